	.target	sm_100a

	.elftype	@"ET_EXEC"


//--------------------- .note.nv.tkinfo           --------------------------
	.section	.note.nv.tkinfo,"",@"SHT_NOTE"
	.sectionflags	@"SHF_NOTE_NV_TKINFO"
	.tkinfo
        /*0018*/ 	.word	0x00000002
        /*0030*/ 	.string	""
        /*0030*/ 	.string	"ptxas"
        /*0030*/ 	.string	"Cuda compilation tools, release 13.0, V13.0.88"
        /*0030*/ 	.string	"Build cuda_13.0.r13.0/compiler.36424714_0"
        /*0030*/ 	.string	"-arch sm_100a -m 64 "



//--------------------- .note.nv.cuinfo           --------------------------
	.section	.note.nv.cuinfo,"",@"SHT_NOTE"
	.sectionflags	@"SHF_NOTE_NV_CUINFO"
        /*0018*/ 	.short	0x0002
        /*001a*/ 	.short	0x0064
        /*001c*/ 	.short	0x0082
	.zero		2


//--------------------- .nv.info                  --------------------------
	.section	.nv.info,"",@"SHT_CUDA_INFO"
	.align	4


	//----- nvinfo : EIATTR_REGCOUNT
	.align		4
        /*0000*/ 	.byte	0x04, 0x2f
        /*0002*/ 	.short	(.L_12 - .L_11)
	.align		4
.L_11:
        /*0004*/ 	.word	index@(_ZN5flash24flash_fwd_splitkv_kernelI23Flash_fwd_kernel_traitsILi96ELi64ELi64ELi4ELb0ELb0EN7cutlass6half_tE19Flash_kernel_traitsILi96ELi64ELi64ELi4ES3_EELb1ELb0ELb1ELb0ELb0ELb1ELb1ELb1EEEvNS_16Flash_fwd_paramsE)
        /*0008*/ 	.word	0x000000a6


	//----- nvinfo : EIATTR_FRAME_SIZE
	.align		4
.L_12:
        /*000c*/ 	.byte	0x04, 0x11
        /*000e*/ 	.short	(.L_14 - .L_13)
	.align		4
.L_13:
        /*0010*/ 	.word	index@(_ZN5flash24flash_fwd_splitkv_kernelI23Flash_fwd_kernel_traitsILi96ELi64ELi64ELi4ELb0ELb0EN7cutlass6half_tE19Flash_kernel_traitsILi96ELi64ELi64ELi4ES3_EELb1ELb0ELb1ELb0ELb0ELb1ELb1ELb1EEEvNS_16Flash_fwd_paramsE)
        /*0014*/ 	.word	0x00000000


	//----- nvinfo : EIATTR_REGCOUNT
	.align		4
.L_14:
        /*0018*/ 	.byte	0x04, 0x2f
        /*001a*/ 	.short	(.L_16 - .L_15)
	.align		4
.L_15:
        /*001c*/ 	.word	index@(_ZN5flash24flash_fwd_splitkv_kernelI23Flash_fwd_kernel_traitsILi96ELi64ELi64ELi4ELb0ELb0EN7cutlass6half_tE19Flash_kernel_traitsILi96ELi64ELi64ELi4ES3_EELb1ELb0ELb1ELb0ELb0ELb0ELb1ELb1EEEvNS_16Flash_fwd_paramsE)
        /*0020*/ 	.word	0x0000009f


	//----- nvinfo : EIATTR_FRAME_SIZE
	.align		4
.L_16:
        /*0024*/ 	.byte	0x04, 0x11
        /*0026*/ 	.short	(.L_18 - .L_17)
	.align		4
.L_17:
        /*0028*/ 	.word	index@(_ZN5flash24flash_fwd_splitkv_kernelI23Flash_fwd_kernel_traitsILi96ELi64ELi64ELi4ELb0ELb0EN7cutlass6half_tE19Flash_kernel_traitsILi96ELi64ELi64ELi4ES3_EELb1ELb0ELb1ELb0ELb0ELb0ELb1ELb1EEEvNS_16Flash_fwd_paramsE)
        /*002c*/ 	.word	0x00000000


	//----- nvinfo : EIATTR_REGCOUNT
	.align		4
.L_18:
        /*0030*/ 	.byte	0x04, 0x2f
        /*0032*/ 	.short	(.L_20 - .L_19)
	.align		4
.L_19:
        /*0034*/ 	.word	index@(_ZN5flash24flash_fwd_splitkv_kernelI23Flash_fwd_kernel_traitsILi96ELi64ELi64ELi4ELb0ELb0EN7cutlass6half_tE19Flash_kernel_traitsILi96ELi64ELi64ELi4ES3_EELb1ELb0ELb0ELb0ELb1ELb1ELb1ELb1EEEvNS_16Flash_fwd_paramsE)
        /*0038*/ 	.word	0x000000a8


	//----- nvinfo : EIATTR_FRAME_SIZE
	.align		4
.L_20:
        /*003c*/ 	.byte	0x04, 0x11
        /*003e*/ 	.short	(.L_22 - .L_21)
	.align		4
.L_21:
        /*0040*/ 	.word	index@(_ZN5flash24flash_fwd_splitkv_kernelI23Flash_fwd_kernel_traitsILi96ELi64ELi64ELi4ELb0ELb0EN7cutlass6half_tE19Flash_kernel_traitsILi96ELi64ELi64ELi4ES3_EELb1ELb0ELb0ELb0ELb1ELb1ELb1ELb1EEEvNS_16Flash_fwd_paramsE)
        /*0044*/ 	.word	0x00000000


	//----- nvinfo : EIATTR_REGCOUNT
	.align		4
.L_22:
        /*0048*/ 	.byte	0x04, 0x2f
        /*004a*/ 	.short	(.L_24 - .L_23)
	.align		4
.L_23:
        /*004c*/ 	.word	index@(_ZN5flash24flash_fwd_splitkv_kernelI23Flash_fwd_kernel_traitsILi96ELi64ELi64ELi4ELb0ELb0EN7cutlass6half_tE19Flash_kernel_traitsILi96ELi64ELi64ELi4ES3_EELb1ELb0ELb0ELb0ELb1ELb0ELb1ELb1EEEvNS_16Flash_fwd_paramsE)
        /*0050*/ 	.word	0x000000a6


	//----- nvinfo : EIATTR_FRAME_SIZE
	.align		4
.L_24:
        /*0054*/ 	.byte	0x04, 0x11
        /*0056*/ 	.short	(.L_26 - .L_25)
	.align		4
.L_25:
        /*0058*/ 	.word	index@(_ZN5flash24flash_fwd_splitkv_kernelI23Flash_fwd_kernel_traitsILi96ELi64ELi64ELi4ELb0ELb0EN7cutlass6half_tE19Flash_kernel_traitsILi96ELi64ELi64ELi4ES3_EELb1ELb0ELb0ELb0ELb1ELb0ELb1ELb1EEEvNS_16Flash_fwd_paramsE)
        /*005c*/ 	.word	0x00000000


	//----- nvinfo : EIATTR_REGCOUNT
	.align		4
.L_26:
        /*0060*/ 	.byte	0x04, 0x2f
        /*0062*/ 	.short	(.L_28 - .L_27)
	.align		4
.L_27:
        /*0064*/ 	.word	index@(_ZN5flash24flash_fwd_splitkv_kernelI23Flash_fwd_kernel_traitsILi96ELi64ELi64ELi4ELb0ELb0EN7cutlass6half_tE19Flash_kernel_traitsILi96ELi64ELi64ELi4ES3_EELb1ELb0ELb1ELb0ELb0ELb1ELb1ELb0EEEvNS_16Flash_fwd_paramsE)
        /*0068*/ 	.word	0x000000a4


	//----- nvinfo : EIATTR_FRAME_SIZE
	.align		4
.L_28:
        /*006c*/ 	.byte	0x04, 0x11
        /*006e*/ 	.short	(.L_30 - .L_29)
	.align		4
.L_29:
        /*0070*/ 	.word	index@(_ZN5flash24flash_fwd_splitkv_kernelI23Flash_fwd_kernel_traitsILi96ELi64ELi64ELi4ELb0ELb0EN7cutlass6half_tE19Flash_kernel_traitsILi96ELi64ELi64ELi4ES3_EELb1ELb0ELb1ELb0ELb0ELb1ELb1ELb0EEEvNS_16Flash_fwd_paramsE)
        /*0074*/ 	.word	0x00000000


	//----- nvinfo : EIATTR_REGCOUNT
	.align		4
.L_30:
        /*0078*/ 	.byte	0x04, 0x2f
        /*007a*/ 	.short	(.L_32 - .L_31)
	.align		4
.L_31:
        /*007c*/ 	.word	index@(_ZN5flash24flash_fwd_splitkv_kernelI23Flash_fwd_kernel_traitsILi96ELi64ELi64ELi4ELb0ELb0EN7cutlass6half_tE19Flash_kernel_traitsILi96ELi64ELi64ELi4ES3_EELb1ELb0ELb1ELb0ELb0ELb0ELb1ELb0EEEvNS_16Flash_fwd_paramsE)
        /*0080*/ 	.word	0x000000a8


	//----- nvinfo : EIATTR_FRAME_SIZE
	.align		4
.L_32:
        /*0084*/ 	.byte	0x04, 0x11
        /*0086*/ 	.short	(.L_34 - .L_33)
	.align		4
.L_33:
        /*0088*/ 	.word	index@(_ZN5flash24flash_fwd_splitkv_kernelI23Flash_fwd_kernel_traitsILi96ELi64ELi64ELi4ELb0ELb0EN7cutlass6half_tE19Flash_kernel_traitsILi96ELi64ELi64ELi4ES3_EELb1ELb0ELb1ELb0ELb0ELb0ELb1ELb0EEEvNS_16Flash_fwd_paramsE)
        /*008c*/ 	.word	0x00000000


	//----- nvinfo : EIATTR_REGCOUNT
	.align		4
.L_34:
        /*0090*/ 	.byte	0x04, 0x2f
        /*0092*/ 	.short	(.L_36 - .L_35)
	.align		4
.L_35:
        /*0094*/ 	.word	index@(_ZN5flash24flash_fwd_splitkv_kernelI23Flash_fwd_kernel_traitsILi96ELi64ELi64ELi4ELb0ELb0EN7cutlass6half_tE19Flash_kernel_traitsILi96ELi64ELi64ELi4ES3_EELb1ELb0ELb0ELb0ELb1ELb1ELb1ELb0EEEvNS_16Flash_fwd_paramsE)
        /*0098*/ 	.word	0x000000a8


	//----- nvinfo : EIATTR_FRAME_SIZE
	.align		4
.L_36:
        /*009c*/ 	.byte	0x04, 0x11
        /*009e*/ 	.short	(.L_38 - .L_37)
	.align		4
.L_37:
        /*00a0*/ 	.word	index@(_ZN5flash24flash_fwd_splitkv_kernelI23Flash_fwd_kernel_traitsILi96ELi64ELi64ELi4ELb0ELb0EN7cutlass6half_tE19Flash_kernel_traitsILi96ELi64ELi64ELi4ES3_EELb1ELb0ELb0ELb0ELb1ELb1ELb1ELb0EEEvNS_16Flash_fwd_paramsE)
        /*00a4*/ 	.word	0x00000000


	//----- nvinfo : EIATTR_REGCOUNT
	.align		4
.L_38:
        /*00a8*/ 	.byte	0x04, 0x2f
        /*00aa*/ 	.short	(.L_40 - .L_39)
	.align		4
.L_39:
        /*00ac*/ 	.word	index@(_ZN5flash24flash_fwd_splitkv_kernelI23Flash_fwd_kernel_traitsILi96ELi64ELi64ELi4ELb0ELb0EN7cutlass6half_tE19Flash_kernel_traitsILi96ELi64ELi64ELi4ES3_EELb1ELb0ELb0ELb0ELb1ELb0ELb1ELb0EEEvNS_16Flash_fwd_paramsE)
        /*00b0*/ 	.word	0x000000a6


	//----- nvinfo : EIATTR_FRAME_SIZE
	.align		4
.L_40:
        /*00b4*/ 	.byte	0x04, 0x11
        /*00b6*/ 	.short	(.L_42 - .L_41)
	.align		4
.L_41:
        /*00b8*/ 	.word	index@(_ZN5flash24flash_fwd_splitkv_kernelI23Flash_fwd_kernel_traitsILi96ELi64ELi64ELi4ELb0ELb0EN7cutlass6half_tE19Flash_kernel_traitsILi96ELi64ELi64ELi4ES3_EELb1ELb0ELb0ELb0ELb1ELb0ELb1ELb0EEEvNS_16Flash_fwd_paramsE)
        /*00bc*/ 	.word	0x00000000


	//----- nvinfo : EIATTR_REGCOUNT
	.align		4
.L_42:
        /*00c0*/ 	.byte	0x04, 0x2f
        /*00c2*/ 	.short	(.L_44 - .L_43)
	.align		4
.L_43:
        /*00c4*/ 	.word	index@(_ZN5flash24flash_fwd_splitkv_kernelI23Flash_fwd_kernel_traitsILi96ELi64ELi64ELi4ELb0ELb0EN7cutlass6half_tE19Flash_kernel_traitsILi96ELi64ELi64ELi4ES3_EELb1ELb0ELb1ELb0ELb0ELb1ELb0ELb1EEEvNS_16Flash_fwd_paramsE)
        /*00c8*/ 	.word	0x000000a8


	//----- nvinfo : EIATTR_FRAME_SIZE
	.align		4
.L_44:
        /*00cc*/ 	.byte	0x04, 0x11
        /*00ce*/ 	.short	(.L_46 - .L_45)
	.align		4
.L_45:
        /*00d0*/ 	.word	index@(_ZN5flash24flash_fwd_splitkv_kernelI23Flash_fwd_kernel_traitsILi96ELi64ELi64ELi4ELb0ELb0EN7cutlass6half_tE19Flash_kernel_traitsILi96ELi64ELi64ELi4ES3_EELb1ELb0ELb1ELb0ELb0ELb1ELb0ELb1EEEvNS_16Flash_fwd_paramsE)
        /*00d4*/ 	.word	0x00000000


	//----- nvinfo : EIATTR_REGCOUNT
	.align		4
.L_46:
        /*00d8*/ 	.byte	0x04, 0x2f
        /*00da*/ 	.short	(.L_48 - .L_47)
	.align		4
.L_47:
        /*00dc*/ 	.word	index@(_ZN5flash24flash_fwd_splitkv_kernelI23Flash_fwd_kernel_traitsILi96ELi64ELi64ELi4ELb0ELb0EN7cutlass6half_tE19Flash_kernel_traitsILi96ELi64ELi64ELi4ES3_EELb1ELb0ELb1ELb0ELb0ELb0ELb0ELb1EEEvNS_16Flash_fwd_paramsE)
        /*00e0*/ 	.word	0x0000009a


	//----- nvinfo : EIATTR_FRAME_SIZE
	.align		4
.L_48:
        /*00e4*/ 	.byte	0x04, 0x11
        /*00e6*/ 	.short	(.L_50 - .L_49)
	.align		4
.L_49:
        /*00e8*/ 	.word	index@(_ZN5flash24flash_fwd_splitkv_kernelI23Flash_fwd_kernel_traitsILi96ELi64ELi64ELi4ELb0ELb0EN7cutlass6half_tE19Flash_kernel_traitsILi96ELi64ELi64ELi4ES3_EELb1ELb0ELb1ELb0ELb0ELb0ELb0ELb1EEEvNS_16Flash_fwd_paramsE)
        /*00ec*/ 	.word	0x00000000


	//----- nvinfo : EIATTR_REGCOUNT
	.align		4
.L_50:
        /*00f0*/ 	.byte	0x04, 0x2f
        /*00f2*/ 	.short	(.L_52 - .L_51)
	.align		4
.L_51:
        /*00f4*/ 	.word	index@(_ZN5flash24flash_fwd_splitkv_kernelI23Flash_fwd_kernel_traitsILi96ELi64ELi64ELi4ELb0ELb0EN7cutlass6half_tE19Flash_kernel_traitsILi96ELi64ELi64ELi4ES3_EELb1ELb0ELb0ELb0ELb1ELb1ELb0ELb1EEEvNS_16Flash_fwd_paramsE)
        /*00f8*/ 	.word	0x000000a8


	//----- nvinfo : EIATTR_FRAME_SIZE
	.align		4
.L_52:
        /*00fc*/ 	.byte	0x04, 0x11
        /*00fe*/ 	.short	(.L_54 - .L_53)
	.align		4
.L_53:
        /*0100*/ 	.word	index@(_ZN5flash24flash_fwd_splitkv_kernelI23Flash_fwd_kernel_traitsILi96ELi64ELi64ELi4ELb0ELb0EN7cutlass6half_tE19Flash_kernel_traitsILi96ELi64ELi64ELi4ES3_EELb1ELb0ELb0ELb0ELb1ELb1ELb0ELb1EEEvNS_16Flash_fwd_paramsE)
        /*0104*/ 	.word	0x00000000


	//----- nvinfo : EIATTR_REGCOUNT
	.align		4
.L_54:
        /*0108*/ 	.byte	0x04, 0x2f
        /*010a*/ 	.short	(.L_56 - .L_55)
	.align		4
.L_55:
        /*010c*/ 	.word	index@(_ZN5flash24flash_fwd_splitkv_kernelI23Flash_fwd_kernel_traitsILi96ELi64ELi64ELi4ELb0ELb0EN7cutlass6half_tE19Flash_kernel_traitsILi96ELi64ELi64ELi4ES3_EELb1ELb0ELb0ELb0ELb1ELb0ELb0ELb1EEEvNS_16Flash_fwd_paramsE)
        /*0110*/ 	.word	0x0000008c


	//----- nvinfo : EIATTR_FRAME_SIZE
	.align		4
.L_56:
        /*0114*/ 	.byte	0x04, 0x11
        /*0116*/ 	.short	(.L_58 - .L_57)
	.align		4
.L_57:
        /*0118*/ 	.word	index@(_ZN5flash24flash_fwd_splitkv_kernelI23Flash_fwd_kernel_traitsILi96ELi64ELi64ELi4ELb0ELb0EN7cutlass6half_tE19Flash_kernel_traitsILi96ELi64ELi64ELi4ES3_EELb1ELb0ELb0ELb0ELb1ELb0ELb0ELb1EEEvNS_16Flash_fwd_paramsE)
        /*011c*/ 	.word	0x00000000


	//----- nvinfo : EIATTR_REGCOUNT
	.align		4
.L_58:
        /*0120*/ 	.byte	0x04, 0x2f
        /*0122*/ 	.short	(.L_60 - .L_59)
	.align		4
.L_59:
        /*0124*/ 	.word	index@(_ZN5flash24flash_fwd_splitkv_kernelI23Flash_fwd_kernel_traitsILi96ELi64ELi64ELi4ELb0ELb0EN7cutlass6half_tE19Flash_kernel_traitsILi96ELi64ELi64ELi4ES3_EELb1ELb0ELb1ELb0ELb0ELb1ELb0ELb0EEEvNS_16Flash_fwd_paramsE)
        /*0128*/ 	.word	0x000000a8


	//----- nvinfo : EIATTR_FRAME_SIZE
	.align		4
.L_60:
        /*012c*/ 	.byte	0x04, 0x11
        /*012e*/ 	.short	(.L_62 - .L_61)
	.align		4
.L_61:
        /*0130*/ 	.word	index@(_ZN5flash24flash_fwd_splitkv_kernelI23Flash_fwd_kernel_traitsILi96ELi64ELi64ELi4ELb0ELb0EN7cutlass6half_tE19Flash_kernel_traitsILi96ELi64ELi64ELi4ES3_EELb1ELb0ELb1ELb0ELb0ELb1ELb0ELb0EEEvNS_16Flash_fwd_paramsE)
        /*0134*/ 	.word	0x00000000


	//----- nvinfo : EIATTR_REGCOUNT
	.align		4
.L_62:
        /*0138*/ 	.byte	0x04, 0x2f
        /*013a*/ 	.short	(.L_64 - .L_63)
	.align		4
.L_63:
        /*013c*/ 	.word	index@(_ZN5flash24flash_fwd_splitkv_kernelI23Flash_fwd_kernel_traitsILi96ELi64ELi64ELi4ELb0ELb0EN7cutlass6half_tE19Flash_kernel_traitsILi96ELi64ELi64ELi4ES3_EELb1ELb0ELb1ELb0ELb0ELb0ELb0ELb0EEEvNS_16Flash_fwd_paramsE)
        /*0140*/ 	.word	0x000000a7


	//----- nvinfo : EIATTR_FRAME_SIZE
	.align		4
.L_64:
        /*0144*/ 	.byte	0x04, 0x11
        /*0146*/ 	.short	(.L_66 - .L_65)
	.align		4
.L_65:
        /*0148*/ 	.word	index@(_ZN5flash24flash_fwd_splitkv_kernelI23Flash_fwd_kernel_traitsILi96ELi64ELi64ELi4ELb0ELb0EN7cutlass6half_tE19Flash_kernel_traitsILi96ELi64ELi64ELi4ES3_EELb1ELb0ELb1ELb0ELb0ELb0ELb0ELb0EEEvNS_16Flash_fwd_paramsE)
        /*014c*/ 	.word	0x00000000


	//----- nvinfo : EIATTR_REGCOUNT
	.align		4
.L_66:
        /*0150*/ 	.byte	0x04, 0x2f
        /*0152*/ 	.short	(.L_68 - .L_67)
	.align		4
.L_67:
        /*0154*/ 	.word	index@(_ZN5flash24flash_fwd_splitkv_kernelI23Flash_fwd_kernel_traitsILi96ELi64ELi64ELi4ELb0ELb0EN7cutlass6half_tE19Flash_kernel_traitsILi96ELi64ELi64ELi4ES3_EELb1ELb0ELb0ELb0ELb1ELb1ELb0ELb0EEEvNS_16Flash_fwd_paramsE)
        /*0158*/ 	.word	0x000000a8


	//----- nvinfo : EIATTR_FRAME_SIZE
	.align		4
.L_68:
        /*015c*/ 	.byte	0x04, 0x11
        /*015e*/ 	.short	(.L_70 - .L_69)
	.align		4
.L_69:
        /*0160*/ 	.word	index@(_ZN5flash24flash_fwd_splitkv_kernelI23Flash_fwd_kernel_traitsILi96ELi64ELi64ELi4ELb0ELb0EN7cutlass6half_tE19Flash_kernel_traitsILi96ELi64ELi64ELi4ES3_EELb1ELb0ELb0ELb0ELb1ELb1ELb0ELb0EEEvNS_16Flash_fwd_paramsE)
        /*0164*/ 	.word	0x00000000


	//----- nvinfo : EIATTR_REGCOUNT
	.align		4
.L_70:
        /*0168*/ 	.byte	0x04, 0x2f
        /*016a*/ 	.short	(.L_72 - .L_71)
	.align		4
.L_71:
        /*016c*/ 	.word	index@(_ZN5flash24flash_fwd_splitkv_kernelI23Flash_fwd_kernel_traitsILi96ELi64ELi64ELi4ELb0ELb0EN7cutlass6half_tE19Flash_kernel_traitsILi96ELi64ELi64ELi4ES3_EELb1ELb0ELb0ELb0ELb1ELb0ELb0ELb0EEEvNS_16Flash_fwd_paramsE)
        /*0170*/ 	.word	0x000000a4


	//----- nvinfo : EIATTR_FRAME_SIZE
	.align		4
.L_72:
        /*0174*/ 	.byte	0x04, 0x11
        /*0176*/ 	.short	(.L_74 - .L_73)
	.align		4
.L_73:
        /*0178*/ 	.word	index@(_ZN5flash24flash_fwd_splitkv_kernelI23Flash_fwd_kernel_traitsILi96ELi64ELi64ELi4ELb0ELb0EN7cutlass6half_tE19Flash_kernel_traitsILi96ELi64ELi64ELi4ES3_EELb1ELb0ELb0ELb0ELb1ELb0ELb0ELb0EEEvNS_16Flash_fwd_paramsE)
        /*017c*/ 	.word	0x00000000


	//----- nvinfo : EIATTR_REGCOUNT
	.align		4
.L_74:
        /*0180*/ 	.byte	0x04, 0x2f
        /*0182*/ 	.short	(.L_76 - .L_75)
	.align		4
.L_75:
        /*0184*/ 	.word	index@(_ZN5flash24flash_fwd_splitkv_kernelI23Flash_fwd_kernel_traitsILi96ELi64ELi64ELi4ELb0ELb0EN7cutlass6half_tE19Flash_kernel_traitsILi96ELi64ELi64ELi4ES3_EELb1ELb0ELb0ELb1ELb1ELb1ELb1ELb0EEEvNS_16Flash_fwd_paramsE)
        /*0188*/ 	.word	0x000000a6


	//----- nvinfo : EIATTR_FRAME_SIZE
	.align		4
.L_76:
        /*018c*/ 	.byte	0x04, 0x11
        /*018e*/ 	.short	(.L_78 - .L_77)
	.align		4
.L_77:
        /*0190*/ 	.word	index@(_ZN5flash24flash_fwd_splitkv_kernelI23Flash_fwd_kernel_traitsILi96ELi64ELi64ELi4ELb0ELb0EN7cutlass6half_tE19Flash_kernel_traitsILi96ELi64ELi64ELi4ES3_EELb1ELb0ELb0ELb1ELb1ELb1ELb1ELb0EEEvNS_16Flash_fwd_paramsE)
        /*0194*/ 	.word	0x00000000


	//----- nvinfo : EIATTR_REGCOUNT
	.align		4
.L_78:
        /*0198*/ 	.byte	0x04, 0x2f
        /*019a*/ 	.short	(.L_80 - .L_79)
	.align		4
.L_79:
        /*019c*/ 	.word	index@(_ZN5flash24flash_fwd_splitkv_kernelI23Flash_fwd_kernel_traitsILi96ELi64ELi64ELi4ELb0ELb0EN7cutlass6half_tE19Flash_kernel_traitsILi96ELi64ELi64ELi4ES3_EELb1ELb0ELb0ELb1ELb1ELb0ELb1ELb0EEEvNS_16Flash_fwd_paramsE)
        /*01a0*/ 	.word	0x000000a2


	//----- nvinfo : EIATTR_FRAME_SIZE
	.align		4
.L_80:
        /*01a4*/ 	.byte	0x04, 0x11
        /*01a6*/ 	.short	(.L_82 - .L_81)
	.align		4
.L_81:
        /*01a8*/ 	.word	index@(_ZN5flash24flash_fwd_splitkv_kernelI23Flash_fwd_kernel_traitsILi96ELi64ELi64ELi4ELb0ELb0EN7cutlass6half_tE19Flash_kernel_traitsILi96ELi64ELi64ELi4ES3_EELb1ELb0ELb0ELb1ELb1ELb0ELb1ELb0EEEvNS_16Flash_fwd_paramsE)
        /*01ac*/ 	.word	0x00000000


	//----- nvinfo : EIATTR_REGCOUNT
	.align		4
.L_82:
        /*01b0*/ 	.byte	0x04, 0x2f
        /*01b2*/ 	.short	(.L_84 - .L_83)
	.align		4
.L_83:
        /*01b4*/ 	.word	index@(_ZN5flash24flash_fwd_splitkv_kernelI23Flash_fwd_kernel_traitsILi96ELi64ELi64ELi4ELb0ELb0EN7cutlass6half_tE19Flash_kernel_traitsILi96ELi64ELi64ELi4ES3_EELb1ELb0ELb0ELb1ELb1ELb1ELb0ELb0EEEvNS_16Flash_fwd_paramsE)
        /*01b8*/ 	.word	0x000000a7


	//----- nvinfo : EIATTR_FRAME_SIZE
	.align		4
.L_84:
        /*01bc*/ 	.byte	0x04, 0x11
        /*01be*/ 	.short	(.L_86 - .L_85)
	.align		4
.L_85:
        /*01c0*/ 	.word	index@(_ZN5flash24flash_fwd_splitkv_kernelI23Flash_fwd_kernel_traitsILi96ELi64ELi64ELi4ELb0ELb0EN7cutlass6half_tE19Flash_kernel_traitsILi96ELi64ELi64ELi4ES3_EELb1ELb0ELb0ELb1ELb1ELb1ELb0ELb0EEEvNS_16Flash_fwd_paramsE)
        /*01c4*/ 	.word	0x00000000


	//----- nvinfo : EIATTR_REGCOUNT
	.align		4
.L_86:
        /*01c8*/ 	.byte	0x04, 0x2f
        /*01ca*/ 	.short	(.L_88 - .L_87)
	.align		4
.L_87:
        /*01cc*/ 	.word	index@(_ZN5flash24flash_fwd_splitkv_kernelI23Flash_fwd_kernel_traitsILi96ELi64ELi64ELi4ELb0ELb0EN7cutlass6half_tE19Flash_kernel_traitsILi96ELi64ELi64ELi4ES3_EELb1ELb0ELb0ELb1ELb1ELb0ELb0ELb0EEEvNS_16Flash_fwd_paramsE)
        /*01d0*/ 	.word	0x000000a2


	//----- nvinfo : EIATTR_FRAME_SIZE
	.align		4
.L_88:
        /*01d4*/ 	.byte	0x04, 0x11
        /*01d6*/ 	.short	(.L_90 - .L_89)
	.align		4
.L_89:
        /*01d8*/ 	.word	index@(_ZN5flash24flash_fwd_splitkv_kernelI23Flash_fwd_kernel_traitsILi96ELi64ELi64ELi4ELb0ELb0EN7cutlass6half_tE19Flash_kernel_traitsILi96ELi64ELi64ELi4ES3_EELb1ELb0ELb0ELb1ELb1ELb0ELb0ELb0EEEvNS_16Flash_fwd_paramsE)
        /*01dc*/ 	.word	0x00000000


	//----- nvinfo : EIATTR_REGCOUNT
	.align		4
.L_90:
        /*01e0*/ 	.byte	0x04, 0x2f
        /*01e2*/ 	.short	(.L_92 - .L_91)
	.align		4
.L_91:
        /*01e4*/ 	.word	index@(_ZN5flash24flash_fwd_splitkv_kernelI23Flash_fwd_kernel_traitsILi96ELi64ELi64ELi4ELb0ELb0EN7cutlass6half_tE19Flash_kernel_traitsILi96ELi64ELi64ELi4ES3_EELb1ELb0ELb0ELb0ELb0ELb1ELb1ELb1EEEvNS_16Flash_fwd_paramsE)
        /*01e8*/ 	.word	0x000000a8


	//----- nvinfo : EIATTR_FRAME_SIZE
	.align		4
.L_92:
        /*01ec*/ 	.byte	0x04, 0x11
        /*01ee*/ 	.short	(.L_94 - .L_93)
	.align		4
.L_93:
        /*01f0*/ 	.word	index@(_ZN5flash24flash_fwd_splitkv_kernelI23Flash_fwd_kernel_traitsILi96ELi64ELi64ELi4ELb0ELb0EN7cutlass6half_tE19Flash_kernel_traitsILi96ELi64ELi64ELi4ES3_EELb1ELb0ELb0ELb0ELb0ELb1ELb1ELb1EEEvNS_16Flash_fwd_paramsE)
        /*01f4*/ 	.word	0x00000000


	//----- nvinfo : EIATTR_REGCOUNT
	.align		4
.L_94:
        /*01f8*/ 	.byte	0x04, 0x2f
        /*01fa*/ 	.short	(.L_96 - .L_95)
	.align		4
.L_95:
        /*01fc*/ 	.word	index@(_ZN5flash24flash_fwd_splitkv_kernelI23Flash_fwd_kernel_traitsILi96ELi64ELi64ELi4ELb0ELb0EN7cutlass6half_tE19Flash_kernel_traitsILi96ELi64ELi64ELi4ES3_EELb1ELb0ELb0ELb0ELb0ELb0ELb1ELb1EEEvNS_16Flash_fwd_paramsE)
        /*0200*/ 	.word	0x000000a2


	//----- nvinfo : EIATTR_FRAME_SIZE
	.align		4
.L_96:
        /*0204*/ 	.byte	0x04, 0x11
        /*0206*/ 	.short	(.L_98 - .L_97)
	.align		4
.L_97:
        /*0208*/ 	.word	index@(_ZN5flash24flash_fwd_splitkv_kernelI23Flash_fwd_kernel_traitsILi96ELi64ELi64ELi4ELb0ELb0EN7cutlass6half_tE19Flash_kernel_traitsILi96ELi64ELi64ELi4ES3_EELb1ELb0ELb0ELb0ELb0ELb0ELb1ELb1EEEvNS_16Flash_fwd_paramsE)
        /*020c*/ 	.word	0x00000000


	//----- nvinfo : EIATTR_REGCOUNT
	.align		4
.L_98:
        /*0210*/ 	.byte	0x04, 0x2f
        /*0212*/ 	.short	(.L_100 - .L_99)
	.align		4
.L_99:
        /*0214*/ 	.word	index@(_ZN5flash24flash_fwd_splitkv_kernelI23Flash_fwd_kernel_traitsILi96ELi64ELi64ELi4ELb0ELb0EN7cutlass6half_tE19Flash_kernel_traitsILi96ELi64ELi64ELi4ES3_EELb1ELb0ELb0ELb0ELb0ELb1ELb1ELb0EEEvNS_16Flash_fwd_paramsE)
        /*0218*/ 	.word	0x000000a5


	//----- nvinfo : EIATTR_FRAME_SIZE
	.align		4
.L_100:
        /*021c*/ 	.byte	0x04, 0x11
        /*021e*/ 	.short	(.L_102 - .L_101)
	.align		4
.L_101:
        /*0220*/ 	.word	index@(_ZN5flash24flash_fwd_splitkv_kernelI23Flash_fwd_kernel_traitsILi96ELi64ELi64ELi4ELb0ELb0EN7cutlass6half_tE19Flash_kernel_traitsILi96ELi64ELi64ELi4ES3_EELb1ELb0ELb0ELb0ELb0ELb1ELb1ELb0EEEvNS_16Flash_fwd_paramsE)
        /*0224*/ 	.word	0x00000000


	//----- nvinfo : EIATTR_REGCOUNT
	.align		4
.L_102:
        /*0228*/ 	.byte	0x04, 0x2f
        /*022a*/ 	.short	(.L_104 - .L_103)
	.align		4
.L_103:
        /*022c*/ 	.word	index@(_ZN5flash24flash_fwd_splitkv_kernelI23Flash_fwd_kernel_traitsILi96ELi64ELi64ELi4ELb0ELb0EN7cutlass6half_tE19Flash_kernel_traitsILi96ELi64ELi64ELi4ES3_EELb1ELb0ELb0ELb0ELb0ELb0ELb1ELb0EEEvNS_16Flash_fwd_paramsE)
        /*0230*/ 	.word	0x000000a5


	//----- nvinfo : EIATTR_FRAME_SIZE
	.align		4
.L_104:
        /*0234*/ 	.byte	0x04, 0x11
        /*0236*/ 	.short	(.L_106 - .L_105)
	.align		4
.L_105:
        /*0238*/ 	.word	index@(_ZN5flash24flash_fwd_splitkv_kernelI23Flash_fwd_kernel_traitsILi96ELi64ELi64ELi4ELb0ELb0EN7cutlass6half_tE19Flash_kernel_traitsILi96ELi64ELi64ELi4ES3_EELb1ELb0ELb0ELb0ELb0ELb0ELb1ELb0EEEvNS_16Flash_fwd_paramsE)
        /*023c*/ 	.word	0x00000000


	//----- nvinfo : EIATTR_REGCOUNT
	.align		4
.L_106:
        /*0240*/ 	.byte	0x04, 0x2f
        /*0242*/ 	.short	(.L_108 - .L_107)
	.align		4
.L_107:
        /*0244*/ 	.word	index@(_ZN5flash24flash_fwd_splitkv_kernelI23Flash_fwd_kernel_traitsILi96ELi64ELi64ELi4ELb0ELb0EN7cutlass6half_tE19Flash_kernel_traitsILi96ELi64ELi64ELi4ES3_EELb1ELb0ELb0ELb0ELb0ELb1ELb0ELb1EEEvNS_16Flash_fwd_paramsE)
        /*0248*/ 	.word	0x000000a8


	//----- nvinfo : EIATTR_FRAME_SIZE
	.align		4
.L_108:
        /*024c*/ 	.byte	0x04, 0x11
        /*024e*/ 	.short	(.L_110 - .L_109)
	.align		4
.L_109:
        /*0250*/ 	.word	index@(_ZN5flash24flash_fwd_splitkv_kernelI23Flash_fwd_kernel_traitsILi96ELi64ELi64ELi4ELb0ELb0EN7cutlass6half_tE19Flash_kernel_traitsILi96ELi64ELi64ELi4ES3_EELb1ELb0ELb0ELb0ELb0ELb1ELb0ELb1EEEvNS_16Flash_fwd_paramsE)
        /*0254*/ 	.word	0x00000000


	//----- nvinfo : EIATTR_REGCOUNT
	.align		4
.L_110:
        /*0258*/ 	.byte	0x04, 0x2f
        /*025a*/ 	.short	(.L_112 - .L_111)
	.align		4
.L_111:
        /*025c*/ 	.word	index@(_ZN5flash24flash_fwd_splitkv_kernelI23Flash_fwd_kernel_traitsILi96ELi64ELi64ELi4ELb0ELb0EN7cutlass6half_tE19Flash_kernel_traitsILi96ELi64ELi64ELi4ES3_EELb1ELb0ELb0ELb0ELb0ELb0ELb0ELb1EEEvNS_16Flash_fwd_paramsE)
        /*0260*/ 	.word	0x00000099


	//----- nvinfo : EIATTR_FRAME_SIZE
	.align		4
.L_112:
        /*0264*/ 	.byte	0x04, 0x11
        /*0266*/ 	.short	(.L_114 - .L_113)
	.align		4
.L_113:
        /*0268*/ 	.word	index@(_ZN5flash24flash_fwd_splitkv_kernelI23Flash_fwd_kernel_traitsILi96ELi64ELi64ELi4ELb0ELb0EN7cutlass6half_tE19Flash_kernel_traitsILi96ELi64ELi64ELi4ES3_EELb1ELb0ELb0ELb0ELb0ELb0ELb0ELb1EEEvNS_16Flash_fwd_paramsE)
        /*026c*/ 	.word	0x00000000


	//----- nvinfo : EIATTR_REGCOUNT
	.align		4
.L_114:
        /*0270*/ 	.byte	0x04, 0x2f
        /*0272*/ 	.short	(.L_116 - .L_115)
	.align		4
.L_115:
        /*0274*/ 	.word	index@(_ZN5flash24flash_fwd_splitkv_kernelI23Flash_fwd_kernel_traitsILi96ELi64ELi64ELi4ELb0ELb0EN7cutlass6half_tE19Flash_kernel_traitsILi96ELi64ELi64ELi4ES3_EELb1ELb0ELb0ELb0ELb0ELb1ELb0ELb0EEEvNS_16Flash_fwd_paramsE)
        /*0278*/ 	.word	0x000000a8


	//----- nvinfo : EIATTR_FRAME_SIZE
	.align		4
.L_116:
        /*027c*/ 	.byte	0x04, 0x11
        /*027e*/ 	.short	(.L_118 - .L_117)
	.align		4
.L_117:
        /*0280*/ 	.word	index@(_ZN5flash24flash_fwd_splitkv_kernelI23Flash_fwd_kernel_traitsILi96ELi64ELi64ELi4ELb0ELb0EN7cutlass6half_tE19Flash_kernel_traitsILi96ELi64ELi64ELi4ES3_EELb1ELb0ELb0ELb0ELb0ELb1ELb0ELb0EEEvNS_16Flash_fwd_paramsE)
        /*0284*/ 	.word	0x00000000


	//----- nvinfo : EIATTR_REGCOUNT
	.align		4
.L_118:
        /*0288*/ 	.byte	0x04, 0x2f
        /*028a*/ 	.short	(.L_120 - .L_119)
	.align		4
.L_119:
        /*028c*/ 	.word	index@(_ZN5flash24flash_fwd_splitkv_kernelI23Flash_fwd_kernel_traitsILi96ELi64ELi64ELi4ELb0ELb0EN7cutlass6half_tE19Flash_kernel_traitsILi96ELi64ELi64ELi4ES3_EELb1ELb0ELb0ELb0ELb0ELb0ELb0ELb0EEEvNS_16Flash_fwd_paramsE)
        /*0290*/ 	.word	0x000000a6


	//----- nvinfo : EIATTR_FRAME_SIZE
	.align		4
.L_120:
        /*0294*/ 	.byte	0x04, 0x11
        /*0296*/ 	.short	(.L_122 - .L_121)
	.align		4
.L_121:
        /*0298*/ 	.word	index@(_ZN5flash24flash_fwd_splitkv_kernelI23Flash_fwd_kernel_traitsILi96ELi64ELi64ELi4ELb0ELb0EN7cutlass6half_tE19Flash_kernel_traitsILi96ELi64ELi64ELi4ES3_EELb1ELb0ELb0ELb0ELb0ELb0ELb0ELb0EEEvNS_16Flash_fwd_paramsE)
        /*029c*/ 	.word	0x00000000


	//----- nvinfo : EIATTR_REGCOUNT
	.align		4
.L_122:
        /*02a0*/ 	.byte	0x04, 0x2f
        /*02a2*/ 	.short	(.L_124 - .L_123)
	.align		4
.L_123:
        /*02a4*/ 	.word	index@(_ZN5flash32flash_fwd_splitkv_combine_kernelI23Flash_fwd_kernel_traitsILi96ELi64ELi64ELi4ELb0ELb0EN7cutlass6half_tE19Flash_kernel_traitsILi96ELi64ELi64ELi4ES3_EELi16ELi1ELb1EEEvNS_16Flash_fwd_paramsE)
        /*02a8*/ 	.word	0x0000002a


	//----- nvinfo : EIATTR_FRAME_SIZE
	.align		4
.L_124:
        /*02ac*/ 	.byte	0x04, 0x11
        /*02ae*/ 	.short	(.L_126 - .L_125)
	.align		4
.L_125:
        /*02b0*/ 	.word	index@($__internal_27_$__cuda_sm20_div_s64)
        /*02b4*/ 	.word	0x00000000


	//----- nvinfo : EIATTR_FRAME_SIZE
	.align		4
.L_126:
        /*02b8*/ 	.byte	0x04, 0x11
        /*02ba*/ 	.short	(.L_128 - .L_127)
	.align		4
.L_127:
        /*02bc*/ 	.word	index@(_ZN5flash32flash_fwd_splitkv_combine_kernelI23Flash_fwd_kernel_traitsILi96ELi64ELi64ELi4ELb0ELb0EN7cutlass6half_tE19Flash_kernel_traitsILi96ELi64ELi64ELi4ES3_EELi16ELi1ELb1EEEvNS_16Flash_fwd_paramsE)
        /*02c0*/ 	.word	0x00000000


	//----- nvinfo : EIATTR_REGCOUNT
	.align		4
.L_128:
        /*02c4*/ 	.byte	0x04, 0x2f
        /*02c6*/ 	.short	(.L_130 - .L_129)
	.align		4
.L_129:
        /*02c8*/ 	.word	index@(_ZN5flash32flash_fwd_splitkv_combine_kernelI23Flash_fwd_kernel_traitsILi96ELi64ELi64ELi4ELb0ELb0EN7cutlass6half_tE19Flash_kernel_traitsILi96ELi64ELi64ELi4ES3_EELi16ELi2ELb1EEEvNS_16Flash_fwd_paramsE)
        /*02cc*/ 	.word	0x0000002a


	//----- nvinfo : EIATTR_FRAME_SIZE
	.align		4
.L_130:
        /*02d0*/ 	.byte	0x04, 0x11
        /*02d2*/ 	.short	(.L_132 - .L_131)
	.align		4
.L_131:
        /*02d4*/ 	.word	index@($__internal_26_$__cuda_sm20_div_s64)
        /*02d8*/ 	.word	0x00000000


	//----- nvinfo : EIATTR_FRAME_SIZE
	.align		4
.L_132:
        /*02dc*/ 	.byte	0x04, 0x11
        /*02de*/ 	.short	(.L_134 - .L_133)
	.align		4
.L_133:
        /*02e0*/ 	.word	index@(_ZN5flash32flash_fwd_splitkv_combine_kernelI23Flash_fwd_kernel_traitsILi96ELi64ELi64ELi4ELb0ELb0EN7cutlass6half_tE19Flash_kernel_traitsILi96ELi64ELi64ELi4ES3_EELi16ELi2ELb1EEEvNS_16Flash_fwd_paramsE)
        /*02e4*/ 	.word	0x00000000


	//----- nvinfo : EIATTR_REGCOUNT
	.align		4
.L_134:
        /*02e8*/ 	.byte	0x04, 0x2f
        /*02ea*/ 	.short	(.L_136 - .L_135)
	.align		4
.L_135:
        /*02ec*/ 	.word	index@(_ZN5flash32flash_fwd_splitkv_combine_kernelI23Flash_fwd_kernel_traitsILi96ELi64ELi64ELi4ELb0ELb0EN7cutlass6half_tE19Flash_kernel_traitsILi96ELi64ELi64ELi4ES3_EELi16ELi3ELb1EEEvNS_16Flash_fwd_paramsE)
        /*02f0*/ 	.word	0x0000002a


	//----- nvinfo : EIATTR_FRAME_SIZE
	.align		4
.L_136:
        /*02f4*/ 	.byte	0x04, 0x11
        /*02f6*/ 	.short	(.L_138 - .L_137)
	.align		4
.L_137:
        /*02f8*/ 	.word	index@($__internal_25_$__cuda_sm20_div_s64)
        /*02fc*/ 	.word	0x00000000


	//----- nvinfo : EIATTR_FRAME_SIZE
	.align		4
.L_138:
        /*0300*/ 	.byte	0x04, 0x11
        /*0302*/ 	.short	(.L_140 - .L_139)
	.align		4
.L_139:
        /*0304*/ 	.word	index@(_ZN5flash32flash_fwd_splitkv_combine_kernelI23Flash_fwd_kernel_traitsILi96ELi64ELi64ELi4ELb0ELb0EN7cutlass6half_tE19Flash_kernel_traitsILi96ELi64ELi64ELi4ES3_EELi16ELi3ELb1EEEvNS_16Flash_fwd_paramsE)
        /*0308*/ 	.word	0x00000000


	//----- nvinfo : EIATTR_REGCOUNT
	.align		4
.L_140:
        /*030c*/ 	.byte	0x04, 0x2f
        /*030e*/ 	.short	(.L_142 - .L_141)
	.align		4
.L_141:
        /*0310*/ 	.word	index@(_ZN5flash32flash_fwd_splitkv_combine_kernelI23Flash_fwd_kernel_traitsILi96ELi64ELi64ELi4ELb0ELb0EN7cutlass6half_tE19Flash_kernel_traitsILi96ELi64ELi64ELi4ES3_EELi16ELi4ELb1EEEvNS_16Flash_fwd_paramsE)
        /*0314*/ 	.word	0x0000002a


	//----- nvinfo : EIATTR_FRAME_SIZE
	.align		4
.L_142:
        /*0318*/ 	.byte	0x04, 0x11
        /*031a*/ 	.short	(.L_144 - .L_143)
	.align		4
.L_143:
        /*031c*/ 	.word	index@($__internal_24_$__cuda_sm20_div_s64)
        /*0320*/ 	.word	0x00000000


	//----- nvinfo : EIATTR_FRAME_SIZE
	.align		4
.L_144:
        /*0324*/ 	.byte	0x04, 0x11
        /*0326*/ 	.short	(.L_146 - .L_145)
	.align		4
.L_145:
        /*0328*/ 	.word	index@(_ZN5flash32flash_fwd_splitkv_combine_kernelI23Flash_fwd_kernel_traitsILi96ELi64ELi64ELi4ELb0ELb0EN7cutlass6half_tE19Flash_kernel_traitsILi96ELi64ELi64ELi4ES3_EELi16ELi4ELb1EEEvNS_16Flash_fwd_paramsE)
        /*032c*/ 	.word	0x00000000


	//----- nvinfo : EIATTR_REGCOUNT
	.align		4
.L_146:
        /*0330*/ 	.byte	0x04, 0x2f
        /*0332*/ 	.short	(.L_148 - .L_147)
	.align		4
.L_147:
        /*0334*/ 	.word	index@(_ZN5flash32flash_fwd_splitkv_combine_kernelI23Flash_fwd_kernel_traitsILi96ELi64ELi64ELi4ELb0ELb0EN7cutlass6half_tE19Flash_kernel_traitsILi96ELi64ELi64ELi4ES3_EELi16ELi5ELb1EEEvNS_16Flash_fwd_paramsE)
        /*0338*/ 	.word	0x00000032


	//----- nvinfo : EIATTR_FRAME_SIZE
	.align		4
.L_148:
        /*033c*/ 	.byte	0x04, 0x11
        /*033e*/ 	.short	(.L_150 - .L_149)
	.align		4
.L_149:
        /*0340*/ 	.word	index@($__internal_23_$__cuda_sm20_div_s64)
        /*0344*/ 	.word	0x00000000


	//----- nvinfo : EIATTR_FRAME_SIZE
	.align		4
.L_150:
        /*0348*/ 	.byte	0x04, 0x11
        /*034a*/ 	.short	(.L_152 - .L_151)
	.align		4
.L_151:
        /*034c*/ 	.word	index@(_ZN5flash32flash_fwd_splitkv_combine_kernelI23Flash_fwd_kernel_traitsILi96ELi64ELi64ELi4ELb0ELb0EN7cutlass6half_tE19Flash_kernel_traitsILi96ELi64ELi64ELi4ES3_EELi16ELi5ELb1EEEvNS_16Flash_fwd_paramsE)
        /*0350*/ 	.word	0x00000000


	//----- nvinfo : EIATTR_REGCOUNT
	.align		4
.L_152:
        /*0354*/ 	.byte	0x04, 0x2f
        /*0356*/ 	.short	(.L_154 - .L_153)
	.align		4
.L_153:
        /*0358*/ 	.word	index@(_ZN5flash32flash_fwd_splitkv_combine_kernelI23Flash_fwd_kernel_traitsILi96ELi64ELi64ELi4ELb0ELb0EN7cutlass6half_tE19Flash_kernel_traitsILi96ELi64ELi64ELi4ES3_EELi16ELi6ELb1EEEvNS_16Flash_fwd_paramsE)
        /*035c*/ 	.word	0x00000036


	//----- nvinfo : EIATTR_FRAME_SIZE
	.align		4
.L_154:
        /*0360*/ 	.byte	0x04, 0x11
        /*0362*/ 	.short	(.L_156 - .L_155)
	.align		4
.L_155:
        /*0364*/ 	.word	index@($__internal_22_$__cuda_sm20_div_s64)
        /*0368*/ 	.word	0x00000000


	//----- nvinfo : EIATTR_FRAME_SIZE
	.align		4
.L_156:
        /*036c*/ 	.byte	0x04, 0x11
        /*036e*/ 	.short	(.L_158 - .L_157)
	.align		4
.L_157:
        /*0370*/ 	.word	index@(_ZN5flash32flash_fwd_splitkv_combine_kernelI23Flash_fwd_kernel_traitsILi96ELi64ELi64ELi4ELb0ELb0EN7cutlass6half_tE19Flash_kernel_traitsILi96ELi64ELi64ELi4ES3_EELi16ELi6ELb1EEEvNS_16Flash_fwd_paramsE)
        /*0374*/ 	.word	0x00000000


	//----- nvinfo : EIATTR_REGCOUNT
	.align		4
.L_158:
        /*0378*/ 	.byte	0x04, 0x2f
        /*037a*/ 	.short	(.L_160 - .L_159)
	.align		4
.L_159:
        /*037c*/ 	.word	index@(_ZN5flash32flash_fwd_splitkv_combine_kernelI23Flash_fwd_kernel_traitsILi96ELi64ELi64ELi4ELb0ELb0EN7cutlass6half_tE19Flash_kernel_traitsILi96ELi64ELi64ELi4ES3_EELi16ELi7ELb1EEEvNS_16Flash_fwd_paramsE)
        /*0380*/ 	.word	0x00000036


	//----- nvinfo : EIATTR_FRAME_SIZE
	.align		4
.L_160:
        /*0384*/ 	.byte	0x04, 0x11
        /*0386*/ 	.short	(.L_162 - .L_161)
	.align		4
.L_161:
        /*0388*/ 	.word	index@($__internal_21_$__cuda_sm20_div_s64)
        /*038c*/ 	.word	0x00000000


	//----- nvinfo : EIATTR_FRAME_SIZE
	.align		4
.L_162:
        /*0390*/ 	.byte	0x04, 0x11
        /*0392*/ 	.short	(.L_164 - .L_163)
	.align		4
.L_163:
        /*0394*/ 	.word	index@(_ZN5flash32flash_fwd_splitkv_combine_kernelI23Flash_fwd_kernel_traitsILi96ELi64ELi64ELi4ELb0ELb0EN7cutlass6half_tE19Flash_kernel_traitsILi96ELi64ELi64ELi4ES3_EELi16ELi7ELb1EEEvNS_16Flash_fwd_paramsE)
        /*0398*/ 	.word	0x00000000


	//----- nvinfo : EIATTR_REGCOUNT
	.align		4
.L_164:
        /*039c*/ 	.byte	0x04, 0x2f
        /*039e*/ 	.short	(.L_166 - .L_165)
	.align		4
.L_165:
        /*03a0*/ 	.word	index@(_ZN5flash32flash_fwd_splitkv_combine_kernelI23Flash_fwd_kernel_traitsILi96ELi64ELi64ELi4ELb0ELb0EN7cutlass6half_tE19Flash_kernel_traitsILi96ELi64ELi64ELi4ES3_EELi16ELi1ELb0EEEvNS_16Flash_fwd_paramsE)
        /*03a4*/ 	.word	0x0000002a


	//----- nvinfo : EIATTR_FRAME_SIZE
	.align		4
.L_166:
        /*03a8*/ 	.byte	0x04, 0x11
        /*03aa*/ 	.short	(.L_168 - .L_167)
	.align		4
.L_167:
        /*03ac*/ 	.word	index@($__internal_20_$__cuda_sm20_div_s64)
        /*03b0*/ 	.word	0x00000000


	//----- nvinfo : EIATTR_FRAME_SIZE
	.align		4
.L_168:
        /*03b4*/ 	.byte	0x04, 0x11
        /*03b6*/ 	.short	(.L_170 - .L_169)
	.align		4
.L_169:
        /*03b8*/ 	.word	index@(_ZN5flash32flash_fwd_splitkv_combine_kernelI23Flash_fwd_kernel_traitsILi96ELi64ELi64ELi4ELb0ELb0EN7cutlass6half_tE19Flash_kernel_traitsILi96ELi64ELi64ELi4ES3_EELi16ELi1ELb0EEEvNS_16Flash_fwd_paramsE)
        /*03bc*/ 	.word	0x00000000


	//----- nvinfo : EIATTR_REGCOUNT
	.align		4
.L_170:
        /*03c0*/ 	.byte	0x04, 0x2f
        /*03c2*/ 	.short	(.L_172 - .L_171)
	.align		4
.L_171:
        /*03c4*/ 	.word	index@(_ZN5flash32flash_fwd_splitkv_combine_kernelI23Flash_fwd_kernel_traitsILi96ELi64ELi64ELi4ELb0ELb0EN7cutlass6half_tE19Flash_kernel_traitsILi96ELi64ELi64ELi4ES3_EELi16ELi2ELb0EEEvNS_16Flash_fwd_paramsE)
        /*03c8*/ 	.word	0x0000002a


	//----- nvinfo : EIATTR_FRAME_SIZE
	.align		4
.L_172:
        /*03cc*/ 	.byte	0x04, 0x11
        /*03ce*/ 	.short	(.L_174 - .L_173)
	.align		4
.L_173:
        /*03d0*/ 	.word	index@($__internal_19_$__cuda_sm20_div_s64)
        /*03d4*/ 	.word	0x00000000


	//----- nvinfo : EIATTR_FRAME_SIZE
	.align		4
.L_174:
        /*03d8*/ 	.byte	0x04, 0x11
        /*03da*/ 	.short	(.L_176 - .L_175)
	.align		4
.L_175:
        /*03dc*/ 	.word	index@(_ZN5flash32flash_fwd_splitkv_combine_kernelI23Flash_fwd_kernel_traitsILi96ELi64ELi64ELi4ELb0ELb0EN7cutlass6half_tE19Flash_kernel_traitsILi96ELi64ELi64ELi4ES3_EELi16ELi2ELb0EEEvNS_16Flash_fwd_paramsE)
        /*03e0*/ 	.word	0x00000000


	//----- nvinfo : EIATTR_REGCOUNT
	.align		4
.L_176:
        /*03e4*/ 	.byte	0x04, 0x2f
        /*03e6*/ 	.short	(.L_178 - .L_177)
	.align		4
.L_177:
        /*03e8*/ 	.word	index@(_ZN5flash32flash_fwd_splitkv_combine_kernelI23Flash_fwd_kernel_traitsILi96ELi64ELi64ELi4ELb0ELb0EN7cutlass6half_tE19Flash_kernel_traitsILi96ELi64ELi64ELi4ES3_EELi16ELi3ELb0EEEvNS_16Flash_fwd_paramsE)
        /*03ec*/ 	.word	0x0000002c


	//----- nvinfo : EIATTR_FRAME_SIZE
	.align		4
.L_178:
        /*03f0*/ 	.byte	0x04, 0x11
        /*03f2*/ 	.short	(.L_180 - .L_179)
	.align		4
.L_179:
        /*03f4*/ 	.word	index@($__internal_18_$__cuda_sm20_div_s64)
        /*03f8*/ 	.word	0x00000000


	//----- nvinfo : EIATTR_FRAME_SIZE
	.align		4
.L_180:
        /*03fc*/ 	.byte	0x04, 0x11
        /*03fe*/ 	.short	(.L_182 - .L_181)
	.align		4
.L_181:
        /*0400*/ 	.word	index@(_ZN5flash32flash_fwd_splitkv_combine_kernelI23Flash_fwd_kernel_traitsILi96ELi64ELi64ELi4ELb0ELb0EN7cutlass6half_tE19Flash_kernel_traitsILi96ELi64ELi64ELi4ES3_EELi16ELi3ELb0EEEvNS_16Flash_fwd_paramsE)
        /*0404*/ 	.word	0x00000000


	//----- nvinfo : EIATTR_REGCOUNT
	.align		4
.L_182:
        /*0408*/ 	.byte	0x04, 0x2f
        /*040a*/ 	.short	(.L_184 - .L_183)
	.align		4
.L_183:
        /*040c*/ 	.word	index@(_ZN5flash32flash_fwd_splitkv_combine_kernelI23Flash_fwd_kernel_traitsILi96ELi64ELi64ELi4ELb0ELb0EN7cutlass6half_tE19Flash_kernel_traitsILi96ELi64ELi64ELi4ES3_EELi16ELi4ELb0EEEvNS_16Flash_fwd_paramsE)
        /*0410*/ 	.word	0x0000002c


	//----- nvinfo : EIATTR_FRAME_SIZE
	.align		4
.L_184:
        /*0414*/ 	.byte	0x04, 0x11
        /*0416*/ 	.short	(.L_186 - .L_185)
	.align		4
.L_185:
        /*0418*/ 	.word	index@($__internal_17_$__cuda_sm20_div_s64)
        /*041c*/ 	.word	0x00000000


	//----- nvinfo : EIATTR_FRAME_SIZE
	.align		4
.L_186:
        /*0420*/ 	.byte	0x04, 0x11
        /*0422*/ 	.short	(.L_188 - .L_187)
	.align		4
.L_187:
        /*0424*/ 	.word	index@(_ZN5flash32flash_fwd_splitkv_combine_kernelI23Flash_fwd_kernel_traitsILi96ELi64ELi64ELi4ELb0ELb0EN7cutlass6half_tE19Flash_kernel_traitsILi96ELi64ELi64ELi4ES3_EELi16ELi4ELb0EEEvNS_16Flash_fwd_paramsE)
        /*0428*/ 	.word	0x00000000


	//----- nvinfo : EIATTR_REGCOUNT
	.align		4
.L_188:
        /*042c*/ 	.byte	0x04, 0x2f
        /*042e*/ 	.short	(.L_190 - .L_189)
	.align		4
.L_189:
        /*0430*/ 	.word	index@(_ZN5flash32flash_fwd_splitkv_combine_kernelI23Flash_fwd_kernel_traitsILi96ELi64ELi64ELi4ELb0ELb0EN7cutlass6half_tE19Flash_kernel_traitsILi96ELi64ELi64ELi4ES3_EELi16ELi5ELb0EEEvNS_16Flash_fwd_paramsE)
        /*0434*/ 	.word	0x0000002e


	//----- nvinfo : EIATTR_FRAME_SIZE
	.align		4
.L_190:
        /*0438*/ 	.byte	0x04, 0x11
        /*043a*/ 	.short	(.L_192 - .L_191)
	.align		4
.L_191:
        /*043c*/ 	.word	index@($__internal_16_$__cuda_sm20_div_s64)
        /*0440*/ 	.word	0x00000000


	//----- nvinfo : EIATTR_FRAME_SIZE
	.align		4
.L_192:
        /*0444*/ 	.byte	0x04, 0x11
        /*0446*/ 	.short	(.L_194 - .L_193)
	.align		4
.L_193:
        /*0448*/ 	.word	index@(_ZN5flash32flash_fwd_splitkv_combine_kernelI23Flash_fwd_kernel_traitsILi96ELi64ELi64ELi4ELb0ELb0EN7cutlass6half_tE19Flash_kernel_traitsILi96ELi64ELi64ELi4ES3_EELi16ELi5ELb0EEEvNS_16Flash_fwd_paramsE)
        /*044c*/ 	.word	0x00000000


	//----- nvinfo : EIATTR_REGCOUNT
	.align		4
.L_194:
        /*0450*/ 	.byte	0x04, 0x2f
        /*0452*/ 	.short	(.L_196 - .L_195)
	.align		4
.L_195:
        /*0454*/ 	.word	index@(_ZN5flash32flash_fwd_splitkv_combine_kernelI23Flash_fwd_kernel_traitsILi96ELi64ELi64ELi4ELb0ELb0EN7cutlass6half_tE19Flash_kernel_traitsILi96ELi64ELi64ELi4ES3_EELi16ELi6ELb0EEEvNS_16Flash_fwd_paramsE)
        /*0458*/ 	.word	0x00000030


	//----- nvinfo : EIATTR_FRAME_SIZE
	.align		4
.L_196:
        /*045c*/ 	.byte	0x04, 0x11
        /*045e*/ 	.short	(.L_198 - .L_197)
	.align		4
.L_197:
        /*0460*/ 	.word	index@($__internal_15_$__cuda_sm20_div_s64)
        /*0464*/ 	.word	0x00000000


	//----- nvinfo : EIATTR_FRAME_SIZE
	.align		4
.L_198:
        /*0468*/ 	.byte	0x04, 0x11
        /*046a*/ 	.short	(.L_200 - .L_199)
	.align		4
.L_199:
        /*046c*/ 	.word	index@(_ZN5flash32flash_fwd_splitkv_combine_kernelI23Flash_fwd_kernel_traitsILi96ELi64ELi64ELi4ELb0ELb0EN7cutlass6half_tE19Flash_kernel_traitsILi96ELi64ELi64ELi4ES3_EELi16ELi6ELb0EEEvNS_16Flash_fwd_paramsE)
        /*0470*/ 	.word	0x00000000


	//----- nvinfo : EIATTR_REGCOUNT
	.align		4
.L_200:
        /*0474*/ 	.byte	0x04, 0x2f
        /*0476*/ 	.short	(.L_202 - .L_201)
	.align		4
.L_201:
        /*0478*/ 	.word	index@(_ZN5flash32flash_fwd_splitkv_combine_kernelI23Flash_fwd_kernel_traitsILi96ELi64ELi64ELi4ELb0ELb0EN7cutlass6half_tE19Flash_kernel_traitsILi96ELi64ELi64ELi4ES3_EELi16ELi7ELb0EEEvNS_16Flash_fwd_paramsE)
        /*047c*/ 	.word	0x00000036


	//----- nvinfo : EIATTR_FRAME_SIZE
	.align		4
.L_202:
        /*0480*/ 	.byte	0x04, 0x11
        /*0482*/ 	.short	(.L_204 - .L_203)
	.align		4
.L_203:
        /*0484*/ 	.word	index@($__internal_14_$__cuda_sm20_div_s64)
        /*0488*/ 	.word	0x00000000


	//----- nvinfo : EIATTR_FRAME_SIZE
	.align		4
.L_204:
        /*048c*/ 	.byte	0x04, 0x11
        /*048e*/ 	.short	(.L_206 - .L_205)
	.align		4
.L_205:
        /*0490*/ 	.word	index@(_ZN5flash32flash_fwd_splitkv_combine_kernelI23Flash_fwd_kernel_traitsILi96ELi64ELi64ELi4ELb0ELb0EN7cutlass6half_tE19Flash_kernel_traitsILi96ELi64ELi64ELi4ES3_EELi16ELi7ELb0EEEvNS_16Flash_fwd_paramsE)
        /*0494*/ 	.word	0x00000000


	//----- nvinfo : EIATTR_REGCOUNT
	.align		4
.L_206:
        /*0498*/ 	.byte	0x04, 0x2f
        /*049a*/ 	.short	(.L_208 - .L_207)
	.align		4
.L_207:
        /*049c*/ 	.word	index@(_ZN5flash24flash_fwd_splitkv_kernelI23Flash_fwd_kernel_traitsILi96ELi64ELi128ELi4ELb0ELb0EN7cutlass6half_tE19Flash_kernel_traitsILi96ELi64ELi128ELi4ES3_EELb1ELb0ELb1ELb0ELb0ELb1ELb1ELb1EEEvNS_16Flash_fwd_paramsE)
        /*04a0*/ 	.word	0x000000f6


	//----- nvinfo : EIATTR_FRAME_SIZE
	.align		4
.L_208:
        /*04a4*/ 	.byte	0x04, 0x11
        /*04a6*/ 	.short	(.L_210 - .L_209)
	.align		4
.L_209:
        /*04a8*/ 	.word	index@(_ZN5flash24flash_fwd_splitkv_kernelI23Flash_fwd_kernel_traitsILi96ELi64ELi128ELi4ELb0ELb0EN7cutlass6half_tE19Flash_kernel_traitsILi96ELi64ELi128ELi4ES3_EELb1ELb0ELb1ELb0ELb0ELb1ELb1ELb1EEEvNS_16Flash_fwd_paramsE)
        /*04ac*/ 	.word	0x00000000


	//----- nvinfo : EIATTR_REGCOUNT
	.align		4
.L_210:
        /*04b0*/ 	.byte	0x04, 0x2f
        /*04b2*/ 	.short	(.L_212 - .L_211)
	.align		4
.L_211:
        /*04b4*/ 	.word	index@(_ZN5flash24flash_fwd_splitkv_kernelI23Flash_fwd_kernel_traitsILi96ELi64ELi128ELi4ELb0ELb0EN7cutlass6half_tE19Flash_kernel_traitsILi96ELi64ELi128ELi4ES3_EELb1ELb0ELb1ELb0ELb0ELb0ELb1ELb1EEEvNS_16Flash_fwd_paramsE)
        /*04b8*/ 	.word	0x000000d3


	//----- nvinfo : EIATTR_FRAME_SIZE
	.align		4
.L_212:
        /*04bc*/ 	.byte	0x04, 0x11
        /*04be*/ 	.short	(.L_214 - .L_213)
	.align		4
.L_213:
        /*04c0*/ 	.word	index@(_ZN5flash24flash_fwd_splitkv_kernelI23Flash_fwd_kernel_traitsILi96ELi64ELi128ELi4ELb0ELb0EN7cutlass6half_tE19Flash_kernel_traitsILi96ELi64ELi128ELi4ES3_EELb1ELb0ELb1ELb0ELb0ELb0ELb1ELb1EEEvNS_16Flash_fwd_paramsE)
        /*04c4*/ 	.word	0x00000000


	//----- nvinfo : EIATTR_REGCOUNT
	.align		4
.L_214:
        /*04c8*/ 	.byte	0x04, 0x2f
        /*04ca*/ 	.short	(.L_216 - .L_215)
	.align		4
.L_215:
        /*04cc*/ 	.word	index@(_ZN5flash24flash_fwd_splitkv_kernelI23Flash_fwd_kernel_traitsILi96ELi64ELi128ELi4ELb0ELb0EN7cutlass6half_tE19Flash_kernel_traitsILi96ELi64ELi128ELi4ES3_EELb1ELb0ELb0ELb0ELb1ELb1ELb1ELb1EEEvNS_16Flash_fwd_paramsE)
        /*04d0*/ 	.word	0x000000f4


	//----- nvinfo : EIATTR_FRAME_SIZE
	.align		4
.L_216:
        /*04d4*/ 	.byte	0x04, 0x11
        /*04d6*/ 	.short	(.L_218 - .L_217)
	.align		4
.L_217:
        /*04d8*/ 	.word	index@(_ZN5flash24flash_fwd_splitkv_kernelI23Flash_fwd_kernel_traitsILi96ELi64ELi128ELi4ELb0ELb0EN7cutlass6half_tE19Flash_kernel_traitsILi96ELi64ELi128ELi4ES3_EELb1ELb0ELb0ELb0ELb1ELb1ELb1ELb1EEEvNS_16Flash_fwd_paramsE)
        /*04dc*/ 	.word	0x00000000


	//----- nvinfo : EIATTR_REGCOUNT
	.align		4
.L_218:
        /*04e0*/ 	.byte	0x04, 0x2f
        /*04e2*/ 	.short	(.L_220 - .L_219)
	.align		4
.L_219:
        /*04e4*/ 	.word	index@(_ZN5flash24flash_fwd_splitkv_kernelI23Flash_fwd_kernel_traitsILi96ELi64ELi128ELi4ELb0ELb0EN7cutlass6half_tE19Flash_kernel_traitsILi96ELi64ELi128ELi4ES3_EELb1ELb0ELb0ELb0ELb1ELb0ELb1ELb1EEEvNS_16Flash_fwd_paramsE)
        /*04e8*/ 	.word	0x000000f4


	//----- nvinfo : EIATTR_FRAME_SIZE
	.align		4
.L_220:
        /*04ec*/ 	.byte	0x04, 0x11
        /*04ee*/ 	.short	(.L_222 - .L_221)
	.align		4
.L_221:
        /*04f0*/ 	.word	index@(_ZN5flash24flash_fwd_splitkv_kernelI23Flash_fwd_kernel_traitsILi96ELi64ELi128ELi4ELb0ELb0EN7cutlass6half_tE19Flash_kernel_traitsILi96ELi64ELi128ELi4ES3_EELb1ELb0ELb0ELb0ELb1ELb0ELb1ELb1EEEvNS_16Flash_fwd_paramsE)
        /*04f4*/ 	.word	0x00000000


	//----- nvinfo : EIATTR_REGCOUNT
	.align		4
.L_222:
        /*04f8*/ 	.byte	0x04, 0x2f
        /*04fa*/ 	.short	(.L_224 - .L_223)
	.align		4
.L_223:
        /*04fc*/ 	.word	index@(_ZN5flash24flash_fwd_splitkv_kernelI23Flash_fwd_kernel_traitsILi96ELi64ELi128ELi4ELb0ELb0EN7cutlass6half_tE19Flash_kernel_traitsILi96ELi64ELi128ELi4ES3_EELb1ELb0ELb1ELb0ELb0ELb1ELb1ELb0EEEvNS_16Flash_fwd_paramsE)
        /*0500*/ 	.word	0x000000f0


	//----- nvinfo : EIATTR_FRAME_SIZE
	.align		4
.L_224:
        /*0504*/ 	.byte	0x04, 0x11
        /*0506*/ 	.short	(.L_226 - .L_225)
	.align		4
.L_225:
        /*0508*/ 	.word	index@(_ZN5flash24flash_fwd_splitkv_kernelI23Flash_fwd_kernel_traitsILi96ELi64ELi128ELi4ELb0ELb0EN7cutlass6half_tE19Flash_kernel_traitsILi96ELi64ELi128ELi4ES3_EELb1ELb0ELb1ELb0ELb0ELb1ELb1ELb0EEEvNS_16Flash_fwd_paramsE)
        /*050c*/ 	.word	0x00000000


	//----- nvinfo : EIATTR_REGCOUNT
	.align		4
.L_226:
        /*0510*/ 	.byte	0x04, 0x2f
        /*0512*/ 	.short	(.L_228 - .L_227)
	.align		4
.L_227:
        /*0514*/ 	.word	index@(_ZN5flash24flash_fwd_splitkv_kernelI23Flash_fwd_kernel_traitsILi96ELi64ELi128ELi4ELb0ELb0EN7cutlass6half_tE19Flash_kernel_traitsILi96ELi64ELi128ELi4ES3_EELb1ELb0ELb1ELb0ELb0ELb0ELb1ELb0EEEvNS_16Flash_fwd_paramsE)
        /*0518*/ 	.word	0x000000d8


	//----- nvinfo : EIATTR_FRAME_SIZE
	.align		4
.L_228:
        /*051c*/ 	.byte	0x04, 0x11
        /*051e*/ 	.short	(.L_230 - .L_229)
	.align		4
.L_229:
        /*0520*/ 	.word	index@(_ZN5flash24flash_fwd_splitkv_kernelI23Flash_fwd_kernel_traitsILi96ELi64ELi128ELi4ELb0ELb0EN7cutlass6half_tE19Flash_kernel_traitsILi96ELi64ELi128ELi4ES3_EELb1ELb0ELb1ELb0ELb0ELb0ELb1ELb0EEEvNS_16Flash_fwd_paramsE)
        /*0524*/ 	.word	0x00000000


	//----- nvinfo : EIATTR_REGCOUNT
	.align		4
.L_230:
        /*0528*/ 	.byte	0x04, 0x2f
        /*052a*/ 	.short	(.L_232 - .L_231)
	.align		4
.L_231:
        /*052c*/ 	.word	index@(_ZN5flash24flash_fwd_splitkv_kernelI23Flash_fwd_kernel_traitsILi96ELi64ELi128ELi4ELb0ELb0EN7cutlass6half_tE19Flash_kernel_traitsILi96ELi64ELi128ELi4ES3_EELb1ELb0ELb0ELb0ELb1ELb1ELb1ELb0EEEvNS_16Flash_fwd_paramsE)
        /*0530*/ 	.word	0x000000f6


	//----- nvinfo : EIATTR_FRAME_SIZE
	.align		4
.L_232:
        /*0534*/ 	.byte	0x04, 0x11
        /*0536*/ 	.short	(.L_234 - .L_233)
	.align		4
.L_233:
        /*0538*/ 	.word	index@(_ZN5flash24flash_fwd_splitkv_kernelI23Flash_fwd_kernel_traitsILi96ELi64ELi128ELi4ELb0ELb0EN7cutlass6half_tE19Flash_kernel_traitsILi96ELi64ELi128ELi4ES3_EELb1ELb0ELb0ELb0ELb1ELb1ELb1ELb0EEEvNS_16Flash_fwd_paramsE)
        /*053c*/ 	.word	0x00000000


	//----- nvinfo : EIATTR_REGCOUNT
	.align		4
.L_234:
        /*0540*/ 	.byte	0x04, 0x2f
        /*0542*/ 	.short	(.L_236 - .L_235)
	.align		4
.L_235:
        /*0544*/ 	.word	index@(_ZN5flash24flash_fwd_splitkv_kernelI23Flash_fwd_kernel_traitsILi96ELi64ELi128ELi4ELb0ELb0EN7cutlass6half_tE19Flash_kernel_traitsILi96ELi64ELi128ELi4ES3_EELb1ELb0ELb0ELb0ELb1ELb0ELb1ELb0EEEvNS_16Flash_fwd_paramsE)
        /*0548*/ 	.word	0x000000f8


	//----- nvinfo : EIATTR_FRAME_SIZE
	.align		4
.L_236:
        /*054c*/ 	.byte	0x04, 0x11
        /*054e*/ 	.short	(.L_238 - .L_237)
	.align		4
.L_237:
        /*0550*/ 	.word	index@(_ZN5flash24flash_fwd_splitkv_kernelI23Flash_fwd_kernel_traitsILi96ELi64ELi128ELi4ELb0ELb0EN7cutlass6half_tE19Flash_kernel_traitsILi96ELi64ELi128ELi4ES3_EELb1ELb0ELb0ELb0ELb1ELb0ELb1ELb0EEEvNS_16Flash_fwd_paramsE)
        /*0554*/ 	.word	0x00000000


	//----- nvinfo : EIATTR_REGCOUNT
	.align		4
.L_238:
        /*0558*/ 	.byte	0x04, 0x2f
        /*055a*/ 	.short	(.L_240 - .L_239)
	.align		4
.L_239:
        /*055c*/ 	.word	index@(_ZN5flash24flash_fwd_splitkv_kernelI23Flash_fwd_kernel_traitsILi96ELi64ELi128ELi4ELb0ELb0EN7cutlass6half_tE19Flash_kernel_traitsILi96ELi64ELi128ELi4ES3_EELb1ELb0ELb1ELb0ELb0ELb1ELb0ELb1EEEvNS_16Flash_fwd_paramsE)
        /*0560*/ 	.word	0x000000ec


	//----- nvinfo : EIATTR_FRAME_SIZE
	.align		4
.L_240:
        /*0564*/ 	.byte	0x04, 0x11
        /*0566*/ 	.short	(.L_242 - .L_241)
	.align		4
.L_241:
        /*0568*/ 	.word	index@(_ZN5flash24flash_fwd_splitkv_kernelI23Flash_fwd_kernel_traitsILi96ELi64ELi128ELi4ELb0ELb0EN7cutlass6half_tE19Flash_kernel_traitsILi96ELi64ELi128ELi4ES3_EELb1ELb0ELb1ELb0ELb0ELb1ELb0ELb1EEEvNS_16Flash_fwd_paramsE)
        /*056c*/ 	.word	0x00000000


	//----- nvinfo : EIATTR_REGCOUNT
	.align		4
.L_242:
        /*0570*/ 	.byte	0x04, 0x2f
        /*0572*/ 	.short	(.L_244 - .L_243)
	.align		4
.L_243:
        /*0574*/ 	.word	index@(_ZN5flash24flash_fwd_splitkv_kernelI23Flash_fwd_kernel_traitsILi96ELi64ELi128ELi4ELb0ELb0EN7cutlass6half_tE19Flash_kernel_traitsILi96ELi64ELi128ELi4ES3_EELb1ELb0ELb1ELb0ELb0ELb0ELb0ELb1EEEvNS_16Flash_fwd_paramsE)
        /*0578*/ 	.word	0x000000fa


	//----- nvinfo : EIATTR_FRAME_SIZE
	.align		4
.L_244:
        /*057c*/ 	.byte	0x04, 0x11
        /*057e*/ 	.short	(.L_246 - .L_245)
	.align		4
.L_245:
        /*0580*/ 	.word	index@(_ZN5flash24flash_fwd_splitkv_kernelI23Flash_fwd_kernel_traitsILi96ELi64ELi128ELi4ELb0ELb0EN7cutlass6half_tE19Flash_kernel_traitsILi96ELi64ELi128ELi4ES3_EELb1ELb0ELb1ELb0ELb0ELb0ELb0ELb1EEEvNS_16Flash_fwd_paramsE)
        /*0584*/ 	.word	0x00000000


	//----- nvinfo : EIATTR_REGCOUNT
	.align		4
.L_246:
        /*0588*/ 	.byte	0x04, 0x2f
        /*058a*/ 	.short	(.L_248 - .L_247)
	.align		4
.L_247:
        /*058c*/ 	.word	index@(_ZN5flash24flash_fwd_splitkv_kernelI23Flash_fwd_kernel_traitsILi96ELi64ELi128ELi4ELb0ELb0EN7cutlass6half_tE19Flash_kernel_traitsILi96ELi64ELi128ELi4ES3_EELb1ELb0ELb0ELb0ELb1ELb1ELb0ELb1EEEvNS_16Flash_fwd_paramsE)
        /*0590*/ 	.word	0x000000f4


	//----- nvinfo : EIATTR_FRAME_SIZE
	.align		4
.L_248:
        /*0594*/ 	.byte	0x04, 0x11
        /*0596*/ 	.short	(.L_250 - .L_249)
	.align		4
.L_249:
        /*0598*/ 	.word	index@(_ZN5flash24flash_fwd_splitkv_kernelI23Flash_fwd_kernel_traitsILi96ELi64ELi128ELi4ELb0ELb0EN7cutlass6half_tE19Flash_kernel_traitsILi96ELi64ELi128ELi4ES3_EELb1ELb0ELb0ELb0ELb1ELb1ELb0ELb1EEEvNS_16Flash_fwd_paramsE)
        /*059c*/ 	.word	0x00000000


	//----- nvinfo : EIATTR_REGCOUNT
	.align		4
.L_250:
        /*05a0*/ 	.byte	0x04, 0x2f
        /*05a2*/ 	.short	(.L_252 - .L_251)
	.align		4
.L_251:
        /*05a4*/ 	.word	index@(_ZN5flash24flash_fwd_splitkv_kernelI23Flash_fwd_kernel_traitsILi96ELi64ELi128ELi4ELb0ELb0EN7cutlass6half_tE19Flash_kernel_traitsILi96ELi64ELi128ELi4ES3_EELb1ELb0ELb0ELb0ELb1ELb0ELb0ELb1EEEvNS_16Flash_fwd_paramsE)
        /*05a8*/ 	.word	0x000000f0


	//----- nvinfo : EIATTR_FRAME_SIZE
	.align		4
.L_252:
        /*05ac*/ 	.byte	0x04, 0x11
        /*05ae*/ 	.short	(.L_254 - .L_253)
	.align		4
.L_253:
        /*05b0*/ 	.word	index@(_ZN5flash24flash_fwd_splitkv_kernelI23Flash_fwd_kernel_traitsILi96ELi64ELi128ELi4ELb0ELb0EN7cutlass6half_tE19Flash_kernel_traitsILi96ELi64ELi128ELi4ES3_EELb1ELb0ELb0ELb0ELb1ELb0ELb0ELb1EEEvNS_16Flash_fwd_paramsE)
        /*05b4*/ 	.word	0x00000000


	//----- nvinfo : EIATTR_REGCOUNT
	.align		4
.L_254:
        /*05b8*/ 	.byte	0x04, 0x2f
        /*05ba*/ 	.short	(.L_256 - .L_255)
	.align		4
.L_255:
        /*05bc*/ 	.word	index@(_ZN5flash24flash_fwd_splitkv_kernelI23Flash_fwd_kernel_traitsILi96ELi64ELi128ELi4ELb0ELb0EN7cutlass6half_tE19Flash_kernel_traitsILi96ELi64ELi128ELi4ES3_EELb1ELb0ELb1ELb0ELb0ELb1ELb0ELb0EEEvNS_16Flash_fwd_paramsE)
        /*05c0*/ 	.word	0x000000fb


	//----- nvinfo : EIATTR_FRAME_SIZE
	.align		4
.L_256:
        /*05c4*/ 	.byte	0x04, 0x11
        /*05c6*/ 	.short	(.L_258 - .L_257)
	.align		4
.L_257:
        /*05c8*/ 	.word	index@(_ZN5flash24flash_fwd_splitkv_kernelI23Flash_fwd_kernel_traitsILi96ELi64ELi128ELi4ELb0ELb0EN7cutlass6half_tE19Flash_kernel_traitsILi96ELi64ELi128ELi4ES3_EELb1ELb0ELb1ELb0ELb0ELb1ELb0ELb0EEEvNS_16Flash_fwd_paramsE)
        /*05cc*/ 	.word	0x00000000


	//----- nvinfo : EIATTR_REGCOUNT
	.align		4
.L_258:
        /*05d0*/ 	.byte	0x04, 0x2f
        /*05d2*/ 	.short	(.L_260 - .L_259)
	.align		4
.L_259:
        /*05d4*/ 	.word	index@(_ZN5flash24flash_fwd_splitkv_kernelI23Flash_fwd_kernel_traitsILi96ELi64ELi128ELi4ELb0ELb0EN7cutlass6half_tE19Flash_kernel_traitsILi96ELi64ELi128ELi4ES3_EELb1ELb0ELb1ELb0ELb0ELb0ELb0ELb0EEEvNS_16Flash_fwd_paramsE)
        /*05d8*/ 	.word	0x000000d7


	//----- nvinfo : EIATTR_FRAME_SIZE
	.align		4
.L_260:
        /*05dc*/ 	.byte	0x04, 0x11
        /*05de*/ 	.short	(.L_262 - .L_261)
	.align		4
.L_261:
        /*05e0*/ 	.word	index@(_ZN5flash24flash_fwd_splitkv_kernelI23Flash_fwd_kernel_traitsILi96ELi64ELi128ELi4ELb0ELb0EN7cutlass6half_tE19Flash_kernel_traitsILi96ELi64ELi128ELi4ES3_EELb1ELb0ELb1ELb0ELb0ELb0ELb0ELb0EEEvNS_16Flash_fwd_paramsE)
        /*05e4*/ 	.word	0x00000000


	//----- nvinfo : EIATTR_REGCOUNT
	.align		4
.L_262:
        /*05e8*/ 	.byte	0x04, 0x2f
        /*05ea*/ 	.short	(.L_264 - .L_263)
	.align		4
.L_263:
        /*05ec*/ 	.word	index@(_ZN5flash24flash_fwd_splitkv_kernelI23Flash_fwd_kernel_traitsILi96ELi64ELi128ELi4ELb0ELb0EN7cutlass6half_tE19Flash_kernel_traitsILi96ELi64ELi128ELi4ES3_EELb1ELb0ELb0ELb0ELb1ELb1ELb0ELb0EEEvNS_16Flash_fwd_paramsE)
        /*05f0*/ 	.word	0x000000fe


	//----- nvinfo : EIATTR_FRAME_SIZE
	.align		4
.L_264:
        /*05f4*/ 	.byte	0x04, 0x11
        /*05f6*/ 	.short	(.L_266 - .L_265)
	.align		4
.L_265:
        /*05f8*/ 	.word	index@(_ZN5flash24flash_fwd_splitkv_kernelI23Flash_fwd_kernel_traitsILi96ELi64ELi128ELi4ELb0ELb0EN7cutlass6half_tE19Flash_kernel_traitsILi96ELi64ELi128ELi4ES3_EELb1ELb0ELb0ELb0ELb1ELb1ELb0ELb0EEEvNS_16Flash_fwd_paramsE)
        /*05fc*/ 	.word	0x00000000


	//----- nvinfo : EIATTR_REGCOUNT
	.align		4
.L_266:
        /*0600*/ 	.byte	0x04, 0x2f
        /*0602*/ 	.short	(.L_268 - .L_267)
	.align		4
.L_267:
        /*0604*/ 	.word	index@(_ZN5flash24flash_fwd_splitkv_kernelI23Flash_fwd_kernel_traitsILi96ELi64ELi128ELi4ELb0ELb0EN7cutlass6half_tE19Flash_kernel_traitsILi96ELi64ELi128ELi4ES3_EELb1ELb0ELb0ELb0ELb1ELb0ELb0ELb0EEEvNS_16Flash_fwd_paramsE)
        /*0608*/ 	.word	0x000000f8


	//----- nvinfo : EIATTR_FRAME_SIZE
	.align		4
.L_268:
        /*060c*/ 	.byte	0x04, 0x11
        /*060e*/ 	.short	(.L_270 - .L_269)
	.align		4
.L_269:
        /*0610*/ 	.word	index@(_ZN5flash24flash_fwd_splitkv_kernelI23Flash_fwd_kernel_traitsILi96ELi64ELi128ELi4ELb0ELb0EN7cutlass6half_tE19Flash_kernel_traitsILi96ELi64ELi128ELi4ES3_EELb1ELb0ELb0ELb0ELb1ELb0ELb0ELb0EEEvNS_16Flash_fwd_paramsE)
        /*0614*/ 	.word	0x00000000


	//----- nvinfo : EIATTR_REGCOUNT
	.align		4
.L_270:
        /*0618*/ 	.byte	0x04, 0x2f
        /*061a*/ 	.short	(.L_272 - .L_271)
	.align		4
.L_271:
        /*061c*/ 	.word	index@(_ZN5flash24flash_fwd_splitkv_kernelI23Flash_fwd_kernel_traitsILi96ELi64ELi128ELi4ELb0ELb0EN7cutlass6half_tE19Flash_kernel_traitsILi96ELi64ELi128ELi4ES3_EELb1ELb0ELb0ELb1ELb1ELb1ELb1ELb0EEEvNS_16Flash_fwd_paramsE)
        /*0620*/ 	.word	0x000000fe


	//----- nvinfo : EIATTR_FRAME_SIZE
	.align		4
.L_272:
        /*0624*/ 	.byte	0x04, 0x11
        /*0626*/ 	.short	(.L_274 - .L_273)
	.align		4
.L_273:
        /*0628*/ 	.word	index@(_ZN5flash24flash_fwd_splitkv_kernelI23Flash_fwd_kernel_traitsILi96ELi64ELi128ELi4ELb0ELb0EN7cutlass6half_tE19Flash_kernel_traitsILi96ELi64ELi128ELi4ES3_EELb1ELb0ELb0ELb1ELb1ELb1ELb1ELb0EEEvNS_16Flash_fwd_paramsE)
        /*062c*/ 	.word	0x00000000


	//----- nvinfo : EIATTR_REGCOUNT
	.align		4
.L_274:
        /*0630*/ 	.byte	0x04, 0x2f
        /*0632*/ 	.short	(.L_276 - .L_275)
	.align		4
.L_275:
        /*0634*/ 	.word	index@(_ZN5flash24flash_fwd_splitkv_kernelI23Flash_fwd_kernel_traitsILi96ELi64ELi128ELi4ELb0ELb0EN7cutlass6half_tE19Flash_kernel_traitsILi96ELi64ELi128ELi4ES3_EELb1ELb0ELb0ELb1ELb1ELb0ELb1ELb0EEEvNS_16Flash_fwd_paramsE)
        /*0638*/ 	.word	0x000000c6


	//----- nvinfo : EIATTR_FRAME_SIZE
	.align		4
.L_276:
        /*063c*/ 	.byte	0x04, 0x11
        /*063e*/ 	.short	(.L_278 - .L_277)
	.align		4
.L_277:
        /*0640*/ 	.word	index@(_ZN5flash24flash_fwd_splitkv_kernelI23Flash_fwd_kernel_traitsILi96ELi64ELi128ELi4ELb0ELb0EN7cutlass6half_tE19Flash_kernel_traitsILi96ELi64ELi128ELi4ES3_EELb1ELb0ELb0ELb1ELb1ELb0ELb1ELb0EEEvNS_16Flash_fwd_paramsE)
        /*0644*/ 	.word	0x00000000


	//----- nvinfo : EIATTR_REGCOUNT
	.align		4
.L_278:
        /*0648*/ 	.byte	0x04, 0x2f
        /*064a*/ 	.short	(.L_280 - .L_279)
	.align		4
.L_279:
        /*064c*/ 	.word	index@(_ZN5flash24flash_fwd_splitkv_kernelI23Flash_fwd_kernel_traitsILi96ELi64ELi128ELi4ELb0ELb0EN7cutlass6half_tE19Flash_kernel_traitsILi96ELi64ELi128ELi4ES3_EELb1ELb0ELb0ELb1ELb1ELb1ELb0ELb0EEEvNS_16Flash_fwd_paramsE)
        /*0650*/ 	.word	0x000000ff


	//----- nvinfo : EIATTR_FRAME_SIZE
	.align		4
.L_280:
        /*0654*/ 	.byte	0x04, 0x11
        /*0656*/ 	.short	(.L_282 - .L_281)
	.align		4
.L_281:
        /*0658*/ 	.word	index@(_ZN5flash24flash_fwd_splitkv_kernelI23Flash_fwd_kernel_traitsILi96ELi64ELi128ELi4ELb0ELb0EN7cutlass6half_tE19Flash_kernel_traitsILi96ELi64ELi128ELi4ES3_EELb1ELb0ELb0ELb1ELb1ELb1ELb0ELb0EEEvNS_16Flash_fwd_paramsE)
        /*065c*/ 	.word	0x00000000


	//----- nvinfo : EIATTR_REGCOUNT
	.align		4
.L_282:
        /*0660*/ 	.byte	0x04, 0x2f
        /*0662*/ 	.short	(.L_284 - .L_283)
	.align		4
.L_283:
        /*0664*/ 	.word	index@(_ZN5flash24flash_fwd_splitkv_kernelI23Flash_fwd_kernel_traitsILi96ELi64ELi128ELi4ELb0ELb0EN7cutlass6half_tE19Flash_kernel_traitsILi96ELi64ELi128ELi4ES3_EELb1ELb0ELb0ELb1ELb1ELb0ELb0ELb0EEEvNS_16Flash_fwd_paramsE)
        /*0668*/ 	.word	0x000000bc


	//----- nvinfo : EIATTR_FRAME_SIZE
	.align		4
.L_284:
        /*066c*/ 	.byte	0x04, 0x11
        /*066e*/ 	.short	(.L_286 - .L_285)
	.align		4
.L_285:
        /*0670*/ 	.word	index@(_ZN5flash24flash_fwd_splitkv_kernelI23Flash_fwd_kernel_traitsILi96ELi64ELi128ELi4ELb0ELb0EN7cutlass6half_tE19Flash_kernel_traitsILi96ELi64ELi128ELi4ES3_EELb1ELb0ELb0ELb1ELb1ELb0ELb0ELb0EEEvNS_16Flash_fwd_paramsE)
        /*0674*/ 	.word	0x00000000


	//----- nvinfo : EIATTR_REGCOUNT
	.align		4
.L_286:
        /*0678*/ 	.byte	0x04, 0x2f
        /*067a*/ 	.short	(.L_288 - .L_287)
	.align		4
.L_287:
        /*067c*/ 	.word	index@(_ZN5flash24flash_fwd_splitkv_kernelI23Flash_fwd_kernel_traitsILi96ELi64ELi128ELi4ELb0ELb0EN7cutlass6half_tE19Flash_kernel_traitsILi96ELi64ELi128ELi4ES3_EELb1ELb0ELb0ELb0ELb0ELb1ELb1ELb1EEEvNS_16Flash_fwd_paramsE)
        /*0680*/ 	.word	0x000000fb


	//----- nvinfo : EIATTR_FRAME_SIZE
	.align		4
.L_288:
        /*0684*/ 	.byte	0x04, 0x11
        /*0686*/ 	.short	(.L_290 - .L_289)
	.align		4
.L_289:
        /*0688*/ 	.word	index@(_ZN5flash24flash_fwd_splitkv_kernelI23Flash_fwd_kernel_traitsILi96ELi64ELi128ELi4ELb0ELb0EN7cutlass6half_tE19Flash_kernel_traitsILi96ELi64ELi128ELi4ES3_EELb1ELb0ELb0ELb0ELb0ELb1ELb1ELb1EEEvNS_16Flash_fwd_paramsE)
        /*068c*/ 	.word	0x00000000


	//----- nvinfo : EIATTR_REGCOUNT
	.align		4
.L_290:
        /*0690*/ 	.byte	0x04, 0x2f
        /*0692*/ 	.short	(.L_292 - .L_291)
	.align		4
.L_291:
        /*0694*/ 	.word	index@(_ZN5flash24flash_fwd_splitkv_kernelI23Flash_fwd_kernel_traitsILi96ELi64ELi128ELi4ELb0ELb0EN7cutlass6half_tE19Flash_kernel_traitsILi96ELi64ELi128ELi4ES3_EELb1ELb0ELb0ELb0ELb0ELb0ELb1ELb1EEEvNS_16Flash_fwd_paramsE)
        /*0698*/ 	.word	0x000000fa


	//----- nvinfo : EIATTR_FRAME_SIZE
	.align		4
.L_292:
        /*069c*/ 	.byte	0x04, 0x11
        /*069e*/ 	.short	(.L_294 - .L_293)
	.align		4
.L_293:
        /*06a0*/ 	.word	index@(_ZN5flash24flash_fwd_splitkv_kernelI23Flash_fwd_kernel_traitsILi96ELi64ELi128ELi4ELb0ELb0EN7cutlass6half_tE19Flash_kernel_traitsILi96ELi64ELi128ELi4ES3_EELb1ELb0ELb0ELb0ELb0ELb0ELb1ELb1EEEvNS_16Flash_fwd_paramsE)
        /*06a4*/ 	.word	0x00000000


	//----- nvinfo : EIATTR_REGCOUNT
	.align		4
.L_294:
        /*06a8*/ 	.byte	0x04, 0x2f
        /*06aa*/ 	.short	(.L_296 - .L_295)
	.align		4
.L_295:
        /*06ac*/ 	.word	index@(_ZN5flash24flash_fwd_splitkv_kernelI23Flash_fwd_kernel_traitsILi96ELi64ELi128ELi4ELb0ELb0EN7cutlass6half_tE19Flash_kernel_traitsILi96ELi64ELi128ELi4ES3_EELb1ELb0ELb0ELb0ELb0ELb1ELb1ELb0EEEvNS_16Flash_fwd_paramsE)
        /*06b0*/ 	.word	0x000000fe


	//----- nvinfo : EIATTR_FRAME_SIZE
	.align		4
.L_296:
        /*06b4*/ 	.byte	0x04, 0x11
        /*06b6*/ 	.short	(.L_298 - .L_297)
	.align		4
.L_297:
        /*06b8*/ 	.word	index@(_ZN5flash24flash_fwd_splitkv_kernelI23Flash_fwd_kernel_traitsILi96ELi64ELi128ELi4ELb0ELb0EN7cutlass6half_tE19Flash_kernel_traitsILi96ELi64ELi128ELi4ES3_EELb1ELb0ELb0ELb0ELb0ELb1ELb1ELb0EEEvNS_16Flash_fwd_paramsE)
        /*06bc*/ 	.word	0x00000000


	//----- nvinfo : EIATTR_REGCOUNT
	.align		4
.L_298:
        /*06c0*/ 	.byte	0x04, 0x2f
        /*06c2*/ 	.short	(.L_300 - .L_299)
	.align		4
.L_299:
        /*06c4*/ 	.word	index@(_ZN5flash24flash_fwd_splitkv_kernelI23Flash_fwd_kernel_traitsILi96ELi64ELi128ELi4ELb0ELb0EN7cutlass6half_tE19Flash_kernel_traitsILi96ELi64ELi128ELi4ES3_EELb1ELb0ELb0ELb0ELb0ELb0ELb1ELb0EEEvNS_16Flash_fwd_paramsE)
        /*06c8*/ 	.word	0x000000f4


	//----- nvinfo : EIATTR_FRAME_SIZE
	.align		4
.L_300:
        /*06cc*/ 	.byte	0x04, 0x11
        /*06ce*/ 	.short	(.L_302 - .L_301)
	.align		4
.L_301:
        /*06d0*/ 	.word	index@(_ZN5flash24flash_fwd_splitkv_kernelI23Flash_fwd_kernel_traitsILi96ELi64ELi128ELi4ELb0ELb0EN7cutlass6half_tE19Flash_kernel_traitsILi96ELi64ELi128ELi4ES3_EELb1ELb0ELb0ELb0ELb0ELb0ELb1ELb0EEEvNS_16Flash_fwd_paramsE)
        /*06d4*/ 	.word	0x00000000


	//----- nvinfo : EIATTR_REGCOUNT
	.align		4
.L_302:
        /*06d8*/ 	.byte	0x04, 0x2f
        /*06da*/ 	.short	(.L_304 - .L_303)
	.align		4
.L_303:
        /*06dc*/ 	.word	index@(_ZN5flash24flash_fwd_splitkv_kernelI23Flash_fwd_kernel_traitsILi96ELi64ELi128ELi4ELb0ELb0EN7cutlass6half_tE19Flash_kernel_traitsILi96ELi64ELi128ELi4ES3_EELb1ELb0ELb0ELb0ELb0ELb1ELb0ELb1EEEvNS_16Flash_fwd_paramsE)
        /*06e0*/ 	.word	0x000000ea


	//----- nvinfo : EIATTR_FRAME_SIZE
	.align		4
.L_304:
        /*06e4*/ 	.byte	0x04, 0x11
        /*06e6*/ 	.short	(.L_306 - .L_305)
	.align		4
.L_305:
        /*06e8*/ 	.word	index@(_ZN5flash24flash_fwd_splitkv_kernelI23Flash_fwd_kernel_traitsILi96ELi64ELi128ELi4ELb0ELb0EN7cutlass6half_tE19Flash_kernel_traitsILi96ELi64ELi128ELi4ES3_EELb1ELb0ELb0ELb0ELb0ELb1ELb0ELb1EEEvNS_16Flash_fwd_paramsE)
        /*06ec*/ 	.word	0x00000000


	//----- nvinfo : EIATTR_REGCOUNT
	.align		4
.L_306:
        /*06f0*/ 	.byte	0x04, 0x2f
        /*06f2*/ 	.short	(.L_308 - .L_307)
	.align		4
.L_307:
        /*06f4*/ 	.word	index@(_ZN5flash24flash_fwd_splitkv_kernelI23Flash_fwd_kernel_traitsILi96ELi64ELi128ELi4ELb0ELb0EN7cutlass6half_tE19Flash_kernel_traitsILi96ELi64ELi128ELi4ES3_EELb1ELb0ELb0ELb0ELb0ELb0ELb0ELb1EEEvNS_16Flash_fwd_paramsE)
        /*06f8*/ 	.word	0x000000f6


	//----- nvinfo : EIATTR_FRAME_SIZE
	.align		4
.L_308:
        /*06fc*/ 	.byte	0x04, 0x11
        /*06fe*/ 	.short	(.L_310 - .L_309)
	.align		4
.L_309:
        /*0700*/ 	.word	index@(_ZN5flash24flash_fwd_splitkv_kernelI23Flash_fwd_kernel_traitsILi96ELi64ELi128ELi4ELb0ELb0EN7cutlass6half_tE19Flash_kernel_traitsILi96ELi64ELi128ELi4ES3_EELb1ELb0ELb0ELb0ELb0ELb0ELb0ELb1EEEvNS_16Flash_fwd_paramsE)
        /*0704*/ 	.word	0x00000000


	//----- nvinfo : EIATTR_REGCOUNT
	.align		4
.L_310:
        /*0708*/ 	.byte	0x04, 0x2f
        /*070a*/ 	.short	(.L_312 - .L_311)
	.align		4
.L_311:
        /*070c*/ 	.word	index@(_ZN5flash24flash_fwd_splitkv_kernelI23Flash_fwd_kernel_traitsILi96ELi64ELi128ELi4ELb0ELb0EN7cutlass6half_tE19Flash_kernel_traitsILi96ELi64ELi128ELi4ES3_EELb1ELb0ELb0ELb0ELb0ELb1ELb0ELb0EEEvNS_16Flash_fwd_paramsE)
        /*0710*/ 	.word	0x000000fe


	//----- nvinfo : EIATTR_FRAME_SIZE
	.align		4
.L_312:
        /*0714*/ 	.byte	0x04, 0x11
        /*0716*/ 	.short	(.L_314 - .L_313)
	.align		4
.L_313:
        /*0718*/ 	.word	index@(_ZN5flash24flash_fwd_splitkv_kernelI23Flash_fwd_kernel_traitsILi96ELi64ELi128ELi4ELb0ELb0EN7cutlass6half_tE19Flash_kernel_traitsILi96ELi64ELi128ELi4ES3_EELb1ELb0ELb0ELb0ELb0ELb1ELb0ELb0EEEvNS_16Flash_fwd_paramsE)
        /*071c*/ 	.word	0x00000000


	//----- nvinfo : EIATTR_REGCOUNT
	.align		4
.L_314:
        /*0720*/ 	.byte	0x04, 0x2f
        /*0722*/ 	.short	(.L_316 - .L_315)
	.align		4
.L_315:
        /*0724*/ 	.word	index@(_ZN5flash24flash_fwd_splitkv_kernelI23Flash_fwd_kernel_traitsILi96ELi64ELi128ELi4ELb0ELb0EN7cutlass6half_tE19Flash_kernel_traitsILi96ELi64ELi128ELi4ES3_EELb1ELb0ELb0ELb0ELb0ELb0ELb0ELb0EEEvNS_16Flash_fwd_paramsE)
        /*0728*/ 	.word	0x000000d6


	//----- nvinfo : EIATTR_FRAME_SIZE
	.align		4
.L_316:
        /*072c*/ 	.byte	0x04, 0x11
        /*072e*/ 	.short	(.L_318 - .L_317)
	.align		4
.L_317:
        /*0730*/ 	.word	index@(_ZN5flash24flash_fwd_splitkv_kernelI23Flash_fwd_kernel_traitsILi96ELi64ELi128ELi4ELb0ELb0EN7cutlass6half_tE19Flash_kernel_traitsILi96ELi64ELi128ELi4ES3_EELb1ELb0ELb0ELb0ELb0ELb0ELb0ELb0EEEvNS_16Flash_fwd_paramsE)
        /*0734*/ 	.word	0x00000000


	//----- nvinfo : EIATTR_REGCOUNT
	.align		4
.L_318:
        /*0738*/ 	.byte	0x04, 0x2f
        /*073a*/ 	.short	(.L_320 - .L_319)
	.align		4
.L_319:
        /*073c*/ 	.word	index@(_ZN5flash32flash_fwd_splitkv_combine_kernelI23Flash_fwd_kernel_traitsILi96ELi64ELi128ELi4ELb0ELb0EN7cutlass6half_tE19Flash_kernel_traitsILi96ELi64ELi128ELi4ES3_EELi16ELi1ELb1EEEvNS_16Flash_fwd_paramsE)
        /*0740*/ 	.word	0x0000002a


	//----- nvinfo : EIATTR_FRAME_SIZE
	.align		4
.L_320:
        /*0744*/ 	.byte	0x04, 0x11
        /*0746*/ 	.short	(.L_322 - .L_321)
	.align		4
.L_321:
        /*0748*/ 	.word	index@($__internal_13_$__cuda_sm20_div_s64)
        /*074c*/ 	.word	0x00000000


	//----- nvinfo : EIATTR_FRAME_SIZE
	.align		4
.L_322:
        /*0750*/ 	.byte	0x04, 0x11
        /*0752*/ 	.short	(.L_324 - .L_323)
	.align		4
.L_323:
        /*0754*/ 	.word	index@(_ZN5flash32flash_fwd_splitkv_combine_kernelI23Flash_fwd_kernel_traitsILi96ELi64ELi128ELi4ELb0ELb0EN7cutlass6half_tE19Flash_kernel_traitsILi96ELi64ELi128ELi4ES3_EELi16ELi1ELb1EEEvNS_16Flash_fwd_paramsE)
        /*0758*/ 	.word	0x00000000


	//----- nvinfo : EIATTR_REGCOUNT
	.align		4
.L_324:
        /*075c*/ 	.byte	0x04, 0x2f
        /*075e*/ 	.short	(.L_326 - .L_325)
	.align		4
.L_325:
        /*0760*/ 	.word	index@(_ZN5flash32flash_fwd_splitkv_combine_kernelI23Flash_fwd_kernel_traitsILi96ELi64ELi128ELi4ELb0ELb0EN7cutlass6half_tE19Flash_kernel_traitsILi96ELi64ELi128ELi4ES3_EELi16ELi2ELb1EEEvNS_16Flash_fwd_paramsE)
        /*0764*/ 	.word	0x0000002a


	//----- nvinfo : EIATTR_FRAME_SIZE
	.align		4
.L_326:
        /*0768*/ 	.byte	0x04, 0x11
        /*076a*/ 	.short	(.L_328 - .L_327)
	.align		4
.L_327:
        /*076c*/ 	.word	index@($__internal_12_$__cuda_sm20_div_s64)
        /*0770*/ 	.word	0x00000000


	//----- nvinfo : EIATTR_FRAME_SIZE
	.align		4
.L_328:
        /*0774*/ 	.byte	0x04, 0x11
        /*0776*/ 	.short	(.L_330 - .L_329)
	.align		4
.L_329:
        /*0778*/ 	.word	index@(_ZN5flash32flash_fwd_splitkv_combine_kernelI23Flash_fwd_kernel_traitsILi96ELi64ELi128ELi4ELb0ELb0EN7cutlass6half_tE19Flash_kernel_traitsILi96ELi64ELi128ELi4ES3_EELi16ELi2ELb1EEEvNS_16Flash_fwd_paramsE)
        /*077c*/ 	.word	0x00000000


	//----- nvinfo : EIATTR_REGCOUNT
	.align		4
.L_330:
        /*0780*/ 	.byte	0x04, 0x2f
        /*0782*/ 	.short	(.L_332 - .L_331)
	.align		4
.L_331:
        /*0784*/ 	.word	index@(_ZN5flash32flash_fwd_splitkv_combine_kernelI23Flash_fwd_kernel_traitsILi96ELi64ELi128ELi4ELb0ELb0EN7cutlass6half_tE19Flash_kernel_traitsILi96ELi64ELi128ELi4ES3_EELi16ELi3ELb1EEEvNS_16Flash_fwd_paramsE)
        /*0788*/ 	.word	0x0000002a


	//----- nvinfo : EIATTR_FRAME_SIZE
	.align		4
.L_332:
        /*078c*/ 	.byte	0x04, 0x11
        /*078e*/ 	.short	(.L_334 - .L_333)
	.align		4
.L_333:
        /*0790*/ 	.word	index@($__internal_11_$__cuda_sm20_div_s64)
        /*0794*/ 	.word	0x00000000


	//----- nvinfo : EIATTR_FRAME_SIZE
	.align		4
.L_334:
        /*0798*/ 	.byte	0x04, 0x11
        /*079a*/ 	.short	(.L_336 - .L_335)
	.align		4
.L_335:
        /*079c*/ 	.word	index@(_ZN5flash32flash_fwd_splitkv_combine_kernelI23Flash_fwd_kernel_traitsILi96ELi64ELi128ELi4ELb0ELb0EN7cutlass6half_tE19Flash_kernel_traitsILi96ELi64ELi128ELi4ES3_EELi16ELi3ELb1EEEvNS_16Flash_fwd_paramsE)
        /*07a0*/ 	.word	0x00000000


	//----- nvinfo : EIATTR_REGCOUNT
	.align		4
.L_336:
        /*07a4*/ 	.byte	0x04, 0x2f
        /*07a6*/ 	.short	(.L_338 - .L_337)
	.align		4
.L_337:
        /*07a8*/ 	.word	index@(_ZN5flash32flash_fwd_splitkv_combine_kernelI23Flash_fwd_kernel_traitsILi96ELi64ELi128ELi4ELb0ELb0EN7cutlass6half_tE19Flash_kernel_traitsILi96ELi64ELi128ELi4ES3_EELi16ELi4ELb1EEEvNS_16Flash_fwd_paramsE)
        /*07ac*/ 	.word	0x0000002a


	//----- nvinfo : EIATTR_FRAME_SIZE
	.align		4
.L_338:
        /*07b0*/ 	.byte	0x04, 0x11
        /*07b2*/ 	.short	(.L_340 - .L_339)
	.align		4
.L_339:
        /*07b4*/ 	.word	index@($__internal_10_$__cuda_sm20_div_s64)
        /*07b8*/ 	.word	0x00000000


	//----- nvinfo : EIATTR_FRAME_SIZE
	.align		4
.L_340:
        /*07bc*/ 	.byte	0x04, 0x11
        /*07be*/ 	.short	(.L_342 - .L_341)
	.align		4
.L_341:
        /*07c0*/ 	.word	index@(_ZN5flash32flash_fwd_splitkv_combine_kernelI23Flash_fwd_kernel_traitsILi96ELi64ELi128ELi4ELb0ELb0EN7cutlass6half_tE19Flash_kernel_traitsILi96ELi64ELi128ELi4ES3_EELi16ELi4ELb1EEEvNS_16Flash_fwd_paramsE)
        /*07c4*/ 	.word	0x00000000


	//----- nvinfo : EIATTR_REGCOUNT
	.align		4
.L_342:
        /*07c8*/ 	.byte	0x04, 0x2f
        /*07ca*/ 	.short	(.L_344 - .L_343)
	.align		4
.L_343:
        /*07cc*/ 	.word	index@(_ZN5flash32flash_fwd_splitkv_combine_kernelI23Flash_fwd_kernel_traitsILi96ELi64ELi128ELi4ELb0ELb0EN7cutlass6half_tE19Flash_kernel_traitsILi96ELi64ELi128ELi4ES3_EELi16ELi5ELb1EEEvNS_16Flash_fwd_paramsE)
        /*07d0*/ 	.word	0x00000032


	//----- nvinfo : EIATTR_FRAME_SIZE
	.align		4
.L_344:
        /*07d4*/ 	.byte	0x04, 0x11
        /*07d6*/ 	.short	(.L_346 - .L_345)
	.align		4
.L_345:
        /*07d8*/ 	.word	index@($__internal_9_$__cuda_sm20_div_s64)
        /*07dc*/ 	.word	0x00000000


	//----- nvinfo : EIATTR_FRAME_SIZE
	.align		4
.L_346:
        /*07e0*/ 	.byte	0x04, 0x11
        /*07e2*/ 	.short	(.L_348 - .L_347)
	.align		4
.L_347:
        /*07e4*/ 	.word	index@(_ZN5flash32flash_fwd_splitkv_combine_kernelI23Flash_fwd_kernel_traitsILi96ELi64ELi128ELi4ELb0ELb0EN7cutlass6half_tE19Flash_kernel_traitsILi96ELi64ELi128ELi4ES3_EELi16ELi5ELb1EEEvNS_16Flash_fwd_paramsE)
        /*07e8*/ 	.word	0x00000000


	//----- nvinfo : EIATTR_REGCOUNT
	.align		4
.L_348:
        /*07ec*/ 	.byte	0x04, 0x2f
        /*07ee*/ 	.short	(.L_350 - .L_349)
	.align		4
.L_349:
        /*07f0*/ 	.word	index@(_ZN5flash32flash_fwd_splitkv_combine_kernelI23Flash_fwd_kernel_traitsILi96ELi64ELi128ELi4ELb0ELb0EN7cutlass6half_tE19Flash_kernel_traitsILi96ELi64ELi128ELi4ES3_EELi16ELi6ELb1EEEvNS_16Flash_fwd_paramsE)
        /*07f4*/ 	.word	0x00000036


	//----- nvinfo : EIATTR_FRAME_SIZE
	.align		4
.L_350:
        /*07f8*/ 	.byte	0x04, 0x11
        /*07fa*/ 	.short	(.L_352 - .L_351)
	.align		4
.L_351:
        /*07fc*/ 	.word	index@($__internal_8_$__cuda_sm20_div_s64)
        /*0800*/ 	.word	0x00000000


	//----- nvinfo : EIATTR_FRAME_SIZE
	.align		4
.L_352:
        /*0804*/ 	.byte	0x04, 0x11
        /*0806*/ 	.short	(.L_354 - .L_353)
	.align		4
.L_353:
        /*0808*/ 	.word	index@(_ZN5flash32flash_fwd_splitkv_combine_kernelI23Flash_fwd_kernel_traitsILi96ELi64ELi128ELi4ELb0ELb0EN7cutlass6half_tE19Flash_kernel_traitsILi96ELi64ELi128ELi4ES3_EELi16ELi6ELb1EEEvNS_16Flash_fwd_paramsE)
        /*080c*/ 	.word	0x00000000


	//----- nvinfo : EIATTR_REGCOUNT
	.align		4
.L_354:
        /*0810*/ 	.byte	0x04, 0x2f
        /*0812*/ 	.short	(.L_356 - .L_355)
	.align		4
.L_355:
        /*0814*/ 	.word	index@(_ZN5flash32flash_fwd_splitkv_combine_kernelI23Flash_fwd_kernel_traitsILi96ELi64ELi128ELi4ELb0ELb0EN7cutlass6half_tE19Flash_kernel_traitsILi96ELi64ELi128ELi4ES3_EELi16ELi7ELb1EEEvNS_16Flash_fwd_paramsE)
        /*0818*/ 	.word	0x00000036


	//----- nvinfo : EIATTR_FRAME_SIZE
	.align		4
.L_356:
        /*081c*/ 	.byte	0x04, 0x11
        /*081e*/ 	.short	(.L_358 - .L_357)
	.align		4
.L_357:
        /*0820*/ 	.word	index@($__internal_7_$__cuda_sm20_div_s64)
        /*0824*/ 	.word	0x00000000


	//----- nvinfo : EIATTR_FRAME_SIZE
	.align		4
.L_358:
        /*0828*/ 	.byte	0x04, 0x11
        /*082a*/ 	.short	(.L_360 - .L_359)
	.align		4
.L_359:
        /*082c*/ 	.word	index@(_ZN5flash32flash_fwd_splitkv_combine_kernelI23Flash_fwd_kernel_traitsILi96ELi64ELi128ELi4ELb0ELb0EN7cutlass6half_tE19Flash_kernel_traitsILi96ELi64ELi128ELi4ES3_EELi16ELi7ELb1EEEvNS_16Flash_fwd_paramsE)
        /*0830*/ 	.word	0x00000000


	//----- nvinfo : EIATTR_REGCOUNT
	.align		4
.L_360:
        /*0834*/ 	.byte	0x04, 0x2f
        /*0836*/ 	.short	(.L_362 - .L_361)
	.align		4
.L_361:
        /*0838*/ 	.word	index@(_ZN5flash32flash_fwd_splitkv_combine_kernelI23Flash_fwd_kernel_traitsILi96ELi64ELi128ELi4ELb0ELb0EN7cutlass6half_tE19Flash_kernel_traitsILi96ELi64ELi128ELi4ES3_EELi16ELi1ELb0EEEvNS_16Flash_fwd_paramsE)
        /*083c*/ 	.word	0x0000002a


	//----- nvinfo : EIATTR_FRAME_SIZE
	.align		4
.L_362:
        /*0840*/ 	.byte	0x04, 0x11
        /*0842*/ 	.short	(.L_364 - .L_363)
	.align		4
.L_363:
        /*0844*/ 	.word	index@($__internal_6_$__cuda_sm20_div_s64)
        /*0848*/ 	.word	0x00000000


	//----- nvinfo : EIATTR_FRAME_SIZE
	.align		4
.L_364:
        /*084c*/ 	.byte	0x04, 0x11
        /*084e*/ 	.short	(.L_366 - .L_365)
	.align		4
.L_365:
        /*0850*/ 	.word	index@(_ZN5flash32flash_fwd_splitkv_combine_kernelI23Flash_fwd_kernel_traitsILi96ELi64ELi128ELi4ELb0ELb0EN7cutlass6half_tE19Flash_kernel_traitsILi96ELi64ELi128ELi4ES3_EELi16ELi1ELb0EEEvNS_16Flash_fwd_paramsE)
        /*0854*/ 	.word	0x00000000


	//----- nvinfo : EIATTR_REGCOUNT
	.align		4
.L_366:
        /*0858*/ 	.byte	0x04, 0x2f
        /*085a*/ 	.short	(.L_368 - .L_367)
	.align		4
.L_367:
        /*085c*/ 	.word	index@(_ZN5flash32flash_fwd_splitkv_combine_kernelI23Flash_fwd_kernel_traitsILi96ELi64ELi128ELi4ELb0ELb0EN7cutlass6half_tE19Flash_kernel_traitsILi96ELi64ELi128ELi4ES3_EELi16ELi2ELb0EEEvNS_16Flash_fwd_paramsE)
        /*0860*/ 	.word	0x0000002a


	//----- nvinfo : EIATTR_FRAME_SIZE
	.align		4
.L_368:
        /*0864*/ 	.byte	0x04, 0x11
        /*0866*/ 	.short	(.L_370 - .L_369)
	.align		4
.L_369:
        /*0868*/ 	.word	index@($__internal_5_$__cuda_sm20_div_s64)
        /*086c*/ 	.word	0x00000000


	//----- nvinfo : EIATTR_FRAME_SIZE
	.align		4
.L_370:
        /*0870*/ 	.byte	0x04, 0x11
        /*0872*/ 	.short	(.L_372 - .L_371)
	.align		4
.L_371:
        /*0874*/ 	.word	index@(_ZN5flash32flash_fwd_splitkv_combine_kernelI23Flash_fwd_kernel_traitsILi96ELi64ELi128ELi4ELb0ELb0EN7cutlass6half_tE19Flash_kernel_traitsILi96ELi64ELi128ELi4ES3_EELi16ELi2ELb0EEEvNS_16Flash_fwd_paramsE)
        /*0878*/ 	.word	0x00000000


	//----- nvinfo : EIATTR_REGCOUNT
	.align		4
.L_372:
        /*087c*/ 	.byte	0x04, 0x2f
        /*087e*/ 	.short	(.L_374 - .L_373)
	.align		4
.L_373:
        /*0880*/ 	.word	index@(_ZN5flash32flash_fwd_splitkv_combine_kernelI23Flash_fwd_kernel_traitsILi96ELi64ELi128ELi4ELb0ELb0EN7cutlass6half_tE19Flash_kernel_traitsILi96ELi64ELi128ELi4ES3_EELi16ELi3ELb0EEEvNS_16Flash_fwd_paramsE)
        /*0884*/ 	.word	0x0000002c


	//----- nvinfo : EIATTR_FRAME_SIZE
	.align		4
.L_374:
        /*0888*/ 	.byte	0x04, 0x11
        /*088a*/ 	.short	(.L_376 - .L_375)
	.align		4
.L_375:
        /*088c*/ 	.word	index@($__internal_4_$__cuda_sm20_div_s64)
        /*0890*/ 	.word	0x00000000


	//----- nvinfo : EIATTR_FRAME_SIZE
	.align		4
.L_376:
        /*0894*/ 	.byte	0x04, 0x11
        /*0896*/ 	.short	(.L_378 - .L_377)
	.align		4
.L_377:
        /*0898*/ 	.word	index@(_ZN5flash32flash_fwd_splitkv_combine_kernelI23Flash_fwd_kernel_traitsILi96ELi64ELi128ELi4ELb0ELb0EN7cutlass6half_tE19Flash_kernel_traitsILi96ELi64ELi128ELi4ES3_EELi16ELi3ELb0EEEvNS_16Flash_fwd_paramsE)
        /*089c*/ 	.word	0x00000000


	//----- nvinfo : EIATTR_REGCOUNT
	.align		4
.L_378:
        /*08a0*/ 	.byte	0x04, 0x2f
        /*08a2*/ 	.short	(.L_380 - .L_379)
	.align		4
.L_379:
        /*08a4*/ 	.word	index@(_ZN5flash32flash_fwd_splitkv_combine_kernelI23Flash_fwd_kernel_traitsILi96ELi64ELi128ELi4ELb0ELb0EN7cutlass6half_tE19Flash_kernel_traitsILi96ELi64ELi128ELi4ES3_EELi16ELi4ELb0EEEvNS_16Flash_fwd_paramsE)
        /*08a8*/ 	.word	0x0000002c


	//----- nvinfo : EIATTR_FRAME_SIZE
	.align		4
.L_380:
        /*08ac*/ 	.byte	0x04, 0x11
        /*08ae*/ 	.short	(.L_382 - .L_381)
	.align		4
.L_381:
        /*08b0*/ 	.word	index@($__internal_3_$__cuda_sm20_div_s64)
        /*08b4*/ 	.word	0x00000000


	//----- nvinfo : EIATTR_FRAME_SIZE
	.align		4
.L_382:
        /*08b8*/ 	.byte	0x04, 0x11
        /*08ba*/ 	.short	(.L_384 - .L_383)
	.align		4
.L_383:
        /*08bc*/ 	.word	index@(_ZN5flash32flash_fwd_splitkv_combine_kernelI23Flash_fwd_kernel_traitsILi96ELi64ELi128ELi4ELb0ELb0EN7cutlass6half_tE19Flash_kernel_traitsILi96ELi64ELi128ELi4ES3_EELi16ELi4ELb0EEEvNS_16Flash_fwd_paramsE)
        /*08c0*/ 	.word	0x00000000


	//----- nvinfo : EIATTR_REGCOUNT
	.align		4
.L_384:
        /*08c4*/ 	.byte	0x04, 0x2f
        /*08c6*/ 	.short	(.L_386 - .L_385)
	.align		4
.L_385:
        /*08c8*/ 	.word	index@(_ZN5flash32flash_fwd_splitkv_combine_kernelI23Flash_fwd_kernel_traitsILi96ELi64ELi128ELi4ELb0ELb0EN7cutlass6half_tE19Flash_kernel_traitsILi96ELi64ELi128ELi4ES3_EELi16ELi5ELb0EEEvNS_16Flash_fwd_paramsE)
        /*08cc*/ 	.word	0x0000002e


	//----- nvinfo : EIATTR_FRAME_SIZE
	.align		4
.L_386:
        /*08d0*/ 	.byte	0x04, 0x11
        /*08d2*/ 	.short	(.L_388 - .L_387)
	.align		4
.L_387:
        /*08d4*/ 	.word	index@($__internal_2_$__cuda_sm20_div_s64)
        /*08d8*/ 	.word	0x00000000


	//----- nvinfo : EIATTR_FRAME_SIZE
	.align		4
.L_388:
        /*08dc*/ 	.byte	0x04, 0x11
        /*08de*/ 	.short	(.L_390 - .L_389)
	.align		4
.L_389:
        /*08e0*/ 	.word	index@(_ZN5flash32flash_fwd_splitkv_combine_kernelI23Flash_fwd_kernel_traitsILi96ELi64ELi128ELi4ELb0ELb0EN7cutlass6half_tE19Flash_kernel_traitsILi96ELi64ELi128ELi4ES3_EELi16ELi5ELb0EEEvNS_16Flash_fwd_paramsE)
        /*08e4*/ 	.word	0x00000000


	//----- nvinfo : EIATTR_REGCOUNT
	.align		4
.L_390:
        /*08e8*/ 	.byte	0x04, 0x2f
        /*08ea*/ 	.short	(.L_392 - .L_391)
	.align		4
.L_391:
        /*08ec*/ 	.word	index@(_ZN5flash32flash_fwd_splitkv_combine_kernelI23Flash_fwd_kernel_traitsILi96ELi64ELi128ELi4ELb0ELb0EN7cutlass6half_tE19Flash_kernel_traitsILi96ELi64ELi128ELi4ES3_EELi16ELi6ELb0EEEvNS_16Flash_fwd_paramsE)
        /*08f0*/ 	.word	0x00000030


	//----- nvinfo : EIATTR_FRAME_SIZE
	.align		4
.L_392:
        /*08f4*/ 	.byte	0x04, 0x11
        /*08f6*/ 	.short	(.L_394 - .L_393)
	.align		4
.L_393:
        /*08f8*/ 	.word	index@($__internal_1_$__cuda_sm20_div_s64)
        /*08fc*/ 	.word	0x00000000


	//----- nvinfo : EIATTR_FRAME_SIZE
	.align		4
.L_394:
        /*0900*/ 	.byte	0x04, 0x11
        /*0902*/ 	.short	(.L_396 - .L_395)
	.align		4
.L_395:
        /*0904*/ 	.word	index@(_ZN5flash32flash_fwd_splitkv_combine_kernelI23Flash_fwd_kernel_traitsILi96ELi64ELi128ELi4ELb0ELb0EN7cutlass6half_tE19Flash_kernel_traitsILi96ELi64ELi128ELi4ES3_EELi16ELi6ELb0EEEvNS_16Flash_fwd_paramsE)
        /*0908*/ 	.word	0x00000000


	//----- nvinfo : EIATTR_REGCOUNT
	.align		4
.L_396:
        /*090c*/ 	.byte	0x04, 0x2f
        /*090e*/ 	.short	(.L_398 - .L_397)
	.align		4
.L_397:
        /*0910*/ 	.word	index@(_ZN5flash32flash_fwd_splitkv_combine_kernelI23Flash_fwd_kernel_traitsILi96ELi64ELi128ELi4ELb0ELb0EN7cutlass6half_tE19Flash_kernel_traitsILi96ELi64ELi128ELi4ES3_EELi16ELi7ELb0EEEvNS_16Flash_fwd_paramsE)
        /*0914*/ 	.word	0x00000036


	//----- nvinfo : EIATTR_FRAME_SIZE
	.align		4
.L_398:
        /*0918*/ 	.byte	0x04, 0x11
        /*091a*/ 	.short	(.L_400 - .L_399)
	.align		4
.L_399:
        /*091c*/ 	.word	index@($__internal_0_$__cuda_sm20_div_s64)
        /*0920*/ 	.word	0x00000000


	//----- nvinfo : EIATTR_FRAME_SIZE
	.align		4
.L_400:
        /*0924*/ 	.byte	0x04, 0x11
        /*0926*/ 	.short	(.L_402 - .L_401)
	.align		4
.L_401:
        /*0928*/ 	.word	index@(_ZN5flash32flash_fwd_splitkv_combine_kernelI23Flash_fwd_kernel_traitsILi96ELi64ELi128ELi4ELb0ELb0EN7cutlass6half_tE19Flash_kernel_traitsILi96ELi64ELi128ELi4ES3_EELi16ELi7ELb0EEEvNS_16Flash_fwd_paramsE)
        /*092c*/ 	.word	0x00000000


	//----- nvinfo : EIATTR_MIN_STACK_SIZE
	.align		4
.L_402:
        /*0930*/ 	.byte	0x04, 0x12
        /*0932*/ 	.short	(.L_404 - .L_403)
	.align		4
.L_403:
        /*0934*/ 	.word	index@(_ZN5flash32flash_fwd_splitkv_combine_kernelI23Flash_fwd_kernel_traitsILi96ELi64ELi128ELi4ELb0ELb0EN7cutlass6half_tE19Flash_kernel_traitsILi96ELi64ELi128ELi4ES3_EELi16ELi7ELb0EEEvNS_16Flash_fwd_paramsE)
        /*0938*/ 	.word	0x00000000


	//----- nvinfo : EIATTR_MIN_STACK_SIZE
	.align		4
.L_404:
        /*093c*/ 	.byte	0x04, 0x12
        /*093e*/ 	.short	(.L_406 - .L_405)
	.align		4
.L_405:
        /*0940*/ 	.word	index@(_ZN5flash32flash_fwd_splitkv_combine_kernelI23Flash_fwd_kernel_traitsILi96ELi64ELi128ELi4ELb0ELb0EN7cutlass6half_tE19Flash_kernel_traitsILi96ELi64ELi128ELi4ES3_EELi16ELi6ELb0EEEvNS_16Flash_fwd_paramsE)
        /*0944*/ 	.word	0x00000000


	//----- nvinfo : EIATTR_MIN_STACK_SIZE
	.align		4
.L_406:
        /*0948*/ 	.byte	0x04, 0x12
        /*094a*/ 	.short	(.L_408 - .L_407)
	.align		4
.L_407:
        /*094c*/ 	.word	index@(_ZN5flash32flash_fwd_splitkv_combine_kernelI23Flash_fwd_kernel_traitsILi96ELi64ELi128ELi4ELb0ELb0EN7cutlass6half_tE19Flash_kernel_traitsILi96ELi64ELi128ELi4ES3_EELi16ELi5ELb0EEEvNS_16Flash_fwd_paramsE)
        /*0950*/ 	.word	0x00000000


	//----- nvinfo : EIATTR_MIN_STACK_SIZE
	.align		4
.L_408:
        /*0954*/ 	.byte	0x04, 0x12
        /*0956*/ 	.short	(.L_410 - .L_409)
	.align		4
.L_409:
        /*0958*/ 	.word	index@(_ZN5flash32flash_fwd_splitkv_combine_kernelI23Flash_fwd_kernel_traitsILi96ELi64ELi128ELi4ELb0ELb0EN7cutlass6half_tE19Flash_kernel_traitsILi96ELi64ELi128ELi4ES3_EELi16ELi4ELb0EEEvNS_16Flash_fwd_paramsE)
        /*095c*/ 	.word	0x00000000


	//----- nvinfo : EIATTR_MIN_STACK_SIZE
	.align		4
.L_410:
        /*0960*/ 	.byte	0x04, 0x12
        /*0962*/ 	.short	(.L_412 - .L_411)
	.align		4
.L_411:
        /*0964*/ 	.word	index@(_ZN5flash32flash_fwd_splitkv_combine_kernelI23Flash_fwd_kernel_traitsILi96ELi64ELi128ELi4ELb0ELb0EN7cutlass6half_tE19Flash_kernel_traitsILi96ELi64ELi128ELi4ES3_EELi16ELi3ELb0EEEvNS_16Flash_fwd_paramsE)
        /*0968*/ 	.word	0x00000000


	//----- nvinfo : EIATTR_MIN_STACK_SIZE
	.align		4
.L_412:
        /*096c*/ 	.byte	0x04, 0x12
        /*096e*/ 	.short	(.L_414 - .L_413)
	.align		4
.L_413:
        /*0970*/ 	.word	index@(_ZN5flash32flash_fwd_splitkv_combine_kernelI23Flash_fwd_kernel_traitsILi96ELi64ELi128ELi4ELb0ELb0EN7cutlass6half_tE19Flash_kernel_traitsILi96ELi64ELi128ELi4ES3_EELi16ELi2ELb0EEEvNS_16Flash_fwd_paramsE)
        /*0974*/ 	.word	0x00000000


	//----- nvinfo : EIATTR_MIN_STACK_SIZE
	.align		4
.L_414:
        /*0978*/ 	.byte	0x04, 0x12
        /*097a*/ 	.short	(.L_416 - .L_415)
	.align		4
.L_415:
        /*097c*/ 	.word	index@(_ZN5flash32flash_fwd_splitkv_combine_kernelI23Flash_fwd_kernel_traitsILi96ELi64ELi128ELi4ELb0ELb0EN7cutlass6half_tE19Flash_kernel_traitsILi96ELi64ELi128ELi4ES3_EELi16ELi1ELb0EEEvNS_16Flash_fwd_paramsE)
        /*0980*/ 	.word	0x00000000


	//----- nvinfo : EIATTR_MIN_STACK_SIZE
	.align		4
.L_416:
        /*0984*/ 	.byte	0x04, 0x12
        /*0986*/ 	.short	(.L_418 - .L_417)
	.align		4
.L_417:
        /*0988*/ 	.word	index@(_ZN5flash32flash_fwd_splitkv_combine_kernelI23Flash_fwd_kernel_traitsILi96ELi64ELi128ELi4ELb0ELb0EN7cutlass6half_tE19Flash_kernel_traitsILi96ELi64ELi128ELi4ES3_EELi16ELi7ELb1EEEvNS_16Flash_fwd_paramsE)
        /*098c*/ 	.word	0x00000000


	//----- nvinfo : EIATTR_MIN_STACK_SIZE
	.align		4
.L_418:
        /*0990*/ 	.byte	0x04, 0x12
        /*0992*/ 	.short	(.L_420 - .L_419)
	.align		4
.L_419:
        /*0994*/ 	.word	index@(_ZN5flash32flash_fwd_splitkv_combine_kernelI23Flash_fwd_kernel_traitsILi96ELi64ELi128ELi4ELb0ELb0EN7cutlass6half_tE19Flash_kernel_traitsILi96ELi64ELi128ELi4ES3_EELi16ELi6ELb1EEEvNS_16Flash_fwd_paramsE)
        /*0998*/ 	.word	0x00000000


	//----- nvinfo : EIATTR_MIN_STACK_SIZE
	.align		4
.L_420:
        /*099c*/ 	.byte	0x04, 0x12
        /*099e*/ 	.short	(.L_422 - .L_421)
	.align		4
.L_421:
        /*09a0*/ 	.word	index@(_ZN5flash32flash_fwd_splitkv_combine_kernelI23Flash_fwd_kernel_traitsILi96ELi64ELi128ELi4ELb0ELb0EN7cutlass6half_tE19Flash_kernel_traitsILi96ELi64ELi128ELi4ES3_EELi16ELi5ELb1EEEvNS_16Flash_fwd_paramsE)
        /*09a4*/ 	.word	0x00000000


	//----- nvinfo : EIATTR_MIN_STACK_SIZE
	.align		4
.L_422:
        /*09a8*/ 	.byte	0x04, 0x12
        /*09aa*/ 	.short	(.L_424 - .L_423)
	.align		4
.L_423:
        /*09ac*/ 	.word	index@(_ZN5flash32flash_fwd_splitkv_combine_kernelI23Flash_fwd_kernel_traitsILi96ELi64ELi128ELi4ELb0ELb0EN7cutlass6half_tE19Flash_kernel_traitsILi96ELi64ELi128ELi4ES3_EELi16ELi4ELb1EEEvNS_16Flash_fwd_paramsE)
        /*09b0*/ 	.word	0x00000000


	//----- nvinfo : EIATTR_MIN_STACK_SIZE
	.align		4
.L_424:
        /*09b4*/ 	.byte	0x04, 0x12
        /*09b6*/ 	.short	(.L_426 - .L_425)
	.align		4
.L_425:
        /*09b8*/ 	.word	index@(_ZN5flash32flash_fwd_splitkv_combine_kernelI23Flash_fwd_kernel_traitsILi96ELi64ELi128ELi4ELb0ELb0EN7cutlass6half_tE19Flash_kernel_traitsILi96ELi64ELi128ELi4ES3_EELi16ELi3ELb1EEEvNS_16Flash_fwd_paramsE)
        /*09bc*/ 	.word	0x00000000


	//----- nvinfo : EIATTR_MIN_STACK_SIZE
	.align		4
.L_426:
        /*09c0*/ 	.byte	0x04, 0x12
        /*09c2*/ 	.short	(.L_428 - .L_427)
	.align		4
.L_427:
        /*09c4*/ 	.word	index@(_ZN5flash32flash_fwd_splitkv_combine_kernelI23Flash_fwd_kernel_traitsILi96ELi64ELi128ELi4ELb0ELb0EN7cutlass6half_tE19Flash_kernel_traitsILi96ELi64ELi128ELi4ES3_EELi16ELi2ELb1EEEvNS_16Flash_fwd_paramsE)
        /*09c8*/ 	.word	0x00000000


	//----- nvinfo : EIATTR_MIN_STACK_SIZE
	.align		4
.L_428:
        /*09cc*/ 	.byte	0x04, 0x12
        /*09ce*/ 	.short	(.L_430 - .L_429)
	.align		4
.L_429:
        /*09d0*/ 	.word	index@(_ZN5flash32flash_fwd_splitkv_combine_kernelI23Flash_fwd_kernel_traitsILi96ELi64ELi128ELi4ELb0ELb0EN7cutlass6half_tE19Flash_kernel_traitsILi96ELi64ELi128ELi4ES3_EELi16ELi1ELb1EEEvNS_16Flash_fwd_paramsE)
        /*09d4*/ 	.word	0x00000000


	//----- nvinfo : EIATTR_MIN_STACK_SIZE
	.align		4
.L_430:
        /*09d8*/ 	.byte	0x04, 0x12
        /*09da*/ 	.short	(.L_432 - .L_431)
	.align		4
.L_431:
        /*09dc*/ 	.word	index@(_ZN5flash24flash_fwd_splitkv_kernelI23Flash_fwd_kernel_traitsILi96ELi64ELi128ELi4ELb0ELb0EN7cutlass6half_tE19Flash_kernel_traitsILi96ELi64ELi128ELi4ES3_EELb1ELb0ELb0ELb0ELb0ELb0ELb0ELb0EEEvNS_16Flash_fwd_paramsE)
        /*09e0*/ 	.word	0x00000000


	//----- nvinfo : EIATTR_MIN_STACK_SIZE
	.align		4
.L_432:
        /*09e4*/ 	.byte	0x04, 0x12
        /*09e6*/ 	.short	(.L_434 - .L_433)
	.align		4
.L_433:
        /*09e8*/ 	.word	index@(_ZN5flash24flash_fwd_splitkv_kernelI23Flash_fwd_kernel_traitsILi96ELi64ELi128ELi4ELb0ELb0EN7cutlass6half_tE19Flash_kernel_traitsILi96ELi64ELi128ELi4ES3_EELb1ELb0ELb0ELb0ELb0ELb1ELb0ELb0EEEvNS_16Flash_fwd_paramsE)
        /*09ec*/ 	.word	0x00000000


	//----- nvinfo : EIATTR_MIN_STACK_SIZE
	.align		4
.L_434:
        /*09f0*/ 	.byte	0x04, 0x12
        /*09f2*/ 	.short	(.L_436 - .L_435)
	.align		4
.L_435:
        /*09f4*/ 	.word	index@(_ZN5flash24flash_fwd_splitkv_kernelI23Flash_fwd_kernel_traitsILi96ELi64ELi128ELi4ELb0ELb0EN7cutlass6half_tE19Flash_kernel_traitsILi96ELi64ELi128ELi4ES3_EELb1ELb0ELb0ELb0ELb0ELb0ELb0ELb1EEEvNS_16Flash_fwd_paramsE)
        /*09f8*/ 	.word	0x00000000


	//----- nvinfo : EIATTR_MIN_STACK_SIZE
	.align		4
.L_436:
        /*09fc*/ 	.byte	0x04, 0x12
        /*09fe*/ 	.short	(.L_438 - .L_437)
	.align		4
.L_437:
        /*0a00*/ 	.word	index@(_ZN5flash24flash_fwd_splitkv_kernelI23Flash_fwd_kernel_traitsILi96ELi64ELi128ELi4ELb0ELb0EN7cutlass6half_tE19Flash_kernel_traitsILi96ELi64ELi128ELi4ES3_EELb1ELb0ELb0ELb0ELb0ELb1ELb0ELb1EEEvNS_16Flash_fwd_paramsE)
        /*0a04*/ 	.word	0x00000000


	//----- nvinfo : EIATTR_MIN_STACK_SIZE
	.align		4
.L_438:
        /*0a08*/ 	.byte	0x04, 0x12
        /*0a0a*/ 	.short	(.L_440 - .L_439)
	.align		4
.L_439:
        /*0a0c*/ 	.word	index@(_ZN5flash24flash_fwd_splitkv_kernelI23Flash_fwd_kernel_traitsILi96ELi64ELi128ELi4ELb0ELb0EN7cutlass6half_tE19Flash_kernel_traitsILi96ELi64ELi128ELi4ES3_EELb1ELb0ELb0ELb0ELb0ELb0ELb1ELb0EEEvNS_16Flash_fwd_paramsE)
        /*0a10*/ 	.word	0x00000000


	//----- nvinfo : EIATTR_MIN_STACK_SIZE
	.align		4
.L_440:
        /*0a14*/ 	.byte	0x04, 0x12
        /*0a16*/ 	.short	(.L_442 - .L_441)
	.align		4
.L_441:
        /*0a18*/ 	.word	index@(_ZN5flash24flash_fwd_splitkv_kernelI23Flash_fwd_kernel_traitsILi96ELi64ELi128ELi4ELb0ELb0EN7cutlass6half_tE19Flash_kernel_traitsILi96ELi64ELi128ELi4ES3_EELb1ELb0ELb0ELb0ELb0ELb1ELb1ELb0EEEvNS_16Flash_fwd_paramsE)
        /*0a1c*/ 	.word	0x00000000


	//----- nvinfo : EIATTR_MIN_STACK_SIZE
	.align		4
.L_442:
        /*0a20*/ 	.byte	0x04, 0x12
        /*0a22*/ 	.short	(.L_444 - .L_443)
	.align		4
.L_443:
        /*0a24*/ 	.word	index@(_ZN5flash24flash_fwd_splitkv_kernelI23Flash_fwd_kernel_traitsILi96ELi64ELi128ELi4ELb0ELb0EN7cutlass6half_tE19Flash_kernel_traitsILi96ELi64ELi128ELi4ES3_EELb1ELb0ELb0ELb0ELb0ELb0ELb1ELb1EEEvNS_16Flash_fwd_paramsE)
        /*0a28*/ 	.word	0x00000000


	//----- nvinfo : EIATTR_MIN_STACK_SIZE
	.align		4
.L_444:
        /*0a2c*/ 	.byte	0x04, 0x12
        /*0a2e*/ 	.short	(.L_446 - .L_445)
	.align		4
.L_445:
        /*0a30*/ 	.word	index@(_ZN5flash24flash_fwd_splitkv_kernelI23Flash_fwd_kernel_traitsILi96ELi64ELi128ELi4ELb0ELb0EN7cutlass6half_tE19Flash_kernel_traitsILi96ELi64ELi128ELi4ES3_EELb1ELb0ELb0ELb0ELb0ELb1ELb1ELb1EEEvNS_16Flash_fwd_paramsE)
        /*0a34*/ 	.word	0x00000000


	//----- nvinfo : EIATTR_MIN_STACK_SIZE
	.align		4
.L_446:
        /*0a38*/ 	.byte	0x04, 0x12
        /*0a3a*/ 	.short	(.L_448 - .L_447)
	.align		4
.L_447:
        /*0a3c*/ 	.word	index@(_ZN5flash24flash_fwd_splitkv_kernelI23Flash_fwd_kernel_traitsILi96ELi64ELi128ELi4ELb0ELb0EN7cutlass6half_tE19Flash_kernel_traitsILi96ELi64ELi128ELi4ES3_EELb1ELb0ELb0ELb1ELb1ELb0ELb0ELb0EEEvNS_16Flash_fwd_paramsE)
        /*0a40*/ 	.word	0x00000000


	//----- nvinfo : EIATTR_MIN_STACK_SIZE
	.align		4
.L_448:
        /*0a44*/ 	.byte	0x04, 0x12
        /*0a46*/ 	.short	(.L_450 - .L_449)
	.align		4
.L_449:
        /*0a48*/ 	.word	index@(_ZN5flash24flash_fwd_splitkv_kernelI23Flash_fwd_kernel_traitsILi96ELi64ELi128ELi4ELb0ELb0EN7cutlass6half_tE19Flash_kernel_traitsILi96ELi64ELi128ELi4ES3_EELb1ELb0ELb0ELb1ELb1ELb1ELb0ELb0EEEvNS_16Flash_fwd_paramsE)
        /*0a4c*/ 	.word	0x00000000


	//----- nvinfo : EIATTR_MIN_STACK_SIZE
	.align		4
.L_450:
        /*0a50*/ 	.byte	0x04, 0x12
        /*0a52*/ 	.short	(.L_452 - .L_451)
	.align		4
.L_451:
        /*0a54*/ 	.word	index@(_ZN5flash24flash_fwd_splitkv_kernelI23Flash_fwd_kernel_traitsILi96ELi64ELi128ELi4ELb0ELb0EN7cutlass6half_tE19Flash_kernel_traitsILi96ELi64ELi128ELi4ES3_EELb1ELb0ELb0ELb1ELb1ELb0ELb1ELb0EEEvNS_16Flash_fwd_paramsE)
        /*0a58*/ 	.word	0x00000000


	//----- nvinfo : EIATTR_MIN_STACK_SIZE
	.align		4
.L_452:
        /*0a5c*/ 	.byte	0x04, 0x12
        /*0a5e*/ 	.short	(.L_454 - .L_453)
	.align		4
.L_453:
        /*0a60*/ 	.word	index@(_ZN5flash24flash_fwd_splitkv_kernelI23Flash_fwd_kernel_traitsILi96ELi64ELi128ELi4ELb0ELb0EN7cutlass6half_tE19Flash_kernel_traitsILi96ELi64ELi128ELi4ES3_EELb1ELb0ELb0ELb1ELb1ELb1ELb1ELb0EEEvNS_16Flash_fwd_paramsE)
        /*0a64*/ 	.word	0x00000000


	//----- nvinfo : EIATTR_MIN_STACK_SIZE
	.align		4
.L_454:
        /*0a68*/ 	.byte	0x04, 0x12
        /*0a6a*/ 	.short	(.L_456 - .L_455)
	.align		4
.L_455:
        /*0a6c*/ 	.word	index@(_ZN5flash24flash_fwd_splitkv_kernelI23Flash_fwd_kernel_traitsILi96ELi64ELi128ELi4ELb0ELb0EN7cutlass6half_tE19Flash_kernel_traitsILi96ELi64ELi128ELi4ES3_EELb1ELb0ELb0ELb0ELb1ELb0ELb0ELb0EEEvNS_16Flash_fwd_paramsE)
        /*0a70*/ 	.word	0x00000000


	//----- nvinfo : EIATTR_MIN_STACK_SIZE
	.align		4
.L_456:
        /*0a74*/ 	.byte	0x04, 0x12
        /*0a76*/ 	.short	(.L_458 - .L_457)
	.align		4
.L_457:
        /*0a78*/ 	.word	index@(_ZN5flash24flash_fwd_splitkv_kernelI23Flash_fwd_kernel_traitsILi96ELi64ELi128ELi4ELb0ELb0EN7cutlass6half_tE19Flash_kernel_traitsILi96ELi64ELi128ELi4ES3_EELb1ELb0ELb0ELb0ELb1ELb1ELb0ELb0EEEvNS_16Flash_fwd_paramsE)
        /*0a7c*/ 	.word	0x00000000


	//----- nvinfo : EIATTR_MIN_STACK_SIZE
	.align		4
.L_458:
        /*0a80*/ 	.byte	0x04, 0x12
        /*0a82*/ 	.short	(.L_460 - .L_459)
	.align		4
.L_459:
        /*0a84*/ 	.word	index@(_ZN5flash24flash_fwd_splitkv_kernelI23Flash_fwd_kernel_traitsILi96ELi64ELi128ELi4ELb0ELb0EN7cutlass6half_tE19Flash_kernel_traitsILi96ELi64ELi128ELi4ES3_EELb1ELb0ELb1ELb0ELb0ELb0ELb0ELb0EEEvNS_16Flash_fwd_paramsE)
        /*0a88*/ 	.word	0x00000000


	//----- nvinfo : EIATTR_MIN_STACK_SIZE
	.align		4
.L_460:
        /*0a8c*/ 	.byte	0x04, 0x12
        /*0a8e*/ 	.short	(.L_462 - .L_461)
	.align		4
.L_461:
        /*0a90*/ 	.word	index@(_ZN5flash24flash_fwd_splitkv_kernelI23Flash_fwd_kernel_traitsILi96ELi64ELi128ELi4ELb0ELb0EN7cutlass6half_tE19Flash_kernel_traitsILi96ELi64ELi128ELi4ES3_EELb1ELb0ELb1ELb0ELb0ELb1ELb0ELb0EEEvNS_16Flash_fwd_paramsE)
        /*0a94*/ 	.word	0x00000000


	//----- nvinfo : EIATTR_MIN_STACK_SIZE
	.align		4
.L_462:
        /*0a98*/ 	.byte	0x04, 0x12
        /*0a9a*/ 	.short	(.L_464 - .L_463)
	.align		4
.L_463:
        /*0a9c*/ 	.word	index@(_ZN5flash24flash_fwd_splitkv_kernelI23Flash_fwd_kernel_traitsILi96ELi64ELi128ELi4ELb0ELb0EN7cutlass6half_tE19Flash_kernel_traitsILi96ELi64ELi128ELi4ES3_EELb1ELb0ELb0ELb0ELb1ELb0ELb0ELb1EEEvNS_16Flash_fwd_paramsE)
        /*0aa0*/ 	.word	0x00000000


	//----- nvinfo : EIATTR_MIN_STACK_SIZE
	.align		4
.L_464:
        /*0aa4*/ 	.byte	0x04, 0x12
        /*0aa6*/ 	.short	(.L_466 - .L_465)
	.align		4
.L_465:
        /*0aa8*/ 	.word	index@(_ZN5flash24flash_fwd_splitkv_kernelI23Flash_fwd_kernel_traitsILi96ELi64ELi128ELi4ELb0ELb0EN7cutlass6half_tE19Flash_kernel_traitsILi96ELi64ELi128ELi4ES3_EELb1ELb0ELb0ELb0ELb1ELb1ELb0ELb1EEEvNS_16Flash_fwd_paramsE)
        /*0aac*/ 	.word	0x00000000


	//----- nvinfo : EIATTR_MIN_STACK_SIZE
	.align		4
.L_466:
        /*0ab0*/ 	.byte	0x04, 0x12
        /*0ab2*/ 	.short	(.L_468 - .L_467)
	.align		4
.L_467:
        /*0ab4*/ 	.word	index@(_ZN5flash24flash_fwd_splitkv_kernelI23Flash_fwd_kernel_traitsILi96ELi64ELi128ELi4ELb0ELb0EN7cutlass6half_tE19Flash_kernel_traitsILi96ELi64ELi128ELi4ES3_EELb1ELb0ELb1ELb0ELb0ELb0ELb0ELb1EEEvNS_16Flash_fwd_paramsE)
        /*0ab8*/ 	.word	0x00000000


	//----- nvinfo : EIATTR_MIN_STACK_SIZE
	.align		4
.L_468:
        /*0abc*/ 	.byte	0x04, 0x12
        /*0abe*/ 	.short	(.L_470 - .L_469)
	.align		4
.L_469:
        /*0ac0*/ 	.word	index@(_ZN5flash24flash_fwd_splitkv_kernelI23Flash_fwd_kernel_traitsILi96ELi64ELi128ELi4ELb0ELb0EN7cutlass6half_tE19Flash_kernel_traitsILi96ELi64ELi128ELi4ES3_EELb1ELb0ELb1ELb0ELb0ELb1ELb0ELb1EEEvNS_16Flash_fwd_paramsE)
        /*0ac4*/ 	.word	0x00000000


	//----- nvinfo : EIATTR_MIN_STACK_SIZE
	.align		4
.L_470:
        /*0ac8*/ 	.byte	0x04, 0x12
        /*0aca*/ 	.short	(.L_472 - .L_471)
	.align		4
.L_471:
        /*0acc*/ 	.word	index@(_ZN5flash24flash_fwd_splitkv_kernelI23Flash_fwd_kernel_traitsILi96ELi64ELi128ELi4ELb0ELb0EN7cutlass6half_tE19Flash_kernel_traitsILi96ELi64ELi128ELi4ES3_EELb1ELb0ELb0ELb0ELb1ELb0ELb1ELb0EEEvNS_16Flash_fwd_paramsE)
        /*0ad0*/ 	.word	0x00000000


	//----- nvinfo : EIATTR_MIN_STACK_SIZE
	.align		4
.L_472:
        /*0ad4*/ 	.byte	0x04, 0x12
        /*0ad6*/ 	.short	(.L_474 - .L_473)
	.align		4
.L_473:
        /*0ad8*/ 	.word	index@(_ZN5flash24flash_fwd_splitkv_kernelI23Flash_fwd_kernel_traitsILi96ELi64ELi128ELi4ELb0ELb0EN7cutlass6half_tE19Flash_kernel_traitsILi96ELi64ELi128ELi4ES3_EELb1ELb0ELb0ELb0ELb1ELb1ELb1ELb0EEEvNS_16Flash_fwd_paramsE)
        /*0adc*/ 	.word	0x00000000


	//----- nvinfo : EIATTR_MIN_STACK_SIZE
	.align		4
.L_474:
        /*0ae0*/ 	.byte	0x04, 0x12
        /*0ae2*/ 	.short	(.L_476 - .L_475)
	.align		4
.L_475:
        /*0ae4*/ 	.word	index@(_ZN5flash24flash_fwd_splitkv_kernelI23Flash_fwd_kernel_traitsILi96ELi64ELi128ELi4ELb0ELb0EN7cutlass6half_tE19Flash_kernel_traitsILi96ELi64ELi128ELi4ES3_EELb1ELb0ELb1ELb0ELb0ELb0ELb1ELb0EEEvNS_16Flash_fwd_paramsE)
        /*0ae8*/ 	.word	0x00000000


	//----- nvinfo : EIATTR_MIN_STACK_SIZE
	.align		4
.L_476:
        /*0aec*/ 	.byte	0x04, 0x12
        /*0aee*/ 	.short	(.L_478 - .L_477)
	.align		4
.L_477:
        /*0af0*/ 	.word	index@(_ZN5flash24flash_fwd_splitkv_kernelI23Flash_fwd_kernel_traitsILi96ELi64ELi128ELi4ELb0ELb0EN7cutlass6half_tE19Flash_kernel_traitsILi96ELi64ELi128ELi4ES3_EELb1ELb0ELb1ELb0ELb0ELb1ELb1ELb0EEEvNS_16Flash_fwd_paramsE)
        /*0af4*/ 	.word	0x00000000


	//----- nvinfo : EIATTR_MIN_STACK_SIZE
	.align		4
.L_478:
        /*0af8*/ 	.byte	0x04, 0x12
        /*0afa*/ 	.short	(.L_480 - .L_479)
	.align		4
.L_479:
        /*0afc*/ 	.word	index@(_ZN5flash24flash_fwd_splitkv_kernelI23Flash_fwd_kernel_traitsILi96ELi64ELi128ELi4ELb0ELb0EN7cutlass6half_tE19Flash_kernel_traitsILi96ELi64ELi128ELi4ES3_EELb1ELb0ELb0ELb0ELb1ELb0ELb1ELb1EEEvNS_16Flash_fwd_paramsE)
        /*0b00*/ 	.word	0x00000000


	//----- nvinfo : EIATTR_MIN_STACK_SIZE
	.align		4
.L_480:
        /*0b04*/ 	.byte	0x04, 0x12
        /*0b06*/ 	.short	(.L_482 - .L_481)
	.align		4
.L_481:
        /*0b08*/ 	.word	index@(_ZN5flash24flash_fwd_splitkv_kernelI23Flash_fwd_kernel_traitsILi96ELi64ELi128ELi4ELb0ELb0EN7cutlass6half_tE19Flash_kernel_traitsILi96ELi64ELi128ELi4ES3_EELb1ELb0ELb0ELb0ELb1ELb1ELb1ELb1EEEvNS_16Flash_fwd_paramsE)
        /*0b0c*/ 	.word	0x00000000


	//----- nvinfo : EIATTR_MIN_STACK_SIZE
	.align		4
.L_482:
        /*0b10*/ 	.byte	0x04, 0x12
        /*0b12*/ 	.short	(.L_484 - .L_483)
	.align		4
.L_483:
        /*0b14*/ 	.word	index@(_ZN5flash24flash_fwd_splitkv_kernelI23Flash_fwd_kernel_traitsILi96ELi64ELi128ELi4ELb0ELb0EN7cutlass6half_tE19Flash_kernel_traitsILi96ELi64ELi128ELi4ES3_EELb1ELb0ELb1ELb0ELb0ELb0ELb1ELb1EEEvNS_16Flash_fwd_paramsE)
        /*0b18*/ 	.word	0x00000000


	//----- nvinfo : EIATTR_MIN_STACK_SIZE
	.align		4
.L_484:
        /*0b1c*/ 	.byte	0x04, 0x12
        /*0b1e*/ 	.short	(.L_486 - .L_485)
	.align		4
.L_485:
        /*0b20*/ 	.word	index@(_ZN5flash24flash_fwd_splitkv_kernelI23Flash_fwd_kernel_traitsILi96ELi64ELi128ELi4ELb0ELb0EN7cutlass6half_tE19Flash_kernel_traitsILi96ELi64ELi128ELi4ES3_EELb1ELb0ELb1ELb0ELb0ELb1ELb1ELb1EEEvNS_16Flash_fwd_paramsE)
        /*0b24*/ 	.word	0x00000000


	//----- nvinfo : EIATTR_MIN_STACK_SIZE
	.align		4
.L_486:
        /*0b28*/ 	.byte	0x04, 0x12
        /*0b2a*/ 	.short	(.L_488 - .L_487)
	.align		4
.L_487:
        /*0b2c*/ 	.word	index@(_ZN5flash32flash_fwd_splitkv_combine_kernelI23Flash_fwd_kernel_traitsILi96ELi64ELi64ELi4ELb0ELb0EN7cutlass6half_tE19Flash_kernel_traitsILi96ELi64ELi64ELi4ES3_EELi16ELi7ELb0EEEvNS_16Flash_fwd_paramsE)
        /*0b30*/ 	.word	0x00000000


	//----- nvinfo : EIATTR_MIN_STACK_SIZE
	.align		4
.L_488:
        /*0b34*/ 	.byte	0x04, 0x12
        /*0b36*/ 	.short	(.L_490 - .L_489)
	.align		4
.L_489:
        /*0b38*/ 	.word	index@(_ZN5flash32flash_fwd_splitkv_combine_kernelI23Flash_fwd_kernel_traitsILi96ELi64ELi64ELi4ELb0ELb0EN7cutlass6half_tE19Flash_kernel_traitsILi96ELi64ELi64ELi4ES3_EELi16ELi6ELb0EEEvNS_16Flash_fwd_paramsE)
        /*0b3c*/ 	.word	0x00000000


	//----- nvinfo : EIATTR_MIN_STACK_SIZE
	.align		4
.L_490:
        /*0b40*/ 	.byte	0x04, 0x12
        /*0b42*/ 	.short	(.L_492 - .L_491)
	.align		4
.L_491:
        /*0b44*/ 	.word	index@(_ZN5flash32flash_fwd_splitkv_combine_kernelI23Flash_fwd_kernel_traitsILi96ELi64ELi64ELi4ELb0ELb0EN7cutlass6half_tE19Flash_kernel_traitsILi96ELi64ELi64ELi4ES3_EELi16ELi5ELb0EEEvNS_16Flash_fwd_paramsE)
        /*0b48*/ 	.word	0x00000000


	//----- nvinfo : EIATTR_MIN_STACK_SIZE
	.align		4
.L_492:
        /*0b4c*/ 	.byte	0x04, 0x12
        /*0b4e*/ 	.short	(.L_494 - .L_493)
	.align		4
.L_493:
        /*0b50*/ 	.word	index@(_ZN5flash32flash_fwd_splitkv_combine_kernelI23Flash_fwd_kernel_traitsILi96ELi64ELi64ELi4ELb0ELb0EN7cutlass6half_tE19Flash_kernel_traitsILi96ELi64ELi64ELi4ES3_EELi16ELi4ELb0EEEvNS_16Flash_fwd_paramsE)
        /*0b54*/ 	.word	0x00000000


	//----- nvinfo : EIATTR_MIN_STACK_SIZE
	.align		4
.L_494:
        /*0b58*/ 	.byte	0x04, 0x12
        /*0b5a*/ 	.short	(.L_496 - .L_495)
	.align		4
.L_495:
        /*0b5c*/ 	.word	index@(_ZN5flash32flash_fwd_splitkv_combine_kernelI23Flash_fwd_kernel_traitsILi96ELi64ELi64ELi4ELb0ELb0EN7cutlass6half_tE19Flash_kernel_traitsILi96ELi64ELi64ELi4ES3_EELi16ELi3ELb0EEEvNS_16Flash_fwd_paramsE)
        /*0b60*/ 	.word	0x00000000


	//----- nvinfo : EIATTR_MIN_STACK_SIZE
	.align		4
.L_496:
        /*0b64*/ 	.byte	0x04, 0x12
        /*0b66*/ 	.short	(.L_498 - .L_497)
	.align		4
.L_497:
        /*0b68*/ 	.word	index@(_ZN5flash32flash_fwd_splitkv_combine_kernelI23Flash_fwd_kernel_traitsILi96ELi64ELi64ELi4ELb0ELb0EN7cutlass6half_tE19Flash_kernel_traitsILi96ELi64ELi64ELi4ES3_EELi16ELi2ELb0EEEvNS_16Flash_fwd_paramsE)
        /*0b6c*/ 	.word	0x00000000


	//----- nvinfo : EIATTR_MIN_STACK_SIZE
	.align		4
.L_498:
        /*0b70*/ 	.byte	0x04, 0x12
        /*0b72*/ 	.short	(.L_500 - .L_499)
	.align		4
.L_499:
        /*0b74*/ 	.word	index@(_ZN5flash32flash_fwd_splitkv_combine_kernelI23Flash_fwd_kernel_traitsILi96ELi64ELi64ELi4ELb0ELb0EN7cutlass6half_tE19Flash_kernel_traitsILi96ELi64ELi64ELi4ES3_EELi16ELi1ELb0EEEvNS_16Flash_fwd_paramsE)
        /*0b78*/ 	.word	0x00000000


	//----- nvinfo : EIATTR_MIN_STACK_SIZE
	.align		4
.L_500:
        /*0b7c*/ 	.byte	0x04, 0x12
        /*0b7e*/ 	.short	(.L_502 - .L_501)
	.align		4
.L_501:
        /*0b80*/ 	.word	index@(_ZN5flash32flash_fwd_splitkv_combine_kernelI23Flash_fwd_kernel_traitsILi96ELi64ELi64ELi4ELb0ELb0EN7cutlass6half_tE19Flash_kernel_traitsILi96ELi64ELi64ELi4ES3_EELi16ELi7ELb1EEEvNS_16Flash_fwd_paramsE)
        /*0b84*/ 	.word	0x00000000


	//----- nvinfo : EIATTR_MIN_STACK_SIZE
	.align		4
.L_502:
        /*0b88*/ 	.byte	0x04, 0x12
        /*0b8a*/ 	.short	(.L_504 - .L_503)
	.align		4
.L_503:
        /*0b8c*/ 	.word	index@(_ZN5flash32flash_fwd_splitkv_combine_kernelI23Flash_fwd_kernel_traitsILi96ELi64ELi64ELi4ELb0ELb0EN7cutlass6half_tE19Flash_kernel_traitsILi96ELi64ELi64ELi4ES3_EELi16ELi6ELb1EEEvNS_16Flash_fwd_paramsE)
        /*0b90*/ 	.word	0x00000000


	//----- nvinfo : EIATTR_MIN_STACK_SIZE
	.align		4
.L_504:
        /*0b94*/ 	.byte	0x04, 0x12
        /*0b96*/ 	.short	(.L_506 - .L_505)
	.align		4
.L_505:
        /*0b98*/ 	.word	index@(_ZN5flash32flash_fwd_splitkv_combine_kernelI23Flash_fwd_kernel_traitsILi96ELi64ELi64ELi4ELb0ELb0EN7cutlass6half_tE19Flash_kernel_traitsILi96ELi64ELi64ELi4ES3_EELi16ELi5ELb1EEEvNS_16Flash_fwd_paramsE)
        /*0b9c*/ 	.word	0x00000000


	//----- nvinfo : EIATTR_MIN_STACK_SIZE
	.align		4
.L_506:
        /*0ba0*/ 	.byte	0x04, 0x12
        /*0ba2*/ 	.short	(.L_508 - .L_507)
	.align		4
.L_507:
        /*0ba4*/ 	.word	index@(_ZN5flash32flash_fwd_splitkv_combine_kernelI23Flash_fwd_kernel_traitsILi96ELi64ELi64ELi4ELb0ELb0EN7cutlass6half_tE19Flash_kernel_traitsILi96ELi64ELi64ELi4ES3_EELi16ELi4ELb1EEEvNS_16Flash_fwd_paramsE)
        /*0ba8*/ 	.word	0x00000000


	//----- nvinfo : EIATTR_MIN_STACK_SIZE
	.align		4
.L_508:
        /*0bac*/ 	.byte	0x04, 0x12
        /*0bae*/ 	.short	(.L_510 - .L_509)
	.align		4
.L_509:
        /*0bb0*/ 	.word	index@(_ZN5flash32flash_fwd_splitkv_combine_kernelI23Flash_fwd_kernel_traitsILi96ELi64ELi64ELi4ELb0ELb0EN7cutlass6half_tE19Flash_kernel_traitsILi96ELi64ELi64ELi4ES3_EELi16ELi3ELb1EEEvNS_16Flash_fwd_paramsE)
        /*0bb4*/ 	.word	0x00000000


	//----- nvinfo : EIATTR_MIN_STACK_SIZE
	.align		4
.L_510:
        /*0bb8*/ 	.byte	0x04, 0x12
        /*0bba*/ 	.short	(.L_512 - .L_511)
	.align		4
.L_511:
        /*0bbc*/ 	.word	index@(_ZN5flash32flash_fwd_splitkv_combine_kernelI23Flash_fwd_kernel_traitsILi96ELi64ELi64ELi4ELb0ELb0EN7cutlass6half_tE19Flash_kernel_traitsILi96ELi64ELi64ELi4ES3_EELi16ELi2ELb1EEEvNS_16Flash_fwd_paramsE)
        /*0bc0*/ 	.word	0x00000000


	//----- nvinfo : EIATTR_MIN_STACK_SIZE
	.align		4
.L_512:
        /*0bc4*/ 	.byte	0x04, 0x12
        /*0bc6*/ 	.short	(.L_514 - .L_513)
	.align		4
.L_513:
        /*0bc8*/ 	.word	index@(_ZN5flash32flash_fwd_splitkv_combine_kernelI23Flash_fwd_kernel_traitsILi96ELi64ELi64ELi4ELb0ELb0EN7cutlass6half_tE19Flash_kernel_traitsILi96ELi64ELi64ELi4ES3_EELi16ELi1ELb1EEEvNS_16Flash_fwd_paramsE)
        /*0bcc*/ 	.word	0x00000000


	//----- nvinfo : EIATTR_MIN_STACK_SIZE
	.align		4
.L_514:
        /*0bd0*/ 	.byte	0x04, 0x12
        /*0bd2*/ 	.short	(.L_516 - .L_515)
	.align		4
.L_515:
        /*0bd4*/ 	.word	index@(_ZN5flash24flash_fwd_splitkv_kernelI23Flash_fwd_kernel_traitsILi96ELi64ELi64ELi4ELb0ELb0EN7cutlass6half_tE19Flash_kernel_traitsILi96ELi64ELi64ELi4ES3_EELb1ELb0ELb0ELb0ELb0ELb0ELb0ELb0EEEvNS_16Flash_fwd_paramsE)
        /*0bd8*/ 	.word	0x00000000


	//----- nvinfo : EIATTR_MIN_STACK_SIZE
	.align		4
.L_516:
        /*0bdc*/ 	.byte	0x04, 0x12
        /*0bde*/ 	.short	(.L_518 - .L_517)
	.align		4
.L_517:
        /*0be0*/ 	.word	index@(_ZN5flash24flash_fwd_splitkv_kernelI23Flash_fwd_kernel_traitsILi96ELi64ELi64ELi4ELb0ELb0EN7cutlass6half_tE19Flash_kernel_traitsILi96ELi64ELi64ELi4ES3_EELb1ELb0ELb0ELb0ELb0ELb1ELb0ELb0EEEvNS_16Flash_fwd_paramsE)
        /*0be4*/ 	.word	0x00000000


	//----- nvinfo : EIATTR_MIN_STACK_SIZE
	.align		4
.L_518:
        /*0be8*/ 	.byte	0x04, 0x12
        /*0bea*/ 	.short	(.L_520 - .L_519)
	.align		4
.L_519:
        /*0bec*/ 	.word	index@(_ZN5flash24flash_fwd_splitkv_kernelI23Flash_fwd_kernel_traitsILi96ELi64ELi64ELi4ELb0ELb0EN7cutlass6half_tE19Flash_kernel_traitsILi96ELi64ELi64ELi4ES3_EELb1ELb0ELb0ELb0ELb0ELb0ELb0ELb1EEEvNS_16Flash_fwd_paramsE)
        /*0bf0*/ 	.word	0x00000000


	//----- nvinfo : EIATTR_MIN_STACK_SIZE
	.align		4
.L_520:
        /*0bf4*/ 	.byte	0x04, 0x12
        /*0bf6*/ 	.short	(.L_522 - .L_521)
	.align		4
.L_521:
        /*0bf8*/ 	.word	index@(_ZN5flash24flash_fwd_splitkv_kernelI23Flash_fwd_kernel_traitsILi96ELi64ELi64ELi4ELb0ELb0EN7cutlass6half_tE19Flash_kernel_traitsILi96ELi64ELi64ELi4ES3_EELb1ELb0ELb0ELb0ELb0ELb1ELb0ELb1EEEvNS_16Flash_fwd_paramsE)
        /*0bfc*/ 	.word	0x00000000


	//----- nvinfo : EIATTR_MIN_STACK_SIZE
	.align		4
.L_522:
        /*0c00*/ 	.byte	0x04, 0x12
        /*0c02*/ 	.short	(.L_524 - .L_523)
	.align		4
.L_523:
        /*0c04*/ 	.word	index@(_ZN5flash24flash_fwd_splitkv_kernelI23Flash_fwd_kernel_traitsILi96ELi64ELi64ELi4ELb0ELb0EN7cutlass6half_tE19Flash_kernel_traitsILi96ELi64ELi64ELi4ES3_EELb1ELb0ELb0ELb0ELb0ELb0ELb1ELb0EEEvNS_16Flash_fwd_paramsE)
        /*0c08*/ 	.word	0x00000000


	//----- nvinfo : EIATTR_MIN_STACK_SIZE
	.align		4
.L_524:
        /*0c0c*/ 	.byte	0x04, 0x12
        /*0c0e*/ 	.short	(.L_526 - .L_525)
	.align		4
.L_525:
        /*0c10*/ 	.word	index@(_ZN5flash24flash_fwd_splitkv_kernelI23Flash_fwd_kernel_traitsILi96ELi64ELi64ELi4ELb0ELb0EN7cutlass6half_tE19Flash_kernel_traitsILi96ELi64ELi64ELi4ES3_EELb1ELb0ELb0ELb0ELb0ELb1ELb1ELb0EEEvNS_16Flash_fwd_paramsE)
        /*0c14*/ 	.word	0x00000000


	//----- nvinfo : EIATTR_MIN_STACK_SIZE
	.align		4
.L_526:
        /*0c18*/ 	.byte	0x04, 0x12
        /*0c1a*/ 	.short	(.L_528 - .L_527)
	.align		4
.L_527:
        /*0c1c*/ 	.word	index@(_ZN5flash24flash_fwd_splitkv_kernelI23Flash_fwd_kernel_traitsILi96ELi64ELi64ELi4ELb0ELb0EN7cutlass6half_tE19Flash_kernel_traitsILi96ELi64ELi64ELi4ES3_EELb1ELb0ELb0ELb0ELb0ELb0ELb1ELb1EEEvNS_16Flash_fwd_paramsE)
        /*0c20*/ 	.word	0x00000000


	//----- nvinfo : EIATTR_MIN_STACK_SIZE
	.align		4
.L_528:
        /*0c24*/ 	.byte	0x04, 0x12
        /*0c26*/ 	.short	(.L_530 - .L_529)
	.align		4
.L_529:
        /*0c28*/ 	.word	index@(_ZN5flash24flash_fwd_splitkv_kernelI23Flash_fwd_kernel_traitsILi96ELi64ELi64ELi4ELb0ELb0EN7cutlass6half_tE19Flash_kernel_traitsILi96ELi64ELi64ELi4ES3_EELb1ELb0ELb0ELb0ELb0ELb1ELb1ELb1EEEvNS_16Flash_fwd_paramsE)
        /*0c2c*/ 	.word	0x00000000


	//----- nvinfo : EIATTR_MIN_STACK_SIZE
	.align		4
.L_530:
        /*0c30*/ 	.byte	0x04, 0x12
        /*0c32*/ 	.short	(.L_532 - .L_531)
	.align		4
.L_531:
        /*0c34*/ 	.word	index@(_ZN5flash24flash_fwd_splitkv_kernelI23Flash_fwd_kernel_traitsILi96ELi64ELi64ELi4ELb0ELb0EN7cutlass6half_tE19Flash_kernel_traitsILi96ELi64ELi64ELi4ES3_EELb1ELb0ELb0ELb1ELb1ELb0ELb0ELb0EEEvNS_16Flash_fwd_paramsE)
        /*0c38*/ 	.word	0x00000000


	//----- nvinfo : EIATTR_MIN_STACK_SIZE
	.align		4
.L_532:
        /*0c3c*/ 	.byte	0x04, 0x12
        /*0c3e*/ 	.short	(.L_534 - .L_533)
	.align		4
.L_533:
        /*0c40*/ 	.word	index@(_ZN5flash24flash_fwd_splitkv_kernelI23Flash_fwd_kernel_traitsILi96ELi64ELi64ELi4ELb0ELb0EN7cutlass6half_tE19Flash_kernel_traitsILi96ELi64ELi64ELi4ES3_EELb1ELb0ELb0ELb1ELb1ELb1ELb0ELb0EEEvNS_16Flash_fwd_paramsE)
        /*0c44*/ 	.word	0x00000000


	//----- nvinfo : EIATTR_MIN_STACK_SIZE
	.align		4
.L_534:
        /*0c48*/ 	.byte	0x04, 0x12
        /*0c4a*/ 	.short	(.L_536 - .L_535)
	.align		4
.L_535:
        /*0c4c*/ 	.word	index@(_ZN5flash24flash_fwd_splitkv_kernelI23Flash_fwd_kernel_traitsILi96ELi64ELi64ELi4ELb0ELb0EN7cutlass6half_tE19Flash_kernel_traitsILi96ELi64ELi64ELi4ES3_EELb1ELb0ELb0ELb1ELb1ELb0ELb1ELb0EEEvNS_16Flash_fwd_paramsE)
        /*0c50*/ 	.word	0x00000000


	//----- nvinfo : EIATTR_MIN_STACK_SIZE
	.align		4
.L_536:
        /*0c54*/ 	.byte	0x04, 0x12
        /*0c56*/ 	.short	(.L_538 - .L_537)
	.align		4
.L_537:
        /*0c58*/ 	.word	index@(_ZN5flash24flash_fwd_splitkv_kernelI23Flash_fwd_kernel_traitsILi96ELi64ELi64ELi4ELb0ELb0EN7cutlass6half_tE19Flash_kernel_traitsILi96ELi64ELi64ELi4ES3_EELb1ELb0ELb0ELb1ELb1ELb1ELb1ELb0EEEvNS_16Flash_fwd_paramsE)
        /*0c5c*/ 	.word	0x00000000


	//----- nvinfo : EIATTR_MIN_STACK_SIZE
	.align		4
.L_538:
        /*0c60*/ 	.byte	0x04, 0x12
        /*0c62*/ 	.short	(.L_540 - .L_539)
	.align		4
.L_539:
        /*0c64*/ 	.word	index@(_ZN5flash24flash_fwd_splitkv_kernelI23Flash_fwd_kernel_traitsILi96ELi64ELi64ELi4ELb0ELb0EN7cutlass6half_tE19Flash_kernel_traitsILi96ELi64ELi64ELi4ES3_EELb1ELb0ELb0ELb0ELb1ELb0ELb0ELb0EEEvNS_16Flash_fwd_paramsE)
        /*0c68*/ 	.word	0x00000000


	//----- nvinfo : EIATTR_MIN_STACK_SIZE
	.align		4
.L_540:
        /*0c6c*/ 	.byte	0x04, 0x12
        /*0c6e*/ 	.short	(.L_542 - .L_541)
	.align		4
.L_541:
        /*0c70*/ 	.word	index@(_ZN5flash24flash_fwd_splitkv_kernelI23Flash_fwd_kernel_traitsILi96ELi64ELi64ELi4ELb0ELb0EN7cutlass6half_tE19Flash_kernel_traitsILi96ELi64ELi64ELi4ES3_EELb1ELb0ELb0ELb0ELb1ELb1ELb0ELb0EEEvNS_16Flash_fwd_paramsE)
        /*0c74*/ 	.word	0x00000000


	//----- nvinfo : EIATTR_MIN_STACK_SIZE
	.align		4
.L_542:
        /*0c78*/ 	.byte	0x04, 0x12
        /*0c7a*/ 	.short	(.L_544 - .L_543)
	.align		4
.L_543:
        /*0c7c*/ 	.word	index@(_ZN5flash24flash_fwd_splitkv_kernelI23Flash_fwd_kernel_traitsILi96ELi64ELi64ELi4ELb0ELb0EN7cutlass6half_tE19Flash_kernel_traitsILi96ELi64ELi64ELi4ES3_EELb1ELb0ELb1ELb0ELb0ELb0ELb0ELb0EEEvNS_16Flash_fwd_paramsE)
        /*0c80*/ 	.word	0x00000000


	//----- nvinfo : EIATTR_MIN_STACK_SIZE
	.align		4
.L_544:
        /*0c84*/ 	.byte	0x04, 0x12
        /*0c86*/ 	.short	(.L_546 - .L_545)
	.align		4
.L_545:
        /*0c88*/ 	.word	index@(_ZN5flash24flash_fwd_splitkv_kernelI23Flash_fwd_kernel_traitsILi96ELi64ELi64ELi4ELb0ELb0EN7cutlass6half_tE19Flash_kernel_traitsILi96ELi64ELi64ELi4ES3_EELb1ELb0ELb1ELb0ELb0ELb1ELb0ELb0EEEvNS_16Flash_fwd_paramsE)
        /*0c8c*/ 	.word	0x00000000


	//----- nvinfo : EIATTR_MIN_STACK_SIZE
	.align		4
.L_546:
        /*0c90*/ 	.byte	0x04, 0x12
        /*0c92*/ 	.short	(.L_548 - .L_547)
	.align		4
.L_547:
        /*0c94*/ 	.word	index@(_ZN5flash24flash_fwd_splitkv_kernelI23Flash_fwd_kernel_traitsILi96ELi64ELi64ELi4ELb0ELb0EN7cutlass6half_tE19Flash_kernel_traitsILi96ELi64ELi64ELi4ES3_EELb1ELb0ELb0ELb0ELb1ELb0ELb0ELb1EEEvNS_16Flash_fwd_paramsE)
        /*0c98*/ 	.word	0x00000000


	//----- nvinfo : EIATTR_MIN_STACK_SIZE
	.align		4
.L_548:
        /*0c9c*/ 	.byte	0x04, 0x12
        /*0c9e*/ 	.short	(.L_550 - .L_549)
	.align		4
.L_549:
        /*0ca0*/ 	.word	index@(_ZN5flash24flash_fwd_splitkv_kernelI23Flash_fwd_kernel_traitsILi96ELi64ELi64ELi4ELb0ELb0EN7cutlass6half_tE19Flash_kernel_traitsILi96ELi64ELi64ELi4ES3_EELb1ELb0ELb0ELb0ELb1ELb1ELb0ELb1EEEvNS_16Flash_fwd_paramsE)
        /*0ca4*/ 	.word	0x00000000


	//----- nvinfo : EIATTR_MIN_STACK_SIZE
	.align		4
.L_550:
        /*0ca8*/ 	.byte	0x04, 0x12
        /*0caa*/ 	.short	(.L_552 - .L_551)
	.align		4
.L_551:
        /*0cac*/ 	.word	index@(_ZN5flash24flash_fwd_splitkv_kernelI23Flash_fwd_kernel_traitsILi96ELi64ELi64ELi4ELb0ELb0EN7cutlass6half_tE19Flash_kernel_traitsILi96ELi64ELi64ELi4ES3_EELb1ELb0ELb1ELb0ELb0ELb0ELb0ELb1EEEvNS_16Flash_fwd_paramsE)
        /*0cb0*/ 	.word	0x00000000


	//----- nvinfo : EIATTR_MIN_STACK_SIZE
	.align		4
.L_552:
        /*0cb4*/ 	.byte	0x04, 0x12
        /*0cb6*/ 	.short	(.L_554 - .L_553)
	.align		4
.L_553:
        /*0cb8*/ 	.word	index@(_ZN5flash24flash_fwd_splitkv_kernelI23Flash_fwd_kernel_traitsILi96ELi64ELi64ELi4ELb0ELb0EN7cutlass6half_tE19Flash_kernel_traitsILi96ELi64ELi64ELi4ES3_EELb1ELb0ELb1ELb0ELb0ELb1ELb0ELb1EEEvNS_16Flash_fwd_paramsE)
        /*0cbc*/ 	.word	0x00000000


	//----- nvinfo : EIATTR_MIN_STACK_SIZE
	.align		4
.L_554:
        /*0cc0*/ 	.byte	0x04, 0x12
        /*0cc2*/ 	.short	(.L_556 - .L_555)
	.align		4
.L_555:
        /*0cc4*/ 	.word	index@(_ZN5flash24flash_fwd_splitkv_kernelI23Flash_fwd_kernel_traitsILi96ELi64ELi64ELi4ELb0ELb0EN7cutlass6half_tE19Flash_kernel_traitsILi96ELi64ELi64ELi4ES3_EELb1ELb0ELb0ELb0ELb1ELb0ELb1ELb0EEEvNS_16Flash_fwd_paramsE)
        /*0cc8*/ 	.word	0x00000000


	//----- nvinfo : EIATTR_MIN_STACK_SIZE
	.align		4
.L_556:
        /*0ccc*/ 	.byte	0x04, 0x12
        /*0cce*/ 	.short	(.L_558 - .L_557)
	.align		4
.L_557:
        /*0cd0*/ 	.word	index@(_ZN5flash24flash_fwd_splitkv_kernelI23Flash_fwd_kernel_traitsILi96ELi64ELi64ELi4ELb0ELb0EN7cutlass6half_tE19Flash_kernel_traitsILi96ELi64ELi64ELi4ES3_EELb1ELb0ELb0ELb0ELb1ELb1ELb1ELb0EEEvNS_16Flash_fwd_paramsE)
        /*0cd4*/ 	.word	0x00000000


	//----- nvinfo : EIATTR_MIN_STACK_SIZE
	.align		4
.L_558:
        /*0cd8*/ 	.byte	0x04, 0x12
        /*0cda*/ 	.short	(.L_560 - .L_559)
	.align		4
.L_559:
        /*0cdc*/ 	.word	index@(_ZN5flash24flash_fwd_splitkv_kernelI23Flash_fwd_kernel_traitsILi96ELi64ELi64ELi4ELb0ELb0EN7cutlass6half_tE19Flash_kernel_traitsILi96ELi64ELi64ELi4ES3_EELb1ELb0ELb1ELb0ELb0ELb0ELb1ELb0EEEvNS_16Flash_fwd_paramsE)
        /*0ce0*/ 	.word	0x00000000


	//----- nvinfo : EIATTR_MIN_STACK_SIZE
	.align		4
.L_560:
        /*0ce4*/ 	.byte	0x04, 0x12
        /*0ce6*/ 	.short	(.L_562 - .L_561)
	.align		4
.L_561:
        /*0ce8*/ 	.word	index@(_ZN5flash24flash_fwd_splitkv_kernelI23Flash_fwd_kernel_traitsILi96ELi64ELi64ELi4ELb0ELb0EN7cutlass6half_tE19Flash_kernel_traitsILi96ELi64ELi64ELi4ES3_EELb1ELb0ELb1ELb0ELb0ELb1ELb1ELb0EEEvNS_16Flash_fwd_paramsE)
        /*0cec*/ 	.word	0x00000000


	//----- nvinfo : EIATTR_MIN_STACK_SIZE
	.align		4
.L_562:
        /*0cf0*/ 	.byte	0x04, 0x12
        /*0cf2*/ 	.short	(.L_564 - .L_563)
	.align		4
.L_563:
        /*0cf4*/ 	.word	index@(_ZN5flash24flash_fwd_splitkv_kernelI23Flash_fwd_kernel_traitsILi96ELi64ELi64ELi4ELb0ELb0EN7cutlass6half_tE19Flash_kernel_traitsILi96ELi64ELi64ELi4ES3_EELb1ELb0ELb0ELb0ELb1ELb0ELb1ELb1EEEvNS_16Flash_fwd_paramsE)
        /*0cf8*/ 	.word	0x00000000


	//----- nvinfo : EIATTR_MIN_STACK_SIZE
	.align		4
.L_564:
        /*0cfc*/ 	.byte	0x04, 0x12
        /*0cfe*/ 	.short	(.L_566 - .L_565)
	.align		4
.L_565:
        /*0d00*/ 	.word	index@(_ZN5flash24flash_fwd_splitkv_kernelI23Flash_fwd_kernel_traitsILi96ELi64ELi64ELi4ELb0ELb0EN7cutlass6half_tE19Flash_kernel_traitsILi96ELi64ELi64ELi4ES3_EELb1ELb0ELb0ELb0ELb1ELb1ELb1ELb1EEEvNS_16Flash_fwd_paramsE)
        /*0d04*/ 	.word	0x00000000


	//----- nvinfo : EIATTR_MIN_STACK_SIZE
	.align		4
.L_566:
        /*0d08*/ 	.byte	0x04, 0x12
        /*0d0a*/ 	.short	(.L_568 - .L_567)
	.align		4
.L_567:
        /*0d0c*/ 	.word	index@(_ZN5flash24flash_fwd_splitkv_kernelI23Flash_fwd_kernel_traitsILi96ELi64ELi64ELi4ELb0ELb0EN7cutlass6half_tE19Flash_kernel_traitsILi96ELi64ELi64ELi4ES3_EELb1ELb0ELb1ELb0ELb0ELb0ELb1ELb1EEEvNS_16Flash_fwd_paramsE)
        /*0d10*/ 	.word	0x00000000


	//----- nvinfo : EIATTR_MIN_STACK_SIZE
	.align		4
.L_568:
        /*0d14*/ 	.byte	0x04, 0x12
        /*0d16*/ 	.short	(.L_570 - .L_569)
	.align		4
.L_569:
        /*0d18*/ 	.word	index@(_ZN5flash24flash_fwd_splitkv_kernelI23Flash_fwd_kernel_traitsILi96ELi64ELi64ELi4ELb0ELb0EN7cutlass6half_tE19Flash_kernel_traitsILi96ELi64ELi64ELi4ES3_EELb1ELb0ELb1ELb0ELb0ELb1ELb1ELb1EEEvNS_16Flash_fwd_paramsE)
        /*0d1c*/ 	.word	0x00000000
.L_570:


//--------------------- .nv.compat                --------------------------
	.section	.nv.compat,"",@"SHT_CUDA_COMPAT_INFO"
	.align	4
        /*0000*/ 	.byte	0x02, 0x09, 0x01, 0x00, 0x02, 0x02, 0x01, 0x00, 0x02, 0x05, 0x05, 0x00, 0x03, 0x07, 0x01, 0x01
        /*0010*/ 	.byte	0x02, 0x03, 0x00, 0x00, 0x02, 0x06, 0x01, 0x00, 0x04, 0x0b, 0x08, 0x00, 0x01, 0x00, 0x00, 0x00
        /*0020*/ 	.byte	0x00, 0x00, 0x00, 0x00


//--------------------- .nv.info._ZN5flash32flash_fwd_splitkv_combine_kernelI23Flash_fwd_kernel_traitsILi96ELi64ELi128ELi4ELb0ELb0EN7cutlass6half_tE19Flash_kernel_traitsILi96ELi64ELi128ELi4ES3_EELi16ELi7ELb0EEEvNS_16Flash_fwd_paramsE --------------------------
	.section	.nv.info._ZN5flash32flash_fwd_splitkv_combine_kernelI23Flash_fwd_kernel_traitsILi96ELi64ELi128ELi4ELb0ELb0EN7cutlass6half_tE19Flash_kernel_traitsILi96ELi64ELi128ELi4ES3_EELi16ELi7ELb0EEEvNS_16Flash_fwd_paramsE,"",@"SHT_CUDA_INFO"
	.sectionflags	@""
	.align	4


	//----- nvinfo : EIATTR_CUDA_API_VERSION
	.align		4
        /*0000*/ 	.byte	0x04, 0x37
        /*0002*/ 	.short	(.L_572 - .L_571)
.L_571:
        /*0004*/ 	.word	0x00000082


	//----- nvinfo : EIATTR_KPARAM_INFO
	.align		4
.L_572:
        /*0008*/ 	.byte	0x04, 0x17
        /*000a*/ 	.short	(.L_574 - .L_573)
.L_573:
        /*000c*/ 	.word	0x00000000
        /*0010*/ 	.short	0x0000
        /*0012*/ 	.short	0x0000
        /*0014*/ 	.byte	0x00, 0xf0, 0x41, 0x07


	//----- nvinfo : EIATTR_SPARSE_MMA_MASK
	.align		4
.L_574:
        /*0018*/ 	.byte	0x03, 0x50
        /*001a*/ 	.short	0x0000


	//----- nvinfo : EIATTR_MAXREG_COUNT
	.align		4
        /*001c*/ 	.byte	0x03, 0x1b
        /*001e*/ 	.short	0x00ff


	//----- nvinfo : EIATTR_NUM_BARRIERS
	.align		4
        /*0020*/ 	.byte	0x02, 0x4c
        /*0022*/ 	.byte	0x01
	.zero		1


	//----- nvinfo : EIATTR_MERCURY_ISA_VERSION
	.align		4
        /*0024*/ 	.byte	0x03, 0x5f
        /*0026*/ 	.short	0x0101


	//----- nvinfo : EIATTR_COOP_GROUP_MASK_REGIDS
	.align		4
        /*0028*/ 	.byte	0x04, 0x29
        /*002a*/ 	.short	(.L_576 - .L_575)


	//   ....[0]....
.L_575:
        /*002c*/ 	.word	0xffffffff


	//   ....[1]....
        /*0030*/ 	.word	0xffffffff


	//   ....[2]....
        /*0034*/ 	.word	0xffffffff


	//   ....[3]....
        /*0038*/ 	.word	0xffffffff


	//   ....[4]....
        /*003c*/ 	.word	0xffffffff


	//   ....[5]....
        /*0040*/ 	.word	0xffffffff


	//----- nvinfo : EIATTR_COOP_GROUP_INSTR_OFFSETS
	.align		4
.L_576:
        /*0044*/ 	.byte	0x04, 0x28
        /*0046*/ 	.short	(.L_578 - .L_577)


	//   ....[0]....
.L_577:
        /*0048*/ 	.word	0x00002660


	//   ....[1]....
        /*004c*/ 	.word	0x000026e0


	//   ....[2]....
        /*0050*/ 	.word	0x00002720


	//   ....[3]....
        /*0054*/ 	.word	0x00002c70


	//   ....[4]....
        /*0058*/ 	.word	0x00002ce0


	//   ....[5]....
        /*005c*/ 	.word	0x00002de0


	//----- nvinfo : EIATTR_VRC_CTA_INIT_COUNT
	.align		4
.L_578:
        /*0060*/ 	.byte	0x02, 0x4a
	.zero		1
	.zero		1


	//----- nvinfo : EIATTR_EXIT_INSTR_OFFSETS
	.align		4
        /*0064*/ 	.byte	0x04, 0x1c
        /*0066*/ 	.short	(.L_580 - .L_579)


	//   ....[0]....
.L_579:
        /*0068*/ 	.word	0x00005470


	//   ....[1]....
        /*006c*/ 	.word	0x00005a20


	//   ....[2]....
        /*0070*/ 	.word	0x00005a40


	//----- nvinfo : EIATTR_CRS_STACK_SIZE
	.align		4
.L_580:
        /*0074*/ 	.byte	0x04, 0x1e
        /*0076*/ 	.short	(.L_582 - .L_581)
.L_581:
        /*0078*/ 	.word	0x00000000


	//----- nvinfo : EIATTR_CBANK_PARAM_SIZE
	.align		4
.L_582:
        /*007c*/ 	.byte	0x03, 0x19
        /*007e*/ 	.short	0x01d0


	//----- nvinfo : EIATTR_PARAM_CBANK
	.align		4
        /*0080*/ 	.byte	0x04, 0x0a
        /*0082*/ 	.short	(.L_584 - .L_583)
	.align		4
.L_583:
        /*0084*/ 	.word	index@(.nv.constant0._ZN5flash32flash_fwd_splitkv_combine_kernelI23Flash_fwd_kernel_traitsILi96ELi64ELi128ELi4ELb0ELb0EN7cutlass6half_tE19Flash_kernel_traitsILi96ELi64ELi128ELi4ES3_EELi16ELi7ELb0EEEvNS_16Flash_fwd_paramsE)
        /*0088*/ 	.short	0x0380
        /*008a*/ 	.short	0x01d0


	//----- nvinfo : EIATTR_SW_WAR
	.align		4
.L_584:
        /*008c*/ 	.byte	0x04, 0x36
        /*008e*/ 	.short	(.L_586 - .L_585)
.L_585:
        /*0090*/ 	.word	0x00000008
.L_586:


//--------------------- .nv.info._ZN5flash32flash_fwd_splitkv_combine_kernelI23Flash_fwd_kernel_traitsILi96ELi64ELi128ELi4ELb0ELb0EN7cutlass6half_tE19Flash_kernel_traitsILi96ELi64ELi128ELi4ES3_EELi16ELi6ELb0EEEvNS_16Flash_fwd_paramsE --------------------------
	.section	.nv.info._ZN5flash32flash_fwd_splitkv_combine_kernelI23Flash_fwd_kernel_traitsILi96ELi64ELi128ELi4ELb0ELb0EN7cutlass6half_tE19Flash_kernel_traitsILi96ELi64ELi128ELi4ES3_EELi16ELi6ELb0EEEvNS_16Flash_fwd_paramsE,"",@"SHT_CUDA_INFO"
	.sectionflags	@""
	.align	4


	//----- nvinfo : EIATTR_CUDA_API_VERSION
	.align		4
        /*0000*/ 	.byte	0x04, 0x37
        /*0002*/ 	.short	(.L_588 - .L_587)
.L_587:
        /*0004*/ 	.word	0x00000082


	//----- nvinfo : EIATTR_KPARAM_INFO
	.align		4
.L_588:
        /*0008*/ 	.byte	0x04, 0x17
        /*000a*/ 	.short	(.L_590 - .L_589)
.L_589:
        /*000c*/ 	.word	0x00000000
        /*0010*/ 	.short	0x0000
        /*0012*/ 	.short	0x0000
        /*0014*/ 	.byte	0x00, 0xf0, 0x41, 0x07


	//----- nvinfo : EIATTR_SPARSE_MMA_MASK
	.align		4
.L_590:
        /*0018*/ 	.byte	0x03, 0x50
        /*001a*/ 	.short	0x0000


	//----- nvinfo : EIATTR_MAXREG_COUNT
	.align		4
        /*001c*/ 	.byte	0x03, 0x1b
        /*001e*/ 	.short	0x00ff


	//----- nvinfo : EIATTR_NUM_BARRIERS
	.align		4
        /*0020*/ 	.byte	0x02, 0x4c
        /*0022*/ 	.byte	0x01
	.zero		1


	//----- nvinfo : EIATTR_MERCURY_ISA_VERSION
	.align		4
        /*0024*/ 	.byte	0x03, 0x5f
        /*0026*/ 	.short	0x0101


	//----- nvinfo : EIATTR_COOP_GROUP_MASK_REGIDS
	.align		4
        /*0028*/ 	.byte	0x04, 0x29
        /*002a*/ 	.short	(.L_592 - .L_591)


	//   ....[0]....
.L_591:
        /*002c*/ 	.word	0xffffffff


	//   ....[1]....
        /*0030*/ 	.word	0xffffffff


	//   ....[2]....
        /*0034*/ 	.word	0xffffffff


	//   ....[3]....
        /*0038*/ 	.word	0xffffffff


	//   ....[4]....
        /*003c*/ 	.word	0xffffffff


	//   ....[5]....
        /*0040*/ 	.word	0xffffffff


	//----- nvinfo : EIATTR_COOP_GROUP_INSTR_OFFSETS
	.align		4
.L_592:
        /*0044*/ 	.byte	0x04, 0x28
        /*0046*/ 	.short	(.L_594 - .L_593)


	//   ....[0]....
.L_593:
        /*0048*/ 	.word	0x00001f20


	//   ....[1]....
        /*004c*/ 	.word	0x00001fc0


	//   ....[2]....
        /*0050*/ 	.word	0x00002010


	//   ....[3]....
        /*0054*/ 	.word	0x00002360


	//   ....[4]....
        /*0058*/ 	.word	0x000023f0


	//   ....[5]....
        /*005c*/ 	.word	0x000024f0


	//----- nvinfo : EIATTR_VRC_CTA_INIT_COUNT
	.align		4
.L_594:
        /*0060*/ 	.byte	0x02, 0x4a
	.zero		1
	.zero		1


	//----- nvinfo : EIATTR_EXIT_INSTR_OFFSETS
	.align		4
        /*0064*/ 	.byte	0x04, 0x1c
        /*0066*/ 	.short	(.L_596 - .L_595)


	//   ....[0]....
.L_595:
        /*0068*/ 	.word	0x00004740


	//   ....[1]....
        /*006c*/ 	.word	0x00004d10


	//   ....[2]....
        /*0070*/ 	.word	0x00004d30


	//----- nvinfo : EIATTR_CRS_STACK_SIZE
	.align		4
.L_596:
        /*0074*/ 	.byte	0x04, 0x1e
        /*0076*/ 	.short	(.L_598 - .L_597)
.L_597:
        /*0078*/ 	.word	0x00000000


	//----- nvinfo : EIATTR_CBANK_PARAM_SIZE
	.align		4
.L_598:
        /*007c*/ 	.byte	0x03, 0x19
        /*007e*/ 	.short	0x01d0


	//----- nvinfo : EIATTR_PARAM_CBANK
	.align		4
        /*0080*/ 	.byte	0x04, 0x0a
        /*0082*/ 	.short	(.L_600 - .L_599)
	.align		4
.L_599:
        /*0084*/ 	.word	index@(.nv.constant0._ZN5flash32flash_fwd_splitkv_combine_kernelI23Flash_fwd_kernel_traitsILi96ELi64ELi128ELi4ELb0ELb0EN7cutlass6half_tE19Flash_kernel_traitsILi96ELi64ELi128ELi4ES3_EELi16ELi6ELb0EEEvNS_16Flash_fwd_paramsE)
        /*0088*/ 	.short	0x0380
        /*008a*/ 	.short	0x01d0


	//----- nvinfo : EIATTR_SW_WAR
	.align		4
.L_600:
        /*008c*/ 	.byte	0x04, 0x36
        /*008e*/ 	.short	(.L_602 - .L_601)
.L_601:
        /*0090*/ 	.word	0x00000008
.L_602:


//--------------------- .nv.info._ZN5flash32flash_fwd_splitkv_combine_kernelI23Flash_fwd_kernel_traitsILi96ELi64ELi128ELi4ELb0ELb0EN7cutlass6half_tE19Flash_kernel_traitsILi96ELi64ELi128ELi4ES3_EELi16ELi5ELb0EEEvNS_16Flash_fwd_paramsE --------------------------
	.section	.nv.info._ZN5flash32flash_fwd_splitkv_combine_kernelI23Flash_fwd_kernel_traitsILi96ELi64ELi128ELi4ELb0ELb0EN7cutlass6half_tE19Flash_kernel_traitsILi96ELi64ELi128ELi4ES3_EELi16ELi5ELb0EEEvNS_16Flash_fwd_paramsE,"",@"SHT_CUDA_INFO"
	.sectionflags	@""
	.align	4


	//----- nvinfo : EIATTR_CUDA_API_VERSION
	.align		4
        /*0000*/ 	.byte	0x04, 0x37
        /*0002*/ 	.short	(.L_604 - .L_603)
.L_603:
        /*0004*/ 	.word	0x00000082


	//----- nvinfo : EIATTR_KPARAM_INFO
	.align		4
.L_604:
        /*0008*/ 	.byte	0x04, 0x17
        /*000a*/ 	.short	(.L_606 - .L_605)
.L_605:
        /*000c*/ 	.word	0x00000000
        /*0010*/ 	.short	0x0000
        /*0012*/ 	.short	0x0000
        /*0014*/ 	.byte	0x00, 0xf0, 0x41, 0x07


	//----- nvinfo : EIATTR_SPARSE_MMA_MASK
	.align		4
.L_606:
        /*0018*/ 	.byte	0x03, 0x50
        /*001a*/ 	.short	0x0000


	//----- nvinfo : EIATTR_MAXREG_COUNT
	.align		4
        /*001c*/ 	.byte	0x03, 0x1b
        /*001e*/ 	.short	0x00ff


	//----- nvinfo : EIATTR_NUM_BARRIERS
	.align		4
        /*0020*/ 	.byte	0x02, 0x4c
        /*0022*/ 	.byte	0x01
	.zero		1


	//----- nvinfo : EIATTR_MERCURY_ISA_VERSION
	.align		4
        /*0024*/ 	.byte	0x03, 0x5f
        /*0026*/ 	.short	0x0101


	//----- nvinfo : EIATTR_COOP_GROUP_MASK_REGIDS
	.align		4
        /*0028*/ 	.byte	0x04, 0x29
        /*002a*/ 	.short	(.L_608 - .L_607)


	//   ....[0]....
.L_607:
        /*002c*/ 	.word	0xffffffff


	//   ....[1]....
        /*0030*/ 	.word	0xffffffff


	//   ....[2]....
        /*0034*/ 	.word	0xffffffff


	//   ....[3]....
        /*0038*/ 	.word	0xffffffff


	//   ....[4]....
        /*003c*/ 	.word	0xffffffff


	//   ....[5]....
        /*0040*/ 	.word	0xffffffff


	//----- nvinfo : EIATTR_COOP_GROUP_INSTR_OFFSETS
	.align		4
.L_608:
        /*0044*/ 	.byte	0x04, 0x28
        /*0046*/ 	.short	(.L_610 - .L_609)


	//   ....[0]....
.L_609:
        /*0048*/ 	.word	0x00001b00


	//   ....[1]....
        /*004c*/ 	.word	0x00001b70


	//   ....[2]....
        /*0050*/ 	.word	0x00001c10


	//   ....[3]....
        /*0054*/ 	.word	0x00001e50


	//   ....[4]....
        /*0058*/ 	.word	0x00001f20


	//   ....[5]....
        /*005c*/ 	.word	0x00001ff0


	//----- nvinfo : EIATTR_VRC_CTA_INIT_COUNT
	.align		4
.L_610:
        /*0060*/ 	.byte	0x02, 0x4a
	.zero		1
	.zero		1


	//----- nvinfo : EIATTR_EXIT_INSTR_OFFSETS
	.align		4
        /*0064*/ 	.byte	0x04, 0x1c
        /*0066*/ 	.short	(.L_612 - .L_611)


	//   ....[0]....
.L_611:
        /*0068*/ 	.word	0x00003fb0


	//   ....[1]....
        /*006c*/ 	.word	0x00004510


	//   ....[2]....
        /*0070*/ 	.word	0x00004530


	//----- nvinfo : EIATTR_CRS_STACK_SIZE
	.align		4
.L_612:
        /*0074*/ 	.byte	0x04, 0x1e
        /*0076*/ 	.short	(.L_614 - .L_613)
.L_613:
        /*0078*/ 	.word	0x00000000


	//----- nvinfo : EIATTR_CBANK_PARAM_SIZE
	.align		4
.L_614:
        /*007c*/ 	.byte	0x03, 0x19
        /*007e*/ 	.short	0x01d0


	//----- nvinfo : EIATTR_PARAM_CBANK
	.align		4
        /*0080*/ 	.byte	0x04, 0x0a
        /*0082*/ 	.short	(.L_616 - .L_615)
	.align		4
.L_615:
        /*0084*/ 	.word	index@(.nv.constant0._ZN5flash32flash_fwd_splitkv_combine_kernelI23Flash_fwd_kernel_traitsILi96ELi64ELi128ELi4ELb0ELb0EN7cutlass6half_tE19Flash_kernel_traitsILi96ELi64ELi128ELi4ES3_EELi16ELi5ELb0EEEvNS_16Flash_fwd_paramsE)
        /*0088*/ 	.short	0x0380
        /*008a*/ 	.short	0x01d0


	//----- nvinfo : EIATTR_SW_WAR
	.align		4
.L_616:
        /*008c*/ 	.byte	0x04, 0x36
        /*008e*/ 	.short	(.L_618 - .L_617)
.L_617:
        /*0090*/ 	.word	0x00000008
.L_618:


//--------------------- .nv.info._ZN5flash32flash_fwd_splitkv_combine_kernelI23Flash_fwd_kernel_traitsILi96ELi64ELi128ELi4ELb0ELb0EN7cutlass6half_tE19Flash_kernel_traitsILi96ELi64ELi128ELi4ES3_EELi16ELi4ELb0EEEvNS_16Flash_fwd_paramsE --------------------------
	.section	.nv.info._ZN5flash32flash_fwd_splitkv_combine_kernelI23Flash_fwd_kernel_traitsILi96ELi64ELi128ELi4ELb0ELb0EN7cutlass6half_tE19Flash_kernel_traitsILi96ELi64ELi128ELi4ES3_EELi16ELi4ELb0EEEvNS_16Flash_fwd_paramsE,"",@"SHT_CUDA_INFO"
	.sectionflags	@""
	.align	4


	//----- nvinfo : EIATTR_CUDA_API_VERSION
	.align		4
        /*0000*/ 	.byte	0x04, 0x37
        /*0002*/ 	.short	(.L_620 - .L_619)
.L_619:
        /*0004*/ 	.word	0x00000082


	//----- nvinfo : EIATTR_KPARAM_INFO
	.align		4
.L_620:
        /*0008*/ 	.byte	0x04, 0x17
        /*000a*/ 	.short	(.L_622 - .L_621)
.L_621:
        /*000c*/ 	.word	0x00000000
        /*0010*/ 	.short	0x0000
        /*0012*/ 	.short	0x0000
        /*0014*/ 	.byte	0x00, 0xf0, 0x41, 0x07


	//----- nvinfo : EIATTR_SPARSE_MMA_MASK
	.align		4
.L_622:
        /*0018*/ 	.byte	0x03, 0x50
        /*001a*/ 	.short	0x0000


	//----- nvinfo : EIATTR_MAXREG_COUNT
	.align		4
        /*001c*/ 	.byte	0x03, 0x1b
        /*001e*/ 	.short	0x00ff


	//----- nvinfo : EIATTR_NUM_BARRIERS
	.align		4
        /*0020*/ 	.byte	0x02, 0x4c
        /*0022*/ 	.byte	0x01
	.zero		1


	//----- nvinfo : EIATTR_MERCURY_ISA_VERSION
	.align		4
        /*0024*/ 	.byte	0x03, 0x5f
        /*0026*/ 	.short	0x0101


	//----- nvinfo : EIATTR_COOP_GROUP_MASK_REGIDS
	.align		4
        /*0028*/ 	.byte	0x04, 0x29
        /*002a*/ 	.short	(.L_624 - .L_623)


	//   ....[0]....
.L_623:
        /*002c*/ 	.word	0xffffffff


	//   ....[1]....
        /*0030*/ 	.word	0xffffffff


	//   ....[2]....
        /*0034*/ 	.word	0xffffffff


	//   ....[3]....
        /*0038*/ 	.word	0xffffffff


	//   ....[4]....
        /*003c*/ 	.word	0xffffffff


	//   ....[5]....
        /*0040*/ 	.word	0xffffffff


	//----- nvinfo : EIATTR_COOP_GROUP_INSTR_OFFSETS
	.align		4
.L_624:
        /*0044*/ 	.byte	0x04, 0x28
        /*0046*/ 	.short	(.L_626 - .L_625)


	//   ....[0]....
.L_625:
        /*0048*/ 	.word	0x000018f0


	//   ....[1]....
        /*004c*/ 	.word	0x00001960


	//   ....[2]....
        /*0050*/ 	.word	0x000019b0


	//   ....[3]....
        /*0054*/ 	.word	0x00001b40


	//   ....[4]....
        /*0058*/ 	.word	0x00001bb0


	//   ....[5]....
        /*005c*/ 	.word	0x00001cd0


	//----- nvinfo : EIATTR_VRC_CTA_INIT_COUNT
	.align		4
.L_626:
        /*0060*/ 	.byte	0x02, 0x4a
	.zero		1
	.zero		1


	//----- nvinfo : EIATTR_EXIT_INSTR_OFFSETS
	.align		4
        /*0064*/ 	.byte	0x04, 0x1c
        /*0066*/ 	.short	(.L_628 - .L_627)


	//   ....[0]....
.L_627:
        /*0068*/ 	.word	0x00003c50


	//   ....[1]....
        /*006c*/ 	.word	0x000041b0


	//   ....[2]....
        /*0070*/ 	.word	0x000041d0


	//----- nvinfo : EIATTR_CRS_STACK_SIZE
	.align		4
.L_628:
        /*0074*/ 	.byte	0x04, 0x1e
        /*0076*/ 	.short	(.L_630 - .L_629)
.L_629:
        /*0078*/ 	.word	0x00000000


	//----- nvinfo : EIATTR_CBANK_PARAM_SIZE
	.align		4
.L_630:
        /*007c*/ 	.byte	0x03, 0x19
        /*007e*/ 	.short	0x01d0


	//----- nvinfo : EIATTR_PARAM_CBANK
	.align		4
        /*0080*/ 	.byte	0x04, 0x0a
        /*0082*/ 	.short	(.L_632 - .L_631)
	.align		4
.L_631:
        /*0084*/ 	.word	index@(.nv.constant0._ZN5flash32flash_fwd_splitkv_combine_kernelI23Flash_fwd_kernel_traitsILi96ELi64ELi128ELi4ELb0ELb0EN7cutlass6half_tE19Flash_kernel_traitsILi96ELi64ELi128ELi4ES3_EELi16ELi4ELb0EEEvNS_16Flash_fwd_paramsE)
        /*0088*/ 	.short	0x0380
        /*008a*/ 	.short	0x01d0


	//----- nvinfo : EIATTR_SW_WAR
	.align		4
.L_632:
        /*008c*/ 	.byte	0x04, 0x36
        /*008e*/ 	.short	(.L_634 - .L_633)
.L_633:
        /*0090*/ 	.word	0x00000008
.L_634:


//--------------------- .nv.info._ZN5flash32flash_fwd_splitkv_combine_kernelI23Flash_fwd_kernel_traitsILi96ELi64ELi128ELi4ELb0ELb0EN7cutlass6half_tE19Flash_kernel_traitsILi96ELi64ELi128ELi4ES3_EELi16ELi3ELb0EEEvNS_16Flash_fwd_paramsE --------------------------
	.section	.nv.info._ZN5flash32flash_fwd_splitkv_combine_kernelI23Flash_fwd_kernel_traitsILi96ELi64ELi128ELi4ELb0ELb0EN7cutlass6half_tE19Flash_kernel_traitsILi96ELi64ELi128ELi4ES3_EELi16ELi3ELb0EEEvNS_16Flash_fwd_paramsE,"",@"SHT_CUDA_INFO"
	.sectionflags	@""
	.align	4


	//----- nvinfo : EIATTR_CUDA_API_VERSION
	.align		4
        /*0000*/ 	.byte	0x04, 0x37
        /*0002*/ 	.short	(.L_636 - .L_635)
.L_635:
        /*0004*/ 	.word	0x00000082


	//----- nvinfo : EIATTR_KPARAM_INFO
	.align		4
.L_636:
        /*0008*/ 	.byte	0x04, 0x17
        /*000a*/ 	.short	(.L_638 - .L_637)
.L_637:
        /*000c*/ 	.word	0x00000000
        /*0010*/ 	.short	0x0000
        /*0012*/ 	.short	0x0000
        /*0014*/ 	.byte	0x00, 0xf0, 0x41, 0x07


	//----- nvinfo : EIATTR_SPARSE_MMA_MASK
	.align		4
.L_638:
        /*0018*/ 	.byte	0x03, 0x50
        /*001a*/ 	.short	0x0000


	//----- nvinfo : EIATTR_MAXREG_COUNT
	.align		4
        /*001c*/ 	.byte	0x03, 0x1b
        /*001e*/ 	.short	0x00ff


	//----- nvinfo : EIATTR_NUM_BARRIERS
	.align		4
        /*0020*/ 	.byte	0x02, 0x4c
        /*0022*/ 	.byte	0x01
	.zero		1


	//----- nvinfo : EIATTR_MERCURY_ISA_VERSION
	.align		4
        /*0024*/ 	.byte	0x03, 0x5f
        /*0026*/ 	.short	0x0101


	//----- nvinfo : EIATTR_COOP_GROUP_MASK_REGIDS
	.align		4
        /*0028*/ 	.byte	0x04, 0x29
        /*002a*/ 	.short	(.L_640 - .L_639)


	//   ....[0]....
.L_639:
        /*002c*/ 	.word	0xffffffff


	//   ....[1]....
        /*0030*/ 	.word	0xffffffff


	//   ....[2]....
        /*0034*/ 	.word	0xffffffff


	//   ....[3]....
        /*0038*/ 	.word	0xffffffff


	//   ....[4]....
        /*003c*/ 	.word	0xffffffff


	//   ....[5]....
        /*0040*/ 	.word	0xffffffff


	//----- nvinfo : EIATTR_COOP_GROUP_INSTR_OFFSETS
	.align		4
.L_640:
        /*0044*/ 	.byte	0x04, 0x28
        /*0046*/ 	.short	(.L_642 - .L_641)


	//   ....[0]....
.L_641:
        /*0048*/ 	.word	0x00001a40


	//   ....[1]....
        /*004c*/ 	.word	0x00001a90


	//   ....[2]....
        /*0050*/ 	.word	0x00001ac0


	//   ....[3]....
        /*0054*/ 	.word	0x00001bc0


	//   ....[4]....
        /*0058*/ 	.word	0x00001ca0


	//   ....[5]....
        /*005c*/ 	.word	0x00001d00


	//----- nvinfo : EIATTR_VRC_CTA_INIT_COUNT
	.align		4
.L_642:
        /*0060*/ 	.byte	0x02, 0x4a
	.zero		1
	.zero		1


	//----- nvinfo : EIATTR_EXIT_INSTR_OFFSETS
	.align		4
        /*0064*/ 	.byte	0x04, 0x1c
        /*0066*/ 	.short	(.L_644 - .L_643)


	//   ....[0]....
.L_643:
        /*0068*/ 	.word	0x00003b40


	//   ....[1]....
        /*006c*/ 	.word	0x000040a0


	//   ....[2]....
        /*0070*/ 	.word	0x000040c0


	//----- nvinfo : EIATTR_CRS_STACK_SIZE
	.align		4
.L_644:
        /*0074*/ 	.byte	0x04, 0x1e
        /*0076*/ 	.short	(.L_646 - .L_645)
.L_645:
        /*0078*/ 	.word	0x00000000


	//----- nvinfo : EIATTR_CBANK_PARAM_SIZE
	.align		4
.L_646:
        /*007c*/ 	.byte	0x03, 0x19
        /*007e*/ 	.short	0x01d0


	//----- nvinfo : EIATTR_PARAM_CBANK
	.align		4
        /*0080*/ 	.byte	0x04, 0x0a
        /*0082*/ 	.short	(.L_648 - .L_647)
	.align		4
.L_647:
        /*0084*/ 	.word	index@(.nv.constant0._ZN5flash32flash_fwd_splitkv_combine_kernelI23Flash_fwd_kernel_traitsILi96ELi64ELi128ELi4ELb0ELb0EN7cutlass6half_tE19Flash_kernel_traitsILi96ELi64ELi128ELi4ES3_EELi16ELi3ELb0EEEvNS_16Flash_fwd_paramsE)
        /*0088*/ 	.short	0x0380
        /*008a*/ 	.short	0x01d0


	//----- nvinfo : EIATTR_SW_WAR
	.align		4
.L_648:
        /*008c*/ 	.byte	0x04, 0x36
        /*008e*/ 	.short	(.L_650 - .L_649)
.L_649:
        /*0090*/ 	.word	0x00000008
.L_650:


//--------------------- .nv.info._ZN5flash32flash_fwd_splitkv_combine_kernelI23Flash_fwd_kernel_traitsILi96ELi64ELi128ELi4ELb0ELb0EN7cutlass6half_tE19Flash_kernel_traitsILi96ELi64ELi128ELi4ES3_EELi16ELi2ELb0EEEvNS_16Flash_fwd_paramsE --------------------------
	.section	.nv.info._ZN5flash32flash_fwd_splitkv_combine_kernelI23Flash_fwd_kernel_traitsILi96ELi64ELi128ELi4ELb0ELb0EN7cutlass6half_tE19Flash_kernel_traitsILi96ELi64ELi128ELi4ES3_EELi16ELi2ELb0EEEvNS_16Flash_fwd_paramsE,"",@"SHT_CUDA_INFO"
	.sectionflags	@""
	.align	4


	//----- nvinfo : EIATTR_CUDA_API_VERSION
	.align		4
        /*0000*/ 	.byte	0x04, 0x37
        /*0002*/ 	.short	(.L_652 - .L_651)
.L_651:
        /*0004*/ 	.word	0x00000082


	//----- nvinfo : EIATTR_KPARAM_INFO
	.align		4
.L_652:
        /*0008*/ 	.byte	0x04, 0x17
        /*000a*/ 	.short	(.L_654 - .L_653)
.L_653:
        /*000c*/ 	.word	0x00000000
        /*0010*/ 	.short	0x0000
        /*0012*/ 	.short	0x0000
        /*0014*/ 	.byte	0x00, 0xf0, 0x41, 0x07


	//----- nvinfo : EIATTR_SPARSE_MMA_MASK
	.align		4
.L_654:
        /*0018*/ 	.byte	0x03, 0x50
        /*001a*/ 	.short	0x0000


	//----- nvinfo : EIATTR_MAXREG_COUNT
	.align		4
        /*001c*/ 	.byte	0x03, 0x1b
        /*001e*/ 	.short	0x00ff


	//----- nvinfo : EIATTR_NUM_BARRIERS
	.align		4
        /*0020*/ 	.byte	0x02, 0x4c
        /*0022*/ 	.byte	0x01
	.zero		1


	//----- nvinfo : EIATTR_MERCURY_ISA_VERSION
	.align		4
        /*0024*/ 	.byte	0x03, 0x5f
        /*0026*/ 	.short	0x0101


	//----- nvinfo : EIATTR_COOP_GROUP_MASK_REGIDS
	.align		4
        /*0028*/ 	.byte	0x04, 0x29
        /*002a*/ 	.short	(.L_656 - .L_655)


	//   ....[0]....
.L_655:
        /*002c*/ 	.word	0xffffffff


	//   ....[1]....
        /*0030*/ 	.word	0xffffffff


	//   ....[2]....
        /*0034*/ 	.word	0xffffffff


	//   ....[3]....
        /*0038*/ 	.word	0xffffffff


	//----- nvinfo : EIATTR_COOP_GROUP_INSTR_OFFSETS
	.align		4
.L_656:
        /*003c*/ 	.byte	0x04, 0x28
        /*003e*/ 	.short	(.L_658 - .L_657)


	//   ....[0]....
.L_657:
        /*0040*/ 	.word	0x00001a30


	//   ....[1]....
        /*0044*/ 	.word	0x00001af0


	//   ....[2]....
        /*0048*/ 	.word	0x00001c20


	//   ....[3]....
        /*004c*/ 	.word	0x00001c50


	//----- nvinfo : EIATTR_VRC_CTA_INIT_COUNT
	.align		4
.L_658:
        /*0050*/ 	.byte	0x02, 0x4a
	.zero		1
	.zero		1


	//----- nvinfo : EIATTR_EXIT_INSTR_OFFSETS
	.align		4
        /*0054*/ 	.byte	0x04, 0x1c
        /*0056*/ 	.short	(.L_660 - .L_659)


	//   ....[0]....
.L_659:
        /*0058*/ 	.word	0x00003af0


	//   ....[1]....
        /*005c*/ 	.word	0x00004050


	//   ....[2]....
        /*0060*/ 	.word	0x00004070


	//----- nvinfo : EIATTR_CRS_STACK_SIZE
	.align		4
.L_660:
        /*0064*/ 	.byte	0x04, 0x1e
        /*0066*/ 	.short	(.L_662 - .L_661)
.L_661:
        /*0068*/ 	.word	0x00000000


	//----- nvinfo : EIATTR_CBANK_PARAM_SIZE
	.align		4
.L_662:
        /*006c*/ 	.byte	0x03, 0x19
        /*006e*/ 	.short	0x01d0


	//----- nvinfo : EIATTR_PARAM_CBANK
	.align		4
        /*0070*/ 	.byte	0x04, 0x0a
        /*0072*/ 	.short	(.L_664 - .L_663)
	.align		4
.L_663:
        /*0074*/ 	.word	index@(.nv.constant0._ZN5flash32flash_fwd_splitkv_combine_kernelI23Flash_fwd_kernel_traitsILi96ELi64ELi128ELi4ELb0ELb0EN7cutlass6half_tE19Flash_kernel_traitsILi96ELi64ELi128ELi4ES3_EELi16ELi2ELb0EEEvNS_16Flash_fwd_paramsE)
        /*0078*/ 	.short	0x0380
        /*007a*/ 	.short	0x01d0


	//----- nvinfo : EIATTR_SW_WAR
	.align		4
.L_664:
        /*007c*/ 	.byte	0x04, 0x36
        /*007e*/ 	.short	(.L_666 - .L_665)
.L_665:
        /*0080*/ 	.word	0x00000008
.L_666:


//--------------------- .nv.info._ZN5flash32flash_fwd_splitkv_combine_kernelI23Flash_fwd_kernel_traitsILi96ELi64ELi128ELi4ELb0ELb0EN7cutlass6half_tE19Flash_kernel_traitsILi96ELi64ELi128ELi4ES3_EELi16ELi1ELb0EEEvNS_16Flash_fwd_paramsE --------------------------
	.section	.nv.info._ZN5flash32flash_fwd_splitkv_combine_kernelI23Flash_fwd_kernel_traitsILi96ELi64ELi128ELi4ELb0ELb0EN7cutlass6half_tE19Flash_kernel_traitsILi96ELi64ELi128ELi4ES3_EELi16ELi1ELb0EEEvNS_16Flash_fwd_paramsE,"",@"SHT_CUDA_INFO"
	.sectionflags	@""
	.align	4


	//----- nvinfo : EIATTR_CUDA_API_VERSION
	.align		4
        /*0000*/ 	.byte	0x04, 0x37
        /*0002*/ 	.short	(.L_668 - .L_667)
.L_667:
        /*0004*/ 	.word	0x00000082


	//----- nvinfo : EIATTR_KPARAM_INFO
	.align		4
.L_668:
        /*0008*/ 	.byte	0x04, 0x17
        /*000a*/ 	.short	(.L_670 - .L_669)
.L_669:
        /*000c*/ 	.word	0x00000000
        /*0010*/ 	.short	0x0000
        /*0012*/ 	.short	0x0000
        /*0014*/ 	.byte	0x00, 0xf0, 0x41, 0x07


	//----- nvinfo : EIATTR_SPARSE_MMA_MASK
	.align		4
.L_670:
        /*0018*/ 	.byte	0x03, 0x50
        /*001a*/ 	.short	0x0000


	//----- nvinfo : EIATTR_MAXREG_COUNT
	.align		4
        /*001c*/ 	.byte	0x03, 0x1b
        /*001e*/ 	.short	0x00ff


	//----- nvinfo : EIATTR_NUM_BARRIERS
	.align		4
        /*0020*/ 	.byte	0x02, 0x4c
        /*0022*/ 	.byte	0x01
	.zero		1


	//----- nvinfo : EIATTR_MERCURY_ISA_VERSION
	.align		4
        /*0024*/ 	.byte	0x03, 0x5f
        /*0026*/ 	.short	0x0101


	//----- nvinfo : EIATTR_COOP_GROUP_MASK_REGIDS
	.align		4
        /*0028*/ 	.byte	0x04, 0x29
        /*002a*/ 	.short	(.L_672 - .L_671)


	//   ....[0]....
.L_671:
        /*002c*/ 	.word	0xffffffff


	//   ....[1]....
        /*0030*/ 	.word	0xffffffff


	//----- nvinfo : EIATTR_COOP_GROUP_INSTR_OFFSETS
	.align		4
.L_672:
        /*0034*/ 	.byte	0x04, 0x28
        /*0036*/ 	.short	(.L_674 - .L_673)


	//   ....[0]....
.L_673:
        /*0038*/ 	.word	0x00001a90


	//   ....[1]....
        /*003c*/ 	.word	0x00001cc0


	//----- nvinfo : EIATTR_VRC_CTA_INIT_COUNT
	.align		4
.L_674:
        /*0040*/ 	.byte	0x02, 0x4a
	.zero		1
	.zero		1


	//----- nvinfo : EIATTR_EXIT_INSTR_OFFSETS
	.align		4
        /*0044*/ 	.byte	0x04, 0x1c
        /*0046*/ 	.short	(.L_676 - .L_675)


	//   ....[0]....
.L_675:
        /*0048*/ 	.word	0x00003ac0


	//   ....[1]....
        /*004c*/ 	.word	0x00004020


	//   ....[2]....
        /*0050*/ 	.word	0x00004040


	//----- nvinfo : EIATTR_CRS_STACK_SIZE
	.align		4
.L_676:
        /*0054*/ 	.byte	0x04, 0x1e
        /*0056*/ 	.short	(.L_678 - .L_677)
.L_677:
        /*0058*/ 	.word	0x00000000


	//----- nvinfo : EIATTR_CBANK_PARAM_SIZE
	.align		4
.L_678:
        /*005c*/ 	.byte	0x03, 0x19
        /*005e*/ 	.short	0x01d0


	//----- nvinfo : EIATTR_PARAM_CBANK
	.align		4
        /*0060*/ 	.byte	0x04, 0x0a
        /*0062*/ 	.short	(.L_680 - .L_679)
	.align		4
.L_679:
        /*0064*/ 	.word	index@(.nv.constant0._ZN5flash32flash_fwd_splitkv_combine_kernelI23Flash_fwd_kernel_traitsILi96ELi64ELi128ELi4ELb0ELb0EN7cutlass6half_tE19Flash_kernel_traitsILi96ELi64ELi128ELi4ES3_EELi16ELi1ELb0EEEvNS_16Flash_fwd_paramsE)
        /*0068*/ 	.short	0x0380
        /*006a*/ 	.short	0x01d0


	//----- nvinfo : EIATTR_SW_WAR
	.align		4
.L_680:
        /*006c*/ 	.byte	0x04, 0x36
        /*006e*/ 	.short	(.L_682 - .L_681)
.L_681:
        /*0070*/ 	.word	0x00000008
.L_682:


//--------------------- .nv.info._ZN5flash32flash_fwd_splitkv_combine_kernelI23Flash_fwd_kernel_traitsILi96ELi64ELi128ELi4ELb0ELb0EN7cutlass6half_tE19Flash_kernel_traitsILi96ELi64ELi128ELi4ES3_EELi16ELi7ELb1EEEvNS_16Flash_fwd_paramsE --------------------------
	.section	.nv.info._ZN5flash32flash_fwd_splitkv_combine_kernelI23Flash_fwd_kernel_traitsILi96ELi64ELi128ELi4ELb0ELb0EN7cutlass6half_tE19Flash_kernel_traitsILi96ELi64ELi128ELi4ES3_EELi16ELi7ELb1EEEvNS_16Flash_fwd_paramsE,"",@"SHT_CUDA_INFO"
	.sectionflags	@""
	.align	4


	//----- nvinfo : EIATTR_CUDA_API_VERSION
	.align		4
        /*0000*/ 	.byte	0x04, 0x37
        /*0002*/ 	.short	(.L_684 - .L_683)
.L_683:
        /*0004*/ 	.word	0x00000082


	//----- nvinfo : EIATTR_KPARAM_INFO
	.align		4
.L_684:
        /*0008*/ 	.byte	0x04, 0x17
        /*000a*/ 	.short	(.L_686 - .L_685)
.L_685:
        /*000c*/ 	.word	0x00000000
        /*0010*/ 	.short	0x0000
        /*0012*/ 	.short	0x0000
        /*0014*/ 	.byte	0x00, 0xf0, 0x41, 0x07


	//----- nvinfo : EIATTR_SPARSE_MMA_MASK
	.align		4
.L_686:
        /*0018*/ 	.byte	0x03, 0x50
        /*001a*/ 	.short	0x0000


	//----- nvinfo : EIATTR_MAXREG_COUNT
	.align		4
        /*001c*/ 	.byte	0x03, 0x1b
        /*001e*/ 	.short	0x00ff


	//----- nvinfo : EIATTR_NUM_BARRIERS
	.align		4
        /*0020*/ 	.byte	0x02, 0x4c
        /*0022*/ 	.byte	0x01
	.zero		1


	//----- nvinfo : EIATTR_MERCURY_ISA_VERSION
	.align		4
        /*0024*/ 	.byte	0x03, 0x5f
        /*0026*/ 	.short	0x0101


	//----- nvinfo : EIATTR_COOP_GROUP_MASK_REGIDS
	.align		4
        /*0028*/ 	.byte	0x04, 0x29
        /*002a*/ 	.short	(.L_688 - .L_687)


	//   ....[0]....
.L_687:
        /*002c*/ 	.word	0xffffffff


	//   ....[1]....
        /*0030*/ 	.word	0xffffffff


	//   ....[2]....
        /*0034*/ 	.word	0xffffffff


	//   ....[3]....
        /*0038*/ 	.word	0xffffffff


	//   ....[4]....
        /*003c*/ 	.word	0xffffffff


	//   ....[5]....
        /*0040*/ 	.word	0xffffffff


	//----- nvinfo : EIATTR_COOP_GROUP_INSTR_OFFSETS
	.align		4
.L_688:
        /*0044*/ 	.byte	0x04, 0x28
        /*0046*/ 	.short	(.L_690 - .L_689)


	//   ....[0]....
.L_689:
        /*0048*/ 	.word	0x00002640


	//   ....[1]....
        /*004c*/ 	.word	0x000026c0


	//   ....[2]....
        /*0050*/ 	.word	0x00002740


	//   ....[3]....
        /*0054*/ 	.word	0x00002cb0


	//   ....[4]....
        /*0058*/ 	.word	0x00002d70


	//   ....[5]....
        /*005c*/ 	.word	0x00002e30


	//----- nvinfo : EIATTR_VRC_CTA_INIT_COUNT
	.align		4
.L_690:
        /*0060*/ 	.byte	0x02, 0x4a
	.zero		1
	.zero		1


	//----- nvinfo : EIATTR_EXIT_INSTR_OFFSETS
	.align		4
        /*0064*/ 	.byte	0x04, 0x1c
        /*0066*/ 	.short	(.L_692 - .L_691)


	//   ....[0]....
.L_691:
        /*0068*/ 	.word	0x00005480


	//   ....[1]....
        /*006c*/ 	.word	0x000059b0


	//----- nvinfo : EIATTR_CRS_STACK_SIZE
	.align		4
.L_692:
        /*0070*/ 	.byte	0x04, 0x1e
        /*0072*/ 	.short	(.L_694 - .L_693)
.L_693:
        /*0074*/ 	.word	0x00000000


	//----- nvinfo : EIATTR_CBANK_PARAM_SIZE
	.align		4
.L_694:
        /*0078*/ 	.byte	0x03, 0x19
        /*007a*/ 	.short	0x01d0


	//----- nvinfo : EIATTR_PARAM_CBANK
	.align		4
        /*007c*/ 	.byte	0x04, 0x0a
        /*007e*/ 	.short	(.L_696 - .L_695)
	.align		4
.L_695:
        /*0080*/ 	.word	index@(.nv.constant0._ZN5flash32flash_fwd_splitkv_combine_kernelI23Flash_fwd_kernel_traitsILi96ELi64ELi128ELi4ELb0ELb0EN7cutlass6half_tE19Flash_kernel_traitsILi96ELi64ELi128ELi4ES3_EELi16ELi7ELb1EEEvNS_16Flash_fwd_paramsE)
        /*0084*/ 	.short	0x0380
        /*0086*/ 	.short	0x01d0


	//----- nvinfo : EIATTR_SW_WAR
	.align		4
.L_696:
        /*0088*/ 	.byte	0x04, 0x36
        /*008a*/ 	.short	(.L_698 - .L_697)
.L_697:
        /*008c*/ 	.word	0x00000008
.L_698:


//--------------------- .nv.info._ZN5flash32flash_fwd_splitkv_combine_kernelI23Flash_fwd_kernel_traitsILi96ELi64ELi128ELi4ELb0ELb0EN7cutlass6half_tE19Flash_kernel_traitsILi96ELi64ELi128ELi4ES3_EELi16ELi6ELb1EEEvNS_16Flash_fwd_paramsE --------------------------
	.section	.nv.info._ZN5flash32flash_fwd_splitkv_combine_kernelI23Flash_fwd_kernel_traitsILi96ELi64ELi128ELi4ELb0ELb0EN7cutlass6half_tE19Flash_kernel_traitsILi96ELi64ELi128ELi4ES3_EELi16ELi6ELb1EEEvNS_16Flash_fwd_paramsE,"",@"SHT_CUDA_INFO"
	.sectionflags	@""
	.align	4


	//----- nvinfo : EIATTR_CUDA_API_VERSION
	.align		4
        /*0000*/ 	.byte	0x04, 0x37
        /*0002*/ 	.short	(.L_700 - .L_699)
.L_699:
        /*0004*/ 	.word	0x00000082


	//----- nvinfo : EIATTR_KPARAM_INFO
	.align		4
.L_700:
        /*0008*/ 	.byte	0x04, 0x17
        /*000a*/ 	.short	(.L_702 - .L_701)
.L_701:
        /*000c*/ 	.word	0x00000000
        /*0010*/ 	.short	0x0000
        /*0012*/ 	.short	0x0000
        /*0014*/ 	.byte	0x00, 0xf0, 0x41, 0x07


	//----- nvinfo : EIATTR_SPARSE_MMA_MASK
	.align		4
.L_702:
        /*0018*/ 	.byte	0x03, 0x50
        /*001a*/ 	.short	0x0000


	//----- nvinfo : EIATTR_MAXREG_COUNT
	.align		4
        /*001c*/ 	.byte	0x03, 0x1b
        /*001e*/ 	.short	0x00ff


	//----- nvinfo : EIATTR_NUM_BARRIERS
	.align		4
        /*0020*/ 	.byte	0x02, 0x4c
        /*0022*/ 	.byte	0x01
	.zero		1


	//----- nvinfo : EIATTR_MERCURY_ISA_VERSION
	.align		4
        /*0024*/ 	.byte	0x03, 0x5f
        /*0026*/ 	.short	0x0101


	//----- nvinfo : EIATTR_COOP_GROUP_MASK_REGIDS
	.align		4
        /*0028*/ 	.byte	0x04, 0x29
        /*002a*/ 	.short	(.L_704 - .L_703)


	//   ....[0]....
.L_703:
        /*002c*/ 	.word	0xffffffff


	//   ....[1]....
        /*0030*/ 	.word	0xffffffff


	//   ....[2]....
        /*0034*/ 	.word	0xffffffff


	//   ....[3]....
        /*0038*/ 	.word	0xffffffff


	//   ....[4]....
        /*003c*/ 	.word	0xffffffff


	//   ....[5]....
        /*0040*/ 	.word	0xffffffff


	//----- nvinfo : EIATTR_COOP_GROUP_INSTR_OFFSETS
	.align		4
.L_704:
        /*0044*/ 	.byte	0x04, 0x28
        /*0046*/ 	.short	(.L_706 - .L_705)


	//   ....[0]....
.L_705:
        /*0048*/ 	.word	0x00001ec0


	//   ....[1]....
        /*004c*/ 	.word	0x00001f90


	//   ....[2]....
        /*0050*/ 	.word	0x00001ff0


	//   ....[3]....
        /*0054*/ 	.word	0x00002370


	//   ....[4]....
        /*0058*/ 	.word	0x00002390


	//   ....[5]....
        /*005c*/ 	.word	0x000023d0


	//----- nvinfo : EIATTR_VRC_CTA_INIT_COUNT
	.align		4
.L_706:
        /*0060*/ 	.byte	0x02, 0x4a
	.zero		1
	.zero		1


	//----- nvinfo : EIATTR_EXIT_INSTR_OFFSETS
	.align		4
        /*0064*/ 	.byte	0x04, 0x1c
        /*0066*/ 	.short	(.L_708 - .L_707)


	//   ....[0]....
.L_707:
        /*0068*/ 	.word	0x000045e0


	//   ....[1]....
        /*006c*/ 	.word	0x00004b10


	//----- nvinfo : EIATTR_CRS_STACK_SIZE
	.align		4
.L_708:
        /*0070*/ 	.byte	0x04, 0x1e
        /*0072*/ 	.short	(.L_710 - .L_709)
.L_709:
        /*0074*/ 	.word	0x00000000


	//----- nvinfo : EIATTR_CBANK_PARAM_SIZE
	.align		4
.L_710:
        /*0078*/ 	.byte	0x03, 0x19
        /*007a*/ 	.short	0x01d0


	//----- nvinfo : EIATTR_PARAM_CBANK
	.align		4
        /*007c*/ 	.byte	0x04, 0x0a
        /*007e*/ 	.short	(.L_712 - .L_711)
	.align		4
.L_711:
        /*0080*/ 	.word	index@(.nv.constant0._ZN5flash32flash_fwd_splitkv_combine_kernelI23Flash_fwd_kernel_traitsILi96ELi64ELi128ELi4ELb0ELb0EN7cutlass6half_tE19Flash_kernel_traitsILi96ELi64ELi128ELi4ES3_EELi16ELi6ELb1EEEvNS_16Flash_fwd_paramsE)
        /*0084*/ 	.short	0x0380
        /*0086*/ 	.short	0x01d0


	//----- nvinfo : EIATTR_SW_WAR
	.align		4
.L_712:
        /*0088*/ 	.byte	0x04, 0x36
        /*008a*/ 	.short	(.L_714 - .L_713)
.L_713:
        /*008c*/ 	.word	0x00000008
.L_714:


//--------------------- .nv.info._ZN5flash32flash_fwd_splitkv_combine_kernelI23Flash_fwd_kernel_traitsILi96ELi64ELi128ELi4ELb0ELb0EN7cutlass6half_tE19Flash_kernel_traitsILi96ELi64ELi128ELi4ES3_EELi16ELi5ELb1EEEvNS_16Flash_fwd_paramsE --------------------------
	.section	.nv.info._ZN5flash32flash_fwd_splitkv_combine_kernelI23Flash_fwd_kernel_traitsILi96ELi64ELi128ELi4ELb0ELb0EN7cutlass6half_tE19Flash_kernel_traitsILi96ELi64ELi128ELi4ES3_EELi16ELi5ELb1EEEvNS_16Flash_fwd_paramsE,"",@"SHT_CUDA_INFO"
	.sectionflags	@""
	.align	4


	//----- nvinfo : EIATTR_CUDA_API_VERSION
	.align		4
        /*0000*/ 	.byte	0x04, 0x37
        /*0002*/ 	.short	(.L_716 - .L_715)
.L_715:
        /*0004*/ 	.word	0x00000082


	//----- nvinfo : EIATTR_KPARAM_INFO
	.align		4
.L_716:
        /*0008*/ 	.byte	0x04, 0x17
        /*000a*/ 	.short	(.L_718 - .L_717)
.L_717:
        /*000c*/ 	.word	0x00000000
        /*0010*/ 	.short	0x0000
        /*0012*/ 	.short	0x0000
        /*0014*/ 	.byte	0x00, 0xf0, 0x41, 0x07


	//----- nvinfo : EIATTR_SPARSE_MMA_MASK
	.align		4
.L_718:
        /*0018*/ 	.byte	0x03, 0x50
        /*001a*/ 	.short	0x0000


	//----- nvinfo : EIATTR_MAXREG_COUNT
	.align		4
        /*001c*/ 	.byte	0x03, 0x1b
        /*001e*/ 	.short	0x00ff


	//----- nvinfo : EIATTR_NUM_BARRIERS
	.align		4
        /*0020*/ 	.byte	0x02, 0x4c
        /*0022*/ 	.byte	0x01
	.zero		1


	//----- nvinfo : EIATTR_MERCURY_ISA_VERSION
	.align		4
        /*0024*/ 	.byte	0x03, 0x5f
        /*0026*/ 	.short	0x0101


	//----- nvinfo : EIATTR_COOP_GROUP_MASK_REGIDS
	.align		4
        /*0028*/ 	.byte	0x04, 0x29
        /*002a*/ 	.short	(.L_720 - .L_719)


	//   ....[0]....
.L_719:
        /*002c*/ 	.word	0xffffffff


	//   ....[1]....
        /*0030*/ 	.word	0xffffffff


	//   ....[2]....
        /*0034*/ 	.word	0xffffffff


	//   ....[3]....
        /*0038*/ 	.word	0xffffffff


	//   ....[4]....
        /*003c*/ 	.word	0xffffffff


	//   ....[5]....
        /*0040*/ 	.word	0xffffffff


	//----- nvinfo : EIATTR_COOP_GROUP_INSTR_OFFSETS
	.align		4
.L_720:
        /*0044*/ 	.byte	0x04, 0x28
        /*0046*/ 	.short	(.L_722 - .L_721)


	//   ....[0]....
.L_721:
        /*0048*/ 	.word	0x00001a00


	//   ....[1]....
        /*004c*/ 	.word	0x00001a90


	//   ....[2]....
        /*0050*/ 	.word	0x00001ae0


	//   ....[3]....
        /*0054*/ 	.word	0x00001d00


	//   ....[4]....
        /*0058*/ 	.word	0x00001d70


	//   ....[5]....
        /*005c*/ 	.word	0x00001e90


	//----- nvinfo : EIATTR_VRC_CTA_INIT_COUNT
	.align		4
.L_722:
        /*0060*/ 	.byte	0x02, 0x4a
	.zero		1
	.zero		1


	//----- nvinfo : EIATTR_EXIT_INSTR_OFFSETS
	.align		4
        /*0064*/ 	.byte	0x04, 0x1c
        /*0066*/ 	.short	(.L_724 - .L_723)


	//   ....[0]....
.L_723:
        /*0068*/ 	.word	0x00003f00


	//   ....[1]....
        /*006c*/ 	.word	0x00004430


	//----- nvinfo : EIATTR_CRS_STACK_SIZE
	.align		4
.L_724:
        /*0070*/ 	.byte	0x04, 0x1e
        /*0072*/ 	.short	(.L_726 - .L_725)
.L_725:
        /*0074*/ 	.word	0x00000000


	//----- nvinfo : EIATTR_CBANK_PARAM_SIZE
	.align		4
.L_726:
        /*0078*/ 	.byte	0x03, 0x19
        /*007a*/ 	.short	0x01d0


	//----- nvinfo : EIATTR_PARAM_CBANK
	.align		4
        /*007c*/ 	.byte	0x04, 0x0a
        /*007e*/ 	.short	(.L_728 - .L_727)
	.align		4
.L_727:
        /*0080*/ 	.word	index@(.nv.constant0._ZN5flash32flash_fwd_splitkv_combine_kernelI23Flash_fwd_kernel_traitsILi96ELi64ELi128ELi4ELb0ELb0EN7cutlass6half_tE19Flash_kernel_traitsILi96ELi64ELi128ELi4ES3_EELi16ELi5ELb1EEEvNS_16Flash_fwd_paramsE)
        /*0084*/ 	.short	0x0380
        /*0086*/ 	.short	0x01d0


	//----- nvinfo : EIATTR_SW_WAR
	.align		4
.L_728:
        /*0088*/ 	.byte	0x04, 0x36
        /*008a*/ 	.short	(.L_730 - .L_729)
.L_729:
        /*008c*/ 	.word	0x00000008
.L_730:


//--------------------- .nv.info._ZN5flash32flash_fwd_splitkv_combine_kernelI23Flash_fwd_kernel_traitsILi96ELi64ELi128ELi4ELb0ELb0EN7cutlass6half_tE19Flash_kernel_traitsILi96ELi64ELi128ELi4ES3_EELi16ELi4ELb1EEEvNS_16Flash_fwd_paramsE --------------------------
	.section	.nv.info._ZN5flash32flash_fwd_splitkv_combine_kernelI23Flash_fwd_kernel_traitsILi96ELi64ELi128ELi4ELb0ELb0EN7cutlass6half_tE19Flash_kernel_traitsILi96ELi64ELi128ELi4ES3_EELi16ELi4ELb1EEEvNS_16Flash_fwd_paramsE,"",@"SHT_CUDA_INFO"
	.sectionflags	@""
	.align	4


	//----- nvinfo : EIATTR_CUDA_API_VERSION
	.align		4
        /*0000*/ 	.byte	0x04, 0x37
        /*0002*/ 	.short	(.L_732 - .L_731)
.L_731:
        /*0004*/ 	.word	0x00000082


	//----- nvinfo : EIATTR_KPARAM_INFO
	.align		4
.L_732:
        /*0008*/ 	.byte	0x04, 0x17
        /*000a*/ 	.short	(.L_734 - .L_733)
.L_733:
        /*000c*/ 	.word	0x00000000
        /*0010*/ 	.short	0x0000
        /*0012*/ 	.short	0x0000
        /*0014*/ 	.byte	0x00, 0xf0, 0x41, 0x07


	//----- nvinfo : EIATTR_SPARSE_MMA_MASK
	.align		4
.L_734:
        /*0018*/ 	.byte	0x03, 0x50
        /*001a*/ 	.short	0x0000


	//----- nvinfo : EIATTR_MAXREG_COUNT
	.align		4
        /*001c*/ 	.byte	0x03, 0x1b
        /*001e*/ 	.short	0x00ff


	//----- nvinfo : EIATTR_NUM_BARRIERS
	.align		4
        /*0020*/ 	.byte	0x02, 0x4c
        /*0022*/ 	.byte	0x01
	.zero		1


	//----- nvinfo : EIATTR_MERCURY_ISA_VERSION
	.align		4
        /*0024*/ 	.byte	0x03, 0x5f
        /*0026*/ 	.short	0x0101


	//----- nvinfo : EIATTR_COOP_GROUP_MASK_REGIDS
	.align		4
        /*0028*/ 	.byte	0x04, 0x29
        /*002a*/ 	.short	(.L_736 - .L_735)


	//   ....[0]....
.L_735:
        /*002c*/ 	.word	0xffffffff


	//   ....[1]....
        /*0030*/ 	.word	0xffffffff


	//   ....[2]....
        /*0034*/ 	.word	0xffffffff


	//   ....[3]....
        /*0038*/ 	.word	0xffffffff


	//   ....[4]....
        /*003c*/ 	.word	0xffffffff


	//   ....[5]....
        /*0040*/ 	.word	0xffffffff


	//----- nvinfo : EIATTR_COOP_GROUP_INSTR_OFFSETS
	.align		4
.L_736:
        /*0044*/ 	.byte	0x04, 0x28
        /*0046*/ 	.short	(.L_738 - .L_737)


	//   ....[0]....
.L_737:
        /*0048*/ 	.word	0x000018f0


	//   ....[1]....
        /*004c*/ 	.word	0x00001960


	//   ....[2]....
        /*0050*/ 	.word	0x000019b0


	//   ....[3]....
        /*0054*/ 	.word	0x00001b40


	//   ....[4]....
        /*0058*/ 	.word	0x00001bb0


	//   ....[5]....
        /*005c*/ 	.word	0x00001cd0


	//----- nvinfo : EIATTR_VRC_CTA_INIT_COUNT
	.align		4
.L_738:
        /*0060*/ 	.byte	0x02, 0x4a
	.zero		1
	.zero		1


	//----- nvinfo : EIATTR_EXIT_INSTR_OFFSETS
	.align		4
        /*0064*/ 	.byte	0x04, 0x1c
        /*0066*/ 	.short	(.L_740 - .L_739)


	//   ....[0]....
.L_739:
        /*0068*/ 	.word	0x00003d10


	//   ....[1]....
        /*006c*/ 	.word	0x00004240


	//----- nvinfo : EIATTR_CRS_STACK_SIZE
	.align		4
.L_740:
        /*0070*/ 	.byte	0x04, 0x1e
        /*0072*/ 	.short	(.L_742 - .L_741)
.L_741:
        /*0074*/ 	.word	0x00000000


	//----- nvinfo : EIATTR_CBANK_PARAM_SIZE
	.align		4
.L_742:
        /*0078*/ 	.byte	0x03, 0x19
        /*007a*/ 	.short	0x01d0


	//----- nvinfo : EIATTR_PARAM_CBANK
	.align		4
        /*007c*/ 	.byte	0x04, 0x0a
        /*007e*/ 	.short	(.L_744 - .L_743)
	.align		4
.L_743:
        /*0080*/ 	.word	index@(.nv.constant0._ZN5flash32flash_fwd_splitkv_combine_kernelI23Flash_fwd_kernel_traitsILi96ELi64ELi128ELi4ELb0ELb0EN7cutlass6half_tE19Flash_kernel_traitsILi96ELi64ELi128ELi4ES3_EELi16ELi4ELb1EEEvNS_16Flash_fwd_paramsE)
        /*0084*/ 	.short	0x0380
        /*0086*/ 	.short	0x01d0


	//----- nvinfo : EIATTR_SW_WAR
	.align		4
.L_744:
        /*0088*/ 	.byte	0x04, 0x36
        /*008a*/ 	.short	(.L_746 - .L_745)
.L_745:
        /*008c*/ 	.word	0x00000008
.L_746:


//--------------------- .nv.info._ZN5flash32flash_fwd_splitkv_combine_kernelI23Flash_fwd_kernel_traitsILi96ELi64ELi128ELi4ELb0ELb0EN7cutlass6half_tE19Flash_kernel_traitsILi96ELi64ELi128ELi4ES3_EELi16ELi3ELb1EEEvNS_16Flash_fwd_paramsE --------------------------
	.section	.nv.info._ZN5flash32flash_fwd_splitkv_combine_kernelI23Flash_fwd_kernel_traitsILi96ELi64ELi128ELi4ELb0ELb0EN7cutlass6half_tE19Flash_kernel_traitsILi96ELi64ELi128ELi4ES3_EELi16ELi3ELb1EEEvNS_16Flash_fwd_paramsE,"",@"SHT_CUDA_INFO"
	.sectionflags	@""
	.align	4


	//----- nvinfo : EIATTR_CUDA_API_VERSION
	.align		4
        /*0000*/ 	.byte	0x04, 0x37
        /*0002*/ 	.short	(.L_748 - .L_747)
.L_747:
        /*0004*/ 	.word	0x00000082


	//----- nvinfo : EIATTR_KPARAM_INFO
	.align		4
.L_748:
        /*0008*/ 	.byte	0x04, 0x17
        /*000a*/ 	.short	(.L_750 - .L_749)
.L_749:
        /*000c*/ 	.word	0x00000000
        /*0010*/ 	.short	0x0000
        /*0012*/ 	.short	0x0000
        /*0014*/ 	.byte	0x00, 0xf0, 0x41, 0x07


	//----- nvinfo : EIATTR_SPARSE_MMA_MASK
	.align		4
.L_750:
        /*0018*/ 	.byte	0x03, 0x50
        /*001a*/ 	.short	0x0000


	//----- nvinfo : EIATTR_MAXREG_COUNT
	.align		4
        /*001c*/ 	.byte	0x03, 0x1b
        /*001e*/ 	.short	0x00ff


	//----- nvinfo : EIATTR_NUM_BARRIERS
	.align		4
        /*0020*/ 	.byte	0x02, 0x4c
        /*0022*/ 	.byte	0x01
	.zero		1


	//----- nvinfo : EIATTR_MERCURY_ISA_VERSION
	.align		4
        /*0024*/ 	.byte	0x03, 0x5f
        /*0026*/ 	.short	0x0101


	//----- nvinfo : EIATTR_COOP_GROUP_MASK_REGIDS
	.align		4
        /*0028*/ 	.byte	0x04, 0x29
        /*002a*/ 	.short	(.L_752 - .L_751)


	//   ....[0]....
.L_751:
        /*002c*/ 	.word	0xffffffff


	//   ....[1]....
        /*0030*/ 	.word	0xffffffff


	//   ....[2]....
        /*0034*/ 	.word	0xffffffff


	//   ....[3]....
        /*0038*/ 	.word	0xffffffff


	//   ....[4]....
        /*003c*/ 	.word	0xffffffff


	//   ....[5]....
        /*0040*/ 	.word	0xffffffff


	//----- nvinfo : EIATTR_COOP_GROUP_INSTR_OFFSETS
	.align		4
.L_752:
        /*0044*/ 	.byte	0x04, 0x28
        /*0046*/ 	.short	(.L_754 - .L_753)


	//   ....[0]....
.L_753:
        /*0048*/ 	.word	0x00001a00


	//   ....[1]....
        /*004c*/ 	.word	0x00001ab0


	//   ....[2]....
        /*0050*/ 	.word	0x00001ae0


	//   ....[3]....
        /*0054*/ 	.word	0x00001b50


	//   ....[4]....
        /*0058*/ 	.word	0x00001b90


	//   ....[5]....
        /*005c*/ 	.word	0x00001c30


	//----- nvinfo : EIATTR_VRC_CTA_INIT_COUNT
	.align		4
.L_754:
        /*0060*/ 	.byte	0x02, 0x4a
	.zero		1
	.zero		1


	//----- nvinfo : EIATTR_EXIT_INSTR_OFFSETS
	.align		4
        /*0064*/ 	.byte	0x04, 0x1c
        /*0066*/ 	.short	(.L_756 - .L_755)


	//   ....[0]....
.L_755:
        /*0068*/ 	.word	0x00003b80


	//   ....[1]....
        /*006c*/ 	.word	0x000040b0


	//----- nvinfo : EIATTR_CRS_STACK_SIZE
	.align		4
.L_756:
        /*0070*/ 	.byte	0x04, 0x1e
        /*0072*/ 	.short	(.L_758 - .L_757)
.L_757:
        /*0074*/ 	.word	0x00000000


	//----- nvinfo : EIATTR_CBANK_PARAM_SIZE
	.align		4
.L_758:
        /*0078*/ 	.byte	0x03, 0x19
        /*007a*/ 	.short	0x01d0


	//----- nvinfo : EIATTR_PARAM_CBANK
	.align		4
        /*007c*/ 	.byte	0x04, 0x0a
        /*007e*/ 	.short	(.L_760 - .L_759)
	.align		4
.L_759:
        /*0080*/ 	.word	index@(.nv.constant0._ZN5flash32flash_fwd_splitkv_combine_kernelI23Flash_fwd_kernel_traitsILi96ELi64ELi128ELi4ELb0ELb0EN7cutlass6half_tE19Flash_kernel_traitsILi96ELi64ELi128ELi4ES3_EELi16ELi3ELb1EEEvNS_16Flash_fwd_paramsE)
        /*0084*/ 	.short	0x0380
        /*0086*/ 	.short	0x01d0


	//----- nvinfo : EIATTR_SW_WAR
	.align		4
.L_760:
        /*0088*/ 	.byte	0x04, 0x36
        /*008a*/ 	.short	(.L_762 - .L_761)
.L_761:
        /*008c*/ 	.word	0x00000008
.L_762:


//--------------------- .nv.info._ZN5flash32flash_fwd_splitkv_combine_kernelI23Flash_fwd_kernel_traitsILi96ELi64ELi128ELi4ELb0ELb0EN7cutlass6half_tE19Flash_kernel_traitsILi96ELi64ELi128ELi4ES3_EELi16ELi2ELb1EEEvNS_16Flash_fwd_paramsE --------------------------
	.section	.nv.info._ZN5flash32flash_fwd_splitkv_combine_kernelI23Flash_fwd_kernel_traitsILi96ELi64ELi128ELi4ELb0ELb0EN7cutlass6half_tE19Flash_kernel_traitsILi96ELi64ELi128ELi4ES3_EELi16ELi2ELb1EEEvNS_16Flash_fwd_paramsE,"",@"SHT_CUDA_INFO"
	.sectionflags	@""
	.align	4


	//----- nvinfo : EIATTR_CUDA_API_VERSION
	.align		4
        /*0000*/ 	.byte	0x04, 0x37
        /*0002*/ 	.short	(.L_764 - .L_763)
.L_763:
        /*0004*/ 	.word	0x00000082


	//----- nvinfo : EIATTR_KPARAM_INFO
	.align		4
.L_764:
        /*0008*/ 	.byte	0x04, 0x17
        /*000a*/ 	.short	(.L_766 - .L_765)
.L_765:
        /*000c*/ 	.word	0x00000000
        /*0010*/ 	.short	0x0000
        /*0012*/ 	.short	0x0000
        /*0014*/ 	.byte	0x00, 0xf0, 0x41, 0x07


	//----- nvinfo : EIATTR_SPARSE_MMA_MASK
	.align		4
.L_766:
        /*0018*/ 	.byte	0x03, 0x50
        /*001a*/ 	.short	0x0000


	//----- nvinfo : EIATTR_MAXREG_COUNT
	.align		4
        /*001c*/ 	.byte	0x03, 0x1b
        /*001e*/ 	.short	0x00ff


	//----- nvinfo : EIATTR_NUM_BARRIERS
	.align		4
        /*0020*/ 	.byte	0x02, 0x4c
        /*0022*/ 	.byte	0x01
	.zero		1


	//----- nvinfo : EIATTR_MERCURY_ISA_VERSION
	.align		4
        /*0024*/ 	.byte	0x03, 0x5f
        /*0026*/ 	.short	0x0101


	//----- nvinfo : EIATTR_COOP_GROUP_MASK_REGIDS
	.align		4
        /*0028*/ 	.byte	0x04, 0x29
        /*002a*/ 	.short	(.L_768 - .L_767)


	//   ....[0]....
.L_767:
        /*002c*/ 	.word	0xffffffff


	//   ....[1]....
        /*0030*/ 	.word	0xffffffff


	//   ....[2]....
        /*0034*/ 	.word	0xffffffff


	//   ....[3]....
        /*0038*/ 	.word	0xffffffff


	//----- nvinfo : EIATTR_COOP_GROUP_INSTR_OFFSETS
	.align		4
.L_768:
        /*003c*/ 	.byte	0x04, 0x28
        /*003e*/ 	.short	(.L_770 - .L_769)


	//   ....[0]....
.L_769:
        /*0040*/ 	.word	0x00001a00


	//   ....[1]....
        /*0044*/ 	.word	0x00001ab0


	//   ....[2]....
        /*0048*/ 	.word	0x00001bf0


	//   ....[3]....
        /*004c*/ 	.word	0x00001c20


	//----- nvinfo : EIATTR_VRC_CTA_INIT_COUNT
	.align		4
.L_770:
        /*0050*/ 	.byte	0x02, 0x4a
	.zero		1
	.zero		1


	//----- nvinfo : EIATTR_EXIT_INSTR_OFFSETS
	.align		4
        /*0054*/ 	.byte	0x04, 0x1c
        /*0056*/ 	.short	(.L_772 - .L_771)


	//   ....[0]....
.L_771:
        /*0058*/ 	.word	0x00003b30


	//   ....[1]....
        /*005c*/ 	.word	0x00004060


	//----- nvinfo : EIATTR_CRS_STACK_SIZE
	.align		4
.L_772:
        /*0060*/ 	.byte	0x04, 0x1e
        /*0062*/ 	.short	(.L_774 - .L_773)
.L_773:
        /*0064*/ 	.word	0x00000000


	//----- nvinfo : EIATTR_CBANK_PARAM_SIZE
	.align		4
.L_774:
        /*0068*/ 	.byte	0x03, 0x19
        /*006a*/ 	.short	0x01d0


	//----- nvinfo : EIATTR_PARAM_CBANK
	.align		4
        /*006c*/ 	.byte	0x04, 0x0a
        /*006e*/ 	.short	(.L_776 - .L_775)
	.align		4
.L_775:
        /*0070*/ 	.word	index@(.nv.constant0._ZN5flash32flash_fwd_splitkv_combine_kernelI23Flash_fwd_kernel_traitsILi96ELi64ELi128ELi4ELb0ELb0EN7cutlass6half_tE19Flash_kernel_traitsILi96ELi64ELi128ELi4ES3_EELi16ELi2ELb1EEEvNS_16Flash_fwd_paramsE)
        /*0074*/ 	.short	0x0380
        /*0076*/ 	.short	0x01d0


	//----- nvinfo : EIATTR_SW_WAR
	.align		4
.L_776:
        /*0078*/ 	.byte	0x04, 0x36
        /*007a*/ 	.short	(.L_778 - .L_777)
.L_777:
        /*007c*/ 	.word	0x00000008
.L_778:


//--------------------- .nv.info._ZN5flash32flash_fwd_splitkv_combine_kernelI23Flash_fwd_kernel_traitsILi96ELi64ELi128ELi4ELb0ELb0EN7cutlass6half_tE19Flash_kernel_traitsILi96ELi64ELi128ELi4ES3_EELi16ELi1ELb1EEEvNS_16Flash_fwd_paramsE --------------------------
	.section	.nv.info._ZN5flash32flash_fwd_splitkv_combine_kernelI23Flash_fwd_kernel_traitsILi96ELi64ELi128ELi4ELb0ELb0EN7cutlass6half_tE19Flash_kernel_traitsILi96ELi64ELi128ELi4ES3_EELi16ELi1ELb1EEEvNS_16Flash_fwd_paramsE,"",@"SHT_CUDA_INFO"
	.sectionflags	@""
	.align	4


	//----- nvinfo : EIATTR_CUDA_API_VERSION
	.align		4
        /*0000*/ 	.byte	0x04, 0x37
        /*0002*/ 	.short	(.L_780 - .L_779)
.L_779:
        /*0004*/ 	.word	0x00000082


	//----- nvinfo : EIATTR_KPARAM_INFO
	.align		4
.L_780:
        /*0008*/ 	.byte	0x04, 0x17
        /*000a*/ 	.short	(.L_782 - .L_781)
.L_781:
        /*000c*/ 	.word	0x00000000
        /*0010*/ 	.short	0x0000
        /*0012*/ 	.short	0x0000
        /*0014*/ 	.byte	0x00, 0xf0, 0x41, 0x07


	//----- nvinfo : EIATTR_SPARSE_MMA_MASK
	.align		4
.L_782:
        /*0018*/ 	.byte	0x03, 0x50
        /*001a*/ 	.short	0x0000


	//----- nvinfo : EIATTR_MAXREG_COUNT
	.align		4
        /*001c*/ 	.byte	0x03, 0x1b
        /*001e*/ 	.short	0x00ff


	//----- nvinfo : EIATTR_NUM_BARRIERS
	.align		4
        /*0020*/ 	.byte	0x02, 0x4c
        /*0022*/ 	.byte	0x01
	.zero		1


	//----- nvinfo : EIATTR_MERCURY_ISA_VERSION
	.align		4
        /*0024*/ 	.byte	0x03, 0x5f
        /*0026*/ 	.short	0x0101


	//----- nvinfo : EIATTR_COOP_GROUP_MASK_REGIDS
	.align		4
        /*0028*/ 	.byte	0x04, 0x29
        /*002a*/ 	.short	(.L_784 - .L_783)


	//   ....[0]....
.L_783:
        /*002c*/ 	.word	0xffffffff


	//   ....[1]....
        /*0030*/ 	.word	0xffffffff


	//----- nvinfo : EIATTR_COOP_GROUP_INSTR_OFFSETS
	.align		4
.L_784:
        /*0034*/ 	.byte	0x04, 0x28
        /*0036*/ 	.short	(.L_786 - .L_785)


	//   ....[0]....
.L_785:
        /*0038*/ 	.word	0x00001a20


	//   ....[1]....
        /*003c*/ 	.word	0x00001c50


	//----- nvinfo : EIATTR_VRC_CTA_INIT_COUNT
	.align		4
.L_786:
        /*0040*/ 	.byte	0x02, 0x4a
	.zero		1
	.zero		1


	//----- nvinfo : EIATTR_EXIT_INSTR_OFFSETS
	.align		4
        /*0044*/ 	.byte	0x04, 0x1c
        /*0046*/ 	.short	(.L_788 - .L_787)


	//   ....[0]....
.L_787:
        /*0048*/ 	.word	0x00003b10


	//   ....[1]....
        /*004c*/ 	.word	0x00004040


	//----- nvinfo : EIATTR_CRS_STACK_SIZE
	.align		4
.L_788:
        /*0050*/ 	.byte	0x04, 0x1e
        /*0052*/ 	.short	(.L_790 - .L_789)
.L_789:
        /*0054*/ 	.word	0x00000000


	//----- nvinfo : EIATTR_CBANK_PARAM_SIZE
	.align		4
.L_790:
        /*0058*/ 	.byte	0x03, 0x19
        /*005a*/ 	.short	0x01d0


	//----- nvinfo : EIATTR_PARAM_CBANK
	.align		4
        /*005c*/ 	.byte	0x04, 0x0a
        /*005e*/ 	.short	(.L_792 - .L_791)
	.align		4
.L_791:
        /*0060*/ 	.word	index@(.nv.constant0._ZN5flash32flash_fwd_splitkv_combine_kernelI23Flash_fwd_kernel_traitsILi96ELi64ELi128ELi4ELb0ELb0EN7cutlass6half_tE19Flash_kernel_traitsILi96ELi64ELi128ELi4ES3_EELi16ELi1ELb1EEEvNS_16Flash_fwd_paramsE)
        /*0064*/ 	.short	0x0380
        /*0066*/ 	.short	0x01d0


	//----- nvinfo : EIATTR_SW_WAR
	.align		4
.L_792:
        /*0068*/ 	.byte	0x04, 0x36
        /*006a*/ 	.short	(.L_794 - .L_793)
.L_793:
        /*006c*/ 	.word	0x00000008
.L_794:


//--------------------- .nv.info._ZN5flash24flash_fwd_splitkv_kernelI23Flash_fwd_kernel_traitsILi96ELi64ELi128ELi4ELb0ELb0EN7cutlass6half_tE19Flash_kernel_traitsILi96ELi64ELi128ELi4ES3_EELb1ELb0ELb0ELb0ELb0ELb0ELb0ELb0EEEvNS_16Flash_fwd_paramsE --------------------------
	.section	.nv.info._ZN5flash24flash_fwd_splitkv_kernelI23Flash_fwd_kernel_traitsILi96ELi64ELi128ELi4ELb0ELb0EN7cutlass6half_tE19Flash_kernel_traitsILi96ELi64ELi128ELi4ES3_EELb1ELb0ELb0ELb0ELb0ELb0ELb0ELb0EEEvNS_16Flash_fwd_paramsE,"",@"SHT_CUDA_INFO"
	.sectionflags	@""
	.align	4


	//----- nvinfo : EIATTR_CUDA_API_VERSION
	.align		4
        /*0000*/ 	.byte	0x04, 0x37
        /*0002*/ 	.short	(.L_796 - .L_795)
.L_795:
        /*0004*/ 	.word	0x00000082


	//----- nvinfo : EIATTR_KPARAM_INFO
	.align		4
.L_796:
        /*0008*/ 	.byte	0x04, 0x17
        /*000a*/ 	.short	(.L_798 - .L_797)
.L_797:
        /*000c*/ 	.word	0x00000000
        /*0010*/ 	.short	0x0000
        /*0012*/ 	.short	0x0000
        /*0014*/ 	.byte	0x00, 0xf0, 0x41, 0x07


	//----- nvinfo : EIATTR_SPARSE_MMA_MASK
	.align		4
.L_798:
        /*0018*/ 	.byte	0x03, 0x50
        /*001a*/ 	.short	0x0000


	//----- nvinfo : EIATTR_MAXREG_COUNT
	.align		4
        /*001c*/ 	.byte	0x03, 0x1b
        /*001e*/ 	.short	0x00ff


	//----- nvinfo : EIATTR_NUM_BARRIERS
	.align		4
        /*0020*/ 	.byte	0x02, 0x4c
        /*0022*/ 	.byte	0x01
	.zero		1


	//----- nvinfo : EIATTR_MERCURY_ISA_VERSION
	.align		4
        /*0024*/ 	.byte	0x03, 0x5f
        /*0026*/ 	.short	0x0101


	//----- nvinfo : EIATTR_COOP_GROUP_MASK_REGIDS
	.align		4
        /*0028*/ 	.byte	0x04, 0x29
        /*002a*/ 	.short	(.L_800 - .L_799)


	//   ....[0]....
.L_799:
        /*002c*/ 	.word	0xffffffff


	//   ....[1]....
        /*0030*/ 	.word	0xffffffff


	//   ....[2]....
        /*0034*/ 	.word	0xffffffff


	//   ....[3]....
        /*0038*/ 	.word	0xffffffff


	//   ....[4]....
        /*003c*/ 	.word	0xffffffff


	//   ....[5]....
        /*0040*/ 	.word	0xffffffff


	//   ....[6]....
        /*0044*/ 	.word	0xffffffff


	//   ....[7]....
        /*0048*/ 	.word	0xffffffff


	//   ....[8]....
        /*004c*/ 	.word	0xffffffff


	//   ....[9]....
        /*0050*/ 	.word	0xffffffff


	//   ....[10]....
        /*0054*/ 	.word	0xffffffff


	//   ....[11]....
        /*0058*/ 	.word	0xffffffff


	//   ....[12]....
        /*005c*/ 	.word	0xffffffff


	//   ....[13]....
        /*0060*/ 	.word	0xffffffff


	//   ....[14]....
        /*0064*/ 	.word	0xffffffff


	//   ....[15]....
        /*0068*/ 	.word	0xffffffff


	//----- nvinfo : EIATTR_COOP_GROUP_INSTR_OFFSETS
	.align		4
.L_800:
        /*006c*/ 	.byte	0x04, 0x28
        /*006e*/ 	.short	(.L_802 - .L_801)


	//   ....[0]....
.L_801:
        /*0070*/ 	.word	0x00004c30


	//   ....[1]....
        /*0074*/ 	.word	0x00004de0


	//   ....[2]....
        /*0078*/ 	.word	0x00004df0


	//   ....[3]....
        /*007c*/ 	.word	0x00004ec0


	//   ....[4]....
        /*0080*/ 	.word	0x00008df0


	//   ....[5]....
        /*0084*/ 	.word	0x00008e00


	//   ....[6]....
        /*0088*/ 	.word	0x00008e30


	//   ....[7]....
        /*008c*/ 	.word	0x00008e40


	//   ....[8]....
        /*0090*/ 	.word	0x0000c840


	//   ....[9]....
        /*0094*/ 	.word	0x0000c860


	//   ....[10]....
        /*0098*/ 	.word	0x0000c8a0


	//   ....[11]....
        /*009c*/ 	.word	0x0000c8b0


	//   ....[12]....
        /*00a0*/ 	.word	0x0000e3d0


	//   ....[13]....
        /*00a4*/ 	.word	0x0000e410


	//   ....[14]....
        /*00a8*/ 	.word	0x0000e4c0


	//   ....[15]....
        /*00ac*/ 	.word	0x0000e4e0


	//----- nvinfo : EIATTR_VRC_CTA_INIT_COUNT
	.align		4
.L_802:
        /*00b0*/ 	.byte	0x02, 0x4a
	.zero		1
	.zero		1


	//----- nvinfo : EIATTR_EXIT_INSTR_OFFSETS
	.align		4
        /*00b4*/ 	.byte	0x04, 0x1c
        /*00b6*/ 	.short	(.L_804 - .L_803)


	//   ....[0]....
.L_803:
        /*00b8*/ 	.word	0x00000350


	//   ....[1]....
        /*00bc*/ 	.word	0x00000990


	//   ....[2]....
        /*00c0*/ 	.word	0x000009c0


	//   ....[3]....
        /*00c4*/ 	.word	0x0000f100


	//   ....[4]....
        /*00c8*/ 	.word	0x0000f230


	//   ....[5]....
        /*00cc*/ 	.word	0x0000f250


	//----- nvinfo : EIATTR_CRS_STACK_SIZE
	.align		4
.L_804:
        /*00d0*/ 	.byte	0x04, 0x1e
        /*00d2*/ 	.short	(.L_806 - .L_805)
.L_805:
        /*00d4*/ 	.word	0x00000000


	//----- nvinfo : EIATTR_CBANK_PARAM_SIZE
	.align		4
.L_806:
        /*00d8*/ 	.byte	0x03, 0x19
        /*00da*/ 	.short	0x01d0


	//----- nvinfo : EIATTR_PARAM_CBANK
	.align		4
        /*00dc*/ 	.byte	0x04, 0x0a
        /*00de*/ 	.short	(.L_808 - .L_807)
	.align		4
.L_807:
        /*00e0*/ 	.word	index@(.nv.constant0._ZN5flash24flash_fwd_splitkv_kernelI23Flash_fwd_kernel_traitsILi96ELi64ELi128ELi4ELb0ELb0EN7cutlass6half_tE19Flash_kernel_traitsILi96ELi64ELi128ELi4ES3_EELb1ELb0ELb0ELb0ELb0ELb0ELb0ELb0EEEvNS_16Flash_fwd_paramsE)
        /*00e4*/ 	.short	0x0380
        /*00e6*/ 	.short	0x01d0


	//----- nvinfo : EIATTR_SW_WAR
	.align		4
.L_808:
        /*00e8*/ 	.byte	0x04, 0x36
        /*00ea*/ 	.short	(.L_810 - .L_809)
.L_809:
        /*00ec*/ 	.word	0x00000008
.L_810:


//--------------------- .nv.info._ZN5flash24flash_fwd_splitkv_kernelI23Flash_fwd_kernel_traitsILi96ELi64ELi128ELi4ELb0ELb0EN7cutlass6half_tE19Flash_kernel_traitsILi96ELi64ELi128ELi4ES3_EELb1ELb0ELb0ELb0ELb0ELb1ELb0ELb0EEEvNS_16Flash_fwd_paramsE --------------------------
	.section	.nv.info._ZN5flash24flash_fwd_splitkv_kernelI23Flash_fwd_kernel_traitsILi96ELi64ELi128ELi4ELb0ELb0EN7cutlass6half_tE19Flash_kernel_traitsILi96ELi64ELi128ELi4ES3_EELb1ELb0ELb0ELb0ELb0ELb1ELb0ELb0EEEvNS_16Flash_fwd_paramsE,"",@"SHT_CUDA_INFO"
	.sectionflags	@""
	.align	4


	//----- nvinfo : EIATTR_CUDA_API_VERSION
	.align		4
        /*0000*/ 	.byte	0x04, 0x37
        /*0002*/ 	.short	(.L_812 - .L_811)
.L_811:
        /*0004*/ 	.word	0x00000082


	//----- nvinfo : EIATTR_KPARAM_INFO
	.align		4
.L_812:
        /*0008*/ 	.byte	0x04, 0x17
        /*000a*/ 	.short	(.L_814 - .L_813)
.L_813:
        /*000c*/ 	.word	0x00000000
        /*0010*/ 	.short	0x0000
        /*0012*/ 	.short	0x0000
        /*0014*/ 	.byte	0x00, 0xf0, 0x41, 0x07


	//----- nvinfo : EIATTR_SPARSE_MMA_MASK
	.align		4
.L_814:
        /*0018*/ 	.byte	0x03, 0x50
        /*001a*/ 	.short	0x0000


	//----- nvinfo : EIATTR_MAXREG_COUNT
	.align		4
        /*001c*/ 	.byte	0x03, 0x1b
        /*001e*/ 	.short	0x00ff


	//----- nvinfo : EIATTR_NUM_BARRIERS
	.align		4
        /*0020*/ 	.byte	0x02, 0x4c
        /*0022*/ 	.byte	0x01
	.zero		1


	//----- nvinfo : EIATTR_MERCURY_ISA_VERSION
	.align		4
        /*0024*/ 	.byte	0x03, 0x5f
        /*0026*/ 	.short	0x0101


	//----- nvinfo : EIATTR_COOP_GROUP_MASK_REGIDS
	.align		4
        /*0028*/ 	.byte	0x04, 0x29
        /*002a*/ 	.short	(.L_816 - .L_815)


	//   ....[0]....
.L_815:
        /*002c*/ 	.word	0xffffffff


	//   ....[1]....
        /*0030*/ 	.word	0xffffffff


	//   ....[2]....
        /*0034*/ 	.word	0xffffffff


	//   ....[3]....
        /*0038*/ 	.word	0xffffffff


	//   ....[4]....
        /*003c*/ 	.word	0xffffffff


	//   ....[5]....
        /*0040*/ 	.word	0xffffffff


	//   ....[6]....
        /*0044*/ 	.word	0xffffffff


	//   ....[7]....
        /*0048*/ 	.word	0xffffffff


	//   ....[8]....
        /*004c*/ 	.word	0xffffffff


	//   ....[9]....
        /*0050*/ 	.word	0xffffffff


	//   ....[10]....
        /*0054*/ 	.word	0xffffffff


	//   ....[11]....
        /*0058*/ 	.word	0xffffffff


	//   ....[12]....
        /*005c*/ 	.word	0xffffffff


	//   ....[13]....
        /*0060*/ 	.word	0xffffffff


	//   ....[14]....
        /*0064*/ 	.word	0xffffffff


	//   ....[15]....
        /*0068*/ 	.word	0xffffffff


	//----- nvinfo : EIATTR_COOP_GROUP_INSTR_OFFSETS
	.align		4
.L_816:
        /*006c*/ 	.byte	0x04, 0x28
        /*006e*/ 	.short	(.L_818 - .L_817)


	//   ....[0]....
.L_817:
        /*0070*/ 	.word	0x00005440


	//   ....[1]....
        /*0074*/ 	.word	0x00005600


	//   ....[2]....
        /*0078*/ 	.word	0x00005610


	//   ....[3]....
        /*007c*/ 	.word	0x000056e0


	//   ....[4]....
        /*0080*/ 	.word	0x00009e00


	//   ....[5]....
        /*0084*/ 	.word	0x00009e10


	//   ....[6]....
        /*0088*/ 	.word	0x00009e40


	//   ....[7]....
        /*008c*/ 	.word	0x00009e50


	//   ....[8]....
        /*0090*/ 	.word	0x0000e0f0


	//   ....[9]....
        /*0094*/ 	.word	0x0000e110


	//   ....[10]....
        /*0098*/ 	.word	0x0000e150


	//   ....[11]....
        /*009c*/ 	.word	0x0000e160


	//   ....[12]....
        /*00a0*/ 	.word	0x0000fc30


	//   ....[13]....
        /*00a4*/ 	.word	0x0000fc70


	//   ....[14]....
        /*00a8*/ 	.word	0x0000fd20


	//   ....[15]....
        /*00ac*/ 	.word	0x0000fd40


	//----- nvinfo : EIATTR_VRC_CTA_INIT_COUNT
	.align		4
.L_818:
        /*00b0*/ 	.byte	0x02, 0x4a
	.zero		1
	.zero		1


	//----- nvinfo : EIATTR_EXIT_INSTR_OFFSETS
	.align		4
        /*00b4*/ 	.byte	0x04, 0x1c
        /*00b6*/ 	.short	(.L_820 - .L_819)


	//   ....[0]....
.L_819:
        /*00b8*/ 	.word	0x00000350


	//   ....[1]....
        /*00bc*/ 	.word	0x00000990


	//   ....[2]....
        /*00c0*/ 	.word	0x000009c0


	//   ....[3]....
        /*00c4*/ 	.word	0x00010960


	//   ....[4]....
        /*00c8*/ 	.word	0x00010a90


	//   ....[5]....
        /*00cc*/ 	.word	0x00010ab0


	//----- nvinfo : EIATTR_CRS_STACK_SIZE
	.align		4
.L_820:
        /*00d0*/ 	.byte	0x04, 0x1e
        /*00d2*/ 	.short	(.L_822 - .L_821)
.L_821:
        /*00d4*/ 	.word	0x00000000


	//----- nvinfo : EIATTR_CBANK_PARAM_SIZE
	.align		4
.L_822:
        /*00d8*/ 	.byte	0x03, 0x19
        /*00da*/ 	.short	0x01d0


	//----- nvinfo : EIATTR_PARAM_CBANK
	.align		4
        /*00dc*/ 	.byte	0x04, 0x0a
        /*00de*/ 	.short	(.L_824 - .L_823)
	.align		4
.L_823:
        /*00e0*/ 	.word	index@(.nv.constant0._ZN5flash24flash_fwd_splitkv_kernelI23Flash_fwd_kernel_traitsILi96ELi64ELi128ELi4ELb0ELb0EN7cutlass6half_tE19Flash_kernel_traitsILi96ELi64ELi128ELi4ES3_EELb1ELb0ELb0ELb0ELb0ELb1ELb0ELb0EEEvNS_16Flash_fwd_paramsE)
        /*00e4*/ 	.short	0x0380
        /*00e6*/ 	.short	0x01d0


	//----- nvinfo : EIATTR_SW_WAR
	.align		4
.L_824:
        /*00e8*/ 	.byte	0x04, 0x36
        /*00ea*/ 	.short	(.L_826 - .L_825)
.L_825:
        /*00ec*/ 	.word	0x00000008
.L_826:


//--------------------- .nv.info._ZN5flash24flash_fwd_splitkv_kernelI23Flash_fwd_kernel_traitsILi96ELi64ELi128ELi4ELb0ELb0EN7cutlass6half_tE19Flash_kernel_traitsILi96ELi64ELi128ELi4ES3_EELb1ELb0ELb0ELb0ELb0ELb0ELb0ELb1EEEvNS_16Flash_fwd_paramsE --------------------------
	.section	.nv.info._ZN5flash24flash_fwd_splitkv_kernelI23Flash_fwd_kernel_traitsILi96ELi64ELi128ELi4ELb0ELb0EN7cutlass6half_tE19Flash_kernel_traitsILi96ELi64ELi128ELi4ES3_EELb1ELb0ELb0ELb0ELb0ELb0ELb0ELb1EEEvNS_16Flash_fwd_paramsE,"",@"SHT_CUDA_INFO"
	.sectionflags	@""
	.align	4


	//----- nvinfo : EIATTR_CUDA_API_VERSION
	.align		4
        /*0000*/ 	.byte	0x04, 0x37
        /*0002*/ 	.short	(.L_828 - .L_827)
.L_827:
        /*0004*/ 	.word	0x00000082


	//----- nvinfo : EIATTR_KPARAM_INFO
	.align		4
.L_828:
        /*0008*/ 	.byte	0x04, 0x17
        /*000a*/ 	.short	(.L_830 - .L_829)
.L_829:
        /*000c*/ 	.word	0x00000000
        /*0010*/ 	.short	0x0000
        /*0012*/ 	.short	0x0000
        /*0014*/ 	.byte	0x00, 0xf0, 0x41, 0x07


	//----- nvinfo : EIATTR_SPARSE_MMA_MASK
	.align		4
.L_830:
        /*0018*/ 	.byte	0x03, 0x50
        /*001a*/ 	.short	0x0000


	//----- nvinfo : EIATTR_MAXREG_COUNT
	.align		4
        /*001c*/ 	.byte	0x03, 0x1b
        /*001e*/ 	.short	0x00ff


	//----- nvinfo : EIATTR_NUM_BARRIERS
	.align		4
        /*0020*/ 	.byte	0x02, 0x4c
        /*0022*/ 	.byte	0x01
	.zero		1


	//----- nvinfo : EIATTR_MERCURY_ISA_VERSION
	.align		4
        /*0024*/ 	.byte	0x03, 0x5f
        /*0026*/ 	.short	0x0101


	//----- nvinfo : EIATTR_COOP_GROUP_MASK_REGIDS
	.align		4
        /*0028*/ 	.byte	0x04, 0x29
        /*002a*/ 	.short	(.L_832 - .L_831)


	//   ....[0]....
.L_831:
        /*002c*/ 	.word	0xffffffff


	//   ....[1]....
        /*0030*/ 	.word	0xffffffff


	//   ....[2]....
        /*0034*/ 	.word	0xffffffff


	//   ....[3]....
        /*0038*/ 	.word	0xffffffff


	//   ....[4]....
        /*003c*/ 	.word	0xffffffff


	//   ....[5]....
        /*0040*/ 	.word	0xffffffff


	//   ....[6]....
        /*0044*/ 	.word	0xffffffff


	//   ....[7]....
        /*0048*/ 	.word	0xffffffff


	//   ....[8]....
        /*004c*/ 	.word	0xffffffff


	//   ....[9]....
        /*0050*/ 	.word	0xffffffff


	//   ....[10]....
        /*0054*/ 	.word	0xffffffff


	//   ....[11]....
        /*0058*/ 	.word	0xffffffff


	//   ....[12]....
        /*005c*/ 	.word	0xffffffff


	//   ....[13]....
        /*0060*/ 	.word	0xffffffff


	//   ....[14]....
        /*0064*/ 	.word	0xffffffff


	//   ....[15]....
        /*0068*/ 	.word	0xffffffff


	//----- nvinfo : EIATTR_COOP_GROUP_INSTR_OFFSETS
	.align		4
.L_832:
        /*006c*/ 	.byte	0x04, 0x28
        /*006e*/ 	.short	(.L_834 - .L_833)


	//   ....[0]....
.L_833:
        /*0070*/ 	.word	0x00011500


	//   ....[1]....
        /*0074*/ 	.word	0x00011530


	//   ....[2]....
        /*0078*/ 	.word	0x00011550


	//   ....[3]....
        /*007c*/ 	.word	0x00011580


	//   ....[4]....
        /*0080*/ 	.word	0x00015630


	//   ....[5]....
        /*0084*/ 	.word	0x00015640


	//   ....[6]....
        /*0088*/ 	.word	0x00015670


	//   ....[7]....
        /*008c*/ 	.word	0x00015680


	//   ....[8]....
        /*0090*/ 	.word	0x000190c0


	//   ....[9]....
        /*0094*/ 	.word	0x000190e0


	//   ....[10]....
        /*0098*/ 	.word	0x00019120


	//   ....[11]....
        /*009c*/ 	.word	0x00019130


	//   ....[12]....
        /*00a0*/ 	.word	0x0001ac50


	//   ....[13]....
        /*00a4*/ 	.word	0x0001ac90


	//   ....[14]....
        /*00a8*/ 	.word	0x0001ad30


	//   ....[15]....
        /*00ac*/ 	.word	0x0001ad50


	//----- nvinfo : EIATTR_VRC_CTA_INIT_COUNT
	.align		4
.L_834:
        /*00b0*/ 	.byte	0x02, 0x4a
	.zero		1
	.zero		1


	//----- nvinfo : EIATTR_EXIT_INSTR_OFFSETS
	.align		4
        /*00b4*/ 	.byte	0x04, 0x1c
        /*00b6*/ 	.short	(.L_836 - .L_835)


	//   ....[0]....
.L_835:
        /*00b8*/ 	.word	0x00000350


	//   ....[1]....
        /*00bc*/ 	.word	0x000009a0


	//   ....[2]....
        /*00c0*/ 	.word	0x000009d0


	//   ....[3]....
        /*00c4*/ 	.word	0x0001b9b0


	//   ....[4]....
        /*00c8*/ 	.word	0x0001bae0


	//   ....[5]....
        /*00cc*/ 	.word	0x0001bb00


	//----- nvinfo : EIATTR_CRS_STACK_SIZE
	.align		4
.L_836:
        /*00d0*/ 	.byte	0x04, 0x1e
        /*00d2*/ 	.short	(.L_838 - .L_837)
.L_837:
        /*00d4*/ 	.word	0x00000000


	//----- nvinfo : EIATTR_CBANK_PARAM_SIZE
	.align		4
.L_838:
        /*00d8*/ 	.byte	0x03, 0x19
        /*00da*/ 	.short	0x01d0


	//----- nvinfo : EIATTR_PARAM_CBANK
	.align		4
        /*00dc*/ 	.byte	0x04, 0x0a
        /*00de*/ 	.short	(.L_840 - .L_839)
	.align		4
.L_839:
        /*00e0*/ 	.word	index@(.nv.constant0._ZN5flash24flash_fwd_splitkv_kernelI23Flash_fwd_kernel_traitsILi96ELi64ELi128ELi4ELb0ELb0EN7cutlass6half_tE19Flash_kernel_traitsILi96ELi64ELi128ELi4ES3_EELb1ELb0ELb0ELb0ELb0ELb0ELb0ELb1EEEvNS_16Flash_fwd_paramsE)
        /*00e4*/ 	.short	0x0380
        /*00e6*/ 	.short	0x01d0


	//----- nvinfo : EIATTR_SW_WAR
	.align		4
.L_840:
        /*00e8*/ 	.byte	0x04, 0x36
        /*00ea*/ 	.short	(.L_842 - .L_841)
.L_841:
        /*00ec*/ 	.word	0x00000008
.L_842:


//--------------------- .nv.info._ZN5flash24flash_fwd_splitkv_kernelI23Flash_fwd_kernel_traitsILi96ELi64ELi128ELi4ELb0ELb0EN7cutlass6half_tE19Flash_kernel_traitsILi96ELi64ELi128ELi4ES3_EELb1ELb0ELb0ELb0ELb0ELb1ELb0ELb1EEEvNS_16Flash_fwd_paramsE --------------------------
	.section	.nv.info._ZN5flash24flash_fwd_splitkv_kernelI23Flash_fwd_kernel_traitsILi96ELi64ELi128ELi4ELb0ELb0EN7cutlass6half_tE19Flash_kernel_traitsILi96ELi64ELi128ELi4ES3_EELb1ELb0ELb0ELb0ELb0ELb1ELb0ELb1EEEvNS_16Flash_fwd_paramsE,"",@"SHT_CUDA_INFO"
	.sectionflags	@""
	.align	4


	//----- nvinfo : EIATTR_CUDA_API_VERSION
	.align		4
        /*0000*/ 	.byte	0x04, 0x37
        /*0002*/ 	.short	(.L_844 - .L_843)
.L_843:
        /*0004*/ 	.word	0x00000082


	//----- nvinfo : EIATTR_KPARAM_INFO
	.align		4
.L_844:
        /*0008*/ 	.byte	0x04, 0x17
        /*000a*/ 	.short	(.L_846 - .L_845)
.L_845:
        /*000c*/ 	.word	0x00000000
        /*0010*/ 	.short	0x0000
        /*0012*/ 	.short	0x0000
        /*0014*/ 	.byte	0x00, 0xf0, 0x41, 0x07


	//----- nvinfo : EIATTR_SPARSE_MMA_MASK
	.align		4
.L_846:
        /*0018*/ 	.byte	0x03, 0x50
        /*001a*/ 	.short	0x0000


	//----- nvinfo : EIATTR_MAXREG_COUNT
	.align		4
        /*001c*/ 	.byte	0x03, 0x1b
        /*001e*/ 	.short	0x00ff


	//----- nvinfo : EIATTR_NUM_BARRIERS
	.align		4
        /*0020*/ 	.byte	0x02, 0x4c
        /*0022*/ 	.byte	0x01
	.zero		1


	//----- nvinfo : EIATTR_MERCURY_ISA_VERSION
	.align		4
        /*0024*/ 	.byte	0x03, 0x5f
        /*0026*/ 	.short	0x0101


	//----- nvinfo : EIATTR_COOP_GROUP_MASK_REGIDS
	.align		4
        /*0028*/ 	.byte	0x04, 0x29
        /*002a*/ 	.short	(.L_848 - .L_847)


	//   ....[0]....
.L_847:
        /*002c*/ 	.word	0xffffffff


	//   ....[1]....
        /*0030*/ 	.word	0xffffffff


	//   ....[2]....
        /*0034*/ 	.word	0xffffffff


	//   ....[3]....
        /*0038*/ 	.word	0xffffffff


	//   ....[4]....
        /*003c*/ 	.word	0xffffffff


	//   ....[5]....
        /*0040*/ 	.word	0xffffffff


	//   ....[6]....
        /*0044*/ 	.word	0xffffffff


	//   ....[7]....
        /*0048*/ 	.word	0xffffffff


	//   ....[8]....
        /*004c*/ 	.word	0xffffffff


	//   ....[9]....
        /*0050*/ 	.word	0xffffffff


	//   ....[10]....
        /*0054*/ 	.word	0xffffffff


	//   ....[11]....
        /*0058*/ 	.word	0xffffffff


	//   ....[12]....
        /*005c*/ 	.word	0xffffffff


	//   ....[13]....
        /*0060*/ 	.word	0xffffffff


	//   ....[14]....
        /*0064*/ 	.word	0xffffffff


	//   ....[15]....
        /*0068*/ 	.word	0xffffffff


	//----- nvinfo : EIATTR_COOP_GROUP_INSTR_OFFSETS
	.align		4
.L_848:
        /*006c*/ 	.byte	0x04, 0x28
        /*006e*/ 	.short	(.L_850 - .L_849)


	//   ....[0]....
.L_849:
        /*0070*/ 	.word	0x00011c50


	//   ....[1]....
        /*0074*/ 	.word	0x00011ce0


	//   ....[2]....
        /*0078*/ 	.word	0x00011d20


	//   ....[3]....
        /*007c*/ 	.word	0x00011d60


	//   ....[4]....
        /*0080*/ 	.word	0x00016640


	//   ....[5]....
        /*0084*/ 	.word	0x00016650


	//   ....[6]....
        /*0088*/ 	.word	0x00016680


	//   ....[7]....
        /*008c*/ 	.word	0x00016690


	//   ....[8]....
        /*0090*/ 	.word	0x0001a980


	//   ....[9]....
        /*0094*/ 	.word	0x0001a9b0


	//   ....[10]....
        /*0098*/ 	.word	0x0001aa30


	//   ....[11]....
        /*009c*/ 	.word	0x0001aa40


	//   ....[12]....
        /*00a0*/ 	.word	0x0001c500


	//   ....[13]....
        /*00a4*/ 	.word	0x0001c540


	//   ....[14]....
        /*00a8*/ 	.word	0x0001c660


	//   ....[15]....
        /*00ac*/ 	.word	0x0001c680


	//----- nvinfo : EIATTR_VRC_CTA_INIT_COUNT
	.align		4
.L_850:
        /*00b0*/ 	.byte	0x02, 0x4a
	.zero		1
	.zero		1


	//----- nvinfo : EIATTR_EXIT_INSTR_OFFSETS
	.align		4
        /*00b4*/ 	.byte	0x04, 0x1c
        /*00b6*/ 	.short	(.L_852 - .L_851)


	//   ....[0]....
.L_851:
        /*00b8*/ 	.word	0x00000350


	//   ....[1]....
        /*00bc*/ 	.word	0x000009a0


	//   ....[2]....
        /*00c0*/ 	.word	0x000009d0


	//   ....[3]....
        /*00c4*/ 	.word	0x0001d260


	//   ....[4]....
        /*00c8*/ 	.word	0x0001d390


	//   ....[5]....
        /*00cc*/ 	.word	0x0001d3b0


	//----- nvinfo : EIATTR_CRS_STACK_SIZE
	.align		4
.L_852:
        /*00d0*/ 	.byte	0x04, 0x1e
        /*00d2*/ 	.short	(.L_854 - .L_853)
.L_853:
        /*00d4*/ 	.word	0x00000000


	//----- nvinfo : EIATTR_CBANK_PARAM_SIZE
	.align		4
.L_854:
        /*00d8*/ 	.byte	0x03, 0x19
        /*00da*/ 	.short	0x01d0


	//----- nvinfo : EIATTR_PARAM_CBANK
	.align		4
        /*00dc*/ 	.byte	0x04, 0x0a
        /*00de*/ 	.short	(.L_856 - .L_855)
	.align		4
.L_855:
        /*00e0*/ 	.word	index@(.nv.constant0._ZN5flash24flash_fwd_splitkv_kernelI23Flash_fwd_kernel_traitsILi96ELi64ELi128ELi4ELb0ELb0EN7cutlass6half_tE19Flash_kernel_traitsILi96ELi64ELi128ELi4ES3_EELb1ELb0ELb0ELb0ELb0ELb1ELb0ELb1EEEvNS_16Flash_fwd_paramsE)
        /*00e4*/ 	.short	0x0380
        /*00e6*/ 	.short	0x01d0


	//----- nvinfo : EIATTR_SW_WAR
	.align		4
.L_856:
        /*00e8*/ 	.byte	0x04, 0x36
        /*00ea*/ 	.short	(.L_858 - .L_857)
.L_857:
        /*00ec*/ 	.word	0x00000008
.L_858:


//--------------------- .nv.info._ZN5flash24flash_fwd_splitkv_kernelI23Flash_fwd_kernel_traitsILi96ELi64ELi128ELi4ELb0ELb0EN7cutlass6half_tE19Flash_kernel_traitsILi96ELi64ELi128ELi4ES3_EELb1ELb0ELb0ELb0ELb0ELb0ELb1ELb0EEEvNS_16Flash_fwd_paramsE --------------------------
	.section	.nv.info._ZN5flash24flash_fwd_splitkv_kernelI23Flash_fwd_kernel_traitsILi96ELi64ELi128ELi4ELb0ELb0EN7cutlass6half_tE19Flash_kernel_traitsILi96ELi64ELi128ELi4ES3_EELb1ELb0ELb0ELb0ELb0ELb0ELb1ELb0EEEvNS_16Flash_fwd_paramsE,"",@"SHT_CUDA_INFO"
	.sectionflags	@""
	.align	4


	//----- nvinfo : EIATTR_CUDA_API_VERSION
	.align		4
        /*0000*/ 	.byte	0x04, 0x37
        /*0002*/ 	.short	(.L_860 - .L_859)
.L_859:
        /*0004*/ 	.word	0x00000082


	//----- nvinfo : EIATTR_KPARAM_INFO
	.align		4
.L_860:
        /*0008*/ 	.byte	0x04, 0x17
        /*000a*/ 	.short	(.L_862 - .L_861)
.L_861:
        /*000c*/ 	.word	0x00000000
        /*0010*/ 	.short	0x0000
        /*0012*/ 	.short	0x0000
        /*0014*/ 	.byte	0x00, 0xf0, 0x41, 0x07


	//----- nvinfo : EIATTR_SPARSE_MMA_MASK
	.align		4
.L_862:
        /*0018*/ 	.byte	0x03, 0x50
        /*001a*/ 	.short	0x0000


	//----- nvinfo : EIATTR_MAXREG_COUNT
	.align		4
        /*001c*/ 	.byte	0x03, 0x1b
        /*001e*/ 	.short	0x00ff


	//----- nvinfo : EIATTR_NUM_BARRIERS
	.align		4
        /*0020*/ 	.byte	0x02, 0x4c
        /*0022*/ 	.byte	0x01
	.zero		1


	//----- nvinfo : EIATTR_MERCURY_ISA_VERSION
	.align		4
        /*0024*/ 	.byte	0x03, 0x5f
        /*0026*/ 	.short	0x0101


	//----- nvinfo : EIATTR_COOP_GROUP_MASK_REGIDS
	.align		4
        /*0028*/ 	.byte	0x04, 0x29
        /*002a*/ 	.short	(.L_864 - .L_863)


	//   ....[0]....
.L_863:
        /*002c*/ 	.word	0xffffffff


	//   ....[1]....
        /*0030*/ 	.word	0xffffffff


	//   ....[2]....
        /*0034*/ 	.word	0xffffffff


	//   ....[3]....
        /*0038*/ 	.word	0xffffffff


	//   ....[4]....
        /*003c*/ 	.word	0xffffffff


	//   ....[5]....
        /*0040*/ 	.word	0xffffffff


	//   ....[6]....
        /*0044*/ 	.word	0xffffffff


	//   ....[7]....
        /*0048*/ 	.word	0xffffffff


	//   ....[8]....
        /*004c*/ 	.word	0xffffffff


	//   ....[9]....
        /*0050*/ 	.word	0xffffffff


	//   ....[10]....
        /*0054*/ 	.word	0xffffffff


	//   ....[11]....
        /*0058*/ 	.word	0xffffffff


	//   ....[12]....
        /*005c*/ 	.word	0xffffffff


	//   ....[13]....
        /*0060*/ 	.word	0xffffffff


	//   ....[14]....
        /*0064*/ 	.word	0xffffffff


	//   ....[15]....
        /*0068*/ 	.word	0xffffffff


	//----- nvinfo : EIATTR_COOP_GROUP_INSTR_OFFSETS
	.align		4
.L_864:
        /*006c*/ 	.byte	0x04, 0x28
        /*006e*/ 	.short	(.L_866 - .L_865)


	//   ....[0]....
.L_865:
        /*0070*/ 	.word	0x00005040


	//   ....[1]....
        /*0074*/ 	.word	0x000052a0


	//   ....[2]....
        /*0078*/ 	.word	0x00005300


	//   ....[3]....
        /*007c*/ 	.word	0x000053b0


	//   ....[4]....
        /*0080*/ 	.word	0x00009330


	//   ....[5]....
        /*0084*/ 	.word	0x00009340


	//   ....[6]....
        /*0088*/ 	.word	0x00009380


	//   ....[7]....
        /*008c*/ 	.word	0x00009390


	//   ....[8]....
        /*0090*/ 	.word	0x0000cda0


	//   ....[9]....
        /*0094*/ 	.word	0x0000cdb0


	//   ....[10]....
        /*0098*/ 	.word	0x0000cdf0


	//   ....[11]....
        /*009c*/ 	.word	0x0000ce00


	//   ....[12]....
        /*00a0*/ 	.word	0x0000e920


	//   ....[13]....
        /*00a4*/ 	.word	0x0000e960


	//   ....[14]....
        /*00a8*/ 	.word	0x0000ea20


	//   ....[15]....
        /*00ac*/ 	.word	0x0000ea50


	//----- nvinfo : EIATTR_VRC_CTA_INIT_COUNT
	.align		4
.L_866:
        /*00b0*/ 	.byte	0x02, 0x4a
	.zero		1
	.zero		1


	//----- nvinfo : EIATTR_EXIT_INSTR_OFFSETS
	.align		4
        /*00b4*/ 	.byte	0x04, 0x1c
        /*00b6*/ 	.short	(.L_868 - .L_867)


	//   ....[0]....
.L_867:
        /*00b8*/ 	.word	0x00000450


	//   ....[1]....
        /*00bc*/ 	.word	0x00000eb0


	//   ....[2]....
        /*00c0*/ 	.word	0x00000ee0


	//   ....[3]....
        /*00c4*/ 	.word	0x0000f720


	//   ....[4]....
        /*00c8*/ 	.word	0x0000f820


	//   ....[5]....
        /*00cc*/ 	.word	0x0000f870


	//----- nvinfo : EIATTR_CRS_STACK_SIZE
	.align		4
.L_868:
        /*00d0*/ 	.byte	0x04, 0x1e
        /*00d2*/ 	.short	(.L_870 - .L_869)
.L_869:
        /*00d4*/ 	.word	0x00000000


	//----- nvinfo : EIATTR_CBANK_PARAM_SIZE
	.align		4
.L_870:
        /*00d8*/ 	.byte	0x03, 0x19
        /*00da*/ 	.short	0x01d0


	//----- nvinfo : EIATTR_PARAM_CBANK
	.align		4
        /*00dc*/ 	.byte	0x04, 0x0a
        /*00de*/ 	.short	(.L_872 - .L_871)
	.align		4
.L_871:
        /*00e0*/ 	.word	index@(.nv.constant0._ZN5flash24flash_fwd_splitkv_kernelI23Flash_fwd_kernel_traitsILi96ELi64ELi128ELi4ELb0ELb0EN7cutlass6half_tE19Flash_kernel_traitsILi96ELi64ELi128ELi4ES3_EELb1ELb0ELb0ELb0ELb0ELb0ELb1ELb0EEEvNS_16Flash_fwd_paramsE)
        /*00e4*/ 	.short	0x0380
        /*00e6*/ 	.short	0x01d0


	//----- nvinfo : EIATTR_SW_WAR
	.align		4
.L_872:
        /*00e8*/ 	.byte	0x04, 0x36
        /*00ea*/ 	.short	(.L_874 - .L_873)
.L_873:
        /*00ec*/ 	.word	0x00000008
.L_874:


//--------------------- .nv.info._ZN5flash24flash_fwd_splitkv_kernelI23Flash_fwd_kernel_traitsILi96ELi64ELi128ELi4ELb0ELb0EN7cutlass6half_tE19Flash_kernel_traitsILi96ELi64ELi128ELi4ES3_EELb1ELb0ELb0ELb0ELb0ELb1ELb1ELb0EEEvNS_16Flash_fwd_paramsE --------------------------
	.section	.nv.info._ZN5flash24flash_fwd_splitkv_kernelI23Flash_fwd_kernel_traitsILi96ELi64ELi128ELi4ELb0ELb0EN7cutlass6half_tE19Flash_kernel_traitsILi96ELi64ELi128ELi4ES3_EELb1ELb0ELb0ELb0ELb0ELb1ELb1ELb0EEEvNS_16Flash_fwd_paramsE,"",@"SHT_CUDA_INFO"
	.sectionflags	@""
	.align	4


	//----- nvinfo : EIATTR_CUDA_API_VERSION
	.align		4
        /*0000*/ 	.byte	0x04, 0x37
        /*0002*/ 	.short	(.L_876 - .L_875)
.L_875:
        /*0004*/ 	.word	0x00000082


	//----- nvinfo : EIATTR_KPARAM_INFO
	.align		4
.L_876:
        /*0008*/ 	.byte	0x04, 0x17
        /*000a*/ 	.short	(.L_878 - .L_877)
.L_877:
        /*000c*/ 	.word	0x00000000
        /*0010*/ 	.short	0x0000
        /*0012*/ 	.short	0x0000
        /*0014*/ 	.byte	0x00, 0xf0, 0x41, 0x07


	//----- nvinfo : EIATTR_SPARSE_MMA_MASK
	.align		4
.L_878:
        /*0018*/ 	.byte	0x03, 0x50
        /*001a*/ 	.short	0x0000


	//----- nvinfo : EIATTR_MAXREG_COUNT
	.align		4
        /*001c*/ 	.byte	0x03, 0x1b
        /*001e*/ 	.short	0x00ff


	//----- nvinfo : EIATTR_NUM_BARRIERS
	.align		4
        /*0020*/ 	.byte	0x02, 0x4c
        /*0022*/ 	.byte	0x01
	.zero		1


	//----- nvinfo : EIATTR_MERCURY_ISA_VERSION
	.align		4
        /*0024*/ 	.byte	0x03, 0x5f
        /*0026*/ 	.short	0x0101


	//----- nvinfo : EIATTR_COOP_GROUP_MASK_REGIDS
	.align		4
        /*0028*/ 	.byte	0x04, 0x29
        /*002a*/ 	.short	(.L_880 - .L_879)


	//   ....[0]....
.L_879:
        /*002c*/ 	.word	0xffffffff


	//   ....[1]....
        /*0030*/ 	.word	0xffffffff


	//   ....[2]....
        /*0034*/ 	.word	0xffffffff


	//   ....[3]....
        /*0038*/ 	.word	0xffffffff


	//   ....[4]....
        /*003c*/ 	.word	0xffffffff


	//   ....[5]....
        /*0040*/ 	.word	0xffffffff


	//   ....[6]....
        /*0044*/ 	.word	0xffffffff


	//   ....[7]....
        /*0048*/ 	.word	0xffffffff


	//   ....[8]....
        /*004c*/ 	.word	0xffffffff


	//   ....[9]....
        /*0050*/ 	.word	0xffffffff


	//   ....[10]....
        /*0054*/ 	.word	0xffffffff


	//   ....[11]....
        /*0058*/ 	.word	0xffffffff


	//   ....[12]....
        /*005c*/ 	.word	0xffffffff


	//   ....[13]....
        /*0060*/ 	.word	0xffffffff


	//   ....[14]....
        /*0064*/ 	.word	0xffffffff


	//   ....[15]....
        /*0068*/ 	.word	0xffffffff


	//----- nvinfo : EIATTR_COOP_GROUP_INSTR_OFFSETS
	.align		4
.L_880:
        /*006c*/ 	.byte	0x04, 0x28
        /*006e*/ 	.short	(.L_882 - .L_881)


	//   ....[0]....
.L_881:
        /*0070*/ 	.word	0x00005940


	//   ....[1]....
        /*0074*/ 	.word	0x00005b60


	//   ....[2]....
        /*0078*/ 	.word	0x00005b70


	//   ....[3]....
        /*007c*/ 	.word	0x00005bc0


	//   ....[4]....
        /*0080*/ 	.word	0x0000a3e0


	//   ....[5]....
        /*0084*/ 	.word	0x0000a3f0


	//   ....[6]....
        /*0088*/ 	.word	0x0000a420


	//   ....[7]....
        /*008c*/ 	.word	0x0000a430


	//   ....[8]....
        /*0090*/ 	.word	0x0000e6f0


	//   ....[9]....
        /*0094*/ 	.word	0x0000e700


	//   ....[10]....
        /*0098*/ 	.word	0x0000e740


	//   ....[11]....
        /*009c*/ 	.word	0x0000e750


	//   ....[12]....
        /*00a0*/ 	.word	0x00010220


	//   ....[13]....
        /*00a4*/ 	.word	0x00010260


	//   ....[14]....
        /*00a8*/ 	.word	0x00010320


	//   ....[15]....
        /*00ac*/ 	.word	0x00010350


	//----- nvinfo : EIATTR_VRC_CTA_INIT_COUNT
	.align		4
.L_882:
        /*00b0*/ 	.byte	0x02, 0x4a
	.zero		1
	.zero		1


	//----- nvinfo : EIATTR_EXIT_INSTR_OFFSETS
	.align		4
        /*00b4*/ 	.byte	0x04, 0x1c
        /*00b6*/ 	.short	(.L_884 - .L_883)


	//   ....[0]....
.L_883:
        /*00b8*/ 	.word	0x00000440


	//   ....[1]....
        /*00bc*/ 	.word	0x00000eb0


	//   ....[2]....
        /*00c0*/ 	.word	0x00000ee0


	//   ....[3]....
        /*00c4*/ 	.word	0x00011030


	//   ....[4]....
        /*00c8*/ 	.word	0x00011130


	//   ....[5]....
        /*00cc*/ 	.word	0x00011180


	//----- nvinfo : EIATTR_CRS_STACK_SIZE
	.align		4
.L_884:
        /*00d0*/ 	.byte	0x04, 0x1e
        /*00d2*/ 	.short	(.L_886 - .L_885)
.L_885:
        /*00d4*/ 	.word	0x00000000


	//----- nvinfo : EIATTR_CBANK_PARAM_SIZE
	.align		4
.L_886:
        /*00d8*/ 	.byte	0x03, 0x19
        /*00da*/ 	.short	0x01d0


	//----- nvinfo : EIATTR_PARAM_CBANK
	.align		4
        /*00dc*/ 	.byte	0x04, 0x0a
        /*00de*/ 	.short	(.L_888 - .L_887)
	.align		4
.L_887:
        /*00e0*/ 	.word	index@(.nv.constant0._ZN5flash24flash_fwd_splitkv_kernelI23Flash_fwd_kernel_traitsILi96ELi64ELi128ELi4ELb0ELb0EN7cutlass6half_tE19Flash_kernel_traitsILi96ELi64ELi128ELi4ES3_EELb1ELb0ELb0ELb0ELb0ELb1ELb1ELb0EEEvNS_16Flash_fwd_paramsE)
        /*00e4*/ 	.short	0x0380
        /*00e6*/ 	.short	0x01d0


	//----- nvinfo : EIATTR_SW_WAR
	.align		4
.L_888:
        /*00e8*/ 	.byte	0x04, 0x36
        /*00ea*/ 	.short	(.L_890 - .L_889)
.L_889:
        /*00ec*/ 	.word	0x00000008
.L_890:


//--------------------- .nv.info._ZN5flash24flash_fwd_splitkv_kernelI23Flash_fwd_kernel_traitsILi96ELi64ELi128ELi4ELb0ELb0EN7cutlass6half_tE19Flash_kernel_traitsILi96ELi64ELi128ELi4ES3_EELb1ELb0ELb0ELb0ELb0ELb0ELb1ELb1EEEvNS_16Flash_fwd_paramsE --------------------------
	.section	.nv.info._ZN5flash24flash_fwd_splitkv_kernelI23Flash_fwd_kernel_traitsILi96ELi64ELi128ELi4ELb0ELb0EN7cutlass6half_tE19Flash_kernel_traitsILi96ELi64ELi128ELi4ES3_EELb1ELb0ELb0ELb0ELb0ELb0ELb1ELb1EEEvNS_16Flash_fwd_paramsE,"",@"SHT_CUDA_INFO"
	.sectionflags	@""
	.align	4


	//----- nvinfo : EIATTR_CUDA_API_VERSION
	.align		4
        /*0000*/ 	.byte	0x04, 0x37
        /*0002*/ 	.short	(.L_892 - .L_891)
.L_891:
        /*0004*/ 	.word	0x00000082


	//----- nvinfo : EIATTR_KPARAM_INFO
	.align		4
.L_892:
        /*0008*/ 	.byte	0x04, 0x17
        /*000a*/ 	.short	(.L_894 - .L_893)
.L_893:
        /*000c*/ 	.word	0x00000000
        /*0010*/ 	.short	0x0000
        /*0012*/ 	.short	0x0000
        /*0014*/ 	.byte	0x00, 0xf0, 0x41, 0x07


	//----- nvinfo : EIATTR_SPARSE_MMA_MASK
	.align		4
.L_894:
        /*0018*/ 	.byte	0x03, 0x50
        /*001a*/ 	.short	0x0000


	//----- nvinfo : EIATTR_MAXREG_COUNT
	.align		4
        /*001c*/ 	.byte	0x03, 0x1b
        /*001e*/ 	.short	0x00ff


	//----- nvinfo : EIATTR_NUM_BARRIERS
	.align		4
        /*0020*/ 	.byte	0x02, 0x4c
        /*0022*/ 	.byte	0x01
	.zero		1


	//----- nvinfo : EIATTR_MERCURY_ISA_VERSION
	.align		4
        /*0024*/ 	.byte	0x03, 0x5f
        /*0026*/ 	.short	0x0101


	//----- nvinfo : EIATTR_COOP_GROUP_MASK_REGIDS
	.align		4
        /*0028*/ 	.byte	0x04, 0x29
        /*002a*/ 	.short	(.L_896 - .L_895)


	//   ....[0]....
.L_895:
        /*002c*/ 	.word	0xffffffff


	//   ....[1]....
        /*0030*/ 	.word	0xffffffff


	//   ....[2]....
        /*0034*/ 	.word	0xffffffff


	//   ....[3]....
        /*0038*/ 	.word	0xffffffff


	//   ....[4]....
        /*003c*/ 	.word	0xffffffff


	//   ....[5]....
        /*0040*/ 	.word	0xffffffff


	//   ....[6]....
        /*0044*/ 	.word	0xffffffff


	//   ....[7]....
        /*0048*/ 	.word	0xffffffff


	//   ....[8]....
        /*004c*/ 	.word	0xffffffff


	//   ....[9]....
        /*0050*/ 	.word	0xffffffff


	//   ....[10]....
        /*0054*/ 	.word	0xffffffff


	//   ....[11]....
        /*0058*/ 	.word	0xffffffff


	//   ....[12]....
        /*005c*/ 	.word	0xffffffff


	//   ....[13]....
        /*0060*/ 	.word	0xffffffff


	//   ....[14]....
        /*0064*/ 	.word	0xffffffff


	//   ....[15]....
        /*0068*/ 	.word	0xffffffff


	//----- nvinfo : EIATTR_COOP_GROUP_INSTR_OFFSETS
	.align		4
.L_896:
        /*006c*/ 	.byte	0x04, 0x28
        /*006e*/ 	.short	(.L_898 - .L_897)


	//   ....[0]....
.L_897:
        /*0070*/ 	.word	0x000118c0


	//   ....[1]....
        /*0074*/ 	.word	0x00011aa0


	//   ....[2]....
        /*0078*/ 	.word	0x00011b20


	//   ....[3]....
        /*007c*/ 	.word	0x00011c00


	//   ....[4]....
        /*0080*/ 	.word	0x00015b90


	//   ....[5]....
        /*0084*/ 	.word	0x00015ba0


	//   ....[6]....
        /*0088*/ 	.word	0x00015be0


	//   ....[7]....
        /*008c*/ 	.word	0x00015bf0


	//   ....[8]....
        /*0090*/ 	.word	0x000196c0


	//   ....[9]....
        /*0094*/ 	.word	0x000196d0


	//   ....[10]....
        /*0098*/ 	.word	0x00019710


	//   ....[11]....
        /*009c*/ 	.word	0x00019720


	//   ....[12]....
        /*00a0*/ 	.word	0x0001b240


	//   ....[13]....
        /*00a4*/ 	.word	0x0001b280


	//   ....[14]....
        /*00a8*/ 	.word	0x0001b370


	//   ....[15]....
        /*00ac*/ 	.word	0x0001b380


	//----- nvinfo : EIATTR_VRC_CTA_INIT_COUNT
	.align		4
.L_898:
        /*00b0*/ 	.byte	0x02, 0x4a
	.zero		1
	.zero		1


	//----- nvinfo : EIATTR_EXIT_INSTR_OFFSETS
	.align		4
        /*00b4*/ 	.byte	0x04, 0x1c
        /*00b6*/ 	.short	(.L_900 - .L_899)


	//   ....[0]....
.L_899:
        /*00b8*/ 	.word	0x00000440


	//   ....[1]....
        /*00bc*/ 	.word	0x00000ec0


	//   ....[2]....
        /*00c0*/ 	.word	0x00000ef0


	//   ....[3]....
        /*00c4*/ 	.word	0x0001c040


	//   ....[4]....
        /*00c8*/ 	.word	0x0001c140


	//   ....[5]....
        /*00cc*/ 	.word	0x0001c190


	//----- nvinfo : EIATTR_CRS_STACK_SIZE
	.align		4
.L_900:
        /*00d0*/ 	.byte	0x04, 0x1e
        /*00d2*/ 	.short	(.L_902 - .L_901)
.L_901:
        /*00d4*/ 	.word	0x00000000


	//----- nvinfo : EIATTR_CBANK_PARAM_SIZE
	.align		4
.L_902:
        /*00d8*/ 	.byte	0x03, 0x19
        /*00da*/ 	.short	0x01d0


	//----- nvinfo : EIATTR_PARAM_CBANK
	.align		4
        /*00dc*/ 	.byte	0x04, 0x0a
        /*00de*/ 	.short	(.L_904 - .L_903)
	.align		4
.L_903:
        /*00e0*/ 	.word	index@(.nv.constant0._ZN5flash24flash_fwd_splitkv_kernelI23Flash_fwd_kernel_traitsILi96ELi64ELi128ELi4ELb0ELb0EN7cutlass6half_tE19Flash_kernel_traitsILi96ELi64ELi128ELi4ES3_EELb1ELb0ELb0ELb0ELb0ELb0ELb1ELb1EEEvNS_16Flash_fwd_paramsE)
        /*00e4*/ 	.short	0x0380
        /*00e6*/ 	.short	0x01d0


	//----- nvinfo : EIATTR_SW_WAR
	.align		4
.L_904:
        /*00e8*/ 	.byte	0x04, 0x36
        /*00ea*/ 	.short	(.L_906 - .L_905)
.L_905:
        /*00ec*/ 	.word	0x00000008
.L_906:


//--------------------- .nv.info._ZN5flash24flash_fwd_splitkv_kernelI23Flash_fwd_kernel_traitsILi96ELi64ELi128ELi4ELb0ELb0EN7cutlass6half_tE19Flash_kernel_traitsILi96ELi64ELi128ELi4ES3_EELb1ELb0ELb0ELb0ELb0ELb1ELb1ELb1EEEvNS_16Flash_fwd_paramsE --------------------------
	.section	.nv.info._ZN5flash24flash_fwd_splitkv_kernelI23Flash_fwd_kernel_traitsILi96ELi64ELi128ELi4ELb0ELb0EN7cutlass6half_tE19Flash_kernel_traitsILi96ELi64ELi128ELi4ES3_EELb1ELb0ELb0ELb0ELb0ELb1ELb1ELb1EEEvNS_16Flash_fwd_paramsE,"",@"SHT_CUDA_INFO"
	.sectionflags	@""
	.align	4


	//----- nvinfo : EIATTR_CUDA_API_VERSION
	.align		4
        /*0000*/ 	.byte	0x04, 0x37
        /*0002*/ 	.short	(.L_908 - .L_907)
.L_907:
        /*0004*/ 	.word	0x00000082


	//----- nvinfo : EIATTR_KPARAM_INFO
	.align		4
.L_908:
        /*0008*/ 	.byte	0x04, 0x17
        /*000a*/ 	.short	(.L_910 - .L_909)
.L_909:
        /*000c*/ 	.word	0x00000000
        /*0010*/ 	.short	0x0000
        /*0012*/ 	.short	0x0000
        /*0014*/ 	.byte	0x00, 0xf0, 0x41, 0x07


	//----- nvinfo : EIATTR_SPARSE_MMA_MASK
	.align		4
.L_910:
        /*0018*/ 	.byte	0x03, 0x50
        /*001a*/ 	.short	0x0000


	//----- nvinfo : EIATTR_MAXREG_COUNT
	.align		4
        /*001c*/ 	.byte	0x03, 0x1b
        /*001e*/ 	.short	0x00ff


	//----- nvinfo : EIATTR_NUM_BARRIERS
	.align		4
        /*0020*/ 	.byte	0x02, 0x4c
        /*0022*/ 	.byte	0x01
	.zero		1


	//----- nvinfo : EIATTR_MERCURY_ISA_VERSION
	.align		4
        /*0024*/ 	.byte	0x03, 0x5f
        /*0026*/ 	.short	0x0101


	//----- nvinfo : EIATTR_COOP_GROUP_MASK_REGIDS
	.align		4
        /*0028*/ 	.byte	0x04, 0x29
        /*002a*/ 	.short	(.L_912 - .L_911)


	//   ....[0]....
.L_911:
        /*002c*/ 	.word	0xffffffff


	//   ....[1]....
        /*0030*/ 	.word	0xffffffff


	//   ....[2]....
        /*0034*/ 	.word	0xffffffff


	//   ....[3]....
        /*0038*/ 	.word	0xffffffff


	//   ....[4]....
        /*003c*/ 	.word	0xffffffff


	//   ....[5]....
        /*0040*/ 	.word	0xffffffff


	//   ....[6]....
        /*0044*/ 	.word	0xffffffff


	//   ....[7]....
        /*0048*/ 	.word	0xffffffff


	//   ....[8]....
        /*004c*/ 	.word	0xffffffff


	//   ....[9]....
        /*0050*/ 	.word	0xffffffff


	//   ....[10]....
        /*0054*/ 	.word	0xffffffff


	//   ....[11]....
        /*0058*/ 	.word	0xffffffff


	//   ....[12]....
        /*005c*/ 	.word	0xffffffff


	//   ....[13]....
        /*0060*/ 	.word	0xffffffff


	//   ....[14]....
        /*0064*/ 	.word	0xffffffff


	//   ....[15]....
        /*0068*/ 	.word	0xffffffff


	//----- nvinfo : EIATTR_COOP_GROUP_INSTR_OFFSETS
	.align		4
.L_912:
        /*006c*/ 	.byte	0x04, 0x28
        /*006e*/ 	.short	(.L_914 - .L_913)


	//   ....[0]....
.L_913:
        /*0070*/ 	.word	0x00012220


	//   ....[1]....
        /*0074*/ 	.word	0x00012240


	//   ....[2]....
        /*0078*/ 	.word	0x00012260


	//   ....[3]....
        /*007c*/ 	.word	0x00012290


	//   ....[4]....
        /*0080*/ 	.word	0x00016a80


	//   ....[5]....
        /*0084*/ 	.word	0x00016a90


	//   ....[6]....
        /*0088*/ 	.word	0x00016ac0


	//   ....[7]....
        /*008c*/ 	.word	0x00016ad0


	//   ....[8]....
        /*0090*/ 	.word	0x0001adf0


	//   ....[9]....
        /*0094*/ 	.word	0x0001ae00


	//   ....[10]....
        /*0098*/ 	.word	0x0001ae30


	//   ....[11]....
        /*009c*/ 	.word	0x0001ae40


	//   ....[12]....
        /*00a0*/ 	.word	0x0001c920


	//   ....[13]....
        /*00a4*/ 	.word	0x0001c960


	//   ....[14]....
        /*00a8*/ 	.word	0x0001c9e0


	//   ....[15]....
        /*00ac*/ 	.word	0x0001c9f0


	//----- nvinfo : EIATTR_VRC_CTA_INIT_COUNT
	.align		4
.L_914:
        /*00b0*/ 	.byte	0x02, 0x4a
	.zero		1
	.zero		1


	//----- nvinfo : EIATTR_EXIT_INSTR_OFFSETS
	.align		4
        /*00b4*/ 	.byte	0x04, 0x1c
        /*00b6*/ 	.short	(.L_916 - .L_915)


	//   ....[0]....
.L_915:
        /*00b8*/ 	.word	0x00000440


	//   ....[1]....
        /*00bc*/ 	.word	0x00000ec0


	//   ....[2]....
        /*00c0*/ 	.word	0x00000ef0


	//   ....[3]....
        /*00c4*/ 	.word	0x0001d730


	//   ....[4]....
        /*00c8*/ 	.word	0x0001d830


	//   ....[5]....
        /*00cc*/ 	.word	0x0001d880


	//----- nvinfo : EIATTR_CRS_STACK_SIZE
	.align		4
.L_916:
        /*00d0*/ 	.byte	0x04, 0x1e
        /*00d2*/ 	.short	(.L_918 - .L_917)
.L_917:
        /*00d4*/ 	.word	0x00000000


	//----- nvinfo : EIATTR_CBANK_PARAM_SIZE
	.align		4
.L_918:
        /*00d8*/ 	.byte	0x03, 0x19
        /*00da*/ 	.short	0x01d0


	//----- nvinfo : EIATTR_PARAM_CBANK
	.align		4
        /*00dc*/ 	.byte	0x04, 0x0a
        /*00de*/ 	.short	(.L_920 - .L_919)
	.align		4
.L_919:
        /*00e0*/ 	.word	index@(.nv.constant0._ZN5flash24flash_fwd_splitkv_kernelI23Flash_fwd_kernel_traitsILi96ELi64ELi128ELi4ELb0ELb0EN7cutlass6half_tE19Flash_kernel_traitsILi96ELi64ELi128ELi4ES3_EELb1ELb0ELb0ELb0ELb0ELb1ELb1ELb1EEEvNS_16Flash_fwd_paramsE)
        /*00e4*/ 	.short	0x0380
        /*00e6*/ 	.short	0x01d0


	//----- nvinfo : EIATTR_SW_WAR
	.align		4
.L_920:
        /*00e8*/ 	.byte	0x04, 0x36
        /*00ea*/ 	.short	(.L_922 - .L_921)
.L_921:
        /*00ec*/ 	.word	0x00000008
.L_922:


//--------------------- .nv.info._ZN5flash24flash_fwd_splitkv_kernelI23Flash_fwd_kernel_traitsILi96ELi64ELi128ELi4ELb0ELb0EN7cutlass6half_tE19Flash_kernel_traitsILi96ELi64ELi128ELi4ES3_EELb1ELb0ELb0ELb1ELb1ELb0ELb0ELb0EEEvNS_16Flash_fwd_paramsE --------------------------
	.section	.nv.info._ZN5flash24flash_fwd_splitkv_kernelI23Flash_fwd_kernel_traitsILi96ELi64ELi128ELi4ELb0ELb0EN7cutlass6half_tE19Flash_kernel_traitsILi96ELi64ELi128ELi4ES3_EELb1ELb0ELb0ELb1ELb1ELb0ELb0ELb0EEEvNS_16Flash_fwd_paramsE,"",@"SHT_CUDA_INFO"
	.sectionflags	@""
	.align	4


	//----- nvinfo : EIATTR_CUDA_API_VERSION
	.align		4
        /*0000*/ 	.byte	0x04, 0x37
        /*0002*/ 	.short	(.L_924 - .L_923)
.L_923:
        /*0004*/ 	.word	0x00000082


	//----- nvinfo : EIATTR_KPARAM_INFO
	.align		4
.L_924:
        /*0008*/ 	.byte	0x04, 0x17
        /*000a*/ 	.short	(.L_926 - .L_925)
.L_925:
        /*000c*/ 	.word	0x00000000
        /*0010*/ 	.short	0x0000
        /*0012*/ 	.short	0x0000
        /*0014*/ 	.byte	0x00, 0xf0, 0x41, 0x07


	//----- nvinfo : EIATTR_SPARSE_MMA_MASK
	.align		4
.L_926:
        /*0018*/ 	.byte	0x03, 0x50
        /*001a*/ 	.short	0x0000


	//----- nvinfo : EIATTR_MAXREG_COUNT
	.align		4
        /*001c*/ 	.byte	0x03, 0x1b
        /*001e*/ 	.short	0x00ff


	//----- nvinfo : EIATTR_NUM_BARRIERS
	.align		4
        /*0020*/ 	.byte	0x02, 0x4c
        /*0022*/ 	.byte	0x01
	.zero		1


	//----- nvinfo : EIATTR_MERCURY_ISA_VERSION
	.align		4
        /*0024*/ 	.byte	0x03, 0x5f
        /*0026*/ 	.short	0x0101


	//----- nvinfo : EIATTR_COOP_GROUP_MASK_REGIDS
	.align		4
        /*0028*/ 	.byte	0x04, 0x29
        /*002a*/ 	.short	(.L_928 - .L_927)


	//   ....[0]....
.L_927:
        /*002c*/ 	.word	0xffffffff


	//   ....[1]....
        /*0030*/ 	.word	0xffffffff


	//   ....[2]....
        /*0034*/ 	.word	0xffffffff


	//   ....[3]....
        /*0038*/ 	.word	0xffffffff


	//   ....[4]....
        /*003c*/ 	.word	0xffffffff


	//   ....[5]....
        /*0040*/ 	.word	0xffffffff


	//   ....[6]....
        /*0044*/ 	.word	0xffffffff


	//   ....[7]....
        /*0048*/ 	.word	0xffffffff


	//   ....[8]....
        /*004c*/ 	.word	0xffffffff


	//   ....[9]....
        /*0050*/ 	.word	0xffffffff


	//   ....[10]....
        /*0054*/ 	.word	0xffffffff


	//   ....[11]....
        /*0058*/ 	.word	0xffffffff


	//----- nvinfo : EIATTR_COOP_GROUP_INSTR_OFFSETS
	.align		4
.L_928:
        /*005c*/ 	.byte	0x04, 0x28
        /*005e*/ 	.short	(.L_930 - .L_929)


	//   ....[0]....
.L_929:
        /*0060*/ 	.word	0x00003530


	//   ....[1]....
        /*0064*/ 	.word	0x00003560


	//   ....[2]....
        /*0068*/ 	.word	0x000035a0


	//   ....[3]....
        /*006c*/ 	.word	0x000035c0


	//   ....[4]....
        /*0070*/ 	.word	0x00006830


	//   ....[5]....
        /*0074*/ 	.word	0x00006850


	//   ....[6]....
        /*0078*/ 	.word	0x00006880


	//   ....[7]....
        /*007c*/ 	.word	0x00006890


	//   ....[8]....
        /*0080*/ 	.word	0x000083d0


	//   ....[9]....
        /*0084*/ 	.word	0x00008410


	//   ....[10]....
        /*0088*/ 	.word	0x00008560


	//   ....[11]....
        /*008c*/ 	.word	0x00008580


	//----- nvinfo : EIATTR_VRC_CTA_INIT_COUNT
	.align		4
.L_930:
        /*0090*/ 	.byte	0x02, 0x4a
	.zero		1
	.zero		1


	//----- nvinfo : EIATTR_EXIT_INSTR_OFFSETS
	.align		4
        /*0094*/ 	.byte	0x04, 0x1c
        /*0096*/ 	.short	(.L_932 - .L_931)


	//   ....[0]....
.L_931:
        /*0098*/ 	.word	0x00000170


	//   ....[1]....
        /*009c*/ 	.word	0x000005c0


	//   ....[2]....
        /*00a0*/ 	.word	0x000005f0


	//   ....[3]....
        /*00a4*/ 	.word	0x00009020


	//----- nvinfo : EIATTR_CRS_STACK_SIZE
	.align		4
.L_932:
        /*00a8*/ 	.byte	0x04, 0x1e
        /*00aa*/ 	.short	(.L_934 - .L_933)
.L_933:
        /*00ac*/ 	.word	0x00000000


	//----- nvinfo : EIATTR_CBANK_PARAM_SIZE
	.align		4
.L_934:
        /*00b0*/ 	.byte	0x03, 0x19
        /*00b2*/ 	.short	0x01d0


	//----- nvinfo : EIATTR_PARAM_CBANK
	.align		4
        /*00b4*/ 	.byte	0x04, 0x0a
        /*00b6*/ 	.short	(.L_936 - .L_935)
	.align		4
.L_935:
        /*00b8*/ 	.word	index@(.nv.constant0._ZN5flash24flash_fwd_splitkv_kernelI23Flash_fwd_kernel_traitsILi96ELi64ELi128ELi4ELb0ELb0EN7cutlass6half_tE19Flash_kernel_traitsILi96ELi64ELi128ELi4ES3_EELb1ELb0ELb0ELb1ELb1ELb0ELb0ELb0EEEvNS_16Flash_fwd_paramsE)
        /*00bc*/ 	.short	0x0380
        /*00be*/ 	.short	0x01d0


	//----- nvinfo : EIATTR_SW_WAR
	.align		4
.L_936:
        /*00c0*/ 	.byte	0x04, 0x36
        /*00c2*/ 	.short	(.L_938 - .L_937)
.L_937:
        /*00c4*/ 	.word	0x00000008
.L_938:


//--------------------- .nv.info._ZN5flash24flash_fwd_splitkv_kernelI23Flash_fwd_kernel_traitsILi96ELi64ELi128ELi4ELb0ELb0EN7cutlass6half_tE19Flash_kernel_traitsILi96ELi64ELi128ELi4ES3_EELb1ELb0ELb0ELb1ELb1ELb1ELb0ELb0EEEvNS_16Flash_fwd_paramsE --------------------------
	.section	.nv.info._ZN5flash24flash_fwd_splitkv_kernelI23Flash_fwd_kernel_traitsILi96ELi64ELi128ELi4ELb0ELb0EN7cutlass6half_tE19Flash_kernel_traitsILi96ELi64ELi128ELi4ES3_EELb1ELb0ELb0ELb1ELb1ELb1ELb0ELb0EEEvNS_16Flash_fwd_paramsE,"",@"SHT_CUDA_INFO"
	.sectionflags	@""
	.align	4


	//----- nvinfo : EIATTR_CUDA_API_VERSION
	.align		4
        /*0000*/ 	.byte	0x04, 0x37
        /*0002*/ 	.short	(.L_940 - .L_939)
.L_939:
        /*0004*/ 	.word	0x00000082


	//----- nvinfo : EIATTR_KPARAM_INFO
	.align		4
.L_940:
        /*0008*/ 	.byte	0x04, 0x17
        /*000a*/ 	.short	(.L_942 - .L_941)
.L_941:
        /*000c*/ 	.word	0x00000000
        /*0010*/ 	.short	0x0000
        /*0012*/ 	.short	0x0000
        /*0014*/ 	.byte	0x00, 0xf0, 0x41, 0x07


	//----- nvinfo : EIATTR_SPARSE_MMA_MASK
	.align		4
.L_942:
        /*0018*/ 	.byte	0x03, 0x50
        /*001a*/ 	.short	0x0000


	//----- nvinfo : EIATTR_MAXREG_COUNT
	.align		4
        /*001c*/ 	.byte	0x03, 0x1b
        /*001e*/ 	.short	0x00ff


	//----- nvinfo : EIATTR_NUM_BARRIERS
	.align		4
        /*0020*/ 	.byte	0x02, 0x4c
        /*0022*/ 	.byte	0x01
	.zero		1


	//----- nvinfo : EIATTR_MERCURY_ISA_VERSION
	.align		4
        /*0024*/ 	.byte	0x03, 0x5f
        /*0026*/ 	.short	0x0101


	//----- nvinfo : EIATTR_COOP_GROUP_MASK_REGIDS
	.align		4
        /*0028*/ 	.byte	0x04, 0x29
        /*002a*/ 	.short	(.L_944 - .L_943)


	//   ....[0]....
.L_943:
        /*002c*/ 	.word	0xffffffff


	//   ....[1]....
        /*0030*/ 	.word	0xffffffff


	//   ....[2]....
        /*0034*/ 	.word	0xffffffff


	//   ....[3]....
        /*0038*/ 	.word	0xffffffff


	//   ....[4]....
        /*003c*/ 	.word	0xffffffff


	//   ....[5]....
        /*0040*/ 	.word	0xffffffff


	//   ....[6]....
        /*0044*/ 	.word	0xffffffff


	//   ....[7]....
        /*0048*/ 	.word	0xffffffff


	//   ....[8]....
        /*004c*/ 	.word	0xffffffff


	//   ....[9]....
        /*0050*/ 	.word	0xffffffff


	//   ....[10]....
        /*0054*/ 	.word	0xffffffff


	//   ....[11]....
        /*0058*/ 	.word	0xffffffff


	//----- nvinfo : EIATTR_COOP_GROUP_INSTR_OFFSETS
	.align		4
.L_944:
        /*005c*/ 	.byte	0x04, 0x28
        /*005e*/ 	.short	(.L_946 - .L_945)


	//   ....[0]....
.L_945:
        /*0060*/ 	.word	0x00003d70


	//   ....[1]....
        /*0064*/ 	.word	0x00003d90


	//   ....[2]....
        /*0068*/ 	.word	0x00003df0


	//   ....[3]....
        /*006c*/ 	.word	0x00003e00


	//   ....[4]....
        /*0070*/ 	.word	0x000078a0


	//   ....[5]....
        /*0074*/ 	.word	0x000078c0


	//   ....[6]....
        /*0078*/ 	.word	0x000078f0


	//   ....[7]....
        /*007c*/ 	.word	0x00007900


	//   ....[8]....
        /*0080*/ 	.word	0x00009420


	//   ....[9]....
        /*0084*/ 	.word	0x00009460


	//   ....[10]....
        /*0088*/ 	.word	0x00009510


	//   ....[11]....
        /*008c*/ 	.word	0x00009530


	//----- nvinfo : EIATTR_VRC_CTA_INIT_COUNT
	.align		4
.L_946:
        /*0090*/ 	.byte	0x02, 0x4a
	.zero		1
	.zero		1


	//----- nvinfo : EIATTR_EXIT_INSTR_OFFSETS
	.align		4
        /*0094*/ 	.byte	0x04, 0x1c
        /*0096*/ 	.short	(.L_948 - .L_947)


	//   ....[0]....
.L_947:
        /*0098*/ 	.word	0x00000170


	//   ....[1]....
        /*009c*/ 	.word	0x000005c0


	//   ....[2]....
        /*00a0*/ 	.word	0x000005f0


	//   ....[3]....
        /*00a4*/ 	.word	0x0000a070


	//----- nvinfo : EIATTR_CRS_STACK_SIZE
	.align		4
.L_948:
        /*00a8*/ 	.byte	0x04, 0x1e
        /*00aa*/ 	.short	(.L_950 - .L_949)
.L_949:
        /*00ac*/ 	.word	0x00000000


	//----- nvinfo : EIATTR_CBANK_PARAM_SIZE
	.align		4
.L_950:
        /*00b0*/ 	.byte	0x03, 0x19
        /*00b2*/ 	.short	0x01d0


	//----- nvinfo : EIATTR_PARAM_CBANK
	.align		4
        /*00b4*/ 	.byte	0x04, 0x0a
        /*00b6*/ 	.short	(.L_952 - .L_951)
	.align		4
.L_951:
        /*00b8*/ 	.word	index@(.nv.constant0._ZN5flash24flash_fwd_splitkv_kernelI23Flash_fwd_kernel_traitsILi96ELi64ELi128ELi4ELb0ELb0EN7cutlass6half_tE19Flash_kernel_traitsILi96ELi64ELi128ELi4ES3_EELb1ELb0ELb0ELb1ELb1ELb1ELb0ELb0EEEvNS_16Flash_fwd_paramsE)
        /*00bc*/ 	.short	0x0380
        /*00be*/ 	.short	0x01d0


	//----- nvinfo : EIATTR_SW_WAR
	.align		4
.L_952:
        /*00c0*/ 	.byte	0x04, 0x36
        /*00c2*/ 	.short	(.L_954 - .L_953)
.L_953:
        /*00c4*/ 	.word	0x00000008
.L_954:


//--------------------- .nv.info._ZN5flash24flash_fwd_splitkv_kernelI23Flash_fwd_kernel_traitsILi96ELi64ELi128ELi4ELb0ELb0EN7cutlass6half_tE19Flash_kernel_traitsILi96ELi64ELi128ELi4ES3_EELb1ELb0ELb0ELb1ELb1ELb0ELb1ELb0EEEvNS_16Flash_fwd_paramsE --------------------------
	.section	.nv.info._ZN5flash24flash_fwd_splitkv_kernelI23Flash_fwd_kernel_traitsILi96ELi64ELi128ELi4ELb0ELb0EN7cutlass6half_tE19Flash_kernel_traitsILi96ELi64ELi128ELi4ES3_EELb1ELb0ELb0ELb1ELb1ELb0ELb1ELb0EEEvNS_16Flash_fwd_paramsE,"",@"SHT_CUDA_INFO"
	.sectionflags	@""
	.align	4


	//----- nvinfo : EIATTR_CUDA_API_VERSION
	.align		4
        /*0000*/ 	.byte	0x04, 0x37
        /*0002*/ 	.short	(.L_956 - .L_955)
.L_955:
        /*0004*/ 	.word	0x00000082


	//----- nvinfo : EIATTR_KPARAM_INFO
	.align		4
.L_956:
        /*0008*/ 	.byte	0x04, 0x17
        /*000a*/ 	.short	(.L_958 - .L_957)
.L_957:
        /*000c*/ 	.word	0x00000000
        /*0010*/ 	.short	0x0000
        /*0012*/ 	.short	0x0000
        /*0014*/ 	.byte	0x00, 0xf0, 0x41, 0x07


	//----- nvinfo : EIATTR_SPARSE_MMA_MASK
	.align		4
.L_958:
        /*0018*/ 	.byte	0x03, 0x50
        /*001a*/ 	.short	0x0000


	//----- nvinfo : EIATTR_MAXREG_COUNT
	.align		4
        /*001c*/ 	.byte	0x03, 0x1b
        /*001e*/ 	.short	0x00ff


	//----- nvinfo : EIATTR_NUM_BARRIERS
	.align		4
        /*0020*/ 	.byte	0x02, 0x4c
        /*0022*/ 	.byte	0x01
	.zero		1


	//----- nvinfo : EIATTR_MERCURY_ISA_VERSION
	.align		4
        /*0024*/ 	.byte	0x03, 0x5f
        /*0026*/ 	.short	0x0101


	//----- nvinfo : EIATTR_COOP_GROUP_MASK_REGIDS
	.align		4
        /*0028*/ 	.byte	0x04, 0x29
        /*002a*/ 	.short	(.L_960 - .L_959)


	//   ....[0]....
.L_959:
        /*002c*/ 	.word	0xffffffff


	//   ....[1]....
        /*0030*/ 	.word	0xffffffff


	//   ....[2]....
        /*0034*/ 	.word	0xffffffff


	//   ....[3]....
        /*0038*/ 	.word	0xffffffff


	//   ....[4]....
        /*003c*/ 	.word	0xffffffff


	//   ....[5]....
        /*0040*/ 	.word	0xffffffff


	//   ....[6]....
        /*0044*/ 	.word	0xffffffff


	//   ....[7]....
        /*0048*/ 	.word	0xffffffff


	//   ....[8]....
        /*004c*/ 	.word	0xffffffff


	//   ....[9]....
        /*0050*/ 	.word	0xffffffff


	//   ....[10]....
        /*0054*/ 	.word	0xffffffff


	//   ....[11]....
        /*0058*/ 	.word	0xffffffff


	//----- nvinfo : EIATTR_COOP_GROUP_INSTR_OFFSETS
	.align		4
.L_960:
        /*005c*/ 	.byte	0x04, 0x28
        /*005e*/ 	.short	(.L_962 - .L_961)


	//   ....[0]....
.L_961:
        /*0060*/ 	.word	0x00003910


	//   ....[1]....
        /*0064*/ 	.word	0x00003950


	//   ....[2]....
        /*0068*/ 	.word	0x00003990


	//   ....[3]....
        /*006c*/ 	.word	0x000039b0


	//   ....[4]....
        /*0070*/ 	.word	0x00006c10


	//   ....[5]....
        /*0074*/ 	.word	0x00006c20


	//   ....[6]....
        /*0078*/ 	.word	0x00006c50


	//   ....[7]....
        /*007c*/ 	.word	0x00006c60


	//   ....[8]....
        /*0080*/ 	.word	0x000087a0


	//   ....[9]....
        /*0084*/ 	.word	0x000087e0


	//   ....[10]....
        /*0088*/ 	.word	0x000088a0


	//   ....[11]....
        /*008c*/ 	.word	0x000088c0


	//----- nvinfo : EIATTR_VRC_CTA_INIT_COUNT
	.align		4
.L_962:
        /*0090*/ 	.byte	0x02, 0x4a
	.zero		1
	.zero		1


	//----- nvinfo : EIATTR_EXIT_INSTR_OFFSETS
	.align		4
        /*0094*/ 	.byte	0x04, 0x1c
        /*0096*/ 	.short	(.L_964 - .L_963)


	//   ....[0]....
.L_963:
        /*0098*/ 	.word	0x00000290


	//   ....[1]....
        /*009c*/ 	.word	0x00000930


	//   ....[2]....
        /*00a0*/ 	.word	0x00000960


	//   ....[3]....
        /*00a4*/ 	.word	0x00009280


	//----- nvinfo : EIATTR_CRS_STACK_SIZE
	.align		4
.L_964:
        /*00a8*/ 	.byte	0x04, 0x1e
        /*00aa*/ 	.short	(.L_966 - .L_965)
.L_965:
        /*00ac*/ 	.word	0x00000000


	//----- nvinfo : EIATTR_CBANK_PARAM_SIZE
	.align		4
.L_966:
        /*00b0*/ 	.byte	0x03, 0x19
        /*00b2*/ 	.short	0x01d0


	//----- nvinfo : EIATTR_PARAM_CBANK
	.align		4
        /*00b4*/ 	.byte	0x04, 0x0a
        /*00b6*/ 	.short	(.L_968 - .L_967)
	.align		4
.L_967:
        /*00b8*/ 	.word	index@(.nv.constant0._ZN5flash24flash_fwd_splitkv_kernelI23Flash_fwd_kernel_traitsILi96ELi64ELi128ELi4ELb0ELb0EN7cutlass6half_tE19Flash_kernel_traitsILi96ELi64ELi128ELi4ES3_EELb1ELb0ELb0ELb1ELb1ELb0ELb1ELb0EEEvNS_16Flash_fwd_paramsE)
        /*00bc*/ 	.short	0x0380
        /*00be*/ 	.short	0x01d0


	//----- nvinfo : EIATTR_SW_WAR
	.align		4
.L_968:
        /*00c0*/ 	.byte	0x04, 0x36
        /*00c2*/ 	.short	(.L_970 - .L_969)
.L_969:
        /*00c4*/ 	.word	0x00000008
.L_970:


//--------------------- .nv.info._ZN5flash24flash_fwd_splitkv_kernelI23Flash_fwd_kernel_traitsILi96ELi64ELi128ELi4ELb0ELb0EN7cutlass6half_tE19Flash_kernel_traitsILi96ELi64ELi128ELi4ES3_EELb1ELb0ELb0ELb1ELb1ELb1ELb1ELb0EEEvNS_16Flash_fwd_paramsE --------------------------
	.section	.nv.info._ZN5flash24flash_fwd_splitkv_kernelI23Flash_fwd_kernel_traitsILi96ELi64ELi128ELi4ELb0ELb0EN7cutlass6half_tE19Flash_kernel_traitsILi96ELi64ELi128ELi4ES3_EELb1ELb0ELb0ELb1ELb1ELb1ELb1ELb0EEEvNS_16Flash_fwd_paramsE,"",@"SHT_CUDA_INFO"
	.sectionflags	@""
	.align	4


	//----- nvinfo : EIATTR_CUDA_API_VERSION
	.align		4
        /*0000*/ 	.byte	0x04, 0x37
        /*0002*/ 	.short	(.L_972 - .L_971)
.L_971:
        /*0004*/ 	.word	0x00000082


	//----- nvinfo : EIATTR_KPARAM_INFO
	.align		4
.L_972:
        /*0008*/ 	.byte	0x04, 0x17
        /*000a*/ 	.short	(.L_974 - .L_973)
.L_973:
        /*000c*/ 	.word	0x00000000
        /*0010*/ 	.short	0x0000
        /*0012*/ 	.short	0x0000
        /*0014*/ 	.byte	0x00, 0xf0, 0x41, 0x07


	//----- nvinfo : EIATTR_SPARSE_MMA_MASK
	.align		4
.L_974:
        /*0018*/ 	.byte	0x03, 0x50
        /*001a*/ 	.short	0x0000


	//----- nvinfo : EIATTR_MAXREG_COUNT
	.align		4
        /*001c*/ 	.byte	0x03, 0x1b
        /*001e*/ 	.short	0x00ff


	//----- nvinfo : EIATTR_NUM_BARRIERS
	.align		4
        /*0020*/ 	.byte	0x02, 0x4c
        /*0022*/ 	.byte	0x01
	.zero		1


	//----- nvinfo : EIATTR_MERCURY_ISA_VERSION
	.align		4
        /*0024*/ 	.byte	0x03, 0x5f
        /*0026*/ 	.short	0x0101


	//----- nvinfo : EIATTR_COOP_GROUP_MASK_REGIDS
	.align		4
        /*0028*/ 	.byte	0x04, 0x29
        /*002a*/ 	.short	(.L_976 - .L_975)


	//   ....[0]....
.L_975:
        /*002c*/ 	.word	0xffffffff


	//   ....[1]....
        /*0030*/ 	.word	0xffffffff


	//   ....[2]....
        /*0034*/ 	.word	0xffffffff


	//   ....[3]....
        /*0038*/ 	.word	0xffffffff


	//   ....[4]....
        /*003c*/ 	.word	0xffffffff


	//   ....[5]....
        /*0040*/ 	.word	0xffffffff


	//   ....[6]....
        /*0044*/ 	.word	0xffffffff


	//   ....[7]....
        /*0048*/ 	.word	0xffffffff


	//   ....[8]....
        /*004c*/ 	.word	0xffffffff


	//   ....[9]....
        /*0050*/ 	.word	0xffffffff


	//   ....[10]....
        /*0054*/ 	.word	0xffffffff


	//   ....[11]....
        /*0058*/ 	.word	0xffffffff


	//----- nvinfo : EIATTR_COOP_GROUP_INSTR_OFFSETS
	.align		4
.L_976:
        /*005c*/ 	.byte	0x04, 0x28
        /*005e*/ 	.short	(.L_978 - .L_977)


	//   ....[0]....
.L_977:
        /*0060*/ 	.word	0x00004120


	//   ....[1]....
        /*0064*/ 	.word	0x00004150


	//   ....[2]....
        /*0068*/ 	.word	0x000041c0


	//   ....[3]....
        /*006c*/ 	.word	0x000041d0


	//   ....[4]....
        /*0070*/ 	.word	0x00007c30


	//   ....[5]....
        /*0074*/ 	.word	0x00007c40


	//   ....[6]....
        /*0078*/ 	.word	0x00007c80


	//   ....[7]....
        /*007c*/ 	.word	0x00007c90


	//   ....[8]....
        /*0080*/ 	.word	0x000097b0


	//   ....[9]....
        /*0084*/ 	.word	0x000097f0


	//   ....[10]....
        /*0088*/ 	.word	0x000098b0


	//   ....[11]....
        /*008c*/ 	.word	0x000098d0


	//----- nvinfo : EIATTR_VRC_CTA_INIT_COUNT
	.align		4
.L_978:
        /*0090*/ 	.byte	0x02, 0x4a
	.zero		1
	.zero		1


	//----- nvinfo : EIATTR_EXIT_INSTR_OFFSETS
	.align		4
        /*0094*/ 	.byte	0x04, 0x1c
        /*0096*/ 	.short	(.L_980 - .L_979)


	//   ....[0]....
.L_979:
        /*0098*/ 	.word	0x00000290


	//   ....[1]....
        /*009c*/ 	.word	0x00000930


	//   ....[2]....
        /*00a0*/ 	.word	0x00000960


	//   ....[3]....
        /*00a4*/ 	.word	0x0000a290


	//----- nvinfo : EIATTR_CRS_STACK_SIZE
	.align		4
.L_980:
        /*00a8*/ 	.byte	0x04, 0x1e
        /*00aa*/ 	.short	(.L_982 - .L_981)
.L_981:
        /*00ac*/ 	.word	0x00000000


	//----- nvinfo : EIATTR_CBANK_PARAM_SIZE
	.align		4
.L_982:
        /*00b0*/ 	.byte	0x03, 0x19
        /*00b2*/ 	.short	0x01d0


	//----- nvinfo : EIATTR_PARAM_CBANK
	.align		4
        /*00b4*/ 	.byte	0x04, 0x0a
        /*00b6*/ 	.short	(.L_984 - .L_983)
	.align		4
.L_983:
        /*00b8*/ 	.word	index@(.nv.constant0._ZN5flash24flash_fwd_splitkv_kernelI23Flash_fwd_kernel_traitsILi96ELi64ELi128ELi4ELb0ELb0EN7cutlass6half_tE19Flash_kernel_traitsILi96ELi64ELi128ELi4ES3_EELb1ELb0ELb0ELb1ELb1ELb1ELb1ELb0EEEvNS_16Flash_fwd_paramsE)
        /*00bc*/ 	.short	0x0380
        /*00be*/ 	.short	0x01d0


	//----- nvinfo : EIATTR_SW_WAR
	.align		4
.L_984:
        /*00c0*/ 	.byte	0x04, 0x36
        /*00c2*/ 	.short	(.L_986 - .L_985)
.L_985:
        /*00c4*/ 	.word	0x00000008
.L_986:


//--------------------- .nv.info._ZN5flash24flash_fwd_splitkv_kernelI23Flash_fwd_kernel_traitsILi96ELi64ELi128ELi4ELb0ELb0EN7cutlass6half_tE19Flash_kernel_traitsILi96ELi64ELi128ELi4ES3_EELb1ELb0ELb0ELb0ELb1ELb0ELb0ELb0EEEvNS_16Flash_fwd_paramsE --------------------------
	.section	.nv.info._ZN5flash24flash_fwd_splitkv_kernelI23Flash_fwd_kernel_traitsILi96ELi64ELi128ELi4ELb0ELb0EN7cutlass6half_tE19Flash_kernel_traitsILi96ELi64ELi128ELi4ES3_EELb1ELb0ELb0ELb0ELb1ELb0ELb0ELb0EEEvNS_16Flash_fwd_paramsE,"",@"SHT_CUDA_INFO"
	.sectionflags	@""
	.align	4


	//----- nvinfo : EIATTR_CUDA_API_VERSION
	.align		4
        /*0000*/ 	.byte	0x04, 0x37
        /*0002*/ 	.short	(.L_988 - .L_987)
.L_987:
        /*0004*/ 	.word	0x00000082


	//----- nvinfo : EIATTR_KPARAM_INFO
	.align		4
.L_988:
        /*0008*/ 	.byte	0x04, 0x17
        /*000a*/ 	.short	(.L_990 - .L_989)
.L_989:
        /*000c*/ 	.word	0x00000000
        /*0010*/ 	.short	0x0000
        /*0012*/ 	.short	0x0000
        /*0014*/ 	.byte	0x00, 0xf0, 0x41, 0x07


	//----- nvinfo : EIATTR_SPARSE_MMA_MASK
	.align		4
.L_990:
        /*0018*/ 	.byte	0x03, 0x50
        /*001a*/ 	.short	0x0000


	//----- nvinfo : EIATTR_MAXREG_COUNT
	.align		4
        /*001c*/ 	.byte	0x03, 0x1b
        /*001e*/ 	.short	0x00ff


	//----- nvinfo : EIATTR_NUM_BARRIERS
	.align		4
        /*0020*/ 	.byte	0x02, 0x4c
        /*0022*/ 	.byte	0x01
	.zero		1


	//----- nvinfo : EIATTR_MERCURY_ISA_VERSION
	.align		4
        /*0024*/ 	.byte	0x03, 0x5f
        /*0026*/ 	.short	0x0101


	//----- nvinfo : EIATTR_COOP_GROUP_MASK_REGIDS
	.align		4
        /*0028*/ 	.byte	0x04, 0x29
        /*002a*/ 	.short	(.L_992 - .L_991)


	//   ....[0]....
.L_991:
        /*002c*/ 	.word	0xffffffff


	//   ....[1]....
        /*0030*/ 	.word	0xffffffff


	//   ....[2]....
        /*0034*/ 	.word	0xffffffff


	//   ....[3]....
        /*0038*/ 	.word	0xffffffff


	//   ....[4]....
        /*003c*/ 	.word	0xffffffff


	//   ....[5]....
        /*0040*/ 	.word	0xffffffff


	//   ....[6]....
        /*0044*/ 	.word	0xffffffff


	//   ....[7]....
        /*0048*/ 	.word	0xffffffff


	//   ....[8]....
        /*004c*/ 	.word	0xffffffff


	//   ....[9]....
        /*0050*/ 	.word	0xffffffff


	//   ....[10]....
        /*0054*/ 	.word	0xffffffff


	//   ....[11]....
        /*0058*/ 	.word	0xffffffff


	//   ....[12]....
        /*005c*/ 	.word	0xffffffff


	//   ....[13]....
        /*0060*/ 	.word	0xffffffff


	//   ....[14]....
        /*0064*/ 	.word	0xffffffff


	//   ....[15]....
        /*0068*/ 	.word	0xffffffff


	//----- nvinfo : EIATTR_COOP_GROUP_INSTR_OFFSETS
	.align		4
.L_992:
        /*006c*/ 	.byte	0x04, 0x28
        /*006e*/ 	.short	(.L_994 - .L_993)


	//   ....[0]....
.L_993:
        /*0070*/ 	.word	0x00003c30


	//   ....[1]....
        /*0074*/ 	.word	0x00003d60


	//   ....[2]....
        /*0078*/ 	.word	0x00003d70


	//   ....[3]....
        /*007c*/ 	.word	0x00003da0


	//   ....[4]....
        /*0080*/ 	.word	0x000076e0


	//   ....[5]....
        /*0084*/ 	.word	0x000076f0


	//   ....[6]....
        /*0088*/ 	.word	0x00007720


	//   ....[7]....
        /*008c*/ 	.word	0x00007730


	//   ....[8]....
        /*0090*/ 	.word	0x0000ab10


	//   ....[9]....
        /*0094*/ 	.word	0x0000ab30


	//   ....[10]....
        /*0098*/ 	.word	0x0000ab70


	//   ....[11]....
        /*009c*/ 	.word	0x0000ab80


	//   ....[12]....
        /*00a0*/ 	.word	0x0000c6a0


	//   ....[13]....
        /*00a4*/ 	.word	0x0000c6e0


	//   ....[14]....
        /*00a8*/ 	.word	0x0000c770


	//   ....[15]....
        /*00ac*/ 	.word	0x0000c790


	//----- nvinfo : EIATTR_VRC_CTA_INIT_COUNT
	.align		4
.L_994:
        /*00b0*/ 	.byte	0x02, 0x4a
	.zero		1
	.zero		1


	//----- nvinfo : EIATTR_EXIT_INSTR_OFFSETS
	.align		4
        /*00b4*/ 	.byte	0x04, 0x1c
        /*00b6*/ 	.short	(.L_996 - .L_995)


	//   ....[0]....
.L_995:
        /*00b8*/ 	.word	0x00000350


	//   ....[1]....
        /*00bc*/ 	.word	0x000008f0


	//   ....[2]....
        /*00c0*/ 	.word	0x00000920


	//   ....[3]....
        /*00c4*/ 	.word	0x0000d3c0


	//   ....[4]....
        /*00c8*/ 	.word	0x0000d4b0


	//----- nvinfo : EIATTR_CRS_STACK_SIZE
	.align		4
.L_996:
        /*00cc*/ 	.byte	0x04, 0x1e
        /*00ce*/ 	.short	(.L_998 - .L_997)
.L_997:
        /*00d0*/ 	.word	0x00000000


	//----- nvinfo : EIATTR_CBANK_PARAM_SIZE
	.align		4
.L_998:
        /*00d4*/ 	.byte	0x03, 0x19
        /*00d6*/ 	.short	0x01d0


	//----- nvinfo : EIATTR_PARAM_CBANK
	.align		4
        /*00d8*/ 	.byte	0x04, 0x0a
        /*00da*/ 	.short	(.L_1000 - .L_999)
	.align		4
.L_999:
        /*00dc*/ 	.word	index@(.nv.constant0._ZN5flash24flash_fwd_splitkv_kernelI23Flash_fwd_kernel_traitsILi96ELi64ELi128ELi4ELb0ELb0EN7cutlass6half_tE19Flash_kernel_traitsILi96ELi64ELi128ELi4ES3_EELb1ELb0ELb0ELb0ELb1ELb0ELb0ELb0EEEvNS_16Flash_fwd_paramsE)
        /*00e0*/ 	.short	0x0380
        /*00e2*/ 	.short	0x01d0


	//----- nvinfo : EIATTR_SW_WAR
	.align		4
.L_1000:
        /*00e4*/ 	.byte	0x04, 0x36
        /*00e6*/ 	.short	(.L_1002 - .L_1001)
.L_1001:
        /*00e8*/ 	.word	0x00000008
.L_1002:


//--------------------- .nv.info._ZN5flash24flash_fwd_splitkv_kernelI23Flash_fwd_kernel_traitsILi96ELi64ELi128ELi4ELb0ELb0EN7cutlass6half_tE19Flash_kernel_traitsILi96ELi64ELi128ELi4ES3_EELb1ELb0ELb0ELb0ELb1ELb1ELb0ELb0EEEvNS_16Flash_fwd_paramsE --------------------------
	.section	.nv.info._ZN5flash24flash_fwd_splitkv_kernelI23Flash_fwd_kernel_traitsILi96ELi64ELi128ELi4ELb0ELb0EN7cutlass6half_tE19Flash_kernel_traitsILi96ELi64ELi128ELi4ES3_EELb1ELb0ELb0ELb0ELb1ELb1ELb0ELb0EEEvNS_16Flash_fwd_paramsE,"",@"SHT_CUDA_INFO"
	.sectionflags	@""
	.align	4


	//----- nvinfo : EIATTR_CUDA_API_VERSION
	.align		4
        /*0000*/ 	.byte	0x04, 0x37
        /*0002*/ 	.short	(.L_1004 - .L_1003)
.L_1003:
        /*0004*/ 	.word	0x00000082


	//----- nvinfo : EIATTR_KPARAM_INFO
	.align		4
.L_1004:
        /*0008*/ 	.byte	0x04, 0x17
        /*000a*/ 	.short	(.L_1006 - .L_1005)
.L_1005:
        /*000c*/ 	.word	0x00000000
        /*0010*/ 	.short	0x0000
        /*0012*/ 	.short	0x0000
        /*0014*/ 	.byte	0x00, 0xf0, 0x41, 0x07


	//----- nvinfo : EIATTR_SPARSE_MMA_MASK
	.align		4
.L_1006:
        /*0018*/ 	.byte	0x03, 0x50
        /*001a*/ 	.short	0x0000


	//----- nvinfo : EIATTR_MAXREG_COUNT
	.align		4
        /*001c*/ 	.byte	0x03, 0x1b
        /*001e*/ 	.short	0x00ff


	//----- nvinfo : EIATTR_NUM_BARRIERS
	.align		4
        /*0020*/ 	.byte	0x02, 0x4c
        /*0022*/ 	.byte	0x01
	.zero		1


	//----- nvinfo : EIATTR_MERCURY_ISA_VERSION
	.align		4
        /*0024*/ 	.byte	0x03, 0x5f
        /*0026*/ 	.short	0x0101


	//----- nvinfo : EIATTR_COOP_GROUP_MASK_REGIDS
	.align		4
        /*0028*/ 	.byte	0x04, 0x29
        /*002a*/ 	.short	(.L_1008 - .L_1007)


	//   ....[0]....
.L_1007:
        /*002c*/ 	.word	0xffffffff


	//   ....[1]....
        /*0030*/ 	.word	0xffffffff


	//   ....[2]....
        /*0034*/ 	.word	0xffffffff


	//   ....[3]....
        /*0038*/ 	.word	0xffffffff


	//   ....[4]....
        /*003c*/ 	.word	0xffffffff


	//   ....[5]....
        /*0040*/ 	.word	0xffffffff


	//   ....[6]....
        /*0044*/ 	.word	0xffffffff


	//   ....[7]....
        /*0048*/ 	.word	0xffffffff


	//   ....[8]....
        /*004c*/ 	.word	0xffffffff


	//   ....[9]....
        /*0050*/ 	.word	0xffffffff


	//   ....[10]....
        /*0054*/ 	.word	0xffffffff


	//   ....[11]....
        /*0058*/ 	.word	0xffffffff


	//   ....[12]....
        /*005c*/ 	.word	0xffffffff


	//   ....[13]....
        /*0060*/ 	.word	0xffffffff


	//   ....[14]....
        /*0064*/ 	.word	0xffffffff


	//   ....[15]....
        /*0068*/ 	.word	0xffffffff


	//----- nvinfo : EIATTR_COOP_GROUP_INSTR_OFFSETS
	.align		4
.L_1008:
        /*006c*/ 	.byte	0x04, 0x28
        /*006e*/ 	.short	(.L_1010 - .L_1009)


	//   ....[0]....
.L_1009:
        /*0070*/ 	.word	0x00004440


	//   ....[1]....
        /*0074*/ 	.word	0x00004550


	//   ....[2]....
        /*0078*/ 	.word	0x00004560


	//   ....[3]....
        /*007c*/ 	.word	0x000045c0


	//   ....[4]....
        /*0080*/ 	.word	0x00008690


	//   ....[5]....
        /*0084*/ 	.word	0x000086a0


	//   ....[6]....
        /*0088*/ 	.word	0x000086d0


	//   ....[7]....
        /*008c*/ 	.word	0x000086e0


	//   ....[8]....
        /*0090*/ 	.word	0x0000c340


	//   ....[9]....
        /*0094*/ 	.word	0x0000c360


	//   ....[10]....
        /*0098*/ 	.word	0x0000c3a0


	//   ....[11]....
        /*009c*/ 	.word	0x0000c3b0


	//   ....[12]....
        /*00a0*/ 	.word	0x0000de80


	//   ....[13]....
        /*00a4*/ 	.word	0x0000dec0


	//   ....[14]....
        /*00a8*/ 	.word	0x0000df60


	//   ....[15]....
        /*00ac*/ 	.word	0x0000df80


	//----- nvinfo : EIATTR_VRC_CTA_INIT_COUNT
	.align		4
.L_1010:
        /*00b0*/ 	.byte	0x02, 0x4a
	.zero		1
	.zero		1


	//----- nvinfo : EIATTR_EXIT_INSTR_OFFSETS
	.align		4
        /*00b4*/ 	.byte	0x04, 0x1c
        /*00b6*/ 	.short	(.L_1012 - .L_1011)


	//   ....[0]....
.L_1011:
        /*00b8*/ 	.word	0x00000340


	//   ....[1]....
        /*00bc*/ 	.word	0x000008f0


	//   ....[2]....
        /*00c0*/ 	.word	0x00000920


	//   ....[3]....
        /*00c4*/ 	.word	0x0000ebb0


	//   ....[4]....
        /*00c8*/ 	.word	0x0000ec90


	//----- nvinfo : EIATTR_CRS_STACK_SIZE
	.align		4
.L_1012:
        /*00cc*/ 	.byte	0x04, 0x1e
        /*00ce*/ 	.short	(.L_1014 - .L_1013)
.L_1013:
        /*00d0*/ 	.word	0x00000000


	//----- nvinfo : EIATTR_CBANK_PARAM_SIZE
	.align		4
.L_1014:
        /*00d4*/ 	.byte	0x03, 0x19
        /*00d6*/ 	.short	0x01d0


	//----- nvinfo : EIATTR_PARAM_CBANK
	.align		4
        /*00d8*/ 	.byte	0x04, 0x0a
        /*00da*/ 	.short	(.L_1016 - .L_1015)
	.align		4
.L_1015:
        /*00dc*/ 	.word	index@(.nv.constant0._ZN5flash24flash_fwd_splitkv_kernelI23Flash_fwd_kernel_traitsILi96ELi64ELi128ELi4ELb0ELb0EN7cutlass6half_tE19Flash_kernel_traitsILi96ELi64ELi128ELi4ES3_EELb1ELb0ELb0ELb0ELb1ELb1ELb0ELb0EEEvNS_16Flash_fwd_paramsE)
        /*00e0*/ 	.short	0x0380
        /*00e2*/ 	.short	0x01d0


	//----- nvinfo : EIATTR_SW_WAR
	.align		4
.L_1016:
        /*00e4*/ 	.byte	0x04, 0x36
        /*00e6*/ 	.short	(.L_1018 - .L_1017)
.L_1017:
        /*00e8*/ 	.word	0x00000008
.L_1018:


//--------------------- .nv.info._ZN5flash24flash_fwd_splitkv_kernelI23Flash_fwd_kernel_traitsILi96ELi64ELi128ELi4ELb0ELb0EN7cutlass6half_tE19Flash_kernel_traitsILi96ELi64ELi128ELi4ES3_EELb1ELb0ELb1ELb0ELb0ELb0ELb0ELb0EEEvNS_16Flash_fwd_paramsE --------------------------
	.section	.nv.info._ZN5flash24flash_fwd_splitkv_kernelI23Flash_fwd_kernel_traitsILi96ELi64ELi128ELi4ELb0ELb0EN7cutlass6half_tE19Flash_kernel_traitsILi96ELi64ELi128ELi4ES3_EELb1ELb0ELb1ELb0ELb0ELb0ELb0ELb0EEEvNS_16Flash_fwd_paramsE,"",@"SHT_CUDA_INFO"
	.sectionflags	@""
	.align	4


	//----- nvinfo : EIATTR_CUDA_API_VERSION
	.align		4
        /*0000*/ 	.byte	0x04, 0x37
        /*0002*/ 	.short	(.L_1020 - .L_1019)
.L_1019:
        /*0004*/ 	.word	0x00000082


	//----- nvinfo : EIATTR_KPARAM_INFO
	.align		4
.L_1020:
        /*0008*/ 	.byte	0x04, 0x17
        /*000a*/ 	.short	(.L_1022 - .L_1021)
.L_1021:
        /*000c*/ 	.word	0x00000000
        /*0010*/ 	.short	0x0000
        /*0012*/ 	.short	0x0000
        /*0014*/ 	.byte	0x00, 0xf0, 0x41, 0x07


	//----- nvinfo : EIATTR_SPARSE_MMA_MASK
	.align		4
.L_1022:
        /*0018*/ 	.byte	0x03, 0x50
        /*001a*/ 	.short	0x0000


	//----- nvinfo : EIATTR_MAXREG_COUNT
	.align		4
        /*001c*/ 	.byte	0x03, 0x1b
        /*001e*/ 	.short	0x00ff


	//----- nvinfo : EIATTR_NUM_BARRIERS
	.align		4
        /*0020*/ 	.byte	0x02, 0x4c
        /*0022*/ 	.byte	0x01
	.zero		1


	//----- nvinfo : EIATTR_MERCURY_ISA_VERSION
	.align		4
        /*0024*/ 	.byte	0x03, 0x5f
        /*0026*/ 	.short	0x0101


	//----- nvinfo : EIATTR_COOP_GROUP_MASK_REGIDS
	.align		4
        /*0028*/ 	.byte	0x04, 0x29
        /*002a*/ 	.short	(.L_1024 - .L_1023)


	//   ....[0]....
.L_1023:
        /*002c*/ 	.word	0xffffffff


	//   ....[1]....
        /*0030*/ 	.word	0xffffffff


	//   ....[2]....
        /*0034*/ 	.word	0xffffffff


	//   ....[3]....
        /*0038*/ 	.word	0xffffffff


	//   ....[4]....
        /*003c*/ 	.word	0xffffffff


	//   ....[5]....
        /*0040*/ 	.word	0xffffffff


	//   ....[6]....
        /*0044*/ 	.word	0xffffffff


	//   ....[7]....
        /*0048*/ 	.word	0xffffffff


	//   ....[8]....
        /*004c*/ 	.word	0xffffffff


	//   ....[9]....
        /*0050*/ 	.word	0xffffffff


	//   ....[10]....
        /*0054*/ 	.word	0xffffffff


	//   ....[11]....
        /*0058*/ 	.word	0xffffffff


	//   ....[12]....
        /*005c*/ 	.word	0xffffffff


	//   ....[13]....
        /*0060*/ 	.word	0xffffffff


	//   ....[14]....
        /*0064*/ 	.word	0xffffffff


	//   ....[15]....
        /*0068*/ 	.word	0xffffffff


	//----- nvinfo : EIATTR_COOP_GROUP_INSTR_OFFSETS
	.align		4
.L_1024:
        /*006c*/ 	.byte	0x04, 0x28
        /*006e*/ 	.short	(.L_1026 - .L_1025)


	//   ....[0]....
.L_1025:
        /*0070*/ 	.word	0x00005460


	//   ....[1]....
        /*0074*/ 	.word	0x00005490


	//   ....[2]....
        /*0078*/ 	.word	0x00005530


	//   ....[3]....
        /*007c*/ 	.word	0x000055b0


	//   ....[4]....
        /*0080*/ 	.word	0x00009b20


	//   ....[5]....
        /*0084*/ 	.word	0x00009b30


	//   ....[6]....
        /*0088*/ 	.word	0x00009b60


	//   ....[7]....
        /*008c*/ 	.word	0x00009b70


	//   ....[8]....
        /*0090*/ 	.word	0x0000de40


	//   ....[9]....
        /*0094*/ 	.word	0x0000de80


	//   ....[10]....
        /*0098*/ 	.word	0x0000deb0


	//   ....[11]....
        /*009c*/ 	.word	0x0000dec0


	//   ....[12]....
        /*00a0*/ 	.word	0x0000fa10


	//   ....[13]....
        /*00a4*/ 	.word	0x0000fa50


	//   ....[14]....
        /*00a8*/ 	.word	0x0000fb00


	//   ....[15]....
        /*00ac*/ 	.word	0x0000fb30


	//----- nvinfo : EIATTR_VRC_CTA_INIT_COUNT
	.align		4
.L_1026:
        /*00b0*/ 	.byte	0x02, 0x4a
	.zero		1
	.zero		1


	//----- nvinfo : EIATTR_EXIT_INSTR_OFFSETS
	.align		4
        /*00b4*/ 	.byte	0x04, 0x1c
        /*00b6*/ 	.short	(.L_1028 - .L_1027)


	//   ....[0]....
.L_1027:
        /*00b8*/ 	.word	0x00000350


	//   ....[1]....
        /*00bc*/ 	.word	0x00000990


	//   ....[2]....
        /*00c0*/ 	.word	0x000009c0


	//   ....[3]....
        /*00c4*/ 	.word	0x00010740


	//   ....[4]....
        /*00c8*/ 	.word	0x00010870


	//   ....[5]....
        /*00cc*/ 	.word	0x00010890


	//----- nvinfo : EIATTR_CRS_STACK_SIZE
	.align		4
.L_1028:
        /*00d0*/ 	.byte	0x04, 0x1e
        /*00d2*/ 	.short	(.L_1030 - .L_1029)
.L_1029:
        /*00d4*/ 	.word	0x00000000


	//----- nvinfo : EIATTR_CBANK_PARAM_SIZE
	.align		4
.L_1030:
        /*00d8*/ 	.byte	0x03, 0x19
        /*00da*/ 	.short	0x01d0


	//----- nvinfo : EIATTR_PARAM_CBANK
	.align		4
        /*00dc*/ 	.byte	0x04, 0x0a
        /*00de*/ 	.short	(.L_1032 - .L_1031)
	.align		4
.L_1031:
        /*00e0*/ 	.word	index@(.nv.constant0._ZN5flash24flash_fwd_splitkv_kernelI23Flash_fwd_kernel_traitsILi96ELi64ELi128ELi4ELb0ELb0EN7cutlass6half_tE19Flash_kernel_traitsILi96ELi64ELi128ELi4ES3_EELb1ELb0ELb1ELb0ELb0ELb0ELb0ELb0EEEvNS_16Flash_fwd_paramsE)
        /*00e4*/ 	.short	0x0380
        /*00e6*/ 	.short	0x01d0


	//----- nvinfo : EIATTR_SW_WAR
	.align		4
.L_1032:
        /*00e8*/ 	.byte	0x04, 0x36
        /*00ea*/ 	.short	(.L_1034 - .L_1033)
.L_1033:
        /*00ec*/ 	.word	0x00000008
.L_1034:


//--------------------- .nv.info._ZN5flash24flash_fwd_splitkv_kernelI23Flash_fwd_kernel_traitsILi96ELi64ELi128ELi4ELb0ELb0EN7cutlass6half_tE19Flash_kernel_traitsILi96ELi64ELi128ELi4ES3_EELb1ELb0ELb1ELb0ELb0ELb1ELb0ELb0EEEvNS_16Flash_fwd_paramsE --------------------------
	.section	.nv.info._ZN5flash24flash_fwd_splitkv_kernelI23Flash_fwd_kernel_traitsILi96ELi64ELi128ELi4ELb0ELb0EN7cutlass6half_tE19Flash_kernel_traitsILi96ELi64ELi128ELi4ES3_EELb1ELb0ELb1ELb0ELb0ELb1ELb0ELb0EEEvNS_16Flash_fwd_paramsE,"",@"SHT_CUDA_INFO"
	.sectionflags	@""
	.align	4


	//----- nvinfo : EIATTR_CUDA_API_VERSION
	.align		4
        /*0000*/ 	.byte	0x04, 0x37
        /*0002*/ 	.short	(.L_1036 - .L_1035)
.L_1035:
        /*0004*/ 	.word	0x00000082


	//----- nvinfo : EIATTR_KPARAM_INFO
	.align		4
.L_1036:
        /*0008*/ 	.byte	0x04, 0x17
        /*000a*/ 	.short	(.L_1038 - .L_1037)
.L_1037:
        /*000c*/ 	.word	0x00000000
        /*0010*/ 	.short	0x0000
        /*0012*/ 	.short	0x0000
        /*0014*/ 	.byte	0x00, 0xf0, 0x41, 0x07


	//----- nvinfo : EIATTR_SPARSE_MMA_MASK
	.align		4
.L_1038:
        /*0018*/ 	.byte	0x03, 0x50
        /*001a*/ 	.short	0x0000


	//----- nvinfo : EIATTR_MAXREG_COUNT
	.align		4
        /*001c*/ 	.byte	0x03, 0x1b
        /*001e*/ 	.short	0x00ff


	//----- nvinfo : EIATTR_NUM_BARRIERS
	.align		4
        /*0020*/ 	.byte	0x02, 0x4c
        /*0022*/ 	.byte	0x01
	.zero		1


	//----- nvinfo : EIATTR_MERCURY_ISA_VERSION
	.align		4
        /*0024*/ 	.byte	0x03, 0x5f
        /*0026*/ 	.short	0x0101


	//----- nvinfo : EIATTR_COOP_GROUP_MASK_REGIDS
	.align		4
        /*0028*/ 	.byte	0x04, 0x29
        /*002a*/ 	.short	(.L_1040 - .L_1039)


	//   ....[0]....
.L_1039:
        /*002c*/ 	.word	0xffffffff


	//   ....[1]....
        /*0030*/ 	.word	0xffffffff


	//   ....[2]....
        /*0034*/ 	.word	0xffffffff


	//   ....[3]....
        /*0038*/ 	.word	0xffffffff


	//   ....[4]....
        /*003c*/ 	.word	0xffffffff


	//   ....[5]....
        /*0040*/ 	.word	0xffffffff


	//   ....[6]....
        /*0044*/ 	.word	0xffffffff


	//   ....[7]....
        /*0048*/ 	.word	0xffffffff


	//   ....[8]....
        /*004c*/ 	.word	0xffffffff


	//   ....[9]....
        /*0050*/ 	.word	0xffffffff


	//   ....[10]....
        /*0054*/ 	.word	0xffffffff


	//   ....[11]....
        /*0058*/ 	.word	0xffffffff


	//   ....[12]....
        /*005c*/ 	.word	0xffffffff


	//   ....[13]....
        /*0060*/ 	.word	0xffffffff


	//   ....[14]....
        /*0064*/ 	.word	0xffffffff


	//   ....[15]....
        /*0068*/ 	.word	0xffffffff


	//----- nvinfo : EIATTR_COOP_GROUP_INSTR_OFFSETS
	.align		4
.L_1040:
        /*006c*/ 	.byte	0x04, 0x28
        /*006e*/ 	.short	(.L_1042 - .L_1041)


	//   ....[0]....
.L_1041:
        /*0070*/ 	.word	0x00005c30


	//   ....[1]....
        /*0074*/ 	.word	0x00005c60


	//   ....[2]....
        /*0078*/ 	.word	0x00005cc0


	//   ....[3]....
        /*007c*/ 	.word	0x00005d20


	//   ....[4]....
        /*0080*/ 	.word	0x0000aac0


	//   ....[5]....
        /*0084*/ 	.word	0x0000aad0


	//   ....[6]....
        /*0088*/ 	.word	0x0000ab00


	//   ....[7]....
        /*008c*/ 	.word	0x0000ab10


	//   ....[8]....
        /*0090*/ 	.word	0x0000f610


	//   ....[9]....
        /*0094*/ 	.word	0x0000f650


	//   ....[10]....
        /*0098*/ 	.word	0x0000f680


	//   ....[11]....
        /*009c*/ 	.word	0x0000f690


	//   ....[12]....
        /*00a0*/ 	.word	0x000111b0


	//   ....[13]....
        /*00a4*/ 	.word	0x000111f0


	//   ....[14]....
        /*00a8*/ 	.word	0x000112a0


	//   ....[15]....
        /*00ac*/ 	.word	0x000112d0


	//----- nvinfo : EIATTR_VRC_CTA_INIT_COUNT
	.align		4
.L_1042:
        /*00b0*/ 	.byte	0x02, 0x4a
	.zero		1
	.zero		1


	//----- nvinfo : EIATTR_EXIT_INSTR_OFFSETS
	.align		4
        /*00b4*/ 	.byte	0x04, 0x1c
        /*00b6*/ 	.short	(.L_1044 - .L_1043)


	//   ....[0]....
.L_1043:
        /*00b8*/ 	.word	0x00000350


	//   ....[1]....
        /*00bc*/ 	.word	0x00000990


	//   ....[2]....
        /*00c0*/ 	.word	0x000009c0


	//   ....[3]....
        /*00c4*/ 	.word	0x00011ee0


	//   ....[4]....
        /*00c8*/ 	.word	0x00012010


	//   ....[5]....
        /*00cc*/ 	.word	0x00012030


	//----- nvinfo : EIATTR_CRS_STACK_SIZE
	.align		4
.L_1044:
        /*00d0*/ 	.byte	0x04, 0x1e
        /*00d2*/ 	.short	(.L_1046 - .L_1045)
.L_1045:
        /*00d4*/ 	.word	0x00000000


	//----- nvinfo : EIATTR_CBANK_PARAM_SIZE
	.align		4
.L_1046:
        /*00d8*/ 	.byte	0x03, 0x19
        /*00da*/ 	.short	0x01d0


	//----- nvinfo : EIATTR_PARAM_CBANK
	.align		4
        /*00dc*/ 	.byte	0x04, 0x0a
        /*00de*/ 	.short	(.L_1048 - .L_1047)
	.align		4
.L_1047:
        /*00e0*/ 	.word	index@(.nv.constant0._ZN5flash24flash_fwd_splitkv_kernelI23Flash_fwd_kernel_traitsILi96ELi64ELi128ELi4ELb0ELb0EN7cutlass6half_tE19Flash_kernel_traitsILi96ELi64ELi128ELi4ES3_EELb1ELb0ELb1ELb0ELb0ELb1ELb0ELb0EEEvNS_16Flash_fwd_paramsE)
        /*00e4*/ 	.short	0x0380
        /*00e6*/ 	.short	0x01d0


	//----- nvinfo : EIATTR_SW_WAR
	.align		4
.L_1048:
        /*00e8*/ 	.byte	0x04, 0x36
        /*00ea*/ 	.short	(.L_1050 - .L_1049)
.L_1049:
        /*00ec*/ 	.word	0x00000008
.L_1050:


//--------------------- .nv.info._ZN5flash24flash_fwd_splitkv_kernelI23Flash_fwd_kernel_traitsILi96ELi64ELi128ELi4ELb0ELb0EN7cutlass6half_tE19Flash_kernel_traitsILi96ELi64ELi128ELi4ES3_EELb1ELb0ELb0ELb0ELb1ELb0ELb0ELb1EEEvNS_16Flash_fwd_paramsE --------------------------
	.section	.nv.info._ZN5flash24flash_fwd_splitkv_kernelI23Flash_fwd_kernel_traitsILi96ELi64ELi128ELi4ELb0ELb0EN7cutlass6half_tE19Flash_kernel_traitsILi96ELi64ELi128ELi4ES3_EELb1ELb0ELb0ELb0ELb1ELb0ELb0ELb1EEEvNS_16Flash_fwd_paramsE,"",@"SHT_CUDA_INFO"
	.sectionflags	@""
	.align	4


	//----- nvinfo : EIATTR_CUDA_API_VERSION
	.align		4
        /*0000*/ 	.byte	0x04, 0x37
        /*0002*/ 	.short	(.L_1052 - .L_1051)
.L_1051:
        /*0004*/ 	.word	0x00000082


	//----- nvinfo : EIATTR_KPARAM_INFO
	.align		4
.L_1052:
        /*0008*/ 	.byte	0x04, 0x17
        /*000a*/ 	.short	(.L_1054 - .L_1053)
.L_1053:
        /*000c*/ 	.word	0x00000000
        /*0010*/ 	.short	0x0000
        /*0012*/ 	.short	0x0000
        /*0014*/ 	.byte	0x00, 0xf0, 0x41, 0x07


	//----- nvinfo : EIATTR_SPARSE_MMA_MASK
	.align		4
.L_1054:
        /*0018*/ 	.byte	0x03, 0x50
        /*001a*/ 	.short	0x0000


	//----- nvinfo : EIATTR_MAXREG_COUNT
	.align		4
        /*001c*/ 	.byte	0x03, 0x1b
        /*001e*/ 	.short	0x00ff


	//----- nvinfo : EIATTR_NUM_BARRIERS
	.align		4
        /*0020*/ 	.byte	0x02, 0x4c
        /*0022*/ 	.byte	0x01
	.zero		1


	//----- nvinfo : EIATTR_MERCURY_ISA_VERSION
	.align		4
        /*0024*/ 	.byte	0x03, 0x5f
        /*0026*/ 	.short	0x0101


	//----- nvinfo : EIATTR_COOP_GROUP_MASK_REGIDS
	.align		4
        /*0028*/ 	.byte	0x04, 0x29
        /*002a*/ 	.short	(.L_1056 - .L_1055)


	//   ....[0]....
.L_1055:
        /*002c*/ 	.word	0xffffffff


	//   ....[1]....
        /*0030*/ 	.word	0xffffffff


	//   ....[2]....
        /*0034*/ 	.word	0xffffffff


	//   ....[3]....
        /*0038*/ 	.word	0xffffffff


	//   ....[4]....
        /*003c*/ 	.word	0xffffffff


	//   ....[5]....
        /*0040*/ 	.word	0xffffffff


	//   ....[6]....
        /*0044*/ 	.word	0xffffffff


	//   ....[7]....
        /*0048*/ 	.word	0xffffffff


	//   ....[8]....
        /*004c*/ 	.word	0xffffffff


	//   ....[9]....
        /*0050*/ 	.word	0xffffffff


	//   ....[10]....
        /*0054*/ 	.word	0xffffffff


	//   ....[11]....
        /*0058*/ 	.word	0xffffffff


	//   ....[12]....
        /*005c*/ 	.word	0xffffffff


	//   ....[13]....
        /*0060*/ 	.word	0xffffffff


	//   ....[14]....
        /*0064*/ 	.word	0xffffffff


	//   ....[15]....
        /*0068*/ 	.word	0xffffffff


	//----- nvinfo : EIATTR_COOP_GROUP_INSTR_OFFSETS
	.align		4
.L_1056:
        /*006c*/ 	.byte	0x04, 0x28
        /*006e*/ 	.short	(.L_1058 - .L_1057)


	//   ....[0]....
.L_1057:
        /*0070*/ 	.word	0x0000f630


	//   ....[1]....
        /*0074*/ 	.word	0x0000f640


	//   ....[2]....
        /*0078*/ 	.word	0x0000f670


	//   ....[3]....
        /*007c*/ 	.word	0x0000f690


	//   ....[4]....
        /*0080*/ 	.word	0x00013130


	//   ....[5]....
        /*0084*/ 	.word	0x00013140


	//   ....[6]....
        /*0088*/ 	.word	0x00013170


	//   ....[7]....
        /*008c*/ 	.word	0x00013180


	//   ....[8]....
        /*0090*/ 	.word	0x00016560


	//   ....[9]....
        /*0094*/ 	.word	0x00016580


	//   ....[10]....
        /*0098*/ 	.word	0x000165c0


	//   ....[11]....
        /*009c*/ 	.word	0x000165d0


	//   ....[12]....
        /*00a0*/ 	.word	0x00018100


	//   ....[13]....
        /*00a4*/ 	.word	0x00018140


	//   ....[14]....
        /*00a8*/ 	.word	0x00018210


	//   ....[15]....
        /*00ac*/ 	.word	0x00018220


	//----- nvinfo : EIATTR_VRC_CTA_INIT_COUNT
	.align		4
.L_1058:
        /*00b0*/ 	.byte	0x02, 0x4a
	.zero		1
	.zero		1


	//----- nvinfo : EIATTR_EXIT_INSTR_OFFSETS
	.align		4
        /*00b4*/ 	.byte	0x04, 0x1c
        /*00b6*/ 	.short	(.L_1060 - .L_1059)


	//   ....[0]....
.L_1059:
        /*00b8*/ 	.word	0x00000350


	//   ....[1]....
        /*00bc*/ 	.word	0x00000900


	//   ....[2]....
        /*00c0*/ 	.word	0x00000930


	//   ....[3]....
        /*00c4*/ 	.word	0x00018e30


	//   ....[4]....
        /*00c8*/ 	.word	0x00018f20


	//----- nvinfo : EIATTR_CRS_STACK_SIZE
	.align		4
.L_1060:
        /*00cc*/ 	.byte	0x04, 0x1e
        /*00ce*/ 	.short	(.L_1062 - .L_1061)
.L_1061:
        /*00d0*/ 	.word	0x00000000


	//----- nvinfo : EIATTR_CBANK_PARAM_SIZE
	.align		4
.L_1062:
        /*00d4*/ 	.byte	0x03, 0x19
        /*00d6*/ 	.short	0x01d0


	//----- nvinfo : EIATTR_PARAM_CBANK
	.align		4
        /*00d8*/ 	.byte	0x04, 0x0a
        /*00da*/ 	.short	(.L_1064 - .L_1063)
	.align		4
.L_1063:
        /*00dc*/ 	.word	index@(.nv.constant0._ZN5flash24flash_fwd_splitkv_kernelI23Flash_fwd_kernel_traitsILi96ELi64ELi128ELi4ELb0ELb0EN7cutlass6half_tE19Flash_kernel_traitsILi96ELi64ELi128ELi4ES3_EELb1ELb0ELb0ELb0ELb1ELb0ELb0ELb1EEEvNS_16Flash_fwd_paramsE)
        /*00e0*/ 	.short	0x0380
        /*00e2*/ 	.short	0x01d0


	//----- nvinfo : EIATTR_SW_WAR
	.align		4
.L_1064:
        /*00e4*/ 	.byte	0x04, 0x36
        /*00e6*/ 	.short	(.L_1066 - .L_1065)
.L_1065:
        /*00e8*/ 	.word	0x00000008
.L_1066:


//--------------------- .nv.info._ZN5flash24flash_fwd_splitkv_kernelI23Flash_fwd_kernel_traitsILi96ELi64ELi128ELi4ELb0ELb0EN7cutlass6half_tE19Flash_kernel_traitsILi96ELi64ELi128ELi4ES3_EELb1ELb0ELb0ELb0ELb1ELb1ELb0ELb1EEEvNS_16Flash_fwd_paramsE --------------------------
	.section	.nv.info._ZN5flash24flash_fwd_splitkv_kernelI23Flash_fwd_kernel_traitsILi96ELi64ELi128ELi4ELb0ELb0EN7cutlass6half_tE19Flash_kernel_traitsILi96ELi64ELi128ELi4ES3_EELb1ELb0ELb0ELb0ELb1ELb1ELb0ELb1EEEvNS_16Flash_fwd_paramsE,"",@"SHT_CUDA_INFO"
	.sectionflags	@""
	.align	4


	//----- nvinfo : EIATTR_CUDA_API_VERSION
	.align		4
        /*0000*/ 	.byte	0x04, 0x37
        /*0002*/ 	.short	(.L_1068 - .L_1067)
.L_1067:
        /*0004*/ 	.word	0x00000082


	//----- nvinfo : EIATTR_KPARAM_INFO
	.align		4
.L_1068:
        /*0008*/ 	.byte	0x04, 0x17
        /*000a*/ 	.short	(.L_1070 - .L_1069)
.L_1069:
        /*000c*/ 	.word	0x00000000
        /*0010*/ 	.short	0x0000
        /*0012*/ 	.short	0x0000
        /*0014*/ 	.byte	0x00, 0xf0, 0x41, 0x07


	//----- nvinfo : EIATTR_SPARSE_MMA_MASK
	.align		4
.L_1070:
        /*0018*/ 	.byte	0x03, 0x50
        /*001a*/ 	.short	0x0000


	//----- nvinfo : EIATTR_MAXREG_COUNT
	.align		4
        /*001c*/ 	.byte	0x03, 0x1b
        /*001e*/ 	.short	0x00ff


	//----- nvinfo : EIATTR_NUM_BARRIERS
	.align		4
        /*0020*/ 	.byte	0x02, 0x4c
        /*0022*/ 	.byte	0x01
	.zero		1


	//----- nvinfo : EIATTR_MERCURY_ISA_VERSION
	.align		4
        /*0024*/ 	.byte	0x03, 0x5f
        /*0026*/ 	.short	0x0101


	//----- nvinfo : EIATTR_COOP_GROUP_MASK_REGIDS
	.align		4
        /*0028*/ 	.byte	0x04, 0x29
        /*002a*/ 	.short	(.L_1072 - .L_1071)


	//   ....[0]....
.L_1071:
        /*002c*/ 	.word	0xffffffff


	//   ....[1]....
        /*0030*/ 	.word	0xffffffff


	//   ....[2]....
        /*0034*/ 	.word	0xffffffff


	//   ....[3]....
        /*0038*/ 	.word	0xffffffff


	//   ....[4]....
        /*003c*/ 	.word	0xffffffff


	//   ....[5]....
        /*0040*/ 	.word	0xffffffff


	//   ....[6]....
        /*0044*/ 	.word	0xffffffff


	//   ....[7]....
        /*0048*/ 	.word	0xffffffff


	//   ....[8]....
        /*004c*/ 	.word	0xffffffff


	//   ....[9]....
        /*0050*/ 	.word	0xffffffff


	//   ....[10]....
        /*0054*/ 	.word	0xffffffff


	//   ....[11]....
        /*0058*/ 	.word	0xffffffff


	//   ....[12]....
        /*005c*/ 	.word	0xffffffff


	//   ....[13]....
        /*0060*/ 	.word	0xffffffff


	//   ....[14]....
        /*0064*/ 	.word	0xffffffff


	//   ....[15]....
        /*0068*/ 	.word	0xffffffff


	//----- nvinfo : EIATTR_COOP_GROUP_INSTR_OFFSETS
	.align		4
.L_1072:
        /*006c*/ 	.byte	0x04, 0x28
        /*006e*/ 	.short	(.L_1074 - .L_1073)


	//   ....[0]....
.L_1073:
        /*0070*/ 	.word	0x0000fd70


	//   ....[1]....
        /*0074*/ 	.word	0x0000fec0


	//   ....[2]....
        /*0078*/ 	.word	0x0000fed0


	//   ....[3]....
        /*007c*/ 	.word	0x0000ff30


	//   ....[4]....
        /*0080*/ 	.word	0x00014180


	//   ....[5]....
        /*0084*/ 	.word	0x00014190


	//   ....[6]....
        /*0088*/ 	.word	0x000141c0


	//   ....[7]....
        /*008c*/ 	.word	0x000141d0


	//   ....[8]....
        /*0090*/ 	.word	0x00017e40


	//   ....[9]....
        /*0094*/ 	.word	0x00017e60


	//   ....[10]....
        /*0098*/ 	.word	0x00017e90


	//   ....[11]....
        /*009c*/ 	.word	0x00017ea0


	//   ....[12]....
        /*00a0*/ 	.word	0x00019980


	//   ....[13]....
        /*00a4*/ 	.word	0x000199c0


	//   ....[14]....
        /*00a8*/ 	.word	0x00019a90


	//   ....[15]....
        /*00ac*/ 	.word	0x00019aa0


	//----- nvinfo : EIATTR_VRC_CTA_INIT_COUNT
	.align		4
.L_1074:
        /*00b0*/ 	.byte	0x02, 0x4a
	.zero		1
	.zero		1


	//----- nvinfo : EIATTR_EXIT_INSTR_OFFSETS
	.align		4
        /*00b4*/ 	.byte	0x04, 0x1c
        /*00b6*/ 	.short	(.L_1076 - .L_1075)


	//   ....[0]....
.L_1075:
        /*00b8*/ 	.word	0x00000350


	//   ....[1]....
        /*00bc*/ 	.word	0x00000900


	//   ....[2]....
        /*00c0*/ 	.word	0x00000930


	//   ....[3]....
        /*00c4*/ 	.word	0x0001a6c0


	//   ....[4]....
        /*00c8*/ 	.word	0x0001a7b0


	//----- nvinfo : EIATTR_CRS_STACK_SIZE
	.align		4
.L_1076:
        /*00cc*/ 	.byte	0x04, 0x1e
        /*00ce*/ 	.short	(.L_1078 - .L_1077)
.L_1077:
        /*00d0*/ 	.word	0x00000000


	//----- nvinfo : EIATTR_CBANK_PARAM_SIZE
	.align		4
.L_1078:
        /*00d4*/ 	.byte	0x03, 0x19
        /*00d6*/ 	.short	0x01d0


	//----- nvinfo : EIATTR_PARAM_CBANK
	.align		4
        /*00d8*/ 	.byte	0x04, 0x0a
        /*00da*/ 	.short	(.L_1080 - .L_1079)
	.align		4
.L_1079:
        /*00dc*/ 	.word	index@(.nv.constant0._ZN5flash24flash_fwd_splitkv_kernelI23Flash_fwd_kernel_traitsILi96ELi64ELi128ELi4ELb0ELb0EN7cutlass6half_tE19Flash_kernel_traitsILi96ELi64ELi128ELi4ES3_EELb1ELb0ELb0ELb0ELb1ELb1ELb0ELb1EEEvNS_16Flash_fwd_paramsE)
        /*00e0*/ 	.short	0x0380
        /*00e2*/ 	.short	0x01d0


	//----- nvinfo : EIATTR_SW_WAR
	.align		4
.L_1080:
        /*00e4*/ 	.byte	0x04, 0x36
        /*00e6*/ 	.short	(.L_1082 - .L_1081)
.L_1081:
        /*00e8*/ 	.word	0x00000008
.L_1082:


//--------------------- .nv.info._ZN5flash24flash_fwd_splitkv_kernelI23Flash_fwd_kernel_traitsILi96ELi64ELi128ELi4ELb0ELb0EN7cutlass6half_tE19Flash_kernel_traitsILi96ELi64ELi128ELi4ES3_EELb1ELb0ELb1ELb0ELb0ELb0ELb0ELb1EEEvNS_16Flash_fwd_paramsE --------------------------
	.section	.nv.info._ZN5flash24flash_fwd_splitkv_kernelI23Flash_fwd_kernel_traitsILi96ELi64ELi128ELi4ELb0ELb0EN7cutlass6half_tE19Flash_kernel_traitsILi96ELi64ELi128ELi4ES3_EELb1ELb0ELb1ELb0ELb0ELb0ELb0ELb1EEEvNS_16Flash_fwd_paramsE,"",@"SHT_CUDA_INFO"
	.sectionflags	@""
	.align	4


	//----- nvinfo : EIATTR_CUDA_API_VERSION
	.align		4
        /*0000*/ 	.byte	0x04, 0x37
        /*0002*/ 	.short	(.L_1084 - .L_1083)
.L_1083:
        /*0004*/ 	.word	0x00000082


	//----- nvinfo : EIATTR_KPARAM_INFO
	.align		4
.L_1084:
        /*0008*/ 	.byte	0x04, 0x17
        /*000a*/ 	.short	(.L_1086 - .L_1085)
.L_1085:
        /*000c*/ 	.word	0x00000000
        /*0010*/ 	.short	0x0000
        /*0012*/ 	.short	0x0000
        /*0014*/ 	.byte	0x00, 0xf0, 0x41, 0x07


	//----- nvinfo : EIATTR_SPARSE_MMA_MASK
	.align		4
.L_1086:
        /*0018*/ 	.byte	0x03, 0x50
        /*001a*/ 	.short	0x0000


	//----- nvinfo : EIATTR_MAXREG_COUNT
	.align		4
        /*001c*/ 	.byte	0x03, 0x1b
        /*001e*/ 	.short	0x00ff


	//----- nvinfo : EIATTR_NUM_BARRIERS
	.align		4
        /*0020*/ 	.byte	0x02, 0x4c
        /*0022*/ 	.byte	0x01
	.zero		1


	//----- nvinfo : EIATTR_MERCURY_ISA_VERSION
	.align		4
        /*0024*/ 	.byte	0x03, 0x5f
        /*0026*/ 	.short	0x0101


	//----- nvinfo : EIATTR_COOP_GROUP_MASK_REGIDS
	.align		4
        /*0028*/ 	.byte	0x04, 0x29
        /*002a*/ 	.short	(.L_1088 - .L_1087)


	//   ....[0]....
.L_1087:
        /*002c*/ 	.word	0xffffffff


	//   ....[1]....
        /*0030*/ 	.word	0xffffffff


	//   ....[2]....
        /*0034*/ 	.word	0xffffffff


	//   ....[3]....
        /*0038*/ 	.word	0xffffffff


	//   ....[4]....
        /*003c*/ 	.word	0xffffffff


	//   ....[5]....
        /*0040*/ 	.word	0xffffffff


	//   ....[6]....
        /*0044*/ 	.word	0xffffffff


	//   ....[7]....
        /*0048*/ 	.word	0xffffffff


	//   ....[8]....
        /*004c*/ 	.word	0xffffffff


	//   ....[9]....
        /*0050*/ 	.word	0xffffffff


	//   ....[10]....
        /*0054*/ 	.word	0xffffffff


	//   ....[11]....
        /*0058*/ 	.word	0xffffffff


	//   ....[12]....
        /*005c*/ 	.word	0xffffffff


	//   ....[13]....
        /*0060*/ 	.word	0xffffffff


	//   ....[14]....
        /*0064*/ 	.word	0xffffffff


	//   ....[15]....
        /*0068*/ 	.word	0xffffffff


	//----- nvinfo : EIATTR_COOP_GROUP_INSTR_OFFSETS
	.align		4
.L_1088:
        /*006c*/ 	.byte	0x04, 0x28
        /*006e*/ 	.short	(.L_1090 - .L_1089)


	//   ....[0]....
.L_1089:
        /*0070*/ 	.word	0x00011ae0


	//   ....[1]....
        /*0074*/ 	.word	0x00011b00


	//   ....[2]....
        /*0078*/ 	.word	0x00011b70


	//   ....[3]....
        /*007c*/ 	.word	0x00011b80


	//   ....[4]....
        /*0080*/ 	.word	0x000161c0


	//   ....[5]....
        /*0084*/ 	.word	0x000161d0


	//   ....[6]....
        /*0088*/ 	.word	0x00016200


	//   ....[7]....
        /*008c*/ 	.word	0x00016210


	//   ....[8]....
        /*0090*/ 	.word	0x0001a500


	//   ....[9]....
        /*0094*/ 	.word	0x0001a540


	//   ....[10]....
        /*0098*/ 	.word	0x0001a570


	//   ....[11]....
        /*009c*/ 	.word	0x0001a580


	//   ....[12]....
        /*00a0*/ 	.word	0x0001c0d0


	//   ....[13]....
        /*00a4*/ 	.word	0x0001c110


	//   ....[14]....
        /*00a8*/ 	.word	0x0001c190


	//   ....[15]....
        /*00ac*/ 	.word	0x0001c1a0


	//----- nvinfo : EIATTR_VRC_CTA_INIT_COUNT
	.align		4
.L_1090:
        /*00b0*/ 	.byte	0x02, 0x4a
	.zero		1
	.zero		1


	//----- nvinfo : EIATTR_EXIT_INSTR_OFFSETS
	.align		4
        /*00b4*/ 	.byte	0x04, 0x1c
        /*00b6*/ 	.short	(.L_1092 - .L_1091)


	//   ....[0]....
.L_1091:
        /*00b8*/ 	.word	0x00000350


	//   ....[1]....
        /*00bc*/ 	.word	0x000009a0


	//   ....[2]....
        /*00c0*/ 	.word	0x000009d0


	//   ....[3]....
        /*00c4*/ 	.word	0x0001ce40


	//   ....[4]....
        /*00c8*/ 	.word	0x0001cf70


	//   ....[5]....
        /*00cc*/ 	.word	0x0001cf90


	//----- nvinfo : EIATTR_CRS_STACK_SIZE
	.align		4
.L_1092:
        /*00d0*/ 	.byte	0x04, 0x1e
        /*00d2*/ 	.short	(.L_1094 - .L_1093)
.L_1093:
        /*00d4*/ 	.word	0x00000000


	//----- nvinfo : EIATTR_CBANK_PARAM_SIZE
	.align		4
.L_1094:
        /*00d8*/ 	.byte	0x03, 0x19
        /*00da*/ 	.short	0x01d0


	//----- nvinfo : EIATTR_PARAM_CBANK
	.align		4
        /*00dc*/ 	.byte	0x04, 0x0a
        /*00de*/ 	.short	(.L_1096 - .L_1095)
	.align		4
.L_1095:
        /*00e0*/ 	.word	index@(.nv.constant0._ZN5flash24flash_fwd_splitkv_kernelI23Flash_fwd_kernel_traitsILi96ELi64ELi128ELi4ELb0ELb0EN7cutlass6half_tE19Flash_kernel_traitsILi96ELi64ELi128ELi4ES3_EELb1ELb0ELb1ELb0ELb0ELb0ELb0ELb1EEEvNS_16Flash_fwd_paramsE)
        /*00e4*/ 	.short	0x0380
        /*00e6*/ 	.short	0x01d0


	//----- nvinfo : EIATTR_SW_WAR
	.align		4
.L_1096:
        /*00e8*/ 	.byte	0x04, 0x36
        /*00ea*/ 	.short	(.L_1098 - .L_1097)
.L_1097:
        /*00ec*/ 	.word	0x00000008
.L_1098:


//--------------------- .nv.info._ZN5flash24flash_fwd_splitkv_kernelI23Flash_fwd_kernel_traitsILi96ELi64ELi128ELi4ELb0ELb0EN7cutlass6half_tE19Flash_kernel_traitsILi96ELi64ELi128ELi4ES3_EELb1ELb0ELb1ELb0ELb0ELb1ELb0ELb1EEEvNS_16Flash_fwd_paramsE --------------------------
	.section	.nv.info._ZN5flash24flash_fwd_splitkv_kernelI23Flash_fwd_kernel_traitsILi96ELi64ELi128ELi4ELb0ELb0EN7cutlass6half_tE19Flash_kernel_traitsILi96ELi64ELi128ELi4ES3_EELb1ELb0ELb1ELb0ELb0ELb1ELb0ELb1EEEvNS_16Flash_fwd_paramsE,"",@"SHT_CUDA_INFO"
	.sectionflags	@""
	.align	4


	//----- nvinfo : EIATTR_CUDA_API_VERSION
	.align		4
        /*0000*/ 	.byte	0x04, 0x37
        /*0002*/ 	.short	(.L_1100 - .L_1099)
.L_1099:
        /*0004*/ 	.word	0x00000082


	//----- nvinfo : EIATTR_KPARAM_INFO
	.align		4
.L_1100:
        /*0008*/ 	.byte	0x04, 0x17
        /*000a*/ 	.short	(.L_1102 - .L_1101)
.L_1101:
        /*000c*/ 	.word	0x00000000
        /*0010*/ 	.short	0x0000
        /*0012*/ 	.short	0x0000
        /*0014*/ 	.byte	0x00, 0xf0, 0x41, 0x07


	//----- nvinfo : EIATTR_SPARSE_MMA_MASK
	.align		4
.L_1102:
        /*0018*/ 	.byte	0x03, 0x50
        /*001a*/ 	.short	0x0000


	//----- nvinfo : EIATTR_MAXREG_COUNT
	.align		4
        /*001c*/ 	.byte	0x03, 0x1b
        /*001e*/ 	.short	0x00ff


	//----- nvinfo : EIATTR_NUM_BARRIERS
	.align		4
        /*0020*/ 	.byte	0x02, 0x4c
        /*0022*/ 	.byte	0x01
	.zero		1


	//----- nvinfo : EIATTR_MERCURY_ISA_VERSION
	.align		4
        /*0024*/ 	.byte	0x03, 0x5f
        /*0026*/ 	.short	0x0101


	//----- nvinfo : EIATTR_COOP_GROUP_MASK_REGIDS
	.align		4
        /*0028*/ 	.byte	0x04, 0x29
        /*002a*/ 	.short	(.L_1104 - .L_1103)


	//   ....[0]....
.L_1103:
        /*002c*/ 	.word	0xffffffff


	//   ....[1]....
        /*0030*/ 	.word	0xffffffff


	//   ....[2]....
        /*0034*/ 	.word	0xffffffff


	//   ....[3]....
        /*0038*/ 	.word	0xffffffff


	//   ....[4]....
        /*003c*/ 	.word	0xffffffff


	//   ....[5]....
        /*0040*/ 	.word	0xffffffff


	//   ....[6]....
        /*0044*/ 	.word	0xffffffff


	//   ....[7]....
        /*0048*/ 	.word	0xffffffff


	//   ....[8]....
        /*004c*/ 	.word	0xffffffff


	//   ....[9]....
        /*0050*/ 	.word	0xffffffff


	//   ....[10]....
        /*0054*/ 	.word	0xffffffff


	//   ....[11]....
        /*0058*/ 	.word	0xffffffff


	//   ....[12]....
        /*005c*/ 	.word	0xffffffff


	//   ....[13]....
        /*0060*/ 	.word	0xffffffff


	//   ....[14]....
        /*0064*/ 	.word	0xffffffff


	//   ....[15]....
        /*0068*/ 	.word	0xffffffff


	//----- nvinfo : EIATTR_COOP_GROUP_INSTR_OFFSETS
	.align		4
.L_1104:
        /*006c*/ 	.byte	0x04, 0x28
        /*006e*/ 	.short	(.L_1106 - .L_1105)


	//   ....[0]....
.L_1105:
        /*0070*/ 	.word	0x000122e0


	//   ....[1]....
        /*0074*/ 	.word	0x000122f0


	//   ....[2]....
        /*0078*/ 	.word	0x00012350


	//   ....[3]....
        /*007c*/ 	.word	0x00012360


	//   ....[4]....
        /*0080*/ 	.word	0x000171e0


	//   ....[5]....
        /*0084*/ 	.word	0x000171f0


	//   ....[6]....
        /*0088*/ 	.word	0x00017220


	//   ....[7]....
        /*008c*/ 	.word	0x00017230


	//   ....[8]....
        /*0090*/ 	.word	0x0001bd40


	//   ....[9]....
        /*0094*/ 	.word	0x0001bd80


	//   ....[10]....
        /*0098*/ 	.word	0x0001bdb0


	//   ....[11]....
        /*009c*/ 	.word	0x0001bdc0


	//   ....[12]....
        /*00a0*/ 	.word	0x0001d900


	//   ....[13]....
        /*00a4*/ 	.word	0x0001d940


	//   ....[14]....
        /*00a8*/ 	.word	0x0001d9c0


	//   ....[15]....
        /*00ac*/ 	.word	0x0001d9d0


	//----- nvinfo : EIATTR_VRC_CTA_INIT_COUNT
	.align		4
.L_1106:
        /*00b0*/ 	.byte	0x02, 0x4a
	.zero		1
	.zero		1


	//----- nvinfo : EIATTR_EXIT_INSTR_OFFSETS
	.align		4
        /*00b4*/ 	.byte	0x04, 0x1c
        /*00b6*/ 	.short	(.L_1108 - .L_1107)


	//   ....[0]....
.L_1107:
        /*00b8*/ 	.word	0x00000350


	//   ....[1]....
        /*00bc*/ 	.word	0x000009a0


	//   ....[2]....
        /*00c0*/ 	.word	0x000009d0


	//   ....[3]....
        /*00c4*/ 	.word	0x0001e670


	//   ....[4]....
        /*00c8*/ 	.word	0x0001e7a0


	//   ....[5]....
        /*00cc*/ 	.word	0x0001e7c0


	//----- nvinfo : EIATTR_CRS_STACK_SIZE
	.align		4
.L_1108:
        /*00d0*/ 	.byte	0x04, 0x1e
        /*00d2*/ 	.short	(.L_1110 - .L_1109)
.L_1109:
        /*00d4*/ 	.word	0x00000000


	//----- nvinfo : EIATTR_CBANK_PARAM_SIZE
	.align		4
.L_1110:
        /*00d8*/ 	.byte	0x03, 0x19
        /*00da*/ 	.short	0x01d0


	//----- nvinfo : EIATTR_PARAM_CBANK
	.align		4
        /*00dc*/ 	.byte	0x04, 0x0a
        /*00de*/ 	.short	(.L_1112 - .L_1111)
	.align		4
.L_1111:
        /*00e0*/ 	.word	index@(.nv.constant0._ZN5flash24flash_fwd_splitkv_kernelI23Flash_fwd_kernel_traitsILi96ELi64ELi128ELi4ELb0ELb0EN7cutlass6half_tE19Flash_kernel_traitsILi96ELi64ELi128ELi4ES3_EELb1ELb0ELb1ELb0ELb0ELb1ELb0ELb1EEEvNS_16Flash_fwd_paramsE)
        /*00e4*/ 	.short	0x0380
        /*00e6*/ 	.short	0x01d0


	//----- nvinfo : EIATTR_SW_WAR
	.align		4
.L_1112:
        /*00e8*/ 	.byte	0x04, 0x36
        /*00ea*/ 	.short	(.L_1114 - .L_1113)
.L_1113:
        /*00ec*/ 	.word	0x00000008
.L_1114:


//--------------------- .nv.info._ZN5flash24flash_fwd_splitkv_kernelI23Flash_fwd_kernel_traitsILi96ELi64ELi128ELi4ELb0ELb0EN7cutlass6half_tE19Flash_kernel_traitsILi96ELi64ELi128ELi4ES3_EELb1ELb0ELb0ELb0ELb1ELb0ELb1ELb0EEEvNS_16Flash_fwd_paramsE --------------------------
	.section	.nv.info._ZN5flash24flash_fwd_splitkv_kernelI23Flash_fwd_kernel_traitsILi96ELi64ELi128ELi4ELb0ELb0EN7cutlass6half_tE19Flash_kernel_traitsILi96ELi64ELi128ELi4ES3_EELb1ELb0ELb0ELb0ELb1ELb0ELb1ELb0EEEvNS_16Flash_fwd_paramsE,"",@"SHT_CUDA_INFO"
	.sectionflags	@""
	.align	4


	//----- nvinfo : EIATTR_CUDA_API_VERSION
	.align		4
        /*0000*/ 	.byte	0x04, 0x37
        /*0002*/ 	.short	(.L_1116 - .L_1115)
.L_1115:
        /*0004*/ 	.word	0x00000082


	//----- nvinfo : EIATTR_KPARAM_INFO
	.align		4
.L_1116:
        /*0008*/ 	.byte	0x04, 0x17
        /*000a*/ 	.short	(.L_1118 - .L_1117)
.L_1117:
        /*000c*/ 	.word	0x00000000
        /*0010*/ 	.short	0x0000
        /*0012*/ 	.short	0x0000
        /*0014*/ 	.byte	0x00, 0xf0, 0x41, 0x07


	//----- nvinfo : EIATTR_SPARSE_MMA_MASK
	.align		4
.L_1118:
        /*0018*/ 	.byte	0x03, 0x50
        /*001a*/ 	.short	0x0000


	//----- nvinfo : EIATTR_MAXREG_COUNT
	.align		4
        /*001c*/ 	.byte	0x03, 0x1b
        /*001e*/ 	.short	0x00ff


	//----- nvinfo : EIATTR_NUM_BARRIERS
	.align		4
        /*0020*/ 	.byte	0x02, 0x4c
        /*0022*/ 	.byte	0x01
	.zero		1


	//----- nvinfo : EIATTR_MERCURY_ISA_VERSION
	.align		4
        /*0024*/ 	.byte	0x03, 0x5f
        /*0026*/ 	.short	0x0101


	//----- nvinfo : EIATTR_COOP_GROUP_MASK_REGIDS
	.align		4
        /*0028*/ 	.byte	0x04, 0x29
        /*002a*/ 	.short	(.L_1120 - .L_1119)


	//   ....[0]....
.L_1119:
        /*002c*/ 	.word	0xffffffff


	//   ....[1]....
        /*0030*/ 	.word	0xffffffff


	//   ....[2]....
        /*0034*/ 	.word	0xffffffff


	//   ....[3]....
        /*0038*/ 	.word	0xffffffff


	//   ....[4]....
        /*003c*/ 	.word	0xffffffff


	//   ....[5]....
        /*0040*/ 	.word	0xffffffff


	//   ....[6]....
        /*0044*/ 	.word	0xffffffff


	//   ....[7]....
        /*0048*/ 	.word	0xffffffff


	//   ....[8]....
        /*004c*/ 	.word	0xffffffff


	//   ....[9]....
        /*0050*/ 	.word	0xffffffff


	//   ....[10]....
        /*0054*/ 	.word	0xffffffff


	//   ....[11]....
        /*0058*/ 	.word	0xffffffff


	//   ....[12]....
        /*005c*/ 	.word	0xffffffff


	//   ....[13]....
        /*0060*/ 	.word	0xffffffff


	//   ....[14]....
        /*0064*/ 	.word	0xffffffff


	//   ....[15]....
        /*0068*/ 	.word	0xffffffff


	//----- nvinfo : EIATTR_COOP_GROUP_INSTR_OFFSETS
	.align		4
.L_1120:
        /*006c*/ 	.byte	0x04, 0x28
        /*006e*/ 	.short	(.L_1122 - .L_1121)


	//   ....[0]....
.L_1121:
        /*0070*/ 	.word	0x00003e50


	//   ....[1]....
        /*0074*/ 	.word	0x00004010


	//   ....[2]....
        /*0078*/ 	.word	0x00004020


	//   ....[3]....
        /*007c*/ 	.word	0x00004070


	//   ....[4]....
        /*0080*/ 	.word	0x000079f0


	//   ....[5]....
        /*0084*/ 	.word	0x00007a00


	//   ....[6]....
        /*0088*/ 	.word	0x00007a30


	//   ....[7]....
        /*008c*/ 	.word	0x00007a40


	//   ....[8]....
        /*0090*/ 	.word	0x0000af20


	//   ....[9]....
        /*0094*/ 	.word	0x0000af30


	//   ....[10]....
        /*0098*/ 	.word	0x0000af70


	//   ....[11]....
        /*009c*/ 	.word	0x0000af80


	//   ....[12]....
        /*00a0*/ 	.word	0x0000cab0


	//   ....[13]....
        /*00a4*/ 	.word	0x0000caf0


	//   ....[14]....
        /*00a8*/ 	.word	0x0000cbf0


	//   ....[15]....
        /*00ac*/ 	.word	0x0000cc00


	//----- nvinfo : EIATTR_VRC_CTA_INIT_COUNT
	.align		4
.L_1122:
        /*00b0*/ 	.byte	0x02, 0x4a
	.zero		1
	.zero		1


	//----- nvinfo : EIATTR_EXIT_INSTR_OFFSETS
	.align		4
        /*00b4*/ 	.byte	0x04, 0x1c
        /*00b6*/ 	.short	(.L_1124 - .L_1123)


	//   ....[0]....
.L_1123:
        /*00b8*/ 	.word	0x00000440


	//   ....[1]....
        /*00bc*/ 	.word	0x00000b20


	//   ....[2]....
        /*00c0*/ 	.word	0x00000b50


	//   ....[3]....
        /*00c4*/ 	.word	0x0000d630


	//   ....[4]....
        /*00c8*/ 	.word	0x0000d670


	//----- nvinfo : EIATTR_CRS_STACK_SIZE
	.align		4
.L_1124:
        /*00cc*/ 	.byte	0x04, 0x1e
        /*00ce*/ 	.short	(.L_1126 - .L_1125)
.L_1125:
        /*00d0*/ 	.word	0x00000000


	//----- nvinfo : EIATTR_CBANK_PARAM_SIZE
	.align		4
.L_1126:
        /*00d4*/ 	.byte	0x03, 0x19
        /*00d6*/ 	.short	0x01d0


	//----- nvinfo : EIATTR_PARAM_CBANK
	.align		4
        /*00d8*/ 	.byte	0x04, 0x0a
        /*00da*/ 	.short	(.L_1128 - .L_1127)
	.align		4
.L_1127:
        /*00dc*/ 	.word	index@(.nv.constant0._ZN5flash24flash_fwd_splitkv_kernelI23Flash_fwd_kernel_traitsILi96ELi64ELi128ELi4ELb0ELb0EN7cutlass6half_tE19Flash_kernel_traitsILi96ELi64ELi128ELi4ES3_EELb1ELb0ELb0ELb0ELb1ELb0ELb1ELb0EEEvNS_16Flash_fwd_paramsE)
        /*00e0*/ 	.short	0x0380
        /*00e2*/ 	.short	0x01d0


	//----- nvinfo : EIATTR_SW_WAR
	.align		4
.L_1128:
        /*00e4*/ 	.byte	0x04, 0x36
        /*00e6*/ 	.short	(.L_1130 - .L_1129)
.L_1129:
        /*00e8*/ 	.word	0x00000008
.L_1130:


//--------------------- .nv.info._ZN5flash24flash_fwd_splitkv_kernelI23Flash_fwd_kernel_traitsILi96ELi64ELi128ELi4ELb0ELb0EN7cutlass6half_tE19Flash_kernel_traitsILi96ELi64ELi128ELi4ES3_EELb1ELb0ELb0ELb0ELb1ELb1ELb1ELb0EEEvNS_16Flash_fwd_paramsE --------------------------
	.section	.nv.info._ZN5flash24flash_fwd_splitkv_kernelI23Flash_fwd_kernel_traitsILi96ELi64ELi128ELi4ELb0ELb0EN7cutlass6half_tE19Flash_kernel_traitsILi96ELi64ELi128ELi4ES3_EELb1ELb0ELb0ELb0ELb1ELb1ELb1ELb0EEEvNS_16Flash_fwd_paramsE,"",@"SHT_CUDA_INFO"
	.sectionflags	@""
	.align	4


	//----- nvinfo : EIATTR_CUDA_API_VERSION
	.align		4
        /*0000*/ 	.byte	0x04, 0x37
        /*0002*/ 	.short	(.L_1132 - .L_1131)
.L_1131:
        /*0004*/ 	.word	0x00000082


	//----- nvinfo : EIATTR_KPARAM_INFO
	.align		4
.L_1132:
        /*0008*/ 	.byte	0x04, 0x17
        /*000a*/ 	.short	(.L_1134 - .L_1133)
.L_1133:
        /*000c*/ 	.word	0x00000000
        /*0010*/ 	.short	0x0000
        /*0012*/ 	.short	0x0000
        /*0014*/ 	.byte	0x00, 0xf0, 0x41, 0x07


	//----- nvinfo : EIATTR_SPARSE_MMA_MASK
	.align		4
.L_1134:
        /*0018*/ 	.byte	0x03, 0x50
        /*001a*/ 	.short	0x0000


	//----- nvinfo : EIATTR_MAXREG_COUNT
	.align		4
        /*001c*/ 	.byte	0x03, 0x1b
        /*001e*/ 	.short	0x00ff


	//----- nvinfo : EIATTR_NUM_BARRIERS
	.align		4
        /*0020*/ 	.byte	0x02, 0x4c
        /*0022*/ 	.byte	0x01
	.zero		1


	//----- nvinfo : EIATTR_MERCURY_ISA_VERSION
	.align		4
        /*0024*/ 	.byte	0x03, 0x5f
        /*0026*/ 	.short	0x0101


	//----- nvinfo : EIATTR_COOP_GROUP_MASK_REGIDS
	.align		4
        /*0028*/ 	.byte	0x04, 0x29
        /*002a*/ 	.short	(.L_1136 - .L_1135)


	//   ....[0]....
.L_1135:
        /*002c*/ 	.word	0xffffffff


	//   ....[1]....
        /*0030*/ 	.word	0xffffffff


	//   ....[2]....
        /*0034*/ 	.word	0xffffffff


	//   ....[3]....
        /*0038*/ 	.word	0xffffffff


	//   ....[4]....
        /*003c*/ 	.word	0xffffffff


	//   ....[5]....
        /*0040*/ 	.word	0xffffffff


	//   ....[6]....
        /*0044*/ 	.word	0xffffffff


	//   ....[7]....
        /*0048*/ 	.word	0xffffffff


	//   ....[8]....
        /*004c*/ 	.word	0xffffffff


	//   ....[9]....
        /*0050*/ 	.word	0xffffffff


	//   ....[10]....
        /*0054*/ 	.word	0xffffffff


	//   ....[11]....
        /*0058*/ 	.word	0xffffffff


	//   ....[12]....
        /*005c*/ 	.word	0xffffffff


	//   ....[13]....
        /*0060*/ 	.word	0xffffffff


	//   ....[14]....
        /*0064*/ 	.word	0xffffffff


	//   ....[15]....
        /*0068*/ 	.word	0xffffffff


	//----- nvinfo : EIATTR_COOP_GROUP_INSTR_OFFSETS
	.align		4
.L_1136:
        /*006c*/ 	.byte	0x04, 0x28
        /*006e*/ 	.short	(.L_1138 - .L_1137)


	//   ....[0]....
.L_1137:
        /*0070*/ 	.word	0x000046a0


	//   ....[1]....
        /*0074*/ 	.word	0x000047b0


	//   ....[2]....
        /*0078*/ 	.word	0x000047c0


	//   ....[3]....
        /*007c*/ 	.word	0x00004880


	//   ....[4]....
        /*0080*/ 	.word	0x000089a0


	//   ....[5]....
        /*0084*/ 	.word	0x000089b0


	//   ....[6]....
        /*0088*/ 	.word	0x000089e0


	//   ....[7]....
        /*008c*/ 	.word	0x000089f0


	//   ....[8]....
        /*0090*/ 	.word	0x0000c760


	//   ....[9]....
        /*0094*/ 	.word	0x0000c770


	//   ....[10]....
        /*0098*/ 	.word	0x0000c7a0


	//   ....[11]....
        /*009c*/ 	.word	0x0000c7b0


	//   ....[12]....
        /*00a0*/ 	.word	0x0000e290


	//   ....[13]....
        /*00a4*/ 	.word	0x0000e2d0


	//   ....[14]....
        /*00a8*/ 	.word	0x0000e400


	//   ....[15]....
        /*00ac*/ 	.word	0x0000e410


	//----- nvinfo : EIATTR_VRC_CTA_INIT_COUNT
	.align		4
.L_1138:
        /*00b0*/ 	.byte	0x02, 0x4a
	.zero		1
	.zero		1


	//----- nvinfo : EIATTR_EXIT_INSTR_OFFSETS
	.align		4
        /*00b4*/ 	.byte	0x04, 0x1c
        /*00b6*/ 	.short	(.L_1140 - .L_1139)


	//   ....[0]....
.L_1139:
        /*00b8*/ 	.word	0x00000440


	//   ....[1]....
        /*00bc*/ 	.word	0x00000b20


	//   ....[2]....
        /*00c0*/ 	.word	0x00000b50


	//   ....[3]....
        /*00c4*/ 	.word	0x0000ee10


	//   ....[4]....
        /*00c8*/ 	.word	0x0000ee50


	//----- nvinfo : EIATTR_CRS_STACK_SIZE
	.align		4
.L_1140:
        /*00cc*/ 	.byte	0x04, 0x1e
        /*00ce*/ 	.short	(.L_1142 - .L_1141)
.L_1141:
        /*00d0*/ 	.word	0x00000000


	//----- nvinfo : EIATTR_CBANK_PARAM_SIZE
	.align		4
.L_1142:
        /*00d4*/ 	.byte	0x03, 0x19
        /*00d6*/ 	.short	0x01d0


	//----- nvinfo : EIATTR_PARAM_CBANK
	.align		4
        /*00d8*/ 	.byte	0x04, 0x0a
        /*00da*/ 	.short	(.L_1144 - .L_1143)
	.align		4
.L_1143:
        /*00dc*/ 	.word	index@(.nv.constant0._ZN5flash24flash_fwd_splitkv_kernelI23Flash_fwd_kernel_traitsILi96ELi64ELi128ELi4ELb0ELb0EN7cutlass6half_tE19Flash_kernel_traitsILi96ELi64ELi128ELi4ES3_EELb1ELb0ELb0ELb0ELb1ELb1ELb1ELb0EEEvNS_16Flash_fwd_paramsE)
        /*00e0*/ 	.short	0x0380
        /*00e2*/ 	.short	0x01d0


	//----- nvinfo : EIATTR_SW_WAR
	.align		4
.L_1144:
        /*00e4*/ 	.byte	0x04, 0x36
        /*00e6*/ 	.short	(.L_1146 - .L_1145)
.L_1145:
        /*00e8*/ 	.word	0x00000008
.L_1146:


//--------------------- .nv.info._ZN5flash24flash_fwd_splitkv_kernelI23Flash_fwd_kernel_traitsILi96ELi64ELi128ELi4ELb0ELb0EN7cutlass6half_tE19Flash_kernel_traitsILi96ELi64ELi128ELi4ES3_EELb1ELb0ELb1ELb0ELb0ELb0ELb1ELb0EEEvNS_16Flash_fwd_paramsE --------------------------
	.section	.nv.info._ZN5flash24flash_fwd_splitkv_kernelI23Flash_fwd_kernel_traitsILi96ELi64ELi128ELi4ELb0ELb0EN7cutlass6half_tE19Flash_kernel_traitsILi96ELi64ELi128ELi4ES3_EELb1ELb0ELb1ELb0ELb0ELb0ELb1ELb0EEEvNS_16Flash_fwd_paramsE,"",@"SHT_CUDA_INFO"
	.sectionflags	@""
	.align	4


	//----- nvinfo : EIATTR_CUDA_API_VERSION
	.align		4
        /*0000*/ 	.byte	0x04, 0x37
        /*0002*/ 	.short	(.L_1148 - .L_1147)
.L_1147:
        /*0004*/ 	.word	0x00000082


	//----- nvinfo : EIATTR_KPARAM_INFO
	.align		4
.L_1148:
        /*0008*/ 	.byte	0x04, 0x17
        /*000a*/ 	.short	(.L_1150 - .L_1149)
.L_1149:
        /*000c*/ 	.word	0x00000000
        /*0010*/ 	.short	0x0000
        /*0012*/ 	.short	0x0000
        /*0014*/ 	.byte	0x00, 0xf0, 0x41, 0x07


	//----- nvinfo : EIATTR_SPARSE_MMA_MASK
	.align		4
.L_1150:
        /*0018*/ 	.byte	0x03, 0x50
        /*001a*/ 	.short	0x0000


	//----- nvinfo : EIATTR_MAXREG_COUNT
	.align		4
        /*001c*/ 	.byte	0x03, 0x1b
        /*001e*/ 	.short	0x00ff


	//----- nvinfo : EIATTR_NUM_BARRIERS
	.align		4
        /*0020*/ 	.byte	0x02, 0x4c
        /*0022*/ 	.byte	0x01
	.zero		1


	//----- nvinfo : EIATTR_MERCURY_ISA_VERSION
	.align		4
        /*0024*/ 	.byte	0x03, 0x5f
        /*0026*/ 	.short	0x0101


	//----- nvinfo : EIATTR_COOP_GROUP_MASK_REGIDS
	.align		4
        /*0028*/ 	.byte	0x04, 0x29
        /*002a*/ 	.short	(.L_1152 - .L_1151)


	//   ....[0]....
.L_1151:
        /*002c*/ 	.word	0xffffffff


	//   ....[1]....
        /*0030*/ 	.word	0xffffffff


	//   ....[2]....
        /*0034*/ 	.word	0xffffffff


	//   ....[3]....
        /*0038*/ 	.word	0xffffffff


	//   ....[4]....
        /*003c*/ 	.word	0xffffffff


	//   ....[5]....
        /*0040*/ 	.word	0xffffffff


	//   ....[6]....
        /*0044*/ 	.word	0xffffffff


	//   ....[7]....
        /*0048*/ 	.word	0xffffffff


	//   ....[8]....
        /*004c*/ 	.word	0xffffffff


	//   ....[9]....
        /*0050*/ 	.word	0xffffffff


	//   ....[10]....
        /*0054*/ 	.word	0xffffffff


	//   ....[11]....
        /*0058*/ 	.word	0xffffffff


	//   ....[12]....
        /*005c*/ 	.word	0xffffffff


	//   ....[13]....
        /*0060*/ 	.word	0xffffffff


	//   ....[14]....
        /*0064*/ 	.word	0xffffffff


	//   ....[15]....
        /*0068*/ 	.word	0xffffffff


	//----- nvinfo : EIATTR_COOP_GROUP_INSTR_OFFSETS
	.align		4
.L_1152:
        /*006c*/ 	.byte	0x04, 0x28
        /*006e*/ 	.short	(.L_1154 - .L_1153)


	//   ....[0]....
.L_1153:
        /*0070*/ 	.word	0x00005a10


	//   ....[1]....
        /*0074*/ 	.word	0x00005a40


	//   ....[2]....
        /*0078*/ 	.word	0x00005a50


	//   ....[3]....
        /*007c*/ 	.word	0x00005ad0


	//   ....[4]....
        /*0080*/ 	.word	0x0000a160


	//   ....[5]....
        /*0084*/ 	.word	0x0000a170


	//   ....[6]....
        /*0088*/ 	.word	0x0000a1a0


	//   ....[7]....
        /*008c*/ 	.word	0x0000a1b0


	//   ....[8]....
        /*0090*/ 	.word	0x0000e460


	//   ....[9]....
        /*0094*/ 	.word	0x0000e4b0


	//   ....[10]....
        /*0098*/ 	.word	0x0000e4e0


	//   ....[11]....
        /*009c*/ 	.word	0x0000e4f0


	//   ....[12]....
        /*00a0*/ 	.word	0x00010000


	//   ....[13]....
        /*00a4*/ 	.word	0x00010040


	//   ....[14]....
        /*00a8*/ 	.word	0x00010140


	//   ....[15]....
        /*00ac*/ 	.word	0x00010150


	//----- nvinfo : EIATTR_VRC_CTA_INIT_COUNT
	.align		4
.L_1154:
        /*00b0*/ 	.byte	0x02, 0x4a
	.zero		1
	.zero		1


	//----- nvinfo : EIATTR_EXIT_INSTR_OFFSETS
	.align		4
        /*00b4*/ 	.byte	0x04, 0x1c
        /*00b6*/ 	.short	(.L_1156 - .L_1155)


	//   ....[0]....
.L_1155:
        /*00b8*/ 	.word	0x00000440


	//   ....[1]....
        /*00bc*/ 	.word	0x00000eb0


	//   ....[2]....
        /*00c0*/ 	.word	0x00000ee0


	//   ....[3]....
        /*00c4*/ 	.word	0x00010e10


	//   ....[4]....
        /*00c8*/ 	.word	0x00010f10


	//   ....[5]....
        /*00cc*/ 	.word	0x00010f60


	//----- nvinfo : EIATTR_CRS_STACK_SIZE
	.align		4
.L_1156:
        /*00d0*/ 	.byte	0x04, 0x1e
        /*00d2*/ 	.short	(.L_1158 - .L_1157)
.L_1157:
        /*00d4*/ 	.word	0x00000000


	//----- nvinfo : EIATTR_CBANK_PARAM_SIZE
	.align		4
.L_1158:
        /*00d8*/ 	.byte	0x03, 0x19
        /*00da*/ 	.short	0x01d0


	//----- nvinfo : EIATTR_PARAM_CBANK
	.align		4
        /*00dc*/ 	.byte	0x04, 0x0a
        /*00de*/ 	.short	(.L_1160 - .L_1159)
	.align		4
.L_1159:
        /*00e0*/ 	.word	index@(.nv.constant0._ZN5flash24flash_fwd_splitkv_kernelI23Flash_fwd_kernel_traitsILi96ELi64ELi128ELi4ELb0ELb0EN7cutlass6half_tE19Flash_kernel_traitsILi96ELi64ELi128ELi4ES3_EELb1ELb0ELb1ELb0ELb0ELb0ELb1ELb0EEEvNS_16Flash_fwd_paramsE)
        /*00e4*/ 	.short	0x0380
        /*00e6*/ 	.short	0x01d0


	//----- nvinfo : EIATTR_SW_WAR
	.align		4
.L_1160:
        /*00e8*/ 	.byte	0x04, 0x36
        /*00ea*/ 	.short	(.L_1162 - .L_1161)
.L_1161:
        /*00ec*/ 	.word	0x00000008
.L_1162:


//--------------------- .nv.info._ZN5flash24flash_fwd_splitkv_kernelI23Flash_fwd_kernel_traitsILi96ELi64ELi128ELi4ELb0ELb0EN7cutlass6half_tE19Flash_kernel_traitsILi96ELi64ELi128ELi4ES3_EELb1ELb0ELb1ELb0ELb0ELb1ELb1ELb0EEEvNS_16Flash_fwd_paramsE --------------------------
	.section	.nv.info._ZN5flash24flash_fwd_splitkv_kernelI23Flash_fwd_kernel_traitsILi96ELi64ELi128ELi4ELb0ELb0EN7cutlass6half_tE19Flash_kernel_traitsILi96ELi64ELi128ELi4ES3_EELb1ELb0ELb1ELb0ELb0ELb1ELb1ELb0EEEvNS_16Flash_fwd_paramsE,"",@"SHT_CUDA_INFO"
	.sectionflags	@""
	.align	4


	//----- nvinfo : EIATTR_CUDA_API_VERSION
	.align		4
        /*0000*/ 	.byte	0x04, 0x37
        /*0002*/ 	.short	(.L_1164 - .L_1163)
.L_1163:
        /*0004*/ 	.word	0x00000082


	//----- nvinfo : EIATTR_KPARAM_INFO
	.align		4
.L_1164:
        /*0008*/ 	.byte	0x04, 0x17
        /*000a*/ 	.short	(.L_1166 - .L_1165)
.L_1165:
        /*000c*/ 	.word	0x00000000
        /*0010*/ 	.short	0x0000
        /*0012*/ 	.short	0x0000
        /*0014*/ 	.byte	0x00, 0xf0, 0x41, 0x07


	//----- nvinfo : EIATTR_SPARSE_MMA_MASK
	.align		4
.L_1166:
        /*0018*/ 	.byte	0x03, 0x50
        /*001a*/ 	.short	0x0000


	//----- nvinfo : EIATTR_MAXREG_COUNT
	.align		4
        /*001c*/ 	.byte	0x03, 0x1b
        /*001e*/ 	.short	0x00ff


	//----- nvinfo : EIATTR_NUM_BARRIERS
	.align		4
        /*0020*/ 	.byte	0x02, 0x4c
        /*0022*/ 	.byte	0x01
	.zero		1


	//----- nvinfo : EIATTR_MERCURY_ISA_VERSION
	.align		4
        /*0024*/ 	.byte	0x03, 0x5f
        /*0026*/ 	.short	0x0101


	//----- nvinfo : EIATTR_COOP_GROUP_MASK_REGIDS
	.align		4
        /*0028*/ 	.byte	0x04, 0x29
        /*002a*/ 	.short	(.L_1168 - .L_1167)


	//   ....[0]....
.L_1167:
        /*002c*/ 	.word	0xffffffff


	//   ....[1]....
        /*0030*/ 	.word	0xffffffff


	//   ....[2]....
        /*0034*/ 	.word	0xffffffff


	//   ....[3]....
        /*0038*/ 	.word	0xffffffff


	//   ....[4]....
        /*003c*/ 	.word	0xffffffff


	//   ....[5]....
        /*0040*/ 	.word	0xffffffff


	//   ....[6]....
        /*0044*/ 	.word	0xffffffff


	//   ....[7]....
        /*0048*/ 	.word	0xffffffff


	//   ....[8]....
        /*004c*/ 	.word	0xffffffff


	//   ....[9]....
        /*0050*/ 	.word	0xffffffff


	//   ....[10]....
        /*0054*/ 	.word	0xffffffff


	//   ....[11]....
        /*0058*/ 	.word	0xffffffff


	//   ....[12]....
        /*005c*/ 	.word	0xffffffff


	//   ....[13]....
        /*0060*/ 	.word	0xffffffff


	//   ....[14]....
        /*0064*/ 	.word	0xffffffff


	//   ....[15]....
        /*0068*/ 	.word	0xffffffff


	//----- nvinfo : EIATTR_COOP_GROUP_INSTR_OFFSETS
	.align		4
.L_1168:
        /*006c*/ 	.byte	0x04, 0x28
        /*006e*/ 	.short	(.L_1170 - .L_1169)


	//   ....[0]....
.L_1169:
        /*0070*/ 	.word	0x00006190


	//   ....[1]....
        /*0074*/ 	.word	0x000061c0


	//   ....[2]....
        /*0078*/ 	.word	0x000061e0


	//   ....[3]....
        /*007c*/ 	.word	0x00006290


	//   ....[4]....
        /*0080*/ 	.word	0x0000b0b0


	//   ....[5]....
        /*0084*/ 	.word	0x0000b0c0


	//   ....[6]....
        /*0088*/ 	.word	0x0000b0f0


	//   ....[7]....
        /*008c*/ 	.word	0x0000b100


	//   ....[8]....
        /*0090*/ 	.word	0x0000fc20


	//   ....[9]....
        /*0094*/ 	.word	0x0000fc50


	//   ....[10]....
        /*0098*/ 	.word	0x0000fc80


	//   ....[11]....
        /*009c*/ 	.word	0x0000fc90


	//   ....[12]....
        /*00a0*/ 	.word	0x000117b0


	//   ....[13]....
        /*00a4*/ 	.word	0x000117f0


	//   ....[14]....
        /*00a8*/ 	.word	0x00011910


	//   ....[15]....
        /*00ac*/ 	.word	0x00011920


	//----- nvinfo : EIATTR_VRC_CTA_INIT_COUNT
	.align		4
.L_1170:
        /*00b0*/ 	.byte	0x02, 0x4a
	.zero		1
	.zero		1


	//----- nvinfo : EIATTR_EXIT_INSTR_OFFSETS
	.align		4
        /*00b4*/ 	.byte	0x04, 0x1c
        /*00b6*/ 	.short	(.L_1172 - .L_1171)


	//   ....[0]....
.L_1171:
        /*00b8*/ 	.word	0x00000440


	//   ....[1]....
        /*00bc*/ 	.word	0x00000eb0


	//   ....[2]....
        /*00c0*/ 	.word	0x00000ee0


	//   ....[3]....
        /*00c4*/ 	.word	0x000125c0


	//   ....[4]....
        /*00c8*/ 	.word	0x000126c0


	//   ....[5]....
        /*00cc*/ 	.word	0x00012710


	//----- nvinfo : EIATTR_CRS_STACK_SIZE
	.align		4
.L_1172:
        /*00d0*/ 	.byte	0x04, 0x1e
        /*00d2*/ 	.short	(.L_1174 - .L_1173)
.L_1173:
        /*00d4*/ 	.word	0x00000000


	//----- nvinfo : EIATTR_CBANK_PARAM_SIZE
	.align		4
.L_1174:
        /*00d8*/ 	.byte	0x03, 0x19
        /*00da*/ 	.short	0x01d0


	//----- nvinfo : EIATTR_PARAM_CBANK
	.align		4
        /*00dc*/ 	.byte	0x04, 0x0a
        /*00de*/ 	.short	(.L_1176 - .L_1175)
	.align		4
.L_1175:
        /*00e0*/ 	.word	index@(.nv.constant0._ZN5flash24flash_fwd_splitkv_kernelI23Flash_fwd_kernel_traitsILi96ELi64ELi128ELi4ELb0ELb0EN7cutlass6half_tE19Flash_kernel_traitsILi96ELi64ELi128ELi4ES3_EELb1ELb0ELb1ELb0ELb0ELb1ELb1ELb0EEEvNS_16Flash_fwd_paramsE)
        /*00e4*/ 	.short	0x0380
        /*00e6*/ 	.short	0x01d0


	//----- nvinfo : EIATTR_SW_WAR
	.align		4
.L_1176:
        /*00e8*/ 	.byte	0x04, 0x36
        /*00ea*/ 	.short	(.L_1178 - .L_1177)
.L_1177:
        /*00ec*/ 	.word	0x00000008
.L_1178:


//--------------------- .nv.info._ZN5flash24flash_fwd_splitkv_kernelI23Flash_fwd_kernel_traitsILi96ELi64ELi128ELi4ELb0ELb0EN7cutlass6half_tE19Flash_kernel_traitsILi96ELi64ELi128ELi4ES3_EELb1ELb0ELb0ELb0ELb1ELb0ELb1ELb1EEEvNS_16Flash_fwd_paramsE --------------------------
	.section	.nv.info._ZN5flash24flash_fwd_splitkv_kernelI23Flash_fwd_kernel_traitsILi96ELi64ELi128ELi4ELb0ELb0EN7cutlass6half_tE19Flash_kernel_traitsILi96ELi64ELi128ELi4ES3_EELb1ELb0ELb0ELb0ELb1ELb0ELb1ELb1EEEvNS_16Flash_fwd_paramsE,"",@"SHT_CUDA_INFO"
	.sectionflags	@""
	.align	4


	//----- nvinfo : EIATTR_CUDA_API_VERSION
	.align		4
        /*0000*/ 	.byte	0x04, 0x37
        /*0002*/ 	.short	(.L_1180 - .L_1179)
.L_1179:
        /*0004*/ 	.word	0x00000082


	//----- nvinfo : EIATTR_KPARAM_INFO
	.align		4
.L_1180:
        /*0008*/ 	.byte	0x04, 0x17
        /*000a*/ 	.short	(.L_1182 - .L_1181)
.L_1181:
        /*000c*/ 	.word	0x00000000
        /*0010*/ 	.short	0x0000
        /*0012*/ 	.short	0x0000
        /*0014*/ 	.byte	0x00, 0xf0, 0x41, 0x07


	//----- nvinfo : EIATTR_SPARSE_MMA_MASK
	.align		4
.L_1182:
        /*0018*/ 	.byte	0x03, 0x50
        /*001a*/ 	.short	0x0000


	//----- nvinfo : EIATTR_MAXREG_COUNT
	.align		4
        /*001c*/ 	.byte	0x03, 0x1b
        /*001e*/ 	.short	0x00ff


	//----- nvinfo : EIATTR_NUM_BARRIERS
	.align		4
        /*0020*/ 	.byte	0x02, 0x4c
        /*0022*/ 	.byte	0x01
	.zero		1


	//----- nvinfo : EIATTR_MERCURY_ISA_VERSION
	.align		4
        /*0024*/ 	.byte	0x03, 0x5f
        /*0026*/ 	.short	0x0101


	//----- nvinfo : EIATTR_COOP_GROUP_MASK_REGIDS
	.align		4
        /*0028*/ 	.byte	0x04, 0x29
        /*002a*/ 	.short	(.L_1184 - .L_1183)


	//   ....[0]....
.L_1183:
        /*002c*/ 	.word	0xffffffff


	//   ....[1]....
        /*0030*/ 	.word	0xffffffff


	//   ....[2]....
        /*0034*/ 	.word	0xffffffff


	//   ....[3]....
        /*0038*/ 	.word	0xffffffff


	//   ....[4]....
        /*003c*/ 	.word	0xffffffff


	//   ....[5]....
        /*0040*/ 	.word	0xffffffff


	//   ....[6]....
        /*0044*/ 	.word	0xffffffff


	//   ....[7]....
        /*0048*/ 	.word	0xffffffff


	//   ....[8]....
        /*004c*/ 	.word	0xffffffff


	//   ....[9]....
        /*0050*/ 	.word	0xffffffff


	//   ....[10]....
        /*0054*/ 	.word	0xffffffff


	//   ....[11]....
        /*0058*/ 	.word	0xffffffff


	//   ....[12]....
        /*005c*/ 	.word	0xffffffff


	//   ....[13]....
        /*0060*/ 	.word	0xffffffff


	//   ....[14]....
        /*0064*/ 	.word	0xffffffff


	//   ....[15]....
        /*0068*/ 	.word	0xffffffff


	//----- nvinfo : EIATTR_COOP_GROUP_INSTR_OFFSETS
	.align		4
.L_1184:
        /*006c*/ 	.byte	0x04, 0x28
        /*006e*/ 	.short	(.L_1186 - .L_1185)


	//   ....[0]....
.L_1185:
        /*0070*/ 	.word	0x0000f7d0


	//   ....[1]....
        /*0074*/ 	.word	0x0000f8f0


	//   ....[2]....
        /*0078*/ 	.word	0x0000f9b0


	//   ....[3]....
        /*007c*/ 	.word	0x0000faf0


	//   ....[4]....
        /*0080*/ 	.word	0x000134b0


	//   ....[5]....
        /*0084*/ 	.word	0x000134c0


	//   ....[6]....
        /*0088*/ 	.word	0x000134f0


	//   ....[7]....
        /*008c*/ 	.word	0x00013500


	//   ....[8]....
        /*0090*/ 	.word	0x000169d0


	//   ....[9]....
        /*0094*/ 	.word	0x000169e0


	//   ....[10]....
        /*0098*/ 	.word	0x00016a20


	//   ....[11]....
        /*009c*/ 	.word	0x00016a30


	//   ....[12]....
        /*00a0*/ 	.word	0x00018560


	//   ....[13]....
        /*00a4*/ 	.word	0x000185a0


	//   ....[14]....
        /*00a8*/ 	.word	0x000186a0


	//   ....[15]....
        /*00ac*/ 	.word	0x000186b0


	//----- nvinfo : EIATTR_VRC_CTA_INIT_COUNT
	.align		4
.L_1186:
        /*00b0*/ 	.byte	0x02, 0x4a
	.zero		1
	.zero		1


	//----- nvinfo : EIATTR_EXIT_INSTR_OFFSETS
	.align		4
        /*00b4*/ 	.byte	0x04, 0x1c
        /*00b6*/ 	.short	(.L_1188 - .L_1187)


	//   ....[0]....
.L_1187:
        /*00b8*/ 	.word	0x00000440


	//   ....[1]....
        /*00bc*/ 	.word	0x00000b30


	//   ....[2]....
        /*00c0*/ 	.word	0x00000b60


	//   ....[3]....
        /*00c4*/ 	.word	0x00019120


	//   ....[4]....
        /*00c8*/ 	.word	0x00019160


	//----- nvinfo : EIATTR_CRS_STACK_SIZE
	.align		4
.L_1188:
        /*00cc*/ 	.byte	0x04, 0x1e
        /*00ce*/ 	.short	(.L_1190 - .L_1189)
.L_1189:
        /*00d0*/ 	.word	0x00000000


	//----- nvinfo : EIATTR_CBANK_PARAM_SIZE
	.align		4
.L_1190:
        /*00d4*/ 	.byte	0x03, 0x19
        /*00d6*/ 	.short	0x01d0


	//----- nvinfo : EIATTR_PARAM_CBANK
	.align		4
        /*00d8*/ 	.byte	0x04, 0x0a
        /*00da*/ 	.short	(.L_1192 - .L_1191)
	.align		4
.L_1191:
        /*00dc*/ 	.word	index@(.nv.constant0._ZN5flash24flash_fwd_splitkv_kernelI23Flash_fwd_kernel_traitsILi96ELi64ELi128ELi4ELb0ELb0EN7cutlass6half_tE19Flash_kernel_traitsILi96ELi64ELi128ELi4ES3_EELb1ELb0ELb0ELb0ELb1ELb0ELb1ELb1EEEvNS_16Flash_fwd_paramsE)
        /*00e0*/ 	.short	0x0380
        /*00e2*/ 	.short	0x01d0


	//----- nvinfo : EIATTR_SW_WAR
	.align		4
.L_1192:
        /*00e4*/ 	.byte	0x04, 0x36
        /*00e6*/ 	.short	(.L_1194 - .L_1193)
.L_1193:
        /*00e8*/ 	.word	0x00000008
.L_1194:


//--------------------- .nv.info._ZN5flash24flash_fwd_splitkv_kernelI23Flash_fwd_kernel_traitsILi96ELi64ELi128ELi4ELb0ELb0EN7cutlass6half_tE19Flash_kernel_traitsILi96ELi64ELi128ELi4ES3_EELb1ELb0ELb0ELb0ELb1ELb1ELb1ELb1EEEvNS_16Flash_fwd_paramsE --------------------------
	.section	.nv.info._ZN5flash24flash_fwd_splitkv_kernelI23Flash_fwd_kernel_traitsILi96ELi64ELi128ELi4ELb0ELb0EN7cutlass6half_tE19Flash_kernel_traitsILi96ELi64ELi128ELi4ES3_EELb1ELb0ELb0ELb0ELb1ELb1ELb1ELb1EEEvNS_16Flash_fwd_paramsE,"",@"SHT_CUDA_INFO"
	.sectionflags	@""
	.align	4


	//----- nvinfo : EIATTR_CUDA_API_VERSION
	.align		4
        /*0000*/ 	.byte	0x04, 0x37
        /*0002*/ 	.short	(.L_1196 - .L_1195)
.L_1195:
        /*0004*/ 	.word	0x00000082


	//----- nvinfo : EIATTR_KPARAM_INFO
	.align		4
.L_1196:
        /*0008*/ 	.byte	0x04, 0x17
        /*000a*/ 	.short	(.L_1198 - .L_1197)
.L_1197:
        /*000c*/ 	.word	0x00000000
        /*0010*/ 	.short	0x0000
        /*0012*/ 	.short	0x0000
        /*0014*/ 	.byte	0x00, 0xf0, 0x41, 0x07


	//----- nvinfo : EIATTR_SPARSE_MMA_MASK
	.align		4
.L_1198:
        /*0018*/ 	.byte	0x03, 0x50
        /*001a*/ 	.short	0x0000


	//----- nvinfo : EIATTR_MAXREG_COUNT
	.align		4
        /*001c*/ 	.byte	0x03, 0x1b
        /*001e*/ 	.short	0x00ff


	//----- nvinfo : EIATTR_NUM_BARRIERS
	.align		4
        /*0020*/ 	.byte	0x02, 0x4c
        /*0022*/ 	.byte	0x01
	.zero		1


	//----- nvinfo : EIATTR_MERCURY_ISA_VERSION
	.align		4
        /*0024*/ 	.byte	0x03, 0x5f
        /*0026*/ 	.short	0x0101


	//----- nvinfo : EIATTR_COOP_GROUP_MASK_REGIDS
	.align		4
        /*0028*/ 	.byte	0x04, 0x29
        /*002a*/ 	.short	(.L_1200 - .L_1199)


	//   ....[0]....
.L_1199:
        /*002c*/ 	.word	0xffffffff


	//   ....[1]....
        /*0030*/ 	.word	0xffffffff


	//   ....[2]....
        /*0034*/ 	.word	0xffffffff


	//   ....[3]....
        /*0038*/ 	.word	0xffffffff


	//   ....[4]....
        /*003c*/ 	.word	0xffffffff


	//   ....[5]....
        /*0040*/ 	.word	0xffffffff


	//   ....[6]....
        /*0044*/ 	.word	0xffffffff


	//   ....[7]....
        /*0048*/ 	.word	0xffffffff


	//   ....[8]....
        /*004c*/ 	.word	0xffffffff


	//   ....[9]....
        /*0050*/ 	.word	0xffffffff


	//   ....[10]....
        /*0054*/ 	.word	0xffffffff


	//   ....[11]....
        /*0058*/ 	.word	0xffffffff


	//   ....[12]....
        /*005c*/ 	.word	0xffffffff


	//   ....[13]....
        /*0060*/ 	.word	0xffffffff


	//   ....[14]....
        /*0064*/ 	.word	0xffffffff


	//   ....[15]....
        /*0068*/ 	.word	0xffffffff


	//----- nvinfo : EIATTR_COOP_GROUP_INSTR_OFFSETS
	.align		4
.L_1200:
        /*006c*/ 	.byte	0x04, 0x28
        /*006e*/ 	.short	(.L_1202 - .L_1201)


	//   ....[0]....
.L_1201:
        /*0070*/ 	.word	0x000101a0


	//   ....[1]....
        /*0074*/ 	.word	0x000101e0


	//   ....[2]....
        /*0078*/ 	.word	0x00010200


	//   ....[3]....
        /*007c*/ 	.word	0x00010230


	//   ....[4]....
        /*0080*/ 	.word	0x00014480


	//   ....[5]....
        /*0084*/ 	.word	0x00014490


	//   ....[6]....
        /*0088*/ 	.word	0x000144c0


	//   ....[7]....
        /*008c*/ 	.word	0x000144d0


	//   ....[8]....
        /*0090*/ 	.word	0x00018230


	//   ....[9]....
        /*0094*/ 	.word	0x00018240


	//   ....[10]....
        /*0098*/ 	.word	0x00018270


	//   ....[11]....
        /*009c*/ 	.word	0x00018280


	//   ....[12]....
        /*00a0*/ 	.word	0x00019d50


	//   ....[13]....
        /*00a4*/ 	.word	0x00019d90


	//   ....[14]....
        /*00a8*/ 	.word	0x00019e90


	//   ....[15]....
        /*00ac*/ 	.word	0x00019ea0


	//----- nvinfo : EIATTR_VRC_CTA_INIT_COUNT
	.align		4
.L_1202:
        /*00b0*/ 	.byte	0x02, 0x4a
	.zero		1
	.zero		1


	//----- nvinfo : EIATTR_EXIT_INSTR_OFFSETS
	.align		4
        /*00b4*/ 	.byte	0x04, 0x1c
        /*00b6*/ 	.short	(.L_1204 - .L_1203)


	//   ....[0]....
.L_1203:
        /*00b8*/ 	.word	0x00000440


	//   ....[1]....
        /*00bc*/ 	.word	0x00000b30


	//   ....[2]....
        /*00c0*/ 	.word	0x00000b60


	//   ....[3]....
        /*00c4*/ 	.word	0x0001a910


	//   ....[4]....
        /*00c8*/ 	.word	0x0001a950


	//----- nvinfo : EIATTR_CRS_STACK_SIZE
	.align		4
.L_1204:
        /*00cc*/ 	.byte	0x04, 0x1e
        /*00ce*/ 	.short	(.L_1206 - .L_1205)
.L_1205:
        /*00d0*/ 	.word	0x00000000


	//----- nvinfo : EIATTR_CBANK_PARAM_SIZE
	.align		4
.L_1206:
        /*00d4*/ 	.byte	0x03, 0x19
        /*00d6*/ 	.short	0x01d0


	//----- nvinfo : EIATTR_PARAM_CBANK
	.align		4
        /*00d8*/ 	.byte	0x04, 0x0a
        /*00da*/ 	.short	(.L_1208 - .L_1207)
	.align		4
.L_1207:
        /*00dc*/ 	.word	index@(.nv.constant0._ZN5flash24flash_fwd_splitkv_kernelI23Flash_fwd_kernel_traitsILi96ELi64ELi128ELi4ELb0ELb0EN7cutlass6half_tE19Flash_kernel_traitsILi96ELi64ELi128ELi4ES3_EELb1ELb0ELb0ELb0ELb1ELb1ELb1ELb1EEEvNS_16Flash_fwd_paramsE)
        /*00e0*/ 	.short	0x0380
        /*00e2*/ 	.short	0x01d0


	//----- nvinfo : EIATTR_SW_WAR
	.align		4
.L_1208:
        /*00e4*/ 	.byte	0x04, 0x36
        /*00e6*/ 	.short	(.L_1210 - .L_1209)
.L_1209:
        /*00e8*/ 	.word	0x00000008
.L_1210:


//--------------------- .nv.info._ZN5flash24flash_fwd_splitkv_kernelI23Flash_fwd_kernel_traitsILi96ELi64ELi128ELi4ELb0ELb0EN7cutlass6half_tE19Flash_kernel_traitsILi96ELi64ELi128ELi4ES3_EELb1ELb0ELb1ELb0ELb0ELb0ELb1ELb1EEEvNS_16Flash_fwd_paramsE --------------------------
	.section	.nv.info._ZN5flash24flash_fwd_splitkv_kernelI23Flash_fwd_kernel_traitsILi96ELi64ELi128ELi4ELb0ELb0EN7cutlass6half_tE19Flash_kernel_traitsILi96ELi64ELi128ELi4ES3_EELb1ELb0ELb1ELb0ELb0ELb0ELb1ELb1EEEvNS_16Flash_fwd_paramsE,"",@"SHT_CUDA_INFO"
	.sectionflags	@""
	.align	4


	//----- nvinfo : EIATTR_CUDA_API_VERSION
	.align		4
        /*0000*/ 	.byte	0x04, 0x37
        /*0002*/ 	.short	(.L_1212 - .L_1211)
.L_1211:
        /*0004*/ 	.word	0x00000082


	//----- nvinfo : EIATTR_KPARAM_INFO
	.align		4
.L_1212:
        /*0008*/ 	.byte	0x04, 0x17
        /*000a*/ 	.short	(.L_1214 - .L_1213)
.L_1213:
        /*000c*/ 	.word	0x00000000
        /*0010*/ 	.short	0x0000
        /*0012*/ 	.short	0x0000
        /*0014*/ 	.byte	0x00, 0xf0, 0x41, 0x07


	//----- nvinfo : EIATTR_SPARSE_MMA_MASK
	.align		4
.L_1214:
        /*0018*/ 	.byte	0x03, 0x50
        /*001a*/ 	.short	0x0000


	//----- nvinfo : EIATTR_MAXREG_COUNT
	.align		4
        /*001c*/ 	.byte	0x03, 0x1b
        /*001e*/ 	.short	0x00ff


	//----- nvinfo : EIATTR_NUM_BARRIERS
	.align		4
        /*0020*/ 	.byte	0x02, 0x4c
        /*0022*/ 	.byte	0x01
	.zero		1


	//----- nvinfo : EIATTR_MERCURY_ISA_VERSION
	.align		4
        /*0024*/ 	.byte	0x03, 0x5f
        /*0026*/ 	.short	0x0101


	//----- nvinfo : EIATTR_COOP_GROUP_MASK_REGIDS
	.align		4
        /*0028*/ 	.byte	0x04, 0x29
        /*002a*/ 	.short	(.L_1216 - .L_1215)


	//   ....[0]....
.L_1215:
        /*002c*/ 	.word	0xffffffff


	//   ....[1]....
        /*0030*/ 	.word	0xffffffff


	//   ....[2]....
        /*0034*/ 	.word	0xffffffff


	//   ....[3]....
        /*0038*/ 	.word	0xffffffff


	//   ....[4]....
        /*003c*/ 	.word	0xffffffff


	//   ....[5]....
        /*0040*/ 	.word	0xffffffff


	//   ....[6]....
        /*0044*/ 	.word	0xffffffff


	//   ....[7]....
        /*0048*/ 	.word	0xffffffff


	//   ....[8]....
        /*004c*/ 	.word	0xffffffff


	//   ....[9]....
        /*0050*/ 	.word	0xffffffff


	//   ....[10]....
        /*0054*/ 	.word	0xffffffff


	//   ....[11]....
        /*0058*/ 	.word	0xffffffff


	//   ....[12]....
        /*005c*/ 	.word	0xffffffff


	//   ....[13]....
        /*0060*/ 	.word	0xffffffff


	//   ....[14]....
        /*0064*/ 	.word	0xffffffff


	//   ....[15]....
        /*0068*/ 	.word	0xffffffff


	//----- nvinfo : EIATTR_COOP_GROUP_INSTR_OFFSETS
	.align		4
.L_1216:
        /*006c*/ 	.byte	0x04, 0x28
        /*006e*/ 	.short	(.L_1218 - .L_1217)


	//   ....[0]....
.L_1217:
        /*0070*/ 	.word	0x00012050


	//   ....[1]....
        /*0074*/ 	.word	0x00012060


	//   ....[2]....
        /*0078*/ 	.word	0x00012090


	//   ....[3]....
        /*007c*/ 	.word	0x000120b0


	//   ....[4]....
        /*0080*/ 	.word	0x00016790


	//   ....[5]....
        /*0084*/ 	.word	0x000167a0


	//   ....[6]....
        /*0088*/ 	.word	0x000167d0


	//   ....[7]....
        /*008c*/ 	.word	0x000167e0


	//   ....[8]....
        /*0090*/ 	.word	0x0001aaf0


	//   ....[9]....
        /*0094*/ 	.word	0x0001ab40


	//   ....[10]....
        /*0098*/ 	.word	0x0001ab70


	//   ....[11]....
        /*009c*/ 	.word	0x0001ab80


	//   ....[12]....
        /*00a0*/ 	.word	0x0001c690


	//   ....[13]....
        /*00a4*/ 	.word	0x0001c6d0


	//   ....[14]....
        /*00a8*/ 	.word	0x0001c750


	//   ....[15]....
        /*00ac*/ 	.word	0x0001c760


	//----- nvinfo : EIATTR_VRC_CTA_INIT_COUNT
	.align		4
.L_1218:
        /*00b0*/ 	.byte	0x02, 0x4a
	.zero		1
	.zero		1


	//----- nvinfo : EIATTR_EXIT_INSTR_OFFSETS
	.align		4
        /*00b4*/ 	.byte	0x04, 0x1c
        /*00b6*/ 	.short	(.L_1220 - .L_1219)


	//   ....[0]....
.L_1219:
        /*00b8*/ 	.word	0x00000440


	//   ....[1]....
        /*00bc*/ 	.word	0x00000ec0


	//   ....[2]....
        /*00c0*/ 	.word	0x00000ef0


	//   ....[3]....
        /*00c4*/ 	.word	0x0001d4a0


	//   ....[4]....
        /*00c8*/ 	.word	0x0001d5a0


	//   ....[5]....
        /*00cc*/ 	.word	0x0001d5f0


	//----- nvinfo : EIATTR_CRS_STACK_SIZE
	.align		4
.L_1220:
        /*00d0*/ 	.byte	0x04, 0x1e
        /*00d2*/ 	.short	(.L_1222 - .L_1221)
.L_1221:
        /*00d4*/ 	.word	0x00000000


	//----- nvinfo : EIATTR_CBANK_PARAM_SIZE
	.align		4
.L_1222:
        /*00d8*/ 	.byte	0x03, 0x19
        /*00da*/ 	.short	0x01d0


	//----- nvinfo : EIATTR_PARAM_CBANK
	.align		4
        /*00dc*/ 	.byte	0x04, 0x0a
        /*00de*/ 	.short	(.L_1224 - .L_1223)
	.align		4
.L_1223:
        /*00e0*/ 	.word	index@(.nv.constant0._ZN5flash24flash_fwd_splitkv_kernelI23Flash_fwd_kernel_traitsILi96ELi64ELi128ELi4ELb0ELb0EN7cutlass6half_tE19Flash_kernel_traitsILi96ELi64ELi128ELi4ES3_EELb1ELb0ELb1ELb0ELb0ELb0ELb1ELb1EEEvNS_16Flash_fwd_paramsE)
        /*00e4*/ 	.short	0x0380
        /*00e6*/ 	.short	0x01d0


	//----- nvinfo : EIATTR_SW_WAR
	.align		4
.L_1224:
        /*00e8*/ 	.byte	0x04, 0x36
        /*00ea*/ 	.short	(.L_1226 - .L_1225)
.L_1225:
        /*00ec*/ 	.word	0x00000008
.L_1226:


//--------------------- .nv.info._ZN5flash24flash_fwd_splitkv_kernelI23Flash_fwd_kernel_traitsILi96ELi64ELi128ELi4ELb0ELb0EN7cutlass6half_tE19Flash_kernel_traitsILi96ELi64ELi128ELi4ES3_EELb1ELb0ELb1ELb0ELb0ELb1ELb1ELb1EEEvNS_16Flash_fwd_paramsE --------------------------
	.section	.nv.info._ZN5flash24flash_fwd_splitkv_kernelI23Flash_fwd_kernel_traitsILi96ELi64ELi128ELi4ELb0ELb0EN7cutlass6half_tE19Flash_kernel_traitsILi96ELi64ELi128ELi4ES3_EELb1ELb0ELb1ELb0ELb0ELb1ELb1ELb1EEEvNS_16Flash_fwd_paramsE,"",@"SHT_CUDA_INFO"
	.sectionflags	@""
	.align	4


	//----- nvinfo : EIATTR_CUDA_API_VERSION
	.align		4
        /*0000*/ 	.byte	0x04, 0x37
        /*0002*/ 	.short	(.L_1228 - .L_1227)
.L_1227:
        /*0004*/ 	.word	0x00000082


	//----- nvinfo : EIATTR_KPARAM_INFO
	.align		4
.L_1228:
        /*0008*/ 	.byte	0x04, 0x17
        /*000a*/ 	.short	(.L_1230 - .L_1229)
.L_1229:
        /*000c*/ 	.word	0x00000000
        /*0010*/ 	.short	0x0000
        /*0012*/ 	.short	0x0000
        /*0014*/ 	.byte	0x00, 0xf0, 0x41, 0x07


	//----- nvinfo : EIATTR_SPARSE_MMA_MASK
	.align		4
.L_1230:
        /*0018*/ 	.byte	0x03, 0x50
        /*001a*/ 	.short	0x0000


	//----- nvinfo : EIATTR_MAXREG_COUNT
	.align		4
        /*001c*/ 	.byte	0x03, 0x1b
        /*001e*/ 	.short	0x00ff


	//----- nvinfo : EIATTR_NUM_BARRIERS
	.align		4
        /*0020*/ 	.byte	0x02, 0x4c
        /*0022*/ 	.byte	0x01
	.zero		1


	//----- nvinfo : EIATTR_MERCURY_ISA_VERSION
	.align		4
        /*0024*/ 	.byte	0x03, 0x5f
        /*0026*/ 	.short	0x0101


	//----- nvinfo : EIATTR_COOP_GROUP_MASK_REGIDS
	.align		4
        /*0028*/ 	.byte	0x04, 0x29
        /*002a*/ 	.short	(.L_1232 - .L_1231)


	//   ....[0]....
.L_1231:
        /*002c*/ 	.word	0xffffffff


	//   ....[1]....
        /*0030*/ 	.word	0xffffffff


	//   ....[2]....
        /*0034*/ 	.word	0xffffffff


	//   ....[3]....
        /*0038*/ 	.word	0xffffffff


	//   ....[4]....
        /*003c*/ 	.word	0xffffffff


	//   ....[5]....
        /*0040*/ 	.word	0xffffffff


	//   ....[6]....
        /*0044*/ 	.word	0xffffffff


	//   ....[7]....
        /*0048*/ 	.word	0xffffffff


	//   ....[8]....
        /*004c*/ 	.word	0xffffffff


	//   ....[9]....
        /*0050*/ 	.word	0xffffffff


	//   ....[10]....
        /*0054*/ 	.word	0xffffffff


	//   ....[11]....
        /*0058*/ 	.word	0xffffffff


	//   ....[12]....
        /*005c*/ 	.word	0xffffffff


	//   ....[13]....
        /*0060*/ 	.word	0xffffffff


	//   ....[14]....
        /*0064*/ 	.word	0xffffffff


	//   ....[15]....
        /*0068*/ 	.word	0xffffffff


	//----- nvinfo : EIATTR_COOP_GROUP_INSTR_OFFSETS
	.align		4
.L_1232:
        /*006c*/ 	.byte	0x04, 0x28
        /*006e*/ 	.short	(.L_1234 - .L_1233)


	//   ....[0]....
.L_1233:
        /*0070*/ 	.word	0x00012930


	//   ....[1]....
        /*0074*/ 	.word	0x00012950


	//   ....[2]....
        /*0078*/ 	.word	0x00012980


	//   ....[3]....
        /*007c*/ 	.word	0x00012990


	//   ....[4]....
        /*0080*/ 	.word	0x000178e0


	//   ....[5]....
        /*0084*/ 	.word	0x000178f0


	//   ....[6]....
        /*0088*/ 	.word	0x00017920


	//   ....[7]....
        /*008c*/ 	.word	0x00017930


	//   ....[8]....
        /*0090*/ 	.word	0x0001c4f0


	//   ....[9]....
        /*0094*/ 	.word	0x0001c520


	//   ....[10]....
        /*0098*/ 	.word	0x0001c550


	//   ....[11]....
        /*009c*/ 	.word	0x0001c560


	//   ....[12]....
        /*00a0*/ 	.word	0x0001e040


	//   ....[13]....
        /*00a4*/ 	.word	0x0001e080


	//   ....[14]....
        /*00a8*/ 	.word	0x0001e100


	//   ....[15]....
        /*00ac*/ 	.word	0x0001e110


	//----- nvinfo : EIATTR_VRC_CTA_INIT_COUNT
	.align		4
.L_1234:
        /*00b0*/ 	.byte	0x02, 0x4a
	.zero		1
	.zero		1


	//----- nvinfo : EIATTR_EXIT_INSTR_OFFSETS
	.align		4
        /*00b4*/ 	.byte	0x04, 0x1c
        /*00b6*/ 	.short	(.L_1236 - .L_1235)


	//   ....[0]....
.L_1235:
        /*00b8*/ 	.word	0x00000440


	//   ....[1]....
        /*00bc*/ 	.word	0x00000ec0


	//   ....[2]....
        /*00c0*/ 	.word	0x00000ef0


	//   ....[3]....
        /*00c4*/ 	.word	0x0001ee50


	//   ....[4]....
        /*00c8*/ 	.word	0x0001ef50


	//   ....[5]....
        /*00cc*/ 	.word	0x0001efa0


	//----- nvinfo : EIATTR_CRS_STACK_SIZE
	.align		4
.L_1236:
        /*00d0*/ 	.byte	0x04, 0x1e
        /*00d2*/ 	.short	(.L_1238 - .L_1237)
.L_1237:
        /*00d4*/ 	.word	0x00000000


	//----- nvinfo : EIATTR_CBANK_PARAM_SIZE
	.align		4
.L_1238:
        /*00d8*/ 	.byte	0x03, 0x19
        /*00da*/ 	.short	0x01d0


	//----- nvinfo : EIATTR_PARAM_CBANK
	.align		4
        /*00dc*/ 	.byte	0x04, 0x0a
        /*00de*/ 	.short	(.L_1240 - .L_1239)
	.align		4
.L_1239:
        /*00e0*/ 	.word	index@(.nv.constant0._ZN5flash24flash_fwd_splitkv_kernelI23Flash_fwd_kernel_traitsILi96ELi64ELi128ELi4ELb0ELb0EN7cutlass6half_tE19Flash_kernel_traitsILi96ELi64ELi128ELi4ES3_EELb1ELb0ELb1ELb0ELb0ELb1ELb1ELb1EEEvNS_16Flash_fwd_paramsE)
        /*00e4*/ 	.short	0x0380
        /*00e6*/ 	.short	0x01d0


	//----- nvinfo : EIATTR_SW_WAR
	.align		4
.L_1240:
        /*00e8*/ 	.byte	0x04, 0x36
        /*00ea*/ 	.short	(.L_1242 - .L_1241)
.L_1241:
        /*00ec*/ 	.word	0x00000008
.L_1242:


//--------------------- .nv.info._ZN5flash32flash_fwd_splitkv_combine_kernelI23Flash_fwd_kernel_traitsILi96ELi64ELi64ELi4ELb0ELb0EN7cutlass6half_tE19Flash_kernel_traitsILi96ELi64ELi64ELi4ES3_EELi16ELi7ELb0EEEvNS_16Flash_fwd_paramsE --------------------------
	.section	.nv.info._ZN5flash32flash_fwd_splitkv_combine_kernelI23Flash_fwd_kernel_traitsILi96ELi64ELi64ELi4ELb0ELb0EN7cutlass6half_tE19Flash_kernel_traitsILi96ELi64ELi64ELi4ES3_EELi16ELi7ELb0EEEvNS_16Flash_fwd_paramsE,"",@"SHT_CUDA_INFO"
	.sectionflags	@""
	.align	4


	//----- nvinfo : EIATTR_CUDA_API_VERSION
	.align		4
        /*0000*/ 	.byte	0x04, 0x37
        /*0002*/ 	.short	(.L_1244 - .L_1243)
.L_1243:
        /*0004*/ 	.word	0x00000082


	//----- nvinfo : EIATTR_KPARAM_INFO
	.align		4
.L_1244:
        /*0008*/ 	.byte	0x04, 0x17
        /*000a*/ 	.short	(.L_1246 - .L_1245)
.L_1245:
        /*000c*/ 	.word	0x00000000
        /*0010*/ 	.short	0x0000
        /*0012*/ 	.short	0x0000
        /*0014*/ 	.byte	0x00, 0xf0, 0x41, 0x07


	//----- nvinfo : EIATTR_SPARSE_MMA_MASK
	.align		4
.L_1246:
        /*0018*/ 	.byte	0x03, 0x50
        /*001a*/ 	.short	0x0000


	//----- nvinfo : EIATTR_MAXREG_COUNT
	.align		4
        /*001c*/ 	.byte	0x03, 0x1b
        /*001e*/ 	.short	0x00ff


	//----- nvinfo : EIATTR_NUM_BARRIERS
	.align		4
        /*0020*/ 	.byte	0x02, 0x4c
        /*0022*/ 	.byte	0x01
	.zero		1


	//----- nvinfo : EIATTR_MERCURY_ISA_VERSION
	.align		4
        /*0024*/ 	.byte	0x03, 0x5f
        /*0026*/ 	.short	0x0101


	//----- nvinfo : EIATTR_COOP_GROUP_MASK_REGIDS
	.align		4
        /*0028*/ 	.byte	0x04, 0x29
        /*002a*/ 	.short	(.L_1248 - .L_1247)


	//   ....[0]....
.L_1247:
        /*002c*/ 	.word	0xffffffff


	//   ....[1]....
        /*0030*/ 	.word	0xffffffff


	//   ....[2]....
        /*0034*/ 	.word	0xffffffff


	//   ....[3]....
        /*0038*/ 	.word	0xffffffff


	//   ....[4]....
        /*003c*/ 	.word	0xffffffff


	//   ....[5]....
        /*0040*/ 	.word	0xffffffff


	//----- nvinfo : EIATTR_COOP_GROUP_INSTR_OFFSETS
	.align		4
.L_1248:
        /*0044*/ 	.byte	0x04, 0x28
        /*0046*/ 	.short	(.L_1250 - .L_1249)


	//   ....[0]....
.L_1249:
        /*0048*/ 	.word	0x00002660


	//   ....[1]....
        /*004c*/ 	.word	0x000026e0


	//   ....[2]....
        /*0050*/ 	.word	0x00002720


	//   ....[3]....
        /*0054*/ 	.word	0x00002c70


	//   ....[4]....
        /*0058*/ 	.word	0x00002ce0


	//   ....[5]....
        /*005c*/ 	.word	0x00002de0


	//----- nvinfo : EIATTR_VRC_CTA_INIT_COUNT
	.align		4
.L_1250:
        /*0060*/ 	.byte	0x02, 0x4a
	.zero		1
	.zero		1


	//----- nvinfo : EIATTR_EXIT_INSTR_OFFSETS
	.align		4
        /*0064*/ 	.byte	0x04, 0x1c
        /*0066*/ 	.short	(.L_1252 - .L_1251)


	//   ....[0]....
.L_1251:
        /*0068*/ 	.word	0x00005470


	//   ....[1]....
        /*006c*/ 	.word	0x00005a20


	//   ....[2]....
        /*0070*/ 	.word	0x00005a40


	//----- nvinfo : EIATTR_CRS_STACK_SIZE
	.align		4
.L_1252:
        /*0074*/ 	.byte	0x04, 0x1e
        /*0076*/ 	.short	(.L_1254 - .L_1253)
.L_1253:
        /*0078*/ 	.word	0x00000000


	//----- nvinfo : EIATTR_CBANK_PARAM_SIZE
	.align		4
.L_1254:
        /*007c*/ 	.byte	0x03, 0x19
        /*007e*/ 	.short	0x01d0


	//----- nvinfo : EIATTR_PARAM_CBANK
	.align		4
        /*0080*/ 	.byte	0x04, 0x0a
        /*0082*/ 	.short	(.L_1256 - .L_1255)
	.align		4
.L_1255:
        /*0084*/ 	.word	index@(.nv.constant0._ZN5flash32flash_fwd_splitkv_combine_kernelI23Flash_fwd_kernel_traitsILi96ELi64ELi64ELi4ELb0ELb0EN7cutlass6half_tE19Flash_kernel_traitsILi96ELi64ELi64ELi4ES3_EELi16ELi7ELb0EEEvNS_16Flash_fwd_paramsE)
        /*0088*/ 	.short	0x0380
        /*008a*/ 	.short	0x01d0


	//----- nvinfo : EIATTR_SW_WAR
	.align		4
.L_1256:
        /*008c*/ 	.byte	0x04, 0x36
        /*008e*/ 	.short	(.L_1258 - .L_1257)
.L_1257:
        /*0090*/ 	.word	0x00000008
.L_1258:


//--------------------- .nv.info._ZN5flash32flash_fwd_splitkv_combine_kernelI23Flash_fwd_kernel_traitsILi96ELi64ELi64ELi4ELb0ELb0EN7cutlass6half_tE19Flash_kernel_traitsILi96ELi64ELi64ELi4ES3_EELi16ELi6ELb0EEEvNS_16Flash_fwd_paramsE --------------------------
	.section	.nv.info._ZN5flash32flash_fwd_splitkv_combine_kernelI23Flash_fwd_kernel_traitsILi96ELi64ELi64ELi4ELb0ELb0EN7cutlass6half_tE19Flash_kernel_traitsILi96ELi64ELi64ELi4ES3_EELi16ELi6ELb0EEEvNS_16Flash_fwd_paramsE,"",@"SHT_CUDA_INFO"
	.sectionflags	@""
	.align	4


	//----- nvinfo : EIATTR_CUDA_API_VERSION
	.align		4
        /*0000*/ 	.byte	0x04, 0x37
        /*0002*/ 	.short	(.L_1260 - .L_1259)
.L_1259:
        /*0004*/ 	.word	0x00000082


	//----- nvinfo : EIATTR_KPARAM_INFO
	.align		4
.L_1260:
        /*0008*/ 	.byte	0x04, 0x17
        /*000a*/ 	.short	(.L_1262 - .L_1261)
.L_1261:
        /*000c*/ 	.word	0x00000000
        /*0010*/ 	.short	0x0000
        /*0012*/ 	.short	0x0000
        /*0014*/ 	.byte	0x00, 0xf0, 0x41, 0x07


	//----- nvinfo : EIATTR_SPARSE_MMA_MASK
	.align		4
.L_1262:
        /*0018*/ 	.byte	0x03, 0x50
        /*001a*/ 	.short	0x0000


	//----- nvinfo : EIATTR_MAXREG_COUNT
	.align		4
        /*001c*/ 	.byte	0x03, 0x1b
        /*001e*/ 	.short	0x00ff


	//----- nvinfo : EIATTR_NUM_BARRIERS
	.align		4
        /*0020*/ 	.byte	0x02, 0x4c
        /*0022*/ 	.byte	0x01
	.zero		1


	//----- nvinfo : EIATTR_MERCURY_ISA_VERSION
	.align		4
        /*0024*/ 	.byte	0x03, 0x5f
        /*0026*/ 	.short	0x0101


	//----- nvinfo : EIATTR_COOP_GROUP_MASK_REGIDS
	.align		4
        /*0028*/ 	.byte	0x04, 0x29
        /*002a*/ 	.short	(.L_1264 - .L_1263)


	//   ....[0]....
.L_1263:
        /*002c*/ 	.word	0xffffffff


	//   ....[1]....
        /*0030*/ 	.word	0xffffffff


	//   ....[2]....
        /*0034*/ 	.word	0xffffffff


	//   ....[3]....
        /*0038*/ 	.word	0xffffffff


	//   ....[4]....
        /*003c*/ 	.word	0xffffffff


	//   ....[5]....
        /*0040*/ 	.word	0xffffffff


	//----- nvinfo : EIATTR_COOP_GROUP_INSTR_OFFSETS
	.align		4
.L_1264:
        /*0044*/ 	.byte	0x04, 0x28
        /*0046*/ 	.short	(.L_1266 - .L_1265)


	//   ....[0]....
.L_1265:
        /*0048*/ 	.word	0x00001f20


	//   ....[1]....
        /*004c*/ 	.word	0x00001fc0


	//   ....[2]....
        /*0050*/ 	.word	0x00002010


	//   ....[3]....
        /*0054*/ 	.word	0x00002360


	//   ....[4]....
        /*0058*/ 	.word	0x000023f0


	//   ....[5]....
        /*005c*/ 	.word	0x000024f0


	//----- nvinfo : EIATTR_VRC_CTA_INIT_COUNT
	.align		4
.L_1266:
        /*0060*/ 	.byte	0x02, 0x4a
	.zero		1
	.zero		1


	//----- nvinfo : EIATTR_EXIT_INSTR_OFFSETS
	.align		4
        /*0064*/ 	.byte	0x04, 0x1c
        /*0066*/ 	.short	(.L_1268 - .L_1267)


	//   ....[0]....
.L_1267:
        /*0068*/ 	.word	0x00004740


	//   ....[1]....
        /*006c*/ 	.word	0x00004d10


	//   ....[2]....
        /*0070*/ 	.word	0x00004d30


	//----- nvinfo : EIATTR_CRS_STACK_SIZE
	.align		4
.L_1268:
        /*0074*/ 	.byte	0x04, 0x1e
        /*0076*/ 	.short	(.L_1270 - .L_1269)
.L_1269:
        /*0078*/ 	.word	0x00000000


	//----- nvinfo : EIATTR_CBANK_PARAM_SIZE
	.align		4
.L_1270:
        /*007c*/ 	.byte	0x03, 0x19
        /*007e*/ 	.short	0x01d0


	//----- nvinfo : EIATTR_PARAM_CBANK
	.align		4
        /*0080*/ 	.byte	0x04, 0x0a
        /*0082*/ 	.short	(.L_1272 - .L_1271)
	.align		4
.L_1271:
        /*0084*/ 	.word	index@(.nv.constant0._ZN5flash32flash_fwd_splitkv_combine_kernelI23Flash_fwd_kernel_traitsILi96ELi64ELi64ELi4ELb0ELb0EN7cutlass6half_tE19Flash_kernel_traitsILi96ELi64ELi64ELi4ES3_EELi16ELi6ELb0EEEvNS_16Flash_fwd_paramsE)
        /*0088*/ 	.short	0x0380
        /*008a*/ 	.short	0x01d0


	//----- nvinfo : EIATTR_SW_WAR
	.align		4
.L_1272:
        /*008c*/ 	.byte	0x04, 0x36
        /*008e*/ 	.short	(.L_1274 - .L_1273)
.L_1273:
        /*0090*/ 	.word	0x00000008
.L_1274:


//--------------------- .nv.info._ZN5flash32flash_fwd_splitkv_combine_kernelI23Flash_fwd_kernel_traitsILi96ELi64ELi64ELi4ELb0ELb0EN7cutlass6half_tE19Flash_kernel_traitsILi96ELi64ELi64ELi4ES3_EELi16ELi5ELb0EEEvNS_16Flash_fwd_paramsE --------------------------
	.section	.nv.info._ZN5flash32flash_fwd_splitkv_combine_kernelI23Flash_fwd_kernel_traitsILi96ELi64ELi64ELi4ELb0ELb0EN7cutlass6half_tE19Flash_kernel_traitsILi96ELi64ELi64ELi4ES3_EELi16ELi5ELb0EEEvNS_16Flash_fwd_paramsE,"",@"SHT_CUDA_INFO"
	.sectionflags	@""
	.align	4


	//----- nvinfo : EIATTR_CUDA_API_VERSION
	.align		4
        /*0000*/ 	.byte	0x04, 0x37
        /*0002*/ 	.short	(.L_1276 - .L_1275)
.L_1275:
        /*0004*/ 	.word	0x00000082


	//----- nvinfo : EIATTR_KPARAM_INFO
	.align		4
.L_1276:
        /*0008*/ 	.byte	0x04, 0x17
        /*000a*/ 	.short	(.L_1278 - .L_1277)
.L_1277:
        /*000c*/ 	.word	0x00000000
        /*0010*/ 	.short	0x0000
        /*0012*/ 	.short	0x0000
        /*0014*/ 	.byte	0x00, 0xf0, 0x41, 0x07


	//----- nvinfo : EIATTR_SPARSE_MMA_MASK
	.align		4
.L_1278:
        /*0018*/ 	.byte	0x03, 0x50
        /*001a*/ 	.short	0x0000


	//----- nvinfo : EIATTR_MAXREG_COUNT
	.align		4
        /*001c*/ 	.byte	0x03, 0x1b
        /*001e*/ 	.short	0x00ff


	//----- nvinfo : EIATTR_NUM_BARRIERS
	.align		4
        /*0020*/ 	.byte	0x02, 0x4c
        /*0022*/ 	.byte	0x01
	.zero		1


	//----- nvinfo : EIATTR_MERCURY_ISA_VERSION
	.align		4
        /*0024*/ 	.byte	0x03, 0x5f
        /*0026*/ 	.short	0x0101


	//----- nvinfo : EIATTR_COOP_GROUP_MASK_REGIDS
	.align		4
        /*0028*/ 	.byte	0x04, 0x29
        /*002a*/ 	.short	(.L_1280 - .L_1279)


	//   ....[0]....
.L_1279:
        /*002c*/ 	.word	0xffffffff


	//   ....[1]....
        /*0030*/ 	.word	0xffffffff


	//   ....[2]....
        /*0034*/ 	.word	0xffffffff


	//   ....[3]....
        /*0038*/ 	.word	0xffffffff


	//   ....[4]....
        /*003c*/ 	.word	0xffffffff


	//   ....[5]....
        /*0040*/ 	.word	0xffffffff


	//----- nvinfo : EIATTR_COOP_GROUP_INSTR_OFFSETS
	.align		4
.L_1280:
        /*0044*/ 	.byte	0x04, 0x28
        /*0046*/ 	.short	(.L_1282 - .L_1281)


	//   ....[0]....
.L_1281:
        /*0048*/ 	.word	0x00001b00


	//   ....[1]....
        /*004c*/ 	.word	0x00001b70


	//   ....[2]....
        /*0050*/ 	.word	0x00001c10


	//   ....[3]....
        /*0054*/ 	.word	0x00001e50


	//   ....[4]....
        /*0058*/ 	.word	0x00001f20


	//   ....[5]....
        /*005c*/ 	.word	0x00001ff0


	//----- nvinfo : EIATTR_VRC_CTA_INIT_COUNT
	.align		4
.L_1282:
        /*0060*/ 	.byte	0x02, 0x4a
	.zero		1
	.zero		1


	//----- nvinfo : EIATTR_EXIT_INSTR_OFFSETS
	.align		4
        /*0064*/ 	.byte	0x04, 0x1c
        /*0066*/ 	.short	(.L_1284 - .L_1283)


	//   ....[0]....
.L_1283:
        /*0068*/ 	.word	0x00003fb0


	//   ....[1]....
        /*006c*/ 	.word	0x00004510


	//   ....[2]....
        /*0070*/ 	.word	0x00004530


	//----- nvinfo : EIATTR_CRS_STACK_SIZE
	.align		4
.L_1284:
        /*0074*/ 	.byte	0x04, 0x1e
        /*0076*/ 	.short	(.L_1286 - .L_1285)
.L_1285:
        /*0078*/ 	.word	0x00000000


	//----- nvinfo : EIATTR_CBANK_PARAM_SIZE
	.align		4
.L_1286:
        /*007c*/ 	.byte	0x03, 0x19
        /*007e*/ 	.short	0x01d0


	//----- nvinfo : EIATTR_PARAM_CBANK
	.align		4
        /*0080*/ 	.byte	0x04, 0x0a
        /*0082*/ 	.short	(.L_1288 - .L_1287)
	.align		4
.L_1287:
        /*0084*/ 	.word	index@(.nv.constant0._ZN5flash32flash_fwd_splitkv_combine_kernelI23Flash_fwd_kernel_traitsILi96ELi64ELi64ELi4ELb0ELb0EN7cutlass6half_tE19Flash_kernel_traitsILi96ELi64ELi64ELi4ES3_EELi16ELi5ELb0EEEvNS_16Flash_fwd_paramsE)
        /*0088*/ 	.short	0x0380
        /*008a*/ 	.short	0x01d0


	//----- nvinfo : EIATTR_SW_WAR
	.align		4
.L_1288:
        /*008c*/ 	.byte	0x04, 0x36
        /*008e*/ 	.short	(.L_1290 - .L_1289)
.L_1289:
        /*0090*/ 	.word	0x00000008
.L_1290:


//--------------------- .nv.info._ZN5flash32flash_fwd_splitkv_combine_kernelI23Flash_fwd_kernel_traitsILi96ELi64ELi64ELi4ELb0ELb0EN7cutlass6half_tE19Flash_kernel_traitsILi96ELi64ELi64ELi4ES3_EELi16ELi4ELb0EEEvNS_16Flash_fwd_paramsE --------------------------
	.section	.nv.info._ZN5flash32flash_fwd_splitkv_combine_kernelI23Flash_fwd_kernel_traitsILi96ELi64ELi64ELi4ELb0ELb0EN7cutlass6half_tE19Flash_kernel_traitsILi96ELi64ELi64ELi4ES3_EELi16ELi4ELb0EEEvNS_16Flash_fwd_paramsE,"",@"SHT_CUDA_INFO"
	.sectionflags	@""
	.align	4


	//----- nvinfo : EIATTR_CUDA_API_VERSION
	.align		4
        /*0000*/ 	.byte	0x04, 0x37
        /*0002*/ 	.short	(.L_1292 - .L_1291)
.L_1291:
        /*0004*/ 	.word	0x00000082


	//----- nvinfo : EIATTR_KPARAM_INFO
	.align		4
.L_1292:
        /*0008*/ 	.byte	0x04, 0x17
        /*000a*/ 	.short	(.L_1294 - .L_1293)
.L_1293:
        /*000c*/ 	.word	0x00000000
        /*0010*/ 	.short	0x0000
        /*0012*/ 	.short	0x0000
        /*0014*/ 	.byte	0x00, 0xf0, 0x41, 0x07


	//----- nvinfo : EIATTR_SPARSE_MMA_MASK
	.align		4
.L_1294:
        /*0018*/ 	.byte	0x03, 0x50
        /*001a*/ 	.short	0x0000


	//----- nvinfo : EIATTR_MAXREG_COUNT
	.align		4
        /*001c*/ 	.byte	0x03, 0x1b
        /*001e*/ 	.short	0x00ff


	//----- nvinfo : EIATTR_NUM_BARRIERS
	.align		4
        /*0020*/ 	.byte	0x02, 0x4c
        /*0022*/ 	.byte	0x01
	.zero		1


	//----- nvinfo : EIATTR_MERCURY_ISA_VERSION
	.align		4
        /*0024*/ 	.byte	0x03, 0x5f
        /*0026*/ 	.short	0x0101


	//----- nvinfo : EIATTR_COOP_GROUP_MASK_REGIDS
	.align		4
        /*0028*/ 	.byte	0x04, 0x29
        /*002a*/ 	.short	(.L_1296 - .L_1295)


	//   ....[0]....
.L_1295:
        /*002c*/ 	.word	0xffffffff


	//   ....[1]....
        /*0030*/ 	.word	0xffffffff


	//   ....[2]....
        /*0034*/ 	.word	0xffffffff


	//   ....[3]....
        /*0038*/ 	.word	0xffffffff


	//   ....[4]....
        /*003c*/ 	.word	0xffffffff


	//   ....[5]....
        /*0040*/ 	.word	0xffffffff


	//----- nvinfo : EIATTR_COOP_GROUP_INSTR_OFFSETS
	.align		4
.L_1296:
        /*0044*/ 	.byte	0x04, 0x28
        /*0046*/ 	.short	(.L_1298 - .L_1297)


	//   ....[0]....
.L_1297:
        /*0048*/ 	.word	0x000018f0


	//   ....[1]....
        /*004c*/ 	.word	0x00001960


	//   ....[2]....
        /*0050*/ 	.word	0x000019b0


	//   ....[3]....
        /*0054*/ 	.word	0x00001b40


	//   ....[4]....
        /*0058*/ 	.word	0x00001bb0


	//   ....[5]....
        /*005c*/ 	.word	0x00001cd0


	//----- nvinfo : EIATTR_VRC_CTA_INIT_COUNT
	.align		4
.L_1298:
        /*0060*/ 	.byte	0x02, 0x4a
	.zero		1
	.zero		1


	//----- nvinfo : EIATTR_EXIT_INSTR_OFFSETS
	.align		4
        /*0064*/ 	.byte	0x04, 0x1c
        /*0066*/ 	.short	(.L_1300 - .L_1299)


	//   ....[0]....
.L_1299:
        /*0068*/ 	.word	0x00003c50


	//   ....[1]....
        /*006c*/ 	.word	0x000041b0


	//   ....[2]....
        /*0070*/ 	.word	0x000041d0


	//----- nvinfo : EIATTR_CRS_STACK_SIZE
	.align		4
.L_1300:
        /*0074*/ 	.byte	0x04, 0x1e
        /*0076*/ 	.short	(.L_1302 - .L_1301)
.L_1301:
        /*0078*/ 	.word	0x00000000


	//----- nvinfo : EIATTR_CBANK_PARAM_SIZE
	.align		4
.L_1302:
        /*007c*/ 	.byte	0x03, 0x19
        /*007e*/ 	.short	0x01d0


	//----- nvinfo : EIATTR_PARAM_CBANK
	.align		4
        /*0080*/ 	.byte	0x04, 0x0a
        /*0082*/ 	.short	(.L_1304 - .L_1303)
	.align		4
.L_1303:
        /*0084*/ 	.word	index@(.nv.constant0._ZN5flash32flash_fwd_splitkv_combine_kernelI23Flash_fwd_kernel_traitsILi96ELi64ELi64ELi4ELb0ELb0EN7cutlass6half_tE19Flash_kernel_traitsILi96ELi64ELi64ELi4ES3_EELi16ELi4ELb0EEEvNS_16Flash_fwd_paramsE)
        /*0088*/ 	.short	0x0380
        /*008a*/ 	.short	0x01d0


	//----- nvinfo : EIATTR_SW_WAR
	.align		4
.L_1304:
        /*008c*/ 	.byte	0x04, 0x36
        /*008e*/ 	.short	(.L_1306 - .L_1305)
.L_1305:
        /*0090*/ 	.word	0x00000008
.L_1306:


//--------------------- .nv.info._ZN5flash32flash_fwd_splitkv_combine_kernelI23Flash_fwd_kernel_traitsILi96ELi64ELi64ELi4ELb0ELb0EN7cutlass6half_tE19Flash_kernel_traitsILi96ELi64ELi64ELi4ES3_EELi16ELi3ELb0EEEvNS_16Flash_fwd_paramsE --------------------------
	.section	.nv.info._ZN5flash32flash_fwd_splitkv_combine_kernelI23Flash_fwd_kernel_traitsILi96ELi64ELi64ELi4ELb0ELb0EN7cutlass6half_tE19Flash_kernel_traitsILi96ELi64ELi64ELi4ES3_EELi16ELi3ELb0EEEvNS_16Flash_fwd_paramsE,"",@"SHT_CUDA_INFO"
	.sectionflags	@""
	.align	4


	//----- nvinfo : EIATTR_CUDA_API_VERSION
	.align		4
        /*0000*/ 	.byte	0x04, 0x37
        /*0002*/ 	.short	(.L_1308 - .L_1307)
.L_1307:
        /*0004*/ 	.word	0x00000082


	//----- nvinfo : EIATTR_KPARAM_INFO
	.align		4
.L_1308:
        /*0008*/ 	.byte	0x04, 0x17
        /*000a*/ 	.short	(.L_1310 - .L_1309)
.L_1309:
        /*000c*/ 	.word	0x00000000
        /*0010*/ 	.short	0x0000
        /*0012*/ 	.short	0x0000
        /*0014*/ 	.byte	0x00, 0xf0, 0x41, 0x07


	//----- nvinfo : EIATTR_SPARSE_MMA_MASK
	.align		4
.L_1310:
        /*0018*/ 	.byte	0x03, 0x50
        /*001a*/ 	.short	0x0000


	//----- nvinfo : EIATTR_MAXREG_COUNT
	.align		4
        /*001c*/ 	.byte	0x03, 0x1b
        /*001e*/ 	.short	0x00ff


	//----- nvinfo : EIATTR_NUM_BARRIERS
	.align		4
        /*0020*/ 	.byte	0x02, 0x4c
        /*0022*/ 	.byte	0x01
	.zero		1


	//----- nvinfo : EIATTR_MERCURY_ISA_VERSION
	.align		4
        /*0024*/ 	.byte	0x03, 0x5f
        /*0026*/ 	.short	0x0101


	//----- nvinfo : EIATTR_COOP_GROUP_MASK_REGIDS
	.align		4
        /*0028*/ 	.byte	0x04, 0x29
        /*002a*/ 	.short	(.L_1312 - .L_1311)


	//   ....[0]....
.L_1311:
        /*002c*/ 	.word	0xffffffff


	//   ....[1]....
        /*0030*/ 	.word	0xffffffff


	//   ....[2]....
        /*0034*/ 	.word	0xffffffff


	//   ....[3]....
        /*0038*/ 	.word	0xffffffff


	//   ....[4]....
        /*003c*/ 	.word	0xffffffff


	//   ....[5]....
        /*0040*/ 	.word	0xffffffff


	//----- nvinfo : EIATTR_COOP_GROUP_INSTR_OFFSETS
	.align		4
.L_1312:
        /*0044*/ 	.byte	0x04, 0x28
        /*0046*/ 	.short	(.L_1314 - .L_1313)


	//   ....[0]....
.L_1313:
        /*0048*/ 	.word	0x00001a40


	//   ....[1]....
        /*004c*/ 	.word	0x00001a90


	//   ....[2]....
        /*0050*/ 	.word	0x00001ac0


	//   ....[3]....
        /*0054*/ 	.word	0x00001bc0


	//   ....[4]....
        /*0058*/ 	.word	0x00001ca0


	//   ....[5]....
        /*005c*/ 	.word	0x00001d00


	//----- nvinfo : EIATTR_VRC_CTA_INIT_COUNT
	.align		4
.L_1314:
        /*0060*/ 	.byte	0x02, 0x4a
	.zero		1
	.zero		1


	//----- nvinfo : EIATTR_EXIT_INSTR_OFFSETS
	.align		4
        /*0064*/ 	.byte	0x04, 0x1c
        /*0066*/ 	.short	(.L_1316 - .L_1315)


	//   ....[0]....
.L_1315:
        /*0068*/ 	.word	0x00003b40


	//   ....[1]....
        /*006c*/ 	.word	0x000040a0


	//   ....[2]....
        /*0070*/ 	.word	0x000040c0


	//----- nvinfo : EIATTR_CRS_STACK_SIZE
	.align		4
.L_1316:
        /*0074*/ 	.byte	0x04, 0x1e
        /*0076*/ 	.short	(.L_1318 - .L_1317)
.L_1317:
        /*0078*/ 	.word	0x00000000


	//----- nvinfo : EIATTR_CBANK_PARAM_SIZE
	.align		4
.L_1318:
        /*007c*/ 	.byte	0x03, 0x19
        /*007e*/ 	.short	0x01d0


	//----- nvinfo : EIATTR_PARAM_CBANK
	.align		4
        /*0080*/ 	.byte	0x04, 0x0a
        /*0082*/ 	.short	(.L_1320 - .L_1319)
	.align		4
.L_1319:
        /*0084*/ 	.word	index@(.nv.constant0._ZN5flash32flash_fwd_splitkv_combine_kernelI23Flash_fwd_kernel_traitsILi96ELi64ELi64ELi4ELb0ELb0EN7cutlass6half_tE19Flash_kernel_traitsILi96ELi64ELi64ELi4ES3_EELi16ELi3ELb0EEEvNS_16Flash_fwd_paramsE)
        /*0088*/ 	.short	0x0380
        /*008a*/ 	.short	0x01d0


	//----- nvinfo : EIATTR_SW_WAR
	.align		4
.L_1320:
        /*008c*/ 	.byte	0x04, 0x36
        /*008e*/ 	.short	(.L_1322 - .L_1321)
.L_1321:
        /*0090*/ 	.word	0x00000008
.L_1322:


//--------------------- .nv.info._ZN5flash32flash_fwd_splitkv_combine_kernelI23Flash_fwd_kernel_traitsILi96ELi64ELi64ELi4ELb0ELb0EN7cutlass6half_tE19Flash_kernel_traitsILi96ELi64ELi64ELi4ES3_EELi16ELi2ELb0EEEvNS_16Flash_fwd_paramsE --------------------------
	.section	.nv.info._ZN5flash32flash_fwd_splitkv_combine_kernelI23Flash_fwd_kernel_traitsILi96ELi64ELi64ELi4ELb0ELb0EN7cutlass6half_tE19Flash_kernel_traitsILi96ELi64ELi64ELi4ES3_EELi16ELi2ELb0EEEvNS_16Flash_fwd_paramsE,"",@"SHT_CUDA_INFO"
	.sectionflags	@""
	.align	4


	//----- nvinfo : EIATTR_CUDA_API_VERSION
	.align		4
        /*0000*/ 	.byte	0x04, 0x37
        /*0002*/ 	.short	(.L_1324 - .L_1323)
.L_1323:
        /*0004*/ 	.word	0x00000082


	//----- nvinfo : EIATTR_KPARAM_INFO
	.align		4
.L_1324:
        /*0008*/ 	.byte	0x04, 0x17
        /*000a*/ 	.short	(.L_1326 - .L_1325)
.L_1325:
        /*000c*/ 	.word	0x00000000
        /*0010*/ 	.short	0x0000
        /*0012*/ 	.short	0x0000
        /*0014*/ 	.byte	0x00, 0xf0, 0x41, 0x07


	//----- nvinfo : EIATTR_SPARSE_MMA_MASK
	.align		4
.L_1326:
        /*0018*/ 	.byte	0x03, 0x50
        /*001a*/ 	.short	0x0000


	//----- nvinfo : EIATTR_MAXREG_COUNT
	.align		4
        /*001c*/ 	.byte	0x03, 0x1b
        /*001e*/ 	.short	0x00ff


	//----- nvinfo : EIATTR_NUM_BARRIERS
	.align		4
        /*0020*/ 	.byte	0x02, 0x4c
        /*0022*/ 	.byte	0x01
	.zero		1


	//----- nvinfo : EIATTR_MERCURY_ISA_VERSION
	.align		4
        /*0024*/ 	.byte	0x03, 0x5f
        /*0026*/ 	.short	0x0101


	//----- nvinfo : EIATTR_COOP_GROUP_MASK_REGIDS
	.align		4
        /*0028*/ 	.byte	0x04, 0x29
        /*002a*/ 	.short	(.L_1328 - .L_1327)


	//   ....[0]....
.L_1327:
        /*002c*/ 	.word	0xffffffff


	//   ....[1]....
        /*0030*/ 	.word	0xffffffff


	//   ....[2]....
        /*0034*/ 	.word	0xffffffff


	//   ....[3]....
        /*0038*/ 	.word	0xffffffff


	//----- nvinfo : EIATTR_COOP_GROUP_INSTR_OFFSETS
	.align		4
.L_1328:
        /*003c*/ 	.byte	0x04, 0x28
        /*003e*/ 	.short	(.L_1330 - .L_1329)


	//   ....[0]....
.L_1329:
        /*0040*/ 	.word	0x00001a30


	//   ....[1]....
        /*0044*/ 	.word	0x00001af0


	//   ....[2]....
        /*0048*/ 	.word	0x00001c20


	//   ....[3]....
        /*004c*/ 	.word	0x00001c50


	//----- nvinfo : EIATTR_VRC_CTA_INIT_COUNT
	.align		4
.L_1330:
        /*0050*/ 	.byte	0x02, 0x4a
	.zero		1
	.zero		1


	//----- nvinfo : EIATTR_EXIT_INSTR_OFFSETS
	.align		4
        /*0054*/ 	.byte	0x04, 0x1c
        /*0056*/ 	.short	(.L_1332 - .L_1331)


	//   ....[0]....
.L_1331:
        /*0058*/ 	.word	0x00003af0


	//   ....[1]....
        /*005c*/ 	.word	0x00004050


	//   ....[2]....
        /*0060*/ 	.word	0x00004070


	//----- nvinfo : EIATTR_CRS_STACK_SIZE
	.align		4
.L_1332:
        /*0064*/ 	.byte	0x04, 0x1e
        /*0066*/ 	.short	(.L_1334 - .L_1333)
.L_1333:
        /*0068*/ 	.word	0x00000000


	//----- nvinfo : EIATTR_CBANK_PARAM_SIZE
	.align		4
.L_1334:
        /*006c*/ 	.byte	0x03, 0x19
        /*006e*/ 	.short	0x01d0


	//----- nvinfo : EIATTR_PARAM_CBANK
	.align		4
        /*0070*/ 	.byte	0x04, 0x0a
        /*0072*/ 	.short	(.L_1336 - .L_1335)
	.align		4
.L_1335:
        /*0074*/ 	.word	index@(.nv.constant0._ZN5flash32flash_fwd_splitkv_combine_kernelI23Flash_fwd_kernel_traitsILi96ELi64ELi64ELi4ELb0ELb0EN7cutlass6half_tE19Flash_kernel_traitsILi96ELi64ELi64ELi4ES3_EELi16ELi2ELb0EEEvNS_16Flash_fwd_paramsE)
        /*0078*/ 	.short	0x0380
        /*007a*/ 	.short	0x01d0


	//----- nvinfo : EIATTR_SW_WAR
	.align		4
.L_1336:
        /*007c*/ 	.byte	0x04, 0x36
        /*007e*/ 	.short	(.L_1338 - .L_1337)
.L_1337:
        /*0080*/ 	.word	0x00000008
.L_1338:


//--------------------- .nv.info._ZN5flash32flash_fwd_splitkv_combine_kernelI23Flash_fwd_kernel_traitsILi96ELi64ELi64ELi4ELb0ELb0EN7cutlass6half_tE19Flash_kernel_traitsILi96ELi64ELi64ELi4ES3_EELi16ELi1ELb0EEEvNS_16Flash_fwd_paramsE --------------------------
	.section	.nv.info._ZN5flash32flash_fwd_splitkv_combine_kernelI23Flash_fwd_kernel_traitsILi96ELi64ELi64ELi4ELb0ELb0EN7cutlass6half_tE19Flash_kernel_traitsILi96ELi64ELi64ELi4ES3_EELi16ELi1ELb0EEEvNS_16Flash_fwd_paramsE,"",@"SHT_CUDA_INFO"
	.sectionflags	@""
	.align	4


	//----- nvinfo : EIATTR_CUDA_API_VERSION
	.align		4
        /*0000*/ 	.byte	0x04, 0x37
        /*0002*/ 	.short	(.L_1340 - .L_1339)
.L_1339:
        /*0004*/ 	.word	0x00000082


	//----- nvinfo : EIATTR_KPARAM_INFO
	.align		4
.L_1340:
        /*0008*/ 	.byte	0x04, 0x17
        /*000a*/ 	.short	(.L_1342 - .L_1341)
.L_1341:
        /*000c*/ 	.word	0x00000000
        /*0010*/ 	.short	0x0000
        /*0012*/ 	.short	0x0000
        /*0014*/ 	.byte	0x00, 0xf0, 0x41, 0x07


	//----- nvinfo : EIATTR_SPARSE_MMA_MASK
	.align		4
.L_1342:
        /*0018*/ 	.byte	0x03, 0x50
        /*001a*/ 	.short	0x0000


	//----- nvinfo : EIATTR_MAXREG_COUNT
	.align		4
        /*001c*/ 	.byte	0x03, 0x1b
        /*001e*/ 	.short	0x00ff


	//----- nvinfo : EIATTR_NUM_BARRIERS
	.align		4
        /*0020*/ 	.byte	0x02, 0x4c
        /*0022*/ 	.byte	0x01
	.zero		1


	//----- nvinfo : EIATTR_MERCURY_ISA_VERSION
	.align		4
        /*0024*/ 	.byte	0x03, 0x5f
        /*0026*/ 	.short	0x0101


	//----- nvinfo : EIATTR_COOP_GROUP_MASK_REGIDS
	.align		4
        /*0028*/ 	.byte	0x04, 0x29
        /*002a*/ 	.short	(.L_1344 - .L_1343)


	//   ....[0]....
.L_1343:
        /*002c*/ 	.word	0xffffffff


	//   ....[1]....
        /*0030*/ 	.word	0xffffffff


	//----- nvinfo : EIATTR_COOP_GROUP_INSTR_OFFSETS
	.align		4
.L_1344:
        /*0034*/ 	.byte	0x04, 0x28
        /*0036*/ 	.short	(.L_1346 - .L_1345)


	//   ....[0]....
.L_1345:
        /*0038*/ 	.word	0x00001a90


	//   ....[1]....
        /*003c*/ 	.word	0x00001cc0


	//----- nvinfo : EIATTR_VRC_CTA_INIT_COUNT
	.align		4
.L_1346:
        /*0040*/ 	.byte	0x02, 0x4a
	.zero		1
	.zero		1


	//----- nvinfo : EIATTR_EXIT_INSTR_OFFSETS
	.align		4
        /*0044*/ 	.byte	0x04, 0x1c
        /*0046*/ 	.short	(.L_1348 - .L_1347)


	//   ....[0]....
.L_1347:
        /*0048*/ 	.word	0x00003ac0


	//   ....[1]....
        /*004c*/ 	.word	0x00004020


	//   ....[2]....
        /*0050*/ 	.word	0x00004040


	//----- nvinfo : EIATTR_CRS_STACK_SIZE
	.align		4
.L_1348:
        /*0054*/ 	.byte	0x04, 0x1e
        /*0056*/ 	.short	(.L_1350 - .L_1349)
.L_1349:
        /*0058*/ 	.word	0x00000000


	//----- nvinfo : EIATTR_CBANK_PARAM_SIZE
	.align		4
.L_1350:
        /*005c*/ 	.byte	0x03, 0x19
        /*005e*/ 	.short	0x01d0


	//----- nvinfo : EIATTR_PARAM_CBANK
	.align		4
        /*0060*/ 	.byte	0x04, 0x0a
        /*0062*/ 	.short	(.L_1352 - .L_1351)
	.align		4
.L_1351:
        /*0064*/ 	.word	index@(.nv.constant0._ZN5flash32flash_fwd_splitkv_combine_kernelI23Flash_fwd_kernel_traitsILi96ELi64ELi64ELi4ELb0ELb0EN7cutlass6half_tE19Flash_kernel_traitsILi96ELi64ELi64ELi4ES3_EELi16ELi1ELb0EEEvNS_16Flash_fwd_paramsE)
        /*0068*/ 	.short	0x0380
        /*006a*/ 	.short	0x01d0


	//----- nvinfo : EIATTR_SW_WAR
	.align		4
.L_1352:
        /*006c*/ 	.byte	0x04, 0x36
        /*006e*/ 	.short	(.L_1354 - .L_1353)
.L_1353:
        /*0070*/ 	.word	0x00000008
.L_1354:


//--------------------- .nv.info._ZN5flash32flash_fwd_splitkv_combine_kernelI23Flash_fwd_kernel_traitsILi96ELi64ELi64ELi4ELb0ELb0EN7cutlass6half_tE19Flash_kernel_traitsILi96ELi64ELi64ELi4ES3_EELi16ELi7ELb1EEEvNS_16Flash_fwd_paramsE --------------------------
	.section	.nv.info._ZN5flash32flash_fwd_splitkv_combine_kernelI23Flash_fwd_kernel_traitsILi96ELi64ELi64ELi4ELb0ELb0EN7cutlass6half_tE19Flash_kernel_traitsILi96ELi64ELi64ELi4ES3_EELi16ELi7ELb1EEEvNS_16Flash_fwd_paramsE,"",@"SHT_CUDA_INFO"
	.sectionflags	@""
	.align	4


	//----- nvinfo : EIATTR_CUDA_API_VERSION
	.align		4
        /*0000*/ 	.byte	0x04, 0x37
        /*0002*/ 	.short	(.L_1356 - .L_1355)
.L_1355:
        /*0004*/ 	.word	0x00000082


	//----- nvinfo : EIATTR_KPARAM_INFO
	.align		4
.L_1356:
        /*0008*/ 	.byte	0x04, 0x17
        /*000a*/ 	.short	(.L_1358 - .L_1357)
.L_1357:
        /*000c*/ 	.word	0x00000000
        /*0010*/ 	.short	0x0000
        /*0012*/ 	.short	0x0000
        /*0014*/ 	.byte	0x00, 0xf0, 0x41, 0x07


	//----- nvinfo : EIATTR_SPARSE_MMA_MASK
	.align		4
.L_1358:
        /*0018*/ 	.byte	0x03, 0x50
        /*001a*/ 	.short	0x0000


	//----- nvinfo : EIATTR_MAXREG_COUNT
	.align		4
        /*001c*/ 	.byte	0x03, 0x1b
        /*001e*/ 	.short	0x00ff


	//----- nvinfo : EIATTR_NUM_BARRIERS
	.align		4
        /*0020*/ 	.byte	0x02, 0x4c
        /*0022*/ 	.byte	0x01
	.zero		1


	//----- nvinfo : EIATTR_MERCURY_ISA_VERSION
	.align		4
        /*0024*/ 	.byte	0x03, 0x5f
        /*0026*/ 	.short	0x0101


	//----- nvinfo : EIATTR_COOP_GROUP_MASK_REGIDS
	.align		4
        /*0028*/ 	.byte	0x04, 0x29
        /*002a*/ 	.short	(.L_1360 - .L_1359)


	//   ....[0]....
.L_1359:
        /*002c*/ 	.word	0xffffffff


	//   ....[1]....
        /*0030*/ 	.word	0xffffffff


	//   ....[2]....
        /*0034*/ 	.word	0xffffffff


	//   ....[3]....
        /*0038*/ 	.word	0xffffffff


	//   ....[4]....
        /*003c*/ 	.word	0xffffffff


	//   ....[5]....
        /*0040*/ 	.word	0xffffffff


	//----- nvinfo : EIATTR_COOP_GROUP_INSTR_OFFSETS
	.align		4
.L_1360:
        /*0044*/ 	.byte	0x04, 0x28
        /*0046*/ 	.short	(.L_1362 - .L_1361)


	//   ....[0]....
.L_1361:
        /*0048*/ 	.word	0x00002640


	//   ....[1]....
        /*004c*/ 	.word	0x000026c0


	//   ....[2]....
        /*0050*/ 	.word	0x00002740


	//   ....[3]....
        /*0054*/ 	.word	0x00002cb0


	//   ....[4]....
        /*0058*/ 	.word	0x00002d70


	//   ....[5]....
        /*005c*/ 	.word	0x00002e30


	//----- nvinfo : EIATTR_VRC_CTA_INIT_COUNT
	.align		4
.L_1362:
        /*0060*/ 	.byte	0x02, 0x4a
	.zero		1
	.zero		1


	//----- nvinfo : EIATTR_EXIT_INSTR_OFFSETS
	.align		4
        /*0064*/ 	.byte	0x04, 0x1c
        /*0066*/ 	.short	(.L_1364 - .L_1363)


	//   ....[0]....
.L_1363:
        /*0068*/ 	.word	0x00005480


	//   ....[1]....
        /*006c*/ 	.word	0x000059b0


	//----- nvinfo : EIATTR_CRS_STACK_SIZE
	.align		4
.L_1364:
        /*0070*/ 	.byte	0x04, 0x1e
        /*0072*/ 	.short	(.L_1366 - .L_1365)
.L_1365:
        /*0074*/ 	.word	0x00000000


	//----- nvinfo : EIATTR_CBANK_PARAM_SIZE
	.align		4
.L_1366:
        /*0078*/ 	.byte	0x03, 0x19
        /*007a*/ 	.short	0x01d0


	//----- nvinfo : EIATTR_PARAM_CBANK
	.align		4
        /*007c*/ 	.byte	0x04, 0x0a
        /*007e*/ 	.short	(.L_1368 - .L_1367)
	.align		4
.L_1367:
        /*0080*/ 	.word	index@(.nv.constant0._ZN5flash32flash_fwd_splitkv_combine_kernelI23Flash_fwd_kernel_traitsILi96ELi64ELi64ELi4ELb0ELb0EN7cutlass6half_tE19Flash_kernel_traitsILi96ELi64ELi64ELi4ES3_EELi16ELi7ELb1EEEvNS_16Flash_fwd_paramsE)
        /*0084*/ 	.short	0x0380
        /*0086*/ 	.short	0x01d0


	//----- nvinfo : EIATTR_SW_WAR
	.align		4
.L_1368:
        /*0088*/ 	.byte	0x04, 0x36
        /*008a*/ 	.short	(.L_1370 - .L_1369)
.L_1369:
        /*008c*/ 	.word	0x00000008
.L_1370:


//--------------------- .nv.info._ZN5flash32flash_fwd_splitkv_combine_kernelI23Flash_fwd_kernel_traitsILi96ELi64ELi64ELi4ELb0ELb0EN7cutlass6half_tE19Flash_kernel_traitsILi96ELi64ELi64ELi4ES3_EELi16ELi6ELb1EEEvNS_16Flash_fwd_paramsE --------------------------
	.section	.nv.info._ZN5flash32flash_fwd_splitkv_combine_kernelI23Flash_fwd_kernel_traitsILi96ELi64ELi64ELi4ELb0ELb0EN7cutlass6half_tE19Flash_kernel_traitsILi96ELi64ELi64ELi4ES3_EELi16ELi6ELb1EEEvNS_16Flash_fwd_paramsE,"",@"SHT_CUDA_INFO"
	.sectionflags	@""
	.align	4


	//----- nvinfo : EIATTR_CUDA_API_VERSION
	.align		4
        /*0000*/ 	.byte	0x04, 0x37
        /*0002*/ 	.short	(.L_1372 - .L_1371)
.L_1371:
        /*0004*/ 	.word	0x00000082


	//----- nvinfo : EIATTR_KPARAM_INFO
	.align		4
.L_1372:
        /*0008*/ 	.byte	0x04, 0x17
        /*000a*/ 	.short	(.L_1374 - .L_1373)
.L_1373:
        /*000c*/ 	.word	0x00000000
        /*0010*/ 	.short	0x0000
        /*0012*/ 	.short	0x0000
        /*0014*/ 	.byte	0x00, 0xf0, 0x41, 0x07


	//----- nvinfo : EIATTR_SPARSE_MMA_MASK
	.align		4
.L_1374:
        /*0018*/ 	.byte	0x03, 0x50
        /*001a*/ 	.short	0x0000


	//----- nvinfo : EIATTR_MAXREG_COUNT
	.align		4
        /*001c*/ 	.byte	0x03, 0x1b
        /*001e*/ 	.short	0x00ff


	//----- nvinfo : EIATTR_NUM_BARRIERS
	.align		4
        /*0020*/ 	.byte	0x02, 0x4c
        /*0022*/ 	.byte	0x01
	.zero		1


	//----- nvinfo : EIATTR_MERCURY_ISA_VERSION
	.align		4
        /*0024*/ 	.byte	0x03, 0x5f
        /*0026*/ 	.short	0x0101


	//----- nvinfo : EIATTR_COOP_GROUP_MASK_REGIDS
	.align		4
        /*0028*/ 	.byte	0x04, 0x29
        /*002a*/ 	.short	(.L_1376 - .L_1375)


	//   ....[0]....
.L_1375:
        /*002c*/ 	.word	0xffffffff


	//   ....[1]....
        /*0030*/ 	.word	0xffffffff


	//   ....[2]....
        /*0034*/ 	.word	0xffffffff


	//   ....[3]....
        /*0038*/ 	.word	0xffffffff


	//   ....[4]....
        /*003c*/ 	.word	0xffffffff


	//   ....[5]....
        /*0040*/ 	.word	0xffffffff


	//----- nvinfo : EIATTR_COOP_GROUP_INSTR_OFFSETS
	.align		4
.L_1376:
        /*0044*/ 	.byte	0x04, 0x28
        /*0046*/ 	.short	(.L_1378 - .L_1377)


	//   ....[0]....
.L_1377:
        /*0048*/ 	.word	0x00001ec0


	//   ....[1]....
        /*004c*/ 	.word	0x00001f90


	//   ....[2]....
        /*0050*/ 	.word	0x00001ff0


	//   ....[3]....
        /*0054*/ 	.word	0x00002370


	//   ....[4]....
        /*0058*/ 	.word	0x00002390


	//   ....[5]....
        /*005c*/ 	.word	0x000023d0


	//----- nvinfo : EIATTR_VRC_CTA_INIT_COUNT
	.align		4
.L_1378:
        /*0060*/ 	.byte	0x02, 0x4a
	.zero		1
	.zero		1


	//----- nvinfo : EIATTR_EXIT_INSTR_OFFSETS
	.align		4
        /*0064*/ 	.byte	0x04, 0x1c
        /*0066*/ 	.short	(.L_1380 - .L_1379)


	//   ....[0]....
.L_1379:
        /*0068*/ 	.word	0x000045e0


	//   ....[1]....
        /*006c*/ 	.word	0x00004b10


	//----- nvinfo : EIATTR_CRS_STACK_SIZE
	.align		4
.L_1380:
        /*0070*/ 	.byte	0x04, 0x1e
        /*0072*/ 	.short	(.L_1382 - .L_1381)
.L_1381:
        /*0074*/ 	.word	0x00000000


	//----- nvinfo : EIATTR_CBANK_PARAM_SIZE
	.align		4
.L_1382:
        /*0078*/ 	.byte	0x03, 0x19
        /*007a*/ 	.short	0x01d0


	//----- nvinfo : EIATTR_PARAM_CBANK
	.align		4
        /*007c*/ 	.byte	0x04, 0x0a
        /*007e*/ 	.short	(.L_1384 - .L_1383)
	.align		4
.L_1383:
        /*0080*/ 	.word	index@(.nv.constant0._ZN5flash32flash_fwd_splitkv_combine_kernelI23Flash_fwd_kernel_traitsILi96ELi64ELi64ELi4ELb0ELb0EN7cutlass6half_tE19Flash_kernel_traitsILi96ELi64ELi64ELi4ES3_EELi16ELi6ELb1EEEvNS_16Flash_fwd_paramsE)
        /*0084*/ 	.short	0x0380
        /*0086*/ 	.short	0x01d0


	//----- nvinfo : EIATTR_SW_WAR
	.align		4
.L_1384:
        /*0088*/ 	.byte	0x04, 0x36
        /*008a*/ 	.short	(.L_1386 - .L_1385)
.L_1385:
        /*008c*/ 	.word	0x00000008
.L_1386:


//--------------------- .nv.info._ZN5flash32flash_fwd_splitkv_combine_kernelI23Flash_fwd_kernel_traitsILi96ELi64ELi64ELi4ELb0ELb0EN7cutlass6half_tE19Flash_kernel_traitsILi96ELi64ELi64ELi4ES3_EELi16ELi5ELb1EEEvNS_16Flash_fwd_paramsE --------------------------
	.section	.nv.info._ZN5flash32flash_fwd_splitkv_combine_kernelI23Flash_fwd_kernel_traitsILi96ELi64ELi64ELi4ELb0ELb0EN7cutlass6half_tE19Flash_kernel_traitsILi96ELi64ELi64ELi4ES3_EELi16ELi5ELb1EEEvNS_16Flash_fwd_paramsE,"",@"SHT_CUDA_INFO"
	.sectionflags	@""
	.align	4


	//----- nvinfo : EIATTR_CUDA_API_VERSION
	.align		4
        /*0000*/ 	.byte	0x04, 0x37
        /*0002*/ 	.short	(.L_1388 - .L_1387)
.L_1387:
        /*0004*/ 	.word	0x00000082


	//----- nvinfo : EIATTR_KPARAM_INFO
	.align		4
.L_1388:
        /*0008*/ 	.byte	0x04, 0x17
        /*000a*/ 	.short	(.L_1390 - .L_1389)
.L_1389:
        /*000c*/ 	.word	0x00000000
        /*0010*/ 	.short	0x0000
        /*0012*/ 	.short	0x0000
        /*0014*/ 	.byte	0x00, 0xf0, 0x41, 0x07


	//----- nvinfo : EIATTR_SPARSE_MMA_MASK
	.align		4
.L_1390:
        /*0018*/ 	.byte	0x03, 0x50
        /*001a*/ 	.short	0x0000


	//----- nvinfo : EIATTR_MAXREG_COUNT
	.align		4
        /*001c*/ 	.byte	0x03, 0x1b
        /*001e*/ 	.short	0x00ff


	//----- nvinfo : EIATTR_NUM_BARRIERS
	.align		4
        /*0020*/ 	.byte	0x02, 0x4c
        /*0022*/ 	.byte	0x01
	.zero		1


	//----- nvinfo : EIATTR_MERCURY_ISA_VERSION
	.align		4
        /*0024*/ 	.byte	0x03, 0x5f
        /*0026*/ 	.short	0x0101


	//----- nvinfo : EIATTR_COOP_GROUP_MASK_REGIDS
	.align		4
        /*0028*/ 	.byte	0x04, 0x29
        /*002a*/ 	.short	(.L_1392 - .L_1391)


	//   ....[0]....
.L_1391:
        /*002c*/ 	.word	0xffffffff


	//   ....[1]....
        /*0030*/ 	.word	0xffffffff


	//   ....[2]....
        /*0034*/ 	.word	0xffffffff


	//   ....[3]....
        /*0038*/ 	.word	0xffffffff


	//   ....[4]....
        /*003c*/ 	.word	0xffffffff


	//   ....[5]....
        /*0040*/ 	.word	0xffffffff


	//----- nvinfo : EIATTR_COOP_GROUP_INSTR_OFFSETS
	.align		4
.L_1392:
        /*0044*/ 	.byte	0x04, 0x28
        /*0046*/ 	.short	(.L_1394 - .L_1393)


	//   ....[0]....
.L_1393:
        /*0048*/ 	.word	0x00001a00


	//   ....[1]....
        /*004c*/ 	.word	0x00001a90


	//   ....[2]....
        /*0050*/ 	.word	0x00001ae0


	//   ....[3]....
        /*0054*/ 	.word	0x00001d00


	//   ....[4]....
        /*0058*/ 	.word	0x00001d70


	//   ....[5]....
        /*005c*/ 	.word	0x00001e90


	//----- nvinfo : EIATTR_VRC_CTA_INIT_COUNT
	.align		4
.L_1394:
        /*0060*/ 	.byte	0x02, 0x4a
	.zero		1
	.zero		1


	//----- nvinfo : EIATTR_EXIT_INSTR_OFFSETS
	.align		4
        /*0064*/ 	.byte	0x04, 0x1c
        /*0066*/ 	.short	(.L_1396 - .L_1395)


	//   ....[0]....
.L_1395:
        /*0068*/ 	.word	0x00003f00


	//   ....[1]....
        /*006c*/ 	.word	0x00004430


	//----- nvinfo : EIATTR_CRS_STACK_SIZE
	.align		4
.L_1396:
        /*0070*/ 	.byte	0x04, 0x1e
        /*0072*/ 	.short	(.L_1398 - .L_1397)
.L_1397:
        /*0074*/ 	.word	0x00000000


	//----- nvinfo : EIATTR_CBANK_PARAM_SIZE
	.align		4
.L_1398:
        /*0078*/ 	.byte	0x03, 0x19
        /*007a*/ 	.short	0x01d0


	//----- nvinfo : EIATTR_PARAM_CBANK
	.align		4
        /*007c*/ 	.byte	0x04, 0x0a
        /*007e*/ 	.short	(.L_1400 - .L_1399)
	.align		4
.L_1399:
        /*0080*/ 	.word	index@(.nv.constant0._ZN5flash32flash_fwd_splitkv_combine_kernelI23Flash_fwd_kernel_traitsILi96ELi64ELi64ELi4ELb0ELb0EN7cutlass6half_tE19Flash_kernel_traitsILi96ELi64ELi64ELi4ES3_EELi16ELi5ELb1EEEvNS_16Flash_fwd_paramsE)
        /*0084*/ 	.short	0x0380
        /*0086*/ 	.short	0x01d0


	//----- nvinfo : EIATTR_SW_WAR
	.align		4
.L_1400:
        /*0088*/ 	.byte	0x04, 0x36
        /*008a*/ 	.short	(.L_1402 - .L_1401)
.L_1401:
        /*008c*/ 	.word	0x00000008
.L_1402:


//--------------------- .nv.info._ZN5flash32flash_fwd_splitkv_combine_kernelI23Flash_fwd_kernel_traitsILi96ELi64ELi64ELi4ELb0ELb0EN7cutlass6half_tE19Flash_kernel_traitsILi96ELi64ELi64ELi4ES3_EELi16ELi4ELb1EEEvNS_16Flash_fwd_paramsE --------------------------
	.section	.nv.info._ZN5flash32flash_fwd_splitkv_combine_kernelI23Flash_fwd_kernel_traitsILi96ELi64ELi64ELi4ELb0ELb0EN7cutlass6half_tE19Flash_kernel_traitsILi96ELi64ELi64ELi4ES3_EELi16ELi4ELb1EEEvNS_16Flash_fwd_paramsE,"",@"SHT_CUDA_INFO"
	.sectionflags	@""
	.align	4


	//----- nvinfo : EIATTR_CUDA_API_VERSION
	.align		4
        /*0000*/ 	.byte	0x04, 0x37
        /*0002*/ 	.short	(.L_1404 - .L_1403)
.L_1403:
        /*0004*/ 	.word	0x00000082


	//----- nvinfo : EIATTR_KPARAM_INFO
	.align		4
.L_1404:
        /*0008*/ 	.byte	0x04, 0x17
        /*000a*/ 	.short	(.L_1406 - .L_1405)
.L_1405:
        /*000c*/ 	.word	0x00000000
        /*0010*/ 	.short	0x0000
        /*0012*/ 	.short	0x0000
        /*0014*/ 	.byte	0x00, 0xf0, 0x41, 0x07


	//----- nvinfo : EIATTR_SPARSE_MMA_MASK
	.align		4
.L_1406:
        /*0018*/ 	.byte	0x03, 0x50
        /*001a*/ 	.short	0x0000


	//----- nvinfo : EIATTR_MAXREG_COUNT
	.align		4
        /*001c*/ 	.byte	0x03, 0x1b
        /*001e*/ 	.short	0x00ff


	//----- nvinfo : EIATTR_NUM_BARRIERS
	.align		4
        /*0020*/ 	.byte	0x02, 0x4c
        /*0022*/ 	.byte	0x01
	.zero		1


	//----- nvinfo : EIATTR_MERCURY_ISA_VERSION
	.align		4
        /*0024*/ 	.byte	0x03, 0x5f
        /*0026*/ 	.short	0x0101


	//----- nvinfo : EIATTR_COOP_GROUP_MASK_REGIDS
	.align		4
        /*0028*/ 	.byte	0x04, 0x29
        /*002a*/ 	.short	(.L_1408 - .L_1407)


	//   ....[0]....
.L_1407:
        /*002c*/ 	.word	0xffffffff


	//   ....[1]....
        /*0030*/ 	.word	0xffffffff


	//   ....[2]....
        /*0034*/ 	.word	0xffffffff


	//   ....[3]....
        /*0038*/ 	.word	0xffffffff


	//   ....[4]....
        /*003c*/ 	.word	0xffffffff


	//   ....[5]....
        /*0040*/ 	.word	0xffffffff


	//----- nvinfo : EIATTR_COOP_GROUP_INSTR_OFFSETS
	.align		4
.L_1408:
        /*0044*/ 	.byte	0x04, 0x28
        /*0046*/ 	.short	(.L_1410 - .L_1409)


	//   ....[0]....
.L_1409:
        /*0048*/ 	.word	0x000018f0


	//   ....[1]....
        /*004c*/ 	.word	0x00001960


	//   ....[2]....
        /*0050*/ 	.word	0x000019b0


	//   ....[3]....
        /*0054*/ 	.word	0x00001b40


	//   ....[4]....
        /*0058*/ 	.word	0x00001bb0


	//   ....[5]....
        /*005c*/ 	.word	0x00001cd0


	//----- nvinfo : EIATTR_VRC_CTA_INIT_COUNT
	.align		4
.L_1410:
        /*0060*/ 	.byte	0x02, 0x4a
	.zero		1
	.zero		1


	//----- nvinfo : EIATTR_EXIT_INSTR_OFFSETS
	.align		4
        /*0064*/ 	.byte	0x04, 0x1c
        /*0066*/ 	.short	(.L_1412 - .L_1411)


	//   ....[0]....
.L_1411:
        /*0068*/ 	.word	0x00003d10


	//   ....[1]....
        /*006c*/ 	.word	0x00004240


	//----- nvinfo : EIATTR_CRS_STACK_SIZE
	.align		4
.L_1412:
        /*0070*/ 	.byte	0x04, 0x1e
        /*0072*/ 	.short	(.L_1414 - .L_1413)
.L_1413:
        /*0074*/ 	.word	0x00000000


	//----- nvinfo : EIATTR_CBANK_PARAM_SIZE
	.align		4
.L_1414:
        /*0078*/ 	.byte	0x03, 0x19
        /*007a*/ 	.short	0x01d0


	//----- nvinfo : EIATTR_PARAM_CBANK
	.align		4
        /*007c*/ 	.byte	0x04, 0x0a
        /*007e*/ 	.short	(.L_1416 - .L_1415)
	.align		4
.L_1415:
        /*0080*/ 	.word	index@(.nv.constant0._ZN5flash32flash_fwd_splitkv_combine_kernelI23Flash_fwd_kernel_traitsILi96ELi64ELi64ELi4ELb0ELb0EN7cutlass6half_tE19Flash_kernel_traitsILi96ELi64ELi64ELi4ES3_EELi16ELi4ELb1EEEvNS_16Flash_fwd_paramsE)
        /*0084*/ 	.short	0x0380
        /*0086*/ 	.short	0x01d0


	//----- nvinfo : EIATTR_SW_WAR
	.align		4
.L_1416:
        /*0088*/ 	.byte	0x04, 0x36
        /*008a*/ 	.short	(.L_1418 - .L_1417)
.L_1417:
        /*008c*/ 	.word	0x00000008
.L_1418:


//--------------------- .nv.info._ZN5flash32flash_fwd_splitkv_combine_kernelI23Flash_fwd_kernel_traitsILi96ELi64ELi64ELi4ELb0ELb0EN7cutlass6half_tE19Flash_kernel_traitsILi96ELi64ELi64ELi4ES3_EELi16ELi3ELb1EEEvNS_16Flash_fwd_paramsE --------------------------
	.section	.nv.info._ZN5flash32flash_fwd_splitkv_combine_kernelI23Flash_fwd_kernel_traitsILi96ELi64ELi64ELi4ELb0ELb0EN7cutlass6half_tE19Flash_kernel_traitsILi96ELi64ELi64ELi4ES3_EELi16ELi3ELb1EEEvNS_16Flash_fwd_paramsE,"",@"SHT_CUDA_INFO"
	.sectionflags	@""
	.align	4


	//----- nvinfo : EIATTR_CUDA_API_VERSION
	.align		4
        /*0000*/ 	.byte	0x04, 0x37
        /*0002*/ 	.short	(.L_1420 - .L_1419)
.L_1419:
        /*0004*/ 	.word	0x00000082


	//----- nvinfo : EIATTR_KPARAM_INFO
	.align		4
.L_1420:
        /*0008*/ 	.byte	0x04, 0x17
        /*000a*/ 	.short	(.L_1422 - .L_1421)
.L_1421:
        /*000c*/ 	.word	0x00000000
        /*0010*/ 	.short	0x0000
        /*0012*/ 	.short	0x0000
        /*0014*/ 	.byte	0x00, 0xf0, 0x41, 0x07


	//----- nvinfo : EIATTR_SPARSE_MMA_MASK
	.align		4
.L_1422:
        /*0018*/ 	.byte	0x03, 0x50
        /*001a*/ 	.short	0x0000


	//----- nvinfo : EIATTR_MAXREG_COUNT
	.align		4
        /*001c*/ 	.byte	0x03, 0x1b
        /*001e*/ 	.short	0x00ff


	//----- nvinfo : EIATTR_NUM_BARRIERS
	.align		4
        /*0020*/ 	.byte	0x02, 0x4c
        /*0022*/ 	.byte	0x01
	.zero		1


	//----- nvinfo : EIATTR_MERCURY_ISA_VERSION
	.align		4
        /*0024*/ 	.byte	0x03, 0x5f
        /*0026*/ 	.short	0x0101


	//----- nvinfo : EIATTR_COOP_GROUP_MASK_REGIDS
	.align		4
        /*0028*/ 	.byte	0x04, 0x29
        /*002a*/ 	.short	(.L_1424 - .L_1423)


	//   ....[0]....
.L_1423:
        /*002c*/ 	.word	0xffffffff


	//   ....[1]....
        /*0030*/ 	.word	0xffffffff


	//   ....[2]....
        /*0034*/ 	.word	0xffffffff


	//   ....[3]....
        /*0038*/ 	.word	0xffffffff


	//   ....[4]....
        /*003c*/ 	.word	0xffffffff


	//   ....[5]....
        /*0040*/ 	.word	0xffffffff


	//----- nvinfo : EIATTR_COOP_GROUP_INSTR_OFFSETS
	.align		4
.L_1424:
        /*0044*/ 	.byte	0x04, 0x28
        /*0046*/ 	.short	(.L_1426 - .L_1425)


	//   ....[0]....
.L_1425:
        /*0048*/ 	.word	0x00001a00


	//   ....[1]....
        /*004c*/ 	.word	0x00001ab0


	//   ....[2]....
        /*0050*/ 	.word	0x00001ae0


	//   ....[3]....
        /*0054*/ 	.word	0x00001b50


	//   ....[4]....
        /*0058*/ 	.word	0x00001b90


	//   ....[5]....
        /*005c*/ 	.word	0x00001c30


	//----- nvinfo : EIATTR_VRC_CTA_INIT_COUNT
	.align		4
.L_1426:
        /*0060*/ 	.byte	0x02, 0x4a
	.zero		1
	.zero		1


	//----- nvinfo : EIATTR_EXIT_INSTR_OFFSETS
	.align		4
        /*0064*/ 	.byte	0x04, 0x1c
        /*0066*/ 	.short	(.L_1428 - .L_1427)


	//   ....[0]....
.L_1427:
        /*0068*/ 	.word	0x00003b80


	//   ....[1]....
        /*006c*/ 	.word	0x000040b0


	//----- nvinfo : EIATTR_CRS_STACK_SIZE
	.align		4
.L_1428:
        /*0070*/ 	.byte	0x04, 0x1e
        /*0072*/ 	.short	(.L_1430 - .L_1429)
.L_1429:
        /*0074*/ 	.word	0x00000000


	//----- nvinfo : EIATTR_CBANK_PARAM_SIZE
	.align		4
.L_1430:
        /*0078*/ 	.byte	0x03, 0x19
        /*007a*/ 	.short	0x01d0


	//----- nvinfo : EIATTR_PARAM_CBANK
	.align		4
        /*007c*/ 	.byte	0x04, 0x0a
        /*007e*/ 	.short	(.L_1432 - .L_1431)
	.align		4
.L_1431:
        /*0080*/ 	.word	index@(.nv.constant0._ZN5flash32flash_fwd_splitkv_combine_kernelI23Flash_fwd_kernel_traitsILi96ELi64ELi64ELi4ELb0ELb0EN7cutlass6half_tE19Flash_kernel_traitsILi96ELi64ELi64ELi4ES3_EELi16ELi3ELb1EEEvNS_16Flash_fwd_paramsE)
        /*0084*/ 	.short	0x0380
        /*0086*/ 	.short	0x01d0


	//----- nvinfo : EIATTR_SW_WAR
	.align		4
.L_1432:
        /*0088*/ 	.byte	0x04, 0x36
        /*008a*/ 	.short	(.L_1434 - .L_1433)
.L_1433:
        /*008c*/ 	.word	0x00000008
.L_1434:


//--------------------- .nv.info._ZN5flash32flash_fwd_splitkv_combine_kernelI23Flash_fwd_kernel_traitsILi96ELi64ELi64ELi4ELb0ELb0EN7cutlass6half_tE19Flash_kernel_traitsILi96ELi64ELi64ELi4ES3_EELi16ELi2ELb1EEEvNS_16Flash_fwd_paramsE --------------------------
	.section	.nv.info._ZN5flash32flash_fwd_splitkv_combine_kernelI23Flash_fwd_kernel_traitsILi96ELi64ELi64ELi4ELb0ELb0EN7cutlass6half_tE19Flash_kernel_traitsILi96ELi64ELi64ELi4ES3_EELi16ELi2ELb1EEEvNS_16Flash_fwd_paramsE,"",@"SHT_CUDA_INFO"
	.sectionflags	@""
	.align	4


	//----- nvinfo : EIATTR_CUDA_API_VERSION
	.align		4
        /*0000*/ 	.byte	0x04, 0x37
        /*0002*/ 	.short	(.L_1436 - .L_1435)
.L_1435:
        /*0004*/ 	.word	0x00000082


	//----- nvinfo : EIATTR_KPARAM_INFO
	.align		4
.L_1436:
        /*0008*/ 	.byte	0x04, 0x17
        /*000a*/ 	.short	(.L_1438 - .L_1437)
.L_1437:
        /*000c*/ 	.word	0x00000000
        /*0010*/ 	.short	0x0000
        /*0012*/ 	.short	0x0000
        /*0014*/ 	.byte	0x00, 0xf0, 0x41, 0x07


	//----- nvinfo : EIATTR_SPARSE_MMA_MASK
	.align		4
.L_1438:
        /*0018*/ 	.byte	0x03, 0x50
        /*001a*/ 	.short	0x0000


	//----- nvinfo : EIATTR_MAXREG_COUNT
	.align		4
        /*001c*/ 	.byte	0x03, 0x1b
        /*001e*/ 	.short	0x00ff


	//----- nvinfo : EIATTR_NUM_BARRIERS
	.align		4
        /*0020*/ 	.byte	0x02, 0x4c
        /*0022*/ 	.byte	0x01
	.zero		1


	//----- nvinfo : EIATTR_MERCURY_ISA_VERSION
	.align		4
        /*0024*/ 	.byte	0x03, 0x5f
        /*0026*/ 	.short	0x0101


	//----- nvinfo : EIATTR_COOP_GROUP_MASK_REGIDS
	.align		4
        /*0028*/ 	.byte	0x04, 0x29
        /*002a*/ 	.short	(.L_1440 - .L_1439)


	//   ....[0]....
.L_1439:
        /*002c*/ 	.word	0xffffffff


	//   ....[1]....
        /*0030*/ 	.word	0xffffffff


	//   ....[2]....
        /*0034*/ 	.word	0xffffffff


	//   ....[3]....
        /*0038*/ 	.word	0xffffffff


	//----- nvinfo : EIATTR_COOP_GROUP_INSTR_OFFSETS
	.align		4
.L_1440:
        /*003c*/ 	.byte	0x04, 0x28
        /*003e*/ 	.short	(.L_1442 - .L_1441)


	//   ....[0]....
.L_1441:
        /*0040*/ 	.word	0x00001a00


	//   ....[1]....
        /*0044*/ 	.word	0x00001ab0


	//   ....[2]....
        /*0048*/ 	.word	0x00001bf0


	//   ....[3]....
        /*004c*/ 	.word	0x00001c20


	//----- nvinfo : EIATTR_VRC_CTA_INIT_COUNT
	.align		4
.L_1442:
        /*0050*/ 	.byte	0x02, 0x4a
	.zero		1
	.zero		1


	//----- nvinfo : EIATTR_EXIT_INSTR_OFFSETS
	.align		4
        /*0054*/ 	.byte	0x04, 0x1c
        /*0056*/ 	.short	(.L_1444 - .L_1443)


	//   ....[0]....
.L_1443:
        /*0058*/ 	.word	0x00003b30


	//   ....[1]....
        /*005c*/ 	.word	0x00004060


	//----- nvinfo : EIATTR_CRS_STACK_SIZE
	.align		4
.L_1444:
        /*0060*/ 	.byte	0x04, 0x1e
        /*0062*/ 	.short	(.L_1446 - .L_1445)
.L_1445:
        /*0064*/ 	.word	0x00000000


	//----- nvinfo : EIATTR_CBANK_PARAM_SIZE
	.align		4
.L_1446:
        /*0068*/ 	.byte	0x03, 0x19
        /*006a*/ 	.short	0x01d0


	//----- nvinfo : EIATTR_PARAM_CBANK
	.align		4
        /*006c*/ 	.byte	0x04, 0x0a
        /*006e*/ 	.short	(.L_1448 - .L_1447)
	.align		4
.L_1447:
        /*0070*/ 	.word	index@(.nv.constant0._ZN5flash32flash_fwd_splitkv_combine_kernelI23Flash_fwd_kernel_traitsILi96ELi64ELi64ELi4ELb0ELb0EN7cutlass6half_tE19Flash_kernel_traitsILi96ELi64ELi64ELi4ES3_EELi16ELi2ELb1EEEvNS_16Flash_fwd_paramsE)
        /*0074*/ 	.short	0x0380
        /*0076*/ 	.short	0x01d0


	//----- nvinfo : EIATTR_SW_WAR
	.align		4
.L_1448:
        /*0078*/ 	.byte	0x04, 0x36
        /*007a*/ 	.short	(.L_1450 - .L_1449)
.L_1449:
        /*007c*/ 	.word	0x00000008
.L_1450:


//--------------------- .nv.info._ZN5flash32flash_fwd_splitkv_combine_kernelI23Flash_fwd_kernel_traitsILi96ELi64ELi64ELi4ELb0ELb0EN7cutlass6half_tE19Flash_kernel_traitsILi96ELi64ELi64ELi4ES3_EELi16ELi1ELb1EEEvNS_16Flash_fwd_paramsE --------------------------
	.section	.nv.info._ZN5flash32flash_fwd_splitkv_combine_kernelI23Flash_fwd_kernel_traitsILi96ELi64ELi64ELi4ELb0ELb0EN7cutlass6half_tE19Flash_kernel_traitsILi96ELi64ELi64ELi4ES3_EELi16ELi1ELb1EEEvNS_16Flash_fwd_paramsE,"",@"SHT_CUDA_INFO"
	.sectionflags	@""
	.align	4


	//----- nvinfo : EIATTR_CUDA_API_VERSION
	.align		4
        /*0000*/ 	.byte	0x04, 0x37
        /*0002*/ 	.short	(.L_1452 - .L_1451)
.L_1451:
        /*0004*/ 	.word	0x00000082


	//----- nvinfo : EIATTR_KPARAM_INFO
	.align		4
.L_1452:
        /*0008*/ 	.byte	0x04, 0x17
        /*000a*/ 	.short	(.L_1454 - .L_1453)
.L_1453:
        /*000c*/ 	.word	0x00000000
        /*0010*/ 	.short	0x0000
        /*0012*/ 	.short	0x0000
        /*0014*/ 	.byte	0x00, 0xf0, 0x41, 0x07


	//----- nvinfo : EIATTR_SPARSE_MMA_MASK
	.align		4
.L_1454:
        /*0018*/ 	.byte	0x03, 0x50
        /*001a*/ 	.short	0x0000


	//----- nvinfo : EIATTR_MAXREG_COUNT
	.align		4
        /*001c*/ 	.byte	0x03, 0x1b
        /*001e*/ 	.short	0x00ff


	//----- nvinfo : EIATTR_NUM_BARRIERS
	.align		4
        /*0020*/ 	.byte	0x02, 0x4c
        /*0022*/ 	.byte	0x01
	.zero		1


	//----- nvinfo : EIATTR_MERCURY_ISA_VERSION
	.align		4
        /*0024*/ 	.byte	0x03, 0x5f
        /*0026*/ 	.short	0x0101


	//----- nvinfo : EIATTR_COOP_GROUP_MASK_REGIDS
	.align		4
        /*0028*/ 	.byte	0x04, 0x29
        /*002a*/ 	.short	(.L_1456 - .L_1455)


	//   ....[0]....
.L_1455:
        /*002c*/ 	.word	0xffffffff


	//   ....[1]....
        /*0030*/ 	.word	0xffffffff


	//----- nvinfo : EIATTR_COOP_GROUP_INSTR_OFFSETS
	.align		4
.L_1456:
        /*0034*/ 	.byte	0x04, 0x28
        /*0036*/ 	.short	(.L_1458 - .L_1457)


	//   ....[0]....
.L_1457:
        /*0038*/ 	.word	0x00001a20


	//   ....[1]....
        /*003c*/ 	.word	0x00001c50


	//----- nvinfo : EIATTR_VRC_CTA_INIT_COUNT
	.align		4
.L_1458:
        /*0040*/ 	.byte	0x02, 0x4a
	.zero		1
	.zero		1


	//----- nvinfo : EIATTR_EXIT_INSTR_OFFSETS
	.align		4
        /*0044*/ 	.byte	0x04, 0x1c
        /*0046*/ 	.short	(.L_1460 - .L_1459)


	//   ....[0]....
.L_1459:
        /*0048*/ 	.word	0x00003b10


	//   ....[1]....
        /*004c*/ 	.word	0x00004040


	//----- nvinfo : EIATTR_CRS_STACK_SIZE
	.align		4
.L_1460:
        /*0050*/ 	.byte	0x04, 0x1e
        /*0052*/ 	.short	(.L_1462 - .L_1461)
.L_1461:
        /*0054*/ 	.word	0x00000000


	//----- nvinfo : EIATTR_CBANK_PARAM_SIZE
	.align		4
.L_1462:
        /*0058*/ 	.byte	0x03, 0x19
        /*005a*/ 	.short	0x01d0


	//----- nvinfo : EIATTR_PARAM_CBANK
	.align		4
        /*005c*/ 	.byte	0x04, 0x0a
        /*005e*/ 	.short	(.L_1464 - .L_1463)
	.align		4
.L_1463:
        /*0060*/ 	.word	index@(.nv.constant0._ZN5flash32flash_fwd_splitkv_combine_kernelI23Flash_fwd_kernel_traitsILi96ELi64ELi64ELi4ELb0ELb0EN7cutlass6half_tE19Flash_kernel_traitsILi96ELi64ELi64ELi4ES3_EELi16ELi1ELb1EEEvNS_16Flash_fwd_paramsE)
        /*0064*/ 	.short	0x0380
        /*0066*/ 	.short	0x01d0


	//----- nvinfo : EIATTR_SW_WAR
	.align		4
.L_1464:
        /*0068*/ 	.byte	0x04, 0x36
        /*006a*/ 	.short	(.L_1466 - .L_1465)
.L_1465:
        /*006c*/ 	.word	0x00000008
.L_1466:


//--------------------- .nv.info._ZN5flash24flash_fwd_splitkv_kernelI23Flash_fwd_kernel_traitsILi96ELi64ELi64ELi4ELb0ELb0EN7cutlass6half_tE19Flash_kernel_traitsILi96ELi64ELi64ELi4ES3_EELb1ELb0ELb0ELb0ELb0ELb0ELb0ELb0EEEvNS_16Flash_fwd_paramsE --------------------------
	.section	.nv.info._ZN5flash24flash_fwd_splitkv_kernelI23Flash_fwd_kernel_traitsILi96ELi64ELi64ELi4ELb0ELb0EN7cutlass6half_tE19Flash_kernel_traitsILi96ELi64ELi64ELi4ES3_EELb1ELb0ELb0ELb0ELb0ELb0ELb0ELb0EEEvNS_16Flash_fwd_paramsE,"",@"SHT_CUDA_INFO"
	.sectionflags	@""
	.align	4


	//----- nvinfo : EIATTR_CUDA_API_VERSION
	.align		4
        /*0000*/ 	.byte	0x04, 0x37
        /*0002*/ 	.short	(.L_1468 - .L_1467)
.L_1467:
        /*0004*/ 	.word	0x00000082


	//----- nvinfo : EIATTR_KPARAM_INFO
	.align		4
.L_1468:
        /*0008*/ 	.byte	0x04, 0x17
        /*000a*/ 	.short	(.L_1470 - .L_1469)
.L_1469:
        /*000c*/ 	.word	0x00000000
        /*0010*/ 	.short	0x0000
        /*0012*/ 	.short	0x0000
        /*0014*/ 	.byte	0x00, 0xf0, 0x41, 0x07


	//----- nvinfo : EIATTR_SPARSE_MMA_MASK
	.align		4
.L_1470:
        /*0018*/ 	.byte	0x03, 0x50
        /*001a*/ 	.short	0x0000


	//----- nvinfo : EIATTR_MAXREG_COUNT
	.align		4
        /*001c*/ 	.byte	0x03, 0x1b
        /*001e*/ 	.short	0x00ff


	//----- nvinfo : EIATTR_NUM_BARRIERS
	.align		4
        /*0020*/ 	.byte	0x02, 0x4c
        /*0022*/ 	.byte	0x01
	.zero		1


	//----- nvinfo : EIATTR_MERCURY_ISA_VERSION
	.align		4
        /*0024*/ 	.byte	0x03, 0x5f
        /*0026*/ 	.short	0x0101


	//----- nvinfo : EIATTR_COOP_GROUP_MASK_REGIDS
	.align		4
        /*0028*/ 	.byte	0x04, 0x29
        /*002a*/ 	.short	(.L_1472 - .L_1471)


	//   ....[0]....
.L_1471:
        /*002c*/ 	.word	0xffffffff


	//   ....[1]....
        /*0030*/ 	.word	0xffffffff


	//   ....[2]....
        /*0034*/ 	.word	0xffffffff


	//   ....[3]....
        /*0038*/ 	.word	0xffffffff


	//   ....[4]....
        /*003c*/ 	.word	0xffffffff


	//   ....[5]....
        /*0040*/ 	.word	0xffffffff


	//   ....[6]....
        /*0044*/ 	.word	0xffffffff


	//   ....[7]....
        /*0048*/ 	.word	0xffffffff


	//   ....[8]....
        /*004c*/ 	.word	0xffffffff


	//   ....[9]....
        /*0050*/ 	.word	0xffffffff


	//   ....[10]....
        /*0054*/ 	.word	0xffffffff


	//   ....[11]....
        /*0058*/ 	.word	0xffffffff


	//   ....[12]....
        /*005c*/ 	.word	0xffffffff


	//   ....[13]....
        /*0060*/ 	.word	0xffffffff


	//   ....[14]....
        /*0064*/ 	.word	0xffffffff


	//   ....[15]....
        /*0068*/ 	.word	0xffffffff


	//----- nvinfo : EIATTR_COOP_GROUP_INSTR_OFFSETS
	.align		4
.L_1472:
        /*006c*/ 	.byte	0x04, 0x28
        /*006e*/ 	.short	(.L_1474 - .L_1473)


	//   ....[0]....
.L_1473:
        /*0070*/ 	.word	0x00003820


	//   ....[1]....
        /*0074*/ 	.word	0x000039e0


	//   ....[2]....
        /*0078*/ 	.word	0x000039f0


	//   ....[3]....
        /*007c*/ 	.word	0x00003a60


	//   ....[4]....
        /*0080*/ 	.word	0x00005f60


	//   ....[5]....
        /*0084*/ 	.word	0x00005f70


	//   ....[6]....
        /*0088*/ 	.word	0x00005fb0


	//   ....[7]....
        /*008c*/ 	.word	0x00005fc0


	//   ....[8]....
        /*0090*/ 	.word	0x00008740


	//   ....[9]....
        /*0094*/ 	.word	0x00008760


	//   ....[10]....
        /*0098*/ 	.word	0x00008790


	//   ....[11]....
        /*009c*/ 	.word	0x000087a0


	//   ....[12]....
        /*00a0*/ 	.word	0x00009770


	//   ....[13]....
        /*00a4*/ 	.word	0x000097b0


	//   ....[14]....
        /*00a8*/ 	.word	0x00009890


	//   ....[15]....
        /*00ac*/ 	.word	0x000098a0


	//----- nvinfo : EIATTR_VRC_CTA_INIT_COUNT
	.align		4
.L_1474:
        /*00b0*/ 	.byte	0x02, 0x4a
	.zero		1
	.zero		1


	//----- nvinfo : EIATTR_EXIT_INSTR_OFFSETS
	.align		4
        /*00b4*/ 	.byte	0x04, 0x1c
        /*00b6*/ 	.short	(.L_1476 - .L_1475)


	//   ....[0]....
.L_1475:
        /*00b8*/ 	.word	0x00000340


	//   ....[1]....
        /*00bc*/ 	.word	0x000009a0


	//   ....[2]....
        /*00c0*/ 	.word	0x000009d0


	//   ....[3]....
        /*00c4*/ 	.word	0x0000a460


	//   ....[4]....
        /*00c8*/ 	.word	0x0000a580


	//   ....[5]....
        /*00cc*/ 	.word	0x0000a5a0


	//----- nvinfo : EIATTR_CRS_STACK_SIZE
	.align		4
.L_1476:
        /*00d0*/ 	.byte	0x04, 0x1e
        /*00d2*/ 	.short	(.L_1478 - .L_1477)
.L_1477:
        /*00d4*/ 	.word	0x00000000


	//----- nvinfo : EIATTR_CBANK_PARAM_SIZE
	.align		4
.L_1478:
        /*00d8*/ 	.byte	0x03, 0x19
        /*00da*/ 	.short	0x01d0


	//----- nvinfo : EIATTR_PARAM_CBANK
	.align		4
        /*00dc*/ 	.byte	0x04, 0x0a
        /*00de*/ 	.short	(.L_1480 - .L_1479)
	.align		4
.L_1479:
        /*00e0*/ 	.word	index@(.nv.constant0._ZN5flash24flash_fwd_splitkv_kernelI23Flash_fwd_kernel_traitsILi96ELi64ELi64ELi4ELb0ELb0EN7cutlass6half_tE19Flash_kernel_traitsILi96ELi64ELi64ELi4ES3_EELb1ELb0ELb0ELb0ELb0ELb0ELb0ELb0EEEvNS_16Flash_fwd_paramsE)
        /*00e4*/ 	.short	0x0380
        /*00e6*/ 	.short	0x01d0


	//----- nvinfo : EIATTR_SW_WAR
	.align		4
.L_1480:
        /*00e8*/ 	.byte	0x04, 0x36
        /*00ea*/ 	.short	(.L_1482 - .L_1481)
.L_1481:
        /*00ec*/ 	.word	0x00000008
.L_1482:


//--------------------- .nv.info._ZN5flash24flash_fwd_splitkv_kernelI23Flash_fwd_kernel_traitsILi96ELi64ELi64ELi4ELb0ELb0EN7cutlass6half_tE19Flash_kernel_traitsILi96ELi64ELi64ELi4ES3_EELb1ELb0ELb0ELb0ELb0ELb1ELb0ELb0EEEvNS_16Flash_fwd_paramsE --------------------------
	.section	.nv.info._ZN5flash24flash_fwd_splitkv_kernelI23Flash_fwd_kernel_traitsILi96ELi64ELi64ELi4ELb0ELb0EN7cutlass6half_tE19Flash_kernel_traitsILi96ELi64ELi64ELi4ES3_EELb1ELb0ELb0ELb0ELb0ELb1ELb0ELb0EEEvNS_16Flash_fwd_paramsE,"",@"SHT_CUDA_INFO"
	.sectionflags	@""
	.align	4


	//----- nvinfo : EIATTR_CUDA_API_VERSION
	.align		4
        /*0000*/ 	.byte	0x04, 0x37
        /*0002*/ 	.short	(.L_1484 - .L_1483)
.L_1483:
        /*0004*/ 	.word	0x00000082


	//----- nvinfo : EIATTR_KPARAM_INFO
	.align		4
.L_1484:
        /*0008*/ 	.byte	0x04, 0x17
        /*000a*/ 	.short	(.L_1486 - .L_1485)
.L_1485:
        /*000c*/ 	.word	0x00000000
        /*0010*/ 	.short	0x0000
        /*0012*/ 	.short	0x0000
        /*0014*/ 	.byte	0x00, 0xf0, 0x41, 0x07


	//----- nvinfo : EIATTR_SPARSE_MMA_MASK
	.align		4
.L_1486:
        /*0018*/ 	.byte	0x03, 0x50
        /*001a*/ 	.short	0x0000


	//----- nvinfo : EIATTR_MAXREG_COUNT
	.align		4
        /*001c*/ 	.byte	0x03, 0x1b
        /*001e*/ 	.short	0x00ff


	//----- nvinfo : EIATTR_NUM_BARRIERS
	.align		4
        /*0020*/ 	.byte	0x02, 0x4c
        /*0022*/ 	.byte	0x01
	.zero		1


	//----- nvinfo : EIATTR_MERCURY_ISA_VERSION
	.align		4
        /*0024*/ 	.byte	0x03, 0x5f
        /*0026*/ 	.short	0x0101


	//----- nvinfo : EIATTR_COOP_GROUP_MASK_REGIDS
	.align		4
        /*0028*/ 	.byte	0x04, 0x29
        /*002a*/ 	.short	(.L_1488 - .L_1487)


	//   ....[0]....
.L_1487:
        /*002c*/ 	.word	0xffffffff


	//   ....[1]....
        /*0030*/ 	.word	0xffffffff


	//   ....[2]....
        /*0034*/ 	.word	0xffffffff


	//   ....[3]....
        /*0038*/ 	.word	0xffffffff


	//   ....[4]....
        /*003c*/ 	.word	0xffffffff


	//   ....[5]....
        /*0040*/ 	.word	0xffffffff


	//   ....[6]....
        /*0044*/ 	.word	0xffffffff


	//   ....[7]....
        /*0048*/ 	.word	0xffffffff


	//   ....[8]....
        /*004c*/ 	.word	0xffffffff


	//   ....[9]....
        /*0050*/ 	.word	0xffffffff


	//   ....[10]....
        /*0054*/ 	.word	0xffffffff


	//   ....[11]....
        /*0058*/ 	.word	0xffffffff


	//   ....[12]....
        /*005c*/ 	.word	0xffffffff


	//   ....[13]....
        /*0060*/ 	.word	0xffffffff


	//   ....[14]....
        /*0064*/ 	.word	0xffffffff


	//   ....[15]....
        /*0068*/ 	.word	0xffffffff


	//----- nvinfo : EIATTR_COOP_GROUP_INSTR_OFFSETS
	.align		4
.L_1488:
        /*006c*/ 	.byte	0x04, 0x28
        /*006e*/ 	.short	(.L_1490 - .L_1489)


	//   ....[0]....
.L_1489:
        /*0070*/ 	.word	0x00003c90


	//   ....[1]....
        /*0074*/ 	.word	0x00003da0


	//   ....[2]....
        /*0078*/ 	.word	0x00003db0


	//   ....[3]....
        /*007c*/ 	.word	0x00003e00


	//   ....[4]....
        /*0080*/ 	.word	0x000066f0


	//   ....[5]....
        /*0084*/ 	.word	0x00006700


	//   ....[6]....
        /*0088*/ 	.word	0x00006730


	//   ....[7]....
        /*008c*/ 	.word	0x00006740


	//   ....[8]....
        /*0090*/ 	.word	0x00009280


	//   ....[9]....
        /*0094*/ 	.word	0x000092b0


	//   ....[10]....
        /*0098*/ 	.word	0x00009310


	//   ....[11]....
        /*009c*/ 	.word	0x00009320


	//   ....[12]....
        /*00a0*/ 	.word	0x0000a2a0


	//   ....[13]....
        /*00a4*/ 	.word	0x0000a2e0


	//   ....[14]....
        /*00a8*/ 	.word	0x0000a350


	//   ....[15]....
        /*00ac*/ 	.word	0x0000a370


	//----- nvinfo : EIATTR_VRC_CTA_INIT_COUNT
	.align		4
.L_1490:
        /*00b0*/ 	.byte	0x02, 0x4a
	.zero		1
	.zero		1


	//----- nvinfo : EIATTR_EXIT_INSTR_OFFSETS
	.align		4
        /*00b4*/ 	.byte	0x04, 0x1c
        /*00b6*/ 	.short	(.L_1492 - .L_1491)


	//   ....[0]....
.L_1491:
        /*00b8*/ 	.word	0x00000340


	//   ....[1]....
        /*00bc*/ 	.word	0x000009a0


	//   ....[2]....
        /*00c0*/ 	.word	0x000009d0


	//   ....[3]....
        /*00c4*/ 	.word	0x0000af90


	//   ....[4]....
        /*00c8*/ 	.word	0x0000b0b0


	//   ....[5]....
        /*00cc*/ 	.word	0x0000b0d0


	//----- nvinfo : EIATTR_CRS_STACK_SIZE
	.align		4
.L_1492:
        /*00d0*/ 	.byte	0x04, 0x1e
        /*00d2*/ 	.short	(.L_1494 - .L_1493)
.L_1493:
        /*00d4*/ 	.word	0x00000000


	//----- nvinfo : EIATTR_CBANK_PARAM_SIZE
	.align		4
.L_1494:
        /*00d8*/ 	.byte	0x03, 0x19
        /*00da*/ 	.short	0x01d0


	//----- nvinfo : EIATTR_PARAM_CBANK
	.align		4
        /*00dc*/ 	.byte	0x04, 0x0a
        /*00de*/ 	.short	(.L_1496 - .L_1495)
	.align		4
.L_1495:
        /*00e0*/ 	.word	index@(.nv.constant0._ZN5flash24flash_fwd_splitkv_kernelI23Flash_fwd_kernel_traitsILi96ELi64ELi64ELi4ELb0ELb0EN7cutlass6half_tE19Flash_kernel_traitsILi96ELi64ELi64ELi4ES3_EELb1ELb0ELb0ELb0ELb0ELb1ELb0ELb0EEEvNS_16Flash_fwd_paramsE)
        /*00e4*/ 	.short	0x0380
        /*00e6*/ 	.short	0x01d0


	//----- nvinfo : EIATTR_SW_WAR
	.align		4
.L_1496:
        /*00e8*/ 	.byte	0x04, 0x36
        /*00ea*/ 	.short	(.L_1498 - .L_1497)
.L_1497:
        /*00ec*/ 	.word	0x00000008
.L_1498:


//--------------------- .nv.info._ZN5flash24flash_fwd_splitkv_kernelI23Flash_fwd_kernel_traitsILi96ELi64ELi64ELi4ELb0ELb0EN7cutlass6half_tE19Flash_kernel_traitsILi96ELi64ELi64ELi4ES3_EELb1ELb0ELb0ELb0ELb0ELb0ELb0ELb1EEEvNS_16Flash_fwd_paramsE --------------------------
	.section	.nv.info._ZN5flash24flash_fwd_splitkv_kernelI23Flash_fwd_kernel_traitsILi96ELi64ELi64ELi4ELb0ELb0EN7cutlass6half_tE19Flash_kernel_traitsILi96ELi64ELi64ELi4ES3_EELb1ELb0ELb0ELb0ELb0ELb0ELb0ELb1EEEvNS_16Flash_fwd_paramsE,"",@"SHT_CUDA_INFO"
	.sectionflags	@""
	.align	4


	//----- nvinfo : EIATTR_CUDA_API_VERSION
	.align		4
        /*0000*/ 	.byte	0x04, 0x37
        /*0002*/ 	.short	(.L_1500 - .L_1499)
.L_1499:
        /*0004*/ 	.word	0x00000082


	//----- nvinfo : EIATTR_KPARAM_INFO
	.align		4
.L_1500:
        /*0008*/ 	.byte	0x04, 0x17
        /*000a*/ 	.short	(.L_1502 - .L_1501)
.L_1501:
        /*000c*/ 	.word	0x00000000
        /*0010*/ 	.short	0x0000
        /*0012*/ 	.short	0x0000
        /*0014*/ 	.byte	0x00, 0xf0, 0x41, 0x07


	//----- nvinfo : EIATTR_SPARSE_MMA_MASK
	.align		4
.L_1502:
        /*0018*/ 	.byte	0x03, 0x50
        /*001a*/ 	.short	0x0000


	//----- nvinfo : EIATTR_MAXREG_COUNT
	.align		4
        /*001c*/ 	.byte	0x03, 0x1b
        /*001e*/ 	.short	0x00ff


	//----- nvinfo : EIATTR_NUM_BARRIERS
	.align		4
        /*0020*/ 	.byte	0x02, 0x4c
        /*0022*/ 	.byte	0x01
	.zero		1


	//----- nvinfo : EIATTR_MERCURY_ISA_VERSION
	.align		4
        /*0024*/ 	.byte	0x03, 0x5f
        /*0026*/ 	.short	0x0101


	//----- nvinfo : EIATTR_COOP_GROUP_MASK_REGIDS
	.align		4
        /*0028*/ 	.byte	0x04, 0x29
        /*002a*/ 	.short	(.L_1504 - .L_1503)


	//   ....[0]....
.L_1503:
        /*002c*/ 	.word	0xffffffff


	//   ....[1]....
        /*0030*/ 	.word	0xffffffff


	//   ....[2]....
        /*0034*/ 	.word	0xffffffff


	//   ....[3]....
        /*0038*/ 	.word	0xffffffff


	//   ....[4]....
        /*003c*/ 	.word	0xffffffff


	//   ....[5]....
        /*0040*/ 	.word	0xffffffff


	//   ....[6]....
        /*0044*/ 	.word	0xffffffff


	//   ....[7]....
        /*0048*/ 	.word	0xffffffff


	//   ....[8]....
        /*004c*/ 	.word	0xffffffff


	//   ....[9]....
        /*0050*/ 	.word	0xffffffff


	//   ....[10]....
        /*0054*/ 	.word	0xffffffff


	//   ....[11]....
        /*0058*/ 	.word	0xffffffff


	//   ....[12]....
        /*005c*/ 	.word	0xffffffff


	//   ....[13]....
        /*0060*/ 	.word	0xffffffff


	//   ....[14]....
        /*0064*/ 	.word	0xffffffff


	//   ....[15]....
        /*0068*/ 	.word	0xffffffff


	//----- nvinfo : EIATTR_COOP_GROUP_INSTR_OFFSETS
	.align		4
.L_1504:
        /*006c*/ 	.byte	0x04, 0x28
        /*006e*/ 	.short	(.L_1506 - .L_1505)


	//   ....[0]....
.L_1505:
        /*0070*/ 	.word	0x0000c090


	//   ....[1]....
        /*0074*/ 	.word	0x0000c210


	//   ....[2]....
        /*0078*/ 	.word	0x0000c220


	//   ....[3]....
        /*007c*/ 	.word	0x0000c270


	//   ....[4]....
        /*0080*/ 	.word	0x0000e7f0


	//   ....[5]....
        /*0084*/ 	.word	0x0000e810


	//   ....[6]....
        /*0088*/ 	.word	0x0000e840


	//   ....[7]....
        /*008c*/ 	.word	0x0000e850


	//   ....[8]....
        /*0090*/ 	.word	0x00011010


	//   ....[9]....
        /*0094*/ 	.word	0x00011030


	//   ....[10]....
        /*0098*/ 	.word	0x00011060


	//   ....[11]....
        /*009c*/ 	.word	0x00011070


	//   ....[12]....
        /*00a0*/ 	.word	0x00012050


	//   ....[13]....
        /*00a4*/ 	.word	0x00012090


	//   ....[14]....
        /*00a8*/ 	.word	0x00012100


	//   ....[15]....
        /*00ac*/ 	.word	0x00012110


	//----- nvinfo : EIATTR_VRC_CTA_INIT_COUNT
	.align		4
.L_1506:
        /*00b0*/ 	.byte	0x02, 0x4a
	.zero		1
	.zero		1


	//----- nvinfo : EIATTR_EXIT_INSTR_OFFSETS
	.align		4
        /*00b4*/ 	.byte	0x04, 0x1c
        /*00b6*/ 	.short	(.L_1508 - .L_1507)


	//   ....[0]....
.L_1507:
        /*00b8*/ 	.word	0x00000340


	//   ....[1]....
        /*00bc*/ 	.word	0x000009b0


	//   ....[2]....
        /*00c0*/ 	.word	0x000009e0


	//   ....[3]....
        /*00c4*/ 	.word	0x00012da0


	//   ....[4]....
        /*00c8*/ 	.word	0x00012ed0


	//   ....[5]....
        /*00cc*/ 	.word	0x00012ef0


	//----- nvinfo : EIATTR_CRS_STACK_SIZE
	.align		4
.L_1508:
        /*00d0*/ 	.byte	0x04, 0x1e
        /*00d2*/ 	.short	(.L_1510 - .L_1509)
.L_1509:
        /*00d4*/ 	.word	0x00000000


	//----- nvinfo : EIATTR_CBANK_PARAM_SIZE
	.align		4
.L_1510:
        /*00d8*/ 	.byte	0x03, 0x19
        /*00da*/ 	.short	0x01d0


	//----- nvinfo : EIATTR_PARAM_CBANK
	.align		4
        /*00dc*/ 	.byte	0x04, 0x0a
        /*00de*/ 	.short	(.L_1512 - .L_1511)
	.align		4
.L_1511:
        /*00e0*/ 	.word	index@(.nv.constant0._ZN5flash24flash_fwd_splitkv_kernelI23Flash_fwd_kernel_traitsILi96ELi64ELi64ELi4ELb0ELb0EN7cutlass6half_tE19Flash_kernel_traitsILi96ELi64ELi64ELi4ES3_EELb1ELb0ELb0ELb0ELb0ELb0ELb0ELb1EEEvNS_16Flash_fwd_paramsE)
        /*00e4*/ 	.short	0x0380
        /*00e6*/ 	.short	0x01d0


	//----- nvinfo : EIATTR_SW_WAR
	.align		4
.L_1512:
        /*00e8*/ 	.byte	0x04, 0x36
        /*00ea*/ 	.short	(.L_1514 - .L_1513)
.L_1513:
        /*00ec*/ 	.word	0x00000008
.L_1514:


//--------------------- .nv.info._ZN5flash24flash_fwd_splitkv_kernelI23Flash_fwd_kernel_traitsILi96ELi64ELi64ELi4ELb0ELb0EN7cutlass6half_tE19Flash_kernel_traitsILi96ELi64ELi64ELi4ES3_EELb1ELb0ELb0ELb0ELb0ELb1ELb0ELb1EEEvNS_16Flash_fwd_paramsE --------------------------
	.section	.nv.info._ZN5flash24flash_fwd_splitkv_kernelI23Flash_fwd_kernel_traitsILi96ELi64ELi64ELi4ELb0ELb0EN7cutlass6half_tE19Flash_kernel_traitsILi96ELi64ELi64ELi4ES3_EELb1ELb0ELb0ELb0ELb0ELb1ELb0ELb1EEEvNS_16Flash_fwd_paramsE,"",@"SHT_CUDA_INFO"
	.sectionflags	@""
	.align	4


	//----- nvinfo : EIATTR_CUDA_API_VERSION
	.align		4
        /*0000*/ 	.byte	0x04, 0x37
        /*0002*/ 	.short	(.L_1516 - .L_1515)
.L_1515:
        /*0004*/ 	.word	0x00000082


	//----- nvinfo : EIATTR_KPARAM_INFO
	.align		4
.L_1516:
        /*0008*/ 	.byte	0x04, 0x17
        /*000a*/ 	.short	(.L_1518 - .L_1517)
.L_1517:
        /*000c*/ 	.word	0x00000000
        /*0010*/ 	.short	0x0000
        /*0012*/ 	.short	0x0000
        /*0014*/ 	.byte	0x00, 0xf0, 0x41, 0x07


	//----- nvinfo : EIATTR_SPARSE_MMA_MASK
	.align		4
.L_1518:
        /*0018*/ 	.byte	0x03, 0x50
        /*001a*/ 	.short	0x0000


	//----- nvinfo : EIATTR_MAXREG_COUNT
	.align		4
        /*001c*/ 	.byte	0x03, 0x1b
        /*001e*/ 	.short	0x00ff


	//----- nvinfo : EIATTR_NUM_BARRIERS
	.align		4
        /*0020*/ 	.byte	0x02, 0x4c
        /*0022*/ 	.byte	0x01
	.zero		1


	//----- nvinfo : EIATTR_MERCURY_ISA_VERSION
	.align		4
        /*0024*/ 	.byte	0x03, 0x5f
        /*0026*/ 	.short	0x0101


	//----- nvinfo : EIATTR_COOP_GROUP_MASK_REGIDS
	.align		4
        /*0028*/ 	.byte	0x04, 0x29
        /*002a*/ 	.short	(.L_1520 - .L_1519)


	//   ....[0]....
.L_1519:
        /*002c*/ 	.word	0xffffffff


	//   ....[1]....
        /*0030*/ 	.word	0xffffffff


	//   ....[2]....
        /*0034*/ 	.word	0xffffffff


	//   ....[3]....
        /*0038*/ 	.word	0xffffffff


	//   ....[4]....
        /*003c*/ 	.word	0xffffffff


	//   ....[5]....
        /*0040*/ 	.word	0xffffffff


	//   ....[6]....
        /*0044*/ 	.word	0xffffffff


	//   ....[7]....
        /*0048*/ 	.word	0xffffffff


	//   ....[8]....
        /*004c*/ 	.word	0xffffffff


	//   ....[9]....
        /*0050*/ 	.word	0xffffffff


	//   ....[10]....
        /*0054*/ 	.word	0xffffffff


	//   ....[11]....
        /*0058*/ 	.word	0xffffffff


	//   ....[12]....
        /*005c*/ 	.word	0xffffffff


	//   ....[13]....
        /*0060*/ 	.word	0xffffffff


	//   ....[14]....
        /*0064*/ 	.word	0xffffffff


	//   ....[15]....
        /*0068*/ 	.word	0xffffffff


	//----- nvinfo : EIATTR_COOP_GROUP_INSTR_OFFSETS
	.align		4
.L_1520:
        /*006c*/ 	.byte	0x04, 0x28
        /*006e*/ 	.short	(.L_1522 - .L_1521)


	//   ....[0]....
.L_1521:
        /*0070*/ 	.word	0x0000c1c0


	//   ....[1]....
        /*0074*/ 	.word	0x0000c3d0


	//   ....[2]....
        /*0078*/ 	.word	0x0000c460


	//   ....[3]....
        /*007c*/ 	.word	0x0000c570


	//   ....[4]....
        /*0080*/ 	.word	0x0000eea0


	//   ....[5]....
        /*0084*/ 	.word	0x0000eeb0


	//   ....[6]....
        /*0088*/ 	.word	0x0000eee0


	//   ....[7]....
        /*008c*/ 	.word	0x0000eef0


	//   ....[8]....
        /*0090*/ 	.word	0x00011860


	//   ....[9]....
        /*0094*/ 	.word	0x00011890


	//   ....[10]....
        /*0098*/ 	.word	0x000118d0


	//   ....[11]....
        /*009c*/ 	.word	0x000118e0


	//   ....[12]....
        /*00a0*/ 	.word	0x00012870


	//   ....[13]....
        /*00a4*/ 	.word	0x000128b0


	//   ....[14]....
        /*00a8*/ 	.word	0x00012920


	//   ....[15]....
        /*00ac*/ 	.word	0x00012930


	//----- nvinfo : EIATTR_VRC_CTA_INIT_COUNT
	.align		4
.L_1522:
        /*00b0*/ 	.byte	0x02, 0x4a
	.zero		1
	.zero		1


	//----- nvinfo : EIATTR_EXIT_INSTR_OFFSETS
	.align		4
        /*00b4*/ 	.byte	0x04, 0x1c
        /*00b6*/ 	.short	(.L_1524 - .L_1523)


	//   ....[0]....
.L_1523:
        /*00b8*/ 	.word	0x00000350


	//   ....[1]....
        /*00bc*/ 	.word	0x000009a0


	//   ....[2]....
        /*00c0*/ 	.word	0x000009d0


	//   ....[3]....
        /*00c4*/ 	.word	0x000135c0


	//   ....[4]....
        /*00c8*/ 	.word	0x000136f0


	//   ....[5]....
        /*00cc*/ 	.word	0x00013710


	//----- nvinfo : EIATTR_CRS_STACK_SIZE
	.align		4
.L_1524:
        /*00d0*/ 	.byte	0x04, 0x1e
        /*00d2*/ 	.short	(.L_1526 - .L_1525)
.L_1525:
        /*00d4*/ 	.word	0x00000000


	//----- nvinfo : EIATTR_CBANK_PARAM_SIZE
	.align		4
.L_1526:
        /*00d8*/ 	.byte	0x03, 0x19
        /*00da*/ 	.short	0x01d0


	//----- nvinfo : EIATTR_PARAM_CBANK
	.align		4
        /*00dc*/ 	.byte	0x04, 0x0a
        /*00de*/ 	.short	(.L_1528 - .L_1527)
	.align		4
.L_1527:
        /*00e0*/ 	.word	index@(.nv.constant0._ZN5flash24flash_fwd_splitkv_kernelI23Flash_fwd_kernel_traitsILi96ELi64ELi64ELi4ELb0ELb0EN7cutlass6half_tE19Flash_kernel_traitsILi96ELi64ELi64ELi4ES3_EELb1ELb0ELb0ELb0ELb0ELb1ELb0ELb1EEEvNS_16Flash_fwd_paramsE)
        /*00e4*/ 	.short	0x0380
        /*00e6*/ 	.short	0x01d0


	//----- nvinfo : EIATTR_SW_WAR
	.align		4
.L_1528:
        /*00e8*/ 	.byte	0x04, 0x36
        /*00ea*/ 	.short	(.L_1530 - .L_1529)
.L_1529:
        /*00ec*/ 	.word	0x00000008
.L_1530:


//--------------------- .nv.info._ZN5flash24flash_fwd_splitkv_kernelI23Flash_fwd_kernel_traitsILi96ELi64ELi64ELi4ELb0ELb0EN7cutlass6half_tE19Flash_kernel_traitsILi96ELi64ELi64ELi4ES3_EELb1ELb0ELb0ELb0ELb0ELb0ELb1ELb0EEEvNS_16Flash_fwd_paramsE --------------------------
	.section	.nv.info._ZN5flash24flash_fwd_splitkv_kernelI23Flash_fwd_kernel_traitsILi96ELi64ELi64ELi4ELb0ELb0EN7cutlass6half_tE19Flash_kernel_traitsILi96ELi64ELi64ELi4ES3_EELb1ELb0ELb0ELb0ELb0ELb0ELb1ELb0EEEvNS_16Flash_fwd_paramsE,"",@"SHT_CUDA_INFO"
	.sectionflags	@""
	.align	4


	//----- nvinfo : EIATTR_CUDA_API_VERSION
	.align		4
        /*0000*/ 	.byte	0x04, 0x37
        /*0002*/ 	.short	(.L_1532 - .L_1531)
.L_1531:
        /*0004*/ 	.word	0x00000082


	//----- nvinfo : EIATTR_KPARAM_INFO
	.align		4
.L_1532:
        /*0008*/ 	.byte	0x04, 0x17
        /*000a*/ 	.short	(.L_1534 - .L_1533)
.L_1533:
        /*000c*/ 	.word	0x00000000
        /*0010*/ 	.short	0x0000
        /*0012*/ 	.short	0x0000
        /*0014*/ 	.byte	0x00, 0xf0, 0x41, 0x07


	//----- nvinfo : EIATTR_SPARSE_MMA_MASK
	.align		4
.L_1534:
        /*0018*/ 	.byte	0x03, 0x50
        /*001a*/ 	.short	0x0000


	//----- nvinfo : EIATTR_MAXREG_COUNT
	.align		4
        /*001c*/ 	.byte	0x03, 0x1b
        /*001e*/ 	.short	0x00ff


	//----- nvinfo : EIATTR_NUM_BARRIERS
	.align		4
        /*0020*/ 	.byte	0x02, 0x4c
        /*0022*/ 	.byte	0x01
	.zero		1


	//----- nvinfo : EIATTR_MERCURY_ISA_VERSION
	.align		4
        /*0024*/ 	.byte	0x03, 0x5f
        /*0026*/ 	.short	0x0101


	//----- nvinfo : EIATTR_COOP_GROUP_MASK_REGIDS
	.align		4
        /*0028*/ 	.byte	0x04, 0x29
        /*002a*/ 	.short	(.L_1536 - .L_1535)


	//   ....[0]....
.L_1535:
        /*002c*/ 	.word	0xffffffff


	//   ....[1]....
        /*0030*/ 	.word	0xffffffff


	//   ....[2]....
        /*0034*/ 	.word	0xffffffff


	//   ....[3]....
        /*0038*/ 	.word	0xffffffff


	//   ....[4]....
        /*003c*/ 	.word	0xffffffff


	//   ....[5]....
        /*0040*/ 	.word	0xffffffff


	//   ....[6]....
        /*0044*/ 	.word	0xffffffff


	//   ....[7]....
        /*0048*/ 	.word	0xffffffff


	//   ....[8]....
        /*004c*/ 	.word	0xffffffff


	//   ....[9]....
        /*0050*/ 	.word	0xffffffff


	//   ....[10]....
        /*0054*/ 	.word	0xffffffff


	//   ....[11]....
        /*0058*/ 	.word	0xffffffff


	//   ....[12]....
        /*005c*/ 	.word	0xffffffff


	//   ....[13]....
        /*0060*/ 	.word	0xffffffff


	//   ....[14]....
        /*0064*/ 	.word	0xffffffff


	//   ....[15]....
        /*0068*/ 	.word	0xffffffff


	//----- nvinfo : EIATTR_COOP_GROUP_INSTR_OFFSETS
	.align		4
.L_1536:
        /*006c*/ 	.byte	0x04, 0x28
        /*006e*/ 	.short	(.L_1538 - .L_1537)


	//   ....[0]....
.L_1537:
        /*0070*/ 	.word	0x00003dc0


	//   ....[1]....
        /*0074*/ 	.word	0x00003f40


	//   ....[2]....
        /*0078*/ 	.word	0x00003f50


	//   ....[3]....
        /*007c*/ 	.word	0x00003fa0


	//   ....[4]....
        /*0080*/ 	.word	0x000064d0


	//   ....[5]....
        /*0084*/ 	.word	0x000064e0


	//   ....[6]....
        /*0088*/ 	.word	0x00006530


	//   ....[7]....
        /*008c*/ 	.word	0x00006550


	//   ....[8]....
        /*0090*/ 	.word	0x00008cd0


	//   ....[9]....
        /*0094*/ 	.word	0x00008ce0


	//   ....[10]....
        /*0098*/ 	.word	0x00008d20


	//   ....[11]....
        /*009c*/ 	.word	0x00008d50


	//   ....[12]....
        /*00a0*/ 	.word	0x00009cf0


	//   ....[13]....
        /*00a4*/ 	.word	0x00009d30


	//   ....[14]....
        /*00a8*/ 	.word	0x00009e60


	//   ....[15]....
        /*00ac*/ 	.word	0x00009e90


	//----- nvinfo : EIATTR_VRC_CTA_INIT_COUNT
	.align		4
.L_1538:
        /*00b0*/ 	.byte	0x02, 0x4a
	.zero		1
	.zero		1


	//----- nvinfo : EIATTR_EXIT_INSTR_OFFSETS
	.align		4
        /*00b4*/ 	.byte	0x04, 0x1c
        /*00b6*/ 	.short	(.L_1540 - .L_1539)


	//   ....[0]....
.L_1539:
        /*00b8*/ 	.word	0x00000440


	//   ....[1]....
        /*00bc*/ 	.word	0x00000eb0


	//   ....[2]....
        /*00c0*/ 	.word	0x00000ee0


	//   ....[3]....
        /*00c4*/ 	.word	0x0000aaa0


	//   ....[4]....
        /*00c8*/ 	.word	0x0000aba0


	//   ....[5]....
        /*00cc*/ 	.word	0x0000abf0


	//----- nvinfo : EIATTR_CRS_STACK_SIZE
	.align		4
.L_1540:
        /*00d0*/ 	.byte	0x04, 0x1e
        /*00d2*/ 	.short	(.L_1542 - .L_1541)
.L_1541:
        /*00d4*/ 	.word	0x00000000


	//----- nvinfo : EIATTR_CBANK_PARAM_SIZE
	.align		4
.L_1542:
        /*00d8*/ 	.byte	0x03, 0x19
        /*00da*/ 	.short	0x01d0


	//----- nvinfo : EIATTR_PARAM_CBANK
	.align		4
        /*00dc*/ 	.byte	0x04, 0x0a
        /*00de*/ 	.short	(.L_1544 - .L_1543)
	.align		4
.L_1543:
        /*00e0*/ 	.word	index@(.nv.constant0._ZN5flash24flash_fwd_splitkv_kernelI23Flash_fwd_kernel_traitsILi96ELi64ELi64ELi4ELb0ELb0EN7cutlass6half_tE19Flash_kernel_traitsILi96ELi64ELi64ELi4ES3_EELb1ELb0ELb0ELb0ELb0ELb0ELb1ELb0EEEvNS_16Flash_fwd_paramsE)
        /*00e4*/ 	.short	0x0380
        /*00e6*/ 	.short	0x01d0


	//----- nvinfo : EIATTR_SW_WAR
	.align		4
.L_1544:
        /*00e8*/ 	.byte	0x04, 0x36
        /*00ea*/ 	.short	(.L_1546 - .L_1545)
.L_1545:
        /*00ec*/ 	.word	0x00000008
.L_1546:


//--------------------- .nv.info._ZN5flash24flash_fwd_splitkv_kernelI23Flash_fwd_kernel_traitsILi96ELi64ELi64ELi4ELb0ELb0EN7cutlass6half_tE19Flash_kernel_traitsILi96ELi64ELi64ELi4ES3_EELb1ELb0ELb0ELb0ELb0ELb1ELb1ELb0EEEvNS_16Flash_fwd_paramsE --------------------------
	.section	.nv.info._ZN5flash24flash_fwd_splitkv_kernelI23Flash_fwd_kernel_traitsILi96ELi64ELi64ELi4ELb0ELb0EN7cutlass6half_tE19Flash_kernel_traitsILi96ELi64ELi64ELi4ES3_EELb1ELb0ELb0ELb0ELb0ELb1ELb1ELb0EEEvNS_16Flash_fwd_paramsE,"",@"SHT_CUDA_INFO"
	.sectionflags	@""
	.align	4


	//----- nvinfo : EIATTR_CUDA_API_VERSION
	.align		4
        /*0000*/ 	.byte	0x04, 0x37
        /*0002*/ 	.short	(.L_1548 - .L_1547)
.L_1547:
        /*0004*/ 	.word	0x00000082


	//----- nvinfo : EIATTR_KPARAM_INFO
	.align		4
.L_1548:
        /*0008*/ 	.byte	0x04, 0x17
        /*000a*/ 	.short	(.L_1550 - .L_1549)
.L_1549:
        /*000c*/ 	.word	0x00000000
        /*0010*/ 	.short	0x0000
        /*0012*/ 	.short	0x0000
        /*0014*/ 	.byte	0x00, 0xf0, 0x41, 0x07


	//----- nvinfo : EIATTR_SPARSE_MMA_MASK
	.align		4
.L_1550:
        /*0018*/ 	.byte	0x03, 0x50
        /*001a*/ 	.short	0x0000


	//----- nvinfo : EIATTR_MAXREG_COUNT
	.align		4
        /*001c*/ 	.byte	0x03, 0x1b
        /*001e*/ 	.short	0x00ff


	//----- nvinfo : EIATTR_NUM_BARRIERS
	.align		4
        /*0020*/ 	.byte	0x02, 0x4c
        /*0022*/ 	.byte	0x01
	.zero		1


	//----- nvinfo : EIATTR_MERCURY_ISA_VERSION
	.align		4
        /*0024*/ 	.byte	0x03, 0x5f
        /*0026*/ 	.short	0x0101


	//----- nvinfo : EIATTR_COOP_GROUP_MASK_REGIDS
	.align		4
        /*0028*/ 	.byte	0x04, 0x29
        /*002a*/ 	.short	(.L_1552 - .L_1551)


	//   ....[0]....
.L_1551:
        /*002c*/ 	.word	0xffffffff


	//   ....[1]....
        /*0030*/ 	.word	0xffffffff


	//   ....[2]....
        /*0034*/ 	.word	0xffffffff


	//   ....[3]....
        /*0038*/ 	.word	0xffffffff


	//   ....[4]....
        /*003c*/ 	.word	0xffffffff


	//   ....[5]....
        /*0040*/ 	.word	0xffffffff


	//   ....[6]....
        /*0044*/ 	.word	0xffffffff


	//   ....[7]....
        /*0048*/ 	.word	0xffffffff


	//   ....[8]....
        /*004c*/ 	.word	0xffffffff


	//   ....[9]....
        /*0050*/ 	.word	0xffffffff


	//   ....[10]....
        /*0054*/ 	.word	0xffffffff


	//   ....[11]....
        /*0058*/ 	.word	0xffffffff


	//   ....[12]....
        /*005c*/ 	.word	0xffffffff


	//   ....[13]....
        /*0060*/ 	.word	0xffffffff


	//   ....[14]....
        /*0064*/ 	.word	0xffffffff


	//   ....[15]....
        /*0068*/ 	.word	0xffffffff


	//----- nvinfo : EIATTR_COOP_GROUP_INSTR_OFFSETS
	.align		4
.L_1552:
        /*006c*/ 	.byte	0x04, 0x28
        /*006e*/ 	.short	(.L_1554 - .L_1553)


	//   ....[0]....
.L_1553:
        /*0070*/ 	.word	0x000041d0


	//   ....[1]....
        /*0074*/ 	.word	0x00004350


	//   ....[2]....
        /*0078*/ 	.word	0x00004360


	//   ....[3]....
        /*007c*/ 	.word	0x00004390


	//   ....[4]....
        /*0080*/ 	.word	0x00006c80


	//   ....[5]....
        /*0084*/ 	.word	0x00006ca0


	//   ....[6]....
        /*0088*/ 	.word	0x00006cd0


	//   ....[7]....
        /*008c*/ 	.word	0x00006ce0


	//   ....[8]....
        /*0090*/ 	.word	0x00009860


	//   ....[9]....
        /*0094*/ 	.word	0x00009890


	//   ....[10]....
        /*0098*/ 	.word	0x000098e0


	//   ....[11]....
        /*009c*/ 	.word	0x000098f0


	//   ....[12]....
        /*00a0*/ 	.word	0x0000a870


	//   ....[13]....
        /*00a4*/ 	.word	0x0000a8b0


	//   ....[14]....
        /*00a8*/ 	.word	0x0000a980


	//   ....[15]....
        /*00ac*/ 	.word	0x0000a990


	//----- nvinfo : EIATTR_VRC_CTA_INIT_COUNT
	.align		4
.L_1554:
        /*00b0*/ 	.byte	0x02, 0x4a
	.zero		1
	.zero		1


	//----- nvinfo : EIATTR_EXIT_INSTR_OFFSETS
	.align		4
        /*00b4*/ 	.byte	0x04, 0x1c
        /*00b6*/ 	.short	(.L_1556 - .L_1555)


	//   ....[0]....
.L_1555:
        /*00b8*/ 	.word	0x00000440


	//   ....[1]....
        /*00bc*/ 	.word	0x00000eb0


	//   ....[2]....
        /*00c0*/ 	.word	0x00000ee0


	//   ....[3]....
        /*00c4*/ 	.word	0x0000b620


	//   ....[4]....
        /*00c8*/ 	.word	0x0000b720


	//   ....[5]....
        /*00cc*/ 	.word	0x0000b770


	//----- nvinfo : EIATTR_CRS_STACK_SIZE
	.align		4
.L_1556:
        /*00d0*/ 	.byte	0x04, 0x1e
        /*00d2*/ 	.short	(.L_1558 - .L_1557)
.L_1557:
        /*00d4*/ 	.word	0x00000000


	//----- nvinfo : EIATTR_CBANK_PARAM_SIZE
	.align		4
.L_1558:
        /*00d8*/ 	.byte	0x03, 0x19
        /*00da*/ 	.short	0x01d0


	//----- nvinfo : EIATTR_PARAM_CBANK
	.align		4
        /*00dc*/ 	.byte	0x04, 0x0a
        /*00de*/ 	.short	(.L_1560 - .L_1559)
	.align		4
.L_1559:
        /*00e0*/ 	.word	index@(.nv.constant0._ZN5flash24flash_fwd_splitkv_kernelI23Flash_fwd_kernel_traitsILi96ELi64ELi64ELi4ELb0ELb0EN7cutlass6half_tE19Flash_kernel_traitsILi96ELi64ELi64ELi4ES3_EELb1ELb0ELb0ELb0ELb0ELb1ELb1ELb0EEEvNS_16Flash_fwd_paramsE)
        /*00e4*/ 	.short	0x0380
        /*00e6*/ 	.short	0x01d0


	//----- nvinfo : EIATTR_SW_WAR
	.align		4
.L_1560:
        /*00e8*/ 	.byte	0x04, 0x36
        /*00ea*/ 	.short	(.L_1562 - .L_1561)
.L_1561:
        /*00ec*/ 	.word	0x00000008
.L_1562:


//--------------------- .nv.info._ZN5flash24flash_fwd_splitkv_kernelI23Flash_fwd_kernel_traitsILi96ELi64ELi64ELi4ELb0ELb0EN7cutlass6half_tE19Flash_kernel_traitsILi96ELi64ELi64ELi4ES3_EELb1ELb0ELb0ELb0ELb0ELb0ELb1ELb1EEEvNS_16Flash_fwd_paramsE --------------------------
	.section	.nv.info._ZN5flash24flash_fwd_splitkv_kernelI23Flash_fwd_kernel_traitsILi96ELi64ELi64ELi4ELb0ELb0EN7cutlass6half_tE19Flash_kernel_traitsILi96ELi64ELi64ELi4ES3_EELb1ELb0ELb0ELb0ELb0ELb0ELb1ELb1EEEvNS_16Flash_fwd_paramsE,"",@"SHT_CUDA_INFO"
	.sectionflags	@""
	.align	4


	//----- nvinfo : EIATTR_CUDA_API_VERSION
	.align		4
        /*0000*/ 	.byte	0x04, 0x37
        /*0002*/ 	.short	(.L_1564 - .L_1563)
.L_1563:
        /*0004*/ 	.word	0x00000082


	//----- nvinfo : EIATTR_KPARAM_INFO
	.align		4
.L_1564:
        /*0008*/ 	.byte	0x04, 0x17
        /*000a*/ 	.short	(.L_1566 - .L_1565)
.L_1565:
        /*000c*/ 	.word	0x00000000
        /*0010*/ 	.short	0x0000
        /*0012*/ 	.short	0x0000
        /*0014*/ 	.byte	0x00, 0xf0, 0x41, 0x07


	//----- nvinfo : EIATTR_SPARSE_MMA_MASK
	.align		4
.L_1566:
        /*0018*/ 	.byte	0x03, 0x50
        /*001a*/ 	.short	0x0000


	//----- nvinfo : EIATTR_MAXREG_COUNT
	.align		4
        /*001c*/ 	.byte	0x03, 0x1b
        /*001e*/ 	.short	0x00ff


	//----- nvinfo : EIATTR_NUM_BARRIERS
	.align		4
        /*0020*/ 	.byte	0x02, 0x4c
        /*0022*/ 	.byte	0x01
	.zero		1


	//----- nvinfo : EIATTR_MERCURY_ISA_VERSION
	.align		4
        /*0024*/ 	.byte	0x03, 0x5f
        /*0026*/ 	.short	0x0101


	//----- nvinfo : EIATTR_COOP_GROUP_MASK_REGIDS
	.align		4
        /*0028*/ 	.byte	0x04, 0x29
        /*002a*/ 	.short	(.L_1568 - .L_1567)


	//   ....[0]....
.L_1567:
        /*002c*/ 	.word	0xffffffff


	//   ....[1]....
        /*0030*/ 	.word	0xffffffff


	//   ....[2]....
        /*0034*/ 	.word	0xffffffff


	//   ....[3]....
        /*0038*/ 	.word	0xffffffff


	//   ....[4]....
        /*003c*/ 	.word	0xffffffff


	//   ....[5]....
        /*0040*/ 	.word	0xffffffff


	//   ....[6]....
        /*0044*/ 	.word	0xffffffff


	//   ....[7]....
        /*0048*/ 	.word	0xffffffff


	//   ....[8]....
        /*004c*/ 	.word	0xffffffff


	//   ....[9]....
        /*0050*/ 	.word	0xffffffff


	//   ....[10]....
        /*0054*/ 	.word	0xffffffff


	//   ....[11]....
        /*0058*/ 	.word	0xffffffff


	//   ....[12]....
        /*005c*/ 	.word	0xffffffff


	//   ....[13]....
        /*0060*/ 	.word	0xffffffff


	//   ....[14]....
        /*0064*/ 	.word	0xffffffff


	//   ....[15]....
        /*0068*/ 	.word	0xffffffff


	//----- nvinfo : EIATTR_COOP_GROUP_INSTR_OFFSETS
	.align		4
.L_1568:
        /*006c*/ 	.byte	0x04, 0x28
        /*006e*/ 	.short	(.L_1570 - .L_1569)


	//   ....[0]....
.L_1569:
        /*0070*/ 	.word	0x0000c3f0


	//   ....[1]....
        /*0074*/ 	.word	0x0000c590


	//   ....[2]....
        /*0078*/ 	.word	0x0000c6c0


	//   ....[3]....
        /*007c*/ 	.word	0x0000c7f0


	//   ....[4]....
        /*0080*/ 	.word	0x0000ec90


	//   ....[5]....
        /*0084*/ 	.word	0x0000eca0


	//   ....[6]....
        /*0088*/ 	.word	0x0000ecd0


	//   ....[7]....
        /*008c*/ 	.word	0x0000ece0


	//   ....[8]....
        /*0090*/ 	.word	0x000114f0


	//   ....[9]....
        /*0094*/ 	.word	0x00011500


	//   ....[10]....
        /*0098*/ 	.word	0x00011530


	//   ....[11]....
        /*009c*/ 	.word	0x00011540


	//   ....[12]....
        /*00a0*/ 	.word	0x00012510


	//   ....[13]....
        /*00a4*/ 	.word	0x00012550


	//   ....[14]....
        /*00a8*/ 	.word	0x000125d0


	//   ....[15]....
        /*00ac*/ 	.word	0x000125f0


	//----- nvinfo : EIATTR_VRC_CTA_INIT_COUNT
	.align		4
.L_1570:
        /*00b0*/ 	.byte	0x02, 0x4a
	.zero		1
	.zero		1


	//----- nvinfo : EIATTR_EXIT_INSTR_OFFSETS
	.align		4
        /*00b4*/ 	.byte	0x04, 0x1c
        /*00b6*/ 	.short	(.L_1572 - .L_1571)


	//   ....[0]....
.L_1571:
        /*00b8*/ 	.word	0x00000440


	//   ....[1]....
        /*00bc*/ 	.word	0x00000ec0


	//   ....[2]....
        /*00c0*/ 	.word	0x00000ef0


	//   ....[3]....
        /*00c4*/ 	.word	0x000132f0


	//   ....[4]....
        /*00c8*/ 	.word	0x000133f0


	//   ....[5]....
        /*00cc*/ 	.word	0x00013440


	//----- nvinfo : EIATTR_CRS_STACK_SIZE
	.align		4
.L_1572:
        /*00d0*/ 	.byte	0x04, 0x1e
        /*00d2*/ 	.short	(.L_1574 - .L_1573)
.L_1573:
        /*00d4*/ 	.word	0x00000000


	//----- nvinfo : EIATTR_CBANK_PARAM_SIZE
	.align		4
.L_1574:
        /*00d8*/ 	.byte	0x03, 0x19
        /*00da*/ 	.short	0x01d0


	//----- nvinfo : EIATTR_PARAM_CBANK
	.align		4
        /*00dc*/ 	.byte	0x04, 0x0a
        /*00de*/ 	.short	(.L_1576 - .L_1575)
	.align		4
.L_1575:
        /*00e0*/ 	.word	index@(.nv.constant0._ZN5flash24flash_fwd_splitkv_kernelI23Flash_fwd_kernel_traitsILi96ELi64ELi64ELi4ELb0ELb0EN7cutlass6half_tE19Flash_kernel_traitsILi96ELi64ELi64ELi4ES3_EELb1ELb0ELb0ELb0ELb0ELb0ELb1ELb1EEEvNS_16Flash_fwd_paramsE)
        /*00e4*/ 	.short	0x0380
        /*00e6*/ 	.short	0x01d0


	//----- nvinfo : EIATTR_SW_WAR
	.align		4
.L_1576:
        /*00e8*/ 	.byte	0x04, 0x36
        /*00ea*/ 	.short	(.L_1578 - .L_1577)
.L_1577:
        /*00ec*/ 	.word	0x00000008
.L_1578:


//--------------------- .nv.info._ZN5flash24flash_fwd_splitkv_kernelI23Flash_fwd_kernel_traitsILi96ELi64ELi64ELi4ELb0ELb0EN7cutlass6half_tE19Flash_kernel_traitsILi96ELi64ELi64ELi4ES3_EELb1ELb0ELb0ELb0ELb0ELb1ELb1ELb1EEEvNS_16Flash_fwd_paramsE --------------------------
	.section	.nv.info._ZN5flash24flash_fwd_splitkv_kernelI23Flash_fwd_kernel_traitsILi96ELi64ELi64ELi4ELb0ELb0EN7cutlass6half_tE19Flash_kernel_traitsILi96ELi64ELi64ELi4ES3_EELb1ELb0ELb0ELb0ELb0ELb1ELb1ELb1EEEvNS_16Flash_fwd_paramsE,"",@"SHT_CUDA_INFO"
	.sectionflags	@""
	.align	4


	//----- nvinfo : EIATTR_CUDA_API_VERSION
	.align		4
        /*0000*/ 	.byte	0x04, 0x37
        /*0002*/ 	.short	(.L_1580 - .L_1579)
.L_1579:
        /*0004*/ 	.word	0x00000082


	//----- nvinfo : EIATTR_KPARAM_INFO
	.align		4
.L_1580:
        /*0008*/ 	.byte	0x04, 0x17
        /*000a*/ 	.short	(.L_1582 - .L_1581)
.L_1581:
        /*000c*/ 	.word	0x00000000
        /*0010*/ 	.short	0x0000
        /*0012*/ 	.short	0x0000
        /*0014*/ 	.byte	0x00, 0xf0, 0x41, 0x07


	//----- nvinfo : EIATTR_SPARSE_MMA_MASK
	.align		4
.L_1582:
        /*0018*/ 	.byte	0x03, 0x50
        /*001a*/ 	.short	0x0000


	//----- nvinfo : EIATTR_MAXREG_COUNT
	.align		4
        /*001c*/ 	.byte	0x03, 0x1b
        /*001e*/ 	.short	0x00ff


	//----- nvinfo : EIATTR_NUM_BARRIERS
	.align		4
        /*0020*/ 	.byte	0x02, 0x4c
        /*0022*/ 	.byte	0x01
	.zero		1


	//----- nvinfo : EIATTR_MERCURY_ISA_VERSION
	.align		4
        /*0024*/ 	.byte	0x03, 0x5f
        /*0026*/ 	.short	0x0101


	//----- nvinfo : EIATTR_COOP_GROUP_MASK_REGIDS
	.align		4
        /*0028*/ 	.byte	0x04, 0x29
        /*002a*/ 	.short	(.L_1584 - .L_1583)


	//   ....[0]....
.L_1583:
        /*002c*/ 	.word	0xffffffff


	//   ....[1]....
        /*0030*/ 	.word	0xffffffff


	//   ....[2]....
        /*0034*/ 	.word	0xffffffff


	//   ....[3]....
        /*0038*/ 	.word	0xffffffff


	//   ....[4]....
        /*003c*/ 	.word	0xffffffff


	//   ....[5]....
        /*0040*/ 	.word	0xffffffff


	//   ....[6]....
        /*0044*/ 	.word	0xffffffff


	//   ....[7]....
        /*0048*/ 	.word	0xffffffff


	//   ....[8]....
        /*004c*/ 	.word	0xffffffff


	//   ....[9]....
        /*0050*/ 	.word	0xffffffff


	//   ....[10]....
        /*0054*/ 	.word	0xffffffff


	//   ....[11]....
        /*0058*/ 	.word	0xffffffff


	//   ....[12]....
        /*005c*/ 	.word	0xffffffff


	//   ....[13]....
        /*0060*/ 	.word	0xffffffff


	//   ....[14]....
        /*0064*/ 	.word	0xffffffff


	//   ....[15]....
        /*0068*/ 	.word	0xffffffff


	//----- nvinfo : EIATTR_COOP_GROUP_INSTR_OFFSETS
	.align		4
.L_1584:
        /*006c*/ 	.byte	0x04, 0x28
        /*006e*/ 	.short	(.L_1586 - .L_1585)


	//   ....[0]....
.L_1585:
        /*0070*/ 	.word	0x0000c8f0


	//   ....[1]....
        /*0074*/ 	.word	0x0000caa0


	//   ....[2]....
        /*0078*/ 	.word	0x0000cab0


	//   ....[3]....
        /*007c*/ 	.word	0x0000cb10


	//   ....[4]....
        /*0080*/ 	.word	0x0000f4b0


	//   ....[5]....
        /*0084*/ 	.word	0x0000f4d0


	//   ....[6]....
        /*0088*/ 	.word	0x0000f500


	//   ....[7]....
        /*008c*/ 	.word	0x0000f510


	//   ....[8]....
        /*0090*/ 	.word	0x000120f0


	//   ....[9]....
        /*0094*/ 	.word	0x00012120


	//   ....[10]....
        /*0098*/ 	.word	0x00012170


	//   ....[11]....
        /*009c*/ 	.word	0x00012180


	//   ....[12]....
        /*00a0*/ 	.word	0x00013100


	//   ....[13]....
        /*00a4*/ 	.word	0x00013140


	//   ....[14]....
        /*00a8*/ 	.word	0x000131c0


	//   ....[15]....
        /*00ac*/ 	.word	0x000131e0


	//----- nvinfo : EIATTR_VRC_CTA_INIT_COUNT
	.align		4
.L_1586:
        /*00b0*/ 	.byte	0x02, 0x4a
	.zero		1
	.zero		1


	//----- nvinfo : EIATTR_EXIT_INSTR_OFFSETS
	.align		4
        /*00b4*/ 	.byte	0x04, 0x1c
        /*00b6*/ 	.short	(.L_1588 - .L_1587)


	//   ....[0]....
.L_1587:
        /*00b8*/ 	.word	0x00000440


	//   ....[1]....
        /*00bc*/ 	.word	0x00000ec0


	//   ....[2]....
        /*00c0*/ 	.word	0x00000ef0


	//   ....[3]....
        /*00c4*/ 	.word	0x00013ee0


	//   ....[4]....
        /*00c8*/ 	.word	0x00013fe0


	//   ....[5]....
        /*00cc*/ 	.word	0x00014030


	//----- nvinfo : EIATTR_CRS_STACK_SIZE
	.align		4
.L_1588:
        /*00d0*/ 	.byte	0x04, 0x1e
        /*00d2*/ 	.short	(.L_1590 - .L_1589)
.L_1589:
        /*00d4*/ 	.word	0x00000000


	//----- nvinfo : EIATTR_CBANK_PARAM_SIZE
	.align		4
.L_1590:
        /*00d8*/ 	.byte	0x03, 0x19
        /*00da*/ 	.short	0x01d0


	//----- nvinfo : EIATTR_PARAM_CBANK
	.align		4
        /*00dc*/ 	.byte	0x04, 0x0a
        /*00de*/ 	.short	(.L_1592 - .L_1591)
	.align		4
.L_1591:
        /*00e0*/ 	.word	index@(.nv.constant0._ZN5flash24flash_fwd_splitkv_kernelI23Flash_fwd_kernel_traitsILi96ELi64ELi64ELi4ELb0ELb0EN7cutlass6half_tE19Flash_kernel_traitsILi96ELi64ELi64ELi4ES3_EELb1ELb0ELb0ELb0ELb0ELb1ELb1ELb1EEEvNS_16Flash_fwd_paramsE)
        /*00e4*/ 	.short	0x0380
        /*00e6*/ 	.short	0x01d0


	//----- nvinfo : EIATTR_SW_WAR
	.align		4
.L_1592:
        /*00e8*/ 	.byte	0x04, 0x36
        /*00ea*/ 	.short	(.L_1594 - .L_1593)
.L_1593:
        /*00ec*/ 	.word	0x00000008
.L_1594:


//--------------------- .nv.info._ZN5flash24flash_fwd_splitkv_kernelI23Flash_fwd_kernel_traitsILi96ELi64ELi64ELi4ELb0ELb0EN7cutlass6half_tE19Flash_kernel_traitsILi96ELi64ELi64ELi4ES3_EELb1ELb0ELb0ELb1ELb1ELb0ELb0ELb0EEEvNS_16Flash_fwd_paramsE --------------------------
	.section	.nv.info._ZN5flash24flash_fwd_splitkv_kernelI23Flash_fwd_kernel_traitsILi96ELi64ELi64ELi4ELb0ELb0EN7cutlass6half_tE19Flash_kernel_traitsILi96ELi64ELi64ELi4ES3_EELb1ELb0ELb0ELb1ELb1ELb0ELb0ELb0EEEvNS_16Flash_fwd_paramsE,"",@"SHT_CUDA_INFO"
	.sectionflags	@""
	.align	4


	//----- nvinfo : EIATTR_CUDA_API_VERSION
	.align		4
        /*0000*/ 	.byte	0x04, 0x37
        /*0002*/ 	.short	(.L_1596 - .L_1595)
.L_1595:
        /*0004*/ 	.word	0x00000082


	//----- nvinfo : EIATTR_KPARAM_INFO
	.align		4
.L_1596:
        /*0008*/ 	.byte	0x04, 0x17
        /*000a*/ 	.short	(.L_1598 - .L_1597)
.L_1597:
        /*000c*/ 	.word	0x00000000
        /*0010*/ 	.short	0x0000
        /*0012*/ 	.short	0x0000
        /*0014*/ 	.byte	0x00, 0xf0, 0x41, 0x07


	//----- nvinfo : EIATTR_SPARSE_MMA_MASK
	.align		4
.L_1598:
        /*0018*/ 	.byte	0x03, 0x50
        /*001a*/ 	.short	0x0000


	//----- nvinfo : EIATTR_MAXREG_COUNT
	.align		4
        /*001c*/ 	.byte	0x03, 0x1b
        /*001e*/ 	.short	0x00ff


	//----- nvinfo : EIATTR_NUM_BARRIERS
	.align		4
        /*0020*/ 	.byte	0x02, 0x4c
        /*0022*/ 	.byte	0x01
	.zero		1


	//----- nvinfo : EIATTR_MERCURY_ISA_VERSION
	.align		4
        /*0024*/ 	.byte	0x03, 0x5f
        /*0026*/ 	.short	0x0101


	//----- nvinfo : EIATTR_COOP_GROUP_MASK_REGIDS
	.align		4
        /*0028*/ 	.byte	0x04, 0x29
        /*002a*/ 	.short	(.L_1600 - .L_1599)


	//   ....[0]....
.L_1599:
        /*002c*/ 	.word	0xffffffff


	//   ....[1]....
        /*0030*/ 	.word	0xffffffff


	//   ....[2]....
        /*0034*/ 	.word	0xffffffff


	//   ....[3]....
        /*0038*/ 	.word	0xffffffff


	//   ....[4]....
        /*003c*/ 	.word	0xffffffff


	//   ....[5]....
        /*0040*/ 	.word	0xffffffff


	//   ....[6]....
        /*0044*/ 	.word	0xffffffff


	//   ....[7]....
        /*0048*/ 	.word	0xffffffff


	//   ....[8]....
        /*004c*/ 	.word	0xffffffff


	//   ....[9]....
        /*0050*/ 	.word	0xffffffff


	//   ....[10]....
        /*0054*/ 	.word	0xffffffff


	//   ....[11]....
        /*0058*/ 	.word	0xffffffff


	//----- nvinfo : EIATTR_COOP_GROUP_INSTR_OFFSETS
	.align		4
.L_1600:
        /*005c*/ 	.byte	0x04, 0x28
        /*005e*/ 	.short	(.L_1602 - .L_1601)


	//   ....[0]....
.L_1601:
        /*0060*/ 	.word	0x00002870


	//   ....[1]....
        /*0064*/ 	.word	0x00002890


	//   ....[2]....
        /*0068*/ 	.word	0x00002910


	//   ....[3]....
        /*006c*/ 	.word	0x00002920


	//   ....[4]....
        /*0070*/ 	.word	0x00004900


	//   ....[5]....
        /*0074*/ 	.word	0x00004920


	//   ....[6]....
        /*0078*/ 	.word	0x00004950


	//   ....[7]....
        /*007c*/ 	.word	0x00004960


	//   ....[8]....
        /*0080*/ 	.word	0x00005930


	//   ....[9]....
        /*0084*/ 	.word	0x00005970


	//   ....[10]....
        /*0088*/ 	.word	0x00005a90


	//   ....[11]....
        /*008c*/ 	.word	0x00005ab0


	//----- nvinfo : EIATTR_VRC_CTA_INIT_COUNT
	.align		4
.L_1602:
        /*0090*/ 	.byte	0x02, 0x4a
	.zero		1
	.zero		1


	//----- nvinfo : EIATTR_EXIT_INSTR_OFFSETS
	.align		4
        /*0094*/ 	.byte	0x04, 0x1c
        /*0096*/ 	.short	(.L_1604 - .L_1603)


	//   ....[0]....
.L_1603:
        /*0098*/ 	.word	0x00000170


	//   ....[1]....
        /*009c*/ 	.word	0x000005c0


	//   ....[2]....
        /*00a0*/ 	.word	0x000005f0


	//   ....[3]....
        /*00a4*/ 	.word	0x00006580


	//----- nvinfo : EIATTR_CRS_STACK_SIZE
	.align		4
.L_1604:
        /*00a8*/ 	.byte	0x04, 0x1e
        /*00aa*/ 	.short	(.L_1606 - .L_1605)
.L_1605:
        /*00ac*/ 	.word	0x00000000


	//----- nvinfo : EIATTR_CBANK_PARAM_SIZE
	.align		4
.L_1606:
        /*00b0*/ 	.byte	0x03, 0x19
        /*00b2*/ 	.short	0x01d0


	//----- nvinfo : EIATTR_PARAM_CBANK
	.align		4
        /*00b4*/ 	.byte	0x04, 0x0a
        /*00b6*/ 	.short	(.L_1608 - .L_1607)
	.align		4
.L_1607:
        /*00b8*/ 	.word	index@(.nv.constant0._ZN5flash24flash_fwd_splitkv_kernelI23Flash_fwd_kernel_traitsILi96ELi64ELi64ELi4ELb0ELb0EN7cutlass6half_tE19Flash_kernel_traitsILi96ELi64ELi64ELi4ES3_EELb1ELb0ELb0ELb1ELb1ELb0ELb0ELb0EEEvNS_16Flash_fwd_paramsE)
        /*00bc*/ 	.short	0x0380
        /*00be*/ 	.short	0x01d0


	//----- nvinfo : EIATTR_SW_WAR
	.align		4
.L_1608:
        /*00c0*/ 	.byte	0x04, 0x36
        /*00c2*/ 	.short	(.L_1610 - .L_1609)
.L_1609:
        /*00c4*/ 	.word	0x00000008
.L_1610:


//--------------------- .nv.info._ZN5flash24flash_fwd_splitkv_kernelI23Flash_fwd_kernel_traitsILi96ELi64ELi64ELi4ELb0ELb0EN7cutlass6half_tE19Flash_kernel_traitsILi96ELi64ELi64ELi4ES3_EELb1ELb0ELb0ELb1ELb1ELb1ELb0ELb0EEEvNS_16Flash_fwd_paramsE --------------------------
	.section	.nv.info._ZN5flash24flash_fwd_splitkv_kernelI23Flash_fwd_kernel_traitsILi96ELi64ELi64ELi4ELb0ELb0EN7cutlass6half_tE19Flash_kernel_traitsILi96ELi64ELi64ELi4ES3_EELb1ELb0ELb0ELb1ELb1ELb1ELb0ELb0EEEvNS_16Flash_fwd_paramsE,"",@"SHT_CUDA_INFO"
	.sectionflags	@""
	.align	4


	//----- nvinfo : EIATTR_CUDA_API_VERSION
	.align		4
        /*0000*/ 	.byte	0x04, 0x37
        /*0002*/ 	.short	(.L_1612 - .L_1611)
.L_1611:
        /*0004*/ 	.word	0x00000082


	//----- nvinfo : EIATTR_KPARAM_INFO
	.align		4
.L_1612:
        /*0008*/ 	.byte	0x04, 0x17
        /*000a*/ 	.short	(.L_1614 - .L_1613)
.L_1613:
        /*000c*/ 	.word	0x00000000
        /*0010*/ 	.short	0x0000
        /*0012*/ 	.short	0x0000
        /*0014*/ 	.byte	0x00, 0xf0, 0x41, 0x07


	//----- nvinfo : EIATTR_SPARSE_MMA_MASK
	.align		4
.L_1614:
        /*0018*/ 	.byte	0x03, 0x50
        /*001a*/ 	.short	0x0000


	//----- nvinfo : EIATTR_MAXREG_COUNT
	.align		4
        /*001c*/ 	.byte	0x03, 0x1b
        /*001e*/ 	.short	0x00ff


	//----- nvinfo : EIATTR_NUM_BARRIERS
	.align		4
        /*0020*/ 	.byte	0x02, 0x4c
        /*0022*/ 	.byte	0x01
	.zero		1


	//----- nvinfo : EIATTR_MERCURY_ISA_VERSION
	.align		4
        /*0024*/ 	.byte	0x03, 0x5f
        /*0026*/ 	.short	0x0101


	//----- nvinfo : EIATTR_COOP_GROUP_MASK_REGIDS
	.align		4
        /*0028*/ 	.byte	0x04, 0x29
        /*002a*/ 	.short	(.L_1616 - .L_1615)


	//   ....[0]....
.L_1615:
        /*002c*/ 	.word	0xffffffff


	//   ....[1]....
        /*0030*/ 	.word	0xffffffff


	//   ....[2]....
        /*0034*/ 	.word	0xffffffff


	//   ....[3]....
        /*0038*/ 	.word	0xffffffff


	//   ....[4]....
        /*003c*/ 	.word	0xffffffff


	//   ....[5]....
        /*0040*/ 	.word	0xffffffff


	//   ....[6]....
        /*0044*/ 	.word	0xffffffff


	//   ....[7]....
        /*0048*/ 	.word	0xffffffff


	//   ....[8]....
        /*004c*/ 	.word	0xffffffff


	//   ....[9]....
        /*0050*/ 	.word	0xffffffff


	//   ....[10]....
        /*0054*/ 	.word	0xffffffff


	//   ....[11]....
        /*0058*/ 	.word	0xffffffff


	//----- nvinfo : EIATTR_COOP_GROUP_INSTR_OFFSETS
	.align		4
.L_1616:
        /*005c*/ 	.byte	0x04, 0x28
        /*005e*/ 	.short	(.L_1618 - .L_1617)


	//   ....[0]....
.L_1617:
        /*0060*/ 	.word	0x00002c80


	//   ....[1]....
        /*0064*/ 	.word	0x00002ca0


	//   ....[2]....
        /*0068*/ 	.word	0x00002d10


	//   ....[3]....
        /*006c*/ 	.word	0x00002d20


	//   ....[4]....
        /*0070*/ 	.word	0x00004ed0


	//   ....[5]....
        /*0074*/ 	.word	0x00004ef0


	//   ....[6]....
        /*0078*/ 	.word	0x00004f20


	//   ....[7]....
        /*007c*/ 	.word	0x00004f30


	//   ....[8]....
        /*0080*/ 	.word	0x00005ec0


	//   ....[9]....
        /*0084*/ 	.word	0x00005f10


	//   ....[10]....
        /*0088*/ 	.word	0x00005f60


	//   ....[11]....
        /*008c*/ 	.word	0x00005f90


	//----- nvinfo : EIATTR_VRC_CTA_INIT_COUNT
	.align		4
.L_1618:
        /*0090*/ 	.byte	0x02, 0x4a
	.zero		1
	.zero		1


	//----- nvinfo : EIATTR_EXIT_INSTR_OFFSETS
	.align		4
        /*0094*/ 	.byte	0x04, 0x1c
        /*0096*/ 	.short	(.L_1620 - .L_1619)


	//   ....[0]....
.L_1619:
        /*0098*/ 	.word	0x00000160


	//   ....[1]....
        /*009c*/ 	.word	0x000005d0


	//   ....[2]....
        /*00a0*/ 	.word	0x00000600


	//   ....[3]....
        /*00a4*/ 	.word	0x00006b70


	//----- nvinfo : EIATTR_CRS_STACK_SIZE
	.align		4
.L_1620:
        /*00a8*/ 	.byte	0x04, 0x1e
        /*00aa*/ 	.short	(.L_1622 - .L_1621)
.L_1621:
        /*00ac*/ 	.word	0x00000000


	//----- nvinfo : EIATTR_CBANK_PARAM_SIZE
	.align		4
.L_1622:
        /*00b0*/ 	.byte	0x03, 0x19
        /*00b2*/ 	.short	0x01d0


	//----- nvinfo : EIATTR_PARAM_CBANK
	.align		4
        /*00b4*/ 	.byte	0x04, 0x0a
        /*00b6*/ 	.short	(.L_1624 - .L_1623)
	.align		4
.L_1623:
        /*00b8*/ 	.word	index@(.nv.constant0._ZN5flash24flash_fwd_splitkv_kernelI23Flash_fwd_kernel_traitsILi96ELi64ELi64ELi4ELb0ELb0EN7cutlass6half_tE19Flash_kernel_traitsILi96ELi64ELi64ELi4ES3_EELb1ELb0ELb0ELb1ELb1ELb1ELb0ELb0EEEvNS_16Flash_fwd_paramsE)
        /*00bc*/ 	.short	0x0380
        /*00be*/ 	.short	0x01d0


	//----- nvinfo : EIATTR_SW_WAR
	.align		4
.L_1624:
        /*00c0*/ 	.byte	0x04, 0x36
        /*00c2*/ 	.short	(.L_1626 - .L_1625)
.L_1625:
        /*00c4*/ 	.word	0x00000008
.L_1626:


//--------------------- .nv.info._ZN5flash24flash_fwd_splitkv_kernelI23Flash_fwd_kernel_traitsILi96ELi64ELi64ELi4ELb0ELb0EN7cutlass6half_tE19Flash_kernel_traitsILi96ELi64ELi64ELi4ES3_EELb1ELb0ELb0ELb1ELb1ELb0ELb1ELb0EEEvNS_16Flash_fwd_paramsE --------------------------
	.section	.nv.info._ZN5flash24flash_fwd_splitkv_kernelI23Flash_fwd_kernel_traitsILi96ELi64ELi64ELi4ELb0ELb0EN7cutlass6half_tE19Flash_kernel_traitsILi96ELi64ELi64ELi4ES3_EELb1ELb0ELb0ELb1ELb1ELb0ELb1ELb0EEEvNS_16Flash_fwd_paramsE,"",@"SHT_CUDA_INFO"
	.sectionflags	@""
	.align	4


	//----- nvinfo : EIATTR_CUDA_API_VERSION
	.align		4
        /*0000*/ 	.byte	0x04, 0x37
        /*0002*/ 	.short	(.L_1628 - .L_1627)
.L_1627:
        /*0004*/ 	.word	0x00000082


	//----- nvinfo : EIATTR_KPARAM_INFO
	.align		4
.L_1628:
        /*0008*/ 	.byte	0x04, 0x17
        /*000a*/ 	.short	(.L_1630 - .L_1629)
.L_1629:
        /*000c*/ 	.word	0x00000000
        /*0010*/ 	.short	0x0000
        /*0012*/ 	.short	0x0000
        /*0014*/ 	.byte	0x00, 0xf0, 0x41, 0x07


	//----- nvinfo : EIATTR_SPARSE_MMA_MASK
	.align		4
.L_1630:
        /*0018*/ 	.byte	0x03, 0x50
        /*001a*/ 	.short	0x0000


	//----- nvinfo : EIATTR_MAXREG_COUNT
	.align		4
        /*001c*/ 	.byte	0x03, 0x1b
        /*001e*/ 	.short	0x00ff


	//----- nvinfo : EIATTR_NUM_BARRIERS
	.align		4
        /*0020*/ 	.byte	0x02, 0x4c
        /*0022*/ 	.byte	0x01
	.zero		1


	//----- nvinfo : EIATTR_MERCURY_ISA_VERSION
	.align		4
        /*0024*/ 	.byte	0x03, 0x5f
        /*0026*/ 	.short	0x0101


	//----- nvinfo : EIATTR_COOP_GROUP_MASK_REGIDS
	.align		4
        /*0028*/ 	.byte	0x04, 0x29
        /*002a*/ 	.short	(.L_1632 - .L_1631)


	//   ....[0]....
.L_1631:
        /*002c*/ 	.word	0xffffffff


	//   ....[1]....
        /*0030*/ 	.word	0xffffffff


	//   ....[2]....
        /*0034*/ 	.word	0xffffffff


	//   ....[3]....
        /*0038*/ 	.word	0xffffffff


	//   ....[4]....
        /*003c*/ 	.word	0xffffffff


	//   ....[5]....
        /*0040*/ 	.word	0xffffffff


	//   ....[6]....
        /*0044*/ 	.word	0xffffffff


	//   ....[7]....
        /*0048*/ 	.word	0xffffffff


	//   ....[8]....
        /*004c*/ 	.word	0xffffffff


	//   ....[9]....
        /*0050*/ 	.word	0xffffffff


	//   ....[10]....
        /*0054*/ 	.word	0xffffffff


	//   ....[11]....
        /*0058*/ 	.word	0xffffffff


	//----- nvinfo : EIATTR_COOP_GROUP_INSTR_OFFSETS
	.align		4
.L_1632:
        /*005c*/ 	.byte	0x04, 0x28
        /*005e*/ 	.short	(.L_1634 - .L_1633)


	//   ....[0]....
.L_1633:
        /*0060*/ 	.word	0x00002c50


	//   ....[1]....
        /*0064*/ 	.word	0x00002c80


	//   ....[2]....
        /*0068*/ 	.word	0x00002d10


	//   ....[3]....
        /*006c*/ 	.word	0x00002d20


	//   ....[4]....
        /*0070*/ 	.word	0x00004cd0


	//   ....[5]....
        /*0074*/ 	.word	0x00004ce0


	//   ....[6]....
        /*0078*/ 	.word	0x00004d10


	//   ....[7]....
        /*007c*/ 	.word	0x00004d20


	//   ....[8]....
        /*0080*/ 	.word	0x00005cf0


	//   ....[9]....
        /*0084*/ 	.word	0x00005d30


	//   ....[10]....
        /*0088*/ 	.word	0x00005e10


	//   ....[11]....
        /*008c*/ 	.word	0x00005e30


	//----- nvinfo : EIATTR_VRC_CTA_INIT_COUNT
	.align		4
.L_1634:
        /*0090*/ 	.byte	0x02, 0x4a
	.zero		1
	.zero		1


	//----- nvinfo : EIATTR_EXIT_INSTR_OFFSETS
	.align		4
        /*0094*/ 	.byte	0x04, 0x1c
        /*0096*/ 	.short	(.L_1636 - .L_1635)


	//   ....[0]....
.L_1635:
        /*0098*/ 	.word	0x00000290


	//   ....[1]....
        /*009c*/ 	.word	0x00000930


	//   ....[2]....
        /*00a0*/ 	.word	0x00000960


	//   ....[3]....
        /*00a4*/ 	.word	0x000067f0


	//----- nvinfo : EIATTR_CRS_STACK_SIZE
	.align		4
.L_1636:
        /*00a8*/ 	.byte	0x04, 0x1e
        /*00aa*/ 	.short	(.L_1638 - .L_1637)
.L_1637:
        /*00ac*/ 	.word	0x00000000


	//----- nvinfo : EIATTR_CBANK_PARAM_SIZE
	.align		4
.L_1638:
        /*00b0*/ 	.byte	0x03, 0x19
        /*00b2*/ 	.short	0x01d0


	//----- nvinfo : EIATTR_PARAM_CBANK
	.align		4
        /*00b4*/ 	.byte	0x04, 0x0a
        /*00b6*/ 	.short	(.L_1640 - .L_1639)
	.align		4
.L_1639:
        /*00b8*/ 	.word	index@(.nv.constant0._ZN5flash24flash_fwd_splitkv_kernelI23Flash_fwd_kernel_traitsILi96ELi64ELi64ELi4ELb0ELb0EN7cutlass6half_tE19Flash_kernel_traitsILi96ELi64ELi64ELi4ES3_EELb1ELb0ELb0ELb1ELb1ELb0ELb1ELb0EEEvNS_16Flash_fwd_paramsE)
        /*00bc*/ 	.short	0x0380
        /*00be*/ 	.short	0x01d0


	//----- nvinfo : EIATTR_SW_WAR
	.align		4
.L_1640:
        /*00c0*/ 	.byte	0x04, 0x36
        /*00c2*/ 	.short	(.L_1642 - .L_1641)
.L_1641:
        /*00c4*/ 	.word	0x00000008
.L_1642:


//--------------------- .nv.info._ZN5flash24flash_fwd_splitkv_kernelI23Flash_fwd_kernel_traitsILi96ELi64ELi64ELi4ELb0ELb0EN7cutlass6half_tE19Flash_kernel_traitsILi96ELi64ELi64ELi4ES3_EELb1ELb0ELb0ELb1ELb1ELb1ELb1ELb0EEEvNS_16Flash_fwd_paramsE --------------------------
	.section	.nv.info._ZN5flash24flash_fwd_splitkv_kernelI23Flash_fwd_kernel_traitsILi96ELi64ELi64ELi4ELb0ELb0EN7cutlass6half_tE19Flash_kernel_traitsILi96ELi64ELi64ELi4ES3_EELb1ELb0ELb0ELb1ELb1ELb1ELb1ELb0EEEvNS_16Flash_fwd_paramsE,"",@"SHT_CUDA_INFO"
	.sectionflags	@""
	.align	4


	//----- nvinfo : EIATTR_CUDA_API_VERSION
	.align		4
        /*0000*/ 	.byte	0x04, 0x37
        /*0002*/ 	.short	(.L_1644 - .L_1643)
.L_1643:
        /*0004*/ 	.word	0x00000082


	//----- nvinfo : EIATTR_KPARAM_INFO
	.align		4
.L_1644:
        /*0008*/ 	.byte	0x04, 0x17
        /*000a*/ 	.short	(.L_1646 - .L_1645)
.L_1645:
        /*000c*/ 	.word	0x00000000
        /*0010*/ 	.short	0x0000
        /*0012*/ 	.short	0x0000
        /*0014*/ 	.byte	0x00, 0xf0, 0x41, 0x07


	//----- nvinfo : EIATTR_SPARSE_MMA_MASK
	.align		4
.L_1646:
        /*0018*/ 	.byte	0x03, 0x50
        /*001a*/ 	.short	0x0000


	//----- nvinfo : EIATTR_MAXREG_COUNT
	.align		4
        /*001c*/ 	.byte	0x03, 0x1b
        /*001e*/ 	.short	0x00ff


	//----- nvinfo : EIATTR_NUM_BARRIERS
	.align		4
        /*0020*/ 	.byte	0x02, 0x4c
        /*0022*/ 	.byte	0x01
	.zero		1


	//----- nvinfo : EIATTR_MERCURY_ISA_VERSION
	.align		4
        /*0024*/ 	.byte	0x03, 0x5f
        /*0026*/ 	.short	0x0101


	//----- nvinfo : EIATTR_COOP_GROUP_MASK_REGIDS
	.align		4
        /*0028*/ 	.byte	0x04, 0x29
        /*002a*/ 	.short	(.L_1648 - .L_1647)


	//   ....[0]....
.L_1647:
        /*002c*/ 	.word	0xffffffff


	//   ....[1]....
        /*0030*/ 	.word	0xffffffff


	//   ....[2]....
        /*0034*/ 	.word	0xffffffff


	//   ....[3]....
        /*0038*/ 	.word	0xffffffff


	//   ....[4]....
        /*003c*/ 	.word	0xffffffff


	//   ....[5]....
        /*0040*/ 	.word	0xffffffff


	//   ....[6]....
        /*0044*/ 	.word	0xffffffff


	//   ....[7]....
        /*0048*/ 	.word	0xffffffff


	//   ....[8]....
        /*004c*/ 	.word	0xffffffff


	//   ....[9]....
        /*0050*/ 	.word	0xffffffff


	//   ....[10]....
        /*0054*/ 	.word	0xffffffff


	//   ....[11]....
        /*0058*/ 	.word	0xffffffff


	//----- nvinfo : EIATTR_COOP_GROUP_INSTR_OFFSETS
	.align		4
.L_1648:
        /*005c*/ 	.byte	0x04, 0x28
        /*005e*/ 	.short	(.L_1650 - .L_1649)


	//   ....[0]....
.L_1649:
        /*0060*/ 	.word	0x00003080


	//   ....[1]....
        /*0064*/ 	.word	0x000030b0


	//   ....[2]....
        /*0068*/ 	.word	0x00003140


	//   ....[3]....
        /*006c*/ 	.word	0x00003150


	//   ....[4]....
        /*0070*/ 	.word	0x00005520


	//   ....[5]....
        /*0074*/ 	.word	0x00005550


	//   ....[6]....
        /*0078*/ 	.word	0x000055a0


	//   ....[7]....
        /*007c*/ 	.word	0x000055b0


	//   ....[8]....
        /*0080*/ 	.word	0x00006530


	//   ....[9]....
        /*0084*/ 	.word	0x00006570


	//   ....[10]....
        /*0088*/ 	.word	0x00006620


	//   ....[11]....
        /*008c*/ 	.word	0x00006640


	//----- nvinfo : EIATTR_VRC_CTA_INIT_COUNT
	.align		4
.L_1650:
        /*0090*/ 	.byte	0x02, 0x4a
	.zero		1
	.zero		1


	//----- nvinfo : EIATTR_EXIT_INSTR_OFFSETS
	.align		4
        /*0094*/ 	.byte	0x04, 0x1c
        /*0096*/ 	.short	(.L_1652 - .L_1651)


	//   ....[0]....
.L_1651:
        /*0098*/ 	.word	0x00000290


	//   ....[1]....
        /*009c*/ 	.word	0x00000930


	//   ....[2]....
        /*00a0*/ 	.word	0x00000960


	//   ....[3]....
        /*00a4*/ 	.word	0x00007030


	//----- nvinfo : EIATTR_CRS_STACK_SIZE
	.align		4
.L_1652:
        /*00a8*/ 	.byte	0x04, 0x1e
        /*00aa*/ 	.short	(.L_1654 - .L_1653)
.L_1653:
        /*00ac*/ 	.word	0x00000000


	//----- nvinfo : EIATTR_CBANK_PARAM_SIZE
	.align		4
.L_1654:
        /*00b0*/ 	.byte	0x03, 0x19
        /*00b2*/ 	.short	0x01d0


	//----- nvinfo : EIATTR_PARAM_CBANK
	.align		4
        /*00b4*/ 	.byte	0x04, 0x0a
        /*00b6*/ 	.short	(.L_1656 - .L_1655)
	.align		4
.L_1655:
        /*00b8*/ 	.word	index@(.nv.constant0._ZN5flash24flash_fwd_splitkv_kernelI23Flash_fwd_kernel_traitsILi96ELi64ELi64ELi4ELb0ELb0EN7cutlass6half_tE19Flash_kernel_traitsILi96ELi64ELi64ELi4ES3_EELb1ELb0ELb0ELb1ELb1ELb1ELb1ELb0EEEvNS_16Flash_fwd_paramsE)
        /*00bc*/ 	.short	0x0380
        /*00be*/ 	.short	0x01d0


	//----- nvinfo : EIATTR_SW_WAR
	.align		4
.L_1656:
        /*00c0*/ 	.byte	0x04, 0x36
        /*00c2*/ 	.short	(.L_1658 - .L_1657)
.L_1657:
        /*00c4*/ 	.word	0x00000008
.L_1658:


//--------------------- .nv.info._ZN5flash24flash_fwd_splitkv_kernelI23Flash_fwd_kernel_traitsILi96ELi64ELi64ELi4ELb0ELb0EN7cutlass6half_tE19Flash_kernel_traitsILi96ELi64ELi64ELi4ES3_EELb1ELb0ELb0ELb0ELb1ELb0ELb0ELb0EEEvNS_16Flash_fwd_paramsE --------------------------
	.section	.nv.info._ZN5flash24flash_fwd_splitkv_kernelI23Flash_fwd_kernel_traitsILi96ELi64ELi64ELi4ELb0ELb0EN7cutlass6half_tE19Flash_kernel_traitsILi96ELi64ELi64ELi4ES3_EELb1ELb0ELb0ELb0ELb1ELb0ELb0ELb0EEEvNS_16Flash_fwd_paramsE,"",@"SHT_CUDA_INFO"
	.sectionflags	@""
	.align	4


	//----- nvinfo : EIATTR_CUDA_API_VERSION
	.align		4
        /*0000*/ 	.byte	0x04, 0x37
        /*0002*/ 	.short	(.L_1660 - .L_1659)
.L_1659:
        /*0004*/ 	.word	0x00000082


	//----- nvinfo : EIATTR_KPARAM_INFO
	.align		4
.L_1660:
        /*0008*/ 	.byte	0x04, 0x17
        /*000a*/ 	.short	(.L_1662 - .L_1661)
.L_1661:
        /*000c*/ 	.word	0x00000000
        /*0010*/ 	.short	0x0000
        /*0012*/ 	.short	0x0000
        /*0014*/ 	.byte	0x00, 0xf0, 0x41, 0x07


	//----- nvinfo : EIATTR_SPARSE_MMA_MASK
	.align		4
.L_1662:
        /*0018*/ 	.byte	0x03, 0x50
        /*001a*/ 	.short	0x0000


	//----- nvinfo : EIATTR_MAXREG_COUNT
	.align		4
        /*001c*/ 	.byte	0x03, 0x1b
        /*001e*/ 	.short	0x00ff


	//----- nvinfo : EIATTR_NUM_BARRIERS
	.align		4
        /*0020*/ 	.byte	0x02, 0x4c
        /*0022*/ 	.byte	0x01
	.zero		1


	//----- nvinfo : EIATTR_MERCURY_ISA_VERSION
	.align		4
        /*0024*/ 	.byte	0x03, 0x5f
        /*0026*/ 	.short	0x0101


	//----- nvinfo : EIATTR_COOP_GROUP_MASK_REGIDS
	.align		4
        /*0028*/ 	.byte	0x04, 0x29
        /*002a*/ 	.short	(.L_1664 - .L_1663)


	//   ....[0]....
.L_1663:
        /*002c*/ 	.word	0xffffffff


	//   ....[1]....
        /*0030*/ 	.word	0xffffffff


	//   ....[2]....
        /*0034*/ 	.word	0xffffffff


	//   ....[3]....
        /*0038*/ 	.word	0xffffffff


	//   ....[4]....
        /*003c*/ 	.word	0xffffffff


	//   ....[5]....
        /*0040*/ 	.word	0xffffffff


	//   ....[6]....
        /*0044*/ 	.word	0xffffffff


	//   ....[7]....
        /*0048*/ 	.word	0xffffffff


	//   ....[8]....
        /*004c*/ 	.word	0xffffffff


	//   ....[9]....
        /*0050*/ 	.word	0xffffffff


	//   ....[10]....
        /*0054*/ 	.word	0xffffffff


	//   ....[11]....
        /*0058*/ 	.word	0xffffffff


	//   ....[12]....
        /*005c*/ 	.word	0xffffffff


	//   ....[13]....
        /*0060*/ 	.word	0xffffffff


	//   ....[14]....
        /*0064*/ 	.word	0xffffffff


	//   ....[15]....
        /*0068*/ 	.word	0xffffffff


	//----- nvinfo : EIATTR_COOP_GROUP_INSTR_OFFSETS
	.align		4
.L_1664:
        /*006c*/ 	.byte	0x04, 0x28
        /*006e*/ 	.short	(.L_1666 - .L_1665)


	//   ....[0]....
.L_1665:
        /*0070*/ 	.word	0x00002da0


	//   ....[1]....
        /*0074*/ 	.word	0x00002f50


	//   ....[2]....
        /*0078*/ 	.word	0x00002f60


	//   ....[3]....
        /*007c*/ 	.word	0x00002fd0


	//   ....[4]....
        /*0080*/ 	.word	0x00005140


	//   ....[5]....
        /*0084*/ 	.word	0x00005150


	//   ....[6]....
        /*0088*/ 	.word	0x00005180


	//   ....[7]....
        /*008c*/ 	.word	0x00005190


	//   ....[8]....
        /*0090*/ 	.word	0x000074e0


	//   ....[9]....
        /*0094*/ 	.word	0x00007500


	//   ....[10]....
        /*0098*/ 	.word	0x00007530


	//   ....[11]....
        /*009c*/ 	.word	0x00007540


	//   ....[12]....
        /*00a0*/ 	.word	0x00008500


	//   ....[13]....
        /*00a4*/ 	.word	0x00008540


	//   ....[14]....
        /*00a8*/ 	.word	0x000085c0


	//   ....[15]....
        /*00ac*/ 	.word	0x000085d0


	//----- nvinfo : EIATTR_VRC_CTA_INIT_COUNT
	.align		4
.L_1666:
        /*00b0*/ 	.byte	0x02, 0x4a
	.zero		1
	.zero		1


	//----- nvinfo : EIATTR_EXIT_INSTR_OFFSETS
	.align		4
        /*00b4*/ 	.byte	0x04, 0x1c
        /*00b6*/ 	.short	(.L_1668 - .L_1667)


	//   ....[0]....
.L_1667:
        /*00b8*/ 	.word	0x00000340


	//   ....[1]....
        /*00bc*/ 	.word	0x00000900


	//   ....[2]....
        /*00c0*/ 	.word	0x00000930


	//   ....[3]....
        /*00c4*/ 	.word	0x00009200


	//   ....[4]....
        /*00c8*/ 	.word	0x000092e0


	//----- nvinfo : EIATTR_CRS_STACK_SIZE
	.align		4
.L_1668:
        /*00cc*/ 	.byte	0x04, 0x1e
        /*00ce*/ 	.short	(.L_1670 - .L_1669)
.L_1669:
        /*00d0*/ 	.word	0x00000000


	//----- nvinfo : EIATTR_CBANK_PARAM_SIZE
	.align		4
.L_1670:
        /*00d4*/ 	.byte	0x03, 0x19
        /*00d6*/ 	.short	0x01d0


	//----- nvinfo : EIATTR_PARAM_CBANK
	.align		4
        /*00d8*/ 	.byte	0x04, 0x0a
        /*00da*/ 	.short	(.L_1672 - .L_1671)
	.align		4
.L_1671:
        /*00dc*/ 	.word	index@(.nv.constant0._ZN5flash24flash_fwd_splitkv_kernelI23Flash_fwd_kernel_traitsILi96ELi64ELi64ELi4ELb0ELb0EN7cutlass6half_tE19Flash_kernel_traitsILi96ELi64ELi64ELi4ES3_EELb1ELb0ELb0ELb0ELb1ELb0ELb0ELb0EEEvNS_16Flash_fwd_paramsE)
        /*00e0*/ 	.short	0x0380
        /*00e2*/ 	.short	0x01d0


	//----- nvinfo : EIATTR_SW_WAR
	.align		4
.L_1672:
        /*00e4*/ 	.byte	0x04, 0x36
        /*00e6*/ 	.short	(.L_1674 - .L_1673)
.L_1673:
        /*00e8*/ 	.word	0x00000008
.L_1674:


//--------------------- .nv.info._ZN5flash24flash_fwd_splitkv_kernelI23Flash_fwd_kernel_traitsILi96ELi64ELi64ELi4ELb0ELb0EN7cutlass6half_tE19Flash_kernel_traitsILi96ELi64ELi64ELi4ES3_EELb1ELb0ELb0ELb0ELb1ELb1ELb0ELb0EEEvNS_16Flash_fwd_paramsE --------------------------
	.section	.nv.info._ZN5flash24flash_fwd_splitkv_kernelI23Flash_fwd_kernel_traitsILi96ELi64ELi64ELi4ELb0ELb0EN7cutlass6half_tE19Flash_kernel_traitsILi96ELi64ELi64ELi4ES3_EELb1ELb0ELb0ELb0ELb1ELb1ELb0ELb0EEEvNS_16Flash_fwd_paramsE,"",@"SHT_CUDA_INFO"
	.sectionflags	@""
	.align	4


	//----- nvinfo : EIATTR_CUDA_API_VERSION
	.align		4
        /*0000*/ 	.byte	0x04, 0x37
        /*0002*/ 	.short	(.L_1676 - .L_1675)
.L_1675:
        /*0004*/ 	.word	0x00000082


	//----- nvinfo : EIATTR_KPARAM_INFO
	.align		4
.L_1676:
        /*0008*/ 	.byte	0x04, 0x17
        /*000a*/ 	.short	(.L_1678 - .L_1677)
.L_1677:
        /*000c*/ 	.word	0x00000000
        /*0010*/ 	.short	0x0000
        /*0012*/ 	.short	0x0000
        /*0014*/ 	.byte	0x00, 0xf0, 0x41, 0x07


	//----- nvinfo : EIATTR_SPARSE_MMA_MASK
	.align		4
.L_1678:
        /*0018*/ 	.byte	0x03, 0x50
        /*001a*/ 	.short	0x0000


	//----- nvinfo : EIATTR_MAXREG_COUNT
	.align		4
        /*001c*/ 	.byte	0x03, 0x1b
        /*001e*/ 	.short	0x00ff


	//----- nvinfo : EIATTR_NUM_BARRIERS
	.align		4
        /*0020*/ 	.byte	0x02, 0x4c
        /*0022*/ 	.byte	0x01
	.zero		1


	//----- nvinfo : EIATTR_MERCURY_ISA_VERSION
	.align		4
        /*0024*/ 	.byte	0x03, 0x5f
        /*0026*/ 	.short	0x0101


	//----- nvinfo : EIATTR_COOP_GROUP_MASK_REGIDS
	.align		4
        /*0028*/ 	.byte	0x04, 0x29
        /*002a*/ 	.short	(.L_1680 - .L_1679)


	//   ....[0]....
.L_1679:
        /*002c*/ 	.word	0xffffffff


	//   ....[1]....
        /*0030*/ 	.word	0xffffffff


	//   ....[2]....
        /*0034*/ 	.word	0xffffffff


	//   ....[3]....
        /*0038*/ 	.word	0xffffffff


	//   ....[4]....
        /*003c*/ 	.word	0xffffffff


	//   ....[5]....
        /*0040*/ 	.word	0xffffffff


	//   ....[6]....
        /*0044*/ 	.word	0xffffffff


	//   ....[7]....
        /*0048*/ 	.word	0xffffffff


	//   ....[8]....
        /*004c*/ 	.word	0xffffffff


	//   ....[9]....
        /*0050*/ 	.word	0xffffffff


	//   ....[10]....
        /*0054*/ 	.word	0xffffffff


	//   ....[11]....
        /*0058*/ 	.word	0xffffffff


	//   ....[12]....
        /*005c*/ 	.word	0xffffffff


	//   ....[13]....
        /*0060*/ 	.word	0xffffffff


	//   ....[14]....
        /*0064*/ 	.word	0xffffffff


	//   ....[15]....
        /*0068*/ 	.word	0xffffffff


	//----- nvinfo : EIATTR_COOP_GROUP_INSTR_OFFSETS
	.align		4
.L_1680:
        /*006c*/ 	.byte	0x04, 0x28
        /*006e*/ 	.short	(.L_1682 - .L_1681)


	//   ....[0]....
.L_1681:
        /*0070*/ 	.word	0x000030c0


	//   ....[1]....
        /*0074*/ 	.word	0x000032c0


	//   ....[2]....
        /*0078*/ 	.word	0x00003320


	//   ....[3]....
        /*007c*/ 	.word	0x000033d0


	//   ....[4]....
        /*0080*/ 	.word	0x00005900


	//   ....[5]....
        /*0084*/ 	.word	0x00005910


	//   ....[6]....
        /*0088*/ 	.word	0x00005940


	//   ....[7]....
        /*008c*/ 	.word	0x00005950


	//   ....[8]....
        /*0090*/ 	.word	0x00008060


	//   ....[9]....
        /*0094*/ 	.word	0x00008090


	//   ....[10]....
        /*0098*/ 	.word	0x000080f0


	//   ....[11]....
        /*009c*/ 	.word	0x00008100


	//   ....[12]....
        /*00a0*/ 	.word	0x00009080


	//   ....[13]....
        /*00a4*/ 	.word	0x000090c0


	//   ....[14]....
        /*00a8*/ 	.word	0x00009140


	//   ....[15]....
        /*00ac*/ 	.word	0x00009150


	//----- nvinfo : EIATTR_VRC_CTA_INIT_COUNT
	.align		4
.L_1682:
        /*00b0*/ 	.byte	0x02, 0x4a
	.zero		1
	.zero		1


	//----- nvinfo : EIATTR_EXIT_INSTR_OFFSETS
	.align		4
        /*00b4*/ 	.byte	0x04, 0x1c
        /*00b6*/ 	.short	(.L_1684 - .L_1683)


	//   ....[0]....
.L_1683:
        /*00b8*/ 	.word	0x00000340


	//   ....[1]....
        /*00bc*/ 	.word	0x00000900


	//   ....[2]....
        /*00c0*/ 	.word	0x00000930


	//   ....[3]....
        /*00c4*/ 	.word	0x00009d80


	//   ....[4]....
        /*00c8*/ 	.word	0x00009e60


	//----- nvinfo : EIATTR_CRS_STACK_SIZE
	.align		4
.L_1684:
        /*00cc*/ 	.byte	0x04, 0x1e
        /*00ce*/ 	.short	(.L_1686 - .L_1685)
.L_1685:
        /*00d0*/ 	.word	0x00000000


	//----- nvinfo : EIATTR_CBANK_PARAM_SIZE
	.align		4
.L_1686:
        /*00d4*/ 	.byte	0x03, 0x19
        /*00d6*/ 	.short	0x01d0


	//----- nvinfo : EIATTR_PARAM_CBANK
	.align		4
        /*00d8*/ 	.byte	0x04, 0x0a
        /*00da*/ 	.short	(.L_1688 - .L_1687)
	.align		4
.L_1687:
        /*00dc*/ 	.word	index@(.nv.constant0._ZN5flash24flash_fwd_splitkv_kernelI23Flash_fwd_kernel_traitsILi96ELi64ELi64ELi4ELb0ELb0EN7cutlass6half_tE19Flash_kernel_traitsILi96ELi64ELi64ELi4ES3_EELb1ELb0ELb0ELb0ELb1ELb1ELb0ELb0EEEvNS_16Flash_fwd_paramsE)
        /*00e0*/ 	.short	0x0380
        /*00e2*/ 	.short	0x01d0


	//----- nvinfo : EIATTR_SW_WAR
	.align		4
.L_1688:
        /*00e4*/ 	.byte	0x04, 0x36
        /*00e6*/ 	.short	(.L_1690 - .L_1689)
.L_1689:
        /*00e8*/ 	.word	0x00000008
.L_1690:


//--------------------- .nv.info._ZN5flash24flash_fwd_splitkv_kernelI23Flash_fwd_kernel_traitsILi96ELi64ELi64ELi4ELb0ELb0EN7cutlass6half_tE19Flash_kernel_traitsILi96ELi64ELi64ELi4ES3_EELb1ELb0ELb1ELb0ELb0ELb0ELb0ELb0EEEvNS_16Flash_fwd_paramsE --------------------------
	.section	.nv.info._ZN5flash24flash_fwd_splitkv_kernelI23Flash_fwd_kernel_traitsILi96ELi64ELi64ELi4ELb0ELb0EN7cutlass6half_tE19Flash_kernel_traitsILi96ELi64ELi64ELi4ES3_EELb1ELb0ELb1ELb0ELb0ELb0ELb0ELb0EEEvNS_16Flash_fwd_paramsE,"",@"SHT_CUDA_INFO"
	.sectionflags	@""
	.align	4


	//----- nvinfo : EIATTR_CUDA_API_VERSION
	.align		4
        /*0000*/ 	.byte	0x04, 0x37
        /*0002*/ 	.short	(.L_1692 - .L_1691)
.L_1691:
        /*0004*/ 	.word	0x00000082


	//----- nvinfo : EIATTR_KPARAM_INFO
	.align		4
.L_1692:
        /*0008*/ 	.byte	0x04, 0x17
        /*000a*/ 	.short	(.L_1694 - .L_1693)
.L_1693:
        /*000c*/ 	.word	0x00000000
        /*0010*/ 	.short	0x0000
        /*0012*/ 	.short	0x0000
        /*0014*/ 	.byte	0x00, 0xf0, 0x41, 0x07


	//----- nvinfo : EIATTR_SPARSE_MMA_MASK
	.align		4
.L_1694:
        /*0018*/ 	.byte	0x03, 0x50
        /*001a*/ 	.short	0x0000


	//----- nvinfo : EIATTR_MAXREG_COUNT
	.align		4
        /*001c*/ 	.byte	0x03, 0x1b
        /*001e*/ 	.short	0x00ff


	//----- nvinfo : EIATTR_NUM_BARRIERS
	.align		4
        /*0020*/ 	.byte	0x02, 0x4c
        /*0022*/ 	.byte	0x01
	.zero		1


	//----- nvinfo : EIATTR_MERCURY_ISA_VERSION
	.align		4
        /*0024*/ 	.byte	0x03, 0x5f
        /*0026*/ 	.short	0x0101


	//----- nvinfo : EIATTR_COOP_GROUP_MASK_REGIDS
	.align		4
        /*0028*/ 	.byte	0x04, 0x29
        /*002a*/ 	.short	(.L_1696 - .L_1695)


	//   ....[0]....
.L_1695:
        /*002c*/ 	.word	0xffffffff


	//   ....[1]....
        /*0030*/ 	.word	0xffffffff


	//   ....[2]....
        /*0034*/ 	.word	0xffffffff


	//   ....[3]....
        /*0038*/ 	.word	0xffffffff


	//   ....[4]....
        /*003c*/ 	.word	0xffffffff


	//   ....[5]....
        /*0040*/ 	.word	0xffffffff


	//   ....[6]....
        /*0044*/ 	.word	0xffffffff


	//   ....[7]....
        /*0048*/ 	.word	0xffffffff


	//   ....[8]....
        /*004c*/ 	.word	0xffffffff


	//   ....[9]....
        /*0050*/ 	.word	0xffffffff


	//   ....[10]....
        /*0054*/ 	.word	0xffffffff


	//   ....[11]....
        /*0058*/ 	.word	0xffffffff


	//   ....[12]....
        /*005c*/ 	.word	0xffffffff


	//   ....[13]....
        /*0060*/ 	.word	0xffffffff


	//   ....[14]....
        /*0064*/ 	.word	0xffffffff


	//   ....[15]....
        /*0068*/ 	.word	0xffffffff


	//----- nvinfo : EIATTR_COOP_GROUP_INSTR_OFFSETS
	.align		4
.L_1696:
        /*006c*/ 	.byte	0x04, 0x28
        /*006e*/ 	.short	(.L_1698 - .L_1697)


	//   ....[0]....
.L_1697:
        /*0070*/ 	.word	0x00003d20


	//   ....[1]....
        /*0074*/ 	.word	0x00003d40


	//   ....[2]....
        /*0078*/ 	.word	0x00003db0


	//   ....[3]....
        /*007c*/ 	.word	0x00003dc0


	//   ....[4]....
        /*0080*/ 	.word	0x000065c0


	//   ....[5]....
        /*0084*/ 	.word	0x000065d0


	//   ....[6]....
        /*0088*/ 	.word	0x00006600


	//   ....[7]....
        /*008c*/ 	.word	0x00006610


	//   ....[8]....
        /*0090*/ 	.word	0x00008ef0


	//   ....[9]....
        /*0094*/ 	.word	0x00008f30


	//   ....[10]....
        /*0098*/ 	.word	0x00008f60


	//   ....[11]....
        /*009c*/ 	.word	0x00008f70


	//   ....[12]....
        /*00a0*/ 	.word	0x00009f20


	//   ....[13]....
        /*00a4*/ 	.word	0x00009f60


	//   ....[14]....
        /*00a8*/ 	.word	0x00009fd0


	//   ....[15]....
        /*00ac*/ 	.word	0x00009fe0


	//----- nvinfo : EIATTR_VRC_CTA_INIT_COUNT
	.align		4
.L_1698:
        /*00b0*/ 	.byte	0x02, 0x4a
	.zero		1
	.zero		1


	//----- nvinfo : EIATTR_EXIT_INSTR_OFFSETS
	.align		4
        /*00b4*/ 	.byte	0x04, 0x1c
        /*00b6*/ 	.short	(.L_1700 - .L_1699)


	//   ....[0]....
.L_1699:
        /*00b8*/ 	.word	0x00000350


	//   ....[1]....
        /*00bc*/ 	.word	0x00000990


	//   ....[2]....
        /*00c0*/ 	.word	0x000009c0


	//   ....[3]....
        /*00c4*/ 	.word	0x0000ac60


	//   ....[4]....
        /*00c8*/ 	.word	0x0000ad90


	//   ....[5]....
        /*00cc*/ 	.word	0x0000adb0


	//----- nvinfo : EIATTR_CRS_STACK_SIZE
	.align		4
.L_1700:
        /*00d0*/ 	.byte	0x04, 0x1e
        /*00d2*/ 	.short	(.L_1702 - .L_1701)
.L_1701:
        /*00d4*/ 	.word	0x00000000


	//----- nvinfo : EIATTR_CBANK_PARAM_SIZE
	.align		4
.L_1702:
        /*00d8*/ 	.byte	0x03, 0x19
        /*00da*/ 	.short	0x01d0


	//----- nvinfo : EIATTR_PARAM_CBANK
	.align		4
        /*00dc*/ 	.byte	0x04, 0x0a
        /*00de*/ 	.short	(.L_1704 - .L_1703)
	.align		4
.L_1703:
        /*00e0*/ 	.word	index@(.nv.constant0._ZN5flash24flash_fwd_splitkv_kernelI23Flash_fwd_kernel_traitsILi96ELi64ELi64ELi4ELb0ELb0EN7cutlass6half_tE19Flash_kernel_traitsILi96ELi64ELi64ELi4ES3_EELb1ELb0ELb1ELb0ELb0ELb0ELb0ELb0EEEvNS_16Flash_fwd_paramsE)
        /*00e4*/ 	.short	0x0380
        /*00e6*/ 	.short	0x01d0


	//----- nvinfo : EIATTR_SW_WAR
	.align		4
.L_1704:
        /*00e8*/ 	.byte	0x04, 0x36
        /*00ea*/ 	.short	(.L_1706 - .L_1705)
.L_1705:
        /*00ec*/ 	.word	0x00000008
.L_1706:


//--------------------- .nv.info._ZN5flash24flash_fwd_splitkv_kernelI23Flash_fwd_kernel_traitsILi96ELi64ELi64ELi4ELb0ELb0EN7cutlass6half_tE19Flash_kernel_traitsILi96ELi64ELi64ELi4ES3_EELb1ELb0ELb1ELb0ELb0ELb1ELb0ELb0EEEvNS_16Flash_fwd_paramsE --------------------------
	.section	.nv.info._ZN5flash24flash_fwd_splitkv_kernelI23Flash_fwd_kernel_traitsILi96ELi64ELi64ELi4ELb0ELb0EN7cutlass6half_tE19Flash_kernel_traitsILi96ELi64ELi64ELi4ES3_EELb1ELb0ELb1ELb0ELb0ELb1ELb0ELb0EEEvNS_16Flash_fwd_paramsE,"",@"SHT_CUDA_INFO"
	.sectionflags	@""
	.align	4


	//----- nvinfo : EIATTR_CUDA_API_VERSION
	.align		4
        /*0000*/ 	.byte	0x04, 0x37
        /*0002*/ 	.short	(.L_1708 - .L_1707)
.L_1707:
        /*0004*/ 	.word	0x00000082


	//----- nvinfo : EIATTR_KPARAM_INFO
	.align		4
.L_1708:
        /*0008*/ 	.byte	0x04, 0x17
        /*000a*/ 	.short	(.L_1710 - .L_1709)
.L_1709:
        /*000c*/ 	.word	0x00000000
        /*0010*/ 	.short	0x0000
        /*0012*/ 	.short	0x0000
        /*0014*/ 	.byte	0x00, 0xf0, 0x41, 0x07


	//----- nvinfo : EIATTR_SPARSE_MMA_MASK
	.align		4
.L_1710:
        /*0018*/ 	.byte	0x03, 0x50
        /*001a*/ 	.short	0x0000


	//----- nvinfo : EIATTR_MAXREG_COUNT
	.align		4
        /*001c*/ 	.byte	0x03, 0x1b
        /*001e*/ 	.short	0x00ff


	//----- nvinfo : EIATTR_NUM_BARRIERS
	.align		4
        /*0020*/ 	.byte	0x02, 0x4c
        /*0022*/ 	.byte	0x01
	.zero		1


	//----- nvinfo : EIATTR_MERCURY_ISA_VERSION
	.align		4
        /*0024*/ 	.byte	0x03, 0x5f
        /*0026*/ 	.short	0x0101


	//----- nvinfo : EIATTR_COOP_GROUP_MASK_REGIDS
	.align		4
        /*0028*/ 	.byte	0x04, 0x29
        /*002a*/ 	.short	(.L_1712 - .L_1711)


	//   ....[0]....
.L_1711:
        /*002c*/ 	.word	0xffffffff


	//   ....[1]....
        /*0030*/ 	.word	0xffffffff


	//   ....[2]....
        /*0034*/ 	.word	0xffffffff


	//   ....[3]....
        /*0038*/ 	.word	0xffffffff


	//   ....[4]....
        /*003c*/ 	.word	0xffffffff


	//   ....[5]....
        /*0040*/ 	.word	0xffffffff


	//   ....[6]....
        /*0044*/ 	.word	0xffffffff


	//   ....[7]....
        /*0048*/ 	.word	0xffffffff


	//   ....[8]....
        /*004c*/ 	.word	0xffffffff


	//   ....[9]....
        /*0050*/ 	.word	0xffffffff


	//   ....[10]....
        /*0054*/ 	.word	0xffffffff


	//   ....[11]....
        /*0058*/ 	.word	0xffffffff


	//   ....[12]....
        /*005c*/ 	.word	0xffffffff


	//   ....[13]....
        /*0060*/ 	.word	0xffffffff


	//   ....[14]....
        /*0064*/ 	.word	0xffffffff


	//   ....[15]....
        /*0068*/ 	.word	0xffffffff


	//----- nvinfo : EIATTR_COOP_GROUP_INSTR_OFFSETS
	.align		4
.L_1712:
        /*006c*/ 	.byte	0x04, 0x28
        /*006e*/ 	.short	(.L_1714 - .L_1713)


	//   ....[0]....
.L_1713:
        /*0070*/ 	.word	0x00004110


	//   ....[1]....
        /*0074*/ 	.word	0x00004140


	//   ....[2]....
        /*0078*/ 	.word	0x000041d0


	//   ....[3]....
        /*007c*/ 	.word	0x000041f0


	//   ....[4]....
        /*0080*/ 	.word	0x00006dc0


	//   ....[5]....
        /*0084*/ 	.word	0x00006dd0


	//   ....[6]....
        /*0088*/ 	.word	0x00006e00


	//   ....[7]....
        /*008c*/ 	.word	0x00006e10


	//   ....[8]....
        /*0090*/ 	.word	0x00009b10


	//   ....[9]....
        /*0094*/ 	.word	0x00009b40


	//   ....[10]....
        /*0098*/ 	.word	0x00009b70


	//   ....[11]....
        /*009c*/ 	.word	0x00009b80


	//   ....[12]....
        /*00a0*/ 	.word	0x0000ab20


	//   ....[13]....
        /*00a4*/ 	.word	0x0000ab60


	//   ....[14]....
        /*00a8*/ 	.word	0x0000abd0


	//   ....[15]....
        /*00ac*/ 	.word	0x0000abe0


	//----- nvinfo : EIATTR_VRC_CTA_INIT_COUNT
	.align		4
.L_1714:
        /*00b0*/ 	.byte	0x02, 0x4a
	.zero		1
	.zero		1


	//----- nvinfo : EIATTR_EXIT_INSTR_OFFSETS
	.align		4
        /*00b4*/ 	.byte	0x04, 0x1c
        /*00b6*/ 	.short	(.L_1716 - .L_1715)


	//   ....[0]....
.L_1715:
        /*00b8*/ 	.word	0x00000350


	//   ....[1]....
        /*00bc*/ 	.word	0x00000990


	//   ....[2]....
        /*00c0*/ 	.word	0x000009c0


	//   ....[3]....
        /*00c4*/ 	.word	0x0000b850


	//   ....[4]....
        /*00c8*/ 	.word	0x0000b980


	//   ....[5]....
        /*00cc*/ 	.word	0x0000b9a0


	//----- nvinfo : EIATTR_CRS_STACK_SIZE
	.align		4
.L_1716:
        /*00d0*/ 	.byte	0x04, 0x1e
        /*00d2*/ 	.short	(.L_1718 - .L_1717)
.L_1717:
        /*00d4*/ 	.word	0x00000000


	//----- nvinfo : EIATTR_CBANK_PARAM_SIZE
	.align		4
.L_1718:
        /*00d8*/ 	.byte	0x03, 0x19
        /*00da*/ 	.short	0x01d0


	//----- nvinfo : EIATTR_PARAM_CBANK
	.align		4
        /*00dc*/ 	.byte	0x04, 0x0a
        /*00de*/ 	.short	(.L_1720 - .L_1719)
	.align		4
.L_1719:
        /*00e0*/ 	.word	index@(.nv.constant0._ZN5flash24flash_fwd_splitkv_kernelI23Flash_fwd_kernel_traitsILi96ELi64ELi64ELi4ELb0ELb0EN7cutlass6half_tE19Flash_kernel_traitsILi96ELi64ELi64ELi4ES3_EELb1ELb0ELb1ELb0ELb0ELb1ELb0ELb0EEEvNS_16Flash_fwd_paramsE)
        /*00e4*/ 	.short	0x0380
        /*00e6*/ 	.short	0x01d0


	//----- nvinfo : EIATTR_SW_WAR
	.align		4
.L_1720:
        /*00e8*/ 	.byte	0x04, 0x36
        /*00ea*/ 	.short	(.L_1722 - .L_1721)
.L_1721:
        /*00ec*/ 	.word	0x00000008
.L_1722:


//--------------------- .nv.info._ZN5flash24flash_fwd_splitkv_kernelI23Flash_fwd_kernel_traitsILi96ELi64ELi64ELi4ELb0ELb0EN7cutlass6half_tE19Flash_kernel_traitsILi96ELi64ELi64ELi4ES3_EELb1ELb0ELb0ELb0ELb1ELb0ELb0ELb1EEEvNS_16Flash_fwd_paramsE --------------------------
	.section	.nv.info._ZN5flash24flash_fwd_splitkv_kernelI23Flash_fwd_kernel_traitsILi96ELi64ELi64ELi4ELb0ELb0EN7cutlass6half_tE19Flash_kernel_traitsILi96ELi64ELi64ELi4ES3_EELb1ELb0ELb0ELb0ELb1ELb0ELb0ELb1EEEvNS_16Flash_fwd_paramsE,"",@"SHT_CUDA_INFO"
	.sectionflags	@""
	.align	4


	//----- nvinfo : EIATTR_CUDA_API_VERSION
	.align		4
        /*0000*/ 	.byte	0x04, 0x37
        /*0002*/ 	.short	(.L_1724 - .L_1723)
.L_1723:
        /*0004*/ 	.word	0x00000082


	//----- nvinfo : EIATTR_KPARAM_INFO
	.align		4
.L_1724:
        /*0008*/ 	.byte	0x04, 0x17
        /*000a*/ 	.short	(.L_1726 - .L_1725)
.L_1725:
        /*000c*/ 	.word	0x00000000
        /*0010*/ 	.short	0x0000
        /*0012*/ 	.short	0x0000
        /*0014*/ 	.byte	0x00, 0xf0, 0x41, 0x07


	//----- nvinfo : EIATTR_SPARSE_MMA_MASK
	.align		4
.L_1726:
        /*0018*/ 	.byte	0x03, 0x50
        /*001a*/ 	.short	0x0000


	//----- nvinfo : EIATTR_MAXREG_COUNT
	.align		4
        /*001c*/ 	.byte	0x03, 0x1b
        /*001e*/ 	.short	0x00ff


	//----- nvinfo : EIATTR_NUM_BARRIERS
	.align		4
        /*0020*/ 	.byte	0x02, 0x4c
        /*0022*/ 	.byte	0x01
	.zero		1


	//----- nvinfo : EIATTR_MERCURY_ISA_VERSION
	.align		4
        /*0024*/ 	.byte	0x03, 0x5f
        /*0026*/ 	.short	0x0101


	//----- nvinfo : EIATTR_COOP_GROUP_MASK_REGIDS
	.align		4
        /*0028*/ 	.byte	0x04, 0x29
        /*002a*/ 	.short	(.L_1728 - .L_1727)


	//   ....[0]....
.L_1727:
        /*002c*/ 	.word	0xffffffff


	//   ....[1]....
        /*0030*/ 	.word	0xffffffff


	//   ....[2]....
        /*0034*/ 	.word	0xffffffff


	//   ....[3]....
        /*0038*/ 	.word	0xffffffff


	//   ....[4]....
        /*003c*/ 	.word	0xffffffff


	//   ....[5]....
        /*0040*/ 	.word	0xffffffff


	//   ....[6]....
        /*0044*/ 	.word	0xffffffff


	//   ....[7]....
        /*0048*/ 	.word	0xffffffff


	//   ....[8]....
        /*004c*/ 	.word	0xffffffff


	//   ....[9]....
        /*0050*/ 	.word	0xffffffff


	//   ....[10]....
        /*0054*/ 	.word	0xffffffff


	//   ....[11]....
        /*0058*/ 	.word	0xffffffff


	//   ....[12]....
        /*005c*/ 	.word	0xffffffff


	//   ....[13]....
        /*0060*/ 	.word	0xffffffff


	//   ....[14]....
        /*0064*/ 	.word	0xffffffff


	//   ....[15]....
        /*0068*/ 	.word	0xffffffff


	//----- nvinfo : EIATTR_COOP_GROUP_INSTR_OFFSETS
	.align		4
.L_1728:
        /*006c*/ 	.byte	0x04, 0x28
        /*006e*/ 	.short	(.L_1730 - .L_1729)


	//   ....[0]....
.L_1729:
        /*0070*/ 	.word	0x0000ae80


	//   ....[1]....
        /*0074*/ 	.word	0x0000af80


	//   ....[2]....
        /*0078*/ 	.word	0x0000af90


	//   ....[3]....
        /*007c*/ 	.word	0x0000aff0


	//   ....[4]....
        /*0080*/ 	.word	0x0000d1c0


	//   ....[5]....
        /*0084*/ 	.word	0x0000d1e0


	//   ....[6]....
        /*0088*/ 	.word	0x0000d210


	//   ....[7]....
        /*008c*/ 	.word	0x0000d220


	//   ....[8]....
        /*0090*/ 	.word	0x0000f620


	//   ....[9]....
        /*0094*/ 	.word	0x0000f640


	//   ....[10]....
        /*0098*/ 	.word	0x0000f670


	//   ....[11]....
        /*009c*/ 	.word	0x0000f680


	//   ....[12]....
        /*00a0*/ 	.word	0x00010660


	//   ....[13]....
        /*00a4*/ 	.word	0x000106a0


	//   ....[14]....
        /*00a8*/ 	.word	0x00010700


	//   ....[15]....
        /*00ac*/ 	.word	0x00010710


	//----- nvinfo : EIATTR_VRC_CTA_INIT_COUNT
	.align		4
.L_1730:
        /*00b0*/ 	.byte	0x02, 0x4a
	.zero		1
	.zero		1


	//----- nvinfo : EIATTR_EXIT_INSTR_OFFSETS
	.align		4
        /*00b4*/ 	.byte	0x04, 0x1c
        /*00b6*/ 	.short	(.L_1732 - .L_1731)


	//   ....[0]....
.L_1731:
        /*00b8*/ 	.word	0x00000340


	//   ....[1]....
        /*00bc*/ 	.word	0x00000900


	//   ....[2]....
        /*00c0*/ 	.word	0x00000930


	//   ....[3]....
        /*00c4*/ 	.word	0x00011360


	//   ....[4]....
        /*00c8*/ 	.word	0x00011440


	//----- nvinfo : EIATTR_CRS_STACK_SIZE
	.align		4
.L_1732:
        /*00cc*/ 	.byte	0x04, 0x1e
        /*00ce*/ 	.short	(.L_1734 - .L_1733)
.L_1733:
        /*00d0*/ 	.word	0x00000000


	//----- nvinfo : EIATTR_CBANK_PARAM_SIZE
	.align		4
.L_1734:
        /*00d4*/ 	.byte	0x03, 0x19
        /*00d6*/ 	.short	0x01d0


	//----- nvinfo : EIATTR_PARAM_CBANK
	.align		4
        /*00d8*/ 	.byte	0x04, 0x0a
        /*00da*/ 	.short	(.L_1736 - .L_1735)
	.align		4
.L_1735:
        /*00dc*/ 	.word	index@(.nv.constant0._ZN5flash24flash_fwd_splitkv_kernelI23Flash_fwd_kernel_traitsILi96ELi64ELi64ELi4ELb0ELb0EN7cutlass6half_tE19Flash_kernel_traitsILi96ELi64ELi64ELi4ES3_EELb1ELb0ELb0ELb0ELb1ELb0ELb0ELb1EEEvNS_16Flash_fwd_paramsE)
        /*00e0*/ 	.short	0x0380
        /*00e2*/ 	.short	0x01d0


	//----- nvinfo : EIATTR_SW_WAR
	.align		4
.L_1736:
        /*00e4*/ 	.byte	0x04, 0x36
        /*00e6*/ 	.short	(.L_1738 - .L_1737)
.L_1737:
        /*00e8*/ 	.word	0x00000008
.L_1738:


//--------------------- .nv.info._ZN5flash24flash_fwd_splitkv_kernelI23Flash_fwd_kernel_traitsILi96ELi64ELi64ELi4ELb0ELb0EN7cutlass6half_tE19Flash_kernel_traitsILi96ELi64ELi64ELi4ES3_EELb1ELb0ELb0ELb0ELb1ELb1ELb0ELb1EEEvNS_16Flash_fwd_paramsE --------------------------
	.section	.nv.info._ZN5flash24flash_fwd_splitkv_kernelI23Flash_fwd_kernel_traitsILi96ELi64ELi64ELi4ELb0ELb0EN7cutlass6half_tE19Flash_kernel_traitsILi96ELi64ELi64ELi4ES3_EELb1ELb0ELb0ELb0ELb1ELb1ELb0ELb1EEEvNS_16Flash_fwd_paramsE,"",@"SHT_CUDA_INFO"
	.sectionflags	@""
	.align	4


	//----- nvinfo : EIATTR_CUDA_API_VERSION
	.align		4
        /*0000*/ 	.byte	0x04, 0x37
        /*0002*/ 	.short	(.L_1740 - .L_1739)
.L_1739:
        /*0004*/ 	.word	0x00000082


	//----- nvinfo : EIATTR_KPARAM_INFO
	.align		4
.L_1740:
        /*0008*/ 	.byte	0x04, 0x17
        /*000a*/ 	.short	(.L_1742 - .L_1741)
.L_1741:
        /*000c*/ 	.word	0x00000000
        /*0010*/ 	.short	0x0000
        /*0012*/ 	.short	0x0000
        /*0014*/ 	.byte	0x00, 0xf0, 0x41, 0x07


	//----- nvinfo : EIATTR_SPARSE_MMA_MASK
	.align		4
.L_1742:
        /*0018*/ 	.byte	0x03, 0x50
        /*001a*/ 	.short	0x0000


	//----- nvinfo : EIATTR_MAXREG_COUNT
	.align		4
        /*001c*/ 	.byte	0x03, 0x1b
        /*001e*/ 	.short	0x00ff


	//----- nvinfo : EIATTR_NUM_BARRIERS
	.align		4
        /*0020*/ 	.byte	0x02, 0x4c
        /*0022*/ 	.byte	0x01
	.zero		1


	//----- nvinfo : EIATTR_MERCURY_ISA_VERSION
	.align		4
        /*0024*/ 	.byte	0x03, 0x5f
        /*0026*/ 	.short	0x0101


	//----- nvinfo : EIATTR_COOP_GROUP_MASK_REGIDS
	.align		4
        /*0028*/ 	.byte	0x04, 0x29
        /*002a*/ 	.short	(.L_1744 - .L_1743)


	//   ....[0]....
.L_1743:
        /*002c*/ 	.word	0xffffffff


	//   ....[1]....
        /*0030*/ 	.word	0xffffffff


	//   ....[2]....
        /*0034*/ 	.word	0xffffffff


	//   ....[3]....
        /*0038*/ 	.word	0xffffffff


	//   ....[4]....
        /*003c*/ 	.word	0xffffffff


	//   ....[5]....
        /*0040*/ 	.word	0xffffffff


	//   ....[6]....
        /*0044*/ 	.word	0xffffffff


	//   ....[7]....
        /*0048*/ 	.word	0xffffffff


	//   ....[8]....
        /*004c*/ 	.word	0xffffffff


	//   ....[9]....
        /*0050*/ 	.word	0xffffffff


	//   ....[10]....
        /*0054*/ 	.word	0xffffffff


	//   ....[11]....
        /*0058*/ 	.word	0xffffffff


	//   ....[12]....
        /*005c*/ 	.word	0xffffffff


	//   ....[13]....
        /*0060*/ 	.word	0xffffffff


	//   ....[14]....
        /*0064*/ 	.word	0xffffffff


	//   ....[15]....
        /*0068*/ 	.word	0xffffffff


	//----- nvinfo : EIATTR_COOP_GROUP_INSTR_OFFSETS
	.align		4
.L_1744:
        /*006c*/ 	.byte	0x04, 0x28
        /*006e*/ 	.short	(.L_1746 - .L_1745)


	//   ....[0]....
.L_1745:
        /*0070*/ 	.word	0x0000b1d0


	//   ....[1]....
        /*0074*/ 	.word	0x0000b3b0


	//   ....[2]....
        /*0078*/ 	.word	0x0000b3c0


	//   ....[3]....
        /*007c*/ 	.word	0x0000b410


	//   ....[4]....
        /*0080*/ 	.word	0x0000da10


	//   ....[5]....
        /*0084*/ 	.word	0x0000da30


	//   ....[6]....
        /*0088*/ 	.word	0x0000da60


	//   ....[7]....
        /*008c*/ 	.word	0x0000da70


	//   ....[8]....
        /*0090*/ 	.word	0x000102c0


	//   ....[9]....
        /*0094*/ 	.word	0x000102f0


	//   ....[10]....
        /*0098*/ 	.word	0x00010350


	//   ....[11]....
        /*009c*/ 	.word	0x00010360


	//   ....[12]....
        /*00a0*/ 	.word	0x000112e0


	//   ....[13]....
        /*00a4*/ 	.word	0x00011320


	//   ....[14]....
        /*00a8*/ 	.word	0x00011380


	//   ....[15]....
        /*00ac*/ 	.word	0x00011390


	//----- nvinfo : EIATTR_VRC_CTA_INIT_COUNT
	.align		4
.L_1746:
        /*00b0*/ 	.byte	0x02, 0x4a
	.zero		1
	.zero		1


	//----- nvinfo : EIATTR_EXIT_INSTR_OFFSETS
	.align		4
        /*00b4*/ 	.byte	0x04, 0x1c
        /*00b6*/ 	.short	(.L_1748 - .L_1747)


	//   ....[0]....
.L_1747:
        /*00b8*/ 	.word	0x00000340


	//   ....[1]....
        /*00bc*/ 	.word	0x00000900


	//   ....[2]....
        /*00c0*/ 	.word	0x00000930


	//   ....[3]....
        /*00c4*/ 	.word	0x00011fe0


	//   ....[4]....
        /*00c8*/ 	.word	0x000120c0


	//----- nvinfo : EIATTR_CRS_STACK_SIZE
	.align		4
.L_1748:
        /*00cc*/ 	.byte	0x04, 0x1e
        /*00ce*/ 	.short	(.L_1750 - .L_1749)
.L_1749:
        /*00d0*/ 	.word	0x00000000


	//----- nvinfo : EIATTR_CBANK_PARAM_SIZE
	.align		4
.L_1750:
        /*00d4*/ 	.byte	0x03, 0x19
        /*00d6*/ 	.short	0x01d0


	//----- nvinfo : EIATTR_PARAM_CBANK
	.align		4
        /*00d8*/ 	.byte	0x04, 0x0a
        /*00da*/ 	.short	(.L_1752 - .L_1751)
	.align		4
.L_1751:
        /*00dc*/ 	.word	index@(.nv.constant0._ZN5flash24flash_fwd_splitkv_kernelI23Flash_fwd_kernel_traitsILi96ELi64ELi64ELi4ELb0ELb0EN7cutlass6half_tE19Flash_kernel_traitsILi96ELi64ELi64ELi4ES3_EELb1ELb0ELb0ELb0ELb1ELb1ELb0ELb1EEEvNS_16Flash_fwd_paramsE)
        /*00e0*/ 	.short	0x0380
        /*00e2*/ 	.short	0x01d0


	//----- nvinfo : EIATTR_SW_WAR
	.align		4
.L_1752:
        /*00e4*/ 	.byte	0x04, 0x36
        /*00e6*/ 	.short	(.L_1754 - .L_1753)
.L_1753:
        /*00e8*/ 	.word	0x00000008
.L_1754:


//--------------------- .nv.info._ZN5flash24flash_fwd_splitkv_kernelI23Flash_fwd_kernel_traitsILi96ELi64ELi64ELi4ELb0ELb0EN7cutlass6half_tE19Flash_kernel_traitsILi96ELi64ELi64ELi4ES3_EELb1ELb0ELb1ELb0ELb0ELb0ELb0ELb1EEEvNS_16Flash_fwd_paramsE --------------------------
	.section	.nv.info._ZN5flash24flash_fwd_splitkv_kernelI23Flash_fwd_kernel_traitsILi96ELi64ELi64ELi4ELb0ELb0EN7cutlass6half_tE19Flash_kernel_traitsILi96ELi64ELi64ELi4ES3_EELb1ELb0ELb1ELb0ELb0ELb0ELb0ELb1EEEvNS_16Flash_fwd_paramsE,"",@"SHT_CUDA_INFO"
	.sectionflags	@""
	.align	4


	//----- nvinfo : EIATTR_CUDA_API_VERSION
	.align		4
        /*0000*/ 	.byte	0x04, 0x37
        /*0002*/ 	.short	(.L_1756 - .L_1755)
.L_1755:
        /*0004*/ 	.word	0x00000082


	//----- nvinfo : EIATTR_KPARAM_INFO
	.align		4
.L_1756:
        /*0008*/ 	.byte	0x04, 0x17
        /*000a*/ 	.short	(.L_1758 - .L_1757)
.L_1757:
        /*000c*/ 	.word	0x00000000
        /*0010*/ 	.short	0x0000
        /*0012*/ 	.short	0x0000
        /*0014*/ 	.byte	0x00, 0xf0, 0x41, 0x07


	//----- nvinfo : EIATTR_SPARSE_MMA_MASK
	.align		4
.L_1758:
        /*0018*/ 	.byte	0x03, 0x50
        /*001a*/ 	.short	0x0000


	//----- nvinfo : EIATTR_MAXREG_COUNT
	.align		4
        /*001c*/ 	.byte	0x03, 0x1b
        /*001e*/ 	.short	0x00ff


	//----- nvinfo : EIATTR_NUM_BARRIERS
	.align		4
        /*0020*/ 	.byte	0x02, 0x4c
        /*0022*/ 	.byte	0x01
	.zero		1


	//----- nvinfo : EIATTR_MERCURY_ISA_VERSION
	.align		4
        /*0024*/ 	.byte	0x03, 0x5f
        /*0026*/ 	.short	0x0101


	//----- nvinfo : EIATTR_COOP_GROUP_MASK_REGIDS
	.align		4
        /*0028*/ 	.byte	0x04, 0x29
        /*002a*/ 	.short	(.L_1760 - .L_1759)


	//   ....[0]....
.L_1759:
        /*002c*/ 	.word	0xffffffff


	//   ....[1]....
        /*0030*/ 	.word	0xffffffff


	//   ....[2]....
        /*0034*/ 	.word	0xffffffff


	//   ....[3]....
        /*0038*/ 	.word	0xffffffff


	//   ....[4]....
        /*003c*/ 	.word	0xffffffff


	//   ....[5]....
        /*0040*/ 	.word	0xffffffff


	//   ....[6]....
        /*0044*/ 	.word	0xffffffff


	//   ....[7]....
        /*0048*/ 	.word	0xffffffff


	//   ....[8]....
        /*004c*/ 	.word	0xffffffff


	//   ....[9]....
        /*0050*/ 	.word	0xffffffff


	//   ....[10]....
        /*0054*/ 	.word	0xffffffff


	//   ....[11]....
        /*0058*/ 	.word	0xffffffff


	//   ....[12]....
        /*005c*/ 	.word	0xffffffff


	//   ....[13]....
        /*0060*/ 	.word	0xffffffff


	//   ....[14]....
        /*0064*/ 	.word	0xffffffff


	//   ....[15]....
        /*0068*/ 	.word	0xffffffff


	//----- nvinfo : EIATTR_COOP_GROUP_INSTR_OFFSETS
	.align		4
.L_1760:
        /*006c*/ 	.byte	0x04, 0x28
        /*006e*/ 	.short	(.L_1762 - .L_1761)


	//   ....[0]....
.L_1761:
        /*0070*/ 	.word	0x0000c310


	//   ....[1]....
        /*0074*/ 	.word	0x0000c340


	//   ....[2]....
        /*0078*/ 	.word	0x0000c3c0


	//   ....[3]....
        /*007c*/ 	.word	0x0000c430


	//   ....[4]....
        /*0080*/ 	.word	0x0000ec40


	//   ....[5]....
        /*0084*/ 	.word	0x0000ec50


	//   ....[6]....
        /*0088*/ 	.word	0x0000ec80


	//   ....[7]....
        /*008c*/ 	.word	0x0000ec90


	//   ....[8]....
        /*0090*/ 	.word	0x000115f0


	//   ....[9]....
        /*0094*/ 	.word	0x00011660


	//   ....[10]....
        /*0098*/ 	.word	0x00011690


	//   ....[11]....
        /*009c*/ 	.word	0x000116a0


	//   ....[12]....
        /*00a0*/ 	.word	0x00012660


	//   ....[13]....
        /*00a4*/ 	.word	0x000126a0


	//   ....[14]....
        /*00a8*/ 	.word	0x00012720


	//   ....[15]....
        /*00ac*/ 	.word	0x00012730


	//----- nvinfo : EIATTR_VRC_CTA_INIT_COUNT
	.align		4
.L_1762:
        /*00b0*/ 	.byte	0x02, 0x4a
	.zero		1
	.zero		1


	//----- nvinfo : EIATTR_EXIT_INSTR_OFFSETS
	.align		4
        /*00b4*/ 	.byte	0x04, 0x1c
        /*00b6*/ 	.short	(.L_1764 - .L_1763)


	//   ....[0]....
.L_1763:
        /*00b8*/ 	.word	0x00000350


	//   ....[1]....
        /*00bc*/ 	.word	0x000009a0


	//   ....[2]....
        /*00c0*/ 	.word	0x000009d0


	//   ....[3]....
        /*00c4*/ 	.word	0x000133b0


	//   ....[4]....
        /*00c8*/ 	.word	0x000134e0


	//   ....[5]....
        /*00cc*/ 	.word	0x00013500


	//----- nvinfo : EIATTR_CRS_STACK_SIZE
	.align		4
.L_1764:
        /*00d0*/ 	.byte	0x04, 0x1e
        /*00d2*/ 	.short	(.L_1766 - .L_1765)
.L_1765:
        /*00d4*/ 	.word	0x00000000


	//----- nvinfo : EIATTR_CBANK_PARAM_SIZE
	.align		4
.L_1766:
        /*00d8*/ 	.byte	0x03, 0x19
        /*00da*/ 	.short	0x01d0


	//----- nvinfo : EIATTR_PARAM_CBANK
	.align		4
        /*00dc*/ 	.byte	0x04, 0x0a
        /*00de*/ 	.short	(.L_1768 - .L_1767)
	.align		4
.L_1767:
        /*00e0*/ 	.word	index@(.nv.constant0._ZN5flash24flash_fwd_splitkv_kernelI23Flash_fwd_kernel_traitsILi96ELi64ELi64ELi4ELb0ELb0EN7cutlass6half_tE19Flash_kernel_traitsILi96ELi64ELi64ELi4ES3_EELb1ELb0ELb1ELb0ELb0ELb0ELb0ELb1EEEvNS_16Flash_fwd_paramsE)
        /*00e4*/ 	.short	0x0380
        /*00e6*/ 	.short	0x01d0


	//----- nvinfo : EIATTR_SW_WAR
	.align		4
.L_1768:
        /*00e8*/ 	.byte	0x04, 0x36
        /*00ea*/ 	.short	(.L_1770 - .L_1769)
.L_1769:
        /*00ec*/ 	.word	0x00000008
.L_1770:


//--------------------- .nv.info._ZN5flash24flash_fwd_splitkv_kernelI23Flash_fwd_kernel_traitsILi96ELi64ELi64ELi4ELb0ELb0EN7cutlass6half_tE19Flash_kernel_traitsILi96ELi64ELi64ELi4ES3_EELb1ELb0ELb1ELb0ELb0ELb1ELb0ELb1EEEvNS_16Flash_fwd_paramsE --------------------------
	.section	.nv.info._ZN5flash24flash_fwd_splitkv_kernelI23Flash_fwd_kernel_traitsILi96ELi64ELi64ELi4ELb0ELb0EN7cutlass6half_tE19Flash_kernel_traitsILi96ELi64ELi64ELi4ES3_EELb1ELb0ELb1ELb0ELb0ELb1ELb0ELb1EEEvNS_16Flash_fwd_paramsE,"",@"SHT_CUDA_INFO"
	.sectionflags	@""
	.align	4


	//----- nvinfo : EIATTR_CUDA_API_VERSION
	.align		4
        /*0000*/ 	.byte	0x04, 0x37
        /*0002*/ 	.short	(.L_1772 - .L_1771)
.L_1771:
        /*0004*/ 	.word	0x00000082


	//----- nvinfo : EIATTR_KPARAM_INFO
	.align		4
.L_1772:
        /*0008*/ 	.byte	0x04, 0x17
        /*000a*/ 	.short	(.L_1774 - .L_1773)
.L_1773:
        /*000c*/ 	.word	0x00000000
        /*0010*/ 	.short	0x0000
        /*0012*/ 	.short	0x0000
        /*0014*/ 	.byte	0x00, 0xf0, 0x41, 0x07


	//----- nvinfo : EIATTR_SPARSE_MMA_MASK
	.align		4
.L_1774:
        /*0018*/ 	.byte	0x03, 0x50
        /*001a*/ 	.short	0x0000


	//----- nvinfo : EIATTR_MAXREG_COUNT
	.align		4
        /*001c*/ 	.byte	0x03, 0x1b
        /*001e*/ 	.short	0x00ff


	//----- nvinfo : EIATTR_NUM_BARRIERS
	.align		4
        /*0020*/ 	.byte	0x02, 0x4c
        /*0022*/ 	.byte	0x01
	.zero		1


	//----- nvinfo : EIATTR_MERCURY_ISA_VERSION
	.align		4
        /*0024*/ 	.byte	0x03, 0x5f
        /*0026*/ 	.short	0x0101


	//----- nvinfo : EIATTR_COOP_GROUP_MASK_REGIDS
	.align		4
        /*0028*/ 	.byte	0x04, 0x29
        /*002a*/ 	.short	(.L_1776 - .L_1775)


	//   ....[0]....
.L_1775:
        /*002c*/ 	.word	0xffffffff


	//   ....[1]....
        /*0030*/ 	.word	0xffffffff


	//   ....[2]....
        /*0034*/ 	.word	0xffffffff


	//   ....[3]....
        /*0038*/ 	.word	0xffffffff


	//   ....[4]....
        /*003c*/ 	.word	0xffffffff


	//   ....[5]....
        /*0040*/ 	.word	0xffffffff


	//   ....[6]....
        /*0044*/ 	.word	0xffffffff


	//   ....[7]....
        /*0048*/ 	.word	0xffffffff


	//   ....[8]....
        /*004c*/ 	.word	0xffffffff


	//   ....[9]....
        /*0050*/ 	.word	0xffffffff


	//   ....[10]....
        /*0054*/ 	.word	0xffffffff


	//   ....[11]....
        /*0058*/ 	.word	0xffffffff


	//   ....[12]....
        /*005c*/ 	.word	0xffffffff


	//   ....[13]....
        /*0060*/ 	.word	0xffffffff


	//   ....[14]....
        /*0064*/ 	.word	0xffffffff


	//   ....[15]....
        /*0068*/ 	.word	0xffffffff


	//----- nvinfo : EIATTR_COOP_GROUP_INSTR_OFFSETS
	.align		4
.L_1776:
        /*006c*/ 	.byte	0x04, 0x28
        /*006e*/ 	.short	(.L_1778 - .L_1777)


	//   ....[0]....
.L_1777:
        /*0070*/ 	.word	0x0000c720


	//   ....[1]....
        /*0074*/ 	.word	0x0000c750


	//   ....[2]....
        /*0078*/ 	.word	0x0000c7c0


	//   ....[3]....
        /*007c*/ 	.word	0x0000c7d0


	//   ....[4]....
        /*0080*/ 	.word	0x0000f450


	//   ....[5]....
        /*0084*/ 	.word	0x0000f460


	//   ....[6]....
        /*0088*/ 	.word	0x0000f490


	//   ....[7]....
        /*008c*/ 	.word	0x0000f4a0


	//   ....[8]....
        /*0090*/ 	.word	0x00012230


	//   ....[9]....
        /*0094*/ 	.word	0x00012270


	//   ....[10]....
        /*0098*/ 	.word	0x000122b0


	//   ....[11]....
        /*009c*/ 	.word	0x000122c0


	//   ....[12]....
        /*00a0*/ 	.word	0x00013270


	//   ....[13]....
        /*00a4*/ 	.word	0x000132b0


	//   ....[14]....
        /*00a8*/ 	.word	0x00013330


	//   ....[15]....
        /*00ac*/ 	.word	0x00013340


	//----- nvinfo : EIATTR_VRC_CTA_INIT_COUNT
	.align		4
.L_1778:
        /*00b0*/ 	.byte	0x02, 0x4a
	.zero		1
	.zero		1


	//----- nvinfo : EIATTR_EXIT_INSTR_OFFSETS
	.align		4
        /*00b4*/ 	.byte	0x04, 0x1c
        /*00b6*/ 	.short	(.L_1780 - .L_1779)


	//   ....[0]....
.L_1779:
        /*00b8*/ 	.word	0x00000350


	//   ....[1]....
        /*00bc*/ 	.word	0x000009a0


	//   ....[2]....
        /*00c0*/ 	.word	0x000009d0


	//   ....[3]....
        /*00c4*/ 	.word	0x00013fc0


	//   ....[4]....
        /*00c8*/ 	.word	0x000140f0


	//   ....[5]....
        /*00cc*/ 	.word	0x00014110


	//----- nvinfo : EIATTR_CRS_STACK_SIZE
	.align		4
.L_1780:
        /*00d0*/ 	.byte	0x04, 0x1e
        /*00d2*/ 	.short	(.L_1782 - .L_1781)
.L_1781:
        /*00d4*/ 	.word	0x00000000


	//----- nvinfo : EIATTR_CBANK_PARAM_SIZE
	.align		4
.L_1782:
        /*00d8*/ 	.byte	0x03, 0x19
        /*00da*/ 	.short	0x01d0


	//----- nvinfo : EIATTR_PARAM_CBANK
	.align		4
        /*00dc*/ 	.byte	0x04, 0x0a
        /*00de*/ 	.short	(.L_1784 - .L_1783)
	.align		4
.L_1783:
        /*00e0*/ 	.word	index@(.nv.constant0._ZN5flash24flash_fwd_splitkv_kernelI23Flash_fwd_kernel_traitsILi96ELi64ELi64ELi4ELb0ELb0EN7cutlass6half_tE19Flash_kernel_traitsILi96ELi64ELi64ELi4ES3_EELb1ELb0ELb1ELb0ELb0ELb1ELb0ELb1EEEvNS_16Flash_fwd_paramsE)
        /*00e4*/ 	.short	0x0380
        /*00e6*/ 	.short	0x01d0


	//----- nvinfo : EIATTR_SW_WAR
	.align		4
.L_1784:
        /*00e8*/ 	.byte	0x04, 0x36
        /*00ea*/ 	.short	(.L_1786 - .L_1785)
.L_1785:
        /*00ec*/ 	.word	0x00000008
.L_1786:


//--------------------- .nv.info._ZN5flash24flash_fwd_splitkv_kernelI23Flash_fwd_kernel_traitsILi96ELi64ELi64ELi4ELb0ELb0EN7cutlass6half_tE19Flash_kernel_traitsILi96ELi64ELi64ELi4ES3_EELb1ELb0ELb0ELb0ELb1ELb0ELb1ELb0EEEvNS_16Flash_fwd_paramsE --------------------------
	.section	.nv.info._ZN5flash24flash_fwd_splitkv_kernelI23Flash_fwd_kernel_traitsILi96ELi64ELi64ELi4ELb0ELb0EN7cutlass6half_tE19Flash_kernel_traitsILi96ELi64ELi64ELi4ES3_EELb1ELb0ELb0ELb0ELb1ELb0ELb1ELb0EEEvNS_16Flash_fwd_paramsE,"",@"SHT_CUDA_INFO"
	.sectionflags	@""
	.align	4


	//----- nvinfo : EIATTR_CUDA_API_VERSION
	.align		4
        /*0000*/ 	.byte	0x04, 0x37
        /*0002*/ 	.short	(.L_1788 - .L_1787)
.L_1787:
        /*0004*/ 	.word	0x00000082


	//----- nvinfo : EIATTR_KPARAM_INFO
	.align		4
.L_1788:
        /*0008*/ 	.byte	0x04, 0x17
        /*000a*/ 	.short	(.L_1790 - .L_1789)
.L_1789:
        /*000c*/ 	.word	0x00000000
        /*0010*/ 	.short	0x0000
        /*0012*/ 	.short	0x0000
        /*0014*/ 	.byte	0x00, 0xf0, 0x41, 0x07


	//----- nvinfo : EIATTR_SPARSE_MMA_MASK
	.align		4
.L_1790:
        /*0018*/ 	.byte	0x03, 0x50
        /*001a*/ 	.short	0x0000


	//----- nvinfo : EIATTR_MAXREG_COUNT
	.align		4
        /*001c*/ 	.byte	0x03, 0x1b
        /*001e*/ 	.short	0x00ff


	//----- nvinfo : EIATTR_NUM_BARRIERS
	.align		4
        /*0020*/ 	.byte	0x02, 0x4c
        /*0022*/ 	.byte	0x01
	.zero		1


	//----- nvinfo : EIATTR_MERCURY_ISA_VERSION
	.align		4
        /*0024*/ 	.byte	0x03, 0x5f
        /*0026*/ 	.short	0x0101


	//----- nvinfo : EIATTR_COOP_GROUP_MASK_REGIDS
	.align		4
        /*0028*/ 	.byte	0x04, 0x29
        /*002a*/ 	.short	(.L_1792 - .L_1791)


	//   ....[0]....
.L_1791:
        /*002c*/ 	.word	0xffffffff


	//   ....[1]....
        /*0030*/ 	.word	0xffffffff


	//   ....[2]....
        /*0034*/ 	.word	0xffffffff


	//   ....[3]....
        /*0038*/ 	.word	0xffffffff


	//   ....[4]....
        /*003c*/ 	.word	0xffffffff


	//   ....[5]....
        /*0040*/ 	.word	0xffffffff


	//   ....[6]....
        /*0044*/ 	.word	0xffffffff


	//   ....[7]....
        /*0048*/ 	.word	0xffffffff


	//   ....[8]....
        /*004c*/ 	.word	0xffffffff


	//   ....[9]....
        /*0050*/ 	.word	0xffffffff


	//   ....[10]....
        /*0054*/ 	.word	0xffffffff


	//   ....[11]....
        /*0058*/ 	.word	0xffffffff


	//   ....[12]....
        /*005c*/ 	.word	0xffffffff


	//   ....[13]....
        /*0060*/ 	.word	0xffffffff


	//   ....[14]....
        /*0064*/ 	.word	0xffffffff


	//   ....[15]....
        /*0068*/ 	.word	0xffffffff


	//----- nvinfo : EIATTR_COOP_GROUP_INSTR_OFFSETS
	.align		4
.L_1792:
        /*006c*/ 	.byte	0x04, 0x28
        /*006e*/ 	.short	(.L_1794 - .L_1793)


	//   ....[0]....
.L_1793:
        /*0070*/ 	.word	0x00003130


	//   ....[1]....
        /*0074*/ 	.word	0x00003230


	//   ....[2]....
        /*0078*/ 	.word	0x00003240


	//   ....[3]....
        /*007c*/ 	.word	0x000032b0


	//   ....[4]....
        /*0080*/ 	.word	0x00005450


	//   ....[5]....
        /*0084*/ 	.word	0x00005460


	//   ....[6]....
        /*0088*/ 	.word	0x00005490


	//   ....[7]....
        /*008c*/ 	.word	0x000054a0


	//   ....[8]....
        /*0090*/ 	.word	0x00007840


	//   ....[9]....
        /*0094*/ 	.word	0x00007850


	//   ....[10]....
        /*0098*/ 	.word	0x00007880


	//   ....[11]....
        /*009c*/ 	.word	0x00007890


	//   ....[12]....
        /*00a0*/ 	.word	0x00008860


	//   ....[13]....
        /*00a4*/ 	.word	0x000088a0


	//   ....[14]....
        /*00a8*/ 	.word	0x00008920


	//   ....[15]....
        /*00ac*/ 	.word	0x00008930


	//----- nvinfo : EIATTR_VRC_CTA_INIT_COUNT
	.align		4
.L_1794:
        /*00b0*/ 	.byte	0x02, 0x4a
	.zero		1
	.zero		1


	//----- nvinfo : EIATTR_EXIT_INSTR_OFFSETS
	.align		4
        /*00b4*/ 	.byte	0x04, 0x1c
        /*00b6*/ 	.short	(.L_1796 - .L_1795)


	//   ....[0]....
.L_1795:
        /*00b8*/ 	.word	0x00000440


	//   ....[1]....
        /*00bc*/ 	.word	0x00000b20


	//   ....[2]....
        /*00c0*/ 	.word	0x00000b50


	//   ....[3]....
        /*00c4*/ 	.word	0x000093d0


	//   ....[4]....
        /*00c8*/ 	.word	0x00009410


	//----- nvinfo : EIATTR_CRS_STACK_SIZE
	.align		4
.L_1796:
        /*00cc*/ 	.byte	0x04, 0x1e
        /*00ce*/ 	.short	(.L_1798 - .L_1797)
.L_1797:
        /*00d0*/ 	.word	0x00000000


	//----- nvinfo : EIATTR_CBANK_PARAM_SIZE
	.align		4
.L_1798:
        /*00d4*/ 	.byte	0x03, 0x19
        /*00d6*/ 	.short	0x01d0


	//----- nvinfo : EIATTR_PARAM_CBANK
	.align		4
        /*00d8*/ 	.byte	0x04, 0x0a
        /*00da*/ 	.short	(.L_1800 - .L_1799)
	.align		4
.L_1799:
        /*00dc*/ 	.word	index@(.nv.constant0._ZN5flash24flash_fwd_splitkv_kernelI23Flash_fwd_kernel_traitsILi96ELi64ELi64ELi4ELb0ELb0EN7cutlass6half_tE19Flash_kernel_traitsILi96ELi64ELi64ELi4ES3_EELb1ELb0ELb0ELb0ELb1ELb0ELb1ELb0EEEvNS_16Flash_fwd_paramsE)
        /*00e0*/ 	.short	0x0380
        /*00e2*/ 	.short	0x01d0


	//----- nvinfo : EIATTR_SW_WAR
	.align		4
.L_1800:
        /*00e4*/ 	.byte	0x04, 0x36
        /*00e6*/ 	.short	(.L_1802 - .L_1801)
.L_1801:
        /*00e8*/ 	.word	0x00000008
.L_1802:


//--------------------- .nv.info._ZN5flash24flash_fwd_splitkv_kernelI23Flash_fwd_kernel_traitsILi96ELi64ELi64ELi4ELb0ELb0EN7cutlass6half_tE19Flash_kernel_traitsILi96ELi64ELi64ELi4ES3_EELb1ELb0ELb0ELb0ELb1ELb1ELb1ELb0EEEvNS_16Flash_fwd_paramsE --------------------------
	.section	.nv.info._ZN5flash24flash_fwd_splitkv_kernelI23Flash_fwd_kernel_traitsILi96ELi64ELi64ELi4ELb0ELb0EN7cutlass6half_tE19Flash_kernel_traitsILi96ELi64ELi64ELi4ES3_EELb1ELb0ELb0ELb0ELb1ELb1ELb1ELb0EEEvNS_16Flash_fwd_paramsE,"",@"SHT_CUDA_INFO"
	.sectionflags	@""
	.align	4


	//----- nvinfo : EIATTR_CUDA_API_VERSION
	.align		4
        /*0000*/ 	.byte	0x04, 0x37
        /*0002*/ 	.short	(.L_1804 - .L_1803)
.L_1803:
        /*0004*/ 	.word	0x00000082


	//----- nvinfo : EIATTR_KPARAM_INFO
	.align		4
.L_1804:
        /*0008*/ 	.byte	0x04, 0x17
        /*000a*/ 	.short	(.L_1806 - .L_1805)
.L_1805:
        /*000c*/ 	.word	0x00000000
        /*0010*/ 	.short	0x0000
        /*0012*/ 	.short	0x0000
        /*0014*/ 	.byte	0x00, 0xf0, 0x41, 0x07


	//----- nvinfo : EIATTR_SPARSE_MMA_MASK
	.align		4
.L_1806:
        /*0018*/ 	.byte	0x03, 0x50
        /*001a*/ 	.short	0x0000


	//----- nvinfo : EIATTR_MAXREG_COUNT
	.align		4
        /*001c*/ 	.byte	0x03, 0x1b
        /*001e*/ 	.short	0x00ff


	//----- nvinfo : EIATTR_NUM_BARRIERS
	.align		4
        /*0020*/ 	.byte	0x02, 0x4c
        /*0022*/ 	.byte	0x01
	.zero		1


	//----- nvinfo : EIATTR_MERCURY_ISA_VERSION
	.align		4
        /*0024*/ 	.byte	0x03, 0x5f
        /*0026*/ 	.short	0x0101


	//----- nvinfo : EIATTR_COOP_GROUP_MASK_REGIDS
	.align		4
        /*0028*/ 	.byte	0x04, 0x29
        /*002a*/ 	.short	(.L_1808 - .L_1807)


	//   ....[0]....
.L_1807:
        /*002c*/ 	.word	0xffffffff


	//   ....[1]....
        /*0030*/ 	.word	0xffffffff


	//   ....[2]....
        /*0034*/ 	.word	0xffffffff


	//   ....[3]....
        /*0038*/ 	.word	0xffffffff


	//   ....[4]....
        /*003c*/ 	.word	0xffffffff


	//   ....[5]....
        /*0040*/ 	.word	0xffffffff


	//   ....[6]....
        /*0044*/ 	.word	0xffffffff


	//   ....[7]....
        /*0048*/ 	.word	0xffffffff


	//   ....[8]....
        /*004c*/ 	.word	0xffffffff


	//   ....[9]....
        /*0050*/ 	.word	0xffffffff


	//   ....[10]....
        /*0054*/ 	.word	0xffffffff


	//   ....[11]....
        /*0058*/ 	.word	0xffffffff


	//   ....[12]....
        /*005c*/ 	.word	0xffffffff


	//   ....[13]....
        /*0060*/ 	.word	0xffffffff


	//   ....[14]....
        /*0064*/ 	.word	0xffffffff


	//   ....[15]....
        /*0068*/ 	.word	0xffffffff


	//----- nvinfo : EIATTR_COOP_GROUP_INSTR_OFFSETS
	.align		4
.L_1808:
        /*006c*/ 	.byte	0x04, 0x28
        /*006e*/ 	.short	(.L_1810 - .L_1809)


	//   ....[0]....
.L_1809:
        /*0070*/ 	.word	0x000033a0


	//   ....[1]....
        /*0074*/ 	.word	0x000035a0


	//   ....[2]....
        /*0078*/ 	.word	0x00003600


	//   ....[3]....
        /*007c*/ 	.word	0x000036b0


	//   ....[4]....
        /*0080*/ 	.word	0x00005c00


	//   ....[5]....
        /*0084*/ 	.word	0x00005c10


	//   ....[6]....
        /*0088*/ 	.word	0x00005c50


	//   ....[7]....
        /*008c*/ 	.word	0x00005c60


	//   ....[8]....
        /*0090*/ 	.word	0x000083e0


	//   ....[9]....
        /*0094*/ 	.word	0x00008410


	//   ....[10]....
        /*0098*/ 	.word	0x00008460


	//   ....[11]....
        /*009c*/ 	.word	0x00008470


	//   ....[12]....
        /*00a0*/ 	.word	0x000093f0


	//   ....[13]....
        /*00a4*/ 	.word	0x00009430


	//   ....[14]....
        /*00a8*/ 	.word	0x000094b0


	//   ....[15]....
        /*00ac*/ 	.word	0x000094c0


	//----- nvinfo : EIATTR_VRC_CTA_INIT_COUNT
	.align		4
.L_1810:
        /*00b0*/ 	.byte	0x02, 0x4a
	.zero		1
	.zero		1


	//----- nvinfo : EIATTR_EXIT_INSTR_OFFSETS
	.align		4
        /*00b4*/ 	.byte	0x04, 0x1c
        /*00b6*/ 	.short	(.L_1812 - .L_1811)


	//   ....[0]....
.L_1811:
        /*00b8*/ 	.word	0x00000440


	//   ....[1]....
        /*00bc*/ 	.word	0x00000b20


	//   ....[2]....
        /*00c0*/ 	.word	0x00000b50


	//   ....[3]....
        /*00c4*/ 	.word	0x00009f60


	//   ....[4]....
        /*00c8*/ 	.word	0x00009fa0


	//----- nvinfo : EIATTR_CRS_STACK_SIZE
	.align		4
.L_1812:
        /*00cc*/ 	.byte	0x04, 0x1e
        /*00ce*/ 	.short	(.L_1814 - .L_1813)
.L_1813:
        /*00d0*/ 	.word	0x00000000


	//----- nvinfo : EIATTR_CBANK_PARAM_SIZE
	.align		4
.L_1814:
        /*00d4*/ 	.byte	0x03, 0x19
        /*00d6*/ 	.short	0x01d0


	//----- nvinfo : EIATTR_PARAM_CBANK
	.align		4
        /*00d8*/ 	.byte	0x04, 0x0a
        /*00da*/ 	.short	(.L_1816 - .L_1815)
	.align		4
.L_1815:
        /*00dc*/ 	.word	index@(.nv.constant0._ZN5flash24flash_fwd_splitkv_kernelI23Flash_fwd_kernel_traitsILi96ELi64ELi64ELi4ELb0ELb0EN7cutlass6half_tE19Flash_kernel_traitsILi96ELi64ELi64ELi4ES3_EELb1ELb0ELb0ELb0ELb1ELb1ELb1ELb0EEEvNS_16Flash_fwd_paramsE)
        /*00e0*/ 	.short	0x0380
        /*00e2*/ 	.short	0x01d0


	//----- nvinfo : EIATTR_SW_WAR
	.align		4
.L_1816:
        /*00e4*/ 	.byte	0x04, 0x36
        /*00e6*/ 	.short	(.L_1818 - .L_1817)
.L_1817:
        /*00e8*/ 	.word	0x00000008
.L_1818:


//--------------------- .nv.info._ZN5flash24flash_fwd_splitkv_kernelI23Flash_fwd_kernel_traitsILi96ELi64ELi64ELi4ELb0ELb0EN7cutlass6half_tE19Flash_kernel_traitsILi96ELi64ELi64ELi4ES3_EELb1ELb0ELb1ELb0ELb0ELb0ELb1ELb0EEEvNS_16Flash_fwd_paramsE --------------------------
	.section	.nv.info._ZN5flash24flash_fwd_splitkv_kernelI23Flash_fwd_kernel_traitsILi96ELi64ELi64ELi4ELb0ELb0EN7cutlass6half_tE19Flash_kernel_traitsILi96ELi64ELi64ELi4ES3_EELb1ELb0ELb1ELb0ELb0ELb0ELb1ELb0EEEvNS_16Flash_fwd_paramsE,"",@"SHT_CUDA_INFO"
	.sectionflags	@""
	.align	4


	//----- nvinfo : EIATTR_CUDA_API_VERSION
	.align		4
        /*0000*/ 	.byte	0x04, 0x37
        /*0002*/ 	.short	(.L_1820 - .L_1819)
.L_1819:
        /*0004*/ 	.word	0x00000082


	//----- nvinfo : EIATTR_KPARAM_INFO
	.align		4
.L_1820:
        /*0008*/ 	.byte	0x04, 0x17
        /*000a*/ 	.short	(.L_1822 - .L_1821)
.L_1821:
        /*000c*/ 	.word	0x00000000
        /*0010*/ 	.short	0x0000
        /*0012*/ 	.short	0x0000
        /*0014*/ 	.byte	0x00, 0xf0, 0x41, 0x07


	//----- nvinfo : EIATTR_SPARSE_MMA_MASK
	.align		4
.L_1822:
        /*0018*/ 	.byte	0x03, 0x50
        /*001a*/ 	.short	0x0000


	//----- nvinfo : EIATTR_MAXREG_COUNT
	.align		4
        /*001c*/ 	.byte	0x03, 0x1b
        /*001e*/ 	.short	0x00ff


	//----- nvinfo : EIATTR_NUM_BARRIERS
	.align		4
        /*0020*/ 	.byte	0x02, 0x4c
        /*0022*/ 	.byte	0x01
	.zero		1


	//----- nvinfo : EIATTR_MERCURY_ISA_VERSION
	.align		4
        /*0024*/ 	.byte	0x03, 0x5f
        /*0026*/ 	.short	0x0101


	//----- nvinfo : EIATTR_COOP_GROUP_MASK_REGIDS
	.align		4
        /*0028*/ 	.byte	0x04, 0x29
        /*002a*/ 	.short	(.L_1824 - .L_1823)


	//   ....[0]....
.L_1823:
        /*002c*/ 	.word	0xffffffff


	//   ....[1]....
        /*0030*/ 	.word	0xffffffff


	//   ....[2]....
        /*0034*/ 	.word	0xffffffff


	//   ....[3]....
        /*0038*/ 	.word	0xffffffff


	//   ....[4]....
        /*003c*/ 	.word	0xffffffff


	//   ....[5]....
        /*0040*/ 	.word	0xffffffff


	//   ....[6]....
        /*0044*/ 	.word	0xffffffff


	//   ....[7]....
        /*0048*/ 	.word	0xffffffff


	//   ....[8]....
        /*004c*/ 	.word	0xffffffff


	//   ....[9]....
        /*0050*/ 	.word	0xffffffff


	//   ....[10]....
        /*0054*/ 	.word	0xffffffff


	//   ....[11]....
        /*0058*/ 	.word	0xffffffff


	//   ....[12]....
        /*005c*/ 	.word	0xffffffff


	//   ....[13]....
        /*0060*/ 	.word	0xffffffff


	//   ....[14]....
        /*0064*/ 	.word	0xffffffff


	//   ....[15]....
        /*0068*/ 	.word	0xffffffff


	//----- nvinfo : EIATTR_COOP_GROUP_INSTR_OFFSETS
	.align		4
.L_1824:
        /*006c*/ 	.byte	0x04, 0x28
        /*006e*/ 	.short	(.L_1826 - .L_1825)


	//   ....[0]....
.L_1825:
        /*0070*/ 	.word	0x000042a0


	//   ....[1]....
        /*0074*/ 	.word	0x00004330


	//   ....[2]....
        /*0078*/ 	.word	0x00004340


	//   ....[3]....
        /*007c*/ 	.word	0x00004390


	//   ....[4]....
        /*0080*/ 	.word	0x00006be0


	//   ....[5]....
        /*0084*/ 	.word	0x00006c10


	//   ....[6]....
        /*0088*/ 	.word	0x00006c60


	//   ....[7]....
        /*008c*/ 	.word	0x00006c70


	//   ....[8]....
        /*0090*/ 	.word	0x000097e0


	//   ....[9]....
        /*0094*/ 	.word	0x00009810


	//   ....[10]....
        /*0098*/ 	.word	0x00009850


	//   ....[11]....
        /*009c*/ 	.word	0x00009860


	//   ....[12]....
        /*00a0*/ 	.word	0x0000a820


	//   ....[13]....
        /*00a4*/ 	.word	0x0000a860


	//   ....[14]....
        /*00a8*/ 	.word	0x0000a990


	//   ....[15]....
        /*00ac*/ 	.word	0x0000a9c0


	//----- nvinfo : EIATTR_VRC_CTA_INIT_COUNT
	.align		4
.L_1826:
        /*00b0*/ 	.byte	0x02, 0x4a
	.zero		1
	.zero		1


	//----- nvinfo : EIATTR_EXIT_INSTR_OFFSETS
	.align		4
        /*00b4*/ 	.byte	0x04, 0x1c
        /*00b6*/ 	.short	(.L_1828 - .L_1827)


	//   ....[0]....
.L_1827:
        /*00b8*/ 	.word	0x00000440


	//   ....[1]....
        /*00bc*/ 	.word	0x00000eb0


	//   ....[2]....
        /*00c0*/ 	.word	0x00000ee0


	//   ....[3]....
        /*00c4*/ 	.word	0x0000b5d0


	//   ....[4]....
        /*00c8*/ 	.word	0x0000b6d0


	//   ....[5]....
        /*00cc*/ 	.word	0x0000b720


	//----- nvinfo : EIATTR_CRS_STACK_SIZE
	.align		4
.L_1828:
        /*00d0*/ 	.byte	0x04, 0x1e
        /*00d2*/ 	.short	(.L_1830 - .L_1829)
.L_1829:
        /*00d4*/ 	.word	0x00000000


	//----- nvinfo : EIATTR_CBANK_PARAM_SIZE
	.align		4
.L_1830:
        /*00d8*/ 	.byte	0x03, 0x19
        /*00da*/ 	.short	0x01d0


	//----- nvinfo : EIATTR_PARAM_CBANK
	.align		4
        /*00dc*/ 	.byte	0x04, 0x0a
        /*00de*/ 	.short	(.L_1832 - .L_1831)
	.align		4
.L_1831:
        /*00e0*/ 	.word	index@(.nv.constant0._ZN5flash24flash_fwd_splitkv_kernelI23Flash_fwd_kernel_traitsILi96ELi64ELi64ELi4ELb0ELb0EN7cutlass6half_tE19Flash_kernel_traitsILi96ELi64ELi64ELi4ES3_EELb1ELb0ELb1ELb0ELb0ELb0ELb1ELb0EEEvNS_16Flash_fwd_paramsE)
        /*00e4*/ 	.short	0x0380
        /*00e6*/ 	.short	0x01d0


	//----- nvinfo : EIATTR_SW_WAR
	.align		4
.L_1832:
        /*00e8*/ 	.byte	0x04, 0x36
        /*00ea*/ 	.short	(.L_1834 - .L_1833)
.L_1833:
        /*00ec*/ 	.word	0x00000008
.L_1834:


//--------------------- .nv.info._ZN5flash24flash_fwd_splitkv_kernelI23Flash_fwd_kernel_traitsILi96ELi64ELi64ELi4ELb0ELb0EN7cutlass6half_tE19Flash_kernel_traitsILi96ELi64ELi64ELi4ES3_EELb1ELb0ELb1ELb0ELb0ELb1ELb1ELb0EEEvNS_16Flash_fwd_paramsE --------------------------
	.section	.nv.info._ZN5flash24flash_fwd_splitkv_kernelI23Flash_fwd_kernel_traitsILi96ELi64ELi64ELi4ELb0ELb0EN7cutlass6half_tE19Flash_kernel_traitsILi96ELi64ELi64ELi4ES3_EELb1ELb0ELb1ELb0ELb0ELb1ELb1ELb0EEEvNS_16Flash_fwd_paramsE,"",@"SHT_CUDA_INFO"
	.sectionflags	@""
	.align	4


	//----- nvinfo : EIATTR_CUDA_API_VERSION
	.align		4
        /*0000*/ 	.byte	0x04, 0x37
        /*0002*/ 	.short	(.L_1836 - .L_1835)
.L_1835:
        /*0004*/ 	.word	0x00000082


	//----- nvinfo : EIATTR_KPARAM_INFO
	.align		4
.L_1836:
        /*0008*/ 	.byte	0x04, 0x17
        /*000a*/ 	.short	(.L_1838 - .L_1837)
.L_1837:
        /*000c*/ 	.word	0x00000000
        /*0010*/ 	.short	0x0000
        /*0012*/ 	.short	0x0000
        /*0014*/ 	.byte	0x00, 0xf0, 0x41, 0x07


	//----- nvinfo : EIATTR_SPARSE_MMA_MASK
	.align		4
.L_1838:
        /*0018*/ 	.byte	0x03, 0x50
        /*001a*/ 	.short	0x0000


	//----- nvinfo : EIATTR_MAXREG_COUNT
	.align		4
        /*001c*/ 	.byte	0x03, 0x1b
        /*001e*/ 	.short	0x00ff


	//----- nvinfo : EIATTR_NUM_BARRIERS
	.align		4
        /*0020*/ 	.byte	0x02, 0x4c
        /*0022*/ 	.byte	0x01
	.zero		1


	//----- nvinfo : EIATTR_MERCURY_ISA_VERSION
	.align		4
        /*0024*/ 	.byte	0x03, 0x5f
        /*0026*/ 	.short	0x0101


	//----- nvinfo : EIATTR_COOP_GROUP_MASK_REGIDS
	.align		4
        /*0028*/ 	.byte	0x04, 0x29
        /*002a*/ 	.short	(.L_1840 - .L_1839)


	//   ....[0]....
.L_1839:
        /*002c*/ 	.word	0xffffffff


	//   ....[1]....
        /*0030*/ 	.word	0xffffffff


	//   ....[2]....
        /*0034*/ 	.word	0xffffffff


	//   ....[3]....
        /*0038*/ 	.word	0xffffffff


	//   ....[4]....
        /*003c*/ 	.word	0xffffffff


	//   ....[5]....
        /*0040*/ 	.word	0xffffffff


	//   ....[6]....
        /*0044*/ 	.word	0xffffffff


	//   ....[7]....
        /*0048*/ 	.word	0xffffffff


	//   ....[8]....
        /*004c*/ 	.word	0xffffffff


	//   ....[9]....
        /*0050*/ 	.word	0xffffffff


	//   ....[10]....
        /*0054*/ 	.word	0xffffffff


	//   ....[11]....
        /*0058*/ 	.word	0xffffffff


	//   ....[12]....
        /*005c*/ 	.word	0xffffffff


	//   ....[13]....
        /*0060*/ 	.word	0xffffffff


	//   ....[14]....
        /*0064*/ 	.word	0xffffffff


	//   ....[15]....
        /*0068*/ 	.word	0xffffffff


	//----- nvinfo : EIATTR_COOP_GROUP_INSTR_OFFSETS
	.align		4
.L_1840:
        /*006c*/ 	.byte	0x04, 0x28
        /*006e*/ 	.short	(.L_1842 - .L_1841)


	//   ....[0]....
.L_1841:
        /*0070*/ 	.word	0x00004650


	//   ....[1]....
        /*0074*/ 	.word	0x000046c0


	//   ....[2]....
        /*0078*/ 	.word	0x000046d0


	//   ....[3]....
        /*007c*/ 	.word	0x00004710


	//   ....[4]....
        /*0080*/ 	.word	0x00007340


	//   ....[5]....
        /*0084*/ 	.word	0x00007370


	//   ....[6]....
        /*0088*/ 	.word	0x000073b0


	//   ....[7]....
        /*008c*/ 	.word	0x000073c0


	//   ....[8]....
        /*0090*/ 	.word	0x0000a340


	//   ....[9]....
        /*0094*/ 	.word	0x0000a380


	//   ....[10]....
        /*0098*/ 	.word	0x0000a3d0


	//   ....[11]....
        /*009c*/ 	.word	0x0000a3f0


	//   ....[12]....
        /*00a0*/ 	.word	0x0000b360


	//   ....[13]....
        /*00a4*/ 	.word	0x0000b3a0


	//   ....[14]....
        /*00a8*/ 	.word	0x0000b470


	//   ....[15]....
        /*00ac*/ 	.word	0x0000b480


	//----- nvinfo : EIATTR_VRC_CTA_INIT_COUNT
	.align		4
.L_1842:
        /*00b0*/ 	.byte	0x02, 0x4a
	.zero		1
	.zero		1


	//----- nvinfo : EIATTR_EXIT_INSTR_OFFSETS
	.align		4
        /*00b4*/ 	.byte	0x04, 0x1c
        /*00b6*/ 	.short	(.L_1844 - .L_1843)


	//   ....[0]....
.L_1843:
        /*00b8*/ 	.word	0x00000440


	//   ....[1]....
        /*00bc*/ 	.word	0x00000eb0


	//   ....[2]....
        /*00c0*/ 	.word	0x00000ee0


	//   ....[3]....
        /*00c4*/ 	.word	0x0000c110


	//   ....[4]....
        /*00c8*/ 	.word	0x0000c210


	//   ....[5]....
        /*00cc*/ 	.word	0x0000c260


	//----- nvinfo : EIATTR_CRS_STACK_SIZE
	.align		4
.L_1844:
        /*00d0*/ 	.byte	0x04, 0x1e
        /*00d2*/ 	.short	(.L_1846 - .L_1845)
.L_1845:
        /*00d4*/ 	.word	0x00000000


	//----- nvinfo : EIATTR_CBANK_PARAM_SIZE
	.align		4
.L_1846:
        /*00d8*/ 	.byte	0x03, 0x19
        /*00da*/ 	.short	0x01d0


	//----- nvinfo : EIATTR_PARAM_CBANK
	.align		4
        /*00dc*/ 	.byte	0x04, 0x0a
        /*00de*/ 	.short	(.L_1848 - .L_1847)
	.align		4
.L_1847:
        /*00e0*/ 	.word	index@(.nv.constant0._ZN5flash24flash_fwd_splitkv_kernelI23Flash_fwd_kernel_traitsILi96ELi64ELi64ELi4ELb0ELb0EN7cutlass6half_tE19Flash_kernel_traitsILi96ELi64ELi64ELi4ES3_EELb1ELb0ELb1ELb0ELb0ELb1ELb1ELb0EEEvNS_16Flash_fwd_paramsE)
        /*00e4*/ 	.short	0x0380
        /*00e6*/ 	.short	0x01d0


	//----- nvinfo : EIATTR_SW_WAR
	.align		4
.L_1848:
        /*00e8*/ 	.byte	0x04, 0x36
        /*00ea*/ 	.short	(.L_1850 - .L_1849)
.L_1849:
        /*00ec*/ 	.word	0x00000008
.L_1850:


//--------------------- .nv.info._ZN5flash24flash_fwd_splitkv_kernelI23Flash_fwd_kernel_traitsILi96ELi64ELi64ELi4ELb0ELb0EN7cutlass6half_tE19Flash_kernel_traitsILi96ELi64ELi64ELi4ES3_EELb1ELb0ELb0ELb0ELb1ELb0ELb1ELb1EEEvNS_16Flash_fwd_paramsE --------------------------
	.section	.nv.info._ZN5flash24flash_fwd_splitkv_kernelI23Flash_fwd_kernel_traitsILi96ELi64ELi64ELi4ELb0ELb0EN7cutlass6half_tE19Flash_kernel_traitsILi96ELi64ELi64ELi4ES3_EELb1ELb0ELb0ELb0ELb1ELb0ELb1ELb1EEEvNS_16Flash_fwd_paramsE,"",@"SHT_CUDA_INFO"
	.sectionflags	@""
	.align	4


	//----- nvinfo : EIATTR_CUDA_API_VERSION
	.align		4
        /*0000*/ 	.byte	0x04, 0x37
        /*0002*/ 	.short	(.L_1852 - .L_1851)
.L_1851:
        /*0004*/ 	.word	0x00000082


	//----- nvinfo : EIATTR_KPARAM_INFO
	.align		4
.L_1852:
        /*0008*/ 	.byte	0x04, 0x17
        /*000a*/ 	.short	(.L_1854 - .L_1853)
.L_1853:
        /*000c*/ 	.word	0x00000000
        /*0010*/ 	.short	0x0000
        /*0012*/ 	.short	0x0000
        /*0014*/ 	.byte	0x00, 0xf0, 0x41, 0x07


	//----- nvinfo : EIATTR_SPARSE_MMA_MASK
	.align		4
.L_1854:
        /*0018*/ 	.byte	0x03, 0x50
        /*001a*/ 	.short	0x0000


	//----- nvinfo : EIATTR_MAXREG_COUNT
	.align		4
        /*001c*/ 	.byte	0x03, 0x1b
        /*001e*/ 	.short	0x00ff


	//----- nvinfo : EIATTR_NUM_BARRIERS
	.align		4
        /*0020*/ 	.byte	0x02, 0x4c
        /*0022*/ 	.byte	0x01
	.zero		1


	//----- nvinfo : EIATTR_MERCURY_ISA_VERSION
	.align		4
        /*0024*/ 	.byte	0x03, 0x5f
        /*0026*/ 	.short	0x0101


	//----- nvinfo : EIATTR_COOP_GROUP_MASK_REGIDS
	.align		4
        /*0028*/ 	.byte	0x04, 0x29
        /*002a*/ 	.short	(.L_1856 - .L_1855)


	//   ....[0]....
.L_1855:
        /*002c*/ 	.word	0xffffffff


	//   ....[1]....
        /*0030*/ 	.word	0xffffffff


	//   ....[2]....
        /*0034*/ 	.word	0xffffffff


	//   ....[3]....
        /*0038*/ 	.word	0xffffffff


	//   ....[4]....
        /*003c*/ 	.word	0xffffffff


	//   ....[5]....
        /*0040*/ 	.word	0xffffffff


	//   ....[6]....
        /*0044*/ 	.word	0xffffffff


	//   ....[7]....
        /*0048*/ 	.word	0xffffffff


	//   ....[8]....
        /*004c*/ 	.word	0xffffffff


	//   ....[9]....
        /*0050*/ 	.word	0xffffffff


	//   ....[10]....
        /*0054*/ 	.word	0xffffffff


	//   ....[11]....
        /*0058*/ 	.word	0xffffffff


	//   ....[12]....
        /*005c*/ 	.word	0xffffffff


	//   ....[13]....
        /*0060*/ 	.word	0xffffffff


	//   ....[14]....
        /*0064*/ 	.word	0xffffffff


	//   ....[15]....
        /*0068*/ 	.word	0xffffffff


	//----- nvinfo : EIATTR_COOP_GROUP_INSTR_OFFSETS
	.align		4
.L_1856:
        /*006c*/ 	.byte	0x04, 0x28
        /*006e*/ 	.short	(.L_1858 - .L_1857)


	//   ....[0]....
.L_1857:
        /*0070*/ 	.word	0x0000b020


	//   ....[1]....
        /*0074*/ 	.word	0x0000b200


	//   ....[2]....
        /*0078*/ 	.word	0x0000b210


	//   ....[3]....
        /*007c*/ 	.word	0x0000b250


	//   ....[4]....
        /*0080*/ 	.word	0x0000d490


	//   ....[5]....
        /*0084*/ 	.word	0x0000d4b0


	//   ....[6]....
        /*0088*/ 	.word	0x0000d4e0


	//   ....[7]....
        /*008c*/ 	.word	0x0000d4f0


	//   ....[8]....
        /*0090*/ 	.word	0x0000f8b0


	//   ....[9]....
        /*0094*/ 	.word	0x0000f8c0


	//   ....[10]....
        /*0098*/ 	.word	0x0000f8f0


	//   ....[11]....
        /*009c*/ 	.word	0x0000f900


	//   ....[12]....
        /*00a0*/ 	.word	0x000108d0


	//   ....[13]....
        /*00a4*/ 	.word	0x00010910


	//   ....[14]....
        /*00a8*/ 	.word	0x00010980


	//   ....[15]....
        /*00ac*/ 	.word	0x000109a0


	//----- nvinfo : EIATTR_VRC_CTA_INIT_COUNT
	.align		4
.L_1858:
        /*00b0*/ 	.byte	0x02, 0x4a
	.zero		1
	.zero		1


	//----- nvinfo : EIATTR_EXIT_INSTR_OFFSETS
	.align		4
        /*00b4*/ 	.byte	0x04, 0x1c
        /*00b6*/ 	.short	(.L_1860 - .L_1859)


	//   ....[0]....
.L_1859:
        /*00b8*/ 	.word	0x00000460


	//   ....[1]....
        /*00bc*/ 	.word	0x00000b20


	//   ....[2]....
        /*00c0*/ 	.word	0x00000b50


	//   ....[3]....
        /*00c4*/ 	.word	0x00011470


	//   ....[4]....
        /*00c8*/ 	.word	0x000114b0


	//----- nvinfo : EIATTR_CRS_STACK_SIZE
	.align		4
.L_1860:
        /*00cc*/ 	.byte	0x04, 0x1e
        /*00ce*/ 	.short	(.L_1862 - .L_1861)
.L_1861:
        /*00d0*/ 	.word	0x00000000


	//----- nvinfo : EIATTR_CBANK_PARAM_SIZE
	.align		4
.L_1862:
        /*00d4*/ 	.byte	0x03, 0x19
        /*00d6*/ 	.short	0x01d0


	//----- nvinfo : EIATTR_PARAM_CBANK
	.align		4
        /*00d8*/ 	.byte	0x04, 0x0a
        /*00da*/ 	.short	(.L_1864 - .L_1863)
	.align		4
.L_1863:
        /*00dc*/ 	.word	index@(.nv.constant0._ZN5flash24flash_fwd_splitkv_kernelI23Flash_fwd_kernel_traitsILi96ELi64ELi64ELi4ELb0ELb0EN7cutlass6half_tE19Flash_kernel_traitsILi96ELi64ELi64ELi4ES3_EELb1ELb0ELb0ELb0ELb1ELb0ELb1ELb1EEEvNS_16Flash_fwd_paramsE)
        /*00e0*/ 	.short	0x0380
        /*00e2*/ 	.short	0x01d0


	//----- nvinfo : EIATTR_SW_WAR
	.align		4
.L_1864:
        /*00e4*/ 	.byte	0x04, 0x36
        /*00e6*/ 	.short	(.L_1866 - .L_1865)
.L_1865:
        /*00e8*/ 	.word	0x00000008
.L_1866:


//--------------------- .nv.info._ZN5flash24flash_fwd_splitkv_kernelI23Flash_fwd_kernel_traitsILi96ELi64ELi64ELi4ELb0ELb0EN7cutlass6half_tE19Flash_kernel_traitsILi96ELi64ELi64ELi4ES3_EELb1ELb0ELb0ELb0ELb1ELb1ELb1ELb1EEEvNS_16Flash_fwd_paramsE --------------------------
	.section	.nv.info._ZN5flash24flash_fwd_splitkv_kernelI23Flash_fwd_kernel_traitsILi96ELi64ELi64ELi4ELb0ELb0EN7cutlass6half_tE19Flash_kernel_traitsILi96ELi64ELi64ELi4ES3_EELb1ELb0ELb0ELb0ELb1ELb1ELb1ELb1EEEvNS_16Flash_fwd_paramsE,"",@"SHT_CUDA_INFO"
	.sectionflags	@""
	.align	4


	//----- nvinfo : EIATTR_CUDA_API_VERSION
	.align		4
        /*0000*/ 	.byte	0x04, 0x37
        /*0002*/ 	.short	(.L_1868 - .L_1867)
.L_1867:
        /*0004*/ 	.word	0x00000082


	//----- nvinfo : EIATTR_KPARAM_INFO
	.align		4
.L_1868:
        /*0008*/ 	.byte	0x04, 0x17
        /*000a*/ 	.short	(.L_1870 - .L_1869)
.L_1869:
        /*000c*/ 	.word	0x00000000
        /*0010*/ 	.short	0x0000
        /*0012*/ 	.short	0x0000
        /*0014*/ 	.byte	0x00, 0xf0, 0x41, 0x07


	//----- nvinfo : EIATTR_SPARSE_MMA_MASK
	.align		4
.L_1870:
        /*0018*/ 	.byte	0x03, 0x50
        /*001a*/ 	.short	0x0000


	//----- nvinfo : EIATTR_MAXREG_COUNT
	.align		4
        /*001c*/ 	.byte	0x03, 0x1b
        /*001e*/ 	.short	0x00ff


	//----- nvinfo : EIATTR_NUM_BARRIERS
	.align		4
        /*0020*/ 	.byte	0x02, 0x4c
        /*0022*/ 	.byte	0x01
	.zero		1


	//----- nvinfo : EIATTR_MERCURY_ISA_VERSION
	.align		4
        /*0024*/ 	.byte	0x03, 0x5f
        /*0026*/ 	.short	0x0101


	//----- nvinfo : EIATTR_COOP_GROUP_MASK_REGIDS
	.align		4
        /*0028*/ 	.byte	0x04, 0x29
        /*002a*/ 	.short	(.L_1872 - .L_1871)


	//   ....[0]....
.L_1871:
        /*002c*/ 	.word	0xffffffff


	//   ....[1]....
        /*0030*/ 	.word	0xffffffff


	//   ....[2]....
        /*0034*/ 	.word	0xffffffff


	//   ....[3]....
        /*0038*/ 	.word	0xffffffff


	//   ....[4]....
        /*003c*/ 	.word	0xffffffff


	//   ....[5]....
        /*0040*/ 	.word	0xffffffff


	//   ....[6]....
        /*0044*/ 	.word	0xffffffff


	//   ....[7]....
        /*0048*/ 	.word	0xffffffff


	//   ....[8]....
        /*004c*/ 	.word	0xffffffff


	//   ....[9]....
        /*0050*/ 	.word	0xffffffff


	//   ....[10]....
        /*0054*/ 	.word	0xffffffff


	//   ....[11]....
        /*0058*/ 	.word	0xffffffff


	//   ....[12]....
        /*005c*/ 	.word	0xffffffff


	//   ....[13]....
        /*0060*/ 	.word	0xffffffff


	//   ....[14]....
        /*0064*/ 	.word	0xffffffff


	//   ....[15]....
        /*0068*/ 	.word	0xffffffff


	//----- nvinfo : EIATTR_COOP_GROUP_INSTR_OFFSETS
	.align		4
.L_1872:
        /*006c*/ 	.byte	0x04, 0x28
        /*006e*/ 	.short	(.L_1874 - .L_1873)


	//   ....[0]....
.L_1873:
        /*0070*/ 	.word	0x0000b5a0


	//   ....[1]....
        /*0074*/ 	.word	0x0000b5c0


	//   ....[2]....
        /*0078*/ 	.word	0x0000b5e0


	//   ....[3]....
        /*007c*/ 	.word	0x0000b600


	//   ....[4]....
        /*0080*/ 	.word	0x0000dc90


	//   ....[5]....
        /*0084*/ 	.word	0x0000dcb0


	//   ....[6]....
        /*0088*/ 	.word	0x0000dce0


	//   ....[7]....
        /*008c*/ 	.word	0x0000dcf0


	//   ....[8]....
        /*0090*/ 	.word	0x000104b0


	//   ....[9]....
        /*0094*/ 	.word	0x000104e0


	//   ....[10]....
        /*0098*/ 	.word	0x00010530


	//   ....[11]....
        /*009c*/ 	.word	0x00010540


	//   ....[12]....
        /*00a0*/ 	.word	0x000114c0


	//   ....[13]....
        /*00a4*/ 	.word	0x00011500


	//   ....[14]....
        /*00a8*/ 	.word	0x00011570


	//   ....[15]....
        /*00ac*/ 	.word	0x00011590


	//----- nvinfo : EIATTR_VRC_CTA_INIT_COUNT
	.align		4
.L_1874:
        /*00b0*/ 	.byte	0x02, 0x4a
	.zero		1
	.zero		1


	//----- nvinfo : EIATTR_EXIT_INSTR_OFFSETS
	.align		4
        /*00b4*/ 	.byte	0x04, 0x1c
        /*00b6*/ 	.short	(.L_1876 - .L_1875)


	//   ....[0]....
.L_1875:
        /*00b8*/ 	.word	0x00000460


	//   ....[1]....
        /*00bc*/ 	.word	0x00000b20


	//   ....[2]....
        /*00c0*/ 	.word	0x00000b50


	//   ....[3]....
        /*00c4*/ 	.word	0x00012060


	//   ....[4]....
        /*00c8*/ 	.word	0x000120a0


	//----- nvinfo : EIATTR_CRS_STACK_SIZE
	.align		4
.L_1876:
        /*00cc*/ 	.byte	0x04, 0x1e
        /*00ce*/ 	.short	(.L_1878 - .L_1877)
.L_1877:
        /*00d0*/ 	.word	0x00000000


	//----- nvinfo : EIATTR_CBANK_PARAM_SIZE
	.align		4
.L_1878:
        /*00d4*/ 	.byte	0x03, 0x19
        /*00d6*/ 	.short	0x01d0


	//----- nvinfo : EIATTR_PARAM_CBANK
	.align		4
        /*00d8*/ 	.byte	0x04, 0x0a
        /*00da*/ 	.short	(.L_1880 - .L_1879)
	.align		4
.L_1879:
        /*00dc*/ 	.word	index@(.nv.constant0._ZN5flash24flash_fwd_splitkv_kernelI23Flash_fwd_kernel_traitsILi96ELi64ELi64ELi4ELb0ELb0EN7cutlass6half_tE19Flash_kernel_traitsILi96ELi64ELi64ELi4ES3_EELb1ELb0ELb0ELb0ELb1ELb1ELb1ELb1EEEvNS_16Flash_fwd_paramsE)
        /*00e0*/ 	.short	0x0380
        /*00e2*/ 	.short	0x01d0


	//----- nvinfo : EIATTR_SW_WAR
	.align		4
.L_1880:
        /*00e4*/ 	.byte	0x04, 0x36
        /*00e6*/ 	.short	(.L_1882 - .L_1881)
.L_1881:
        /*00e8*/ 	.word	0x00000008
.L_1882:


//--------------------- .nv.info._ZN5flash24flash_fwd_splitkv_kernelI23Flash_fwd_kernel_traitsILi96ELi64ELi64ELi4ELb0ELb0EN7cutlass6half_tE19Flash_kernel_traitsILi96ELi64ELi64ELi4ES3_EELb1ELb0ELb1ELb0ELb0ELb0ELb1ELb1EEEvNS_16Flash_fwd_paramsE --------------------------
	.section	.nv.info._ZN5flash24flash_fwd_splitkv_kernelI23Flash_fwd_kernel_traitsILi96ELi64ELi64ELi4ELb0ELb0EN7cutlass6half_tE19Flash_kernel_traitsILi96ELi64ELi64ELi4ES3_EELb1ELb0ELb1ELb0ELb0ELb0ELb1ELb1EEEvNS_16Flash_fwd_paramsE,"",@"SHT_CUDA_INFO"
	.sectionflags	@""
	.align	4


	//----- nvinfo : EIATTR_CUDA_API_VERSION
	.align		4
        /*0000*/ 	.byte	0x04, 0x37
        /*0002*/ 	.short	(.L_1884 - .L_1883)
.L_1883:
        /*0004*/ 	.word	0x00000082


	//----- nvinfo : EIATTR_KPARAM_INFO
	.align		4
.L_1884:
        /*0008*/ 	.byte	0x04, 0x17
        /*000a*/ 	.short	(.L_1886 - .L_1885)
.L_1885:
        /*000c*/ 	.word	0x00000000
        /*0010*/ 	.short	0x0000
        /*0012*/ 	.short	0x0000
        /*0014*/ 	.byte	0x00, 0xf0, 0x41, 0x07


	//----- nvinfo : EIATTR_SPARSE_MMA_MASK
	.align		4
.L_1886:
        /*0018*/ 	.byte	0x03, 0x50
        /*001a*/ 	.short	0x0000


	//----- nvinfo : EIATTR_MAXREG_COUNT
	.align		4
        /*001c*/ 	.byte	0x03, 0x1b
        /*001e*/ 	.short	0x00ff


	//----- nvinfo : EIATTR_NUM_BARRIERS
	.align		4
        /*0020*/ 	.byte	0x02, 0x4c
        /*0022*/ 	.byte	0x01
	.zero		1


	//----- nvinfo : EIATTR_MERCURY_ISA_VERSION
	.align		4
        /*0024*/ 	.byte	0x03, 0x5f
        /*0026*/ 	.short	0x0101


	//----- nvinfo : EIATTR_COOP_GROUP_MASK_REGIDS
	.align		4
        /*0028*/ 	.byte	0x04, 0x29
        /*002a*/ 	.short	(.L_1888 - .L_1887)


	//   ....[0]....
.L_1887:
        /*002c*/ 	.word	0xffffffff


	//   ....[1]....
        /*0030*/ 	.word	0xffffffff


	//   ....[2]....
        /*0034*/ 	.word	0xffffffff


	//   ....[3]....
        /*0038*/ 	.word	0xffffffff


	//   ....[4]....
        /*003c*/ 	.word	0xffffffff


	//   ....[5]....
        /*0040*/ 	.word	0xffffffff


	//   ....[6]....
        /*0044*/ 	.word	0xffffffff


	//   ....[7]....
        /*0048*/ 	.word	0xffffffff


	//   ....[8]....
        /*004c*/ 	.word	0xffffffff


	//   ....[9]....
        /*0050*/ 	.word	0xffffffff


	//   ....[10]....
        /*0054*/ 	.word	0xffffffff


	//   ....[11]....
        /*0058*/ 	.word	0xffffffff


	//   ....[12]....
        /*005c*/ 	.word	0xffffffff


	//   ....[13]....
        /*0060*/ 	.word	0xffffffff


	//   ....[14]....
        /*0064*/ 	.word	0xffffffff


	//   ....[15]....
        /*0068*/ 	.word	0xffffffff


	//----- nvinfo : EIATTR_COOP_GROUP_INSTR_OFFSETS
	.align		4
.L_1888:
        /*006c*/ 	.byte	0x04, 0x28
        /*006e*/ 	.short	(.L_1890 - .L_1889)


	//   ....[0]....
.L_1889:
        /*0070*/ 	.word	0x0000c8b0


	//   ....[1]....
        /*0074*/ 	.word	0x0000c8d0


	//   ....[2]....
        /*0078*/ 	.word	0x0000c950


	//   ....[3]....
        /*007c*/ 	.word	0x0000c9c0


	//   ....[4]....
        /*0080*/ 	.word	0x0000f200


	//   ....[5]....
        /*0084*/ 	.word	0x0000f210


	//   ....[6]....
        /*0088*/ 	.word	0x0000f240


	//   ....[7]....
        /*008c*/ 	.word	0x0000f250


	//   ....[8]....
        /*0090*/ 	.word	0x00011ca0


	//   ....[9]....
        /*0094*/ 	.word	0x00011cc0


	//   ....[10]....
        /*0098*/ 	.word	0x00011cf0


	//   ....[11]....
        /*009c*/ 	.word	0x00011d00


	//   ....[12]....
        /*00a0*/ 	.word	0x00012cc0


	//   ....[13]....
        /*00a4*/ 	.word	0x00012d00


	//   ....[14]....
        /*00a8*/ 	.word	0x00012d70


	//   ....[15]....
        /*00ac*/ 	.word	0x00012d90


	//----- nvinfo : EIATTR_VRC_CTA_INIT_COUNT
	.align		4
.L_1890:
        /*00b0*/ 	.byte	0x02, 0x4a
	.zero		1
	.zero		1


	//----- nvinfo : EIATTR_EXIT_INSTR_OFFSETS
	.align		4
        /*00b4*/ 	.byte	0x04, 0x1c
        /*00b6*/ 	.short	(.L_1892 - .L_1891)


	//   ....[0]....
.L_1891:
        /*00b8*/ 	.word	0x00000450


	//   ....[1]....
        /*00bc*/ 	.word	0x00000ec0


	//   ....[2]....
        /*00c0*/ 	.word	0x00000ef0


	//   ....[3]....
        /*00c4*/ 	.word	0x00013b20


	//   ....[4]....
        /*00c8*/ 	.word	0x00013c20


	//   ....[5]....
        /*00cc*/ 	.word	0x00013c70


	//----- nvinfo : EIATTR_CRS_STACK_SIZE
	.align		4
.L_1892:
        /*00d0*/ 	.byte	0x04, 0x1e
        /*00d2*/ 	.short	(.L_1894 - .L_1893)
.L_1893:
        /*00d4*/ 	.word	0x00000000


	//----- nvinfo : EIATTR_CBANK_PARAM_SIZE
	.align		4
.L_1894:
        /*00d8*/ 	.byte	0x03, 0x19
        /*00da*/ 	.short	0x01d0


	//----- nvinfo : EIATTR_PARAM_CBANK
	.align		4
        /*00dc*/ 	.byte	0x04, 0x0a
        /*00de*/ 	.short	(.L_1896 - .L_1895)
	.align		4
.L_1895:
        /*00e0*/ 	.word	index@(.nv.constant0._ZN5flash24flash_fwd_splitkv_kernelI23Flash_fwd_kernel_traitsILi96ELi64ELi64ELi4ELb0ELb0EN7cutlass6half_tE19Flash_kernel_traitsILi96ELi64ELi64ELi4ES3_EELb1ELb0ELb1ELb0ELb0ELb0ELb1ELb1EEEvNS_16Flash_fwd_paramsE)
        /*00e4*/ 	.short	0x0380
        /*00e6*/ 	.short	0x01d0


	//----- nvinfo : EIATTR_SW_WAR
	.align		4
.L_1896:
        /*00e8*/ 	.byte	0x04, 0x36
        /*00ea*/ 	.short	(.L_1898 - .L_1897)
.L_1897:
        /*00ec*/ 	.word	0x00000008
.L_1898:


//--------------------- .nv.info._ZN5flash24flash_fwd_splitkv_kernelI23Flash_fwd_kernel_traitsILi96ELi64ELi64ELi4ELb0ELb0EN7cutlass6half_tE19Flash_kernel_traitsILi96ELi64ELi64ELi4ES3_EELb1ELb0ELb1ELb0ELb0ELb1ELb1ELb1EEEvNS_16Flash_fwd_paramsE --------------------------
	.section	.nv.info._ZN5flash24flash_fwd_splitkv_kernelI23Flash_fwd_kernel_traitsILi96ELi64ELi64ELi4ELb0ELb0EN7cutlass6half_tE19Flash_kernel_traitsILi96ELi64ELi64ELi4ES3_EELb1ELb0ELb1ELb0ELb0ELb1ELb1ELb1EEEvNS_16Flash_fwd_paramsE,"",@"SHT_CUDA_INFO"
	.sectionflags	@""
	.align	4


	//----- nvinfo : EIATTR_CUDA_API_VERSION
	.align		4
        /*0000*/ 	.byte	0x04, 0x37
        /*0002*/ 	.short	(.L_1900 - .L_1899)
.L_1899:
        /*0004*/ 	.word	0x00000082


	//----- nvinfo : EIATTR_KPARAM_INFO
	.align		4
.L_1900:
        /*0008*/ 	.byte	0x04, 0x17
        /*000a*/ 	.short	(.L_1902 - .L_1901)
.L_1901:
        /*000c*/ 	.word	0x00000000
        /*0010*/ 	.short	0x0000
        /*0012*/ 	.short	0x0000
        /*0014*/ 	.byte	0x00, 0xf0, 0x41, 0x07


	//----- nvinfo : EIATTR_SPARSE_MMA_MASK
	.align		4
.L_1902:
        /*0018*/ 	.byte	0x03, 0x50
        /*001a*/ 	.short	0x0000


	//----- nvinfo : EIATTR_MAXREG_COUNT
	.align		4
        /*001c*/ 	.byte	0x03, 0x1b
        /*001e*/ 	.short	0x00ff


	//----- nvinfo : EIATTR_NUM_BARRIERS
	.align		4
        /*0020*/ 	.byte	0x02, 0x4c
        /*0022*/ 	.byte	0x01
	.zero		1


	//----- nvinfo : EIATTR_MERCURY_ISA_VERSION
	.align		4
        /*0024*/ 	.byte	0x03, 0x5f
        /*0026*/ 	.short	0x0101


	//----- nvinfo : EIATTR_COOP_GROUP_MASK_REGIDS
	.align		4
        /*0028*/ 	.byte	0x04, 0x29
        /*002a*/ 	.short	(.L_1904 - .L_1903)


	//   ....[0]....
.L_1903:
        /*002c*/ 	.word	0xffffffff


	//   ....[1]....
        /*0030*/ 	.word	0xffffffff


	//   ....[2]....
        /*0034*/ 	.word	0xffffffff


	//   ....[3]....
        /*0038*/ 	.word	0xffffffff


	//   ....[4]....
        /*003c*/ 	.word	0xffffffff


	//   ....[5]....
        /*0040*/ 	.word	0xffffffff


	//   ....[6]....
        /*0044*/ 	.word	0xffffffff


	//   ....[7]....
        /*0048*/ 	.word	0xffffffff


	//   ....[8]....
        /*004c*/ 	.word	0xffffffff


	//   ....[9]....
        /*0050*/ 	.word	0xffffffff


	//   ....[10]....
        /*0054*/ 	.word	0xffffffff


	//   ....[11]....
        /*0058*/ 	.word	0xffffffff


	//   ....[12]....
        /*005c*/ 	.word	0xffffffff


	//   ....[13]....
        /*0060*/ 	.word	0xffffffff


	//   ....[14]....
        /*0064*/ 	.word	0xffffffff


	//   ....[15]....
        /*0068*/ 	.word	0xffffffff


	//----- nvinfo : EIATTR_COOP_GROUP_INSTR_OFFSETS
	.align		4
.L_1904:
        /*006c*/ 	.byte	0x04, 0x28
        /*006e*/ 	.short	(.L_1906 - .L_1905)


	//   ....[0]....
.L_1905:
        /*0070*/ 	.word	0x0000cd30


	//   ....[1]....
        /*0074*/ 	.word	0x0000cd50


	//   ....[2]....
        /*0078*/ 	.word	0x0000cdc0


	//   ....[3]....
        /*007c*/ 	.word	0x0000ce40


	//   ....[4]....
        /*0080*/ 	.word	0x0000fae0


	//   ....[5]....
        /*0084*/ 	.word	0x0000faf0


	//   ....[6]....
        /*0088*/ 	.word	0x0000fb20


	//   ....[7]....
        /*008c*/ 	.word	0x0000fb30


	//   ....[8]....
        /*0090*/ 	.word	0x000129b0


	//   ....[9]....
        /*0094*/ 	.word	0x00012a00


	//   ....[10]....
        /*0098*/ 	.word	0x00012a20


	//   ....[11]....
        /*009c*/ 	.word	0x00012a40


	//   ....[12]....
        /*00a0*/ 	.word	0x000139c0


	//   ....[13]....
        /*00a4*/ 	.word	0x00013a00


	//   ....[14]....
        /*00a8*/ 	.word	0x00013a70


	//   ....[15]....
        /*00ac*/ 	.word	0x00013a90


	//----- nvinfo : EIATTR_VRC_CTA_INIT_COUNT
	.align		4
.L_1906:
        /*00b0*/ 	.byte	0x02, 0x4a
	.zero		1
	.zero		1


	//----- nvinfo : EIATTR_EXIT_INSTR_OFFSETS
	.align		4
        /*00b4*/ 	.byte	0x04, 0x1c
        /*00b6*/ 	.short	(.L_1908 - .L_1907)


	//   ....[0]....
.L_1907:
        /*00b8*/ 	.word	0x00000450


	//   ....[1]....
        /*00bc*/ 	.word	0x00000ec0


	//   ....[2]....
        /*00c0*/ 	.word	0x00000ef0


	//   ....[3]....
        /*00c4*/ 	.word	0x00014820


	//   ....[4]....
        /*00c8*/ 	.word	0x00014920


	//   ....[5]....
        /*00cc*/ 	.word	0x00014970


	//----- nvinfo : EIATTR_CRS_STACK_SIZE
	.align		4
.L_1908:
        /*00d0*/ 	.byte	0x04, 0x1e
        /*00d2*/ 	.short	(.L_1910 - .L_1909)
.L_1909:
        /*00d4*/ 	.word	0x00000000


	//----- nvinfo : EIATTR_CBANK_PARAM_SIZE
	.align		4
.L_1910:
        /*00d8*/ 	.byte	0x03, 0x19
        /*00da*/ 	.short	0x01d0


	//----- nvinfo : EIATTR_PARAM_CBANK
	.align		4
        /*00dc*/ 	.byte	0x04, 0x0a
        /*00de*/ 	.short	(.L_1912 - .L_1911)
	.align		4
.L_1911:
        /*00e0*/ 	.word	index@(.nv.constant0._ZN5flash24flash_fwd_splitkv_kernelI23Flash_fwd_kernel_traitsILi96ELi64ELi64ELi4ELb0ELb0EN7cutlass6half_tE19Flash_kernel_traitsILi96ELi64ELi64ELi4ES3_EELb1ELb0ELb1ELb0ELb0ELb1ELb1ELb1EEEvNS_16Flash_fwd_paramsE)
        /*00e4*/ 	.short	0x0380
        /*00e6*/ 	.short	0x01d0


	//----- nvinfo : EIATTR_SW_WAR
	.align		4
.L_1912:
        /*00e8*/ 	.byte	0x04, 0x36
        /*00ea*/ 	.short	(.L_1914 - .L_1913)
.L_1913:
        /*00ec*/ 	.word	0x00000008
.L_1914:


//--------------------- .nv.callgraph             --------------------------
	.section	.nv.callgraph,"",@"SHT_CUDA_CALLGRAPH"
	.align	4
	.sectionentsize	8
	.align		4
        /*0000*/ 	.word	0x00000000
	.align		4
        /*0004*/ 	.word	0xffffffff
	.align		4
        /*0008*/ 	.word	0x00000000
	.align		4
        /*000c*/ 	.word	0xfffffffe
	.align		4
        /*0010*/ 	.word	0x00000000
	.align		4
        /*0014*/ 	.word	0xfffffffd
	.align		4
        /*0018*/ 	.word	0x00000000
	.align		4
        /*001c*/ 	.word	0xfffffffc


//--------------------- .nv.constant4             --------------------------
	.section	.nv.constant4,"a",@progbits
	.align	8
	.align		8
.nv.constant4:
        /*0000*/ 	.dword	_ZN78_INTERNAL_68d571b8_42_flash_fwd_split_hdim96_fp16_causal_sm80_cu_6987f922_28444cuda3std3__45__cpo5beginE
	.align		8
        /*0008*/ 	.dword	_ZN78_INTERNAL_68d571b8_42_flash_fwd_split_hdim96_fp16_causal_sm80_cu_6987f922_28444cuda3std3__45__cpo3endE
	.align		8
        /*0010*/ 	.dword	_ZN78_INTERNAL_68d571b8_42_flash_fwd_split_hdim96_fp16_causal_sm80_cu_6987f922_28444cuda3std3__45__cpo6cbeginE
	.align		8
        /*0018*/ 	.dword	_ZN78_INTERNAL_68d571b8_42_flash_fwd_split_hdim96_fp16_causal_sm80_cu_6987f922_28444cuda3std3__45__cpo4cendE
	.align		8
        /*0020*/ 	.dword	_ZN78_INTERNAL_68d571b8_42_flash_fwd_split_hdim96_fp16_causal_sm80_cu_6987f922_28444cuda3std3__480_GLOBAL__N__68d571b8_42_flash_fwd_split_hdim96_fp16_causal_sm80_cu_6987f922_28446ignoreE
	.align		8
        /*0028*/ 	.dword	_ZN78_INTERNAL_68d571b8_42_flash_fwd_split_hdim96_fp16_causal_sm80_cu_6987f922_28444cuda3std3__419piecewise_constructE
	.align		8
        /*0030*/ 	.dword	_ZN78_INTERNAL_68d571b8_42_flash_fwd_split_hdim96_fp16_causal_sm80_cu_6987f922_28444cuda3std3__48in_placeE
	.align		8
        /*0038*/ 	.dword	_ZN78_INTERNAL_68d571b8_42_flash_fwd_split_hdim96_fp16_causal_sm80_cu_6987f922_28444cuda3std6ranges3__45__cpo4swapE
	.align		8
        /*0040*/ 	.dword	_ZN78_INTERNAL_68d571b8_42_flash_fwd_split_hdim96_fp16_causal_sm80_cu_6987f922_28444cuda3std6ranges3__45__cpo9iter_moveE
	.align		8
        /*0048*/ 	.dword	_ZN78_INTERNAL_68d571b8_42_flash_fwd_split_hdim96_fp16_causal_sm80_cu_6987f922_28444cute7productE
	.align		8
        /*0050*/ 	.dword	_ZN78_INTERNAL_68d571b8_42_flash_fwd_split_hdim96_fp16_causal_sm80_cu_6987f922_28444cute1_E


//--------------------- .text._ZN5flash32flash_fwd_splitkv_combine_kernelI23Flash_fwd_kernel_traitsILi96ELi64ELi128ELi4ELb0ELb0EN7cutlass6half_tE19Flash_kernel_traitsILi96ELi64ELi128ELi4ES3_EELi16ELi7ELb0EEEvNS_16Flash_fwd_paramsE --------------------------
	.section	.text._ZN5flash32flash_fwd_splitkv_combine_kernelI23Flash_fwd_kernel_traitsILi96ELi64ELi128ELi4ELb0ELb0EN7cutlass6half_tE19Flash_kernel_traitsILi96ELi64ELi128ELi4ES3_EELi16ELi7ELb0EEEvNS_16Flash_fwd_paramsE,"ax",@progbits
	.align	128
        .global         _ZN5flash32flash_fwd_splitkv_combine_kernelI23Flash_fwd_kernel_traitsILi96ELi64ELi128ELi4ELb0ELb0EN7cutlass6half_tE19Flash_kernel_traitsILi96ELi64ELi128ELi4ES3_EELi16ELi7ELb0EEEvNS_16Flash_fwd_paramsE
        .type           _ZN5flash32flash_fwd_splitkv_combine_kernelI23Flash_fwd_kernel_traitsILi96ELi64ELi128ELi4ELb0ELb0EN7cutlass6half_tE19Flash_kernel_traitsILi96ELi64ELi128ELi4ES3_EELi16ELi7ELb0EEEvNS_16Flash_fwd_paramsE,@function
        .size           _ZN5flash32flash_fwd_splitkv_combine_kernelI23Flash_fwd_kernel_traitsILi96ELi64ELi128ELi4ELb0ELb0EN7cutlass6half_tE19Flash_kernel_traitsILi96ELi64ELi128ELi4ES3_EELi16ELi7ELb0EEEvNS_16Flash_fwd_paramsE,(.L_x_5444 - _ZN5flash32flash_fwd_splitkv_combine_kernelI23Flash_fwd_kernel_traitsILi96ELi64ELi128ELi4ELb0ELb0EN7cutlass6half_tE19Flash_kernel_traitsILi96ELi64ELi128ELi4ES3_EELi16ELi7ELb0EEEvNS_16Flash_fwd_paramsE)
        .other          _ZN5flash32flash_fwd_splitkv_combine_kernelI23Flash_fwd_kernel_traitsILi96ELi64ELi128ELi4ELb0ELb0EN7cutlass6half_tE19Flash_kernel_traitsILi96ELi64ELi128ELi4ES3_EELi16ELi7ELb0EEEvNS_16Flash_fwd_paramsE,@"STO_CUDA_ENTRY STV_DEFAULT"
_ZN5flash32flash_fwd_splitkv_combine_kernelI23Flash_fwd_kernel_traitsILi96ELi64ELi128ELi4ELb0ELb0EN7cutlass6half_tE19Flash_kernel_traitsILi96ELi64ELi128ELi4ES3_EELi16ELi7ELb0EEEvNS_16Flash_fwd_paramsE:
.text._ZN5flash32flash_fwd_splitkv_combine_kernelI23Flash_fwd_kernel_traitsILi96ELi64ELi128ELi4ELb0ELb0EN7cutlass6half_tE19Flash_kernel_traitsILi96ELi64ELi128ELi4ES3_EELi16ELi7ELb0EEEvNS_16Flash_fwd_paramsE:
[----:B------:R-:W-:Y:S01]  /*0000*/  LDC R1, c[0x0][0x37c] ;  /* 0x0000df00ff017b82 */ /* 0x000fe20000000800 */
[----:B------:R-:W0:Y:S07]  /*0010*/  LDCU UR21, c[0x0][0x3e0] ;  /* 0x00007c00ff1577ac */ /* 0x000e2e0008000800 */
[----:B------:R-:W1:Y:S01]  /*0020*/  S2UR UR19, SR_CTAID.X ;  /* 0x00000000001379c3 */ /* 0x000e620000002500 */
[----:B------:R-:W0:Y:S02]  /*0030*/  LDCU.64 UR4, c[0x0][0x430] ;  /* 0x00008600ff0477ac */ /* 0x000e240008000a00 */
[----:B0-----:R-:W-:-:S02]  /*0040*/  UIMAD UR21, UR21, UR5, URZ ;  /* 0x00000005151572a4 */ /* 0x001fc4000f8e02ff */
[----:B-1----:R-:W-:Y:S02]  /*0050*/  USHF.L.U32 UR19, UR19, 0x4, URZ ;  /* 0x0000000413137899 */ /* 0x002fe400080006ff */
[----:B------:R-:W-:-:S04]  /*0060*/  UIMAD UR20, UR21, UR4, URZ ;  /* 0x00000004151472a4 */ /* 0x000fc8000f8e02ff */
[----:B------:R-:W-:Y:S02]  /*0070*/  UISETP.LT.AND UP0, UPT, UR20, UR5, UPT ;  /* 0x000000051400728c */ /* 0x000fe4000bf01270 */
[----:B------:R-:W-:Y:S02]  /*0080*/  USHF.R.S32.HI UR14, URZ, 0x1f, UR20 ;  /* 0x0000001fff0e7899 */ /* 0x000fe40008011414 */
[----:B------:R-:W-:-:S04]  /*0090*/  USEL UR18, UR20, UR5, UP0 ;  /* 0x0000000514127287 */ /* 0x000fc80008000000 */
[----:B------:R-:W-:-:S04]  /*00a0*/  USHF.R.S32.HI UR5, URZ, 0x1f, UR18 ;  /* 0x0000001fff057899 */ /* 0x000fc80008011412 */
[----:B------:R-:W-:-:S04]  /*00b0*/  ULOP3.LUT UR4, UR14, UR5, URZ, 0xfc, !UPT ;  /* 0x000000050e047292 */ /* 0x000fc8000f8efcff */
[----:B------:R-:W-:-:S09]  /*00c0*/  UISETP.NE.U32.AND UP0, UPT, UR4, URZ, UPT ;  /* 0x000000ff0400728c */ /* 0x000fd2000bf05070 */
[----:B------:R-:W-:Y:S05]  /*00d0*/  BRA.U UP0, `(.L_x_0) ;  /* 0x0000000100607547 */ /* 0x000fea000b800000 */
[----:B------:R-:W0:Y:S01]  /*00e0*/  I2F.U32.RP R2, UR18 ;  /* 0x0000001200027d06 */ /* 0x000e220008209000 */
[----:B------:R-:W-:Y:S02]  /*00f0*/  UIADD3 UR4, UPT, UPT, URZ, -UR18, URZ ;  /* 0x80000012ff047290 */ /* 0x000fe4000fffe0ff */
[----:B------:R-:W-:-:S05]  /*0100*/  UISETP.NE.U32.AND UP0, UPT, UR18, URZ, UPT ;  /* 0x000000ff1200728c */ /* 0x000fca000bf05070 */
[----:B0-----:R-:W0:Y:S02]  /*0110*/  MUFU.RCP R0, R2 ;  /* 0x0000000200007308 */ /* 0x001e240000001000 */
[----:B0-----:R-:W-:-:S06]  /*0120*/  VIADD R0, R0, 0xffffffe ;  /* 0x0ffffffe00007836 */ /* 0x001fcc0000000000 */
[----:B------:R-:W0:Y:S02]  /*0130*/  F2I.FTZ.U32.TRUNC.NTZ R0, R0 ;  /* 0x0000000000007305 */ /* 0x000e24000021f000 */
[----:B0-----:R-:W-:-:S13]  /*0140*/  R2UR UR5, R0 ;  /* 0x00000000000572ca */ /* 0x001fda00000e0000 */
[----:B------:R-:W-:-:S03]  /*0150*/  UIMAD UR6, UR4, UR5, URZ ;  /* 0x00000005040672a4 */ /* 0x000fc6000f8e02ff */
[----:B------:R-:W-:Y:S02]  /*0160*/  UMOV UR4, URZ ;  /* 0x000000ff00047c82 */ /* 0x000fe40008000000 */
[----:B------:R-:W-:-:S04]  /*0170*/  UIMAD.WIDE.U32 UR6, UR5, UR6, UR4 ;  /* 0x00000006050672a5 */ /* 0x000fc8000f8e0004 */
[----:B------:R-:W-:-:S04]  /*0180*/  UIMAD.WIDE.U32 UR4, UR7, UR20, URZ ;  /* 0x00000014070472a5 */ /* 0x000fc8000f8e00ff */
[----:B------:R-:W-:-:S04]  /*0190*/  UIADD3 UR4, UPT, UPT, -UR5, URZ, URZ ;  /* 0x000000ff05047290 */ /* 0x000fc8000fffe1ff */
[----:B------:R-:W-:-:S04]  /*01a0*/  UIMAD UR4, UR18, UR4, UR20 ;  /* 0x00000004120472a4 */ /* 0x000fc8000f8e0214 */
[----:B------:R-:W-:-:S11]  /*01b0*/  UISETP.GE.U32.AND UP2, UPT, UR4, UR18, UPT ;  /* 0x000000120400728c */ /* 0x000fd6000bf46070 */
[----:B------:R-:W-:Y:S02]  /*01c0*/  @UP2 UIADD3 UR4, UPT, UPT, -UR18, UR4, URZ ;  /* 0x0000000412042290 */ /* 0x000fe4000fffe1ff */
[----:B------:R-:W-:Y:S02]  /*01d0*/  @UP2 UIADD3 UR5, UPT, UPT, UR5, 0x1, URZ ;  /* 0x0000000105052890 */ /* 0x000fe4000fffe0ff */
[----:B------:R-:W-:-:S11]  /*01e0*/  UISETP.GE.U32.AND UP1, UPT, UR4, UR18, UPT ;  /* 0x000000120400728c */ /* 0x000fd6000bf26070 */
[----:B------:R-:W-:Y:S02]  /*01f0*/  @UP1 UIADD3 UR5, UPT, UPT, UR5, 0x1, URZ ;  /* 0x0000000105051890 */ /* 0x000fe4000fffe0ff */
[----:B------:R-:W-:-:S07]  /*0200*/  @!UP0 ULOP3.LUT UR5, URZ, UR18, URZ, 0x33, !UPT ;  /* 0x00000012ff058292 */ /* 0x000fce000f8e33ff */
[----:B------:R-:W-:Y:S01]  /*0210*/  UMOV UR4, UR5 ;  /* 0x0000000500047c82 */ /* 0x000fe20008000000 */
[----:B------:R-:W-:Y:S01]  /*0220*/  UMOV UR5, URZ ;  /* 0x000000ff00057c82 */ /* 0x000fe20008000000 */
[----:B------:R-:W-:Y:S01]  /*0230*/  MOV R14, UR4 ;  /* 0x00000004000e7c02 */ /* 0x000fe20008000f00 */
[----:B------:R-:W-:Y:S01]  /*0240*/  IMAD.U32 R15, RZ, RZ, UR5 ;  /* 0x00000005ff0f7e24 */ /* 0x000fe2000f8e00ff */
[----:B------:R-:W-:Y:S06]  /*0250*/  BRA `(.L_x_1) ;  /* 0x00000000001c7947 */ /* 0x000fec0003800000 */
.L_x_0:
[----:B------:R-:W-:Y:S01]  /*0260*/  IMAD.U32 R42, RZ, RZ, UR20 ;  /* 0x00000014ff2a7e24 */ /* 0x000fe2000f8e00ff */
[----:B------:R-:W-:Y:S01]  /*0270*/  MOV R30, UR18 ;  /* 0x00000012001e7c02 */ /* 0x000fe20008000f00 */
[----:B------:R-:W-:Y:S01]  /*0280*/  IMAD.U32 R31, RZ, RZ, UR14 ;  /* 0x0000000eff1f7e24 */ /* 0x000fe2000f8e00ff */
[----:B------:R-:W-:Y:S02]  /*0290*/  MOV R29, UR5 ;  /* 0x00000005001d7c02 */ /* 0x000fe40008000f00 */
[----:B------:R-:W-:Y:S02]  /*02a0*/  MOV R28, 0x2c0 ;  /* 0x000002c0001c7802 */ /* 0x000fe40000000f00 */
[----:B------:R-:W-:Y:S05]  /*02b0*/  CALL.REL.NOINC `($__internal_0_$__cuda_sm20_div_s64) ;  /* 0x0000005400e47944 */ /* 0x000fea0003c00000 */
[----:B------:R-:W-:-:S07]  /*02c0*/  MOV R15, R31 ;  /* 0x0000001f000f7202 */ /* 0x000fce0000000f00 */
.L_x_1:
[----:B------:R-:W0:Y:S01]  /*02d0*/  LDCU UR4, c[0x0][0x3e0] ;  /* 0x00007c00ff0477ac */ /* 0x000e220008000800 */
[----:B------:R-:W-:Y:S01]  /*02e0*/  BSSY.RECONVERGENT B0, `(.L_x_2) ;  /* 0x0000023000007945 */ /* 0x000fe20003800200 */
[----:B0-----:R-:W-:Y:S01]  /*02f0*/  USHF.R.S32.HI UR5, URZ, 0x1f, UR4 ;  /* 0x0000001fff057899 */ /* 0x001fe20008011404 */
[----:B------:R-:W-:-:S05]  /*0300*/  ISETP.LT.U32.AND P0, PT, R14, UR4, PT ;  /* 0x000000040e007c0c */ /* 0x000fca000bf01070 */
[----:B------:R-:W-:-:S04]  /*0310*/  ISETP.LT.AND.EX P0, PT, R15, UR5, PT, P0 ;  /* 0x000000050f007c0c */ /* 0x000fc8000bf01300 */
[C---:B------:R-:W-:Y:S02]  /*0320*/  SEL R29, R15.reuse, UR5, P0 ;  /* 0x000000050f1d7c07 */ /* 0x040fe40008000000 */
[----:B------:R-:W-:Y:S02]  /*0330*/  SEL R30, R14, UR4, P0 ;  /* 0x000000040e1e7c07 */ /* 0x000fe40008000000 */
[----:B------:R-:W-:-:S04]  /*0340*/  LOP3.LUT R0, R15, R29, RZ, 0xfc, !PT ;  /* 0x0000001d0f007212 */ /* 0x000fc800078efcff */
[----:B------:R-:W-:-:S13]  /*0350*/  ISETP.NE.U32.AND P1, PT, R0, RZ, PT ;  /* 0x000000ff0000720c */ /* 0x000fda0003f25070 */
[----:B------:R-:W-:Y:S05]  /*0360*/  @P1 BRA `(.L_x_3) ;  /* 0x0000000000501947 */ /* 0x000fea0003800000 */
[----:B------:R-:W0:Y:S01]  /*0370*/  I2F.U32.RP R6, R30 ;  /* 0x0000001e00067306 */ /* 0x000e220000209000 */
[----:B------:R-:W-:-:S07]  /*0380*/  ISETP.NE.U32.AND P0, PT, R30, RZ, PT ;  /* 0x000000ff1e00720c */ /* 0x000fce0003f05070 */
[----:B0-----:R-:W0:Y:S02]  /*0390*/  MUFU.RCP R2, R6 ;  /* 0x0000000600027308 */ /* 0x001e240000001000 */
[----:B0-----:R-:W-:-:S06]  /*03a0*/  VIADD R2, R2, 0xffffffe ;  /* 0x0ffffffe02027836 */ /* 0x001fcc0000000000 */
[----:B------:R0:W1:Y:S02]  /*03b0*/  F2I.FTZ.U32.TRUNC.NTZ R3, R2 ;  /* 0x0000000200037305 */ /* 0x000064000021f000 */
[----:B0-----:R-:W-:Y:S02]  /*03c0*/  HFMA2 R2, -RZ, RZ, 0, 0 ;  /* 0x00000000ff027431 */ /* 0x001fe400000001ff */
[----:B-1----:R-:W-:-:S04]  /*03d0*/  IMAD.MOV R0, RZ, RZ, -R3 ;  /* 0x000000ffff007224 */ /* 0x002fc800078e0a03 */
[----:B------:R-:W-:-:S04]  /*03e0*/  IMAD R5, R0, R30, RZ ;  /* 0x0000001e00057224 */ /* 0x000fc800078e02ff */
[----:B------:R-:W-:-:S06]  /*03f0*/  IMAD.HI.U32 R5, R3, R5, R2 ;  /* 0x0000000503057227 */ /* 0x000fcc00078e0002 */
[----:B------:R-:W-:Y:S01]  /*0400*/  IMAD.HI.U32 R4, R5, R14, RZ ;  /* 0x0000000e05047227 */ /* 0x000fe200078e00ff */
[----:B------:R-:W-:-:S03]  /*0410*/  MOV R5, RZ ;  /* 0x000000ff00057202 */ /* 0x000fc60000000f00 */
[----:B------:R-:W-:-:S04]  /*0420*/  IMAD.MOV R3, RZ, RZ, -R4 ;  /* 0x000000ffff037224 */ /* 0x000fc800078e0a04 */
[----:B------:R-:W-:-:S05]  /*0430*/  IMAD R3, R30, R3, R14 ;  /* 0x000000031e037224 */ /* 0x000fca00078e020e */
[----:B------:R-:W-:-:S13]  /*0440*/  ISETP.GE.U32.AND P2, PT, R3, R30, PT ;  /* 0x0000001e0300720c */ /* 0x000fda0003f46070 */
[----:B------:R-:W-:Y:S01]  /*0450*/  @P2 IADD3 R3, PT, PT, R3, -R30, RZ ;  /* 0x8000001e03032210 */ /* 0x000fe20007ffe0ff */
[----:B------:R-:W-:-:S03]  /*0460*/  @P2 VIADD R4, R4, 0x1 ;  /* 0x0000000104042836 */ /* 0x000fc60000000000 */
[----:B------:R-:W-:-:S13]  /*0470*/  ISETP.GE.U32.AND P1, PT, R3, R30, PT ;  /* 0x0000001e0300720c */ /* 0x000fda0003f26070 */
[----:B------:R-:W-:Y:S02]  /*0480*/  @P1 IADD3 R4, PT, PT, R4, 0x1, RZ ;  /* 0x0000000104041810 */ /* 0x000fe40007ffe0ff */
[----:B------:R-:W-:Y:S01]  /*0490*/  @!P0 LOP3.LUT R4, RZ, R30, RZ, 0x33, !PT ;  /* 0x0000001eff048212 */ /* 0x000fe200078e33ff */
[----:B------:R-:W-:Y:S05]  /*04a0*/  BRA `(.L_x_4) ;  /* 0x0000000000187947 */ /* 0x000fea0003800000 */
.L_x_3:
[----:B------:R-:W-:Y:S01]  /*04b0*/  IMAD.MOV.U32 R42, RZ, RZ, R14 ;  /* 0x000000ffff2a7224 */ /* 0x000fe200078e000e */
[----:B------:R-:W-:Y:S02]  /*04c0*/  MOV R31, R15 ;  /* 0x0000000f001f7202 */ /* 0x000fe40000000f00 */
[----:B------:R-:W-:Y:S02]  /*04d0*/  MOV R28, 0x4f0 ;  /* 0x000004f0001c7802 */ /* 0x000fe40000000f00 */
[----:B------:R-:W-:Y:S05]  /*04e0*/  CALL.REL.NOINC `($__internal_0_$__cuda_sm20_div_s64) ;  /* 0x0000005400587944 */ /* 0x000fea0003c00000 */
[----:B------:R-:W-:Y:S02]  /*04f0*/  MOV R4, R14 ;  /* 0x0000000e00047202 */ /* 0x000fe40000000f00 */
[----:B------:R-:W-:Y:S02]  /*0500*/  MOV R5, R31 ;  /* 0x0000001f00057202 */ /* 0x000fe40000000f00 */
.L_x_4:
[----:B------:R-:W-:Y:S05]  /*0510*/  BSYNC.RECONVERGENT B0 ;  /* 0x0000000000007941 */ /* 0x000fea0003800200 */
.L_x_2:
[----:B------:R-:W0:Y:S01]  /*0520*/  LDCU UR4, c[0x0][0x434] ;  /* 0x00008680ff0477ac */ /* 0x000e220008000800 */
[----:B------:R-:W-:Y:S01]  /*0530*/  BSSY.RECONVERGENT B0, `(.L_x_5) ;  /* 0x0000041000007945 */ /* 0x000fe20003800200 */
[----:B0-----:R-:W-:-:S05]  /*0540*/  IMAD.U32 R0, RZ, RZ, UR4 ;  /* 0x00000004ff007e24 */ /* 0x001fca000f8e00ff */
[----:B------:R-:W-:-:S04]  /*0550*/  IABS R0, R0 ;  /* 0x0000000000007213 */ /* 0x000fc80000000000 */
[----:B------:R-:W-:-:S13]  /*0560*/  R2UR UR5, R0 ;  /* 0x00000000000572ca */ /* 0x000fda00000e0000 */
[----:B------:R-:W0:Y:S01]  /*0570*/  I2F.RP R8, UR5 ;  /* 0x0000000500087d06 */ /* 0x000e220008209400 */
[----:B------:R-:W-:-:S04]  /*0580*/  UIADD3 UR8, UPT, UPT, UR4, -0x1, UR5 ;  /* 0xffffffff04087890 */ /* 0x000fc8000fffe005 */
[----:B------:R-:W-:-:S06]  /*0590*/  ULOP3.LUT UR6, UR8, UR5, URZ, 0x3c, !UPT ;  /* 0x0000000508067292 */ /* 0x000fcc000f8e3cff */
[----:B------:R-:W-:Y:S01]  /*05a0*/  ISETP.LE.AND P0, PT, RZ, UR6, PT ;  /* 0x00000006ff007c0c */ /* 0x000fe2000bf03270 */
[----:B0-----:R-:W0:Y:S02]  /*05b0*/  MUFU.RCP R6, R8 ;  /* 0x0000000800067308 */ /* 0x001e240000001000 */
[----:B0-----:R-:W-:-:S06]  /*05c0*/  VIADD R6, R6, 0xffffffe ;  /* 0x0ffffffe06067836 */ /* 0x001fcc0000000000 */
[----:B------:R-:W0:Y:S02]  /*05d0*/  F2I.FTZ.U32.TRUNC.NTZ R7, R6 ;  /* 0x0000000600077305 */ /* 0x000e24000021f000 */
[----:B0-----:R-:W-:Y:S02]  /*05e0*/  IMAD.MOV R0, RZ, RZ, -R7 ;  /* 0x000000ffff007224 */ /* 0x001fe400078e0a07 */
[----:B------:R-:W-:Y:S02]  /*05f0*/  IMAD.MOV.U32 R6, RZ, RZ, RZ ;  /* 0x000000ffff067224 */ /* 0x000fe400078e00ff */
[----:B------:R-:W-:Y:S01]  /*0600*/  IMAD R2, R0, UR5, RZ ;  /* 0x0000000500027c24 */ /* 0x000fe2000f8e02ff */
[----:B------:R-:W-:-:S03]  /*0610*/  IABS R0, UR8 ;  /* 0x0000000800007c13 */ /* 0x000fc60008000000 */
[----:B------:R-:W-:-:S04]  /*0620*/  IMAD.HI.U32 R2, R7, R2, R6 ;  /* 0x0000000207027227 */ /* 0x000fc800078e0006 */
[----:B------:R-:W-:-:S04]  /*0630*/  IMAD.MOV.U32 R3, RZ, RZ, R0 ;  /* 0x000000ffff037224 */ /* 0x000fc800078e0000 */
[----:B------:R-:W-:-:S04]  /*0640*/  IMAD.HI.U32 R2, R2, R3, RZ ;  /* 0x0000000302027227 */ /* 0x000fc800078e00ff */
[----:B------:R-:W-:-:S04]  /*0650*/  IMAD.MOV R0, RZ, RZ, -R2 ;  /* 0x000000ffff007224 */ /* 0x000fc800078e0a02 */
[----:B------:R-:W-:-:S05]  /*0660*/  IMAD R0, R0, UR5, R3 ;  /* 0x0000000500007c24 */ /* 0x000fca000f8e0203 */
[----:B------:R-:W-:-:S13]  /*0670*/  ISETP.LT.U32.AND P1, PT, R0, UR5, PT ;  /* 0x0000000500007c0c */ /* 0x000fda000bf21070 */
[----:B------:R-:W-:Y:S02]  /*0680*/  @!P1 VIADD R0, R0, -UR5 ;  /* 0x8000000500009c36 */ /* 0x000fe40008000000 */
[----:B------:R-:W-:Y:S01]  /*0690*/  @!P1 VIADD R2, R2, 0x1 ;  /* 0x0000000102029836 */ /* 0x000fe20000000000 */
[----:B------:R-:W-:Y:S02]  /*06a0*/  ISETP.NE.AND P1, PT, RZ, UR4, PT ;  /* 0x00000004ff007c0c */ /* 0x000fe4000bf25270 */
[----:B------:R-:W-:-:S13]  /*06b0*/  ISETP.GE.U32.AND P2, PT, R0, UR5, PT ;  /* 0x0000000500007c0c */ /* 0x000fda000bf46070 */
[----:B------:R-:W-:-:S04]  /*06c0*/  @P2 VIADD R2, R2, 0x1 ;  /* 0x0000000102022836 */ /* 0x000fc80000000000 */
[----:B------:R-:W-:-:S04]  /*06d0*/  IMAD.MOV.U32 R3, RZ, RZ, R2 ;  /* 0x000000ffff037224 */ /* 0x000fc800078e0002 */
[----:B------:R-:W-:Y:S01]  /*06e0*/  @!P0 IMAD.MOV R3, RZ, RZ, -R3 ;  /* 0x000000ffff038224 */ /* 0x000fe200078e0a03 */
[----:B------:R-:W-:-:S04]  /*06f0*/  @!P1 LOP3.LUT R3, RZ, UR5, RZ, 0x33, !PT ;  /* 0x00000005ff039c12 */ /* 0x000fc8000f8e33ff */
[----:B------:R-:W-:Y:S02]  /*0700*/  ISETP.LT.U32.AND P0, PT, R30, R3, PT ;  /* 0x000000031e00720c */ /* 0x000fe40003f01070 */
[----:B------:R-:W-:-:S04]  /*0710*/  SHF.R.S32.HI R16, RZ, 0x1f, R3 ;  /* 0x0000001fff107819 */ /* 0x000fc80000011403 */
[----:B------:R-:W-:-:S04]  /*0720*/  ISETP.LT.AND.EX P0, PT, R29, R16, PT, P0 ;  /* 0x000000101d00720c */ /* 0x000fc80003f01300 */
[C---:B------:R-:W-:Y:S02]  /*0730*/  SEL R16, R29.reuse, R16, P0 ;  /* 0x000000101d107207 */ /* 0x040fe40000000000 */
[----:B------:R-:W-:Y:S02]  /*0740*/  SEL R24, R30, R3, P0 ;  /* 0x000000031e187207 */ /* 0x000fe40000000000 */
[----:B------:R-:W-:-:S04]  /*0750*/  LOP3.LUT R0, R29, R16, RZ, 0xfc, !PT ;  /* 0x000000101d007212 */ /* 0x000fc800078efcff */
[----:B------:R-:W-:-:S13]  /*0760*/  ISETP.NE.U32.AND P1, PT, R0, RZ, PT ;  /* 0x000000ff0000720c */ /* 0x000fda0003f25070 */
[----:B------:R-:W-:Y:S05]  /*0770*/  @P1 BRA `(.L_x_6) ;  /* 0x0000000000541947 */ /* 0x000fea0003800000 */
[----:B------:R-:W0:Y:S01]  /*0780*/  I2F.U32.RP R6, R24 ;  /* 0x0000001800067306 */ /* 0x000e220000209000 */
[----:B------:R-:W-:Y:S01]  /*0790*/  ISETP.NE.U32.AND P0, PT, R24, RZ, PT ;  /* 0x000000ff1800720c */ /* 0x000fe20003f05070 */
[----:B------:R-:W-:-:S06]  /*07a0*/  IMAD.MOV.U32 R31, RZ, RZ, RZ ;  /* 0x000000ffff1f7224 */ /* 0x000fcc00078e00ff */
[----:B0-----:R-:W0:Y:S02]  /*07b0*/  MUFU.RCP R2, R6 ;  /* 0x0000000600027308 */ /* 0x001e240000001000 */
[----:B0-----:R-:W-:-:S06]  /*07c0*/  IADD3 R2, PT, PT, R2, 0xffffffe, RZ ;  /* 0x0ffffffe02027810 */ /* 0x001fcc0007ffe0ff */
[----:B------:R-:W0:Y:S02]  /*07d0*/  F2I.FTZ.U32.TRUNC.NTZ R3, R2 ;  /* 0x0000000200037305 */ /* 0x000e24000021f000 */
[----:B0-----:R-:W-:Y:S01]  /*07e0*/  IADD3 R0, PT, PT, RZ, -R3, RZ ;  /* 0x80000003ff007210 */ /* 0x001fe20007ffe0ff */
[----:B------:R-:W-:-:S04]  /*07f0*/  IMAD.MOV.U32 R2, RZ, RZ, RZ ;  /* 0x000000ffff027224 */ /* 0x000fc800078e00ff */
[----:B------:R-:W-:-:S04]  /*0800*/  IMAD R7, R0, R24, RZ ;  /* 0x0000001800077224 */ /* 0x000fc800078e02ff */
[----:B------:R-:W-:-:S06]  /*0810*/  IMAD.HI.U32 R7, R3, R7, R2 ;  /* 0x0000000703077227 */ /* 0x000fcc00078e0002 */
[----:B------:R-:W-:-:S05]  /*0820*/  IMAD.HI.U32 R0, R7, R30, RZ ;  /* 0x0000001e07007227 */ /* 0x000fca00078e00ff */
[----:B------:R-:W-:-:S05]  /*0830*/  IADD3 R3, PT, PT, -R0, RZ, RZ ;  /* 0x000000ff00037210 */ /* 0x000fca0007ffe1ff */
[----:B------:R-:W-:-:S05]  /*0840*/  IMAD R3, R24, R3, R30 ;  /* 0x0000000318037224 */ /* 0x000fca00078e021e */
[----:B------:R-:W-:-:S13]  /*0850*/  ISETP.GE.U32.AND P2, PT, R3, R24, PT ;  /* 0x000000180300720c */ /* 0x000fda0003f46070 */
[----:B------:R-:W-:Y:S01]  /*0860*/  @P2 IMAD.IADD R3, R3, 0x1, -R24 ;  /* 0x0000000103032824 */ /* 0x000fe200078e0a18 */
[----:B------:R-:W-:-:S04]  /*0870*/  @P2 IADD3 R0, PT, PT, R0, 0x1, RZ ;  /* 0x0000000100002810 */ /* 0x000fc80007ffe0ff */
[----:B------:R-:W-:-:S13]  /*0880*/  ISETP.GE.U32.AND P1, PT, R3, R24, PT ;  /* 0x000000180300720c */ /* 0x000fda0003f26070 */
[----:B------:R-:W-:Y:S01]  /*0890*/  @P1 VIADD R0, R0, 0x1 ;  /* 0x0000000100001836 */ /* 0x000fe20000000000 */
[----:B------:R-:W-:-:S04]  /*08a0*/  @!P0 LOP3.LUT R0, RZ, R24, RZ, 0x33, !PT ;  /* 0x00000018ff008212 */ /* 0x000fc800078e33ff */
[----:B------:R-:W-:Y:S01]  /*08b0*/  MOV R30, R0 ;  /* 0x00000000001e7202 */ /* 0x000fe20000000f00 */
[----:B------:R-:W-:Y:S05]  /*08c0*/  BRA `(.L_x_7) ;  /* 0x00000000001c7947 */ /* 0x000fea0003800000 */
.L_x_6:
[----:B------:R-:W-:Y:S01]  /*08d0*/  IMAD.MOV.U32 R42, RZ, RZ, R30 ;  /* 0x000000ffff2a7224 */ /* 0x000fe200078e001e */
[----:B------:R-:W-:Y:S01]  /*08e0*/  MOV R30, R24 ;  /* 0x00000018001e7202 */ /* 0x000fe20000000f00 */
[----:B------:R-:W-:Y:S01]  /*08f0*/  IMAD.MOV.U32 R31, RZ, RZ, R29 ;  /* 0x000000ffff1f7224 */ /* 0x000fe200078e001d */
[----:B------:R-:W-:Y:S02]  /*0900*/  MOV R29, R16 ;  /* 0x00000010001d7202 */ /* 0x000fe40000000f00 */
[----:B------:R-:W-:Y:S02]  /*0910*/  MOV R28, 0x930 ;  /* 0x00000930001c7802 */ /* 0x000fe40000000f00 */
[----:B------:R-:W-:Y:S05]  /*0920*/  CALL.REL.NOINC `($__internal_0_$__cuda_sm20_div_s64) ;  /* 0x0000005000487944 */ /* 0x000fea0003c00000 */
[----:B------:R-:W-:Y:S02]  /*0930*/  MOV R30, R14 ;  /* 0x0000000e001e7202 */ /* 0x000fe40000000f00 */
.L_x_7:
[----:B------:R-:W-:Y:S05]  /*0940*/  BSYNC.RECONVERGENT B0 ;  /* 0x0000000000007941 */ /* 0x000fea0003800200 */
.L_x_5:
[----:B------:R-:W0:Y:S01]  /*0950*/  LDCU UR5, c[0x0][0x434] ;  /* 0x00008680ff0577ac */ /* 0x000e220008000800 */
[----:B------:R-:W-:Y:S01]  /*0960*/  BSSY.RECONVERGENT B0, `(.L_x_8) ;  /* 0x0000083000007945 */ /* 0x000fe20003800200 */
[----:B------:R-:W-:Y:S01]  /*0970*/  UMOV UR10, URZ ;  /* 0x000000ff000a7c82 */ /* 0x000fe20008000000 */
[----:B------:R-:W-:Y:S01]  /*0980*/  UMOV UR22, URZ ;  /* 0x000000ff00167c82 */ /* 0x000fe20008000000 */
[----:B0-----:R-:W-:-:S05]  /*0990*/  IMAD.U32 R0, RZ, RZ, UR5 ;  /* 0x00000005ff007e24 */ /* 0x001fca000f8e00ff */
[----:B------:R-:W-:-:S04]  /*09a0*/  IABS R0, R0 ;  /* 0x0000000000007213 */ /* 0x000fc80000000000 */
[----:B------:R-:W-:-:S13]  /*09b0*/  R2UR UR7, R0 ;  /* 0x00000000000772ca */ /* 0x000fda00000e0000 */
[----:B------:R-:W0:Y:S08]  /*09c0*/  I2F.RP R3, UR7 ;  /* 0x0000000700037d06 */ /* 0x000e300008209400 */
[----:B0-----:R-:W0:Y:S02]  /*09d0*/  MUFU.RCP R2, R3 ;  /* 0x0000000300027308 */ /* 0x001e240000001000 */
[----:B0-----:R-:W-:-:S06]  /*09e0*/  VIADD R2, R2, 0xffffffe ;  /* 0x0ffffffe02027836 */ /* 0x001fcc0000000000 */
[----:B------:R-:W0:Y:S02]  /*09f0*/  F2I.FTZ.U32.TRUNC.NTZ R0, R2 ;  /* 0x0000000200007305 */ /* 0x000e24000021f000 */
[----:B0-----:R-:W-:Y:S02]  /*0a00*/  R2UR UR11, R0 ;  /* 0x00000000000b72ca */ /* 0x001fe400000e0000 */
[----:B------:R-:W-:Y:S01]  /*0a10*/  IABS R0, UR8 ;  /* 0x0000000800007c13 */ /* 0x000fe20008000000 */
[----:B------:R-:W-:-:S03]  /*0a20*/  ULOP3.LUT UR8, UR8, UR5, URZ, 0x3c, !UPT ;  /* 0x0000000508087292 */ /* 0x000fc6000f8e3cff */
[----:B------:R-:W-:-:S07]  /*0a30*/  R2UR UR6, R0 ;  /* 0x00000000000672ca */ /* 0x000fce00000e0000 */
[----:B------:R-:W-:-:S04]  /*0a40*/  UIADD3 UR4, UPT, UPT, URZ, -UR11, URZ ;  /* 0x8000000bff047290 */ /* 0x000fc8000fffe0ff */
[----:B------:R-:W-:-:S04]  /*0a50*/  UIMAD UR4, UR4, UR7, URZ ;  /* 0x00000007040472a4 */ /* 0x000fc8000f8e02ff */
[----:B------:R-:W-:-:S04]  /*0a60*/  UIMAD.WIDE.U32 UR10, UR11, UR4, UR10 ;  /* 0x000000040b0a72a5 */ /* 0x000fc8000f8e000a */
[----:B------:R-:W-:-:S07]  /*0a70*/  UIMAD.WIDE.U32 UR10, UR11, UR6, URZ ;  /* 0x000000060b0a72a5 */ /* 0x000fce000f8e00ff */
[----:B------:R-:W-:Y:S02]  /*0a80*/  UMOV UR9, UR11 ;  /* 0x0000000b00097c82 */ /* 0x000fe40008000000 */
[----:B------:R-:W-:-:S04]  /*0a90*/  UIADD3 UR4, UPT, UPT, -UR9, URZ, URZ ;  /* 0x000000ff09047290 */ /* 0x000fc8000fffe1ff */
[----:B------:R-:W-:Y:S02]  /*0aa0*/  UIMAD UR4, UR7, UR4, UR6 ;  /* 0x00000004070472a4 */ /* 0x000fe4000f8e0206 */
[----:B------:R-:W-:Y:S02]  /*0ab0*/  USHF.R.S32.HI UR6, URZ, 0x1f, UR5 ;  /* 0x0000001fff067899 */ /* 0x000fe40008011405 */
[----:B------:R-:W-:Y:S02]  /*0ac0*/  UISETP.GT.U32.AND UP1, UPT, UR7, UR4, UPT ;  /* 0x000000040700728c */ /* 0x000fe4000bf24070 */
[----:B------:R-:W-:-:S09]  /*0ad0*/  ULOP3.LUT UR6, UR6, 0x1, URZ, 0xfc, !UPT ;  /* 0x0000000106067892 */ /* 0x000fd2000f8efcff */
[----:B------:R-:W-:Y:S02]  /*0ae0*/  @!UP1 UIADD3 UR4, UPT, UPT, UR4, -UR7, URZ ;  /* 0x8000000704049290 */ /* 0x000fe4000fffe0ff */
[----:B------:R-:W-:Y:S02]  /*0af0*/  @!UP1 UIADD3 UR9, UPT, UPT, UR9, 0x1, URZ ;  /* 0x0000000109099890 */ /* 0x000fe4000fffe0ff */
[----:B------:R-:W-:Y:S02]  /*0b00*/  UISETP.GE.U32.AND UP0, UPT, UR4, UR7, UPT ;  /* 0x000000070400728c */ /* 0x000fe4000bf06070 */
[----:B------:R-:W-:-:S05]  /*0b10*/  UISETP.GE.AND UP1, UPT, UR8, URZ, UPT ;  /* 0x000000ff0800728c */ /* 0x000fca000bf26270 */
[----:B------:R-:W0:Y:S04]  /*0b20*/  LDCU UR4, c[0x0][0x3e0] ;  /* 0x00007c00ff0477ac */ /* 0x000e280008000800 */
[----:B------:R-:W-:Y:S02]  /*0b30*/  @UP0 UIADD3 UR9, UPT, UPT, UR9, 0x1, URZ ;  /* 0x0000000109090890 */ /* 0x000fe4000fffe0ff */
[----:B------:R-:W-:-:S05]  /*0b40*/  UISETP.NE.AND UP0, UPT, UR5, URZ, UPT ;  /* 0x000000ff0500728c */ /* 0x000fca000bf05270 */
[----:B------:R-:W-:Y:S02]  /*0b50*/  UMOV UR8, UR9 ;  /* 0x0000000900087c82 */ /* 0x000fe40008000000 */
[----:B------:R-:W-:-:S04]  /*0b60*/  @!UP1 UIADD3 UR8, UPT, UPT, -UR8, URZ, URZ ;  /* 0x000000ff08089290 */ /* 0x000fc8000fffe1ff */
[----:B------:R-:W-:Y:S01]  /*0b70*/  @!UP0 ULOP3.LUT UR8, URZ, UR5, URZ, 0x33, !UPT ;  /* 0x00000005ff088292 */ /* 0x000fe2000f8e33ff */
[----:B0-----:R-:W-:Y:S01]  /*0b80*/  IMAD.U32 R0, RZ, RZ, UR4 ;  /* 0x00000004ff007e24 */ /* 0x001fe2000f8e00ff */
[----:B------:R-:W-:Y:S02]  /*0b90*/  UIADD3 UR17, UPT, UPT, UR4, -0x1, URZ ;  /* 0xffffffff04117890 */ /* 0x000fe4000fffe0ff */
[----:B------:R-:W-:Y:S02]  /*0ba0*/  UIMAD UR7, UR8, UR6, URZ ;  /* 0x00000006080772a4 */ /* 0x000fe4000f8e02ff */
[----:B------:R-:W-:Y:S01]  /*0bb0*/  IABS R0, R0 ;  /* 0x0000000000007213 */ /* 0x000fe20000000000 */
[----:B------:R-:W-:-:S03]  /*0bc0*/  UISETP.NE.AND UP2, UPT, UR4, URZ, UPT ;  /* 0x000000ff0400728c */ /* 0x000fc6000bf45270 */
[----:B------:R-:W-:Y:S02]  /*0bd0*/  IABS R2, UR7 ;  /* 0x0000000700027c13 */ /* 0x000fe40008000000 */
[----:B------:R-:W-:Y:S02]  /*0be0*/  R2UR UR11, R0 ;  /* 0x00000000000b72ca */ /* 0x000fe400000e0000 */
[----:B------:R-:W-:-:S11]  /*0bf0*/  R2UR UR13, R2 ;  /* 0x00000000020d72ca */ /* 0x000fd600000e0000 */
[----:B------:R-:W0:Y:S02]  /*0c00*/  I2F.RP R8, UR11 ;  /* 0x0000000b00087d06 */ /* 0x000e240008209400 */
[----:B------:R-:W-:-:S04]  /*0c10*/  UIADD3 UR6, UPT, UPT, UR17, UR13, URZ ;  /* 0x0000000d11067290 */ /* 0x000fc8000fffe0ff */
[----:B------:R-:W-:Y:S02]  /*0c20*/  ULOP3.LUT UR16, UR6, UR13, URZ, 0x3c, !UPT ;  /* 0x0000000d06107292 */ /* 0x000fe4000f8e3cff */
[----:B------:R-:W1:Y:S01]  /*0c30*/  I2F.RP R9, UR13 ;  /* 0x0000000d00097d06 */ /* 0x000e620008209400 */
[----:B------:R-:W-:Y:S01]  /*0c40*/  IMAD.U32 R2, RZ, RZ, UR6 ;  /* 0x00000006ff027e24 */ /* 0x000fe2000f8e00ff */
[----:B------:R-:W-:Y:S02]  /*0c50*/  ULOP3.LUT UR6, UR6, UR4, URZ, 0x3c, !UPT ;  /* 0x0000000406067292 */ /* 0x000fe4000f8e3cff */
[----:B------:R-:W-:Y:S02]  /*0c60*/  ISETP.LE.AND P0, PT, RZ, UR16, PT ;  /* 0x00000010ff007c0c */ /* 0x000fe4000bf03270 */
[----:B------:R-:W-:Y:S02]  /*0c70*/  IABS R2, R2 ;  /* 0x0000000200027213 */ /* 0x000fe40000000000 */
[----:B0-----:R-:W0:Y:S02]  /*0c80*/  MUFU.RCP R6, R8 ;  /* 0x0000000800067308 */ /* 0x001e240000001000 */
[----:B------:R-:W-:-:S06]  /*0c90*/  R2UR UR12, R2 ;  /* 0x00000000020c72ca */ /* 0x000fcc00000e0000 */
[----:B-1----:R-:W1:Y:S01]  /*0ca0*/  MUFU.RCP R0, R9 ;  /* 0x0000000900007308 */ /* 0x002e620000001000 */
[----:B0-----:R-:W-:Y:S02]  /*0cb0*/  VIADD R6, R6, 0xffffffe ;  /* 0x0ffffffe06067836 */ /* 0x001fe40000000000 */
[----:B-1----:R-:W-:-:S05]  /*0cc0*/  VIADD R7, R0, 0xffffffe ;  /* 0x0ffffffe00077836 */ /* 0x002fca0000000000 */
[----:B------:R0:W1:Y:S08]  /*0cd0*/  F2I.FTZ.U32.TRUNC.NTZ R0, R6 ;  /* 0x0000000600007305 */ /* 0x000070000021f000 */
[----:B------:R-:W2:Y:S01]  /*0ce0*/  F2I.FTZ.U32.TRUNC.NTZ R7, R7 ;  /* 0x0000000700077305 */ /* 0x000ea2000021f000 */
[----:B0-----:R-:W-:Y:S01]  /*0cf0*/  IMAD.MOV.U32 R6, RZ, RZ, RZ ;  /* 0x000000ffff067224 */ /* 0x001fe200078e00ff */
[----:B-1----:R-:W-:-:S02]  /*0d00*/  R2UR UR23, R0 ;  /* 0x00000000001772ca */ /* 0x002fc400000e0000 */
[----:B------:R-:W-:Y:S01]  /*0d10*/  IABS R0, UR7 ;  /* 0x0000000700007c13 */ /* 0x000fe20008000000 */
[----:B--2---:R-:W-:-:S04]  /*0d20*/  IMAD.MOV R3, RZ, RZ, -R7 ;  /* 0x000000ffff037224 */ /* 0x004fc800078e0a07 */
[----:B------:R-:W-:Y:S02]  /*0d30*/  IMAD.MOV R0, RZ, RZ, -R0 ;  /* 0x000000ffff007224 */ /* 0x000fe400078e0a00 */
[----:B------:R-:W-:-:S04]  /*0d40*/  IMAD R3, R3, UR13, RZ ;  /* 0x0000000d03037c24 */ /* 0x000fc8000f8e02ff */
[----:B------:R-:W-:Y:S01]  /*0d50*/  UIADD3 UR9, UPT, UPT, URZ, -UR23, URZ ;  /* 0x80000017ff097290 */ /* 0x000fe2000fffe0ff */
[----:B------:R-:W-:-:S03]  /*0d60*/  IMAD.HI.U32 R3, R7, R3, R6 ;  /* 0x0000000307037227 */ /* 0x000fc600078e0006 */
[----:B------:R-:W-:-:S03]  /*0d70*/  UIMAD UR9, UR9, UR11, URZ ;  /* 0x0000000b090972a4 */ /* 0x000fc6000f8e02ff */
[----:B------:R-:W-:Y:S01]  /*0d80*/  IMAD.HI.U32 R23, R3, UR12, RZ ;  /* 0x0000000c03177c27 */ /* 0x000fe2000f8e00ff */
[----:B------:R-:W-:-:S03]  /*0d90*/  UIMAD.WIDE.U32 UR22, UR23, UR9, UR22 ;  /* 0x00000009171672a5 */ /* 0x000fc6000f8e0016 */
[----:B------:R-:W-:Y:S01]  /*0da0*/  IMAD R0, R23, R0, UR12 ;  /* 0x0000000c17007e24 */ /* 0x000fe2000f8e0200 */
[----:B------:R-:W-:-:S03]  /*0db0*/  UIMAD.WIDE.U32 UR22, UR23, UR12, URZ ;  /* 0x0000000c171672a5 */ /* 0x000fc6000f8e00ff */
[----:B------:R-:W0:Y:S01]  /*0dc0*/  LDCU.U8 UR9, c[0x0][0x549] ;  /* 0x0000a920ff0977ac */ /* 0x000e220008000000 */
[----:B------:R-:W-:-:S03]  /*0dd0*/  ISETP.LT.U32.AND P1, PT, R0, UR13, PT ;  /* 0x0000000d00007c0c */ /* 0x000fc6000bf21070 */
[----:B------:R-:W-:Y:S02]  /*0de0*/  UMOV UR15, UR23 ;  /* 0x00000017000f7c82 */ /* 0x000fe40008000000 */
[----:B------:R-:W-:-:S04]  /*0df0*/  UIADD3 UR10, UPT, UPT, -UR15, URZ, URZ ;  /* 0x000000ff0f0a7290 */ /* 0x000fc8000fffe1ff */
[----:B------:R-:W-:-:S04]  /*0e00*/  UIMAD UR10, UR11, UR10, UR12 ;  /* 0x0000000a0b0a72a4 */ /* 0x000fc8000f8e020c */
[----:B------:R-:W-:Y:S01]  /*0e10*/  @!P1 VIADD R0, R0, -UR13 ;  /* 0x8000000d00009c36 */ /* 0x000fe20008000000 */
[----:B------:R-:W-:Y:S01]  /*0e20*/  UISETP.GT.U32.AND UP1, UPT, UR11, UR10, UPT ;  /* 0x0000000a0b00728c */ /* 0x000fe2000bf24070 */
[----:B------:R-:W-:Y:S01]  /*0e30*/  @!P1 VIADD R23, R23, 0x1 ;  /* 0x0000000117179836 */ /* 0x000fe20000000000 */
[----:B------:R-:W-:Y:S01]  /*0e40*/  ISETP.NE.AND P1, PT, RZ, UR7, PT ;  /* 0x00000007ff007c0c */ /* 0x000fe2000bf25270 */
[----:B0-----:R-:W-:Y:S01]  /*0e50*/  UISETP.NE.AND UP0, UPT, UR9, URZ, UPT ;  /* 0x000000ff0900728c */ /* 0x001fe2000bf05270 */
[----:B------:R-:W-:-:S03]  /*0e60*/  ISETP.GE.U32.AND P2, PT, R0, UR13, PT ;  /* 0x0000000d00007c0c */ /* 0x000fc6000bf46070 */
[----:B------:R-:W-:Y:S02]  /*0e70*/  USEL UR5, UR5, 0x1, !UP0 ;  /* 0x0000000105057887 */ /* 0x000fe4000c000000 */
[----:B------:R-:W-:Y:S02]  /*0e80*/  UISETP.GE.AND UP0, UPT, UR6, URZ, UPT ;  /* 0x000000ff0600728c */ /* 0x000fe4000bf06270 */
[----:B------:R-:W-:Y:S02]  /*0e90*/  @!UP1 UIADD3 UR10, UPT, UPT, UR10, -UR11, URZ ;  /* 0x8000000b0a0a9290 */ /* 0x000fe4000fffe0ff */
[----:B------:R-:W-:Y:S02]  /*0ea0*/  @!UP1 UIADD3 UR15, UPT, UPT, UR15, 0x1, URZ ;  /* 0x000000010f0f9890 */ /* 0x000fe4000fffe0ff */
[----:B------:R-:W-:Y:S02]  /*0eb0*/  UISETP.GE.U32.AND UP3, UPT, UR10, UR11, UPT ;  /* 0x0000000b0a00728c */ /* 0x000fe4000bf66070 */
[----:B------:R-:W-:Y:S01]  /*0ec0*/  @P2 VIADD R23, R23, 0x1 ;  /* 0x0000000117172836 */ /* 0x000fe20000000000 */
[----:B------:R-:W-:-:S02]  /*0ed0*/  UISETP.NE.AND UP1, UPT, UR8, URZ, UPT ;  /* 0x000000ff0800728c */ /* 0x000fc4000bf25270 */
[----:B------:R-:W-:Y:S01]  /*0ee0*/  USHF.R.S32.HI UR8, URZ, 0x1f, UR7 ;  /* 0x0000001fff087899 */ /* 0x000fe20008011407 */
[----:B------:R-:W-:Y:S01]  /*0ef0*/  @!P0 IMAD.MOV R23, RZ, RZ, -R23 ;  /* 0x000000ffff178224 */ /* 0x000fe200078e0a17 */
[----:B------:R-:W-:Y:S01]  /*0f00*/  @!P1 LOP3.LUT R23, RZ, UR13, RZ, 0x33, !PT ;  /* 0x0000000dff179c12 */ /* 0x000fe2000f8e33ff */
[----:B------:R-:W-:-:S03]  /*0f10*/  USEL UR6, URZ, 0x1, !UP1 ;  /* 0x00000001ff067887 */ /* 0x000fc6000c800000 */
[----:B------:R-:W-:Y:S01]  /*0f20*/  ISETP.LT.U32.AND P0, PT, R30, R23, PT ;  /* 0x000000171e00720c */ /* 0x000fe20003f01070 */
[----:B------:R-:W-:Y:S01]  /*0f30*/  @UP3 UIADD3 UR15, UPT, UPT, UR15, 0x1, URZ ;  /* 0x000000010f0f3890 */ /* 0x000fe2000fffe0ff */
[----:B------:R-:W-:Y:S01]  /*0f40*/  SHF.R.S32.HI R41, RZ, 0x1f, R23 ;  /* 0x0000001fff297819 */ /* 0x000fe20000011417 */
[----:B------:R-:W-:Y:S02]  /*0f50*/  ULOP3.LUT UR6, UR8, UR6, URZ, 0xfc, !UPT ;  /* 0x0000000608067292 */ /* 0x000fe4000f8efcff */
[----:B------:R-:W-:Y:S01]  /*0f60*/  @!UP0 UIADD3 UR15, UPT, UPT, -UR15, URZ, URZ ;  /* 0x000000ff0f0f8290 */ /* 0x000fe2000fffe1ff */
[----:B------:R-:W-:Y:S01]  /*0f70*/  ISETP.LT.AND.EX P0, PT, R31, R41, PT, P0 ;  /* 0x000000291f00720c */ /* 0x000fe20003f01300 */
[----:B------:R-:W-:-:S03]  /*0f80*/  @!UP2 ULOP3.LUT UR15, URZ, UR4, URZ, 0x33, !UPT ;  /* 0x00000004ff0fa292 */ /* 0x000fc6000f8e33ff */
[C---:B------:R-:W-:Y:S02]  /*0f90*/  SEL R41, R31.reuse, R41, P0 ;  /* 0x000000291f297207 */ /* 0x040fe40000000000 */
[----:B------:R-:W-:Y:S02]  /*0fa0*/  SEL R23, R30, R23, P0 ;  /* 0x000000171e177207 */ /* 0x000fe40000000000 */
[----:B------:R-:W-:-:S04]  /*0fb0*/  LOP3.LUT R0, R31, R41, RZ, 0xfc, !PT ;  /* 0x000000291f007212 */ /* 0x000fc800078efcff */
[----:B------:R-:W-:-:S13]  /*0fc0*/  ISETP.NE.U32.AND P1, PT, R0, RZ, PT ;  /* 0x000000ff0000720c */ /* 0x000fda0003f25070 */
[----:B------:R-:W-:Y:S05]  /*0fd0*/  @P1 BRA `(.L_x_9) ;  /* 0x0000000000501947 */ /* 0x000fea0003800000 */
[----:B------:R-:W0:Y:S01]  /*0fe0*/  I2F.U32.RP R6, R23 ;  /* 0x0000001700067306 */ /* 0x000e220000209000 */
[----:B------:R-:W-:Y:S02]  /*0ff0*/  ISETP.NE.U32.AND P0, PT, R23, RZ, PT ;  /* 0x000000ff1700720c */ /* 0x000fe40003f05070 */
[----:B------:R-:W-:-:S05]  /*1000*/  MOV R49, RZ ;  /* 0x000000ff00317202 */ /* 0x000fca0000000f00 */
[----:B0-----:R-:W0:Y:S02]  /*1010*/  MUFU.RCP R2, R6 ;  /* 0x0000000600027308 */ /* 0x001e240000001000 */
[----:B0-----:R-:W-:-:S06]  /*1020*/  VIADD R2, R2, 0xffffffe ;  /* 0x0ffffffe02027836 */ /* 0x001fcc0000000000 */
[----:B------:R0:W1:Y:S02]  /*1030*/  F2I.FTZ.U32.TRUNC.NTZ R3, R2 ;  /* 0x0000000200037305 */ /* 0x000064000021f000 */
[----:B0-----:R-:W-:Y:S02]  /*1040*/  HFMA2 R2, -RZ, RZ, 0, 0 ;  /* 0x00000000ff027431 */ /* 0x001fe400000001ff */
[----:B-1----:R-:W-:-:S04]  /*1050*/  IMAD.MOV R0, RZ, RZ, -R3 ;  /* 0x000000ffff007224 */ /* 0x002fc800078e0a03 */
[----:B------:R-:W-:-:S04]  /*1060*/  IMAD R0, R0, R23, RZ ;  /* 0x0000001700007224 */ /* 0x000fc800078e02ff */
[----:B------:R-:W-:-:S06]  /*1070*/  IMAD.HI.U32 R3, R3, R0, R2 ;  /* 0x0000000003037227 */ /* 0x000fcc00078e0002 */
[----:B------:R-:W-:-:S04]  /*1080*/  IMAD.HI.U32 R48, R3, R30, RZ ;  /* 0x0000001e03307227 */ /* 0x000fc800078e00ff */
        /* <DEDUP_REMOVED lines=9> */
.L_x_9:
[----:B------:R-:W-:Y:S01]  /*1120*/  IMAD.MOV.U32 R42, RZ, RZ, R30 ;  /* 0x000000ffff2a7224 */ /* 0x000fe200078e001e */
[----:B------:R-:W-:Y:S01]  /*1130*/  MOV R30, R23 ;  /* 0x00000017001e7202 */ /* 0x000fe20000000f00 */
[----:B------:R-:W-:Y:S01]  /*1140*/  IMAD.MOV.U32 R29, RZ, RZ, R41 ;  /* 0x000000ffff1d7224 */ /* 0x000fe200078e0029 */
[----:B------:R-:W-:Y:S02]  /*1150*/  MOV R28, 0x1170 ;  /* 0x00001170001c7802 */ /* 0x000fe40000000f00 */
[----:B------:R-:W-:Y:S05]  /*1160*/  CALL.REL.NOINC `($__internal_0_$__cuda_sm20_div_s64) ;  /* 0x0000004800387944 */ /* 0x000fea0003c00000 */
[----:B------:R-:W-:Y:S02]  /*1170*/  MOV R48, R14 ;  /* 0x0000000e00307202 */ /* 0x000fe40000000f00 */
[----:B------:R-:W-:Y:S02]  /*1180*/  MOV R49, R31 ;  /* 0x0000001f00317202 */ /* 0x000fe40000000f00 */
.L_x_10:
[----:B------:R-:W-:Y:S05]  /*1190*/  BSYNC.RECONVERGENT B0 ;  /* 0x0000000000007941 */ /* 0x000fea0003800200 */
.L_x_8:
[----:B------:R-:W-:Y:S01]  /*11a0*/  IABS R7, UR21 ;  /* 0x0000001500077c13 */ /* 0x000fe20008000000 */
[----:B------:R-:W0:Y:S01]  /*11b0*/  LDC R2, c[0x0][0x434] ;  /* 0x00010d00ff027b82 */ /* 0x000e220000000800 */
[----:B------:R-:W-:Y:S01]  /*11c0*/  IABS R0, UR21 ;  /* 0x0000001500007c13 */ /* 0x000fe20008000000 */
[----:B------:R-:W-:Y:S01]  /*11d0*/  UIMAD UR15, UR15, UR5, URZ ;  /* 0x000000050f0f72a4 */ /* 0x000fe2000f8e02ff */
[----:B------:R-:W1:Y:S01]  /*11e0*/  I2F.RP R10, R7 ;  /* 0x00000007000a7306 */ /* 0x000e620000209400 */
[----:B------:R-:W-:Y:S02]  /*11f0*/  BSSY.RECONVERGENT B0, `(.L_x_11) ;  /* 0x000003a000007945 */ /* 0x000fe40003800200 */
[----:B------:R-:W-:Y:S01]  /*1200*/  IMAD.MOV R0, RZ, RZ, -R0 ;  /* 0x000000ffff007224 */ /* 0x000fe200078e0a00 */
[----:B------:R-:W-:-:S04]  /*1210*/  UIMAD UR6, UR6, UR15, URZ ;  /* 0x0000000f060672a4 */ /* 0x000fc8000f8e02ff */
[----:B-1----:R-:W1:Y:S01]  /*1220*/  MUFU.RCP R8, R10 ;  /* 0x0000000a00087308 */ /* 0x002e620000001000 */
[----:B0-----:R-:W-:-:S04]  /*1230*/  IADD3 R2, PT, PT, R2, -0x1, R7 ;  /* 0xffffffff02027810 */ /* 0x001fc80007ffe007 */
[----:B------:R-:W-:Y:S01]  /*1240*/  IABS R3, R2 ;  /* 0x0000000200037213 */ /* 0x000fe20000000000 */
[----:B-1----:R-:W-:-:S04]  /*1250*/  VIADD R8, R8, 0xffffffe ;  /* 0x0ffffffe08087836 */ /* 0x002fc80000000000 */
[----:B------:R-:W0:Y:S02]  /*1260*/  F2I.FTZ.U32.TRUNC.NTZ R9, R8 ;  /* 0x0000000800097305 */ /* 0x000e24000021f000 */
[----:B0-----:R-:W-:Y:S02]  /*1270*/  IMAD.MOV R6, RZ, RZ, -R9 ;  /* 0x000000ffff067224 */ /* 0x001fe400078e0a09 */
[----:B------:R-:W-:Y:S02]  /*1280*/  IMAD.MOV.U32 R8, RZ, RZ, RZ ;  /* 0x000000ffff087224 */ /* 0x000fe400078e00ff */
[----:B------:R-:W-:-:S04]  /*1290*/  IMAD R6, R6, R7, RZ ;  /* 0x0000000706067224 */ /* 0x000fc800078e02ff */
[----:B------:R-:W-:-:S06]  /*12a0*/  IMAD.HI.U32 R6, R9, R6, R8 ;  /* 0x0000000609067227 */ /* 0x000fcc00078e0008 */
[----:B------:R-:W-:-:S04]  /*12b0*/  IMAD.HI.U32 R6, R6, R3, RZ ;  /* 0x0000000306067227 */ /* 0x000fc800078e00ff */
[----:B------:R-:W-:-:S05]  /*12c0*/  IMAD R0, R6, R0, R3 ;  /* 0x0000000006007224 */ /* 0x000fca00078e0203 */
[----:B------:R-:W-:-:S13]  /*12d0*/  ISETP.GT.U32.AND P1, PT, R7, R0, PT ;  /* 0x000000000700720c */ /* 0x000fda0003f24070 */
[----:B------:R-:W-:Y:S02]  /*12e0*/  @!P1 IMAD.IADD R0, R0, 0x1, -R7 ;  /* 0x0000000100009824 */ /* 0x000fe400078e0a07 */
[----:B------:R-:W-:Y:S01]  /*12f0*/  @!P1 VIADD R6, R6, 0x1 ;  /* 0x0000000106069836 */ /* 0x000fe20000000000 */
[----:B------:R-:W-:Y:S02]  /*1300*/  ISETP.NE.AND P1, PT, RZ, UR21, PT ;  /* 0x00000015ff007c0c */ /* 0x000fe4000bf25270 */
[-C--:B------:R-:W-:Y:S02]  /*1310*/  ISETP.GE.U32.AND P2, PT, R0, R7.reuse, PT ;  /* 0x000000070000720c */ /* 0x080fe40003f46070 */
[----:B------:R-:W-:-:S04]  /*1320*/  LOP3.LUT R0, R2, R7, RZ, 0x3c, !PT ;  /* 0x0000000702007212 */ /* 0x000fc800078e3cff */
[----:B------:R-:W-:-:S07]  /*1330*/  ISETP.GE.AND P0, PT, R0, RZ, PT ;  /* 0x000000ff0000720c */ /* 0x000fce0003f06270 */
[----:B------:R-:W-:-:S06]  /*1340*/  @P2 VIADD R6, R6, 0x1 ;  /* 0x0000000106062836 */ /* 0x000fcc0000000000 */
[----:B------:R-:W-:Y:S01]  /*1350*/  @!P0 IMAD.MOV R6, RZ, RZ, -R6 ;  /* 0x000000ffff068224 */ /* 0x000fe200078e0a06 */
[----:B------:R-:W-:-:S04]  /*1360*/  @!P1 LOP3.LUT R6, RZ, R7, RZ, 0x33, !PT ;  /* 0x00000007ff069212 */ /* 0x000fc800078e33ff */
        /* <DEDUP_REMOVED lines=28> */
.L_x_12:
[----:B------:R-:W-:Y:S01]  /*1530*/  IMAD.MOV.U32 R42, RZ, RZ, R4 ;  /* 0x000000ffff2a7224 */ /* 0x000fe200078e0004 */
[----:B------:R-:W-:Y:S01]  /*1540*/  MOV R31, R5 ;  /* 0x00000005001f7202 */ /* 0x000fe20000000f00 */
[----:B------:R-:W-:Y:S01]  /*1550*/  IMAD.MOV.U32 R30, RZ, RZ, R22 ;  /* 0x000000ffff1e7224 */ /* 0x000fe200078e0016 */
[----:B------:R-:W-:Y:S02]  /*1560*/  MOV R28, 0x1580 ;  /* 0x00001580001c7802 */ /* 0x000fe40000000f00 */
[----:B------:R-:W-:Y:S05]  /*1570*/  CALL.REL.NOINC `($__internal_0_$__cuda_sm20_div_s64) ;  /* 0x0000004400347944 */ /* 0x000fea0003c00000 */
[----:B------:R-:W-:Y:S02]  /*1580*/  MOV R30, R14 ;  /* 0x0000000e001e7202 */ /* 0x000fe40000000f00 */
.L_x_13:
[----:B------:R-:W-:Y:S05]  /*1590*/  BSYNC.RECONVERGENT B0 ;  /* 0x0000000000007941 */ /* 0x000fea0003800200 */
.L_x_11:
[----:B------:R-:W0:Y:S01]  /*15a0*/  S2R R0, SR_TID.X ;  /* 0x0000000000007919 */ /* 0x000e220000002100 */
[----:B------:R-:W-:Y:S01]  /*15b0*/  UIADD3 UR9, UP0, UPT, UR20, -UR19, URZ ;  /* 0x8000001314097290 */ /* 0x000fe2000ff1e0ff */
[----:B------:R-:W-:Y:S01]  /*15c0*/  MOV R11, 0xff800000 ;  /* 0xff800000000b7802 */ /* 0x000fe20000000f00 */
[----:B------:R-:W1:Y:S02]  /*15d0*/  LDCU UR4, c[0x0][0x534] ;  /* 0x0000a680ff0477ac */ /* 0x000e640008000800 */
[----:B------:R-:W-:Y:S01]  /*15e0*/  UIADD3.X UR8, UPT, UPT, UR14, -0x1, URZ, UP0, !UPT ;  /* 0xffffffff0e087890 */ /* 0x000fe200087fe4ff */
[----:B------:R-:W2:Y:S05]  /*15f0*/  LDCU.64 UR10, c[0x0][0x358] ;  /* 0x00006b00ff0a77ac */ /* 0x000eaa0008000a00 */
[----:B------:R-:W-:Y:S01]  /*1600*/  IMAD.U32 R3, RZ, RZ, UR8 ;  /* 0x00000008ff037e24 */ /* 0x000fe2000f8e00ff */
[----:B0-----:R-:W-:-:S02]  /*1610*/  LOP3.LUT R12, R0, 0xf, RZ, 0xc0, !PT ;  /* 0x0000000f000c7812 */ /* 0x001fc400078ec0ff */
[----:B------:R-:W-:Y:S02]  /*1620*/  SHF.R.U32.HI R13, RZ, 0x4, R0 ;  /* 0x00000004ff0d7819 */ /* 0x000fe40000011600 */
[C---:B------:R-:W-:Y:S02]  /*1630*/  ISETP.LT.U32.AND P1, PT, R12.reuse, UR9, PT ;  /* 0x000000090c007c0c */ /* 0x040fe4000bf21070 */
[----:B------:R-:W-:Y:S01]  /*1640*/  IADD3 R14, P0, PT, R12, UR19, RZ ;  /* 0x000000130c0e7c10 */ /* 0x000fe2000ff1e0ff */
[----:B------:R-:W-:Y:S01]  /*1650*/  VIADD R10, R13, 0x8 ;  /* 0x000000080d0a7836 */ /* 0x000fe20000000000 */
[----:B------:R-:W-:Y:S01]  /*1660*/  ISETP.GT.AND.EX P1, PT, R3, RZ, PT, P1 ;  /* 0x000000ff0300720c */ /* 0x000fe20003f24310 */
[C---:B------:R-:W-:Y:S01]  /*1670*/  VIADD R17, R13.reuse, 0x18 ;  /* 0x000000180d117836 */ /* 0x040fe20000000000 */
[C---:B------:R-:W-:Y:S01]  /*1680*/  IADD3 R3, PT, PT, R13.reuse, 0x10, RZ ;  /* 0x000000100d037810 */ /* 0x040fe20007ffe0ff */
[----:B------:R-:W-:Y:S01]  /*1690*/  IMAD.X R15, RZ, RZ, RZ, P0 ;  /* 0x000000ffff0f7224 */ /* 0x000fe200000e06ff */
[----:B-1----:R-:W-:-:S02]  /*16a0*/  ISETP.GE.OR P6, PT, R13, UR4, !P1 ;  /* 0x000000040d007c0c */ /* 0x002fc4000cfc6670 */
[----:B------:R-:W-:Y:S02]  /*16b0*/  ISETP.GE.OR P5, PT, R10, UR4, !P1 ;  /* 0x000000040a007c0c */ /* 0x000fe4000cfa6670 */
[----:B------:R-:W-:Y:S02]  /*16c0*/  ISETP.GE.OR P2, PT, R3, UR4, !P1 ;  /* 0x0000000403007c0c */ /* 0x000fe4000cf46670 */
[----:B------:R-:W-:Y:S02]  /*16d0*/  ISETP.GE.OR P3, PT, R17, UR4, !P1 ;  /* 0x0000000411007c0c */ /* 0x000fe4000cf66670 */
[----:B------:R-:W-:-:S05]  /*16e0*/  IADD3 R18, PT, PT, R13, 0x20, RZ ;  /* 0x000000200d127810 */ /* 0x000fca0007ffe0ff */
[----:B------:R-:W0:Y:S01]  /*16f0*/  @!P6 LDC.64 R4, c[0x0][0x428] ;  /* 0x00010a00ff04eb82 */ /* 0x000e220000000a00 */
[----:B------:R-:W-:-:S04]  /*1700*/  @!P6 IMAD.WIDE.U32 R28, R13, UR20, R14 ;  /* 0x000000140d1cec25 */ /* 0x000fc8000f8e000e */
[----:B------:R-:W-:Y:S02]  /*1710*/  @!P6 IMAD R26, R13, UR14, R29 ;  /* 0x0000000e0d1aec24 */ /* 0x000fe4000f8e021d */
[----:B------:R-:W-:Y:S01]  /*1720*/  @!P5 IMAD.MOV.U32 R20, RZ, RZ, R14 ;  /* 0x000000ffff14d224 */ /* 0x000fe200078e000e */
[----:B------:R-:W1:Y:S01]  /*1730*/  @!P5 LDC.64 R8, c[0x0][0x428] ;  /* 0x00010a00ff08db82 */ /* 0x000e620000000a00 */
[----:B------:R-:W-:Y:S02]  /*1740*/  @!P5 IMAD.MOV.U32 R21, RZ, RZ, R15 ;  /* 0x000000ffff15d224 */ /* 0x000fe400078e000f */
[----:B------:R-:W-:-:S05]  /*1750*/  @!P5 IMAD.WIDE.U32 R20, R10, UR20, R20 ;  /* 0x000000140a14dc25 */ /* 0x000fca000f8e0014 */
[----:B------:R-:W3:Y:S01]  /*1760*/  @!P2 LDC.64 R6, c[0x0][0x428] ;  /* 0x00010a00ff06ab82 */ /* 0x000ee20000000a00 */
[----:B------:R-:W-:Y:S01]  /*1770*/  @!P5 IMAD R10, R10, UR14, R21 ;  /* 0x0000000e0a0adc24 */ /* 0x000fe2000f8e0215 */
[----:B0-----:R-:W-:-:S04]  /*1780*/  @!P6 LEA R36, P0, R28, R4, 0x2 ;  /* 0x000000041c24e211 */ /* 0x001fc800078010ff */
[----:B------:R-:W-:Y:S02]  /*1790*/  @!P6 LEA.HI.X R37, R28, R5, R26, 0x2, P0 ;  /* 0x000000051c25e211 */ /* 0x000fe400000f141a */
[----:B------:R-:W-:Y:S01]  /*17a0*/  ISETP.GE.OR P0, PT, R18, UR4, !P1 ;  /* 0x0000000412007c0c */ /* 0x000fe2000cf06670 */
[----:B------:R-:W0:Y:S01]  /*17b0*/  @!P3 LDC.64 R4, c[0x0][0x428] ;  /* 0x00010a00ff04bb82 */ /* 0x000e220000000a00 */
[----:B------:R-:W-:Y:S01]  /*17c0*/  @!P2 MOV R33, R15 ;  /* 0x0000000f0021a202 */ /* 0x000fe20000000f00 */
[----:B------:R-:W-:Y:S01]  /*17d0*/  @!P2 IMAD.MOV.U32 R32, RZ, RZ, R14 ;  /* 0x000000ffff20a224 */ /* 0x000fe200078e000e */
[C---:B-1----:R-:W-:Y:S01]  /*17e0*/  @!P5 LEA R28, P4, R20.reuse, R8, 0x2 ;  /* 0x00000008141cd211 */ /* 0x042fe200078810ff */
[----:B------:R-:W-:Y:S01]  /*17f0*/  VIADD R19, R13, 0x28 ;  /* 0x000000280d137836 */ /* 0x000fe20000000000 */
[----:B--2---:R0:W2:Y:S01]  /*1800*/  @!P6 LDG.E R11, desc[UR10][R36.64] ;  /* 0x0000000a240be981 */ /* 0x0040a2000c1e1900 */
[----:B------:R-:W-:Y:S01]  /*1810*/  @!P2 IMAD.WIDE.U32 R32, R3, UR20, R32 ;  /* 0x000000140320ac25 */ /* 0x000fe2000f8e0020 */
[----:B------:R-:W-:-:S02]  /*1820*/  @!P5 LEA.HI.X R29, R20, R9, R10, 0x2, P4 ;  /* 0x00000009141dd211 */ /* 0x000fc400020f140a */
[----:B------:R-:W-:Y:S01]  /*1830*/  ISETP.GE.OR P6, PT, R19, UR4, !P1 ;  /* 0x0000000413007c0c */ /* 0x000fe2000cfc6670 */
[----:B------:R-:W-:Y:S01]  /*1840*/  IMAD.MOV.U32 R10, RZ, RZ, -0x800000 ;  /* 0xff800000ff0a7424 */ /* 0x000fe200078e00ff */
[C---:B---3--:R-:W-:Y:S01]  /*1850*/  @!P2 LEA R34, P4, R32.reuse, R6, 0x2 ;  /* 0x000000062022a211 */ /* 0x048fe200078810ff */
[----:B------:R-:W1:Y:S01]  /*1860*/  @!P0 LDC.64 R8, c[0x0][0x428] ;  /* 0x00010a00ff088b82 */ /* 0x000e620000000a00 */
[----:B------:R-:W-:Y:S02]  /*1870*/  @!P2 IMAD R26, R3, UR14, R33 ;  /* 0x0000000e031aac24 */ /* 0x000fe4000f8e0221 */
[----:B------:R-:W-:Y:S01]  /*1880*/  VIADD R20, R13, 0x30 ;  /* 0x000000300d147836 */ /* 0x000fe20000000000 */
[----:B------:R3:W4:Y:S01]  /*1890*/  @!P5 LDG.E R10, desc[UR10][R28.64] ;  /* 0x0000000a1c0ad981 */ /* 0x000722000c1e1900 */
[----:B------:R-:W-:Y:S01]  /*18a0*/  @!P3 IMAD.MOV.U32 R33, RZ, RZ, R15 ;  /* 0x000000ffff21b224 */ /* 0x000fe200078e000f */
[----:B------:R-:W-:Y:S01]  /*18b0*/  @!P2 LEA.HI.X R35, R32, R7, R26, 0x2, P4 ;  /* 0x000000072023a211 */ /* 0x000fe200020f141a */
[----:B------:R-:W-:Y:S01]  /*18c0*/  @!P3 IMAD.MOV.U32 R32, RZ, RZ, R14 ;  /* 0x000000ffff20b224 */ /* 0x000fe200078e000e */
[----:B------:R-:W-:-:S02]  /*18d0*/  ISETP.GE.OR P5, PT, R20, UR4, !P1 ;  /* 0x0000000414007c0c */ /* 0x000fc4000cfa6670 */
[----:B------:R-:W-:Y:S01]  /*18e0*/  MOV R3, 0xff800000 ;  /* 0xff80000000037802 */ /* 0x000fe20000000f00 */
[----:B------:R-:W-:Y:S01]  /*18f0*/  @!P3 IMAD.WIDE.U32 R32, R17, UR20, R32 ;  /* 0x000000141120bc25 */ /* 0x000fe2000f8e0020 */
[----:B------:R-:W-:Y:S01]  /*1900*/  IADD3 R25, PT, PT, R13, 0x38, RZ ;  /* 0x000000380d197810 */ /* 0x000fe20007ffe0ff */
[----:B------:R-:W5:Y:S02]  /*1910*/  @!P6 LDC.64 R6, c[0x0][0x428] ;  /* 0x00010a00ff06eb82 */ /* 0x000f640000000a00 */
[----:B------:R-:W-:Y:S01]  /*1920*/  @!P3 IMAD R26, R17, UR14, R33 ;  /* 0x0000000e111abc24 */ /* 0x000fe2000f8e0221 */
[----:B------:R-:W-:Y:S01]  /*1930*/  ISETP.GE.OR P4, PT, R25, UR4, !P1 ;  /* 0x0000000419007c0c */ /* 0x000fe2000cf86670 */
[----:B------:R1:W4:Y:S01]  /*1940*/  @!P2 LDG.E R3, desc[UR10][R34.64] ;  /* 0x0000000a2203a981 */ /* 0x000322000c1e1900 */
[----:B0-----:R-:W-:Y:S02]  /*1950*/  @!P3 LEA R36, P2, R32, R4, 0x2 ;  /* 0x000000042024b211 */ /* 0x001fe400078410ff */
[----:B------:R-:W-:-:S02]  /*1960*/  MOV R17, 0xff800000 ;  /* 0xff80000000117802 */ /* 0x000fc40000000f00 */
[----:B------:R-:W-:Y:S01]  /*1970*/  @!P3 LEA.HI.X R37, R32, R5, R26, 0x2, P2 ;  /* 0x000000052025b211 */ /* 0x000fe200010f141a */
[----:B------:R-:W-:Y:S01]  /*1980*/  VIADD R26, R13, 0x40 ;  /* 0x000000400d1a7836 */ /* 0x000fe20000000000 */
[----:B------:R-:W0:Y:S03]  /*1990*/  @!P5 LDC.64 R4, c[0x0][0x428] ;  /* 0x00010a00ff04db82 */ /* 0x000e260000000a00 */
[----:B------:R0:W4:Y:S01]  /*19a0*/  @!P3 LDG.E R17, desc[UR10][R36.64] ;  /* 0x0000000a2411b981 */ /* 0x000122000c1e1900 */
[----:B---3--:R-:W-:Y:S02]  /*19b0*/  @!P0 IMAD.MOV.U32 R28, RZ, RZ, R14 ;  /* 0x000000ffff1c8224 */ /* 0x008fe400078e000e */
[----:B------:R-:W-:Y:S02]  /*19c0*/  @!P0 IMAD.MOV.U32 R29, RZ, RZ, R15 ;  /* 0x000000ffff1d8224 */ /* 0x000fe400078e000f */
[----:B------:R-:W-:-:S04]  /*19d0*/  @!P0 IMAD.WIDE.U32 R28, R18, UR20, R28 ;  /* 0x00000014121c8c25 */ /* 0x000fc8000f8e001c */
[----:B------:R-:W-:Y:S01]  /*19e0*/  @!P0 IMAD R18, R18, UR14, R29 ;  /* 0x0000000e12128c24 */ /* 0x000fe2000f8e021d */
[C---:B-1----:R-:W-:Y:S02]  /*19f0*/  @!P0 LEA R42, P2, R28.reuse, R8, 0x2 ;  /* 0x000000081c2a8211 */ /* 0x042fe400078410ff */
[-C--:B------:R-:W-:Y:S01]  /*1a00*/  @!P6 MOV R34, R14.reuse ;  /* 0x0000000e0022e202 */ /* 0x080fe20000000f00 */
[----:B------:R-:W-:Y:S01]  /*1a10*/  @!P6 IMAD.MOV.U32 R35, RZ, RZ, R15 ;  /* 0x000000ffff23e224 */ /* 0x000fe200078e000f */
[----:B------:R-:W-:Y:S02]  /*1a20*/  @!P0 LEA.HI.X R43, R28, R9, R18, 0x2, P2 ;  /* 0x000000091c2b8211 */ /* 0x000fe400010f1412 */
[----:B------:R-:W1:Y:S01]  /*1a30*/  @!P4 LDC.64 R8, c[0x0][0x428] ;  /* 0x00010a00ff08cb82 */ /* 0x000e620000000a00 */
[----:B------:R-:W-:Y:S01]  /*1a40*/  ISETP.GE.OR P3, PT, R26, UR4, !P1 ;  /* 0x000000041a007c0c */ /* 0x000fe2000cf66670 */
[----:B------:R-:W-:Y:S02]  /*1a50*/  IMAD.MOV.U32 R18, RZ, RZ, -0x800000 ;  /* 0xff800000ff127424 */ /* 0x000fe400078e00ff */
[----:B------:R-:W-:Y:S01]  /*1a60*/  @!P6 IMAD.WIDE.U32 R34, R19, UR20, R34 ;  /* 0x000000141322ec25 */ /* 0x000fe2000f8e0022 */
[----:B------:R-:W-:-:S03]  /*1a70*/  @!P5 MOV R28, R14 ;  /* 0x0000000e001cd202 */ /* 0x000fc60000000f00 */
[----:B------:R1:W3:Y:S01]  /*1a80*/  @!P0 LDG.E R18, desc[UR10][R42.64] ;  /* 0x0000000a2a128981 */ /* 0x0002e2000c1e1900 */
[----:B------:R-:W-:Y:S01]  /*1a90*/  VIADD R21, R13, 0x48 ;  /* 0x000000480d157836 */ /* 0x000fe20000000000 */
[C---:B-----5:R-:W-:Y:S01]  /*1aa0*/  @!P6 LEA R38, P0, R34.reuse, R6, 0x2 ;  /* 0x000000062226e211 */ /* 0x060fe200078010ff */
[----:B------:R-:W-:Y:S02]  /*1ab0*/  @!P6 IMAD R32, R19, UR14, R35 ;  /* 0x0000000e1320ec24 */ /* 0x000fe4000f8e0223 */
[----:B------:R-:W-:Y:S01]  /*1ac0*/  @!P5 IMAD.MOV.U32 R29, RZ, RZ, R15 ;  /* 0x000000ffff1dd224 */ /* 0x000fe200078e000f */
[----:B------:R-:W-:Y:S02]  /*1ad0*/  ISETP.GE.OR P2, PT, R21, UR4, !P1 ;  /* 0x0000000415007c0c */ /* 0x000fe4000cf46670 */
[----:B------:R-:W-:Y:S01]  /*1ae0*/  @!P6 LEA.HI.X R39, R34, R7, R32, 0x2, P0 ;  /* 0x000000072227e211 */ /* 0x000fe200000f1420 */
[----:B------:R-:W-:Y:S01]  /*1af0*/  @!P5 IMAD.WIDE.U32 R28, R20, UR20, R28 ;  /* 0x00000014141cdc25 */ /* 0x000fe2000f8e001c */
[----:B------:R-:W5:Y:S01]  /*1b00*/  @!P3 LDC.64 R6, c[0x0][0x428] ;  /* 0x00010a00ff06bb82 */ /* 0x000f620000000a00 */
[----:B------:R-:W-:-:S02]  /*1b10*/  @!P4 MOV R34, R14 ;  /* 0x0000000e0022c202 */ /* 0x000fc40000000f00 */
[----:B------:R-:W-:Y:S01]  /*1b20*/  @!P4 IMAD.MOV.U32 R35, RZ, RZ, R15 ;  /* 0x000000ffff23c224 */ /* 0x000fe200078e000f */
[----:B0-----:R-:W-:Y:S01]  /*1b30*/  @!P5 LEA R36, P0, R28, R4, 0x2 ;  /* 0x000000041c24d211 */ /* 0x001fe200078010ff */
[----:B------:R-:W-:Y:S01]  /*1b40*/  @!P5 IMAD R20, R20, UR14, R29 ;  /* 0x0000000e1414dc24 */ /* 0x000fe2000f8e021d */
[----:B------:R-:W-:Y:S01]  /*1b50*/  MOV R19, 0xff800000 ;  /* 0xff80000000137802 */ /* 0x000fe20000000f00 */
[----:B------:R-:W-:Y:S01]  /*1b60*/  @!P4 IMAD.WIDE.U32 R34, R25, UR20, R34 ;  /* 0x000000141922cc25 */ /* 0x000fe2000f8e0022 */
[----:B------:R-:W-:Y:S02]  /*1b70*/  IADD3 R32, PT, PT, R13, 0x50, RZ ;  /* 0x000000500d207810 */ /* 0x000fe40007ffe0ff */
[----:B------:R-:W-:Y:S01]  /*1b80*/  @!P5 LEA.HI.X R37, R28, R5, R20, 0x2, P0 ;  /* 0x000000051c25d211 */ /* 0x000fe200000f1414 */
[----:B------:R-:W-:Y:S01]  /*1b90*/  @!P4 IMAD R28, R25, UR14, R35 ;  /* 0x0000000e191ccc24 */ /* 0x000fe2000f8e0223 */
[----:B------:R5:W3:Y:S01]  /*1ba0*/  @!P6 LDG.E R19, desc[UR10][R38.64] ;  /* 0x0000000a2613e981 */ /* 0x000ae2000c1e1900 */
[----:B------:R-:W-:Y:S01]  /*1bb0*/  VIADD R29, R13, 0x58 ;  /* 0x000000580d1d7836 */ /* 0x000fe20000000000 */
[----:B------:R-:W0:Y:S01]  /*1bc0*/  @!P2 LDC.64 R4, c[0x0][0x428] ;  /* 0x00010a00ff04ab82 */ /* 0x000e220000000a00 */
[----:B-1----:R-:W-:-:S02]  /*1bd0*/  @!P4 LEA R42, P0, R34, R8, 0x2 ;  /* 0x00000008222ac211 */ /* 0x002fc400078010ff */
[----:B------:R-:W-:Y:S02]  /*1be0*/  ISETP.GE.OR P6, PT, R32, UR4, !P1 ;  /* 0x0000000420007c0c */ /* 0x000fe4000cfc6670 */
[----:B------:R-:W-:Y:S01]  /*1bf0*/  @!P4 LEA.HI.X R43, R34, R9, R28, 0x2, P0 ;  /* 0x00000009222bc211 */ /* 0x000fe200000f141c */
[----:B------:R-:W-:Y:S01]  /*1c00*/  @!P3 IMAD.MOV.U32 R34, RZ, RZ, R14 ;  /* 0x000000ffff22b224 */ /* 0x000fe200078e000e */
[----:B------:R-:W-:Y:S02]  /*1c10*/  @!P3 MOV R35, R15 ;  /* 0x0000000f0023b202 */ /* 0x000fe40000000f00 */
[----:B------:R-:W-:Y:S02]  /*1c20*/  ISETP.GE.OR P0, PT, R29, UR4, !P1 ;  /* 0x000000041d007c0c */ /* 0x000fe4000cf06670 */
[----:B------:R-:W-:Y:S01]  /*1c30*/  MOV R25, 0xff800000 ;  /* 0xff80000000197802 */ /* 0x000fe20000000f00 */
[----:B------:R-:W-:Y:S02]  /*1c40*/  IMAD.MOV.U32 R20, RZ, RZ, -0x800000 ;  /* 0xff800000ff147424 */ /* 0x000fe400078e00ff */
[----:B------:R-:W-:-:S02]  /*1c50*/  @!P3 IMAD.WIDE.U32 R34, R26, UR20, R34 ;  /* 0x000000141a22bc25 */ /* 0x000fc4000f8e0022 */
[----:B------:R-:W1:Y:S01]  /*1c60*/  @!P6 LDC.64 R8, c[0x0][0x428] ;  /* 0x00010a00ff08eb82 */ /* 0x000e620000000a00 */
[----:B------:R-:W3:Y:S01]  /*1c70*/  @!P4 LDG.E R25, desc[UR10][R42.64] ;  /* 0x0000000a2a19c981 */ /* 0x000ee2000c1e1900 */
[----:B------:R-:W-:Y:S02]  /*1c80*/  @!P3 IMAD R26, R26, UR14, R35 ;  /* 0x0000000e1a1abc24 */ /* 0x000fe4000f8e0223 */
[----:B------:R-:W-:Y:S01]  /*1c90*/  VIADD R28, R13, 0x60 ;  /* 0x000000600d1c7836 */ /* 0x000fe20000000000 */
[----:B------:R0:W3:Y:S01]  /*1ca0*/  @!P5 LDG.E R20, desc[UR10][R36.64] ;  /* 0x0000000a2414d981 */ /* 0x0000e2000c1e1900 */
[----:B-----5:R-:W-:-:S04]  /*1cb0*/  @!P3 LEA R38, P4, R34, R6, 0x2 ;  /* 0x000000062226b211 */ /* 0x020fc800078810ff */
[----:B------:R-:W-:Y:S02]  /*1cc0*/  @!P3 LEA.HI.X R39, R34, R7, R26, 0x2, P4 ;  /* 0x000000072227b211 */ /* 0x000fe400020f141a */
[----:B------:R-:W5:Y:S01]  /*1cd0*/  @!P0 LDC.64 R6, c[0x0][0x428] ;  /* 0x00010a00ff068b82 */ /* 0x000f620000000a00 */
[----:B------:R-:W-:Y:S02]  /*1ce0*/  ISETP.GE.OR P5, PT, R28, UR4, !P1 ;  /* 0x000000041c007c0c */ /* 0x000fe4000cfa6670 */
[----:B------:R-:W-:Y:S02]  /*1cf0*/  @!P6 MOV R35, R15 ;  /* 0x0000000f0023e202 */ /* 0x000fe40000000f00 */
[----:B0-----:R-:W-:Y:S01]  /*1d00*/  @!P2 MOV R36, R14 ;  /* 0x0000000e0024a202 */ /* 0x001fe20000000f00 */
[----:B------:R-:W-:-:S04]  /*1d10*/  @!P2 IMAD.MOV.U32 R37, RZ, RZ, R15 ;  /* 0x000000ffff25a224 */ /* 0x000fc800078e000f */
[----:B------:R-:W-:-:S04]  /*1d20*/  @!P2 IMAD.WIDE.U32 R36, R21, UR20, R36 ;  /* 0x000000141524ac25 */ /* 0x000fc8000f8e0024 */
[----:B------:R-:W-:Y:S01]  /*1d30*/  @!P2 IMAD R34, R21, UR14, R37 ;  /* 0x0000000e1522ac24 */ /* 0x000fe2000f8e0225 */
[C---:B------:R-:W-:Y:S02]  /*1d40*/  @!P2 LEA R44, P4, R36.reuse, R4, 0x2 ;  /* 0x00000004242ca211 */ /* 0x040fe400078810ff */
[----:B------:R-:W-:Y:S02]  /*1d50*/  IADD3 R21, PT, PT, R13, 0x68, RZ ;  /* 0x000000680d157810 */ /* 0x000fe40007ffe0ff */
[----:B------:R-:W-:Y:S01]  /*1d60*/  @!P2 LEA.HI.X R45, R36, R5, R34, 0x2, P4 ;  /* 0x00000005242da211 */ /* 0x000fe200020f1422 */
[--C-:B------:R-:W-:Y:S01]  /*1d70*/  @!P6 IMAD.MOV.U32 R34, RZ, RZ, R14.reuse ;  /* 0x000000ffff22e224 */ /* 0x100fe200078e000e */
[----:B------:R-:W-:Y:S01]  /*1d80*/  MOV R26, 0xff800000 ;  /* 0xff800000001a7802 */ /* 0x000fe20000000f00 */
[----:B------:R-:W0:Y:S01]  /*1d90*/  @!P5 LDC.64 R4, c[0x0][0x428] ;  /* 0x00010a00ff04db82 */ /* 0x000e220000000a00 */
[----:B------:R-:W-:Y:S01]  /*1da0*/  @!P0 MOV R43, R15 ;  /* 0x0000000f002b8202 */ /* 0x000fe20000000f00 */
[----:B------:R-:W-:Y:S01]  /*1db0*/  @!P0 IMAD.MOV.U32 R42, RZ, RZ, R14 ;  /* 0x000000ffff2a8224 */ /* 0x000fe200078e000e */
[----:B------:R-:W-:Y:S01]  /*1dc0*/  ISETP.GE.OR P4, PT, R21, UR4, !P1 ;  /* 0x0000000415007c0c */ /* 0x000fe2000cf86670 */
[----:B------:R-:W-:Y:S01]  /*1dd0*/  @!P6 IMAD.WIDE.U32 R34, R32, UR20, R34 ;  /* 0x000000142022ec25 */ /* 0x000fe2000f8e0022 */
[----:B------:R5:W3:Y:S03]  /*1de0*/  @!P3 LDG.E R26, desc[UR10][R38.64] ;  /* 0x0000000a261ab981 */ /* 0x000ae6000c1e1900 */
[----:B------:R-:W-:-:S02]  /*1df0*/  IMAD.MOV.U32 R27, RZ, RZ, -0x800000 ;  /* 0xff800000ff1b7424 */ /* 0x000fc400078e00ff */
[----:B------:R-:W-:Y:S01]  /*1e00*/  @!P0 IMAD.WIDE.U32 R42, R29, UR20, R42 ;  /* 0x000000141d2a8c25 */ /* 0x000fe2000f8e002a */
[----:B-1----:R-:W-:-:S03]  /*1e10*/  @!P6 LEA R36, P3, R34, R8, 0x2 ;  /* 0x000000082224e211 */ /* 0x002fc600078610ff */
[----:B------:R-:W-:Y:S01]  /*1e20*/  @!P6 IMAD R32, R32, UR14, R35 ;  /* 0x0000000e2020ec24 */ /* 0x000fe2000f8e0223 */
[----:B------:R1:W3:Y:S01]  /*1e30*/  @!P2 LDG.E R27, desc[UR10][R44.64] ;  /* 0x0000000a2c1ba981 */ /* 0x0002e2000c1e1900 */
[----:B------:R-:W-:-:S03]  /*1e40*/  @!P0 IMAD R8, R29, UR14, R43 ;  /* 0x0000000e1d088c24 */ /* 0x000fc6000f8e022b */
[----:B------:R-:W-:Y:S01]  /*1e50*/  @!P6 LEA.HI.X R37, R34, R9, R32, 0x2, P3 ;  /* 0x000000092225e211 */ /* 0x000fe200018f1420 */
[C---:B------:R-:W-:Y:S01]  /*1e60*/  VIADD R34, R13.reuse, 0x70 ;  /* 0x000000700d227836 */ /* 0x040fe20000000000 */
[----:B------:R-:W-:Y:S02]  /*1e70*/  IADD3 R33, PT, PT, R13, 0x78, RZ ;  /* 0x000000780d217810 */ /* 0x000fe40007ffe0ff */
[C---:B-----5:R-:W-:Y:S02]  /*1e80*/  @!P0 LEA R38, P2, R42.reuse, R6, 0x2 ;  /* 0x000000062a268211 */ /* 0x060fe400078410ff */
[----:B------:R-:W-:Y:S02]  /*1e90*/  @!P5 MOV R6, R14 ;  /* 0x0000000e0006d202 */ /* 0x000fe40000000f00 */
[----:B------:R-:W-:Y:S01]  /*1ea0*/  @!P0 LEA.HI.X R39, R42, R7, R8, 0x2, P2 ;  /* 0x000000072a278211 */ /* 0x000fe200010f1408 */
[----:B------:R-:W-:Y:S01]  /*1eb0*/  @!P5 IMAD.MOV.U32 R7, RZ, RZ, R15 ;  /* 0x000000ffff07d224 */ /* 0x000fe200078e000f */
[----:B------:R-:W5:Y:S01]  /*1ec0*/  @!P4 LDC.64 R8, c[0x0][0x428] ;  /* 0x00010a00ff08cb82 */ /* 0x000f620000000a00 */
[----:B------:R-:W-:-:S02]  /*1ed0*/  ISETP.GE.OR P2, PT, R34, UR4, !P1 ;  /* 0x0000000422007c0c */ /* 0x000fc4000cf46670 */
[----:B------:R-:W-:Y:S01]  /*1ee0*/  ISETP.GE.OR P1, PT, R33, UR4, !P1 ;  /* 0x0000000421007c0c */ /* 0x000fe2000cf26670 */
[----:B------:R-:W-:-:S04]  /*1ef0*/  @!P5 IMAD.WIDE.U32 R6, R28, UR20, R6 ;  /* 0x000000141c06dc25 */ /* 0x000fc8000f8e0006 */
[----:B------:R-:W-:Y:S01]  /*1f00*/  @!P5 IMAD R28, R28, UR14, R7 ;  /* 0x0000000e1c1cdc24 */ /* 0x000fe2000f8e0207 */
[C---:B0-----:R-:W-:Y:S01]  /*1f10*/  @!P5 LEA R42, P3, R6.reuse, R4, 0x2 ;  /* 0x00000004062ad211 */ /* 0x041fe200078610ff */
[----:B-1----:R-:W-:Y:S01]  /*1f20*/  @!P4 IMAD.MOV.U32 R45, RZ, RZ, R15 ;  /* 0x000000ffff2dc224 */ /* 0x002fe200078e000f */
[----:B------:R-:W-:Y:S02]  /*1f30*/  @!P4 MOV R44, R14 ;  /* 0x0000000e002cc202 */ /* 0x000fe40000000f00 */
[----:B------:R-:W-:Y:S01]  /*1f40*/  @!P5 LEA.HI.X R43, R6, R5, R28, 0x2, P3 ;  /* 0x00000005062bd211 */ /* 0x000fe200018f141c */
[----:B------:R-:W-:Y:S01]  /*1f50*/  IMAD.MOV.U32 R32, RZ, RZ, -0x800000 ;  /* 0xff800000ff207424 */ /* 0x000fe200078e00ff */
[----:B------:R-:W0:Y:S01]  /*1f60*/  @!P2 LDC.64 R6, c[0x0][0x428] ;  /* 0x00010a00ff06ab82 */ /* 0x000e220000000a00 */
[----:B------:R-:W-:Y:S01]  /*1f70*/  MOV R29, 0xff800000 ;  /* 0xff800000001d7802 */ /* 0x000fe20000000f00 */
[----:B------:R-:W-:-:S03]  /*1f80*/  @!P4 IMAD.WIDE.U32 R44, R21, UR20, R44 ;  /* 0x00000014152ccc25 */ /* 0x000fc6000f8e002c */
[----:B------:R1:W3:Y:S03]  /*1f90*/  @!P6 LDG.E R32, desc[UR10][R36.64] ;  /* 0x0000000a2420e981 */ /* 0x0002e6000c1e1900 */
[----:B------:R-:W0:Y:S01]  /*1fa0*/  @!P1 LDC.64 R4, c[0x0][0x428] ;  /* 0x00010a00ff049b82 */ /* 0x000e220000000a00 */
[----:B------:R-:W3:Y:S01]  /*1fb0*/  @!P0 LDG.E R29, desc[UR10][R38.64] ;  /* 0x0000000a261d8981 */ /* 0x000ee2000c1e1900 */
[----:B-----5:R-:W-:Y:S01]  /*1fc0*/  @!P4 LEA R8, P0, R44, R8, 0x2 ;  /* 0x000000082c08c211 */ /* 0x020fe200078010ff */
[----:B------:R-:W-:-:S06]  /*1fd0*/  IMAD.MOV.U32 R28, RZ, RZ, -0x800000 ;  /* 0xff800000ff1c7424 */ /* 0x000fcc00078e00ff */
[----:B------:R0:W5:Y:S01]  /*1fe0*/  @!P5 LDG.E R28, desc[UR10][R42.64] ;  /* 0x0000000a2a1cd981 */ /* 0x000162000c1e1900 */
[----:B-1----:R-:W-:Y:S02]  /*1ff0*/  @!P4 IMAD R36, R21, UR14, R45 ;  /* 0x0000000e1524cc24 */ /* 0x002fe4000f8e022d */
[--C-:B------:R-:W-:Y:S01]  /*2000*/  @!P2 IMAD.MOV.U32 R37, RZ, RZ, R15.reuse ;  /* 0x000000ffff25a224 */ /* 0x100fe200078e000f */
[----:B------:R-:W1:Y:S02]  /*2010*/  S2UR UR4, SR_CgaCtaId ;  /* 0x00000000000479c3 */ /* 0x000e640000008800 */
[----:B------:R-:W-:Y:S02]  /*2020*/  @!P4 LEA.HI.X R9, R44, R9, R36, 0x2, P0 ;  /* 0x000000092c09c211 */ /* 0x000fe400000f1424 */
[----:B------:R-:W-:Y:S01]  /*2030*/  @!P2 MOV R36, R14 ;  /* 0x0000000e0024a202 */ /* 0x000fe20000000f00 */
[----:B------:R-:W-:Y:S01]  /*2040*/  @!P1 IMAD.WIDE.U32 R14, R33, UR20, R14 ;  /* 0x00000014210e9c25 */ /* 0x000fe2000f8e000e */
[----:B------:R-:W-:-:S02]  /*2050*/  UMOV UR8, 0x400 ;  /* 0x0000040000087882 */ /* 0x000fc40000000000 */
[----:B------:R-:W3:Y:S01]  /*2060*/  LDC R21, c[0x0][0x434] ;  /* 0x00010d00ff157b82 */ /* 0x000ee20000000800 */
[----:B------:R-:W-:Y:S01]  /*2070*/  @!P2 IMAD.WIDE.U32 R36, R34, UR20, R36 ;  /* 0x000000142224ac25 */ /* 0x000fe2000f8e0024 */
[----:B0-----:R-:W-:Y:S02]  /*2080*/  @!P1 LEA R42, P0, R14, R4, 0x2 ;  /* 0x000000040e2a9211 */ /* 0x001fe400078010ff */
[----:B------:R-:W-:Y:S01]  /*2090*/  @!P2 LEA R38, P3, R36, R6, 0x2 ;  /* 0x000000062426a211 */ /* 0x000fe200078610ff */
[----:B------:R-:W-:Y:S02]  /*20a0*/  @!P1 IMAD R6, R33, UR14, R15 ;  /* 0x0000000e21069c24 */ /* 0x000fe4000f8e020f */
[----:B------:R-:W-:Y:S01]  /*20b0*/  @!P2 IMAD R34, R34, UR14, R37 ;  /* 0x0000000e2222ac24 */ /* 0x000fe2000f8e0225 */
[----:B------:R-:W-:Y:S02]  /*20c0*/  MOV R4, 0xff800000 ;  /* 0xff80000000047802 */ /* 0x000fe40000000f00 */
[----:B------:R-:W-:Y:S01]  /*20d0*/  @!P1 LEA.HI.X R43, R14, R5, R6, 0x2, P0 ;  /* 0x000000050e2b9211 */ /* 0x000fe200000f1406 */
[----:B------:R-:W-:Y:S01]  /*20e0*/  IMAD.MOV.U32 R6, RZ, RZ, -0x800000 ;  /* 0xff800000ff067424 */ /* 0x000fe200078e00ff */
[----:B------:R-:W-:-:S02]  /*20f0*/  MOV R5, 0xff800000 ;  /* 0xff80000000057802 */ /* 0x000fc40000000f00 */
[----:B------:R-:W-:Y:S01]  /*2100*/  @!P2 LEA.HI.X R39, R36, R7, R34, 0x2, P3 ;  /* 0x000000072427a211 */ /* 0x000fe200018f1422 */
[----:B------:R0:W5:Y:S04]  /*2110*/  @!P4 LDG.E R4, desc[UR10][R8.64] ;  /* 0x0000000a0804c981 */ /* 0x000168000c1e1900 */
[----:B------:R-:W5:Y:S04]  /*2120*/  @!P2 LDG.E R6, desc[UR10][R38.64] ;  /* 0x0000000a2606a981 */ /* 0x000f68000c1e1900 */
[----:B------:R-:W5:Y:S01]  /*2130*/  @!P1 LDG.E R5, desc[UR10][R42.64] ;  /* 0x0000000a2a059981 */ /* 0x000f62000c1e1900 */
[----:B-1----:R-:W-:Y:S01]  /*2140*/  ULEA UR4, UR4, UR8, 0x18 ;  /* 0x0000000804047291 */ /* 0x002fe2000f8ec0ff */
[----:B------:R-:W-:-:S02]  /*2150*/  ISETP.GT.U32.AND P3, PT, R0, 0x37f, PT ;  /* 0x0000037f0000780c */ /* 0x000fc40003f64070 */
[C---:B------:R-:W-:Y:S02]  /*2160*/  ISETP.GT.U32.AND P2, PT, R0.reuse, 0x2ff, PT ;  /* 0x000002ff0000780c */ /* 0x040fe40003f44070 */
[----:B------:R-:W-:Y:S02]  /*2170*/  ISETP.GT.U32.AND P1, PT, R0, 0x27f, PT ;  /* 0x0000027f0000780c */ /* 0x000fe40003f24070 */
[----:B------:R-:W-:-:S05]  /*2180*/  LEA R12, R12, UR4, 0x2 ;  /* 0x000000040c0c7c11 */ /* 0x000fca000f8e10ff */
[----:B------:R-:W-:Y:S01]  /*2190*/  IMAD R7, R13, 0x44, R12 ;  /* 0x000000440d077824 */ /* 0x000fe200078e020c */
[C---:B------:R-:W-:Y:S02]  /*21a0*/  ISETP.GT.U32.AND P4, PT, R0.reuse, 0x1ff, PT ;  /* 0x000001ff0000780c */ /* 0x040fe40003f84070 */
[----:B0-----:R-:W-:Y:S02]  /*21b0*/  LOP3.LUT P5, R8, R0, 0x380, RZ, 0xc0, !PT ;  /* 0x0000038000087812 */ /* 0x001fe400078ac0ff */
[----:B------:R-:W-:Y:S02]  /*21c0*/  SHF.R.U32.HI R15, RZ, 0x3, R0 ;  /* 0x00000003ff0f7819 */ /* 0x000fe40000011600 */
[----:B------:R-:W-:Y:S01]  /*21d0*/  ISETP.NE.AND P0, PT, R8, RZ, PT ;  /* 0x000000ff0800720c */ /* 0x000fe20003f05270 */
[----:B--2---:R-:W-:Y:S04]  /*21e0*/  STS [R7], R11 ;  /* 0x0000000b07007388 */ /* 0x004fe80000000800 */
[----:B----4-:R-:W-:Y:S04]  /*21f0*/  STS [R7+0x220], R10 ;  /* 0x0002200a07007388 */ /* 0x010fe80000000800 */
[----:B------:R-:W-:Y:S04]  /*2200*/  STS [R7+0x440], R3 ;  /* 0x0004400307007388 */ /* 0x000fe80000000800 */
[----:B------:R0:W-:Y:S01]  /*2210*/  STS [R7+0x660], R17 ;  /* 0x0006601107007388 */ /* 0x0001e20000000800 */
[----:B------:R-:W-:-:S02]  /*2220*/  LOP3.LUT R9, R0, 0x7, RZ, 0xc0, !PT ;  /* 0x0000000700097812 */ /* 0x000fc400078ec0ff */
[----:B------:R-:W-:Y:S01]  /*2230*/  LEA R14, R15, UR4, 0x2 ;  /* 0x000000040f0e7c11 */ /* 0x000fe2000f8e10ff */
[----:B------:R-:W-:Y:S01]  /*2240*/  IMAD.MOV.U32 R37, RZ, RZ, -0x800000 ;  /* 0xff800000ff257424 */ /* 0x000fe200078e00ff */
[----:B------:R-:W-:Y:S01]  /*2250*/  MOV R36, 0xff800000 ;  /* 0xff80000000247802 */ /* 0x000fe20000000f00 */
[----:B------:R-:W-:Y:S01]  /*2260*/  IMAD.MOV.U32 R35, RZ, RZ, -0x800000 ;  /* 0xff800000ff237424 */ /* 0x000fe200078e00ff */
[----:B---3--:R1:W-:Y:S01]  /*2270*/  STS [R7+0x880], R18 ;  /* 0x0008801207007388 */ /* 0x0083e20000000800 */
[----:B------:R-:W-:-:S03]  /*2280*/  IMAD R14, R9, 0x44, R14 ;  /* 0x00000044090e7824 */ /* 0x000fc600078e020e */
[----:B------:R2:W-:Y:S04]  /*2290*/  STS [R7+0xaa0], R19 ;  /* 0x000aa01307007388 */ /* 0x0005e80000000800 */
[----:B------:R-:W-:Y:S04]  /*22a0*/  STS [R7+0xee0], R25 ;  /* 0x000ee01907007388 */ /* 0x000fe80000000800 */
[----:B------:R-:W-:Y:S01]  /*22b0*/  STS [R7+0xcc0], R20 ;  /* 0x000cc01407007388 */ /* 0x000fe20000000800 */
[----:B------:R-:W-:Y:S01]  /*22c0*/  MOV R34, 0xff800000 ;  /* 0xff80000000227802 */ /* 0x000fe20000000f00 */
[----:B0-----:R-:W-:Y:S01]  /*22d0*/  IMAD.MOV.U32 R17, RZ, RZ, -0x800000 ;  /* 0xff800000ff117424 */ /* 0x001fe200078e00ff */
[----:B------:R-:W-:Y:S01]  /*22e0*/  MOV R12, 0xff800000 ;  /* 0xff800000000c7802 */ /* 0x000fe20000000f00 */
[----:B------:R-:W-:Y:S01]  /*22f0*/  IMAD.MOV.U32 R13, RZ, RZ, -0x800000 ;  /* 0xff800000ff0d7424 */ /* 0x000fe200078e00ff */
[----:B------:R-:W-:Y:S01]  /*2300*/  MOV R10, 0xff800000 ;  /* 0xff800000000a7802 */ /* 0x000fe20000000f00 */
[----:B------:R-:W-:Y:S01]  /*2310*/  IMAD.MOV.U32 R11, RZ, RZ, -0x800000 ;  /* 0xff800000ff0b7424 */ /* 0x000fe200078e00ff */
[----:B-1----:R-:W-:Y:S01]  /*2320*/  IABS R18, R21 ;  /* 0x0000001500127213 */ /* 0x002fe20000000000 */
[----:B------:R-:W-:Y:S01]  /*2330*/  IMAD.MOV.U32 R9, RZ, RZ, -0x800000 ;  /* 0xff800000ff097424 */ /* 0x000fe200078e00ff */
[----:B------:R-:W-:Y:S01]  /*2340*/  @!P3 STS [R7+0x1320], R27 ;  /* 0x0013201b0700b388 */ /* 0x000fe20000000800 */
[----:B------:R-:W-:-:S03]  /*2350*/  ISETP.GT.U32.AND P3, PT, R0, 0x17f, PT ;  /* 0x0000017f0000780c */ /* 0x000fc60003f64070 */
[----:B------:R-:W-:Y:S04]  /*2360*/  STS [R7+0x1100], R26 ;  /* 0x0011001a07007388 */ /* 0x000fe80000000800 */
[----:B------:R-:W-:Y:S01]  /*2370*/  @!P2 STS [R7+0x1540], R32 ;  /* 0x001540200700a388 */ /* 0x000fe20000000800 */
[----:B------:R-:W-:-:S03]  /*2380*/  ISETP.GT.U32.AND P2, PT, R0, 0xff, PT ;  /* 0x000000ff0000780c */ /* 0x000fc60003f44070 */
[----:B------:R-:W-:Y:S01]  /*2390*/  @!P1 STS [R7+0x1760], R29 ;  /* 0x0017601d07009388 */ /* 0x000fe20000000800 */
[----:B------:R-:W-:-:S03]  /*23a0*/  ISETP.GT.U32.AND P1, PT, R0, 0x7f, PT ;  /* 0x0000007f0000780c */ /* 0x000fc60003f24070 */
[----:B-----5:R-:W-:Y:S01]  /*23b0*/  @!P4 STS [R7+0x1980], R28 ;  /* 0x0019801c0700c388 */ /* 0x020fe20000000800 */
[----:B------:R-:W-:Y:S01]  /*23c0*/  MOV R8, 0xff800000 ;  /* 0xff80000000087802 */ /* 0x000fe20000000f00 */
[----:B--2---:R-:W0:Y:S02]  /*23d0*/  I2F.RP R19, R18 ;  /* 0x0000001200137306 */ /* 0x004e240000209400 */
[----:B------:R-:W-:Y:S04]  /*23e0*/  @!P3 STS [R7+0x1ba0], R4 ;  /* 0x001ba0040700b388 */ /* 0x000fe80000000800 */
[----:B------:R1:W-:Y:S04]  /*23f0*/  @!P2 STS [R7+0x1dc0], R6 ;  /* 0x001dc0060700a388 */ /* 0x0003e80000000800 */
[----:B------:R2:W-:Y:S01]  /*2400*/  @!P1 STS [R7+0x1fe0], R5 ;  /* 0x001fe00507009388 */ /* 0x0005e20000000800 */
[----:B------:R-:W-:Y:S01]  /*2410*/  BAR.SYNC.DEFER_BLOCKING 0x0 ;  /* 0x0000000000007b1d */ /* 0x000fe20000010000 */
[----:B------:R-:W-:-:S05]  /*2420*/  MOV R3, 0xff800000 ;  /* 0xff80000000037802 */ /* 0x000fca0000000f00 */
[----:B------:R-:W-:Y:S04]  /*2430*/  @!P5 LDS R37, [R14] ;  /* 0x000000000e25d984 */ /* 0x000fe80000000800 */
[----:B------:R-:W-:Y:S04]  /*2440*/  @!P5 LDS R36, [R14+0x220] ;  /* 0x000220000e24d984 */ /* 0x000fe80000000800 */
[----:B------:R-:W3:Y:S04]  /*2450*/  @!P0 LDS R35, [R14+0x440] ;  /* 0x000440000e238984 */ /* 0x000ee80000000800 */
[----:B------:R-:W-:Y:S04]  /*2460*/  @!P0 LDS R34, [R14+0x660] ;  /* 0x000660000e228984 */ /* 0x000fe80000000800 */
[----:B------:R-:W4:Y:S04]  /*2470*/  @!P0 LDS R17, [R14+0x880] ;  /* 0x000880000e118984 */ /* 0x000f280000000800 */
[----:B------:R-:W-:Y:S04]  /*2480*/  @!P0 LDS R12, [R14+0xaa0] ;  /* 0x000aa0000e0c8984 */ /* 0x000fe80000000800 */
[----:B------:R-:W5:Y:S01]  /*2490*/  @!P0 LDS R13, [R14+0xcc0] ;  /* 0x000cc0000e0d8984 */ /* 0x000f620000000800 */
[----:B-1----:R-:W-:Y:S01]  /*24a0*/  MOV R6, 0xff800000 ;  /* 0xff80000000067802 */ /* 0x002fe20000000f00 */
[----:B--2---:R-:W-:-:S02]  /*24b0*/  IMAD.MOV.U32 R7, RZ, RZ, -0x800000 ;  /* 0xff800000ff077424 */ /* 0x004fc400078e00ff */
[----:B------:R-:W-:Y:S04]  /*24c0*/  @!P0 LDS R10, [R14+0xee0] ;  /* 0x000ee0000e0a8984 */ /* 0x000fe80000000800 */
[----:B------:R-:W1:Y:S01]  /*24d0*/  @!P0 LDS R11, [R14+0x1100] ;  /* 0x001100000e0b8984 */ /* 0x000e620000000800 */
[----:B------:R-:W-:Y:S01]  /*24e0*/  MOV R4, 0xff800000 ;  /* 0xff80000000047802 */ /* 0x000fe20000000f00 */
[----:B------:R-:W-:Y:S02]  /*24f0*/  IMAD.MOV.U32 R5, RZ, RZ, -0x800000 ;  /* 0xff800000ff057424 */ /* 0x000fe400078e00ff */
[----:B------:R-:W-:Y:S04]  /*2500*/  @!P0 LDS R8, [R14+0x1320] ;  /* 0x001320000e088984 */ /* 0x000fe80000000800 */
[----:B------:R-:W2:Y:S04]  /*2510*/  @!P0 LDS R9, [R14+0x1540] ;  /* 0x001540000e098984 */ /* 0x000ea80000000800 */
[----:B------:R-:W-:Y:S04]  /*2520*/  @!P0 LDS R6, [R14+0x1760] ;  /* 0x001760000e068984 */ /* 0x000fe80000000800 */
[----:B------:R-:W2:Y:S01]  /*2530*/  @!P0 LDS R7, [R14+0x1980] ;  /* 0x001980000e078984 */ /* 0x000ea20000000800 */
[----:B0-----:R-:W0:Y:S03]  /*2540*/  MUFU.RCP R26, R19 ;  /* 0x00000013001a7308 */ /* 0x001e260000001000 */
[----:B------:R-:W-:Y:S04]  /*2550*/  @!P0 LDS R4, [R14+0x1ba0] ;  /* 0x001ba0000e048984 */ /* 0x000fe80000000800 */
[----:B------:R-:W2:Y:S04]  /*2560*/  @!P0 LDS R5, [R14+0x1dc0] ;  /* 0x001dc0000e058984 */ /* 0x000ea80000000800 */
[----:B------:R-:W2:Y:S01]  /*2570*/  @!P0 LDS R3, [R14+0x1fe0] ;  /* 0x001fe0000e038984 */ /* 0x000ea20000000800 */
[----:B---3--:R-:W-:-:S04]  /*2580*/  FMNMX3.FTZ R20, R37, R36, R35, !PT ;  /* 0x0000002425147276 */ /* 0x008fc80007810023 */
[----:B----4-:R-:W-:Y:S01]  /*2590*/  FMNMX3.FTZ R20, R20, R34, R17, !PT ;  /* 0x0000002214147276 */ /* 0x010fe20007810011 */
[----:B0-----:R-:W-:-:S03]  /*25a0*/  VIADD R26, R26, 0xffffffe ;  /* 0x0ffffffe1a1a7836 */ /* 0x001fc60000000000 */
[----:B-----5:R-:W-:Y:S01]  /*25b0*/  FMNMX3.FTZ R20, R20, R12, R13, !PT ;  /* 0x0000000c14147276 */ /* 0x020fe2000781000d */
[----:B------:R-:W0:Y:S03]  /*25c0*/  F2I.FTZ.U32.TRUNC.NTZ R27, R26 ;  /* 0x0000001a001b7305 */ /* 0x000e26000021f000 */
[----:B-1----:R-:W-:-:S04]  /*25d0*/  FMNMX3.FTZ R20, R20, R10, R11, !PT ;  /* 0x0000000a14147276 */ /* 0x002fc8000781000b */
[----:B--2---:R-:W-:Y:S02]  /*25e0*/  FMNMX3.FTZ R20, R20, R8, R9, !PT ;  /* 0x0000000814147276 */ /* 0x004fe40007810009 */
[----:B0-----:R-:W-:Y:S02]  /*25f0*/  IADD3 R19, PT, PT, RZ, -R27, RZ ;  /* 0x8000001bff137210 */ /* 0x001fe40007ffe0ff */
[----:B------:R-:W-:Y:S01]  /*2600*/  FMNMX3.FTZ R20, R20, R6, R7, !PT ;  /* 0x0000000614147276 */ /* 0x000fe20007810007 */
[----:B------:R-:W-:Y:S02]  /*2610*/  IMAD.MOV.U32 R26, RZ, RZ, RZ ;  /* 0x000000ffff1a7224 */ /* 0x000fe400078e00ff */
[----:B------:R-:W-:Y:S01]  /*2620*/  IMAD R19, R19, R18, RZ ;  /* 0x0000001213137224 */ /* 0x000fe200078e02ff */
[----:B------:R-:W-:-:S04]  /*2630*/  FMNMX3.FTZ R20, R20, R4, R5, !PT ;  /* 0x0000000414147276 */ /* 0x000fc80007810005 */
[----:B------:R-:W-:Y:S01]  /*2640*/  FMNMX.FTZ R20, R20, R3, !PT ;  /* 0x0000000314147209 */ /* 0x000fe20007810000 */
[----:B------:R-:W-:-:S04]  /*2650*/  IMAD.HI.U32 R19, R27, R19, R26 ;  /* 0x000000131b137227 */ /* 0x000fc800078e001a */
[----:B------:R-:W0:Y:S01]  /*2660*/  SHFL.BFLY PT, R27, R20, 0x4, 0x1f ;  /* 0x0c801f00141b7f89 */ /* 0x000e2200000e0000 */
[----:B------:R-:W-:-:S05]  /*2670*/  IABS R14, R2 ;  /* 0x00000002000e7213 */ /* 0x000fca0000000000 */
[----:B------:R-:W-:-:S05]  /*2680*/  IMAD.HI.U32 R19, R19, R14, RZ ;  /* 0x0000000e13137227 */ /* 0x000fca00078e00ff */
[----:B------:R-:W-:-:S05]  /*2690*/  IADD3 R25, PT, PT, -R19, RZ, RZ ;  /* 0x000000ff13197210 */ /* 0x000fca0007ffe1ff */
[----:B------:R-:W-:Y:S01]  /*26a0*/  IMAD R25, R18, R25, R14 ;  /* 0x0000001912197224 */ /* 0x000fe200078e020e */
[----:B0-----:R-:W-:-:S04]  /*26b0*/  FMNMX.FTZ R14, R20, R27, !PT ;  /* 0x0000001b140e7209 */ /* 0x001fc80007810000 */
[----:B------:R-:W-:Y:S01]  /*26c0*/  ISETP.GT.U32.AND P0, PT, R18, R25, PT ;  /* 0x000000191200720c */ /* 0x000fe20003f04070 */
[----:B------:R-:W0:Y:S01]  /*26d0*/  LDC R27, c[0x0][0x3e0] ;  /* 0x0000f800ff1b7b82 */ /* 0x000e220000000800 */
[----:B------:R-:W1:Y:S01]  /*26e0*/  SHFL.BFLY PT, R29, R14, 0x2, 0x1f ;  /* 0x0c401f000e1d7f89 */ /* 0x000e6200000e0000 */
[----:B------:R-:W-:-:S10]  /*26f0*/  LOP3.LUT R2, R2, R21, RZ, 0x3c, !PT ;  /* 0x0000001502027212 */ /* 0x000fd400078e3cff */
[----:B------:R-:W-:Y:S01]  /*2700*/  @!P0 IMAD.IADD R25, R25, 0x1, -R18 ;  /* 0x0000000119198824 */ /* 0x000fe200078e0a12 */
[----:B-1----:R-:W-:-:S05]  /*2710*/  FMNMX.FTZ R29, R14, R29, !PT ;  /* 0x0000001d0e1d7209 */ /* 0x002fca0007810000 */
[----:B------:R-:W1:Y:S01]  /*2720*/  SHFL.BFLY PT, R14, R29, 0x1, 0x1f ;  /* 0x0c201f001d0e7f89 */ /* 0x000e6200000e0000 */
[----:B------:R-:W-:Y:S02]  /*2730*/  ISETP.GE.U32.AND P2, PT, R25, R18, PT ;  /* 0x000000121900720c */ /* 0x000fe40003f46070 */
[----:B------:R-:W-:Y:S02]  /*2740*/  ISETP.GE.AND P1, PT, R2, RZ, PT ;  /* 0x000000ff0200720c */ /* 0x000fe40003f26270 */
[----:B------:R-:W-:Y:S02]  /*2750*/  @!P0 IADD3 R19, PT, PT, R19, 0x1, RZ ;  /* 0x0000000113138810 */ /* 0x000fe40007ffe0ff */
[----:B------:R-:W-:-:S07]  /*2760*/  ISETP.NE.AND P0, PT, R21, RZ, PT ;  /* 0x000000ff1500720c */ /* 0x000fce0003f05270 */
[----:B------:R-:W-:-:S05]  /*2770*/  @P2 VIADD R19, R19, 0x1 ;  /* 0x0000000113132836 */ /* 0x000fca0000000000 */
[----:B------:R-:W-:Y:S02]  /*2780*/  @!P1 IADD3 R19, PT, PT, -R19, RZ, RZ ;  /* 0x000000ff13139210 */ /* 0x000fe40007ffe1ff */
[----:B------:R-:W-:Y:S02]  /*2790*/  @!P0 LOP3.LUT R19, RZ, R21, RZ, 0x33, !PT ;  /* 0x00000015ff138212 */ /* 0x000fe400078e33ff */
[----:B-1----:R-:W-:-:S04]  /*27a0*/  FMNMX.FTZ R14, R29, R14, !PT ;  /* 0x0000000e1d0e7209 */ /* 0x002fc80007810000 */
[----:B------:R-:W-:-:S04]  /*27b0*/  FSETP.NEU.FTZ.AND P0, PT, R14, -INF , PT ;  /* 0xff8000000e00780b */ /* 0x000fc80003f1d000 */
[----:B------:R-:W-:-:S05]  /*27c0*/  FSEL R14, R14, RZ, P0 ;  /* 0x000000ff0e0e7208 */ /* 0x000fca0000000000 */
[C---:B------:R-:W-:Y:S01]  /*27d0*/  FADD.FTZ R28, -R14.reuse, R37 ;  /* 0x000000250e1c7221 */ /* 0x040fe20000010100 */
[C---:B------:R-:W-:Y:S01]  /*27e0*/  FADD.FTZ R29, -R14.reuse, R36 ;  /* 0x000000240e1d7221 */ /* 0x040fe20000010100 */
[----:B------:R-:W-:Y:S02]  /*27f0*/  FADD.FTZ R26, -R14, R35 ;  /* 0x000000230e1a7221 */ /* 0x000fe40000010100 */
[----:B------:R-:W-:Y:S01]  /*2800*/  FMUL.FTZ R28, R28, 1.4426950216293334961 ;  /* 0x3fb8aa3b1c1c7820 */ /* 0x000fe20000410000 */
[----:B------:R-:W-:Y:S01]  /*2810*/  FMUL.FTZ R29, R29, 1.4426950216293334961 ;  /* 0x3fb8aa3b1d1d7820 */ /* 0x000fe20000410000 */
[----:B------:R-:W-:Y:S01]  /*2820*/  FMUL.FTZ R26, R26, 1.4426950216293334961 ;  /* 0x3fb8aa3b1a1a7820 */ /* 0x000fe20000410000 */
[----:B------:R-:W-:-:S03]  /*2830*/  FADD.FTZ R43, -R14, R34 ;  /* 0x000000220e2b7221 */ /* 0x000fc60000010100 */
[----:B------:R-:W-:Y:S01]  /*2840*/  MUFU.EX2 R28, R28 ;  /* 0x0000001c001c7308 */ /* 0x000fe20000000800 */
[----:B------:R-:W-:Y:S01]  /*2850*/  FMUL.FTZ R43, R43, 1.4426950216293334961 ;  /* 0x3fb8aa3b2b2b7820 */ /* 0x000fe20000410000 */
[----:B------:R-:W-:-:S06]  /*2860*/  FADD.FTZ R32, -R14, R17 ;  /* 0x000000110e207221 */ /* 0x000fcc0000010100 */
[----:B------:R-:W1:Y:S01]  /*2870*/  MUFU.EX2 R29, R29 ;  /* 0x0000001d001d7308 */ /* 0x000e620000000800 */
[----:B------:R-:W-:-:S07]  /*2880*/  FMUL.FTZ R32, R32, 1.4426950216293334961 ;  /* 0x3fb8aa3b20207820 */ /* 0x000fce0000410000 */
[----:B------:R-:W2:Y:S01]  /*2890*/  MUFU.EX2 R26, R26 ;  /* 0x0000001a001a7308 */ /* 0x000ea20000000800 */
[----:B------:R-:W-:-:S07]  /*28a0*/  FADD.FTZ R33, -R14, R12 ;  /* 0x0000000c0e217221 */ /* 0x000fce0000010100 */
[----:B------:R-:W3:Y:S01]  /*28b0*/  MUFU.EX2 R43, R43 ;  /* 0x0000002b002b7308 */ /* 0x000ee20000000800 */
[----:B-1----:R-:W-:Y:S01]  /*28c0*/  FADD.FTZ R29, R28, R29 ;  /* 0x0000001d1c1d7221 */ /* 0x002fe20000010000 */
[----:B------:R-:W-:Y:S01]  /*28d0*/  FMUL.FTZ R33, R33, 1.4426950216293334961 ;  /* 0x3fb8aa3b21217820 */ /* 0x000fe20000410000 */
[----:B------:R-:W-:-:S05]  /*28e0*/  FADD.FTZ R28, -R14, R13 ;  /* 0x0000000d0e1c7221 */ /* 0x000fca0000010100 */
[----:B------:R-:W1:Y:S01]  /*28f0*/  MUFU.EX2 R32, R32 ;  /* 0x0000002000207308 */ /* 0x000e620000000800 */
[----:B--2---:R-:W-:Y:S01]  /*2900*/  FADD.FTZ R26, R29, R26 ;  /* 0x0000001a1d1a7221 */ /* 0x004fe20000010000 */
[----:B------:R-:W-:Y:S01]  /*2910*/  FMUL.FTZ R28, R28, 1.4426950216293334961 ;  /* 0x3fb8aa3b1c1c7820 */ /* 0x000fe20000410000 */
[----:B------:R-:W-:-:S05]  /*2920*/  FADD.FTZ R29, -R14, R10 ;  /* 0x0000000a0e1d7221 */ /* 0x000fca0000010100 */
[----:B------:R-:W2:Y:S01]  /*2930*/  MUFU.EX2 R33, R33 ;  /* 0x0000002100217308 */ /* 0x000ea20000000800 */
[----:B---3--:R-:W-:Y:S01]  /*2940*/  FADD.FTZ R43, R26, R43 ;  /* 0x0000002b1a2b7221 */ /* 0x008fe20000010000 */
[----:B------:R-:W-:Y:S01]  /*2950*/  FMUL.FTZ R29, R29, 1.4426950216293334961 ;  /* 0x3fb8aa3b1d1d7820 */ /* 0x000fe20000410000 */
[----:B------:R-:W-:-:S05]  /*2960*/  FADD.FTZ R26, -R14, R11 ;  /* 0x0000000b0e1a7221 */ /* 0x000fca0000010100 */
[----:B------:R-:W3:Y:S01]  /*2970*/  MUFU.EX2 R28, R28 ;  /* 0x0000001c001c7308 */ /* 0x000ee20000000800 */
[----:B------:R-:W-:Y:S01]  /*2980*/  FMUL.FTZ R26, R26, 1.4426950216293334961 ;  /* 0x3fb8aa3b1a1a7820 */ /* 0x000fe20000410000 */
[----:B-1----:R-:W-:Y:S01]  /*2990*/  FADD.FTZ R32, R43, R32 ;  /* 0x000000202b207221 */ /* 0x002fe20000010000 */
[----:B------:R-:W-:-:S05]  /*29a0*/  FADD.FTZ R43, -R14, R8 ;  /* 0x000000080e2b7221 */ /* 0x000fca0000010100 */
[----:B------:R-:W1:Y:S01]  /*29b0*/  MUFU.EX2 R29, R29 ;  /* 0x0000001d001d7308 */ /* 0x000e620000000800 */
[----:B------:R-:W-:Y:S01]  /*29c0*/  FMUL.FTZ R43, R43, 1.4426950216293334961 ;  /* 0x3fb8aa3b2b2b7820 */ /* 0x000fe20000410000 */
[----:B--2---:R-:W-:-:S06]  /*29d0*/  FADD.FTZ R33, R32, R33 ;  /* 0x0000002120217221 */ /* 0x004fcc0000010000 */
[----:B------:R-:W2:Y:S01]  /*29e0*/  MUFU.EX2 R26, R26 ;  /* 0x0000001a001a7308 */ /* 0x000ea20000000800 */
[----:B------:R-:W-:Y:S01]  /*29f0*/  USHF.R.S32.HI UR4, URZ, 0x1f, UR21 ;  /* 0x0000001fff047899 */ /* 0x000fe20008011415 */
[C---:B------:R-:W-:Y:S01]  /*2a00*/  FADD.FTZ R38, -R14.reuse, R9 ;  /* 0x000000090e267221 */ /* 0x040fe20000010100 */
[----:B---3--:R-:W-:Y:S01]  /*2a10*/  FADD.FTZ R28, R33, R28 ;  /* 0x0000001c211c7221 */ /* 0x008fe20000010000 */
[----:B------:R-:W-:Y:S01]  /*2a20*/  FADD.FTZ R33, -R14, R6 ;  /* 0x000000060e217221 */ /* 0x000fe20000010100 */
[----:B------:R-:W-:Y:S01]  /*2a30*/  ULOP3.LUT UR4, UR4, 0x1, URZ, 0xfc, !UPT ;  /* 0x0000000104047892 */ /* 0x000fe2000f8efcff */
[----:B------:R-:W-:Y:S02]  /*2a40*/  FMUL.FTZ R38, R38, 1.4426950216293334961 ;  /* 0x3fb8aa3b26267820 */ /* 0x000fe40000410000 */
[----:B------:R-:W3:Y:S01]  /*2a50*/  MUFU.EX2 R43, R43 ;  /* 0x0000002b002b7308 */ /* 0x000ee20000000800 */
[----:B-1----:R-:W-:Y:S01]  /*2a60*/  FADD.FTZ R29, R28, R29 ;  /* 0x0000001d1c1d7221 */ /* 0x002fe20000010000 */
[----:B------:R-:W-:Y:S01]  /*2a70*/  FMUL.FTZ R33, R33, 1.4426950216293334961 ;  /* 0x3fb8aa3b21217820 */ /* 0x000fe20000410000 */
[----:B------:R-:W-:Y:S01]  /*2a80*/  FADD.FTZ R32, -R14, R7 ;  /* 0x000000070e207221 */ /* 0x000fe20000010100 */
[----:B------:R-:W-:-:S04]  /*2a90*/  IMAD R20, R19, UR4, RZ ;  /* 0x0000000413147c24 */ /* 0x000fc8000f8e02ff */
[----:B------:R-:W1:Y:S01]  /*2aa0*/  MUFU.EX2 R38, R38 ;  /* 0x0000002600267308 */ /* 0x000e620000000800 */
[----:B--2---:R-:W-:Y:S01]  /*2ab0*/  FADD.FTZ R26, R29, R26 ;  /* 0x0000001a1d1a7221 */ /* 0x004fe20000010000 */
[----:B------:R-:W-:Y:S01]  /*2ac0*/  FMUL.FTZ R32, R32, 1.4426950216293334961 ;  /* 0x3fb8aa3b20207820 */ /* 0x000fe20000410000 */
[C---:B------:R-:W-:Y:S01]  /*2ad0*/  FADD.FTZ R29, -R14.reuse, R4 ;  /* 0x000000040e1d7221 */ /* 0x040fe20000010100 */
[----:B------:R-:W-:Y:S01]  /*2ae0*/  IABS R25, R20 ;  /* 0x0000001400197213 */ /* 0x000fe20000000000 */
[----:B------:R-:W-:Y:S01]  /*2af0*/  FADD.FTZ R28, -R14, R5 ;  /* 0x000000050e1c7221 */ /* 0x000fe20000010100 */
[----:B0-----:R-:W-:Y:S02]  /*2b00*/  IABS R18, R27 ;  /* 0x0000001b00127213 */ /* 0x001fe40000000000 */
[----:B------:R-:W0:Y:S01]  /*2b10*/  MUFU.EX2 R33, R33 ;  /* 0x0000002100217308 */ /* 0x000e220000000800 */
[----:B------:R-:W-:Y:S01]  /*2b20*/  FMUL.FTZ R29, R29, 1.4426950216293334961 ;  /* 0x3fb8aa3b1d1d7820 */ /* 0x000fe20000410000 */
[----:B---3--:R-:W-:Y:S01]  /*2b30*/  FADD.FTZ R43, R26, R43 ;  /* 0x0000002b1a2b7221 */ /* 0x008fe20000010000 */
[----:B------:R-:W-:Y:S01]  /*2b40*/  FMUL.FTZ R28, R28, 1.4426950216293334961 ;  /* 0x3fb8aa3b1c1c7820 */ /* 0x000fe20000410000 */
[----:B------:R-:W-:Y:S01]  /*2b50*/  FADD.FTZ R26, -R14, R3 ;  /* 0x000000030e1a7221 */ /* 0x000fe20000010100 */
[----:B------:R-:W2:Y:S03]  /*2b60*/  LDCU UR4, c[0x0][0x430] ;  /* 0x00008600ff0477ac */ /* 0x000ea60008000800 */
[----:B------:R-:W3:Y:S01]  /*2b70*/  MUFU.EX2 R32, R32 ;  /* 0x0000002000207308 */ /* 0x000ee20000000800 */
[----:B------:R-:W-:-:S07]  /*2b80*/  FMUL.FTZ R26, R26, 1.4426950216293334961 ;  /* 0x3fb8aa3b1a1a7820 */ /* 0x000fce0000410000 */
[----:B------:R-:W-:Y:S01]  /*2b90*/  I2F.RP R39, R25 ;  /* 0x0000001900277306 */ /* 0x000fe20000209400 */
[----:B-1----:R-:W-:-:S07]  /*2ba0*/  FADD.FTZ R38, R43, R38 ;  /* 0x000000262b267221 */ /* 0x002fce0000010000 */
[----:B------:R-:W1:Y:S01]  /*2bb0*/  MUFU.EX2 R29, R29 ;  /* 0x0000001d001d7308 */ /* 0x000e620000000800 */
[----:B0-----:R-:W-:-:S07]  /*2bc0*/  FADD.FTZ R33, R38, R33 ;  /* 0x0000002126217221 */ /* 0x001fce0000010000 */
[----:B------:R-:W0:Y:S01]  /*2bd0*/  MUFU.EX2 R28, R28 ;  /* 0x0000001c001c7308 */ /* 0x000e220000000800 */
[----:B---3--:R-:W-:-:S07]  /*2be0*/  FADD.FTZ R32, R33, R32 ;  /* 0x0000002021207221 */ /* 0x008fce0000010000 */
[----:B------:R-:W3:Y:S08]  /*2bf0*/  I2F.RP R2, R18 ;  /* 0x0000001200027306 */ /* 0x000ef00000209400 */
[----:B------:R-:W4:Y:S01]  /*2c00*/  MUFU.EX2 R26, R26 ;  /* 0x0000001a001a7308 */ /* 0x000f220000000800 */
[----:B-1----:R-:W-:-:S07]  /*2c10*/  FADD.FTZ R29, R32, R29 ;  /* 0x0000001d201d7221 */ /* 0x002fce0000010000 */
[----:B------:R-:W1:Y:S01]  /*2c20*/  MUFU.RCP R39, R39 ;  /* 0x0000002700277308 */ /* 0x000e620000001000 */
[----:B0-----:R-:W-:-:S07]  /*2c30*/  FADD.FTZ R29, R29, R28 ;  /* 0x0000001c1d1d7221 */ /* 0x001fce0000010000 */
[----:B---3--:R-:W0:Y:S01]  /*2c40*/  MUFU.RCP R2, R2 ;  /* 0x0000000200027308 */ /* 0x008e220000001000 */
[----:B----4-:R-:W-:Y:S01]  /*2c50*/  FADD.FTZ R28, R29, R26 ;  /* 0x0000001a1d1c7221 */ /* 0x010fe20000010000 */
[----:B-1----:R-:W-:-:S04]  /*2c60*/  IADD3 R42, PT, PT, R39, 0xffffffe, RZ ;  /* 0x0ffffffe272a7810 */ /* 0x002fc80007ffe0ff */
[----:B------:R-:W1:Y:S01]  /*2c70*/  SHFL.BFLY PT, R39, R28, 0x4, 0x1f ;  /* 0x0c801f001c277f89 */ /* 0x000e6200000e0000 */
[----:B0-----:R-:W-:-:S04]  /*2c80*/  VIADD R2, R2, 0xffffffe ;  /* 0x0ffffffe02027836 */ /* 0x001fc80000000000 */
[----:B------:R-:W0:Y:S08]  /*2c90*/  F2I.FTZ.U32.TRUNC.NTZ R33, R2 ;  /* 0x0000000200217305 */ /* 0x000e30000021f000 */
[----:B------:R-:W3:Y:S01]  /*2ca0*/  F2I.FTZ.U32.TRUNC.NTZ R43, R42 ;  /* 0x0000002a002b7305 */ /* 0x000ee2000021f000 */
[----:B------:R-:W-:Y:S02]  /*2cb0*/  HFMA2 R32, -RZ, RZ, 0, 0 ;  /* 0x00000000ff207431 */ /* 0x000fe400000001ff */
[----:B-1----:R-:W-:Y:S01]  /*2cc0*/  FADD.FTZ R39, R28, R39 ;  /* 0x000000271c277221 */ /* 0x002fe20000010000 */
[----:B0-----:R-:W-:-:S04]  /*2cd0*/  IMAD.MOV R29, RZ, RZ, -R33 ;  /* 0x000000ffff1d7224 */ /* 0x001fc800078e0a21 */
[----:B------:R-:W0:Y:S01]  /*2ce0*/  SHFL.BFLY PT, R28, R39, 0x2, 0x1f ;  /* 0x0c401f00271c7f89 */ /* 0x000e2200000e0000 */
[----:B------:R-:W-:Y:S02]  /*2cf0*/  IMAD R29, R29, R18, RZ ;  /* 0x000000121d1d7224 */ /* 0x000fe400078e02ff */
[----:B---3--:R-:W-:Y:S01]  /*2d00*/  IMAD.MOV R2, RZ, RZ, -R43 ;  /* 0x000000ffff027224 */ /* 0x008fe200078e0a2b */
[----:B------:R-:W-:Y:S01]  /*2d10*/  MOV R42, RZ ;  /* 0x000000ff002a7202 */ /* 0x000fe20000000f00 */
[----:B------:R-:W-:-:S04]  /*2d20*/  IMAD.HI.U32 R32, R33, R29, R32 ;  /* 0x0000001d21207227 */ /* 0x000fc800078e0020 */
[----:B------:R-:W-:Y:S02]  /*2d30*/  IMAD R29, R2, R25, RZ ;  /* 0x00000019021d7224 */ /* 0x000fe400078e02ff */
[----:B------:R-:W-:Y:S01]  /*2d40*/  VIADD R2, R25, UR17 ;  /* 0x0000001119027c36 */ /* 0x000fe20008000000 */
[----:B------:R-:W-:Y:S01]  /*2d50*/  IABS R26, R20 ;  /* 0x00000014001a7213 */ /* 0x000fe20000000000 */
[----:B------:R-:W-:-:S03]  /*2d60*/  IMAD.HI.U32 R38, R43, R29, R42 ;  /* 0x0000001d2b267227 */ /* 0x000fc600078e002a */
[----:B------:R-:W-:Y:S02]  /*2d70*/  IABS R33, R2 ;  /* 0x0000000200217213 */ /* 0x000fe40000000000 */
[----:B------:R-:W-:-:S03]  /*2d80*/  IADD3 R26, PT, PT, RZ, -R26, RZ ;  /* 0x8000001aff1a7210 */ /* 0x000fc60007ffe0ff */
[----:B------:R-:W-:-:S04]  /*2d90*/  IMAD.HI.U32 R38, R38, R33, RZ ;  /* 0x0000002126267227 */ /* 0x000fc800078e00ff */
[----:B------:R-:W-:-:S04]  /*2da0*/  IMAD.HI.U32 R32, R32, R33, RZ ;  /* 0x0000002120207227 */ /* 0x000fc800078e00ff */
[----:B0-----:R-:W-:Y:S01]  /*2db0*/  FADD.FTZ R39, R39, R28 ;  /* 0x0000001c27277221 */ /* 0x001fe20000010000 */
[--C-:B------:R-:W-:Y:S02]  /*2dc0*/  IMAD R26, R38, R26, R33.reuse ;  /* 0x0000001a261a7224 */ /* 0x100fe400078e0221 */
[----:B------:R-:W-:Y:S02]  /*2dd0*/  IMAD.MOV R29, RZ, RZ, -R32 ;  /* 0x000000ffff1d7224 */ /* 0x000fe400078e0a20 */
[----:B------:R-:W0:Y:S01]  /*2de0*/  SHFL.BFLY PT, R28, R39, 0x1, 0x1f ;  /* 0x0c201f00271c7f89 */ /* 0x000e2200000e0000 */
[----:B------:R-:W-:Y:S01]  /*2df0*/  ISETP.GT.U32.AND P2, PT, R25, R26, PT ;  /* 0x0000001a1900720c */ /* 0x000fe20003f44070 */
[----:B------:R-:W-:-:S05]  /*2e00*/  IMAD R29, R18, R29, R33 ;  /* 0x0000001d121d7224 */ /* 0x000fca00078e0221 */
[----:B------:R-:W-:-:S07]  /*2e10*/  ISETP.GT.U32.AND P0, PT, R18, R29, PT ;  /* 0x0000001d1200720c */ /* 0x000fce0003f04070 */
[----:B------:R-:W-:-:S04]  /*2e20*/  @!P2 IADD3 R26, PT, PT, R26, -R25, RZ ;  /* 0x800000191a1aa210 */ /* 0x000fc80007ffe0ff */
[----:B------:R-:W-:Y:S02]  /*2e30*/  ISETP.GE.U32.AND P1, PT, R26, R25, PT ;  /* 0x000000191a00720c */ /* 0x000fe40003f26070 */
[----:B------:R-:W-:Y:S01]  /*2e40*/  @!P0 IMAD.IADD R29, R29, 0x1, -R18 ;  /* 0x000000011d1d8824 */ /* 0x000fe200078e0a12 */
[----:B------:R-:W-:Y:S01]  /*2e50*/  @!P2 IADD3 R38, PT, PT, R38, 0x1, RZ ;  /* 0x000000012626a810 */ /* 0x000fe20007ffe0ff */
[----:B0-----:R-:W-:-:S03]  /*2e60*/  FADD.FTZ R28, R39, R28 ;  /* 0x0000001c271c7221 */ /* 0x001fc60000010000 */
[----:B------:R-:W-:Y:S02]  /*2e70*/  ISETP.GE.U32.AND P4, PT, R29, R18, PT ;  /* 0x000000121d00720c */ /* 0x000fe40003f86070 */
[C---:B------:R-:W-:Y:S02]  /*2e80*/  LOP3.LUT R18, R2.reuse, R25, RZ, 0x3c, !PT ;  /* 0x0000001902127212 */ /* 0x040fe400078e3cff */
[----:B------:R-:W-:Y:S02]  /*2e90*/  LOP3.LUT R2, R2, R27, RZ, 0x3c, !PT ;  /* 0x0000001b02027212 */ /* 0x000fe400078e3cff */
[----:B------:R-:W-:Y:S01]  /*2ea0*/  ISETP.GE.AND P3, PT, R18, RZ, PT ;  /* 0x000000ff1200720c */ /* 0x000fe20003f66270 */
[----:B------:R-:W-:Y:S01]  /*2eb0*/  @P1 VIADD R38, R38, 0x1 ;  /* 0x0000000126261836 */ /* 0x000fe20000000000 */
[----:B------:R-:W-:Y:S02]  /*2ec0*/  ISETP.NE.AND P5, PT, R20, RZ, PT ;  /* 0x000000ff1400720c */ /* 0x000fe40003fa5270 */
[----:B------:R-:W-:-:S02]  /*2ed0*/  FSETP.NE.FTZ.AND P1, PT, R28, RZ, PT ;  /* 0x000000ff1c00720b */ /* 0x000fc40003f35000 */
[----:B------:R-:W-:Y:S02]  /*2ee0*/  ISETP.GE.AND P2, PT, R2, RZ, PT ;  /* 0x000000ff0200720c */ /* 0x000fe40003f46270 */
[----:B------:R-:W-:Y:S02]  /*2ef0*/  @!P0 IADD3 R32, PT, PT, R32, 0x1, RZ ;  /* 0x0000000120208810 */ /* 0x000fe40007ffe0ff */
[----:B------:R-:W-:Y:S02]  /*2f00*/  ISETP.NE.AND P0, PT, R27, RZ, PT ;  /* 0x000000ff1b00720c */ /* 0x000fe40003f05270 */
[----:B------:R-:W-:Y:S01]  /*2f10*/  @P4 IADD3 R32, PT, PT, R32, 0x1, RZ ;  /* 0x0000000120204810 */ /* 0x000fe20007ffe0ff */
[----:B------:R-:W-:Y:S02]  /*2f20*/  @!P3 IMAD.MOV R38, RZ, RZ, -R38 ;  /* 0x000000ffff26b224 */ /* 0x000fe400078e0a26 */
[----:B------:R-:W-:Y:S02]  /*2f30*/  @!P5 LOP3.LUT R38, RZ, R25, RZ, 0x33, !PT ;  /* 0x00000019ff26d212 */ /* 0x000fe400078e33ff */
[----:B------:R-:W0:Y:S02]  /*2f40*/  @P1 MUFU.LG2 R25, R28 ;  /* 0x0000001c00191308 */ /* 0x000e240000000c00 */
[----:B------:R-:W-:Y:S01]  /*2f50*/  @!P2 IMAD.MOV R32, RZ, RZ, -R32 ;  /* 0x000000ffff20a224 */ /* 0x000fe200078e0a20 */
[----:B------:R-:W-:-:S03]  /*2f60*/  ISETP.NE.AND P3, PT, R19, RZ, PT ;  /* 0x000000ff1300720c */ /* 0x000fc60003f65270 */
[----:B------:R-:W-:Y:S02]  /*2f70*/  @!P0 LOP3.LUT R32, RZ, R27, RZ, 0x33, !PT ;  /* 0x0000001bff208212 */ /* 0x000fe400078e33ff */
[----:B------:R-:W-:Y:S02]  /*2f80*/  LOP3.LUT P0, RZ, R0, 0x387, RZ, 0xc0, !PT ;  /* 0x0000038700ff7812 */ /* 0x000fe4000780c0ff */
[----:B------:R-:W-:Y:S02]  /*2f90*/  SEL R19, RZ, 0x1, !P3 ;  /* 0x00000001ff137807 */ /* 0x000fe40005800000 */
[----:B------:R-:W-:Y:S02]  /*2fa0*/  SHF.R.S32.HI R2, RZ, 0x1f, R20 ;  /* 0x0000001fff027819 */ /* 0x000fe40000011414 */
[-C--:B------:R-:W-:Y:S02]  /*2fb0*/  ISETP.LT.U32.AND P2, PT, R30, R38.reuse, PT ;  /* 0x000000261e00720c */ /* 0x080fe40003f41070 */
[----:B------:R-:W-:Y:S01]  /*2fc0*/  SHF.R.S32.HI R29, RZ, 0x1f, R38 ;  /* 0x0000001fff1d7819 */ /* 0x000fe20000011426 */
[----:B--2---:R-:W-:Y:S01]  /*2fd0*/  IMAD R21, R21, UR4, RZ ;  /* 0x0000000415157c24 */ /* 0x004fe2000f8e02ff */
[----:B------:R-:W-:Y:S01]  /*2fe0*/  LOP3.LUT R19, R2, R19, RZ, 0xfc, !PT ;  /* 0x0000001302137212 */ /* 0x000fe200078efcff */
[----:B------:R-:W-:Y:S01]  /*2ff0*/  IMAD R18, R32, UR5, RZ ;  /* 0x0000000520127c24 */ /* 0x000fe2000f8e02ff */
[----:B------:R-:W-:Y:S01]  /*3000*/  ISETP.LT.AND.EX P2, PT, R31, R29, PT, P2 ;  /* 0x0000001d1f00720c */ /* 0x000fe20003f41320 */
[----:B------:R-:W-:Y:S01]  /*3010*/  BSSY.RECONVERGENT B1, `(.L_x_14) ;  /* 0x000012f000017945 */ /* 0x000fe20003800200 */
[----:B------:R-:W-:Y:S01]  /*3020*/  MOV R2, 0x7f800000 ;  /* 0x7f80000000027802 */ /* 0x000fe20000000f00 */
[----:B------:R-:W-:Y:S01]  /*3030*/  IMAD R20, R20, R21, RZ ;  /* 0x0000001514147224 */ /* 0x000fe200078e02ff */
[----:B------:R-:W-:Y:S01]  /*3040*/  SEL R21, R30, R38, P2 ;  /* 0x000000261e157207 */ /* 0x000fe20001000000 */
[----:B------:R-:W-:-:S02]  /*3050*/  IMAD R19, R19, R18, RZ ;  /* 0x0000001213137224 */ /* 0x000fc400078e02ff */
[----:B0-----:R-:W-:Y:S01]  /*3060*/  @P1 FFMA.FTZ R2, R25, 0.69314718246459960938, R14 ;  /* 0x3f31721819021823 */ /* 0x001fe2000001000e */
[----:B------:R-:W-:Y:S06]  /*3070*/  @P0 BRA `(.L_x_15) ;  /* 0x0000001000a00947 */ /* 0x000fec0003800000 */
[----:B------:R-:W0:Y:S02]  /*3080*/  LDCU.U8 UR4, c[0x0][0x548] ;  /* 0x0000a900ff0477ac */ /* 0x000e240008000000 */
[----:B0-----:R-:W-:-:S09]  /*3090*/  UISETP.NE.AND UP0, UPT, UR4, URZ, UPT ;  /* 0x000000ff0400728c */ /* 0x001fd2000bf05270 */
[----:B------:R-:W-:Y:S05]  /*30a0*/  BRA.U !UP0, `(.L_x_16) ;  /* 0x0000001108847547 */ /* 0x000fea000b800000 */
[----:B------:R-:W-:Y:S01]  /*30b0*/  VIADD R25, R15, UR19 ;  /* 0x000000130f197c36 */ /* 0x000fe20008000000 */
[----:B------:R-:W-:Y:S02]  /*30c0*/  ISETP.LT.U32.AND P0, PT, R27, 0x1, PT ;  /* 0x000000011b00780c */ /* 0x000fe40003f01070 */
[----:B------:R-:W-:Y:S02]  /*30d0*/  SHF.R.S32.HI R14, RZ, 0x1f, R27 ;  /* 0x0000001fff0e7819 */ /* 0x000fe4000001141b */
[----:B------:R-:W-:Y:S02]  /*30e0*/  ISETP.GE.AND P1, PT, R25, UR20, PT ;  /* 0x0000001419007c0c */ /* 0x000fe4000bf26270 */
[----:B------:R-:W-:-:S04]  /*30f0*/  ISETP.LT.AND.EX P0, PT, R14, RZ, PT, P0 ;  /* 0x000000ff0e00720c */ /* 0x000fc80003f01300 */
[----:B------:R-:W-:Y:S02]  /*3100*/  SEL R27, R27, 0x1, P0 ;  /* 0x000000011b1b7807 */ /* 0x000fe40000000000 */
[----:B------:R-:W-:-:S05]  /*3110*/  SEL R14, R14, RZ, P0 ;  /* 0x000000ff0e0e7207 */ /* 0x000fca0000000000 */
[----:B------:R-:W-:Y:S05]  /*3120*/  @P1 BRA `(.L_x_15) ;  /* 0x0000001000741947 */ /* 0x000fea0003800000 */
[C---:B------:R-:W-:Y:S01]  /*3130*/  IADD3 R18, P1, PT, R27.reuse, 0x1, RZ ;  /* 0x000000011b127810 */ /* 0x040fe20007f3e0ff */
[----:B------:R-:W-:Y:S01]  /*3140*/  USHF.R.S32.HI UR4, URZ, 0x1f, UR18 ;  /* 0x0000001fff047899 */ /* 0x000fe20008011412 */
[----:B------:R-:W-:Y:S02]  /*3150*/  IMAD R26, R14, UR18, RZ ;  /* 0x000000120e1a7c24 */ /* 0x000fe4000f8e02ff */
[----:B------:R-:W-:Y:S01]  /*3160*/  ISETP.GE.U32.AND P0, PT, R18, 0x3, PT ;  /* 0x000000031200780c */ /* 0x000fe20003f06070 */
[----:B------:R-:W-:Y:S01]  /*3170*/  IMAD.WIDE.U32 R28, R27, UR18, RZ ;  /* 0x000000121b1c7c25 */ /* 0x000fe2000f8e00ff */
[----:B------:R-:W-:-:S03]  /*3180*/  IADD3.X R18, PT, PT, RZ, R14, RZ, P1, !PT ;  /* 0x0000000eff127210 */ /* 0x000fc60000ffe4ff */
[----:B------:R-:W-:Y:S01]  /*3190*/  IMAD R31, R27, UR4, R26 ;  /* 0x000000041b1f7c24 */ /* 0x000fe2000f8e021a */
[----:B------:R-:W-:-:S04]  /*31a0*/  ISETP.GE.U32.AND.EX P0, PT, R18, RZ, PT, P0 ;  /* 0x000000ff1200720c */ /* 0x000fc80003f06100 */
[----:B------:R-:W-:Y:S02]  /*31b0*/  IADD3 R31, PT, PT, R29, R31, RZ ;  /* 0x0000001f1d1f7210 */ /* 0x000fe40007ffe0ff */
[----:B------:R-:W-:Y:S02]  /*31c0*/  SEL R18, R27, RZ, !P0 ;  /* 0x000000ff1b127207 */ /* 0x000fe40004000000 */
[----:B------:R-:W-:-:S03]  /*31d0*/  SEL R29, R14, RZ, !P0 ;  /* 0x000000ff0e1d7207 */ /* 0x000fc60004000000 */
[-C--:B------:R-:W-:Y:S02]  /*31e0*/  IMAD R14, R31, R18.reuse, RZ ;  /* 0x000000121f0e7224 */ /* 0x080fe400078e02ff */
[----:B------:R-:W-:-:S04]  /*31f0*/  IMAD.WIDE.U32 R44, R28, R18, RZ ;  /* 0x000000121c2c7225 */ /* 0x000fc800078e00ff */
[----:B------:R-:W-:-:S05]  /*3200*/  IMAD R29, R29, R28, R14 ;  /* 0x0000001c1d1d7224 */ /* 0x000fca00078e020e */
[----:B------:R-:W-:-:S04]  /*3210*/  IADD3 R29, PT, PT, R45, R29, RZ ;  /* 0x0000001d2d1d7210 */ /* 0x000fc80007ffe0ff */
[----:B------:R-:W-:-:S13]  /*3220*/  ISETP.NE.U32.AND P0, PT, R29, RZ, PT ;  /* 0x000000ff1d00720c */ /* 0x000fda0003f05070 */
[----:B------:R-:W-:Y:S05]  /*3230*/  @P0 BRA `(.L_x_17) ;  /* 0x0000000000600947 */ /* 0x000fea0003800000 */
[----:B------:R-:W-:Y:S02]  /*3240*/  IMAD R29, R27, UR18, RZ ;  /* 0x000000121b1d7c24 */ /* 0x000fe4000f8e02ff */
[----:B------:R-:W-:Y:S02]  /*3250*/  HFMA2 R45, -RZ, RZ, 0, 0 ;  /* 0x00000000ff2d7431 */ /* 0x000fe400000001ff */
[----:B------:R-:W-:Y:S02]  /*3260*/  IMAD.MOV.U32 R28, RZ, RZ, RZ ;  /* 0x000000ffff1c7224 */ /* 0x000fe400078e00ff */
[----:B------:R-:W-:-:S04]  /*3270*/  IMAD R18, R29, R18, RZ ;  /* 0x000000121d127224 */ /* 0x000fc800078e02ff */
[----:B------:R-:W0:Y:S01]  /*3280*/  I2F.U32.RP R30, R18 ;  /* 0x00000012001e7306 */ /* 0x000e220000209000 */
[----:B------:R-:W-:Y:S02]  /*3290*/  IADD3 R14, PT, PT, RZ, -R18, RZ ;  /* 0x80000012ff0e7210 */ /* 0x000fe40007ffe0ff */
[----:B------:R-:W-:-:S05]  /*32a0*/  ISETP.NE.U32.AND P0, PT, R18, RZ, PT ;  /* 0x000000ff1200720c */ /* 0x000fca0003f05070 */
[----:B0-----:R-:W0:Y:S02]  /*32b0*/  MUFU.RCP R26, R30 ;  /* 0x0000001e001a7308 */ /* 0x001e240000001000 */
[----:B0-----:R-:W-:-:S06]  /*32c0*/  IADD3 R26, PT, PT, R26, 0xffffffe, RZ ;  /* 0x0ffffffe1a1a7810 */ /* 0x001fcc0007ffe0ff */
[----:B------:R-:W0:Y:S02]  /*32d0*/  F2I.FTZ.U32.TRUNC.NTZ R29, R26 ;  /* 0x0000001a001d7305 */ /* 0x000e24000021f000 */
[----:B0-----:R-:W-:-:S04]  /*32e0*/  IMAD R31, R14, R29, RZ ;  /* 0x0000001d0e1f7224 */ /* 0x001fc800078e02ff */
        /* <DEDUP_REMOVED lines=10> */
[----:B------:R-:W-:-:S05]  /*3390*/  IADD3 R14, PT, PT, -R44, RZ, RZ ;  /* 0x000000ff2c0e7210 */ /* 0x000fca0007ffe1ff */
[----:B------:R-:W-:Y:S01]  /*33a0*/  IMAD R25, R18, R14, R25 ;  /* 0x0000000e12197224 */ /* 0x000fe200078e0219 */
[----:B------:R-:W-:Y:S06]  /*33b0*/  BRA `(.L_x_18) ;  /* 0x00000000002c7947 */ /* 0x000fec0003800000 */
.L_x_17:
[----:B------:R-:W0:Y:S01]  /*33c0*/  S2R R18, SR_CTAID.X ;  /* 0x0000000000127919 */ /* 0x000e220000002500 */
[----:B------:R-:W-:Y:S01]  /*33d0*/  IMAD.MOV.U32 R31, RZ, RZ, RZ ;  /* 0x000000ffff1f7224 */ /* 0x000fe200078e00ff */
[----:B------:R-:W-:Y:S02]  /*33e0*/  MOV R30, R44 ;  /* 0x0000002c001e7202 */ /* 0x000fe40000000f00 */
[----:B------:R-:W-:Y:S01]  /*33f0*/  MOV R28, 0x3430 ;  /* 0x00003430001c7802 */ /* 0x000fe20000000f00 */
[----:B0-----:R-:W-:-:S05]  /*3400*/  IMAD R18, R18, 0x10, R15 ;  /* 0x0000001012127824 */ /* 0x001fca00078e020f */
[----:B------:R-:W-:Y:S02]  /*3410*/  MOV R42, R18 ;  /* 0x00000012002a7202 */ /* 0x000fe40000000f00 */
[----:B------:R-:W-:Y:S05]  /*3420*/  CALL.REL.NOINC `($__internal_0_$__cuda_sm20_div_s64) ;  /* 0x0000002400887944 */ /* 0x000fea0003c00000 */
[----:B------:R-:W-:Y:S02]  /*3430*/  IADD3 R25, PT, PT, -R14, RZ, RZ ;  /* 0x000000ff0e197210 */ /* 0x000fe40007ffe1ff */
[----:B------:R-:W-:-:S03]  /*3440*/  MOV R45, R31 ;  /* 0x0000001f002d7202 */ /* 0x000fc60000000f00 */
[----:B------:R-:W-:Y:S01]  /*3450*/  IMAD R25, R44, R25, R18 ;  /* 0x000000192c197224 */ /* 0x000fe200078e0212 */
[----:B------:R-:W-:-:S07]  /*3460*/  MOV R44, R14 ;  /* 0x0000000e002c7202 */ /* 0x000fce0000000f00 */
.L_x_18:
[----:B------:R-:W-:Y:S01]  /*3470*/  IABS R26, UR18 ;  /* 0x00000012001a7c13 */ /* 0x000fe20008000000 */
[----:B------:R-:W-:Y:S01]  /*3480*/  IMAD R41, R41, R24, RZ ;  /* 0x0000001829297224 */ /* 0x000fe200078e02ff */
[----:B------:R-:W-:Y:S01]  /*3490*/  IABS R29, UR18 ;  /* 0x00000012001d7c13 */ /* 0x000fe20008000000 */
[----:B------:R-:W-:Y:S01]  /*34a0*/  BSSY.RECONVERGENT B0, `(.L_x_19) ;  /* 0x000003f000007945 */ /* 0x000fe20003800200 */
[----:B------:R-:W0:Y:S01]  /*34b0*/  I2F.RP R18, R26 ;  /* 0x0000001a00127306 */ /* 0x000e220000209400 */
[----:B------:R-:W-:Y:S01]  /*34c0*/  IMAD R41, R23, R16, R41 ;  /* 0x0000001017297224 */ /* 0x000fe200078e0229 */
[----:B------:R-:W-:-:S06]  /*34d0*/  IADD3 R29, PT, PT, RZ, -R29, RZ ;  /* 0x8000001dff1d7210 */ /* 0x000fcc0007ffe0ff */
[----:B0-----:R-:W0:Y:S02]  /*34e0*/  MUFU.RCP R32, R18 ;  /* 0x0000001200207308 */ /* 0x001e240000001000 */
[----:B0-----:R-:W-:-:S06]  /*34f0*/  IADD3 R32, PT, PT, R32, 0xffffffe, RZ ;  /* 0x0ffffffe20207810 */ /* 0x001fcc0007ffe0ff */
[----:B------:R-:W0:Y:S02]  /*3500*/  F2I.FTZ.U32.TRUNC.NTZ R33, R32 ;  /* 0x0000002000217305 */ /* 0x000e24000021f000 */
[----:B0-----:R-:W-:Y:S01]  /*3510*/  IADD3 R14, PT, PT, RZ, -R33, RZ ;  /* 0x80000021ff0e7210 */ /* 0x001fe20007ffe0ff */
[----:B------:R-:W-:-:S04]  /*3520*/  IMAD.MOV.U32 R32, RZ, RZ, RZ ;  /* 0x000000ffff207224 */ /* 0x000fc800078e00ff */
[----:B------:R-:W-:Y:S01]  /*3530*/  IMAD R31, R14, R26, RZ ;  /* 0x0000001a0e1f7224 */ /* 0x000fe200078e02ff */
[----:B------:R-:W-:-:S03]  /*3540*/  IABS R14, R25 ;  /* 0x00000019000e7213 */ /* 0x000fc60000000000 */
[----:B------:R-:W-:-:S06]  /*3550*/  IMAD.HI.U32 R31, R33, R31, R32 ;  /* 0x0000001f211f7227 */ /* 0x000fcc00078e0020 */
[----:B------:R-:W-:-:S04]  /*3560*/  IMAD.HI.U32 R18, R31, R14, RZ ;  /* 0x0000000e1f127227 */ /* 0x000fc800078e00ff */
[----:B------:R-:W-:Y:S01]  /*3570*/  IMAD R29, R18, R29, R14 ;  /* 0x0000001d121d7224 */ /* 0x000fe200078e020e */
[----:B------:R-:W-:Y:S01]  /*3580*/  LOP3.LUT R14, R25, UR18, RZ, 0x3c, !PT ;  /* 0x00000012190e7c12 */ /* 0x000fe2000f8e3cff */
[----:B------:R-:W-:-:S03]  /*3590*/  IMAD.WIDE.U32 R30, R23, R24, RZ ;  /* 0x00000018171e7225 */ /* 0x000fc600078e00ff */
[----:B------:R-:W-:Y:S02]  /*35a0*/  ISETP.GT.U32.AND P1, PT, R26, R29, PT ;  /* 0x0000001d1a00720c */ /* 0x000fe40003f24070 */
[----:B------:R-:W-:-:S11]  /*35b0*/  ISETP.GE.AND P0, PT, R14, RZ, PT ;  /* 0x000000ff0e00720c */ /* 0x000fd60003f06270 */
[----:B------:R-:W-:Y:S02]  /*35c0*/  @!P1 IMAD.IADD R29, R29, 0x1, -R26 ;  /* 0x000000011d1d9824 */ /* 0x000fe400078e0a1a */
[----:B------:R-:W-:Y:S01]  /*35d0*/  @!P1 VIADD R18, R18, 0x1 ;  /* 0x0000000112129836 */ /* 0x000fe20000000000 */
[----:B------:R-:W-:Y:S02]  /*35e0*/  ISETP.NE.AND P1, PT, RZ, UR18, PT ;  /* 0x00000012ff007c0c */ /* 0x000fe4000bf25270 */
[----:B------:R-:W-:Y:S02]  /*35f0*/  ISETP.GE.U32.AND P2, PT, R29, R26, PT ;  /* 0x0000001a1d00720c */ /* 0x000fe40003f46070 */
[----:B------:R-:W-:Y:S01]  /*3600*/  IADD3 R29, PT, PT, R31, R41, RZ ;  /* 0x000000291f1d7210 */ /* 0x000fe20007ffe0ff */
[----:B------:R-:W-:-:S04]  /*3610*/  IMAD.WIDE.U32 R40, R30, R48, RZ ;  /* 0x000000301e287225 */ /* 0x000fc800078e00ff */
[----:B------:R-:W-:-:S04]  /*3620*/  IMAD R29, R29, R48, RZ ;  /* 0x000000301d1d7224 */ /* 0x000fc800078e02ff */
[----:B------:R-:W-:Y:S02]  /*3630*/  IMAD R29, R49, R30, R29 ;  /* 0x0000001e311d7224 */ /* 0x000fe400078e021d */
[----:B------:R-:W-:Y:S02]  /*3640*/  @P2 IADD3 R18, PT, PT, R18, 0x1, RZ ;  /* 0x0000000112122810 */ /* 0x000fe40007ffe0ff */
[----:B------:R-:W-:Y:S02]  /*3650*/  IMAD.IADD R29, R41, 0x1, R29 ;  /* 0x00000001291d7824 */ /* 0x000fe400078e021d */
[----:B------:R-:W-:Y:S02]  /*3660*/  @!P0 IADD3 R18, PT, PT, -R18, RZ, RZ ;  /* 0x000000ff12128210 */ /* 0x000fe40007ffe1ff */
[----:B------:R-:W-:Y:S02]  /*3670*/  @!P1 LOP3.LUT R18, RZ, UR18, RZ, 0x33, !PT ;  /* 0x00000012ff129c12 */ /* 0x000fe4000f8e33ff */
[----:B------:R-:W-:-:S03]  /*3680*/  LOP3.LUT R14, R45, R29, RZ, 0xfc, !PT ;  /* 0x0000001d2d0e7212 */ /* 0x000fc600078efcff */
[----:B------:R-:W-:Y:S01]  /*3690*/  IMAD.MOV R16, RZ, RZ, -R18 ;  /* 0x000000ffff107224 */ /* 0x000fe200078e0a12 */
[----:B------:R-:W-:-:S03]  /*36a0*/  ISETP.NE.U32.AND P0, PT, R14, RZ, PT ;  /* 0x000000ff0e00720c */ /* 0x000fc60003f05070 */
[----:B------:R-:W-:-:S10]  /*36b0*/  IMAD R16, R16, UR18, R25 ;  /* 0x0000001210107c24 */ /* 0x000fd4000f8e0219 */
[----:B------:R-:W-:Y:S05]  /*36c0*/  @P0 BRA `(.L_x_20) ;  /* 0x0000000000540947 */ /* 0x000fea0003800000 */
[----:B------:R-:W0:Y:S01]  /*36d0*/  I2F.U32.RP R26, R40 ;  /* 0x00000028001a7306 */ /* 0x000e220000209000 */
[----:B------:R-:W-:-:S07]  /*36e0*/  ISETP.NE.U32.AND P0, PT, R40, RZ, PT ;  /* 0x000000ff2800720c */ /* 0x000fce0003f05070 */
[----:B0-----:R-:W0:Y:S02]  /*36f0*/  MUFU.RCP R28, R26 ;  /* 0x0000001a001c7308 */ /* 0x001e240000001000 */
[----:B0-----:R-:W-:-:S06]  /*3700*/  IADD3 R28, PT, PT, R28, 0xffffffe, RZ ;  /* 0x0ffffffe1c1c7810 */ /* 0x001fcc0007ffe0ff */
        /* <DEDUP_REMOVED lines=13> */
[----:B------:R-:W-:-:S04]  /*37e0*/  @!P0 LOP3.LUT R14, RZ, R40, RZ, 0x33, !PT ;  /* 0x00000028ff0e8212 */ /* 0x000fc800078e33ff */
[----:B------:R-:W-:-:S05]  /*37f0*/  IADD3 R41, PT, PT, -R14, RZ, RZ ;  /* 0x000000ff0e297210 */ /* 0x000fca0007ffe1ff */
[----:B------:R-:W-:Y:S01]  /*3800*/  IMAD R41, R40, R41, R44 ;  /* 0x0000002928297224 */ /* 0x000fe200078e022c */
[----:B------:R-:W-:Y:S05]  /*3810*/  BRA `(.L_x_21) ;  /* 0x00000000001c7947 */ /* 0x000fea0003800000 */
.L_x_20:
[----:B------:R-:W-:Y:S01]  /*3820*/  IMAD.MOV.U32 R42, RZ, RZ, R44 ;  /* 0x000000ffff2a7224 */ /* 0x000fe200078e002c */
[----:B------:R-:W-:Y:S01]  /*3830*/  MOV R31, R45 ;  /* 0x0000002d001f7202 */ /* 0x000fe20000000f00 */
[----:B------:R-:W-:Y:S01]  /*3840*/  IMAD.MOV.U32 R30, RZ, RZ, R40 ;  /* 0x000000ffff1e7224 */ /* 0x000fe200078e0028 */
[----:B------:R-:W-:Y:S02]  /*3850*/  MOV R28, 0x3870 ;  /* 0x00003870001c7802 */ /* 0x000fe40000000f00 */
[----:B------:R-:W-:Y:S05]  /*3860*/  CALL.REL.NOINC `($__internal_0_$__cuda_sm20_div_s64) ;  /* 0x0000002000787944 */ /* 0x000fea0003c00000 */
[----:B------:R-:W-:-:S05]  /*3870*/  IADD3 R41, PT, PT, -R14, RZ, RZ ;  /* 0x000000ff0e297210 */ /* 0x000fca0007ffe1ff */
[----:B------:R-:W-:Y:S02]  /*3880*/  IMAD R41, R41, R40, R44 ;  /* 0x0000002829297224 */ /* 0x000fe400078e022c */
.L_x_21:
[----:B------:R-:W-:Y:S05]  /*3890*/  BSYNC.RECONVERGENT B0 ;  /* 0x0000000000007941 */ /* 0x000fea0003800200 */
.L_x_19:
[----:B------:R-:W-:Y:S01]  /*38a0*/  IABS R38, R24 ;  /* 0x0000001800267213 */ /* 0x000fe20000000000 */
[----:B------:R-:W0:Y:S01]  /*38b0*/  LDCU.U8 UR8, c[0x0][0x549] ;  /* 0x0000a920ff0877ac */ /* 0x000e220008000000 */
[----:B------:R-:W-:Y:S02]  /*38c0*/  IABS R30, R23 ;  /* 0x00000017001e7213 */ /* 0x000fe40000000000 */
[----:B------:R-:W1:Y:S01]  /*38d0*/  I2F.U32.RP R25, R38 ;  /* 0x0000002600197306 */ /* 0x000e620000209000 */
[-C--:B------:R-:W-:Y:S01]  /*38e0*/  IABS R26, R22.reuse ;  /* 0x00000016001a7213 */ /* 0x080fe20000000000 */
[----:B------:R-:W2:Y:S01]  /*38f0*/  LDCU.64 UR4, c[0x0][0x430] ;  /* 0x00008600ff0477ac */ /* 0x000ea20008000a00 */
[----:B------:R-:W-:Y:S02]  /*3900*/  IABS R40, R22 ;  /* 0x0000001600287213 */ /* 0x000fe40000000000 */
[----:B------:R-:W-:Y:S02]  /*3910*/  ISETP.NE.AND P5, PT, R23, RZ, PT ;  /* 0x000000ff1700720c */ /* 0x000fe40003fa5270 */
[----:B------:R-:W-:Y:S01]  /*3920*/  IADD3 R40, PT, PT, RZ, -R40, RZ ;  /* 0x80000028ff287210 */ /* 0x000fe20007ffe0ff */
[----:B------:R-:W3:Y:S01]  /*3930*/  I2F.U32.RP R29, R30 ;  /* 0x0000001e001d7306 */ /* 0x000ee20000209000 */
[----:B0-----:R-:W-:-:S07]  /*3940*/  UISETP.NE.AND UP0, UPT, UR8, URZ, UPT ;  /* 0x000000ff0800728c */ /* 0x001fce000bf05270 */
[----:B-1----:R-:W0:Y:S01]  /*3950*/  MUFU.RCP R25, R25 ;  /* 0x0000001900197308 */ /* 0x002e220000001000 */
[----:B--2---:R-:W-:Y:S02]  /*3960*/  USEL UR8, UR5, 0x1, !UP0 ;  /* 0x0000000105087887 */ /* 0x004fe4000c000000 */
[----:B------:R-:W-:-:S05]  /*3970*/  USEL UR9, UR4, 0x1, UP0 ;  /* 0x0000000104097887 */ /* 0x000fca0008000000 */
[----:B------:R-:W1:Y:S01]  /*3980*/  I2F.U32.RP R31, R26 ;  /* 0x0000001a001f7306 */ /* 0x000e620000209000 */
[----:B------:R-:W-:Y:S02]  /*3990*/  UIMAD UR4, UR5, UR4, URZ ;  /* 0x00000004050472a4 */ /* 0x000fe4000f8e02ff */
[----:B------:R-:W-:-:S05]  /*39a0*/  UIMAD UR5, UR9, UR5, URZ ;  /* 0x00000005090572a4 */ /* 0x000fca000f8e02ff */
[----:B---3--:R-:W2:Y:S01]  /*39b0*/  MUFU.RCP R32, R29 ;  /* 0x0000001d00207308 */ /* 0x008ea20000001000 */
[----:B0-----:R-:W-:-:S07]  /*39c0*/  VIADD R44, R25, 0xffffffe ;  /* 0x0ffffffe192c7836 */ /* 0x001fce0000000000 */
[----:B-1----:R-:W0:Y:S08]  /*39d0*/  MUFU.RCP R42, R31 ;  /* 0x0000001f002a7308 */ /* 0x002e300000001000 */
[----:B------:R-:W1:Y:S01]  /*39e0*/  F2I.FTZ.U32.TRUNC.NTZ R45, R44 ;  /* 0x0000002c002d7305 */ /* 0x000e62000021f000 */
[----:B--2---:R-:W-:Y:S01]  /*39f0*/  VIADD R32, R32, 0xffffffe ;  /* 0x0ffffffe20207836 */ /* 0x004fe20000000000 */
[----:B------:R-:W-:-:S06]  /*3a00*/  IABS R29, R21 ;  /* 0x00000015001d7213 */ /* 0x000fcc0000000000 */
[----:B------:R2:W3:Y:S01]  /*3a10*/  F2I.FTZ.U32.TRUNC.NTZ R33, R32 ;  /* 0x0000002000217305 */ /* 0x0004e2000021f000 */
[----:B0-----:R-:W-:Y:S02]  /*3a20*/  IADD3 R42, PT, PT, R42, 0xffffffe, RZ ;  /* 0x0ffffffe2a2a7810 */ /* 0x001fe40007ffe0ff */
[----:B------:R-:W-:Y:S01]  /*3a30*/  IABS R31, R24 ;  /* 0x00000018001f7213 */ /* 0x000fe20000000000 */
[----:B-1----:R-:W-:-:S04]  /*3a40*/  IMAD.MOV R25, RZ, RZ, -R45 ;  /* 0x000000ffff197224 */ /* 0x002fc800078e0a2d */
[----:B------:R-:W0:Y:S01]  /*3a50*/  I2F.U32.RP R39, R29 ;  /* 0x0000001d00277306 */ /* 0x000e220000209000 */
[----:B------:R-:W-:Y:S02]  /*3a60*/  IMAD.MOV.U32 R44, RZ, RZ, RZ ;  /* 0x000000ffff2c7224 */ /* 0x000fe400078e00ff */
[----:B------:R-:W-:Y:S02]  /*3a70*/  IMAD R28, R25, R38, RZ ;  /* 0x00000026191c7224 */ /* 0x000fe400078e02ff */
[----:B------:R-:W-:Y:S02]  /*3a80*/  IMAD.MOV R31, RZ, RZ, -R31 ;  /* 0x000000ffff1f7224 */ /* 0x000fe400078e0a1f */
[----:B--2---:R-:W-:Y:S01]  /*3a90*/  HFMA2 R32, -RZ, RZ, 0, 0 ;  /* 0x00000000ff207431 */ /* 0x004fe200000001ff */
[----:B------:R-:W1:Y:S01]  /*3aa0*/  F2I.FTZ.U32.TRUNC.NTZ R43, R42 ;  /* 0x0000002a002b7305 */ /* 0x000e62000021f000 */
[----:B---3--:R-:W-:Y:S02]  /*3ab0*/  IMAD.MOV R25, RZ, RZ, -R33 ;  /* 0x000000ffff197224 */ /* 0x008fe400078e0a21 */
[----:B------:R-:W-:-:S04]  /*3ac0*/  IMAD.HI.U32 R28, R45, R28, R44 ;  /* 0x0000001c2d1c7227 */ /* 0x000fc800078e002c */
[----:B------:R-:W-:Y:S01]  /*3ad0*/  IMAD R25, R25, R30, RZ ;  /* 0x0000001e19197224 */ /* 0x000fe200078e02ff */
[----:B0-----:R-:W0:Y:S03]  /*3ae0*/  MUFU.RCP R39, R39 ;  /* 0x0000002700277308 */ /* 0x001e260000001000 */
[----:B------:R-:W-:Y:S01]  /*3af0*/  IMAD.HI.U32 R32, R33, R25, R32 ;  /* 0x0000001921207227 */ /* 0x000fe200078e0020 */
[----:B------:R-:W-:-:S03]  /*3b00*/  IABS R33, R41 ;  /* 0x0000002900217213 */ /* 0x000fc60000000000 */
[----:B-1----:R-:W-:Y:S01]  /*3b10*/  IMAD.MOV R25, RZ, RZ, -R43 ;  /* 0x000000ffff197224 */ /* 0x002fe200078e0a2b */
[----:B------:R-:W-:Y:S01]  /*3b20*/  MOV R42, RZ ;  /* 0x000000ff002a7202 */ /* 0x000fe20000000f00 */
[----:B------:R-:W-:-:S04]  /*3b30*/  IMAD.HI.U32 R28, R28, R33, RZ ;  /* 0x000000211c1c7227 */ /* 0x000fc800078e00ff */
[----:B------:R-:W-:Y:S02]  /*3b40*/  IMAD R25, R25, R26, RZ ;  /* 0x0000001a19197224 */ /* 0x000fe400078e02ff */
[----:B------:R-:W-:Y:S02]  /*3b50*/  IMAD R31, R28, R31, R33 ;  /* 0x0000001f1c1f7224 */ /* 0x000fe400078e0221 */
[----:B------:R-:W-:Y:S01]  /*3b60*/  IMAD.HI.U32 R33, R43, R25, R42 ;  /* 0x000000192b217227 */ /* 0x000fe200078e002a */
[----:B------:R-:W-:Y:S02]  /*3b70*/  IABS R42, R14 ;  /* 0x0000000e002a7213 */ /* 0x000fe40000000000 */
[----:B------:R-:W-:Y:S01]  /*3b80*/  ISETP.GT.U32.AND P4, PT, R38, R31, PT ;  /* 0x0000001f2600720c */ /* 0x000fe20003f84070 */
[----:B0-----:R-:W-:Y:S01]  /*3b90*/  VIADD R43, R39, 0xffffffe ;  /* 0x0ffffffe272b7836 */ /* 0x001fe20000000000 */
[----:B------:R-:W-:Y:S01]  /*3ba0*/  IABS R25, R27 ;  /* 0x0000001b00197213 */ /* 0x000fe20000000000 */
[----:B------:R-:W-:-:S04]  /*3bb0*/  IMAD.HI.U32 R33, R33, R42, RZ ;  /* 0x0000002a21217227 */ /* 0x000fc800078e00ff */
[----:B------:R-:W0:Y:S01]  /*3bc0*/  F2I.FTZ.U32.TRUNC.NTZ R43, R43 ;  /* 0x0000002b002b7305 */ /* 0x000e22000021f000 */
[----:B------:R-:W-:Y:S01]  /*3bd0*/  IMAD R39, R33, R40, R42 ;  /* 0x0000002821277224 */ /* 0x000fe200078e022a */
[----:B------:R-:W-:Y:S01]  /*3be0*/  IABS R40, R23 ;  /* 0x0000001700287213 */ /* 0x000fe20000000000 */
[----:B------:R-:W-:-:S03]  /*3bf0*/  IMAD.MOV.U32 R42, RZ, RZ, RZ ;  /* 0x000000ffff2a7224 */ /* 0x000fc600078e00ff */
[----:B------:R-:W-:Y:S01]  /*3c00*/  @!P4 IMAD.IADD R31, R31, 0x1, -R38 ;  /* 0x000000011f1fc824 */ /* 0x000fe200078e0a26 */
[----:B------:R-:W-:Y:S01]  /*3c10*/  ISETP.GT.U32.AND P1, PT, R26, R39, PT ;  /* 0x000000271a00720c */ /* 0x000fe20003f24070 */
[----:B------:R-:W-:Y:S01]  /*3c20*/  @!P4 VIADD R28, R28, 0x1 ;  /* 0x000000011c1cc836 */ /* 0x000fe20000000000 */
[----:B------:R-:W-:Y:S01]  /*3c30*/  ISETP.NE.AND P4, PT, R24, RZ, PT ;  /* 0x000000ff1800720c */ /* 0x000fe20003f85270 */
[----:B------:R-:W-:Y:S01]  /*3c40*/  IMAD.MOV R40, RZ, RZ, -R40 ;  /* 0x000000ffff287224 */ /* 0x000fe200078e0a28 */
[----:B------:R-:W-:Y:S01]  /*3c50*/  ISETP.GE.U32.AND P0, PT, R31, R38, PT ;  /* 0x000000261f00720c */ /* 0x000fe20003f06070 */
[----:B0-----:R-:W-:-:S04]  /*3c60*/  IMAD.MOV R38, RZ, RZ, -R43 ;  /* 0x000000ffff267224 */ /* 0x001fc800078e0a2b */
[----:B------:R-:W-:-:S04]  /*3c70*/  IMAD R31, R38, R29, RZ ;  /* 0x0000001d261f7224 */ /* 0x000fc800078e02ff */
[-C--:B------:R-:W-:Y:S01]  /*3c80*/  @!P1 IADD3 R39, PT, PT, R39, -R26.reuse, RZ ;  /* 0x8000001a27279210 */ /* 0x080fe20007ffe0ff */
[----:B------:R-:W0:Y:S01]  /*3c90*/  I2F.U32.RP R38, R25 ;  /* 0x0000001900267306 */ /* 0x000e220000209000 */
[----:B------:R-:W-:Y:S01]  /*3ca0*/  @!P1 IADD3 R33, PT, PT, R33, 0x1, RZ ;  /* 0x0000000121219810 */ /* 0x000fe20007ffe0ff */
[----:B------:R-:W-:Y:S01]  /*3cb0*/  IMAD.HI.U32 R31, R43, R31, R42 ;  /* 0x0000001f2b1f7227 */ /* 0x000fe200078e002a */
[----:B------:R-:W-:Y:S02]  /*3cc0*/  ISETP.GE.U32.AND P3, PT, R39, R26, PT ;  /* 0x0000001a2700720c */ /* 0x000fe40003f66070 */
[----:B------:R-:W-:Y:S01]  /*3cd0*/  LOP3.LUT R26, R41, R24, RZ, 0x3c, !PT ;  /* 0x00000018291a7212 */ /* 0x000fe200078e3cff */
[----:B------:R-:W-:Y:S01]  /*3ce0*/  @P0 VIADD R28, R28, 0x1 ;  /* 0x000000011c1c0836 */ /* 0x000fe20000000000 */
[----:B------:R-:W-:Y:S02]  /*3cf0*/  ISETP.NE.AND P1, PT, R22, RZ, PT ;  /* 0x000000ff1600720c */ /* 0x000fe40003f25270 */
[----:B------:R-:W-:-:S02]  /*3d00*/  ISETP.GE.AND P2, PT, R26, RZ, PT ;  /* 0x000000ff1a00720c */ /* 0x000fc40003f46270 */
[----:B------:R-:W-:Y:S01]  /*3d10*/  LOP3.LUT R26, R14, R22, RZ, 0x3c, !PT ;  /* 0x000000160e1a7212 */ /* 0x000fe200078e3cff */
[----:B0-----:R-:W0:Y:S03]  /*3d20*/  MUFU.RCP R38, R38 ;  /* 0x0000002600267308 */ /* 0x001e260000001000 */
[----:B------:R-:W-:Y:S01]  /*3d30*/  ISETP.GE.AND P0, PT, R26, RZ, PT ;  /* 0x000000ff1a00720c */ /* 0x000fe20003f06270 */
[----:B------:R-:W-:-:S04]  /*3d40*/  @P3 VIADD R33, R33, 0x1 ;  /* 0x0000000121213836 */ /* 0x000fc80000000000 */
[----:B------:R-:W-:Y:S02]  /*3d50*/  IMAD.MOV.U32 R26, RZ, RZ, R33 ;  /* 0x000000ffff1a7224 */ /* 0x000fe400078e0021 */
[----:B------:R-:W-:Y:S01]  /*3d60*/  @!P2 IMAD.MOV R28, RZ, RZ, -R28 ;  /* 0x000000ffff1ca224 */ /* 0x000fe200078e0a1c */
[----:B------:R-:W-:-:S05]  /*3d70*/  @!P4 LOP3.LUT R28, RZ, R24, RZ, 0x33, !PT ;  /* 0x00000018ff1cc212 */ /* 0x000fca00078e33ff */
[----:B------:R-:W-:Y:S01]  /*3d80*/  @!P0 IADD3 R26, PT, PT, -R26, RZ, RZ ;  /* 0x000000ff1a1a8210 */ /* 0x000fe20007ffe1ff */
[----:B------:R-:W-:Y:S01]  /*3d90*/  IMAD.MOV R42, RZ, RZ, -R28 ;  /* 0x000000ffff2a7224 */ /* 0x000fe200078e0a1c */
[----:B------:R-:W-:Y:S02]  /*3da0*/  @!P1 LOP3.LUT R26, RZ, R22, RZ, 0x33, !PT ;  /* 0x00000016ff1a9212 */ /* 0x000fe400078e33ff */
[----:B0-----:R-:W-:Y:S01]  /*3db0*/  IADD3 R43, PT, PT, R38, 0xffffffe, RZ ;  /* 0x0ffffffe262b7810 */ /* 0x001fe20007ffe0ff */
[----:B------:R-:W-:Y:S01]  /*3dc0*/  IMAD R42, R24, R42, R41 ;  /* 0x0000002a182a7224 */ /* 0x000fe200078e0229 */
[----:B------:R-:W-:Y:S02]  /*3dd0*/  IABS R38, R21 ;  /* 0x0000001500267213 */ /* 0x000fe40000000000 */
[----:B------:R-:W0:Y:S01]  /*3de0*/  F2I.FTZ.U32.TRUNC.NTZ R33, R43 ;  /* 0x0000002b00217305 */ /* 0x000e22000021f000 */
[----:B------:R-:W-:Y:S02]  /*3df0*/  IABS R39, R26 ;  /* 0x0000001a00277213 */ /* 0x000fe40000000000 */
[----:B------:R-:W-:Y:S01]  /*3e00*/  IABS R41, R28 ;  /* 0x0000001c00297213 */ /* 0x000fe20000000000 */
[----:B------:R-:W-:-:S02]  /*3e10*/  IMAD.MOV R38, RZ, RZ, -R38 ;  /* 0x000000ffff267224 */ /* 0x000fc400078e0a26 */
[----:B------:R-:W-:-:S04]  /*3e20*/  IMAD.HI.U32 R31, R31, R39, RZ ;  /* 0x000000271f1f7227 */ /* 0x000fc800078e00ff */
[----:B------:R-:W-:Y:S01]  /*3e30*/  IMAD R38, R31, R38, R39 ;  /* 0x000000261f267224 */ /* 0x000fe200078e0227 */
[----:B0-----:R-:W-:Y:S01]  /*3e40*/  IADD3 R24, PT, PT, RZ, -R33, RZ ;  /* 0x80000021ff187210 */ /* 0x001fe20007ffe0ff */
[----:B------:R-:W-:-:S03]  /*3e50*/  IMAD.HI.U32 R43, R32, R41, RZ ;  /* 0x00000029202b7227 */ /* 0x000fc600078e00ff */
[----:B------:R-:W-:Y:S01]  /*3e60*/  ISETP.GT.U32.AND P1, PT, R29, R38, PT ;  /* 0x000000261d00720c */ /* 0x000fe20003f24070 */
[----:B------:R-:W-:Y:S01]  /*3e70*/  IMAD R39, R24, R25, RZ ;  /* 0x0000001918277224 */ /* 0x000fe200078e02ff */
[----:B------:R-:W-:Y:S01]  /*3e80*/  IABS R24, R27 ;  /* 0x0000001b00187213 */ /* 0x000fe20000000000 */
[----:B------:R-:W-:Y:S02]  /*3e90*/  IMAD.MOV.U32 R32, RZ, RZ, RZ ;  /* 0x000000ffff207224 */ /* 0x000fe400078e00ff */
[----:B------:R-:W-:Y:S02]  /*3ea0*/  IMAD R41, R43, R40, R41 ;  /* 0x000000282b297224 */ /* 0x000fe400078e0229 */
[----:B------:R-:W-:Y:S01]  /*3eb0*/  IMAD.HI.U32 R33, R33, R39, R32 ;  /* 0x0000002721217227 */ /* 0x000fe200078e0020 */
[----:B------:R-:W-:Y:S02]  /*3ec0*/  IABS R32, R18 ;  /* 0x0000001200207213 */ /* 0x000fe40000000000 */
[----:B------:R-:W-:Y:S01]  /*3ed0*/  ISETP.GT.U32.AND P3, PT, R30, R41, PT ;  /* 0x000000291e00720c */ /* 0x000fe20003f64070 */
[----:B------:R-:W-:-:S02]  /*3ee0*/  IMAD.MOV R24, RZ, RZ, -R24 ;  /* 0x000000ffff187224 */ /* 0x000fc400078e0a18 */
[----:B------:R-:W-:-:S04]  /*3ef0*/  IMAD.HI.U32 R33, R33, R32, RZ ;  /* 0x0000002021217227 */ /* 0x000fc800078e00ff */
[----:B------:R-:W-:Y:S02]  /*3f00*/  IMAD R24, R33, R24, R32 ;  /* 0x0000001821187224 */ /* 0x000fe400078e0220 */
[----:B------:R-:W-:Y:S02]  /*3f10*/  @!P1 IMAD.IADD R38, R38, 0x1, -R29 ;  /* 0x0000000126269824 */ /* 0x000fe400078e0a1d */
[----:B------:R-:W-:Y:S01]  /*3f20*/  @!P1 VIADD R31, R31, 0x1 ;  /* 0x000000011f1f9836 */ /* 0x000fe20000000000 */
[----:B------:R-:W-:Y:S01]  /*3f30*/  ISETP.GT.U32.AND P0, PT, R25, R24, PT ;  /* 0x000000181900720c */ /* 0x000fe20003f04070 */
[----:B------:R-:W-:Y:S01]  /*3f40*/  @!P3 VIADD R43, R43, 0x1 ;  /* 0x000000012b2bb836 */ /* 0x000fe20000000000 */
[-C--:B------:R-:W-:Y:S02]  /*3f50*/  @!P3 IADD3 R41, PT, PT, R41, -R30.reuse, RZ ;  /* 0x8000001e2929b210 */ /* 0x080fe40007ffe0ff */
[----:B------:R-:W-:Y:S02]  /*3f60*/  ISETP.NE.AND P1, PT, R21, RZ, PT ;  /* 0x000000ff1500720c */ /* 0x000fe40003f25270 */
[----:B------:R-:W-:-:S07]  /*3f70*/  ISETP.GE.U32.AND P6, PT, R41, R30, PT ;  /* 0x0000001e2900720c */ /* 0x000fce0003fc6070 */
[-C--:B------:R-:W-:Y:S01]  /*3f80*/  @!P0 IADD3 R24, PT, PT, R24, -R25.reuse, RZ ;  /* 0x8000001918188210 */ /* 0x080fe20007ffe0ff */
[----:B------:R-:W-:Y:S01]  /*3f90*/  @!P0 VIADD R33, R33, 0x1 ;  /* 0x0000000121218836 */ /* 0x000fe20000000000 */
[----:B------:R-:W-:Y:S02]  /*3fa0*/  ISETP.NE.AND P0, PT, R27, RZ, PT ;  /* 0x000000ff1b00720c */ /* 0x000fe40003f05270 */
[----:B------:R-:W-:Y:S02]  /*3fb0*/  ISETP.GE.U32.AND P4, PT, R24, R25, PT ;  /* 0x000000191800720c */ /* 0x000fe40003f86070 */
[----:B------:R-:W-:Y:S02]  /*3fc0*/  LOP3.LUT R24, R18, R27, RZ, 0x3c, !PT ;  /* 0x0000001b12187212 */ /* 0x000fe400078e3cff */
[----:B------:R-:W-:Y:S02]  /*3fd0*/  LOP3.LUT R25, R28, R23, RZ, 0x3c, !PT ;  /* 0x000000171c197212 */ /* 0x000fe400078e3cff */
[----:B------:R-:W-:-:S02]  /*3fe0*/  ISETP.GE.AND P2, PT, R24, RZ, PT ;  /* 0x000000ff1800720c */ /* 0x000fc40003f46270 */
[----:B------:R-:W-:Y:S02]  /*3ff0*/  LOP3.LUT R24, R26, R21, RZ, 0x3c, !PT ;  /* 0x000000151a187212 */ /* 0x000fe400078e3cff */
[----:B------:R-:W-:-:S03]  /*4000*/  @P6 IADD3 R43, PT, PT, R43, 0x1, RZ ;  /* 0x000000012b2b6810 */ /* 0x000fc60007ffe0ff */
[----:B------:R-:W-:Y:S01]  /*4010*/  @P4 VIADD R33, R33, 0x1 ;  /* 0x0000000121214836 */ /* 0x000fe20000000000 */
[----:B------:R-:W-:-:S05]  /*4020*/  ISETP.GE.U32.AND P4, PT, R38, R29, PT ;  /* 0x0000001d2600720c */ /* 0x000fca0003f86070 */
[----:B------:R-:W-:Y:S01]  /*4030*/  @!P2 IMAD.MOV R33, RZ, RZ, -R33 ;  /* 0x000000ffff21a224 */ /* 0x000fe200078e0a21 */
[----:B------:R-:W-:Y:S01]  /*4040*/  ISETP.GE.AND P2, PT, R25, RZ, PT ;  /* 0x000000ff1900720c */ /* 0x000fe20003f46270 */
[----:B------:R-:W-:Y:S01]  /*4050*/  IMAD.MOV R25, RZ, RZ, -R26 ;  /* 0x000000ffff197224 */ /* 0x000fe200078e0a1a */
[----:B------:R-:W-:Y:S02]  /*4060*/  @!P0 LOP3.LUT R33, RZ, R27, RZ, 0x33, !PT ;  /* 0x0000001bff218212 */ /* 0x000fe400078e33ff */
[----:B------:R-:W-:Y:S01]  /*4070*/  ISETP.GE.AND P0, PT, R24, RZ, PT ;  /* 0x000000ff1800720c */ /* 0x000fe20003f06270 */
[----:B------:R-:W-:Y:S02]  /*4080*/  IMAD R25, R22, R25, R14 ;  /* 0x0000001916197224 */ /* 0x000fe400078e020e */
[C---:B------:R-:W-:Y:S01]  /*4090*/  IMAD.WIDE R38, R33.reuse, UR8, RZ ;  /* 0x0000000821267c25 */ /* 0x040fe2000f8e02ff */
[----:B------:R-:W-:Y:S01]  /*40a0*/  USHF.R.S32.HI UR8, URZ, 0x1f, UR9 ;  /* 0x0000001fff087899 */ /* 0x000fe20008011409 */
[----:B------:R-:W-:-:S02]  /*40b0*/  IADD3 R33, PT, PT, -R33, RZ, RZ ;  /* 0x000000ff21217210 */ /* 0x000fc40007ffe1ff */
[----:B------:R-:W-:Y:S02]  /*40c0*/  @P4 VIADD R31, R31, 0x1 ;  /* 0x000000011f1f4836 */ /* 0x000fe40000000000 */
[----:B------:R-:W-:Y:S01]  /*40d0*/  IMAD.WIDE.U32 R38, R16, UR9, R38 ;  /* 0x0000000910267c25 */ /* 0x000fe2000f8e0026 */
[----:B------:R-:W-:-:S03]  /*40e0*/  UIMAD UR9, UR21, UR9, URZ ;  /* 0x00000009150972a4 */ /* 0x000fc6000f8e02ff */
[----:B------:R-:W-:Y:S01]  /*40f0*/  @!P2 IMAD.MOV R43, RZ, RZ, -R43 ;  /* 0x000000ffff2ba224 */ /* 0x000fe200078e0a2b */
[----:B------:R-:W-:Y:S01]  /*4100*/  @!P5 LOP3.LUT R43, RZ, R23, RZ, 0x33, !PT ;  /* 0x00000017ff2bd212 */ /* 0x000fe200078e33ff */
[----:B------:R-:W-:Y:S01]  /*4110*/  IMAD R39, R16, UR8, R39 ;  /* 0x0000000810277c24 */ /* 0x000fe2000f8e0227 */
[----:B------:R-:W-:Y:S01]  /*4120*/  @!P0 IADD3 R31, PT, PT, -R31, RZ, RZ ;  /* 0x000000ff1f1f8210 */ /* 0x000fe20007ffe1ff */
[----:B------:R-:W-:Y:S01]  /*4130*/  IMAD R33, R27, R33, R18 ;  /* 0x000000211b217224 */ /* 0x000fe200078e0212 */
[----:B------:R-:W-:Y:S01]  /*4140*/  @!P1 LOP3.LUT R31, RZ, R21, RZ, 0x33, !PT ;  /* 0x00000015ff1f9212 */ /* 0x000fe200078e33ff */
[----:B------:R-:W-:Y:S01]  /*4150*/  IMAD.MOV R18, RZ, RZ, -R43 ;  /* 0x000000ffff127224 */ /* 0x000fe200078e0a2b */
[----:B------:R-:W-:Y:S01]  /*4160*/  UIMAD UR8, UR7, UR4, URZ ;  /* 0x00000004070872a4 */ /* 0x000fe2000f8e02ff */
[----:B------:R-:W-:Y:S01]  /*4170*/  IMAD.WIDE R38, R33, UR4, R38 ;  /* 0x0000000421267c25 */ /* 0x000fe2000f8e0226 */
[----:B------:R-:W-:-:S03]  /*4180*/  IADD3 R16, PT, PT, -R31, RZ, RZ ;  /* 0x000000ff1f107210 */ /* 0x000fc60007ffe1ff */
[----:B------:R-:W-:Y:S01]  /*4190*/  IMAD.WIDE R32, R42, UR5, RZ ;  /* 0x000000052a207c25 */ /* 0x000fe2000f8e02ff */
[----:B------:R-:W0:Y:S03]  /*41a0*/  LDCU.64 UR4, c[0x0][0x420] ;  /* 0x00008400ff0477ac */ /* 0x000e260008000a00 */
[----:B------:R-:W-:-:S04]  /*41b0*/  IMAD.WIDE R40, R43, UR6, RZ ;  /* 0x000000062b287c25 */ /* 0x000fc8000f8e02ff */
[----:B------:R-:W-:Y:S01]  /*41c0*/  IMAD R18, R23, R18, R28 ;  /* 0x0000001217127224 */ /* 0x000fe200078e021c */
[----:B------:R-:W-:Y:S01]  /*41d0*/  IADD3 R14, P1, P0, R40, R38, R32 ;  /* 0x00000026280e7210 */ /* 0x000fe2000783e020 */
[----:B------:R-:W-:-:S03]  /*41e0*/  IMAD.WIDE R22, R25, UR9, RZ ;  /* 0x0000000919167c25 */ /* 0x000fc6000f8e02ff */
[----:B------:R-:W-:Y:S01]  /*41f0*/  IADD3.X R33, PT, PT, R41, R39, R33, P1, P0 ;  /* 0x0000002729217210 */ /* 0x000fe20000fe0421 */
[----:B------:R-:W-:Y:S02]  /*4200*/  IMAD R21, R21, R16, R26 ;  /* 0x0000001015157224 */ /* 0x000fe400078e021a */
[----:B------:R-:W-:-:S04]  /*4210*/  IMAD.WIDE R24, R18, UR8, RZ ;  /* 0x0000000812187c25 */ /* 0x000fc8000f8e02ff */
[----:B------:R-:W-:Y:S01]  /*4220*/  IMAD.WIDE R26, R21, R20, RZ ;  /* 0x00000014151a7225 */ /* 0x000fe200078e02ff */
[----:B------:R-:W-:-:S03]  /*4230*/  IADD3 R21, P1, P0, R22, R14, R24 ;  /* 0x0000000e16157210 */ /* 0x000fc6000783e018 */
[----:B------:R-:W-:Y:S01]  /*4240*/  IMAD.WIDE R18, R31, R19, RZ ;  /* 0x000000131f127225 */ /* 0x000fe200078e02ff */
[----:B------:R-:W-:Y:S02]  /*4250*/  IADD3.X R33, PT, PT, R23, R33, R25, P1, P0 ;  /* 0x0000002117217210 */ /* 0x000fe40000fe0419 */
[----:B------:R-:W-:-:S04]  /*4260*/  IADD3 R21, P1, P0, R26, R21, R18 ;  /* 0x000000151a157210 */ /* 0x000fc8000783e012 */
[----:B------:R-:W-:Y:S02]  /*4270*/  IADD3.X R18, PT, PT, R27, R33, R19, P1, P0 ;  /* 0x000000211b127210 */ /* 0x000fe40000fe0413 */
[----:B0-----:R-:W-:-:S04]  /*4280*/  LEA R20, P0, R21, UR4, 0x2 ;  /* 0x0000000415147c11 */ /* 0x001fc8000f8010ff */
[----:B------:R-:W-:-:S05]  /*4290*/  LEA.HI.X R21, R21, UR5, R18, 0x2, P0 ;  /* 0x0000000515157c11 */ /* 0x000fca00080f1412 */
[----:B------:R0:W-:Y:S01]  /*42a0*/  STG.E desc[UR10][R20.64], R2 ;  /* 0x0000000214007986 */ /* 0x0001e2000c10190a */
[----:B------:R-:W-:Y:S05]  /*42b0*/  BRA `(.L_x_15) ;  /* 0x0000000000107947 */ /* 0x000fea0003800000 */
.L_x_16:
[----:B------:R-:W0:Y:S01]  /*42c0*/  LDC.64 R18, c[0x0][0x420] ;  /* 0x00010800ff127b82 */ /* 0x000e220000000a00 */
[----:B------:R-:W-:-:S05]  /*42d0*/  IADD3 R14, PT, PT, R15, UR19, RZ ;  /* 0x000000130f0e7c10 */ /* 0x000fca000fffe0ff */
[----:B0-----:R-:W-:-:S05]  /*42e0*/  IMAD.WIDE.U32 R18, R14, 0x4, R18 ;  /* 0x000000040e127825 */ /* 0x001fca00078e0012 */
[----:B------:R1:W-:Y:S02]  /*42f0*/  STG.E desc[UR10][R18.64], R2 ;  /* 0x0000000212007986 */ /* 0x0003e4000c10190a */
.L_x_15:
[----:B------:R-:W-:Y:S05]  /*4300*/  BSYNC.RECONVERGENT B1 ;  /* 0x0000000000017941 */ /* 0x000fea0003800200 */
.L_x_14:
[----:B------:R-:W2:Y:S01]  /*4310*/  LDCU UR9, c[0x0][0x534] ;  /* 0x0000a680ff0977ac */ /* 0x000ea20008000800 */
[C---:B------:R-:W-:Y:S01]  /*4320*/  LOP3.LUT R14, R0.reuse, 0x7, RZ, 0xc0, !PT ;  /* 0x00000007000e7812 */ /* 0x040fe200078ec0ff */
[----:B------:R-:W3:Y:S01]  /*4330*/  S2UR UR4, SR_CgaCtaId ;  /* 0x00000000000479c3 */ /* 0x000ee20000008800 */
[----:B------:R-:W-:Y:S01]  /*4340*/  IMAD.SHL.U32 R29, R0, 0x4, RZ ;  /* 0x00000004001d7824 */ /* 0x000fe200078e00ff */
[----:B------:R-:W-:Y:S01]  /*4350*/  UMOV UR5, 0x400 ;  /* 0x0000040000057882 */ /* 0x000fe20000000000 */
[C---:B------:R-:W-:Y:S02]  /*4360*/  LOP3.LUT R16, R14.reuse, 0x8, RZ, 0xfc, !PT ;  /* 0x000000080e107812 */ /* 0x040fe400078efcff */
[C---:B-1----:R-:W-:Y:S02]  /*4370*/  LOP3.LUT R18, R14.reuse, 0x18, RZ, 0xfc, !PT ;  /* 0x000000180e127812 */ /* 0x042fe400078efcff */
[C---:B------:R-:W-:Y:S01]  /*4380*/  LOP3.LUT R19, R14.reuse, 0x20, RZ, 0xfc, !PT ;  /* 0x000000200e137812 */ /* 0x040fe200078efcff */
[----:B------:R-:W1:Y:S01]  /*4390*/  S2UR UR6, SR_CTAID.X ;  /* 0x00000000000679c3 */ /* 0x000e620000002500 */
[----:B0-----:R-:W-:-:S02]  /*43a0*/  LOP3.LUT R21, R14, 0x38, RZ, 0xfc, !PT ;  /* 0x000000380e157812 */ /* 0x001fc400078efcff */
[----:B------:R-:W-:Y:S02]  /*43b0*/  LOP3.LUT R29, R29, 0x1c, RZ, 0xc0, !PT ;  /* 0x0000001c1d1d7812 */ /* 0x000fe400078ec0ff */
[----:B--2---:R-:W-:-:S03]  /*43c0*/  ISETP.GE.AND P1, PT, R14, UR9, PT ;  /* 0x000000090e007c0c */ /* 0x004fc6000bf26270 */
[----:B------:R-:W0:Y:S01]  /*43d0*/  LDC R30, c[0x0][0x44c] ;  /* 0x00011300ff1e7b82 */ /* 0x000e220000000800 */
[----:B------:R-:W-:Y:S01]  /*43e0*/  ISETP.GE.AND P0, PT, R16, UR9, PT ;  /* 0x0000000910007c0c */ /* 0x000fe2000bf06270 */
[----:B------:R-:W-:Y:S01]  /*43f0*/  UISETP.GE.AND UP0, UPT, UR9, 0x1, UPT ;  /* 0x000000010900788c */ /* 0x000fe2000bf06270 */
[----:B------:R-:W-:Y:S02]  /*4400*/  ISETP.GT.U32.OR P1, PT, R0, 0x7f, P1 ;  /* 0x0000007f0000780c */ /* 0x000fe40000f24470 */
[----:B------:R-:W-:Y:S02]  /*4410*/  LOP3.LUT R16, R14, 0x10, RZ, 0xfc, !PT ;  /* 0x000000100e107812 */ /* 0x000fe400078efcff */
[----:B------:R-:W-:Y:S01]  /*4420*/  ISETP.GT.U32.OR P0, PT, R0, 0x7f, P0 ;  /* 0x0000007f0000780c */ /* 0x000fe20000704470 */
[----:B---3--:R-:W-:Y:S01]  /*4430*/  ULEA UR4, UR4, UR5, 0x18 ;  /* 0x0000000504047291 */ /* 0x008fe2000f8ec0ff */
[----:B------:R-:W-:Y:S02]  /*4440*/  ISETP.GE.AND P6, PT, R16, UR9, PT ;  /* 0x0000000910007c0c */ /* 0x000fe4000bfc6270 */
[----:B------:R-:W-:-:S02]  /*4450*/  ISETP.GE.AND P5, PT, R18, UR9, PT ;  /* 0x0000000912007c0c */ /* 0x000fc4000bfa6270 */
[----:B------:R-:W-:Y:S02]  /*4460*/  ISETP.GT.U32.OR P6, PT, R0, 0x7f, P6 ;  /* 0x0000007f0000780c */ /* 0x000fe400037c4470 */
[----:B------:R-:W-:Y:S01]  /*4470*/  ISETP.GE.AND P4, PT, R19, UR9, PT ;  /* 0x0000000913007c0c */ /* 0x000fe2000bf86270 */
[----:B------:R-:W-:Y:S01]  /*4480*/  @!P1 FADD.FTZ R16, -R2, R37 ;  /* 0x0000002502109221 */ /* 0x000fe20000010100 */
[----:B------:R-:W-:Y:S01]  /*4490*/  ISETP.GT.U32.OR P5, PT, R0, 0x7f, P5 ;  /* 0x0000007f0000780c */ /* 0x000fe20002fa4470 */
[----:B-1----:R-:W-:Y:S01]  /*44a0*/  USHF.L.U32 UR6, UR6, 0x4, URZ ;  /* 0x0000000406067899 */ /* 0x002fe200080006ff */
[----:B------:R-:W-:Y:S01]  /*44b0*/  LOP3.LUT R19, R14, 0x28, RZ, 0xfc, !PT ;  /* 0x000000280e137812 */ /* 0x000fe200078efcff */
[----:B------:R-:W-:Y:S01]  /*44c0*/  @!P1 FMUL.FTZ R16, R16, 1.4426950216293334961 ;  /* 0x3fb8aa3b10109820 */ /* 0x000fe20000410000 */
[----:B------:R-:W-:Y:S01]  /*44d0*/  @!P0 FADD.FTZ R18, -R2, R36 ;  /* 0x0000002402128221 */ /* 0x000fe20000010100 */
[----:B------:R-:W-:Y:S02]  /*44e0*/  LEA R28, R15, UR4, 0x2 ;  /* 0x000000040f1c7c11 */ /* 0x000fe4000f8e10ff */
[----:B------:R-:W-:Y:S01]  /*44f0*/  ISETP.GE.AND P3, PT, R19, UR9, PT ;  /* 0x0000000913007c0c */ /* 0x000fe2000bf66270 */
[----:B------:R-:W-:Y:S01]  /*4500*/  @!P0 FMUL.FTZ R18, R18, 1.4426950216293334961 ;  /* 0x3fb8aa3b12128820 */ /* 0x000fe20000410000 */
[----:B------:R-:W1:Y:S01]  /*4510*/  @!P1 MUFU.EX2 R16, R16 ;  /* 0x0000001000109308 */ /* 0x000e620000000800 */
[----:B------:R-:W-:Y:S01]  /*4520*/  @!P6 FADD.FTZ R22, -R2, R35 ;  /* 0x000000230216e221 */ /* 0x000fe20000010100 */
[----:B------:R-:W-:-:S02]  /*4530*/  LOP3.LUT R19, R14, 0x30, RZ, 0xfc, !PT ;  /* 0x000000300e137812 */ /* 0x000fc400078efcff */
[----:B------:R-:W-:Y:S01]  /*4540*/  ISETP.GT.U32.OR P4, PT, R0, 0x7f, P4 ;  /* 0x0000007f0000780c */ /* 0x000fe20002784470 */
[----:B------:R-:W-:Y:S01]  /*4550*/  @!P6 FMUL.FTZ R22, R22, 1.4426950216293334961 ;  /* 0x3fb8aa3b1616e820 */ /* 0x000fe20000410000 */
[----:B------:R-:W-:Y:S01]  /*4560*/  ISETP.GE.AND P2, PT, R19, UR9, PT ;  /* 0x0000000913007c0c */ /* 0x000fe2000bf46270 */
[----:B------:R-:W-:Y:S01]  /*4570*/  IMAD R19, R14, 0x44, R28 ;  /* 0x000000440e137824 */ /* 0x000fe200078e021c */
[----:B------:R-:W2:Y:S01]  /*4580*/  @!P0 MUFU.EX2 R18, R18 ;  /* 0x0000001200128308 */ /* 0x000ea20000000800 */
[----:B------:R-:W-:Y:S01]  /*4590*/  @!P5 FADD.FTZ R20, -R2, R34 ;  /* 0x000000220214d221 */ /* 0x000fe20000010100 */
[C---:B------:R-:W-:Y:S02]  /*45a0*/  ISETP.GT.U32.OR P3, PT, R0.reuse, 0x7f, P3 ;  /* 0x0000007f0000780c */ /* 0x040fe40001f64470 */
[----:B------:R-:W-:Y:S01]  /*45b0*/  ISETP.GT.U32.OR P2, PT, R0, 0x7f, P2 ;  /* 0x0000007f0000780c */ /* 0x000fe20001744470 */
[----:B------:R-:W-:-:S03]  /*45c0*/  @!P5 FMUL.FTZ R20, R20, 1.4426950216293334961 ;  /* 0x3fb8aa3b1414d820 */ /* 0x000fc60000410000 */
[----:B------:R-:W3:Y:S01]  /*45d0*/  @!P6 MUFU.EX2 R22, R22 ;  /* 0x000000160016e308 */ /* 0x000ee20000000800 */
[----:B-1----:R1:W-:Y:S01]  /*45e0*/  @!P1 STS [R19], R16 ;  /* 0x0000001013009388 */ /* 0x0023e20000000800 */
[----:B------:R-:W-:Y:S01]  /*45f0*/  ISETP.GE.AND P1, PT, R21, UR9, PT ;  /* 0x0000000915007c0c */ /* 0x000fe2000bf26270 */
[----:B------:R-:W-:Y:S01]  /*4600*/  @!P4 FADD.FTZ R17, -R2, R17 ;  /* 0x000000110211c221 */ /* 0x000fe20000010100 */
[----:B------:R-:W-:Y:S02]  /*4610*/  LOP3.LUT R21, R14, 0x40, RZ, 0xfc, !PT ;  /* 0x000000400e157812 */ /* 0x000fe400078efcff */
[----:B------:R-:W-:Y:S01]  /*4620*/  ISETP.GT.U32.OR P1, PT, R0, 0x7f, P1 ;  /* 0x0000007f0000780c */ /* 0x000fe20000f24470 */
[----:B------:R-:W-:Y:S01]  /*4630*/  @!P4 FMUL.FTZ R17, R17, 1.4426950216293334961 ;  /* 0x3fb8aa3b1111c820 */ /* 0x000fe20000410000 */
[----:B------:R-:W4:Y:S01]  /*4640*/  @!P5 MUFU.EX2 R20, R20 ;  /* 0x000000140014d308 */ /* 0x000f220000000800 */
[----:B--2---:R-:W-:Y:S01]  /*4650*/  @!P0 STS [R19+0x220], R18 ;  /* 0x0002201213008388 */ /* 0x004fe20000000800 */
[----:B------:R-:W-:Y:S01]  /*4660*/  ISETP.GE.AND P0, PT, R21, UR9, PT ;  /* 0x0000000915007c0c */ /* 0x000fe2000bf06270 */
[C---:B------:R-:W-:Y:S01]  /*4670*/  @!P3 FADD.FTZ R12, -R2.reuse, R12 ;  /* 0x0000000c020cb221 */ /* 0x040fe20000010100 */
[----:B------:R-:W-:-:S02]  /*4680*/  @!P2 FADD.FTZ R13, -R2, R13 ;  /* 0x0000000d020da221 */ /* 0x000fc40000010100 */
[----:B------:R-:W-:Y:S01]  /*4690*/  ISETP.GT.U32.OR P0, PT, R0, 0x7f, P0 ;  /* 0x0000007f0000780c */ /* 0x000fe20000704470 */
[----:B------:R-:W-:Y:S01]  /*46a0*/  @!P3 FMUL.FTZ R12, R12, 1.4426950216293334961 ;  /* 0x3fb8aa3b0c0cb820 */ /* 0x000fe20000410000 */
[----:B------:R2:W5:Y:S01]  /*46b0*/  @!P4 MUFU.EX2 R24, R17 ;  /* 0x000000110018c308 */ /* 0x0005620000000800 */
[----:B---3--:R-:W-:Y:S01]  /*46c0*/  @!P6 STS [R19+0x440], R22 ;  /* 0x000440161300e388 */ /* 0x008fe20000000800 */
[----:B------:R-:W-:Y:S01]  /*46d0*/  @!P2 FMUL.FTZ R13, R13, 1.4426950216293334961 ;  /* 0x3fb8aa3b0d0da820 */ /* 0x000fe20000410000 */
[----:B------:R-:W-:-:S04]  /*46e0*/  @!P1 FADD.FTZ R10, -R2, R10 ;  /* 0x0000000a020a9221 */ /* 0x000fc80000010100 */
[----:B------:R-:W-:Y:S01]  /*46f0*/  @!P1 FMUL.FTZ R10, R10, 1.4426950216293334961 ;  /* 0x3fb8aa3b0a0a9820 */ /* 0x000fe20000410000 */
[----:B------:R-:W3:Y:S01]  /*4700*/  @!P3 MUFU.EX2 R12, R12 ;  /* 0x0000000c000cb308 */ /* 0x000ee20000000800 */
[----:B----4-:R-:W-:Y:S01]  /*4710*/  @!P5 STS [R19+0x660], R20 ;  /* 0x000660141300d388 */ /* 0x010fe20000000800 */
[----:B-1----:R-:W-:Y:S01]  /*4720*/  LOP3.LUT R16, R14, 0x48, RZ, 0xfc, !PT ;  /* 0x000000480e107812 */ /* 0x002fe200078efcff */
[----:B------:R-:W-:-:S03]  /*4730*/  @!P0 FADD.FTZ R11, -R2, R11 ;  /* 0x0000000b020b8221 */ /* 0x000fc60000010100 */
[----:B------:R-:W-:Y:S02]  /*4740*/  ISETP.GE.AND P6, PT, R16, UR9, PT ;  /* 0x0000000910007c0c */ /* 0x000fe4000bfc6270 */
[----:B------:R-:W-:Y:S01]  /*4750*/  LOP3.LUT R16, R14, 0x50, RZ, 0xfc, !PT ;  /* 0x000000500e107812 */ /* 0x000fe200078efcff */
[----:B------:R-:W1:Y:S01]  /*4760*/  @!P1 MUFU.EX2 R10, R10 ;  /* 0x0000000a000a9308 */ /* 0x000e620000000800 */
[----:B------:R-:W-:Y:S01]  /*4770*/  ISETP.GT.U32.OR P6, PT, R0, 0x7f, P6 ;  /* 0x0000007f0000780c */ /* 0x000fe200037c4470 */
[----:B--2---:R-:W-:Y:S01]  /*4780*/  @!P0 FMUL.FTZ R17, R11, 1.4426950216293334961 ;  /* 0x3fb8aa3b0b118820 */ /* 0x004fe20000410000 */
[----:B------:R-:W-:Y:S01]  /*4790*/  ISETP.GE.AND P5, PT, R16, UR9, PT ;  /* 0x0000000910007c0c */ /* 0x000fe2000bfa6270 */
[----:B-----5:R-:W-:Y:S01]  /*47a0*/  @!P4 STS [R19+0x880], R24 ;  /* 0x000880181300c388 */ /* 0x020fe20000000800 */
[C---:B------:R-:W-:Y:S02]  /*47b0*/  LOP3.LUT R16, R14.reuse, 0x58, RZ, 0xfc, !PT ;  /* 0x000000580e107812 */ /* 0x040fe400078efcff */
[----:B------:R-:W-:Y:S01]  /*47c0*/  LOP3.LUT R11, R14, 0x60, RZ, 0xfc, !PT ;  /* 0x000000600e0b7812 */ /* 0x000fe200078efcff */
[----:B------:R-:W2:Y:S01]  /*47d0*/  @!P2 MUFU.EX2 R26, R13 ;  /* 0x0000000d001aa308 */ /* 0x000ea20000000800 */
[----:B------:R-:W-:Y:S01]  /*47e0*/  ISETP.GE.AND P4, PT, R16, UR9, PT ;  /* 0x0000000910007c0c */ /* 0x000fe2000bf86270 */
[----:B---3--:R-:W-:Y:S01]  /*47f0*/  @!P3 STS [R19+0xaa0], R12 ;  /* 0x000aa00c1300b388 */ /* 0x008fe20000000800 */
[----:B------:R-:W-:-:S02]  /*4800*/  ISETP.GE.AND P3, PT, R11, UR9, PT ;  /* 0x000000090b007c0c */ /* 0x000fc4000bf66270 */
[----:B------:R-:W-:Y:S01]  /*4810*/  LOP3.LUT R11, R14, 0x70, RZ, 0xfc, !PT ;  /* 0x000000700e0b7812 */ /* 0x000fe200078efcff */
[----:B------:R-:W-:Y:S01]  /*4820*/  @!P6 FADD.FTZ R16, -R2, R8 ;  /* 0x000000080210e221 */ /* 0x000fe20000010100 */
[----:B------:R-:W-:Y:S01]  /*4830*/  ISETP.GT.U32.OR P4, PT, R0, 0x7f, P4 ;  /* 0x0000007f0000780c */ /* 0x000fe20002784470 */
[----:B------:R-:W3:Y:S01]  /*4840*/  @!P0 MUFU.EX2 R8, R17 ;  /* 0x0000001100088308 */ /* 0x000ee20000000800 */
[----:B-1----:R1:W-:Y:S01]  /*4850*/  @!P1 STS [R19+0xee0], R10 ;  /* 0x000ee00a13009388 */ /* 0x0023e20000000800 */
[----:B------:R-:W-:Y:S01]  /*4860*/  ISETP.GE.AND P1, PT, R11, UR9, PT ;  /* 0x000000090b007c0c */ /* 0x000fe2000bf26270 */
[----:B------:R-:W-:Y:S01]  /*4870*/  @!P6 FMUL.FTZ R16, R16, 1.4426950216293334961 ;  /* 0x3fb8aa3b1010e820 */ /* 0x000fe20000410000 */
[----:B------:R-:W-:Y:S02]  /*4880*/  LOP3.LUT R11, R14, 0x78, RZ, 0xfc, !PT ;  /* 0x000000780e0b7812 */ /* 0x000fe400078efcff */
[C---:B------:R-:W-:Y:S02]  /*4890*/  ISETP.GT.U32.OR P3, PT, R0.reuse, 0x7f, P3 ;  /* 0x0000007f0000780c */ /* 0x040fe40001f64470 */
[----:B------:R-:W-:Y:S01]  /*48a0*/  ISETP.GT.U32.OR P5, PT, R0, 0x7f, P5 ;  /* 0x0000007f0000780c */ /* 0x000fe20002fa4470 */
[----:B--2---:R-:W-:Y:S01]  /*48b0*/  @!P2 STS [R19+0xcc0], R26 ;  /* 0x000cc01a1300a388 */ /* 0x004fe20000000800 */
[----:B------:R-:W-:Y:S01]  /*48c0*/  LOP3.LUT R13, R14, 0x68, RZ, 0xfc, !PT ;  /* 0x000000680e0d7812 */ /* 0x000fe200078efcff */
[----:B------:R-:W2:Y:S01]  /*48d0*/  @!P6 MUFU.EX2 R16, R16 ;  /* 0x000000100010e308 */ /* 0x000ea20000000800 */
[----:B------:R-:W-:Y:S01]  /*48e0*/  ISETP.GT.U32.OR P1, PT, R0, 0x7f, P1 ;  /* 0x0000007f0000780c */ /* 0x000fe20000f24470 */
[----:B------:R-:W-:Y:S01]  /*48f0*/  @!P4 FADD.FTZ R6, -R2, R6 ;  /* 0x000000060206c221 */ /* 0x000fe20000010100 */
[----:B------:R-:W-:Y:S01]  /*4900*/  ISETP.GE.AND P2, PT, R13, UR9, PT ;  /* 0x000000090d007c0c */ /* 0x000fe2000bf46270 */
[----:B------:R-:W-:Y:S01]  /*4910*/  IMAD.MOV.U32 R13, RZ, RZ, RZ ;  /* 0x000000ffff0d7224 */ /* 0x000fe200078e00ff */
[----:B---3--:R3:W-:Y:S01]  /*4920*/  @!P0 STS [R19+0x1100], R8 ;  /* 0x0011000813008388 */ /* 0x0087e20000000800 */
[----:B------:R-:W-:Y:S01]  /*4930*/  ISETP.GE.AND P0, PT, R11, UR9, PT ;  /* 0x000000090b007c0c */ /* 0x000fe2000bf06270 */
[----:B------:R-:W-:Y:S01]  /*4940*/  @!P4 FMUL.FTZ R6, R6, 1.4426950216293334961 ;  /* 0x3fb8aa3b0606c820 */ /* 0x000fe20000410000 */
[----:B------:R-:W-:-:S02]  /*4950*/  ISETP.GT.U32.OR P2, PT, R0, 0x7f, P2 ;  /* 0x0000007f0000780c */ /* 0x000fc40001744470 */
[----:B------:R-:W-:Y:S01]  /*4960*/  @!P5 FADD.FTZ R9, -R2, R9 ;  /* 0x000000090209d221 */ /* 0x000fe20000010100 */
[----:B------:R-:W-:Y:S01]  /*4970*/  ISETP.GT.U32.OR P0, PT, R0, 0x7f, P0 ;  /* 0x0000007f0000780c */ /* 0x000fe20000704470 */
[----:B------:R-:W-:Y:S02]  /*4980*/  IMAD R11, R15, 0x18, R14 ;  /* 0x000000180f0b7824 */ /* 0x000fe400078e020e */
[C---:B------:R-:W-:Y:S01]  /*4990*/  @!P1 FADD.FTZ R5, -R2.reuse, R5 ;  /* 0x0000000502059221 */ /* 0x040fe20000010100 */
[----:B-1----:R-:W-:Y:S01]  /*49a0*/  @!P3 FADD.FTZ R10, -R2, R7 ;  /* 0x00000007020ab221 */ /* 0x002fe20000010100 */
[----:B------:R-:W-:Y:S01]  /*49b0*/  @!P5 FMUL.FTZ R9, R9, 1.4426950216293334961 ;  /* 0x3fb8aa3b0909d820 */ /* 0x000fe20000410000 */
[----:B------:R-:W1:Y:S01]  /*49c0*/  @!P4 MUFU.EX2 R6, R6 ;  /* 0x000000060006c308 */ /* 0x000e620000000800 */
[----:B------:R-:W-:Y:S01]  /*49d0*/  @!P1 FMUL.FTZ R5, R5, 1.4426950216293334961 ;  /* 0x3fb8aa3b05059820 */ /* 0x000fe20000410000 */
[----:B------:R-:W-:Y:S01]  /*49e0*/  @!P3 FMUL.FTZ R10, R10, 1.4426950216293334961 ;  /* 0x3fb8aa3b0a0ab820 */ /* 0x000fe20000410000 */
[----:B--2---:R-:W-:Y:S01]  /*49f0*/  @!P6 STS [R19+0x1320], R16 ;  /* 0x001320101300e388 */ /* 0x004fe20000000800 */
[----:B------:R-:W-:-:S02]  /*4a00*/  IMAD.MOV.U32 R0, RZ, RZ, RZ ;  /* 0x000000ffff007224 */ /* 0x000fc400078e00ff */
[C---:B------:R-:W-:Y:S01]  /*4a10*/  @!P2 FADD.FTZ R7, -R2.reuse, R4 ;  /* 0x000000040207a221 */ /* 0x040fe20000010100 */
[----:B------:R-:W-:Y:S01]  /*4a20*/  @!P0 FADD.FTZ R2, -R2, R3 ;  /* 0x0000000302028221 */ /* 0x000fe20000010100 */
[----:B------:R-:W2:Y:S02]  /*4a30*/  @!P5 MUFU.EX2 R12, R9 ;  /* 0x00000009000cd308 */ /* 0x000ea40000000800 */
[----:B------:R-:W-:Y:S01]  /*4a40*/  @!P2 FMUL.FTZ R7, R7, 1.4426950216293334961 ;  /* 0x3fb8aa3b0707a820 */ /* 0x000fe20000410000 */
[----:B------:R-:W-:-:S05]  /*4a50*/  @!P0 FMUL.FTZ R2, R2, 1.4426950216293334961 ;  /* 0x3fb8aa3b02028820 */ /* 0x000fca0000410000 */
[----:B------:R-:W4:Y:S01]  /*4a60*/  @!P3 MUFU.EX2 R4, R10 ;  /* 0x0000000a0004b308 */ /* 0x000f220000000800 */
[----:B-1----:R1:W-:Y:S07]  /*4a70*/  @!P4 STS [R19+0x1760], R6 ;  /* 0x001760061300c388 */ /* 0x0023ee0000000800 */
[----:B---3--:R-:W3:Y:S01]  /*4a80*/  @!P2 MUFU.EX2 R8, R7 ;  /* 0x000000070008a308 */ /* 0x008ee20000000800 */
[----:B--2---:R0:W-:Y:S07]  /*4a90*/  @!P5 STS [R19+0x1540], R12 ;  /* 0x0015400c1300d388 */ /* 0x0041ee0000000800 */
[----:B------:R-:W2:Y:S01]  /*4aa0*/  @!P1 MUFU.EX2 R20, R5 ;  /* 0x0000000500149308 */ /* 0x000ea20000000800 */
[----:B----4-:R4:W-:Y:S07]  /*4ab0*/  @!P3 STS [R19+0x1980], R4 ;  /* 0x001980041300b388 */ /* 0x0109ee0000000800 */
[----:B------:R-:W5:Y:S01]  /*4ac0*/  @!P0 MUFU.EX2 R18, R2 ;  /* 0x0000000200128308 */ /* 0x000f620000000800 */
[----:B---3--:R3:W-:Y:S01]  /*4ad0*/  @!P2 STS [R19+0x1ba0], R8 ;  /* 0x001ba0081300a388 */ /* 0x0087e20000000800 */
[----:B-1----:R-:W-:-:S03]  /*4ae0*/  CS2R R6, SRZ ;  /* 0x0000000000067805 */ /* 0x002fc6000001ff00 */
[----:B--2---:R1:W-:Y:S01]  /*4af0*/  @!P1 STS [R19+0x1dc0], R20 ;  /* 0x001dc01413009388 */ /* 0x0043e20000000800 */
[----:B0-----:R-:W-:-:S03]  /*4b00*/  IMAD R12, R30, UR6, RZ ;  /* 0x000000061e0c7c24 */ /* 0x001fc6000f8e02ff */
[----:B-----5:R1:W-:Y:S01]  /*4b10*/  @!P0 STS [R19+0x1fe0], R18 ;  /* 0x001fe01213008388 */ /* 0x0203e20000000800 */
[----:B------:R-:W-:Y:S01]  /*4b20*/  BAR.SYNC.DEFER_BLOCKING 0x0 ;  /* 0x0000000000007b1d */ /* 0x000fe20000010000 */
[----:B------:R-:W-:Y:S02]  /*4b30*/  LEA R32, P0, R11, R12, 0x2 ;  /* 0x0000000c0b207211 */ /* 0x000fe400078010ff */
[----:B------:R-:W-:Y:S02]  /*4b40*/  CS2R R2, SRZ ;  /* 0x0000000000027805 */ /* 0x000fe4000001ff00 */
[----:B----4-:R-:W-:Y:S02]  /*4b50*/  CS2R R4, SRZ ;  /* 0x0000000000047805 */ /* 0x010fe4000001ff00 */
[----:B------:R-:W-:Y:S02]  /*4b60*/  CS2R R10, SRZ ;  /* 0x00000000000a7805 */ /* 0x000fe4000001ff00 */
[----:B---3--:R-:W-:-:S02]  /*4b70*/  CS2R R8, SRZ ;  /* 0x0000000000087805 */ /* 0x008fc4000001ff00 */
[----:B------:R-:W-:Y:S01]  /*4b80*/  LEA.HI.X.SX32 R33, R12, RZ, 0x1, P0 ;  /* 0x000000ff0c217211 */ /* 0x000fe200000f0eff */
[----:B------:R-:W-:Y:S06]  /*4b90*/  BRA.U !UP0, `(.L_x_22) ;  /* 0x00000009082c7547 */ /* 0x000fec000b800000 */
[----:B------:R-:W0:Y:S01]  /*4ba0*/  LDCU.64 UR4, c[0x0][0x3f8] ;  /* 0x00007f00ff0477ac */ /* 0x000e220008000a00 */
[----:B------:R-:W-:Y:S01]  /*4bb0*/  SHF.L.U64.HI R33, R32, 0x2, R33 ;  /* 0x0000000220217819 */ /* 0x000fe20000010221 */
[----:B------:R-:W-:Y:S01]  /*4bc0*/  IMAD.MOV.U32 R31, RZ, RZ, RZ ;  /* 0x000000ffff1f7224 */ /* 0x000fe200078e00ff */
[----:B------:R-:W-:Y:S01]  /*4bd0*/  CS2R R26, SRZ ;  /* 0x00000000001a7805 */ /* 0x000fe2000001ff00 */
[----:B------:R-:W-:Y:S01]  /*4be0*/  UISETP.NE.AND UP0, UPT, UR9, 0x1, UPT ;  /* 0x000000010900788c */ /* 0x000fe2000bf05270 */
[----:B------:R-:W-:Y:S01]  /*4bf0*/  IMAD.MOV.U32 R0, RZ, RZ, RZ ;  /* 0x000000ffff007224 */ /* 0x000fe200078e00ff */
[----:B------:R-:W-:Y:S02]  /*4c00*/  CS2R R24, SRZ ;  /* 0x0000000000187805 */ /* 0x000fe4000001ff00 */
[----:B------:R-:W-:Y:S02]  /*4c10*/  CS2R R22, SRZ ;  /* 0x0000000000167805 */ /* 0x000fe4000001ff00 */
[----:B-1----:R-:W-:-:S02]  /*4c20*/  CS2R R20, SRZ ;  /* 0x0000000000147805 */ /* 0x002fc4000001ff00 */
[----:B------:R-:W-:Y:S02]  /*4c30*/  CS2R R18, SRZ ;  /* 0x0000000000127805 */ /* 0x000fe4000001ff00 */
[----:B------:R-:W-:Y:S02]  /*4c40*/  CS2R R16, SRZ ;  /* 0x0000000000107805 */ /* 0x000fe4000001ff00 */
[----:B0-----:R-:W-:-:S04]  /*4c50*/  LEA R32, P0, R32, UR4, 0x2 ;  /* 0x0000000420207c11 */ /* 0x001fc8000f8010ff */
[----:B------:R-:W-:Y:S01]  /*4c60*/  IADD3.X R33, PT, PT, R33, UR5, RZ, P0, !PT ;  /* 0x0000000521217c10 */ /* 0x000fe200087fe4ff */
[----:B------:R-:W-:Y:S08]  /*4c70*/  BRA.U !UP0, `(.L_x_23) ;  /* 0x00000005085c7547 */ /* 0x000ff0000b800000 */
[----:B------:R-:W0:Y:S01]  /*4c80*/  LDCU UR4, c[0x0][0x44c] ;  /* 0x00008980ff0477ac */ /* 0x000e220008000800 */
[----:B------:R-:W-:Y:S01]  /*4c90*/  IMAD R30, R30, UR20, RZ ;  /* 0x000000141e1e7c24 */ /* 0x000fe2000f8e02ff */
[----:B------:R-:W-:Y:S01]  /*4ca0*/  CS2R R2, SRZ ;  /* 0x0000000000027805 */ /* 0x000fe2000001ff00 */
[----:B------:R-:W-:Y:S01]  /*4cb0*/  IMAD.MOV.U32 R0, RZ, RZ, RZ ;  /* 0x000000ffff007224 */ /* 0x000fe200078e00ff */
[----:B------:R-:W-:Y:S01]  /*4cc0*/  ULOP3.LUT UR9, UR9, 0x7ffffffe, URZ, 0xc0, !UPT ;  /* 0x7ffffffe09097892 */ /* 0x000fe2000f8ec0ff */
[----:B------:R-:W-:Y:S01]  /*4cd0*/  IMAD.MOV.U32 R14, RZ, RZ, R28 ;  /* 0x000000ffff0e7224 */ /* 0x000fe200078e001c */
[----:B------:R-:W-:Y:S01]  /*4ce0*/  UIADD3 UR7, UPT, UPT, UR20, -UR6, URZ ;  /* 0x8000000614077290 */ /* 0x000fe2000fffe0ff */
[----:B------:R-:W-:Y:S02]  /*4cf0*/  CS2R R4, SRZ ;  /* 0x0000000000047805 */ /* 0x000fe4000001ff00 */
[----:B------:R-:W-:Y:S02]  /*4d00*/  CS2R R6, SRZ ;  /* 0x0000000000067805 */ /* 0x000fe4000001ff00 */
[----:B------:R-:W-:-:S02]  /*4d10*/  CS2R R8, SRZ ;  /* 0x0000000000087805 */ /* 0x000fc4000001ff00 */
[----:B------:R-:W-:Y:S01]  /*4d20*/  CS2R R10, SRZ ;  /* 0x00000000000a7805 */ /* 0x000fe2000001ff00 */
[----:B------:R-:W-:Y:S01]  /*4d30*/  IMAD.MOV.U32 R13, RZ, RZ, RZ ;  /* 0x000000ffff0d7224 */ /* 0x000fe200078e00ff */
[----:B------:R-:W-:Y:S01]  /*4d40*/  ISETP.GE.AND P4, PT, R15, UR7, PT ;  /* 0x000000070f007c0c */ /* 0x000fe2000bf86270 */
[----:B------:R-:W-:Y:S01]  /*4d50*/  IMAD.U32 R31, RZ, RZ, UR9 ;  /* 0x00000009ff1f7e24 */ /* 0x000fe2000f8e00ff */
[----:B------:R-:W1:Y:S01]  /*4d60*/  LDCU UR5, c[0x0][0x440] ;  /* 0x00008800ff0577ac */ /* 0x000e620008000800 */
[----:B------:R-:W-:Y:S02]  /*4d70*/  UIADD3 UR8, UPT, UPT, -UR9, URZ, URZ ;  /* 0x000000ff09087290 */ /* 0x000fe4000fffe1ff */
[----:B0-----:R-:W-:-:S12]  /*4d80*/  UIMAD UR4, UR20, UR4, URZ ;  /* 0x00000004140472a4 */ /* 0x001fd8000f8e02ff */
.L_x_28:
[----:B------:R-:W-:Y:S04]  /*4d90*/  BSSY.RECONVERGENT B0, `(.L_x_24) ;  /* 0x0000010000007945 */ /* 0x000fe80003800200 */
[----:B-1----:R-:W-:Y:S05]  /*4da0*/  @P4 BRA `(.L_x_25) ;  /* 0x0000000000384947 */ /* 0x002fea0003800000 */
[C---:B------:R-:W-:Y:S02]  /*4db0*/  LOP3.LUT R34, R29.reuse, 0x20, RZ, 0xfc, !PT ;  /* 0x000000201d227812 */ /* 0x040fe400078efcff */
[----:B------:R-:W-:Y:S02]  /*4dc0*/  CS2R R18, SRZ ;  /* 0x0000000000127805 */ /* 0x000fe4000001ff00 */
[C---:B------:R-:W-:Y:S02]  /*4dd0*/  LOP3.LUT R12, R29.reuse, 0x40, RZ, 0xfc, !PT ;  /* 0x000000401d0c7812 */ /* 0x040fe400078efcff */
[----:B------:R-:W-:Y:S02]  /*4de0*/  CS2R R16, SRZ ;  /* 0x0000000000107805 */ /* 0x000fe4000001ff00 */
[----:B-1----:R-:W-:Y:S02]  /*4df0*/  ISETP.GE.AND P2, PT, R29, UR5, PT ;  /* 0x000000051d007c0c */ /* 0x002fe4000bf46270 */
[----:B------:R-:W-:Y:S02]  /*4e00*/  CS2R R22, SRZ ;  /* 0x0000000000167805 */ /* 0x000fe4000001ff00 */
[----:B------:R-:W-:Y:S02]  /*4e10*/  ISETP.GE.AND P1, PT, R34, UR5, PT ;  /* 0x0000000522007c0c */ /* 0x000fe4000bf26270 */
[----:B------:R-:W-:Y:S02]  /*4e20*/  CS2R R20, SRZ ;  /* 0x0000000000147805 */ /* 0x000fe4000001ff00 */
[----:B------:R-:W-:Y:S02]  /*4e30*/  ISETP.GE.AND P0, PT, R12, UR5, PT ;  /* 0x000000050c007c0c */ /* 0x000fe4000bf06270 */
[----:B------:R-:W-:Y:S02]  /*4e40*/  CS2R R26, SRZ ;  /* 0x00000000001a7805 */ /* 0x000fe4000001ff00 */
[----:B------:R-:W-:Y:S01]  /*4e50*/  CS2R R24, SRZ ;  /* 0x0000000000187805 */ /* 0x000fe2000001ff00 */
[----:B------:R0:W5:Y:S04]  /*4e60*/  @!P2 LDG.E.128 R16, desc[UR10][R32.64] ;  /* 0x0000000a2010a981 */ /* 0x000168000c1e1d00 */
[----:B------:R0:W5:Y:S04]  /*4e70*/  @!P1 LDG.E.128 R20, desc[UR10][R32.64+0x80] ;  /* 0x0000800a20149981 */ /* 0x000168000c1e1d00 */
[----:B------:R0:W5:Y:S02]  /*4e80*/  @!P0 LDG.E.128 R24, desc[UR10][R32.64+0x100] ;  /* 0x0001000a20188981 */ /* 0x000164000c1e1d00 */
.L_x_25:
[----:B-1----:R-:W-:Y:S05]  /*4e90*/  BSYNC.RECONVERGENT B0 ;  /* 0x0000000000007941 */ /* 0x002fea0003800200 */
.L_x_24:
[----:B------:R-:W1:Y:S01]  /*4ea0*/  LDS R12, [R14] ;  /* 0x000000000e0c7984 */ /* 0x000e620000000800 */
[----:B------:R-:W-:Y:S01]  /*4eb0*/  ISETP.GE.AND P4, PT, R15, UR7, PT ;  /* 0x000000070f007c0c */ /* 0x000fe2000bf86270 */
[----:B------:R-:W-:Y:S01]  /*4ec0*/  BSSY.RECONVERGENT B0, `(.L_x_26) ;  /* 0x000001f000007945 */ /* 0x000fe20003800200 */
[C---:B-1---5:R-:W-:Y:S01]  /*4ed0*/  FFMA.FTZ R13, R12.reuse, R16, R13 ;  /* 0x000000100c0d7223 */ /* 0x062fe2000001000d */
[C---:B------:R-:W-:Y:S01]  /*4ee0*/  FFMA.FTZ R10, R12.reuse, R17, R10 ;  /* 0x000000110c0a7223 */ /* 0x040fe2000001000a */
        /* <DEDUP_REMOVED lines=9> */
[----:B------:R-:W-:Y:S01]  /*4f80*/  FFMA.FTZ R0, R12, R27, R0 ;  /* 0x0000001b0c007223 */ /* 0x000fe20000010000 */
[----:B------:R-:W-:Y:S06]  /*4f90*/  @P4 BRA `(.L_x_27) ;  /* 0x0000000000444947 */ /* 0x000fec0003800000 */
[C---:B------:R-:W-:Y:S02]  /*4fa0*/  LOP3.LUT R30, R29.reuse, 0x20, RZ, 0xfc, !PT ;  /* 0x000000201d1e7812 */ /* 0x040fe400078efcff */
[----:B------:R-:W-:Y:S02]  /*4fb0*/  CS2R R18, SRZ ;  /* 0x0000000000127805 */ /* 0x000fe4000001ff00 */
[C---:B------:R-:W-:Y:S02]  /*4fc0*/  LOP3.LUT R12, R29.reuse, 0x40, RZ, 0xfc, !PT ;  /* 0x000000401d0c7812 */ /* 0x040fe400078efcff */
[----:B------:R-:W-:Y:S02]  /*4fd0*/  CS2R R16, SRZ ;  /* 0x0000000000107805 */ /* 0x000fe4000001ff00 */
[----:B------:R-:W-:Y:S01]  /*4fe0*/  ISETP.GE.AND P2, PT, R30, UR5, PT ;  /* 0x000000051e007c0c */ /* 0x000fe2000bf46270 */
[----:B------:R-:W-:Y:S01]  /*4ff0*/  IMAD.U32 R30, RZ, RZ, UR4 ;  /* 0x00000004ff1e7e24 */ /* 0x000fe2000f8e00ff */
[----:B------:R-:W-:Y:S02]  /*5000*/  ISETP.GE.AND P3, PT, R29, UR5, PT ;  /* 0x000000051d007c0c */ /* 0x000fe4000bf66270 */
[----:B------:R-:W-:Y:S02]  /*5010*/  CS2R R22, SRZ ;  /* 0x0000000000167805 */ /* 0x000fe4000001ff00 */
[----:B------:R-:W-:Y:S02]  /*5020*/  ISETP.GE.AND P1, PT, R12, UR5, PT ;  /* 0x000000050c007c0c */ /* 0x000fe4000bf26270 */
[----:B------:R-:W-:Y:S02]  /*5030*/  CS2R R20, SRZ ;  /* 0x0000000000147805 */ /* 0x000fe4000001ff00 */
[C---:B------:R-:W-:Y:S02]  /*5040*/  LEA R34, P0, R30.reuse, R32, 0x2 ;  /* 0x000000201e227211 */ /* 0x040fe400078010ff */
[----:B------:R-:W-:Y:S02]  /*5050*/  CS2R R26, SRZ ;  /* 0x00000000001a7805 */ /* 0x000fe4000001ff00 */
[----:B------:R-:W-:Y:S02]  /*5060*/  CS2R R24, SRZ ;  /* 0x0000000000187805 */ /* 0x000fe4000001ff00 */
[----:B------:R-:W-:Y:S05]  /*5070*/  LEA.HI.X.SX32 R35, R30, R33, 0x2, P0 ;  /* 0x000000211e237211 */ /* 0x000fea00000f16ff */
[----:B------:R1:W5:Y:S05]  /*5080*/  @!P3 LDG.E.128 R16, desc[UR10][R34.64] ;  /* 0x0000000a2210b981 */ /* 0x00036a000c1e1d00 */
[----:B------:R1:W5:Y:S05]  /*5090*/  @!P2 LDG.E.128 R20, desc[UR10][R34.64+0x80] ;  /* 0x0000800a2214a981 */ /* 0x00036a000c1e1d00 */
[----:B------:R1:W5:Y:S02]  /*50a0*/  @!P1 LDG.E.128 R24, desc[UR10][R34.64+0x100] ;  /* 0x0001000a22189981 */ /* 0x000364000c1e1d00 */
.L_x_27:
[----:B------:R-:W-:Y:S05]  /*50b0*/  BSYNC.RECONVERGENT B0 ;  /* 0x0000000000007941 */ /* 0x000fea0003800200 */
.L_x_26:
[----:B------:R2:W3:Y:S01]  /*50c0*/  LDS R12, [R14+0x44] ;  /* 0x000044000e0c7984 */ /* 0x0004e20000000800 */
[----:B------:R-:W-:Y:S01]  /*50d0*/  UIADD3 UR8, UPT, UPT, UR8, 0x2, URZ ;  /* 0x0000000208087890 */ /* 0x000fe2000fffe0ff */
[C---:B0-----:R-:W-:Y:S03]  /*50e0*/  LEA R32, P0, R30.reuse, R32, 0x3 ;  /* 0x000000201e207211 */ /* 0x041fe600078018ff */
[----:B------:R-:W-:Y:S01]  /*50f0*/  UISETP.NE.AND UP0, UPT, UR8, URZ, UPT ;  /* 0x000000ff0800728c */ /* 0x000fe2000bf05270 */
[----:B------:R-:W-:Y:S02]  /*5100*/  LEA.HI.X.SX32 R33, R30, R33, 0x3, P0 ;  /* 0x000000211e217211 */ /* 0x000fe400000f1eff */
[----:B--2---:R-:W-:Y:S01]  /*5110*/  IADD3 R14, PT, PT, R14, 0x88, RZ ;  /* 0x000000880e0e7810 */ /* 0x004fe20007ffe0ff */
[C---:B---3-5:R-:W-:Y:S01]  /*5120*/  FFMA.FTZ R13, R12.reuse, R16, R13 ;  /* 0x000000100c0d7223 */ /* 0x068fe2000001000d */
        /* <DEDUP_REMOVED lines=11> */
[----:B------:R-:W-:Y:S06]  /*51e0*/  BRA.U UP0, `(.L_x_28) ;  /* 0xfffffff900e87547 */ /* 0x000fec000b83ffff */
.L_x_23:
[----:B------:R-:W0:Y:S02]  /*51f0*/  LDCU UR4, c[0x0][0x534] ;  /* 0x0000a680ff0477ac */ /* 0x000e240008000800 */
[----:B0-----:R-:W-:-:S04]  /*5200*/  ULOP3.LUT UR4, UR4, 0x1, URZ, 0xc0, !UPT ;  /* 0x0000000104047892 */ /* 0x001fc8000f8ec0ff */
[----:B------:R-:W-:-:S09]  /*5210*/  UISETP.NE.U32.AND UP0, UPT, UR4, 0x1, UPT ;  /* 0x000000010400788c */ /* 0x000fd2000bf05070 */
[----:B------:R-:W-:Y:S05]  /*5220*/  BRA.U UP0, `(.L_x_22) ;  /* 0x0000000100887547 */ /* 0x000fea000b800000 */
[----:B------:R-:W-:Y:S01]  /*5230*/  IMAD R12, R31, 0x44, R28 ;  /* 0x000000441f0c7824 */ /* 0x000fe200078e021c */
[----:B------:R-:W-:Y:S01]  /*5240*/  UIADD3 UR4, UPT, UPT, UR20, -UR6, URZ ;  /* 0x8000000614047290 */ /* 0x000fe2000fffe0ff */
[----:B------:R-:W-:Y:S04]  /*5250*/  BSSY.RECONVERGENT B0, `(.L_x_29) ;  /* 0x0000013000007945 */ /* 0x000fe80003800200 */
[----:B------:R-:W0:Y:S01]  /*5260*/  LDS R12, [R12] ;  /* 0x000000000c0c7984 */ /* 0x000e220000000800 */
[----:B------:R-:W-:-:S13]  /*5270*/  ISETP.GE.AND P0, PT, R15, UR4, PT ;  /* 0x000000040f007c0c */ /* 0x000fda000bf06270 */
[----:B------:R-:W-:Y:S05]  /*5280*/  @P0 BRA `(.L_x_30) ;  /* 0x00000000003c0947 */ /* 0x000fea0003800000 */
[----:B------:R-:W2:Y:S01]  /*5290*/  LDCU UR4, c[0x0][0x440] ;  /* 0x00008800ff0477ac */ /* 0x000ea20008000800 */
[C---:B------:R-:W-:Y:S02]  /*52a0*/  LOP3.LUT R16, R29.reuse, 0x20, RZ, 0xfc, !PT ;  /* 0x000000201d107812 */ /* 0x040fe400078efcff */
[----:B------:R-:W-:Y:S02]  /*52b0*/  CS2R R18, SRZ ;  /* 0x0000000000127805 */ /* 0x000fe4000001ff00 */
[----:B------:R-:W-:Y:S02]  /*52c0*/  LOP3.LUT R14, R29, 0x40, RZ, 0xfc, !PT ;  /* 0x000000401d0e7812 */ /* 0x000fe400078efcff */
[----:B------:R-:W-:Y:S02]  /*52d0*/  CS2R R22, SRZ ;  /* 0x0000000000167805 */ /* 0x000fe4000001ff00 */
[----:B------:R-:W-:Y:S02]  /*52e0*/  CS2R R20, SRZ ;  /* 0x0000000000147805 */ /* 0x000fe4000001ff00 */
[----:B------:R-:W-:-:S02]  /*52f0*/  CS2R R26, SRZ ;  /* 0x00000000001a7805 */ /* 0x000fc4000001ff00 */
[----:B------:R-:W-:Y:S02]  /*5300*/  CS2R R24, SRZ ;  /* 0x0000000000187805 */ /* 0x000fe4000001ff00 */
[----:B--2---:R-:W-:Y:S02]  /*5310*/  ISETP.GE.AND P1, PT, R16, UR4, PT ;  /* 0x0000000410007c0c */ /* 0x004fe4000bf26270 */
[----:B------:R-:W-:Y:S02]  /*5320*/  CS2R R16, SRZ ;  /* 0x0000000000107805 */ /* 0x000fe4000001ff00 */
[----:B------:R-:W-:Y:S02]  /*5330*/  ISETP.GE.AND P0, PT, R14, UR4, PT ;  /* 0x000000040e007c0c */ /* 0x000fe4000bf06270 */
[----:B------:R-:W-:-:S07]  /*5340*/  ISETP.GE.AND P2, PT, R29, UR4, PT ;  /* 0x000000041d007c0c */ /* 0x000fce000bf46270 */
[----:B------:R2:W5:Y:S06]  /*5350*/  @!P1 LDG.E.128 R20, desc[UR10][R32.64+0x80] ;  /* 0x0000800a20149981 */ /* 0x00056c000c1e1d00 */
[----:B------:R2:W5:Y:S04]  /*5360*/  @!P2 LDG.E.128 R16, desc[UR10][R32.64] ;  /* 0x0000000a2010a981 */ /* 0x000568000c1e1d00 */
[----:B------:R2:W5:Y:S02]  /*5370*/  @!P0 LDG.E.128 R24, desc[UR10][R32.64+0x100] ;  /* 0x0001000a20188981 */ /* 0x000564000c1e1d00 */
.L_x_30:
[----:B------:R-:W-:Y:S05]  /*5380*/  BSYNC.RECONVERGENT B0 ;  /* 0x0000000000007941 */ /* 0x000fea0003800200 */
.L_x_29:
[C---:B0----5:R-:W-:Y:S01]  /*5390*/  FFMA.FTZ R13, R12.reuse, R16, R13 ;  /* 0x000000100c0d7223 */ /* 0x061fe2000001000d */
        /* <DEDUP_REMOVED lines=10> */
[----:B------:R-:W-:-:S07]  /*5440*/  FFMA.FTZ R0, R12, R27, R0 ;  /* 0x0000001b0c007223 */ /* 0x000fce0000010000 */
.L_x_22:
[----:B------:R-:W-:-:S04]  /*5450*/  IADD3 R17, PT, PT, R15, UR6, RZ ;  /* 0x000000060f117c10 */ /* 0x000fc8000fffe0ff */
[----:B------:R-:W-:-:S13]  /*5460*/  ISETP.GE.AND P0, PT, R17, UR20, PT ;  /* 0x0000001411007c0c */ /* 0x000fda000bf06270 */
[----:B------:R-:W-:Y:S05]  /*5470*/  @P0 EXIT ;  /* 0x000000000000094d */ /* 0x000fea0003800000 */
[----:B-1----:R-:W-:Y:S01]  /*5480*/  IABS R18, UR21 ;  /* 0x0000001500127c13 */ /* 0x002fe20008000000 */
[----:B------:R-:W0:Y:S01]  /*5490*/  LDC R16, c[0x0][0x434] ;  /* 0x00010d00ff107b82 */ /* 0x000e220000000800 */
[----:B------:R-:W-:Y:S01]  /*54a0*/  IABS R20, R17 ;  /* 0x0000001100147213 */ /* 0x000fe20000000000 */
[----:B------:R-:W1:Y:S01]  /*54b0*/  LDCU.128 UR4, c[0x0][0x400] ;  /* 0x00008000ff0477ac */ /* 0x000e620008000c00 */
[----:B------:R-:W3:Y:S01]  /*54c0*/  I2F.RP R15, R18 ;  /* 0x00000012000f7306 */ /* 0x000ee20000209400 */
[----:B------:R-:W-:Y:S01]  /*54d0*/  IABS R14, UR21 ;  /* 0x00000015000e7c13 */ /* 0x000fe20008000000 */
[----:B------:R-:W4:Y:S01]  /*54e0*/  LDCU.64 UR8, c[0x0][0x410] ;  /* 0x00008200ff0877ac */ /* 0x000f220008000a00 */
[----:B------:R-:W-:-:S03]  /*54f0*/  F2FP.F16.F32.PACK_AB R10, R10, R13 ;  /* 0x0000000d0a0a723e */ /* 0x000fc600000000ff */
[----:B------:R-:W-:Y:S01]  /*5500*/  IMAD.MOV R14, RZ, RZ, -R14 ;  /* 0x000000ffff0e7224 */ /* 0x000fe200078e0a0e */
[----:B------:R-:W-:Y:S02]  /*5510*/  F2FP.F16.F32.PACK_AB R11, R8, R11 ;  /* 0x0000000b080b723e */ /* 0x000fe400000000ff */
[----:B------:R-:W-:Y:S02]  /*5520*/  F2FP.F16.F32.PACK_AB R6, R6, R9 ;  /* 0x000000090606723e */ /* 0x000fe400000000ff */
[----:B------:R-:W-:Y:S02]  /*5530*/  F2FP.F16.F32.PACK_AB R7, R4, R7 ;  /* 0x000000070407723e */ /* 0x000fe400000000ff */
[----:B------:R-:W-:Y:S01]  /*5540*/  F2FP.F16.F32.PACK_AB R2, R2, R5 ;  /* 0x000000050202723e */ /* 0x000fe200000000ff */
[----:B---3--:R-:W3:Y:S01]  /*5550*/  MUFU.RCP R22, R15 ;  /* 0x0000000f00167308 */ /* 0x008ee20000001000 */
[----:B------:R-:W-:Y:S01]  /*5560*/  F2FP.F16.F32.PACK_AB R3, R0, R3 ;  /* 0x000000030003723e */ /* 0x000fe200000000ff */
[----:B---3--:R-:W-:Y:S01]  /*5570*/  VIADD R22, R22, 0xffffffe ;  /* 0x0ffffffe16167836 */ /* 0x008fe20000000000 */
[----:B0-----:R-:W-:-:S05]  /*5580*/  IABS R15, R16 ;  /* 0x00000010000f7213 */ /* 0x001fca0000000000 */
[----:B------:R-:W0:Y:S02]  /*5590*/  F2I.FTZ.U32.TRUNC.NTZ R23, R22 ;  /* 0x0000001600177305 */ /* 0x000e24000021f000 */
[--C-:B0-----:R-:W-:Y:S02]  /*55a0*/  IMAD.MOV R12, RZ, RZ, -R23.reuse ;  /* 0x000000ffff0c7224 */ /* 0x101fe400078e0a17 */
[----:B------:R-:W-:Y:S02]  /*55b0*/  IMAD.MOV.U32 R22, RZ, RZ, RZ ;  /* 0x000000ffff167224 */ /* 0x000fe400078e00ff */
[----:B------:R-:W-:Y:S02]  /*55c0*/  IMAD R19, R12, R18, RZ ;  /* 0x000000120c137224 */ /* 0x000fe400078e02ff */
[----:B------:R-:W0:Y:S02]  /*55d0*/  I2F.RP R12, R15 ;  /* 0x0000000f000c7306 */ /* 0x000e240000209400 */
[----:B------:R-:W-:-:S06]  /*55e0*/  IMAD.HI.U32 R19, R23, R19, R22 ;  /* 0x0000001317137227 */ /* 0x000fcc00078e0016 */
[----:B------:R-:W-:-:S04]  /*55f0*/  IMAD.HI.U32 R19, R19, R20, RZ ;  /* 0x0000001413137227 */ /* 0x000fc800078e00ff */
[----:B------:R-:W-:Y:S01]  /*5600*/  IMAD R21, R19, R14, R20 ;  /* 0x0000000e13157224 */ /* 0x000fe200078e0214 */
[----:B------:R-:W-:Y:S01]  /*5610*/  LOP3.LUT R14, R17, UR21, RZ, 0x3c, !PT ;  /* 0x00000015110e7c12 */ /* 0x000fe2000f8e3cff */
[----:B0-----:R-:W0:Y:S03]  /*5620*/  MUFU.RCP R12, R12 ;  /* 0x0000000c000c7308 */ /* 0x001e260000001000 */
[----:B------:R-:W-:Y:S02]  /*5630*/  ISETP.GT.U32.AND P1, PT, R18, R21, PT ;  /* 0x000000151200720c */ /* 0x000fe40003f24070 */
[----:B------:R-:W-:-:S11]  /*5640*/  ISETP.GE.AND P0, PT, R14, RZ, PT ;  /* 0x000000ff0e00720c */ /* 0x000fd60003f06270 */
[----:B------:R-:W-:Y:S01]  /*5650*/  @!P1 IMAD.IADD R21, R21, 0x1, -R18 ;  /* 0x0000000115159824 */ /* 0x000fe200078e0a12 */
[----:B------:R-:W-:Y:S01]  /*5660*/  @!P1 IADD3 R19, PT, PT, R19, 0x1, RZ ;  /* 0x0000000113139810 */ /* 0x000fe20007ffe0ff */
[----:B0-----:R-:W-:Y:S01]  /*5670*/  VIADD R22, R12, 0xffffffe ;  /* 0x0ffffffe0c167836 */ /* 0x001fe20000000000 */
[----:B------:R-:W-:Y:S02]  /*5680*/  ISETP.NE.AND P1, PT, RZ, UR21, PT ;  /* 0x00000015ff007c0c */ /* 0x000fe4000bf25270 */
[----:B------:R-:W-:Y:S01]  /*5690*/  ISETP.GE.U32.AND P2, PT, R21, R18, PT ;  /* 0x000000121500720c */ /* 0x000fe20003f46070 */
[----:B------:R-:W0:-:S12]  /*56a0*/  F2I.FTZ.U32.TRUNC.NTZ R23, R22 ;  /* 0x0000001600177305 */ /* 0x000e18000021f000 */
[----:B------:R-:W-:Y:S02]  /*56b0*/  @P2 VIADD R19, R19, 0x1 ;  /* 0x0000000113132836 */ /* 0x000fe40000000000 */
[----:B0-----:R-:W-:Y:S02]  /*56c0*/  IMAD.MOV R14, RZ, RZ, -R23 ;  /* 0x000000ffff0e7224 */ /* 0x001fe400078e0a17 */
[----:B------:R-:W-:Y:S01]  /*56d0*/  @!P0 IMAD.MOV R19, RZ, RZ, -R19 ;  /* 0x000000ffff138224 */ /* 0x000fe200078e0a13 */
[----:B------:R-:W-:Y:S01]  /*56e0*/  @!P1 LOP3.LUT R19, RZ, UR21, RZ, 0x33, !PT ;  /* 0x00000015ff139c12 */ /* 0x000fe2000f8e33ff */
[----:B------:R-:W-:Y:S02]  /*56f0*/  IMAD R14, R14, R15, RZ ;  /* 0x0000000f0e0e7224 */ /* 0x000fe400078e02ff */
[----:B------:R-:W-:Y:S02]  /*5700*/  IMAD.MOV.U32 R22, RZ, RZ, RZ ;  /* 0x000000ffff167224 */ /* 0x000fe400078e00ff */
[----:B------:R-:W-:-:S02]  /*5710*/  IMAD R18, R19, UR21, RZ ;  /* 0x0000001513127c24 */ /* 0x000fc4000f8e02ff */
[----:B------:R-:W-:-:S03]  /*5720*/  IMAD.HI.U32 R14, R23, R14, R22 ;  /* 0x0000000e170e7227 */ /* 0x000fc600078e0016 */
[----:B------:R-:W-:Y:S01]  /*5730*/  IADD3 R21, PT, PT, R17, -R18, RZ ;  /* 0x8000001211157210 */ /* 0x000fe20007ffe0ff */
[----:B-1----:R-:W-:-:S03]  /*5740*/  IMAD.WIDE.U32 R22, R19, UR4, RZ ;  /* 0x0000000413167c25 */ /* 0x002fc6000f8e00ff */
[----:B------:R-:W-:Y:S02]  /*5750*/  IABS R12, R21 ;  /* 0x00000015000c7213 */ /* 0x000fe40000000000 */
[----:B------:R-:W-:-:S03]  /*5760*/  LOP3.LUT R21, R21, R16, RZ, 0x3c, !PT ;  /* 0x0000001015157212 */ /* 0x000fc600078e3cff */
[----:B------:R-:W-:Y:S01]  /*5770*/  IMAD.HI.U32 R20, R14, R12, RZ ;  /* 0x0000000c0e147227 */ /* 0x000fe200078e00ff */
[----:B------:R-:W-:-:S03]  /*5780*/  ISETP.GE.AND P1, PT, R21, RZ, PT ;  /* 0x000000ff1500720c */ /* 0x000fc60003f26270 */
[----:B------:R-:W-:-:S04]  /*5790*/  IMAD.MOV R14, RZ, RZ, -R20 ;  /* 0x000000ffff0e7224 */ /* 0x000fc800078e0a14 */
[----:B------:R-:W-:Y:S01]  /*57a0*/  IMAD R12, R15, R14, R12 ;  /* 0x0000000e0f0c7224 */ /* 0x000fe200078e020c */
[----:B------:R-:W-:-:S04]  /*57b0*/  SHF.R.S32.HI R14, RZ, 0x1f, R19 ;  /* 0x0000001fff0e7819 */ /* 0x000fc80000011413 */
[----:B------:R-:W-:Y:S01]  /*57c0*/  ISETP.GT.U32.AND P0, PT, R15, R12, PT ;  /* 0x0000000c0f00720c */ /* 0x000fe20003f04070 */
[----:B------:R-:W-:-:S04]  /*57d0*/  IMAD R14, R14, UR4, RZ ;  /* 0x000000040e0e7c24 */ /* 0x000fc8000f8e02ff */
[----:B------:R-:W-:Y:S01]  /*57e0*/  IMAD R14, R19, UR5, R14 ;  /* 0x00000005130e7c24 */ /* 0x000fe2000f8e020e */
[----:B------:R-:W0:Y:S03]  /*57f0*/  LDCU.64 UR4, c[0x0][0x3f0] ;  /* 0x00007e00ff0477ac */ /* 0x000e260008000a00 */
[----:B------:R-:W-:-:S04]  /*5800*/  IMAD.IADD R23, R23, 0x1, R14 ;  /* 0x0000000117177824 */ /* 0x000fc800078e020e */
[----:B------:R-:W-:Y:S02]  /*5810*/  @!P0 IMAD.IADD R12, R12, 0x1, -R15 ;  /* 0x000000010c0c8824 */ /* 0x000fe400078e0a0f */
[----:B------:R-:W-:Y:S01]  /*5820*/  @!P0 VIADD R20, R20, 0x1 ;  /* 0x0000000114148836 */ /* 0x000fe20000000000 */
[----:B------:R-:W-:Y:S02]  /*5830*/  ISETP.NE.AND P0, PT, R16, RZ, PT ;  /* 0x000000ff1000720c */ /* 0x000fe40003f05270 */
[----:B------:R-:W-:Y:S02]  /*5840*/  ISETP.GE.U32.AND P2, PT, R12, R15, PT ;  /* 0x0000000f0c00720c */ /* 0x000fe40003f46070 */
[----:B------:R-:W1:Y:S11]  /*5850*/  S2R R12, SR_TID.X ;  /* 0x00000000000c7919 */ /* 0x000e760000002100 */
[----:B------:R-:W-:-:S05]  /*5860*/  @P2 IADD3 R20, PT, PT, R20, 0x1, RZ ;  /* 0x0000000114142810 */ /* 0x000fca0007ffe0ff */
[----:B------:R-:W-:Y:S01]  /*5870*/  @!P1 IMAD.MOV R20, RZ, RZ, -R20 ;  /* 0x000000ffff149224 */ /* 0x000fe200078e0a14 */
[----:B------:R-:W-:-:S04]  /*5880*/  @!P0 LOP3.LUT R20, RZ, R16, RZ, 0x33, !PT ;  /* 0x00000010ff148212 */ /* 0x000fc800078e33ff */
[----:B------:R-:W-:Y:S01]  /*5890*/  SHF.R.S32.HI R15, RZ, 0x1f, R20 ;  /* 0x0000001fff0f7819 */ /* 0x000fe20000011414 */
[C---:B------:R-:W-:Y:S02]  /*58a0*/  IMAD R16, R20.reuse, R16, R18 ;  /* 0x0000001014107224 */ /* 0x040fe400078e0212 */
[----:B----4-:R-:W-:-:S04]  /*58b0*/  IMAD.WIDE.U32 R22, R20, UR8, R22 ;  /* 0x0000000814167c25 */ /* 0x010fc8000f8e0016 */
[----:B------:R-:W-:Y:S01]  /*58c0*/  IMAD R15, R15, UR8, RZ ;  /* 0x000000080f0f7c24 */ /* 0x000fe2000f8e02ff */
[----:B------:R-:W3:Y:S01]  /*58d0*/  LDCU UR8, c[0x0][0x440] ;  /* 0x00008800ff0877ac */ /* 0x000ee20008000800 */
[----:B------:R-:W-:Y:S02]  /*58e0*/  IMAD.IADD R16, R17, 0x1, -R16 ;  /* 0x0000000111107824 */ /* 0x000fe400078e0a10 */
[----:B------:R-:W-:Y:S02]  /*58f0*/  IMAD R15, R20, UR9, R15 ;  /* 0x00000009140f7c24 */ /* 0x000fe4000f8e020f */
[----:B-1----:R-:W-:Y:S01]  /*5900*/  IMAD.SHL.U32 R12, R12, 0x4, RZ ;  /* 0x000000040c0c7824 */ /* 0x002fe200078e00ff */
[----:B------:R-:W-:Y:S02]  /*5910*/  SHF.R.S32.HI R14, RZ, 0x1f, R16 ;  /* 0x0000001fff0e7819 */ /* 0x000fe40000011410 */
[----:B------:R-:W-:Y:S02]  /*5920*/  IADD3 R23, PT, PT, R23, R15, RZ ;  /* 0x0000000f17177210 */ /* 0x000fe40007ffe0ff */
[----:B------:R-:W-:Y:S01]  /*5930*/  LOP3.LUT R12, R12, 0x1c, RZ, 0xc0, !PT ;  /* 0x0000001c0c0c7812 */ /* 0x000fe200078ec0ff */
[----:B------:R-:W-:-:S02]  /*5940*/  IMAD R15, R14, UR6, RZ ;  /* 0x000000060e0f7c24 */ /* 0x000fc4000f8e02ff */
[----:B------:R-:W-:Y:S01]  /*5950*/  IMAD.WIDE.U32 R22, R16, UR6, R22 ;  /* 0x0000000610167c25 */ /* 0x000fe2000f8e0016 */
[C---:B------:R-:W-:Y:S02]  /*5960*/  LOP3.LUT R14, R12.reuse, 0x20, RZ, 0xfc, !PT ;  /* 0x000000200c0e7812 */ /* 0x040fe400078efcff */
[----:B------:R-:W-:Y:S01]  /*5970*/  LOP3.LUT R12, R12, 0x40, RZ, 0xfc, !PT ;  /* 0x000000400c0c7812 */ /* 0x000fe200078efcff */
[----:B------:R-:W-:Y:S01]  /*5980*/  IMAD R15, R16, UR7, R15 ;  /* 0x00000007100f7c24 */ /* 0x000fe2000f8e020f */
[C---:B------:R-:W-:Y:S02]  /*5990*/  IADD3 R16, P0, PT, R29.reuse, R22, RZ ;  /* 0x000000161d107210 */ /* 0x040fe40007f1e0ff */
[----:B---3--:R-:W-:Y:S02]  /*59a0*/  ISETP.GE.AND P1, PT, R14, UR8, PT ;  /* 0x000000080e007c0c */ /* 0x008fe4000bf26270 */
[----:B------:R-:W-:Y:S01]  /*59b0*/  ISETP.GE.AND P2, PT, R29, UR8, PT ;  /* 0x000000081d007c0c */ /* 0x000fe2000bf46270 */
[----:B------:R-:W-:Y:S01]  /*59c0*/  IMAD.X R15, R23, 0x1, R15, P0 ;  /* 0x00000001170f7824 */ /* 0x000fe200000e060f */
[----:B0-----:R-:W-:-:S04]  /*59d0*/  LEA R14, P0, R16, UR4, 0x1 ;  /* 0x00000004100e7c11 */ /* 0x001fc8000f8008ff */
[----:B------:R-:W-:Y:S02]  /*59e0*/  LEA.HI.X R15, R16, UR5, R15, 0x1, P0 ;  /* 0x00000005100f7c11 */ /* 0x000fe400080f0c0f */
[----:B------:R-:W-:-:S03]  /*59f0*/  ISETP.GE.AND P0, PT, R12, UR8, PT ;  /* 0x000000080c007c0c */ /* 0x000fc6000bf06270 */
[----:B------:R0:W-:Y:S04]  /*5a00*/  @!P1 STG.E.64 desc[UR10][R14.64+0x40], R6 ;  /* 0x000040060e009986 */ /* 0x0001e8000c101b0a */
[----:B------:R0:W-:Y:S06]  /*5a10*/  @!P2 STG.E.64 desc[UR10][R14.64], R10 ;  /* 0x0000000a0e00a986 */ /* 0x0001ec000c101b0a */
[----:B------:R-:W-:Y:S05]  /*5a20*/  @P0 EXIT ;  /* 0x000000000000094d */ /* 0x000fea0003800000 */
[----:B------:R-:W-:Y:S01]  /*5a30*/  STG.E.64 desc[UR10][R14.64+0x80], R2 ;  /* 0x000080020e007986 */ /* 0x000fe2000c101b0a */
[----:B------:R-:W-:Y:S05]  /*5a40*/  EXIT ;  /* 0x000000000000794d */ /* 0x000fea0003800000 */
        .weak           $__internal_0_$__cuda_sm20_div_s64
        .type           $__internal_0_$__cuda_sm20_div_s64,@function
        .size           $__internal_0_$__cuda_sm20_div_s64,(.L_x_5444 - $__internal_0_$__cuda_sm20_div_s64)
$__internal_0_$__cuda_sm20_div_s64:
[----:B------:R-:W-:Y:S02]  /*5a50*/  IADD3 R39, P0, PT, RZ, -R30, RZ ;  /* 0x8000001eff277210 */ /* 0x000fe40007f1e0ff */
[----:B------:R-:W-:-:S03]  /*5a60*/  ISETP.GE.AND P1, PT, R29, RZ, PT ;  /* 0x000000ff1d00720c */ /* 0x000fc60003f26270 */
[----:B------:R-:W-:Y:S01]  /*5a70*/  IMAD.X R14, RZ, RZ, ~R29, P0 ;  /* 0x000000ffff0e7224 */ /* 0x000fe200000e0e1d */
[----:B------:R-:W-:-:S04]  /*5a80*/  SEL R38, R39, R30, !P1 ;  /* 0x0000001e27267207 */ /* 0x000fc80004800000 */
[----:B------:R-:W-:-:S04]  /*5a90*/  SEL R39, R14, R29, !P1 ;  /* 0x0000001d0e277207 */ /* 0x000fc80004800000 */
[----:B------:R-:W0:Y:S08]  /*5aa0*/  I2F.U64.RP R26, R38 ;  /* 0x00000026001a7312 */ /* 0x000e300000309000 */
[----:B0-----:R-:W0:Y:S02]  /*5ab0*/  MUFU.RCP R46, R26 ;  /* 0x0000001a002e7308 */ /* 0x001e240000001000 */
[----:B0-----:R-:W-:-:S06]  /*5ac0*/  VIADD R46, R46, 0x1ffffffe ;  /* 0x1ffffffe2e2e7836 */ /* 0x001fcc0000000000 */
[----:B------:R-:W0:Y:S02]  /*5ad0*/  F2I.U64.TRUNC R46, R46 ;  /* 0x0000002e002e7311 */ /* 0x000e24000020d800 */
[----:B0-----:R-:W-:-:S04]  /*5ae0*/  IMAD.WIDE.U32 R32, R46, R38, RZ ;  /* 0x000000262e207225 */ /* 0x001fc800078e00ff */
[----:B------:R-:W-:Y:S01]  /*5af0*/  IMAD R33, R46, R39, R33 ;  /* 0x000000272e217224 */ /* 0x000fe200078e0221 */
[----:B------:R-:W-:-:S03]  /*5b00*/  IADD3 R25, P0, PT, RZ, -R32, RZ ;  /* 0x80000020ff197210 */ /* 0x000fc60007f1e0ff */
[----:B------:R-:W-:Y:S02]  /*5b10*/  IMAD R14, R47, R38, R33 ;  /* 0x000000262f0e7224 */ /* 0x000fe400078e0221 */
[----:B------:R-:W-:-:S04]  /*5b20*/  IMAD.HI.U32 R32, R46, R25, RZ ;  /* 0x000000192e207227 */ /* 0x000fc800078e00ff */
[----:B------:R-:W-:Y:S02]  /*5b30*/  IMAD.X R14, RZ, RZ, ~R14, P0 ;  /* 0x000000ffff0e7224 */ /* 0x000fe400000e0e0e */
[----:B------:R-:W-:Y:S02]  /*5b40*/  IMAD.MOV.U32 R33, RZ, RZ, R46 ;  /* 0x000000ffff217224 */ /* 0x000fe400078e002e */
[----:B------:R-:W-:-:S04]  /*5b50*/  IMAD.WIDE.U32 R32, P0, R46, R14, R32 ;  /* 0x0000000e2e207225 */ /* 0x000fc80007800020 */
[----:B------:R-:W-:-:S04]  /*5b60*/  IMAD.HI.U32 R25, P1, R47, R25, R32 ;  /* 0x000000192f197227 */ /* 0x000fc80007820020 */
[----:B------:R-:W-:-:S04]  /*5b70*/  IMAD.HI.U32 R32, R47, R14, RZ ;  /* 0x0000000e2f207227 */ /* 0x000fc800078e00ff */
[----:B------:R-:W-:Y:S02]  /*5b80*/  IMAD R14, R47, R14, RZ ;  /* 0x0000000e2f0e7224 */ /* 0x000fe400078e02ff */
[----:B------:R-:W-:-:S03]  /*5b90*/  IMAD.X R32, R32, 0x1, R47, P0 ;  /* 0x0000000120207824 */ /* 0x000fc600000e062f */
[----:B------:R-:W-:-:S04]  /*5ba0*/  IADD3 R47, P0, PT, R14, R25, RZ ;  /* 0x000000190e2f7210 */ /* 0x000fc80007f1e0ff */
[----:B------:R-:W-:Y:S01]  /*5bb0*/  IADD3.X R32, PT, PT, RZ, RZ, R32, P0, P1 ;  /* 0x000000ffff207210 */ /* 0x000fe200007e2420 */
[----:B------:R-:W-:Y:S01]  /*5bc0*/  IMAD.WIDE.U32 R50, R47, R38, RZ ;  /* 0x000000262f327225 */ /* 0x000fe200078e00ff */
[----:B------:R-:W-:-:S03]  /*5bd0*/  ISETP.GE.AND P1, PT, R31, RZ, PT ;  /* 0x000000ff1f00720c */ /* 0x000fc60003f26270 */
[----:B------:R-:W-:Y:S01]  /*5be0*/  IMAD R25, R47, R39, R51 ;  /* 0x000000272f197224 */ /* 0x000fe200078e0233 */
[----:B------:R-:W-:-:S03]  /*5bf0*/  IADD3 R33, P0, PT, RZ, -R50, RZ ;  /* 0x80000032ff217210 */ /* 0x000fc60007f1e0ff */
[----:B------:R-:W-:Y:S02]  /*5c00*/  IMAD R25, R32, R38, R25 ;  /* 0x0000002620197224 */ /* 0x000fe400078e0219 */
[----:B------:R-:W-:-:S04]  /*5c10*/  IMAD.HI.U32 R46, R47, R33, RZ ;  /* 0x000000212f2e7227 */ /* 0x000fc800078e00ff */
[----:B------:R-:W-:-:S04]  /*5c20*/  IMAD.X R25, RZ, RZ, ~R25, P0 ;  /* 0x000000ffff197224 */ /* 0x000fc800000e0e19 */
[----:B------:R-:W-:-:S04]  /*5c30*/  IMAD.WIDE.U32 R46, P0, R47, R25, R46 ;  /* 0x000000192f2e7225 */ /* 0x000fc8000780002e */
[----:B------:R-:W-:-:S04]  /*5c40*/  IMAD.HI.U32 R26, P3, R32, R33, R46 ;  /* 0x00000021201a7227 */ /* 0x000fc8000786002e */
[----:B------:R-:W-:-:S04]  /*5c50*/  IMAD.HI.U32 R33, R32, R25, RZ ;  /* 0x0000001920217227 */ /* 0x000fc800078e00ff */
[----:B------:R-:W-:Y:S01]  /*5c60*/  IMAD R25, R32, R25, RZ ;  /* 0x0000001920197224 */ /* 0x000fe200078e02ff */
[----:B------:R-:W-:Y:S01]  /*5c70*/  IADD3.X R14, PT, PT, R33, R32, RZ, P0, !PT ;  /* 0x00000020210e7210 */ /* 0x000fe200007fe4ff */
[----:B------:R-:W-:Y:S01]  /*5c80*/  IMAD.MOV.U32 R33, RZ, RZ, RZ ;  /* 0x000000ffff217224 */ /* 0x000fe200078e00ff */
[----:B------:R-:W-:Y:S02]  /*5c90*/  IADD3 R43, P0, PT, RZ, -R42, RZ ;  /* 0x8000002aff2b7210 */ /* 0x000fe40007f1e0ff */
[----:B------:R-:W-:Y:S02]  /*5ca0*/  IADD3 R26, P2, PT, R25, R26, RZ ;  /* 0x0000001a191a7210 */ /* 0x000fe40007f5e0ff */
[----:B------:R-:W-:Y:S01]  /*5cb0*/  SEL R43, R43, R42, !P1 ;  /* 0x0000002a2b2b7207 */ /* 0x000fe20004800000 */
[----:B------:R-:W-:Y:S01]  /*5cc0*/  IMAD.X R32, RZ, RZ, ~R31, P0 ;  /* 0x000000ffff207224 */ /* 0x000fe200000e0e1f */
[----:B------:R-:W-:-:S04]  /*5cd0*/  IADD3.X R14, PT, PT, RZ, RZ, R14, P2, P3 ;  /* 0x000000ffff0e7210 */ /* 0x000fc800017e640e */
[----:B------:R-:W-:Y:S01]  /*5ce0*/  SEL R25, R32, R31, !P1 ;  /* 0x0000001f20197207 */ /* 0x000fe20004800000 */
[----:B------:R-:W-:Y:S01]  /*5cf0*/  IMAD.HI.U32 R32, R26, R43, RZ ;  /* 0x0000002b1a207227 */ /* 0x000fe200078e00ff */
[----:B------:R-:W-:-:S03]  /*5d00*/  LOP3.LUT R31, R29, R31, RZ, 0x3c, !PT ;  /* 0x0000001f1d1f7212 */ /* 0x000fc600078e3cff */
[----:B------:R-:W-:-:S04]  /*5d10*/  IMAD.WIDE.U32 R32, R26, R25, R32 ;  /* 0x000000191a207225 */ /* 0x000fc800078e0020 */
[----:B------:R-:W-:-:S04]  /*5d20*/  IMAD.HI.U32 R26, P2, R14, R43, R32 ;  /* 0x0000002b0e1a7227 */ /* 0x000fc80007840020 */
[CC--:B------:R-:W-:Y:S02]  /*5d30*/  IMAD R33, R14.reuse, R25.reuse, RZ ;  /* 0x000000190e217224 */ /* 0x0c0fe400078e02ff */
[----:B------:R-:W-:-:S03]  /*5d40*/  IMAD.HI.U32 R14, R14, R25, RZ ;  /* 0x000000190e0e7227 */ /* 0x000fc600078e00ff */
[----:B------:R-:W-:Y:S01]  /*5d50*/  IADD3 R33, P1, PT, R33, R26, RZ ;  /* 0x0000001a21217210 */ /* 0x000fe20007f3e0ff */
[----:B------:R-:W-:-:S04]  /*5d60*/  IMAD.X R14, RZ, RZ, R14, P2 ;  /* 0x000000ffff0e7224 */ /* 0x000fc800010e060e */
[----:B------:R-:W-:-:S04]  /*5d70*/  IMAD.WIDE.U32 R46, R33, R38, RZ ;  /* 0x00000026212e7225 */ /* 0x000fc800078e00ff */
[----:B------:R-:W-:Y:S01]  /*5d80*/  IMAD R32, R33, R39, R47 ;  /* 0x0000002721207224 */ /* 0x000fe200078e022f */
[----:B------:R-:W-:Y:S01]  /*5d90*/  IADD3 R26, P0, PT, -R46, R43, RZ ;  /* 0x0000002b2e1a7210 */ /* 0x000fe20007f1e1ff */
[----:B------:R-:W-:-:S03]  /*5da0*/  IMAD.X R43, RZ, RZ, R14, P1 ;  /* 0x000000ffff2b7224 */ /* 0x000fc600008e060e */
[-C--:B------:R-:W-:Y:S01]  /*5db0*/  ISETP.GE.U32.AND P2, PT, R26, R38.reuse, PT ;  /* 0x000000261a00720c */ /* 0x080fe20003f46070 */
[----:B------:R-:W-:-:S05]  /*5dc0*/  IMAD R32, R43, R38, R32 ;  /* 0x000000262b207224 */ /* 0x000fca00078e0220 */
[----:B------:R-:W-:Y:S01]  /*5dd0*/  IADD3.X R25, PT, PT, ~R32, R25, RZ, P0, !PT ;  /* 0x0000001920197210 */ /* 0x000fe200007fe5ff */
[----:B------:R-:W-:Y:S01]  /*5de0*/  IMAD.MOV.U32 R32, RZ, RZ, R28 ;  /* 0x000000ffff207224 */ /* 0x000fe200078e001c */
[----:B------:R-:W-:Y:S02]  /*5df0*/  IADD3 R47, P0, PT, R26, -R38, RZ ;  /* 0x800000261a2f7210 */ /* 0x000fe40007f1e0ff */
[----:B------:R-:W-:-:S03]  /*5e00*/  ISETP.GE.U32.AND.EX P2, PT, R25, R39, PT, P2 ;  /* 0x000000271900720c */ /* 0x000fc60003f46120 */
[----:B------:R-:W-:Y:S01]  /*5e10*/  IMAD.X R14, R25, 0x1, ~R39, P0 ;  /* 0x00000001190e7824 */ /* 0x000fe200000e0e27 */
[----:B------:R-:W-:-:S04]  /*5e20*/  SEL R47, R47, R26, P2 ;  /* 0x0000001a2f2f7207 */ /* 0x000fc80001000000 */
[----:B------:R-:W-:Y:S02]  /*5e30*/  SEL R25, R14, R25, P2 ;  /* 0x000000190e197207 */ /* 0x000fe40001000000 */
[----:B------:R-:W-:Y:S02]  /*5e40*/  IADD3 R14, P0, PT, R33, 0x1, RZ ;  /* 0x00000001210e7810 */ /* 0x000fe40007f1e0ff */
[----:B------:R-:W-:Y:S02]  /*5e50*/  ISETP.GE.U32.AND P1, PT, R47, R38, PT ;  /* 0x000000262f00720c */ /* 0x000fe40003f26070 */
[----:B------:R-:W-:Y:S01]  /*5e60*/  SEL R33, R14, R33, P2 ;  /* 0x000000210e217207 */ /* 0x000fe20001000000 */
[----:B------:R-:W-:Y:S01]  /*5e70*/  IMAD.X R14, RZ, RZ, R43, P0 ;  /* 0x000000ffff0e7224 */ /* 0x000fe200000e062b */
[----:B------:R-:W-:Y:S02]  /*5e80*/  ISETP.GE.U32.AND.EX P1, PT, R25, R39, PT, P1 ;  /* 0x000000271900720c */ /* 0x000fe40003f26110 */
[----:B------:R-:W-:-:S02]  /*5e90*/  IADD3 R26, P0, PT, R33, 0x1, RZ ;  /* 0x00000001211a7810 */ /* 0x000fc40007f1e0ff */
[----:B------:R-:W-:Y:S02]  /*5ea0*/  SEL R14, R14, R43, P2 ;  /* 0x0000002b0e0e7207 */ /* 0x000fe40001000000 */
[----:B------:R-:W-:Y:S01]  /*5eb0*/  SEL R26, R26, R33, P1 ;  /* 0x000000211a1a7207 */ /* 0x000fe20000800000 */
[----:B------:R-:W-:Y:S01]  /*5ec0*/  IMAD.MOV.U32 R33, RZ, RZ, 0x0 ;  /* 0x00000000ff217424 */ /* 0x000fe200078e00ff */
[----:B------:R-:W-:Y:S01]  /*5ed0*/  ISETP.GE.AND P2, PT, R31, RZ, PT ;  /* 0x000000ff1f00720c */ /* 0x000fe20003f46270 */
[----:B------:R-:W-:Y:S01]  /*5ee0*/  IMAD.X R25, RZ, RZ, R14, P0 ;  /* 0x000000ffff197224 */ /* 0x000fe200000e060e */
[----:B------:R-:W-:-:S04]  /*5ef0*/  ISETP.NE.U32.AND P0, PT, R30, RZ, PT ;  /* 0x000000ff1e00720c */ /* 0x000fc80003f05070 */
[----:B------:R-:W-:Y:S02]  /*5f00*/  SEL R14, R25, R14, P1 ;  /* 0x0000000e190e7207 */ /* 0x000fe40000800000 */
[----:B------:R-:W-:Y:S02]  /*5f10*/  IADD3 R25, P1, PT, RZ, -R26, RZ ;  /* 0x8000001aff197210 */ /* 0x000fe40007f3e0ff */
[----:B------:R-:W-:Y:S02]  /*5f20*/  ISETP.NE.AND.EX P0, PT, R29, RZ, PT, P0 ;  /* 0x000000ff1d00720c */ /* 0x000fe40003f05300 */
[----:B------:R-:W-:Y:S02]  /*5f30*/  IADD3.X R31, PT, PT, RZ, ~R14, RZ, P1, !PT ;  /* 0x8000000eff1f7210 */ /* 0x000fe40000ffe4ff */
[----:B------:R-:W-:Y:S02]  /*5f40*/  SEL R25, R25, R26, !P2 ;  /* 0x0000001a19197207 */ /* 0x000fe40005000000 */
[----:B------:R-:W-:-:S02]  /*5f50*/  SEL R31, R31, R14, !P2 ;  /* 0x0000000e1f1f7207 */ /* 0x000fc40005000000 */
[----:B------:R-:W-:Y:S02]  /*5f60*/  SEL R14, R25, 0xffffffff, P0 ;  /* 0xffffffff190e7807 */ /* 0x000fe40000000000 */
[----:B------:R-:W-:Y:S01]  /*5f70*/  SEL R31, R31, 0xffffffff, P0 ;  /* 0xffffffff1f1f7807 */ /* 0x000fe20000000000 */
[----:B------:R-:W-:Y:S06]  /*5f80*/  RET.REL.NODEC R32 `(_ZN5flash32flash_fwd_splitkv_combine_kernelI23Flash_fwd_kernel_traitsILi96ELi64ELi128ELi4ELb0ELb0EN7cutlass6half_tE19Flash_kernel_traitsILi96ELi64ELi128ELi4ES3_EELi16ELi7ELb0EEEvNS_16Flash_fwd_paramsE) ;  /* 0xffffffa0201c7950 */ /* 0x000fec0003c3ffff */
.L_x_31:
[----:B------:R-:W-:-:S00]  /*5f90*/  BRA `(.L_x_31) ;  /* 0xfffffffc00fc7947 */ /* 0x000fc0000383ffff */
[----:B------:R-:W-:-:S00]  /*5fa0*/  NOP ;  /* 0x0000000000007918 */ /* 0x000fc00000000000 */
        /* <DEDUP_REMOVED lines=13> */
.L_x_5444:


//--------------------- .text._ZN5flash32flash_fwd_splitkv_combine_kernelI23Flash_fwd_kernel_traitsILi96ELi64ELi128ELi4ELb0ELb0EN7cutlass6half_tE19Flash_kernel_traitsILi96ELi64ELi128ELi4ES3_EELi16ELi6ELb0EEEvNS_16Flash_fwd_paramsE --------------------------
	.section	.text._ZN5flash32flash_fwd_splitkv_combine_kernelI23Flash_fwd_kernel_traitsILi96ELi64ELi128ELi4ELb0ELb0EN7cutlass6half_tE19Flash_kernel_traitsILi96ELi64ELi128ELi4ES3_EELi16ELi6ELb0EEEvNS_16Flash_fwd_paramsE,"ax",@progbits
	.align	128
        .global         _ZN5flash32flash_fwd_splitkv_combine_kernelI23Flash_fwd_kernel_traitsILi96ELi64ELi128ELi4ELb0ELb0EN7cutlass6half_tE19Flash_kernel_traitsILi96ELi64ELi128ELi4ES3_EELi16ELi6ELb0EEEvNS_16Flash_fwd_paramsE
        .type           _ZN5flash32flash_fwd_splitkv_combine_kernelI23Flash_fwd_kernel_traitsILi96ELi64ELi128ELi4ELb0ELb0EN7cutlass6half_tE19Flash_kernel_traitsILi96ELi64ELi128ELi4ES3_EELi16ELi6ELb0EEEvNS_16Flash_fwd_paramsE,@function
        .size           _ZN5flash32flash_fwd_splitkv_combine_kernelI23Flash_fwd_kernel_traitsILi96ELi64ELi128ELi4ELb0ELb0EN7cutlass6half_tE19Flash_kernel_traitsILi96ELi64ELi128ELi4ES3_EELi16ELi6ELb0EEEvNS_16Flash_fwd_paramsE,(.L_x_5445 - _ZN5flash32flash_fwd_splitkv_combine_kernelI23Flash_fwd_kernel_traitsILi96ELi64ELi128ELi4ELb0ELb0EN7cutlass6half_tE19Flash_kernel_traitsILi96ELi64ELi128ELi4ES3_EELi16ELi6ELb0EEEvNS_16Flash_fwd_paramsE)
        .other          _ZN5flash32flash_fwd_splitkv_combine_kernelI23Flash_fwd_kernel_traitsILi96ELi64ELi128ELi4ELb0ELb0EN7cutlass6half_tE19Flash_kernel_traitsILi96ELi64ELi128ELi4ES3_EELi16ELi6ELb0EEEvNS_16Flash_fwd_paramsE,@"STO_CUDA_ENTRY STV_DEFAULT"
_ZN5flash32flash_fwd_splitkv_combine_kernelI23Flash_fwd_kernel_traitsILi96ELi64ELi128ELi4ELb0ELb0EN7cutlass6half_tE19Flash_kernel_traitsILi96ELi64ELi128ELi4ES3_EELi16ELi6ELb0EEEvNS_16Flash_fwd_paramsE:
.text._ZN5flash32flash_fwd_splitkv_combine_kernelI23Flash_fwd_kernel_traitsILi96ELi64ELi128ELi4ELb0ELb0EN7cutlass6half_tE19Flash_kernel_traitsILi96ELi64ELi128ELi4ES3_EELi16ELi6ELb0EEEvNS_16Flash_fwd_paramsE:
        /* <DEDUP_REMOVED lines=38> */
.L_x_32:
[----:B------:R-:W-:Y:S01]  /*0260*/  IMAD.U32 R21, RZ, RZ, UR21 ;  /* 0x00000015ff157e24 */ /* 0x000fe2000f8e00ff */
[----:B------:R-:W-:Y:S01]  /*0270*/  MOV R18, UR19 ;  /* 0x0000001300127c02 */ /* 0x000fe20008000f00 */
[----:B------:R-:W-:Y:S01]  /*0280*/  IMAD.U32 R19, RZ, RZ, UR15 ;  /* 0x0000000fff137e24 */ /* 0x000fe2000f8e00ff */
[----:B------:R-:W-:Y:S02]  /*0290*/  MOV R17, UR14 ;  /* 0x0000000e00117c02 */ /* 0x000fe40008000f00 */
[----:B------:R-:W-:Y:S02]  /*02a0*/  MOV R16, 0x2c0 ;  /* 0x000002c000107802 */ /* 0x000fe40000000f00 */
[----:B------:R-:W-:Y:S05]  /*02b0*/  CALL.REL.NOINC `($__internal_1_$__cuda_sm20_div_s64) ;  /* 0x0000004800a07944 */ /* 0x000fea0003c00000 */
[----:B------:R-:W-:Y:S02]  /*02c0*/  MOV R13, R12 ;  /* 0x0000000c000d7202 */ /* 0x000fe40000000f00 */
[----:B------:R-:W-:-:S07]  /*02d0*/  MOV R12, R9 ;  /* 0x00000009000c7202 */ /* 0x000fce0000000f00 */
.L_x_33:
        /* <DEDUP_REMOVED lines=18> */
[----:B------:R-:W-:Y:S01]  /*0400*/  IMAD.HI.U32 R2, R5, R2, R4 ;  /* 0x0000000205027227 */ /* 0x000fe200078e0004 */
[----:B------:R-:W-:-:S05]  /*0410*/  MOV R5, RZ ;  /* 0x000000ff00057202 */ /* 0x000fca0000000f00 */
        /* <DEDUP_REMOVED lines=10> */
.L_x_35:
[----:B------:R-:W-:Y:S01]  /*04c0*/  IMAD.MOV.U32 R21, RZ, RZ, R12 ;  /* 0x000000ffff157224 */ /* 0x000fe200078e000c */
[----:B------:R-:W-:Y:S01]  /*04d0*/  MOV R18, R3 ;  /* 0x0000000300127202 */ /* 0x000fe20000000f00 */
[----:B------:R-:W-:Y:S01]  /*04e0*/  IMAD.MOV.U32 R19, RZ, RZ, R13 ;  /* 0x000000ffff137224 */ /* 0x000fe200078e000d */
[----:B------:R-:W-:Y:S02]  /*04f0*/  MOV R17, R0 ;  /* 0x0000000000117202 */ /* 0x000fe40000000f00 */
[----:B------:R-:W-:Y:S02]  /*0500*/  MOV R16, 0x520 ;  /* 0x0000052000107802 */ /* 0x000fe40000000f00 */
[----:B------:R-:W-:Y:S05]  /*0510*/  CALL.REL.NOINC `($__internal_1_$__cuda_sm20_div_s64) ;  /* 0x0000004800087944 */ /* 0x000fea0003c00000 */
[----:B------:R-:W-:Y:S02]  /*0520*/  MOV R4, R9 ;  /* 0x0000000900047202 */ /* 0x000fe40000000f00 */
[----:B------:R-:W-:Y:S02]  /*0530*/  MOV R5, R12 ;  /* 0x0000000c00057202 */ /* 0x000fe40000000f00 */
.L_x_36:
[----:B------:R-:W-:Y:S05]  /*0540*/  BSYNC.RECONVERGENT B0 ;  /* 0x0000000000007941 */ /* 0x000fea0003800200 */
.L_x_34:
        /* <DEDUP_REMOVED lines=57> */
.L_x_38:
        /* <DEDUP_REMOVED lines=8> */
.L_x_39:
[----:B------:R-:W-:Y:S05]  /*0960*/  BSYNC.RECONVERGENT B0 ;  /* 0x0000000000007941 */ /* 0x000fea0003800200 */
.L_x_37:
        /* <DEDUP_REMOVED lines=44> */
[----:B------:R-:W-:-:S06]  /*0c30*/  UIADD3 UR6, UPT, UPT, UR18, UR13, URZ ;  /* 0x0000000d12067290 */ /* 0x000fcc000fffe0ff */
[----:B------:R-:W1:Y:S08]  /*0c40*/  I2F.RP R3, UR13 ;  /* 0x0000000d00037d06 */ /* 0x000e700008209400 */
[----:B0-----:R-:W0:Y:S08]  /*0c50*/  MUFU.RCP R0, R0 ;  /* 0x0000000000007308 */ /* 0x001e300000001000 */
[----:B-1----:R-:W1:Y:S01]  /*0c60*/  MUFU.RCP R3, R3 ;  /* 0x0000000300037308 */ /* 0x002e620000001000 */
[----:B0-----:R-:W-:-:S07]  /*0c70*/  VIADD R0, R0, 0xffffffe ;  /* 0x0ffffffe00007836 */ /* 0x001fce0000000000 */
[----:B------:R-:W0:Y:S01]  /*0c80*/  F2I.FTZ.U32.TRUNC.NTZ R0, R0 ;  /* 0x0000000000007305 */ /* 0x000e22000021f000 */
[----:B-1----:R-:W-:-:S07]  /*0c90*/  VIADD R3, R3, 0xffffffe ;  /* 0x0ffffffe03037836 */ /* 0x002fce0000000000 */
[----:B------:R1:W2:Y:S01]  /*0ca0*/  F2I.FTZ.U32.TRUNC.NTZ R7, R3 ;  /* 0x0000000300077305 */ /* 0x0002a2000021f000 */
[----:B0-----:R-:W-:Y:S02]  /*0cb0*/  R2UR UR17, R0 ;  /* 0x00000000001172ca */ /* 0x001fe400000e0000 */
[----:B------:R-:W-:-:S05]  /*0cc0*/  IABS R0, UR7 ;  /* 0x0000000700007c13 */ /* 0x000fca0008000000 */
[----:B------:R-:W-:Y:S02]  /*0cd0*/  IMAD.MOV R0, RZ, RZ, -R0 ;  /* 0x000000ffff007224 */ /* 0x000fe400078e0a00 */
[----:B-1----:R-:W-:Y:S02]  /*0ce0*/  IMAD.U32 R3, RZ, RZ, UR6 ;  /* 0x00000006ff037e24 */ /* 0x002fe4000f8e00ff */
[----:B--2---:R-:W-:Y:S02]  /*0cf0*/  IMAD.MOV R6, RZ, RZ, -R7 ;  /* 0x000000ffff067224 */ /* 0x004fe400078e0a07 */
[----:B------:R-:W-:Y:S01]  /*0d00*/  UIADD3 UR9, UPT, UPT, URZ, -UR17, URZ ;  /* 0x80000011ff097290 */ /* 0x000fe2000fffe0ff */
[----:B------:R-:W-:-:S03]  /*0d10*/  IABS R3, R3 ;  /* 0x0000000300037213 */ /* 0x000fc60000000000 */
[----:B------:R-:W-:Y:S01]  /*0d20*/  UIMAD UR9, UR9, UR11, URZ ;  /* 0x0000000b090972a4 */ /* 0x000fe2000f8e02ff */
[----:B------:R-:W-:Y:S01]  /*0d30*/  R2UR UR12, R3 ;  /* 0x00000000030c72ca */ /* 0x000fe200000e0000 */
[----:B------:R-:W-:Y:S02]  /*0d40*/  IMAD R3, R6, UR13, RZ ;  /* 0x0000000d06037c24 */ /* 0x000fe4000f8e02ff */
[----:B------:R-:W-:Y:S01]  /*0d50*/  IMAD.MOV.U32 R6, RZ, RZ, RZ ;  /* 0x000000ffff067224 */ /* 0x000fe200078e00ff */
[----:B------:R-:W-:-:S03]  /*0d60*/  UIMAD.WIDE.U32 UR16, UR17, UR9, UR16 ;  /* 0x00000009111072a5 */ /* 0x000fc6000f8e0010 */
[----:B------:R-:W-:-:S03]  /*0d70*/  IMAD.HI.U32 R3, R7, R3, R6 ;  /* 0x0000000307037227 */ /* 0x000fc600078e0006 */
[----:B------:R-:W0:Y:S03]  /*0d80*/  LDCU.U8 UR9, c[0x0][0x549] ;  /* 0x0000a920ff0977ac */ /* 0x000e260008000000 */
[----:B------:R-:W-:Y:S01]  /*0d90*/  IMAD.HI.U32 R3, R3, UR12, RZ ;  /* 0x0000000c03037c27 */ /* 0x000fe2000f8e00ff */
[----:B------:R-:W-:Y:S02]  /*0da0*/  UIMAD.WIDE.U32 UR16, UR17, UR12, URZ ;  /* 0x0000000c111072a5 */ /* 0x000fe4000f8e00ff */
[----:B------:R-:W-:Y:S01]  /*0db0*/  ULOP3.LUT UR16, UR6, UR13, URZ, 0x3c, !UPT ;  /* 0x0000000d06107292 */ /* 0x000fe2000f8e3cff */
[----:B------:R-:W-:Y:S01]  /*0dc0*/  IMAD R0, R3, R0, UR12 ;  /* 0x0000000c03007e24 */ /* 0x000fe2000f8e0200 */
[----:B------:R-:W-:Y:S02]  /*0dd0*/  UIADD3 UR10, UPT, UPT, -UR17, URZ, URZ ;  /* 0x000000ff110a7290 */ /* 0x000fe4000fffe1ff */
[----:B------:R-:W-:-:S02]  /*0de0*/  ULOP3.LUT UR6, UR6, UR4, URZ, 0x3c, !UPT ;  /* 0x0000000406067292 */ /* 0x000fc4000f8e3cff */
[----:B------:R-:W-:Y:S01]  /*0df0*/  ISETP.LT.U32.AND P1, PT, R0, UR13, PT ;  /* 0x0000000d00007c0c */ /* 0x000fe2000bf21070 */
[----:B------:R-:W-:Y:S01]  /*0e00*/  UIMAD UR10, UR11, UR10, UR12 ;  /* 0x0000000a0b0a72a4 */ /* 0x000fe2000f8e020c */
[----:B------:R-:W-:-:S03]  /*0e10*/  ISETP.LE.AND P0, PT, RZ, UR16, PT ;  /* 0x00000010ff007c0c */ /* 0x000fc6000bf03270 */
[----:B------:R-:W-:Y:S02]  /*0e20*/  UISETP.GT.U32.AND UP1, UPT, UR11, UR10, UPT ;  /* 0x0000000a0b00728c */ /* 0x000fe4000bf24070 */
[----:B0-----:R-:W-:-:S04]  /*0e30*/  UISETP.NE.AND UP0, UPT, UR9, URZ, UPT ;  /* 0x000000ff0900728c */ /* 0x001fc8000bf05270 */
[----:B------:R-:W-:Y:S02]  /*0e40*/  USEL UR5, UR5, 0x1, !UP0 ;  /* 0x0000000105057887 */ /* 0x000fe4000c000000 */
[----:B------:R-:W-:Y:S01]  /*0e50*/  @!P1 VIADD R0, R0, -UR13 ;  /* 0x8000000d00009c36 */ /* 0x000fe20008000000 */
[----:B------:R-:W-:Y:S01]  /*0e60*/  UISETP.GE.AND UP0, UPT, UR6, URZ, UPT ;  /* 0x000000ff0600728c */ /* 0x000fe2000bf06270 */
[----:B------:R-:W-:Y:S01]  /*0e70*/  @!P1 VIADD R3, R3, 0x1 ;  /* 0x0000000103039836 */ /* 0x000fe20000000000 */
[----:B------:R-:W-:Y:S01]  /*0e80*/  ISETP.NE.AND P1, PT, RZ, UR7, PT ;  /* 0x00000007ff007c0c */ /* 0x000fe2000bf25270 */
[----:B------:R-:W-:Y:S01]  /*0e90*/  @!UP1 UIADD3 UR10, UPT, UPT, UR10, -UR11, URZ ;  /* 0x8000000b0a0a9290 */ /* 0x000fe2000fffe0ff */
[----:B------:R-:W-:Y:S01]  /*0ea0*/  ISETP.GE.U32.AND P2, PT, R0, UR13, PT ;  /* 0x0000000d00007c0c */ /* 0x000fe2000bf46070 */
[----:B------:R-:W-:Y:S02]  /*0eb0*/  @!UP1 UIADD3 UR17, UPT, UPT, UR17, 0x1, URZ ;  /* 0x0000000111119890 */ /* 0x000fe4000fffe0ff */
[----:B------:R-:W-:-:S02]  /*0ec0*/  UISETP.GE.U32.AND UP3, UPT, UR10, UR11, UPT ;  /* 0x0000000b0a00728c */ /* 0x000fc4000bf66070 */
[----:B------:R-:W-:Y:S02]  /*0ed0*/  UISETP.NE.AND UP1, UPT, UR8, URZ, UPT ;  /* 0x000000ff0800728c */ /* 0x000fe4000bf25270 */
[----:B------:R-:W-:Y:S02]  /*0ee0*/  USHF.R.S32.HI UR8, URZ, 0x1f, UR7 ;  /* 0x0000001fff087899 */ /* 0x000fe40008011407 */
[----:B------:R-:W-:-:S04]  /*0ef0*/  USEL UR6, URZ, 0x1, !UP1 ;  /* 0x00000001ff067887 */ /* 0x000fc8000c800000 */
[----:B------:R-:W-:Y:S01]  /*0f00*/  @P2 VIADD R3, R3, 0x1 ;  /* 0x0000000103032836 */ /* 0x000fe20000000000 */
[----:B------:R-:W-:Y:S02]  /*0f10*/  @UP3 UIADD3 UR17, UPT, UPT, UR17, 0x1, URZ ;  /* 0x0000000111113890 */ /* 0x000fe4000fffe0ff */
[----:B------:R-:W-:Y:S01]  /*0f20*/  ULOP3.LUT UR6, UR8, UR6, URZ, 0xfc, !UPT ;  /* 0x0000000608067292 */ /* 0x000fe2000f8efcff */
[----:B------:R-:W-:Y:S01]  /*0f30*/  IMAD.MOV.U32 R7, RZ, RZ, R3 ;  /* 0x000000ffff077224 */ /* 0x000fe200078e0003 */
[----:B------:R-:W-:Y:S02]  /*0f40*/  @!UP0 UIADD3 UR17, UPT, UPT, -UR17, URZ, URZ ;  /* 0x000000ff11118290 */ /* 0x000fe4000fffe1ff */
[----:B------:R-:W-:Y:S01]  /*0f50*/  @!UP2 ULOP3.LUT UR17, URZ, UR4, URZ, 0x33, !UPT ;  /* 0x00000004ff11a292 */ /* 0x000fe2000f8e33ff */
        /* <DEDUP_REMOVED lines=30> */
.L_x_41:
        /* <DEDUP_REMOVED lines=8> */
.L_x_42:
[----:B------:R-:W-:Y:S05]  /*11c0*/  BSYNC.RECONVERGENT B0 ;  /* 0x0000000000007941 */ /* 0x000fea0003800200 */
.L_x_40:
        /* <DEDUP_REMOVED lines=26> */
[----:B------:R-:W-:-:S04]  /*1370*/  @P2 VIADD R10, R10, 0x1 ;  /* 0x000000010a0a2836 */ /* 0x000fc80000000000 */
[----:B------:R-:W-:-:S04]  /*1380*/  IMAD.MOV.U32 R6, RZ, RZ, R10 ;  /* 0x000000ffff067224 */ /* 0x000fc800078e000a */
        /* <DEDUP_REMOVED lines=30> */
.L_x_44:
[----:B------:R-:W-:Y:S01]  /*1570*/  IMAD.MOV.U32 R21, RZ, RZ, R4 ;  /* 0x000000ffff157224 */ /* 0x000fe200078e0004 */
[----:B------:R-:W-:Y:S01]  /*1580*/  MOV R19, R5 ;  /* 0x0000000500137202 */ /* 0x000fe20000000f00 */
[----:B------:R-:W-:Y:S01]  /*1590*/  IMAD.MOV.U32 R18, RZ, RZ, R6 ;  /* 0x000000ffff127224 */ /* 0x000fe200078e0006 */
[----:B------:R-:W-:Y:S02]  /*15a0*/  MOV R16, 0x15c0 ;  /* 0x000015c000107802 */ /* 0x000fe40000000f00 */
[----:B------:R-:W-:Y:S05]  /*15b0*/  CALL.REL.NOINC `($__internal_1_$__cuda_sm20_div_s64) ;  /* 0x0000003400e07944 */ /* 0x000fea0003c00000 */
[----:B------:R-:W-:Y:S02]  /*15c0*/  MOV R16, R9 ;  /* 0x0000000900107202 */ /* 0x000fe40000000f00 */
[----:B------:R-:W-:Y:S02]  /*15d0*/  MOV R17, R12 ;  /* 0x0000000c00117202 */ /* 0x000fe40000000f00 */
.L_x_45:
[----:B------:R-:W-:Y:S05]  /*15e0*/  BSYNC.RECONVERGENT B0 ;  /* 0x0000000000007941 */ /* 0x000fea0003800200 */
.L_x_43:
[----:B------:R-:W0:Y:S01]  /*15f0*/  S2R R20, SR_TID.X ;  /* 0x0000000000147919 */ /* 0x000e220000002100 */
[----:B------:R-:W-:Y:S01]  /*1600*/  UIADD3 UR9, UP0, UPT, UR21, -UR20, URZ ;  /* 0x8000001415097290 */ /* 0x000fe2000ff1e0ff */
[----:B------:R-:W-:Y:S01]  /*1610*/  IMAD.MOV.U32 R19, RZ, RZ, -0x800000 ;  /* 0xff800000ff137424 */ /* 0x000fe200078e00ff */
[----:B------:R-:W1:Y:S02]  /*1620*/  LDCU UR4, c[0x0][0x534] ;  /* 0x0000a680ff0477ac */ /* 0x000e640008000800 */
[----:B------:R-:W-:-:S06]  /*1630*/  UIADD3.X UR8, UPT, UPT, UR15, -0x1, URZ, UP0, !UPT ;  /* 0xffffffff0f087890 */ /* 0x000fcc00087fe4ff */
[----:B------:R-:W-:Y:S01]  /*1640*/  IMAD.U32 R4, RZ, RZ, UR8 ;  /* 0x00000008ff047e24 */ /* 0x000fe2000f8e00ff */
[----:B0-----:R-:W-:Y:S02]  /*1650*/  LOP3.LUT R9, R20, 0xf, RZ, 0xc0, !PT ;  /* 0x0000000f14097812 */ /* 0x001fe400078ec0ff */
[----:B------:R-:W-:Y:S02]  /*1660*/  SHF.R.U32.HI R18, RZ, 0x4, R20 ;  /* 0x00000004ff127819 */ /* 0x000fe40000011614 */
[C---:B------:R-:W-:Y:S01]  /*1670*/  ISETP.LT.U32.AND P1, PT, R9.reuse, UR9, PT ;  /* 0x0000000909007c0c */ /* 0x040fe2000bf21070 */
[----:B------:R-:W0:Y:S01]  /*1680*/  LDCU.64 UR8, c[0x0][0x358] ;  /* 0x00006b00ff0877ac */ /* 0x000e220008000a00 */
[C---:B------:R-:W-:Y:S01]  /*1690*/  IADD3 R28, PT, PT, R18.reuse, 0x10, RZ ;  /* 0x00000010121c7810 */ /* 0x040fe20007ffe0ff */
[----:B------:R-:W-:Y:S01]  /*16a0*/  VIADD R14, R18, 0x8 ;  /* 0x00000008120e7836 */ /* 0x000fe20000000000 */
[----:B------:R-:W-:Y:S01]  /*16b0*/  ISETP.GT.AND.EX P1, PT, R4, RZ, PT, P1 ;  /* 0x000000ff0400720c */ /* 0x000fe20003f24310 */
[----:B------:R-:W-:Y:S01]  /*16c0*/  VIADD R22, R18, 0x18 ;  /* 0x0000001812167836 */ /* 0x000fe20000000000 */
[----:B------:R-:W-:-:S02]  /*16d0*/  IADD3 R24, P3, PT, R9, UR20, RZ ;  /* 0x0000001409187c10 */ /* 0x000fc4000ff7e0ff */
[----:B-1----:R-:W-:Y:S02]  /*16e0*/  ISETP.GE.OR P2, PT, R18, UR4, !P1 ;  /* 0x0000000412007c0c */ /* 0x002fe4000cf46670 */
[----:B------:R-:W-:Y:S01]  /*16f0*/  ISETP.GE.OR P0, PT, R14, UR4, !P1 ;  /* 0x000000040e007c0c */ /* 0x000fe2000cf06670 */
[----:B------:R-:W-:Y:S01]  /*1700*/  IMAD.X R25, RZ, RZ, RZ, P3 ;  /* 0x000000ffff197224 */ /* 0x000fe200018e06ff */
[----:B------:R-:W-:Y:S02]  /*1710*/  ISETP.GE.OR P6, PT, R28, UR4, !P1 ;  /* 0x000000041c007c0c */ /* 0x000fe4000cfc6670 */
[----:B------:R-:W-:Y:S02]  /*1720*/  ISETP.GE.OR P5, PT, R22, UR4, !P1 ;  /* 0x0000000416007c0c */ /* 0x000fe4000cfa6670 */
[----:B------:R-:W-:-:S04]  /*1730*/  IADD3 R21, PT, PT, R18, 0x20, RZ ;  /* 0x0000002012157810 */ /* 0x000fc80007ffe0ff */
[----:B------:R-:W-:Y:S01]  /*1740*/  ISETP.GE.OR P4, PT, R21, UR4, !P1 ;  /* 0x0000000415007c0c */ /* 0x000fe2000cf86670 */
[----:B------:R-:W1:Y:S01]  /*1750*/  @!P2 LDC.64 R4, c[0x0][0x428] ;  /* 0x00010a00ff04ab82 */ /* 0x000e620000000a00 */
[----:B------:R-:W-:Y:S01]  /*1760*/  @!P2 IMAD.WIDE.U32 R26, R18, UR21, R24 ;  /* 0x00000015121aac25 */ /* 0x000fe2000f8e0018 */
[----:B------:R-:W-:-:S03]  /*1770*/  @!P0 MOV R31, R25 ;  /* 0x00000019001f8202 */ /* 0x000fc60000000f00 */
[----:B------:R-:W-:Y:S02]  /*1780*/  @!P2 IMAD R15, R18, UR15, R27 ;  /* 0x0000000f120fac24 */ /* 0x000fe4000f8e021b */
[----:B------:R-:W-:Y:S01]  /*1790*/  @!P0 IMAD.MOV.U32 R30, RZ, RZ, R24 ;  /* 0x000000ffff1e8224 */ /* 0x000fe200078e0018 */
[----:B------:R-:W2:Y:S03]  /*17a0*/  @!P0 LDC.64 R12, c[0x0][0x428] ;  /* 0x00010a00ff0c8b82 */ /* 0x000ea60000000a00 */
[----:B------:R-:W-:-:S05]  /*17b0*/  @!P0 IMAD.WIDE.U32 R30, R14, UR21, R30 ;  /* 0x000000150e1e8c25 */ /* 0x000fca000f8e001e */
[----:B------:R-:W3:Y:S01]  /*17c0*/  @!P6 LDC.64 R10, c[0x0][0x428] ;  /* 0x00010a00ff0aeb82 */ /* 0x000ee20000000a00 */
[----:B-1----:R-:W-:-:S04]  /*17d0*/  @!P2 LEA R4, P3, R26, R4, 0x2 ;  /* 0x000000041a04a211 */ /* 0x002fc800078610ff */
[----:B------:R-:W-:Y:S01]  /*17e0*/  @!P2 LEA.HI.X R5, R26, R5, R15, 0x2, P3 ;  /* 0x000000051a05a211 */ /* 0x000fe200018f140f */
[----:B------:R-:W-:-:S04]  /*17f0*/  @!P0 IMAD R14, R14, UR15, R31 ;  /* 0x0000000f0e0e8c24 */ /* 0x000fc8000f8e021f */
[----:B0-----:R0:W4:Y:S01]  /*1800*/  @!P2 LDG.E R19, desc[UR8][R4.64] ;  /* 0x000000080413a981 */ /* 0x001122000c1e1900 */
[C---:B--2---:R-:W-:Y:S01]  /*1810*/  @!P0 LEA R12, P2, R30.reuse, R12, 0x2 ;  /* 0x0000000c1e0c8211 */ /* 0x044fe200078410ff */
[----:B------:R-:W-:Y:S01]  /*1820*/  @!P6 IMAD.MOV.U32 R32, RZ, RZ, R24 ;  /* 0x000000ffff20e224 */ /* 0x000fe200078e0018 */
[----:B------:R-:W-:Y:S01]  /*1830*/  MOV R27, 0xff800000 ;  /* 0xff800000001b7802 */ /* 0x000fe20000000f00 */
[----:B------:R-:W-:Y:S01]  /*1840*/  @!P6 IMAD.MOV.U32 R33, RZ, RZ, R25 ;  /* 0x000000ffff21e224 */ /* 0x000fe200078e0019 */
[----:B------:R-:W-:Y:S01]  /*1850*/  @!P0 LEA.HI.X R13, R30, R13, R14, 0x2, P2 ;  /* 0x0000000d1e0d8211 */ /* 0x000fe200010f140e */
[----:B------:R-:W-:Y:S01]  /*1860*/  VIADD R23, R18, 0x30 ;  /* 0x0000003012177836 */ /* 0x000fe20000000000 */
[----:B------:R-:W1:Y:S01]  /*1870*/  @!P4 LDC.64 R14, c[0x0][0x428] ;  /* 0x00010a00ff0ecb82 */ /* 0x000e620000000a00 */
[----:B------:R-:W-:Y:S02]  /*1880*/  @!P6 IMAD.WIDE.U32 R32, R28, UR21, R32 ;  /* 0x000000151c20ec25 */ /* 0x000fe4000f8e0020 */
[----:B------:R2:W5:Y:S01]  /*1890*/  @!P0 LDG.E R27, desc[UR8][R12.64] ;  /* 0x000000080c1b8981 */ /* 0x000562000c1e1900 */
[----:B------:R-:W-:Y:S01]  /*18a0*/  ISETP.GE.OR P2, PT, R23, UR4, !P1 ;  /* 0x0000000417007c0c */ /* 0x000fe2000cf46670 */
[----:B------:R-:W-:-:S03]  /*18b0*/  VIADD R26, R18, 0x28 ;  /* 0x00000028121a7836 */ /* 0x000fc60000000000 */
[----:B0-----:R-:W0:Y:S02]  /*18c0*/  @!P5 LDC.64 R4, c[0x0][0x428] ;  /* 0x00010a00ff04db82 */ /* 0x001e240000000a00 */
[----:B------:R-:W-:Y:S01]  /*18d0*/  ISETP.GE.OR P3, PT, R26, UR4, !P1 ;  /* 0x000000041a007c0c */ /* 0x000fe2000cf66670 */
[----:B------:R-:W-:Y:S01]  /*18e0*/  @!P5 IMAD.MOV.U32 R34, RZ, RZ, R24 ;  /* 0x000000ffff22d224 */ /* 0x000fe200078e0018 */
[----:B---3--:R-:W-:Y:S01]  /*18f0*/  @!P6 LEA R30, P0, R32, R10, 0x2 ;  /* 0x0000000a201ee211 */ /* 0x008fe200078010ff */
[----:B------:R-:W-:Y:S02]  /*1900*/  @!P5 IMAD.MOV.U32 R35, RZ, RZ, R25 ;  /* 0x000000ffff23d224 */ /* 0x000fe400078e0019 */
[----:B--2---:R-:W-:Y:S01]  /*1910*/  @!P6 IMAD R12, R28, UR15, R33 ;  /* 0x0000000f1c0cec24 */ /* 0x004fe2000f8e0221 */
[----:B------:R-:W-:Y:S01]  /*1920*/  IADD3 R28, PT, PT, R18, 0x38, RZ ;  /* 0x00000038121c7810 */ /* 0x000fe20007ffe0ff */
[----:B------:R-:W-:Y:S01]  /*1930*/  @!P5 IMAD.WIDE.U32 R34, R22, UR21, R34 ;  /* 0x000000151622dc25 */ /* 0x000fe2000f8e0022 */
[----:B------:R-:W-:-:S02]  /*1940*/  MOV R29, 0xff800000 ;  /* 0xff800000001d7802 */ /* 0x000fc40000000f00 */
[----:B------:R-:W-:Y:S02]  /*1950*/  ISETP.GE.OR P1, PT, R28, UR4, !P1 ;  /* 0x000000041c007c0c */ /* 0x000fe4000cf26670 */
[----:B------:R-:W-:Y:S01]  /*1960*/  @!P6 LEA.HI.X R31, R32, R11, R12, 0x2, P0 ;  /* 0x0000000b201fe211 */ /* 0x000fe200000f140c */
[----:B------:R-:W-:Y:S01]  /*1970*/  @!P5 IMAD R22, R22, UR15, R35 ;  /* 0x0000000f1616dc24 */ /* 0x000fe2000f8e0223 */
[----:B------:R-:W2:Y:S03]  /*1980*/  @!P2 LDC.64 R10, c[0x0][0x428] ;  /* 0x00010a00ff0aab82 */ /* 0x000ea60000000a00 */
[----:B------:R3:W4:Y:S01]  /*1990*/  @!P6 LDG.E R29, desc[UR8][R30.64] ;  /* 0x000000081e1de981 */ /* 0x000722000c1e1900 */
[----:B0-----:R-:W-:-:S04]  /*19a0*/  @!P5 LEA R32, P0, R34, R4, 0x2 ;  /* 0x000000042220d211 */ /* 0x001fc800078010ff */
[----:B------:R-:W0:Y:S01]  /*19b0*/  @!P3 LDC.64 R12, c[0x0][0x428] ;  /* 0x00010a00ff0cbb82 */ /* 0x000e220000000a00 */
[----:B------:R-:W-:-:S07]  /*19c0*/  @!P5 LEA.HI.X R33, R34, R5, R22, 0x2, P0 ;  /* 0x000000052221d211 */ /* 0x000fce00000f1416 */
[----:B------:R-:W0:Y:S01]  /*19d0*/  @!P1 LDC.64 R4, c[0x0][0x428] ;  /* 0x00010a00ff049b82 */ /* 0x000e220000000a00 */
[----:B---3--:R-:W-:Y:S02]  /*19e0*/  @!P4 IMAD.MOV.U32 R30, RZ, RZ, R24 ;  /* 0x000000ffff1ec224 */ /* 0x008fe400078e0018 */
[----:B------:R-:W-:Y:S02]  /*19f0*/  @!P4 IMAD.MOV.U32 R31, RZ, RZ, R25 ;  /* 0x000000ffff1fc224 */ /* 0x000fe400078e0019 */
[----:B------:R-:W-:-:S04]  /*1a00*/  @!P4 IMAD.WIDE.U32 R30, R21, UR21, R30 ;  /* 0x00000015151ecc25 */ /* 0x000fc8000f8e001e */
[----:B------:R-:W-:Y:S01]  /*1a10*/  @!P4 IMAD R21, R21, UR15, R31 ;  /* 0x0000000f1515cc24 */ /* 0x000fe2000f8e021f */
[C---:B-1----:R-:W-:Y:S01]  /*1a20*/  @!P4 LEA R34, P0, R30.reuse, R14, 0x2 ;  /* 0x0000000e1e22c211 */ /* 0x042fe200078010ff */
[----:B------:R-:W-:Y:S01]  /*1a30*/  @!P2 IMAD.MOV.U32 R31, RZ, RZ, R25 ;  /* 0x000000ffff1fa224 */ /* 0x000fe200078e0019 */
[----:B------:R-:W-:Y:S02]  /*1a40*/  MOV R22, 0xff800000 ;  /* 0xff80000000167802 */ /* 0x000fe40000000f00 */
[----:B------:R-:W-:Y:S01]  /*1a50*/  @!P4 LEA.HI.X R35, R30, R15, R21, 0x2, P0 ;  /* 0x0000000f1e23c211 */ /* 0x000fe200000f1415 */
[----:B------:R-:W-:-:S03]  /*1a60*/  @!P2 IMAD.MOV.U32 R30, RZ, RZ, R24 ;  /* 0x000000ffff1ea224 */ /* 0x000fc600078e0018 */
[----:B------:R1:W3:Y:S01]  /*1a70*/  @!P5 LDG.E R22, desc[UR8][R32.64] ;  /* 0x000000082016d981 */ /* 0x0002e2000c1e1900 */
[----:B------:R-:W-:-:S04]  /*1a80*/  @!P2 IMAD.WIDE.U32 R30, R23, UR21, R30 ;  /* 0x00000015171eac25 */ /* 0x000fc8000f8e001e */
[----:B------:R-:W-:Y:S01]  /*1a90*/  @!P2 IMAD R23, R23, UR15, R31 ;  /* 0x0000000f1717ac24 */ /* 0x000fe2000f8e021f */
[----:B--2---:R-:W-:Y:S01]  /*1aa0*/  @!P2 LEA R10, P0, R30, R10, 0x2 ;  /* 0x0000000a1e0aa211 */ /* 0x004fe200078010ff */
[----:B------:R-:W-:-:S03]  /*1ab0*/  IMAD.MOV.U32 R14, RZ, RZ, -0x800000 ;  /* 0xff800000ff0e7424 */ /* 0x000fc600078e00ff */
[----:B------:R-:W-:-:S03]  /*1ac0*/  @!P2 LEA.HI.X R11, R30, R11, R23, 0x2, P0 ;  /* 0x0000000b1e0ba211 */ /* 0x000fc600000f1417 */
[----:B------:R2:W3:Y:S01]  /*1ad0*/  @!P4 LDG.E R14, desc[UR8][R34.64] ;  /* 0x00000008220ec981 */ /* 0x0004e2000c1e1900 */
[----:B-1----:R-:W-:Y:S01]  /*1ae0*/  @!P3 MOV R33, R25 ;  /* 0x000000190021b202 */ /* 0x002fe20000000f00 */
[--C-:B------:R-:W-:Y:S02]  /*1af0*/  @!P3 IMAD.MOV.U32 R32, RZ, RZ, R24.reuse ;  /* 0x000000ffff20b224 */ /* 0x100fe400078e0018 */
[----:B------:R-:W-:-:S04]  /*1b00*/  @!P1 IMAD.WIDE.U32 R24, R28, UR21, R24 ;  /* 0x000000151c189c25 */ /* 0x000fc8000f8e0018 */
[----:B------:R-:W-:Y:S01]  /*1b10*/  @!P3 IMAD.WIDE.U32 R32, R26, UR21, R32 ;  /* 0x000000151a20bc25 */ /* 0x000fe2000f8e0020 */
[----:B0-----:R-:W-:Y:S02]  /*1b20*/  @!P1 LEA R30, P0, R24, R4, 0x2 ;  /* 0x00000004181e9211 */ /* 0x001fe400078010ff */
[----:B------:R-:W-:Y:S01]  /*1b30*/  MOV R15, 0xff800000 ;  /* 0xff800000000f7802 */ /* 0x000fe20000000f00 */
[----:B------:R-:W-:Y:S01]  /*1b40*/  @!P1 IMAD R28, R28, UR15, R25 ;  /* 0x0000000f1c1c9c24 */ /* 0x000fe2000f8e0219 */
[----:B------:R-:W-:Y:S01]  /*1b50*/  @!P3 LEA R12, P4, R32, R12, 0x2 ;  /* 0x0000000c200cb211 */ /* 0x000fe200078810ff */
[----:B------:R-:W-:Y:S02]  /*1b60*/  @!P3 IMAD R26, R26, UR15, R33 ;  /* 0x0000000f1a1abc24 */ /* 0x000fe4000f8e0221 */
[----:B------:R-:W-:Y:S01]  /*1b70*/  IMAD.MOV.U32 R21, RZ, RZ, -0x800000 ;  /* 0xff800000ff157424 */ /* 0x000fe200078e00ff */
[----:B------:R-:W-:Y:S01]  /*1b80*/  @!P1 LEA.HI.X R31, R24, R5, R28, 0x2, P0 ;  /* 0x00000005181f9211 */ /* 0x000fe200000f141c */
[----:B------:R-:W-:Y:S01]  /*1b90*/  IMAD.MOV.U32 R5, RZ, RZ, -0x800000 ;  /* 0xff800000ff057424 */ /* 0x000fe200078e00ff */
[----:B------:R-:W-:Y:S01]  /*1ba0*/  @!P3 LEA.HI.X R13, R32, R13, R26, 0x2, P4 ;  /* 0x0000000d200db211 */ /* 0x000fe200020f141a */
[----:B------:R-:W0:Y:S02]  /*1bb0*/  S2UR UR4, SR_CgaCtaId ;  /* 0x00000000000479c3 */ /* 0x000e240000008800 */
[----:B------:R-:W3:Y:S04]  /*1bc0*/  @!P2 LDG.E R21, desc[UR8][R10.64] ;  /* 0x000000080a15a981 */ /* 0x000ee8000c1e1900 */
[----:B------:R-:W3:Y:S01]  /*1bd0*/  @!P3 LDG.E R15, desc[UR8][R12.64] ;  /* 0x000000080c0fb981 */ /* 0x000ee2000c1e1900 */
[----:B------:R-:W-:Y:S01]  /*1be0*/  UMOV UR10, 0x400 ;  /* 0x00000400000a7882 */ /* 0x000fe20000000000 */
[C---:B------:R-:W-:Y:S01]  /*1bf0*/  ISETP.GT.U32.AND P5, PT, R20.reuse, 0x2ff, PT ;  /* 0x000002ff1400780c */ /* 0x040fe20003fa4070 */
[----:B------:R-:W1:Y:S01]  /*1c00*/  LDC R4, c[0x0][0x434] ;  /* 0x00010d00ff047b82 */ /* 0x000e620000000800 */
[----:B------:R2:W3:Y:S01]  /*1c10*/  @!P1 LDG.E R5, desc[UR8][R30.64] ;  /* 0x000000081e059981 */ /* 0x0004e2000c1e1900 */
[----:B------:R-:W-:Y:S01]  /*1c20*/  ISETP.GT.U32.AND P0, PT, R20, 0x37f, PT ;  /* 0x0000037f1400780c */ /* 0x000fe20003f04070 */
[----:B0-----:R-:W-:-:S06]  /*1c30*/  ULEA UR4, UR4, UR10, 0x18 ;  /* 0x0000000a04047291 */ /* 0x001fcc000f8ec0ff */
[----:B------:R-:W-:-:S05]  /*1c40*/  LEA R9, R9, UR4, 0x2 ;  /* 0x0000000409097c11 */ /* 0x000fca000f8e10ff */
[----:B------:R-:W-:Y:S01]  /*1c50*/  IMAD R18, R18, 0x44, R9 ;  /* 0x0000004412127824 */ /* 0x000fe200078e0209 */
[C---:B------:R-:W-:Y:S02]  /*1c60*/  ISETP.GT.U32.AND P4, PT, R20.reuse, 0x27f, PT ;  /* 0x0000027f1400780c */ /* 0x040fe40003f84070 */
[C---:B------:R-:W-:Y:S02]  /*1c70*/  ISETP.GT.U32.AND P3, PT, R20.reuse, 0x1ff, PT ;  /* 0x000001ff1400780c */ /* 0x040fe40003f64070 */
[C---:B------:R-:W-:Y:S02]  /*1c80*/  ISETP.GT.U32.AND P2, PT, R20.reuse, 0x17f, PT ;  /* 0x0000017f1400780c */ /* 0x040fe40003f44070 */
[C---:B------:R-:W-:Y:S02]  /*1c90*/  ISETP.GT.U32.AND P1, PT, R20.reuse, 0xff, PT ;  /* 0x000000ff1400780c */ /* 0x040fe40003f24070 */
[C---:B--2---:R-:W-:Y:S01]  /*1ca0*/  LOP3.LUT R34, R20.reuse, 0x7, RZ, 0xc0, !PT ;  /* 0x0000000714227812 */ /* 0x044fe200078ec0ff */
[----:B------:R-:W-:Y:S01]  /*1cb0*/  IMAD.MOV.U32 R31, RZ, RZ, -0x800000 ;  /* 0xff800000ff1f7424 */ /* 0x000fe200078e00ff */
[----:B------:R-:W-:Y:S01]  /*1cc0*/  MOV R32, 0xff800000 ;  /* 0xff80000000207802 */ /* 0x000fe20000000f00 */
[----:B------:R-:W-:Y:S01]  /*1cd0*/  IMAD.MOV.U32 R30, RZ, RZ, -0x800000 ;  /* 0xff800000ff1e7424 */ /* 0x000fe200078e00ff */
[----:B------:R-:W-:Y:S01]  /*1ce0*/  MOV R25, 0xff800000 ;  /* 0xff80000000197802 */ /* 0x000fe20000000f00 */
[----:B------:R-:W-:Y:S01]  /*1cf0*/  IMAD.MOV.U32 R26, RZ, RZ, -0x800000 ;  /* 0xff800000ff1a7424 */ /* 0x000fe200078e00ff */
[----:B-1----:R-:W-:Y:S01]  /*1d00*/  IABS R9, R4 ;  /* 0x0000000400097213 */ /* 0x002fe20000000000 */
[----:B------:R-:W-:Y:S01]  /*1d10*/  IMAD.MOV.U32 R24, RZ, RZ, -0x800000 ;  /* 0xff800000ff187424 */ /* 0x000fe200078e00ff */
[----:B-----5:R0:W-:Y:S01]  /*1d20*/  @!P0 STS [R18+0x220], R27 ;  /* 0x0002201b12008388 */ /* 0x0201e20000000800 */
[----:B------:R-:W-:-:S03]  /*1d30*/  ISETP.GT.U32.AND P0, PT, R20, 0x7f, PT ;  /* 0x0000007f1400780c */ /* 0x000fc60003f04070 */
[----:B----4-:R-:W-:Y:S04]  /*1d40*/  STS [R18], R19 ;  /* 0x0000001312007388 */ /* 0x010fe80000000800 */
[----:B------:R1:W-:Y:S01]  /*1d50*/  @!P5 STS [R18+0x440], R29 ;  /* 0x0004401d1200d388 */ /* 0x0003e20000000800 */
[----:B0-----:R-:W-:-:S03]  /*1d60*/  IMAD.MOV.U32 R27, RZ, RZ, -0x800000 ;  /* 0xff800000ff1b7424 */ /* 0x001fc600078e00ff */
[----:B---3--:R-:W-:Y:S04]  /*1d70*/  @!P4 STS [R18+0x660], R22 ;  /* 0x000660161200c388 */ /* 0x008fe80000000800 */
[----:B------:R0:W-:Y:S01]  /*1d80*/  @!P3 STS [R18+0x880], R14 ;  /* 0x0008800e1200b388 */ /* 0x0001e20000000800 */
[----:B-1----:R-:W-:Y:S01]  /*1d90*/  MOV R29, 0xff800000 ;  /* 0xff800000001d7802 */ /* 0x002fe20000000f00 */
[----:B0-----:R-:W0:Y:S02]  /*1da0*/  LDC R14, c[0x0][0x3e0] ;  /* 0x0000f800ff0e7b82 */ /* 0x001e240000000800 */
[----:B------:R-:W-:Y:S04]  /*1db0*/  @!P1 STS [R18+0xcc0], R21 ;  /* 0x000cc01512009388 */ /* 0x000fe80000000800 */
[----:B------:R1:W-:Y:S04]  /*1dc0*/  @!P2 STS [R18+0xaa0], R15 ;  /* 0x000aa00f1200a388 */ /* 0x0003e80000000800 */
[----:B------:R2:W-:Y:S01]  /*1dd0*/  @!P0 STS [R18+0xee0], R5 ;  /* 0x000ee00512008388 */ /* 0x0005e20000000800 */
[----:B-1----:R-:W-:-:S04]  /*1de0*/  SHF.R.U32.HI R15, RZ, 0x3, R20 ;  /* 0x00000003ff0f7819 */ /* 0x002fc80000011614 */
[----:B------:R-:W-:-:S05]  /*1df0*/  LEA R28, R15, UR4, 0x2 ;  /* 0x000000040f1c7c11 */ /* 0x000fca000f8e10ff */
[----:B------:R-:W-:Y:S01]  /*1e00*/  IMAD R33, R34, 0x44, R28 ;  /* 0x0000004422217824 */ /* 0x000fe200078e021c */
[----:B------:R-:W-:Y:S06]  /*1e10*/  BAR.SYNC.DEFER_BLOCKING 0x0 ;  /* 0x0000000000007b1d */ /* 0x000fec0000010000 */
[----:B--2---:R-:W1:Y:S01]  /*1e20*/  I2F.RP R18, R9 ;  /* 0x0000000900127306 */ /* 0x004e620000209400 */
[----:B------:R-:W-:Y:S04]  /*1e30*/  @!P0 LDS R32, [R33] ;  /* 0x0000000021208984 */ /* 0x000fe80000000800 */
[----:B------:R-:W-:Y:S04]  /*1e40*/  @!P0 LDS R31, [R33+0x220] ;  /* 0x00022000211f8984 */ /* 0x000fe80000000800 */
[----:B------:R-:W2:Y:S04]  /*1e50*/  @!P0 LDS R30, [R33+0x440] ;  /* 0x00044000211e8984 */ /* 0x000ea80000000800 */
[----:B------:R-:W-:Y:S04]  /*1e60*/  @!P0 LDS R29, [R33+0x660] ;  /* 0x00066000211d8984 */ /* 0x000fe80000000800 */
[----:B------:R-:W3:Y:S04]  /*1e70*/  @!P0 LDS R27, [R33+0x880] ;  /* 0x00088000211b8984 */ /* 0x000ee80000000800 */
[----:B------:R-:W-:Y:S04]  /*1e80*/  @!P0 LDS R26, [R33+0xaa0] ;  /* 0x000aa000211a8984 */ /* 0x000fe80000000800 */
[----:B------:R-:W4:Y:S04]  /*1e90*/  @!P0 LDS R25, [R33+0xcc0] ;  /* 0x000cc00021198984 */ /* 0x000f280000000800 */
[----:B------:R-:W5:Y:S01]  /*1ea0*/  @!P0 LDS R24, [R33+0xee0] ;  /* 0x000ee00021188984 */ /* 0x000f620000000800 */
[----:B-1----:R-:W1:Y:S02]  /*1eb0*/  MUFU.RCP R18, R18 ;  /* 0x0000001200127308 */ /* 0x002e640000001000 */
[----:B-1----:R-:W-:Y:S01]  /*1ec0*/  VIADD R18, R18, 0xffffffe ;  /* 0x0ffffffe12127836 */ /* 0x002fe20000000000 */
[----:B--2---:R-:W-:-:S05]  /*1ed0*/  FMNMX3.FTZ R13, R32, R31, R30, !PT ;  /* 0x0000001f200d7276 */ /* 0x004fca000781001e */
[----:B------:R-:W1:Y:S01]  /*1ee0*/  F2I.FTZ.U32.TRUNC.NTZ R19, R18 ;  /* 0x0000001200137305 */ /* 0x000e62000021f000 */
[----:B---3--:R-:W-:-:S04]  /*1ef0*/  FMNMX3.FTZ R13, R13, R29, R27, !PT ;  /* 0x0000001d0d0d7276 */ /* 0x008fc8000781001b */
[----:B----4-:R-:W-:-:S04]  /*1f00*/  FMNMX3.FTZ R13, R13, R26, R25, !PT ;  /* 0x0000001a0d0d7276 */ /* 0x010fc80007810019 */
[----:B-----5:R-:W-:-:S05]  /*1f10*/  FMNMX.FTZ R13, R13, R24, !PT ;  /* 0x000000180d0d7209 */ /* 0x020fca0007810000 */
[----:B------:R-:W2:Y:S01]  /*1f20*/  SHFL.BFLY PT, R12, R13, 0x4, 0x1f ;  /* 0x0c801f000d0c7f89 */ /* 0x000ea200000e0000 */
[----:B-1----:R-:W-:Y:S01]  /*1f30*/  IADD3 R11, PT, PT, RZ, -R19, RZ ;  /* 0x80000013ff0b7210 */ /* 0x002fe20007ffe0ff */
[----:B------:R-:W-:-:S04]  /*1f40*/  IMAD.MOV.U32 R18, RZ, RZ, RZ ;  /* 0x000000ffff127224 */ /* 0x000fc800078e00ff */
[----:B------:R-:W-:Y:S01]  /*1f50*/  IMAD R11, R11, R9, RZ ;  /* 0x000000090b0b7224 */ /* 0x000fe200078e02ff */
[----:B------:R-:W-:-:S03]  /*1f60*/  IABS R5, R3 ;  /* 0x0000000300057213 */ /* 0x000fc60000000000 */
[----:B------:R-:W-:-:S06]  /*1f70*/  IMAD.HI.U32 R11, R19, R11, R18 ;  /* 0x0000000b130b7227 */ /* 0x000fcc00078e0012 */
[----:B------:R-:W-:-:S04]  /*1f80*/  IMAD.HI.U32 R11, R11, R5, RZ ;  /* 0x000000050b0b7227 */ /* 0x000fc800078e00ff */
[----:B------:R-:W-:Y:S01]  /*1f90*/  IMAD.MOV R10, RZ, RZ, -R11 ;  /* 0x000000ffff0a7224 */ /* 0x000fe200078e0a0b */
[----:B--2---:R-:W-:-:S03]  /*1fa0*/  FMNMX.FTZ R12, R13, R12, !PT ;  /* 0x0000000c0d0c7209 */ /* 0x004fc60007810000 */
[C---:B------:R-:W-:Y:S02]  /*1fb0*/  IMAD R5, R9.reuse, R10, R5 ;  /* 0x0000000a09057224 */ /* 0x040fe400078e0205 */
[----:B------:R-:W1:Y:S03]  /*1fc0*/  SHFL.BFLY PT, R10, R12, 0x2, 0x1f ;  /* 0x0c401f000c0a7f89 */ /* 0x000e6600000e0000 */
[----:B------:R-:W-:-:S13]  /*1fd0*/  ISETP.GT.U32.AND P0, PT, R9, R5, PT ;  /* 0x000000050900720c */ /* 0x000fda0003f04070 */
[----:B------:R-:W-:-:S04]  /*1fe0*/  @!P0 IADD3 R5, PT, PT, R5, -R9, RZ ;  /* 0x8000000905058210 */ /* 0x000fc80007ffe0ff */
[----:B------:R-:W-:Y:S02]  /*1ff0*/  ISETP.GE.U32.AND P2, PT, R5, R9, PT ;  /* 0x000000090500720c */ /* 0x000fe40003f46070 */
[----:B-1----:R-:W-:-:S05]  /*2000*/  FMNMX.FTZ R9, R12, R10, !PT ;  /* 0x0000000a0c097209 */ /* 0x002fca0007810000 */
[----:B------:R-:W1:Y:S01]  /*2010*/  SHFL.BFLY PT, R5, R9, 0x1, 0x1f ;  /* 0x0c201f0009057f89 */ /* 0x000e6200000e0000 */
[----:B------:R-:W-:Y:S01]  /*2020*/  LOP3.LUT R3, R3, R4, RZ, 0x3c, !PT ;  /* 0x0000000403037212 */ /* 0x000fe200078e3cff */
[----:B------:R-:W-:Y:S01]  /*2030*/  @!P0 VIADD R11, R11, 0x1 ;  /* 0x000000010b0b8836 */ /* 0x000fe20000000000 */
[----:B------:R-:W-:Y:S02]  /*2040*/  ISETP.NE.AND P0, PT, R4, RZ, PT ;  /* 0x000000ff0400720c */ /* 0x000fe40003f05270 */
[----:B------:R-:W-:Y:S01]  /*2050*/  ISETP.GE.AND P1, PT, R3, RZ, PT ;  /* 0x000000ff0300720c */ /* 0x000fe20003f26270 */
[----:B------:R-:W-:-:S12]  /*2060*/  @P2 VIADD R11, R11, 0x1 ;  /* 0x000000010b0b2836 */ /* 0x000fd80000000000 */
        /* <DEDUP_REMOVED lines=16> */
[----:B------:R-:W-:Y:S01]  /*2170*/  USHF.R.S32.HI UR4, URZ, 0x1f, UR22 ;  /* 0x0000001fff047899 */ /* 0x000fe20008011416 */
[----:B------:R-:W-:Y:S01]  /*2180*/  FMUL.FTZ R21, R21, 1.4426950216293334961 ;  /* 0x3fb8aa3b15157820 */ /* 0x000fe20000410000 */
[----:B------:R-:W-:-:S05]  /*2190*/  FADD.FTZ R19, -R9, R26 ;  /* 0x0000001a09137221 */ /* 0x000fca0000010100 */
[----:B------:R-:W2:Y:S01]  /*21a0*/  MUFU.EX2 R23, R23 ;  /* 0x0000001700177308 */ /* 0x000ea20000000800 */
[----:B------:R-:W-:Y:S01]  /*21b0*/  ULOP3.LUT UR4, UR4, 0x1, URZ, 0xfc, !UPT ;  /* 0x0000000104047892 */ /* 0x000fe2000f8efcff */
[----:B------:R-:W-:Y:S01]  /*21c0*/  FMUL.FTZ R19, R19, 1.4426950216293334961 ;  /* 0x3fb8aa3b13137820 */ /* 0x000fe20000410000 */
[----:B------:R-:W-:-:S05]  /*21d0*/  FADD.FTZ R18, -R9, R25 ;  /* 0x0000001909127221 */ /* 0x000fca0000010100 */
[----:B------:R-:W3:Y:S01]  /*21e0*/  MUFU.EX2 R22, R22 ;  /* 0x0000001600167308 */ /* 0x000ee20000000800 */
[----:B------:R-:W-:Y:S01]  /*21f0*/  FMUL.FTZ R18, R18, 1.4426950216293334961 ;  /* 0x3fb8aa3b12127820 */ /* 0x000fe20000410000 */
[----:B------:R-:W-:Y:S02]  /*2200*/  IMAD R3, R11, UR4, RZ ;  /* 0x000000040b037c24 */ /* 0x000fe4000f8e02ff */
[----:B-1----:R-:W-:Y:S01]  /*2210*/  FADD.FTZ R35, R13, R35 ;  /* 0x000000230d237221 */ /* 0x002fe20000010000 */
[----:B------:R-:W-:Y:S01]  /*2220*/  FADD.FTZ R13, -R9, R24 ;  /* 0x00000018090d7221 */ /* 0x000fe20000010100 */
[----:B0-----:R-:W-:Y:S01]  /*2230*/  IABS R10, R14 ;  /* 0x0000000e000a7213 */ /* 0x001fe20000000000 */
[----:B------:R-:W-:Y:S01]  /*2240*/  HFMA2 R38, -RZ, RZ, 0, 0 ;  /* 0x00000000ff267431 */ /* 0x000fe200000001ff */
[----:B------:R-:W0:Y:S01]  /*2250*/  MUFU.EX2 R21, R21 ;  /* 0x0000001500157308 */ /* 0x000e220000000800 */
[----:B--2---:R-:W-:Y:S01]  /*2260*/  FADD.FTZ R23, R35, R23 ;  /* 0x0000001723177221 */ /* 0x004fe20000010000 */
[----:B------:R-:W-:Y:S01]  /*2270*/  IABS R12, R3 ;  /* 0x00000003000c7213 */ /* 0x000fe20000000000 */
[----:B------:R-:W-:Y:S01]  /*2280*/  FMUL.FTZ R13, R13, 1.4426950216293334961 ;  /* 0x3fb8aa3b0d0d7820 */ /* 0x000fe20000410000 */
[----:B------:R-:W1:Y:S04]  /*2290*/  LDCU UR4, c[0x0][0x430] ;  /* 0x00008600ff0477ac */ /* 0x000e680008000800 */
[----:B------:R-:W2:Y:S01]  /*22a0*/  MUFU.EX2 R19, R19 ;  /* 0x0000001300137308 */ /* 0x000ea20000000800 */
[----:B---3--:R-:W-:-:S07]  /*22b0*/  FADD.FTZ R23, R23, R22 ;  /* 0x0000001617177221 */ /* 0x008fce0000010000 */
[----:B------:R-:W-:Y:S08]  /*22c0*/  MUFU.EX2 R18, R18 ;  /* 0x0000001200127308 */ /* 0x000ff00000000800 */
[----:B------:R-:W3:Y:S01]  /*22d0*/  I2F.RP R5, R10 ;  /* 0x0000000a00057306 */ /* 0x000ee20000209400 */
[----:B0-----:R-:W-:-:S07]  /*22e0*/  FADD.FTZ R21, R23, R21 ;  /* 0x0000001517157221 */ /* 0x001fce0000010000 */
[----:B------:R-:W0:Y:S08]  /*22f0*/  I2F.RP R36, R12 ;  /* 0x0000000c00247306 */ /* 0x000e300000209400 */
[----:B------:R-:W4:Y:S01]  /*2300*/  MUFU.EX2 R22, R13 ;  /* 0x0000000d00167308 */ /* 0x000f220000000800 */
[----:B--2---:R-:W-:-:S07]  /*2310*/  FADD.FTZ R19, R21, R19 ;  /* 0x0000001315137221 */ /* 0x004fce0000010000 */
[----:B---3--:R2:W-:Y:S08]  /*2320*/  MUFU.RCP R13, R5 ;  /* 0x00000005000d7308 */ /* 0x0085f00000001000 */
[----:B0-----:R-:W0:Y:S01]  /*2330*/  MUFU.RCP R36, R36 ;  /* 0x0000002400247308 */ /* 0x001e220000001000 */
[----:B--2---:R-:W-:-:S04]  /*2340*/  FADD.FTZ R5, R19, R18 ;  /* 0x0000001213057221 */ /* 0x004fc80000010000 */
[----:B----4-:R-:W-:-:S05]  /*2350*/  FADD.FTZ R5, R5, R22 ;  /* 0x0000001605057221 */ /* 0x010fca0000010000 */
[----:B------:R-:W2:Y:S01]  /*2360*/  SHFL.BFLY PT, R22, R5, 0x4, 0x1f ;  /* 0x0c801f0005167f89 */ /* 0x000ea200000e0000 */
[----:B0-----:R-:W-:Y:S02]  /*2370*/  VIADD R36, R36, 0xffffffe ;  /* 0x0ffffffe24247836 */ /* 0x001fe40000000000 */
[----:B------:R-:W-:Y:S02]  /*2380*/  VIADD R13, R13, 0xffffffe ;  /* 0x0ffffffe0d0d7836 */ /* 0x000fe40000000000 */
[----:B------:R-:W0:Y:S08]  /*2390*/  F2I.FTZ.U32.TRUNC.NTZ R39, R36 ;  /* 0x0000002400277305 */ /* 0x000e30000021f000 */
[----:B------:R-:W3:Y:S01]  /*23a0*/  F2I.FTZ.U32.TRUNC.NTZ R37, R13 ;  /* 0x0000000d00257305 */ /* 0x000ee2000021f000 */
[----:B------:R-:W-:-:S02]  /*23b0*/  VIADD R19, R12, UR18 ;  /* 0x000000120c137c36 */ /* 0x000fc40008000000 */
[----:B--2---:R-:W-:Y:S01]  /*23c0*/  FADD.FTZ R22, R5, R22 ;  /* 0x0000001605167221 */ /* 0x004fe20000010000 */
[----:B0-----:R-:W-:Y:S01]  /*23d0*/  IADD3 R23, PT, PT, RZ, -R39, RZ ;  /* 0x80000027ff177210 */ /* 0x001fe20007ffe0ff */
[----:B---3--:R-:W-:-:S03]  /*23e0*/  IMAD.MOV R18, RZ, RZ, -R37 ;  /* 0x000000ffff127224 */ /* 0x008fc600078e0a25 */
[----:B------:R-:W0:Y:S01]  /*23f0*/  SHFL.BFLY PT, R21, R22, 0x2, 0x1f ;  /* 0x0c401f0016157f89 */ /* 0x000e2200000e0000 */
[----:B------:R-:W-:Y:S02]  /*2400*/  IMAD R23, R23, R12, RZ ;  /* 0x0000000c17177224 */ /* 0x000fe400078e02ff */
[----:B------:R-:W-:Y:S02]  /*2410*/  IMAD R18, R18, R10, RZ ;  /* 0x0000000a12127224 */ /* 0x000fe400078e02ff */
[----:B------:R-:W-:Y:S01]  /*2420*/  IMAD.MOV.U32 R36, RZ, RZ, RZ ;  /* 0x000000ffff247224 */ /* 0x000fe200078e00ff */
[----:B------:R-:W-:Y:S01]  /*2430*/  IABS R5, R3 ;  /* 0x0000000300057213 */ /* 0x000fe20000000000 */
[----:B------:R-:W-:Y:S01]  /*2440*/  IMAD.HI.U32 R23, R39, R23, R38 ;  /* 0x0000001727177227 */ /* 0x000fe200078e0026 */
[----:B------:R-:W-:-:S03]  /*2450*/  IABS R13, R19 ;  /* 0x00000013000d7213 */ /* 0x000fc60000000000 */
[----:B------:R-:W-:-:S04]  /*2460*/  IMAD.HI.U32 R18, R37, R18, R36 ;  /* 0x0000001225127227 */ /* 0x000fc800078e0024 */
[----:B------:R-:W-:Y:S02]  /*2470*/  IMAD.MOV R5, RZ, RZ, -R5 ;  /* 0x000000ffff057224 */ /* 0x000fe400078e0a05 */
[----:B------:R-:W-:-:S04]  /*2480*/  IMAD.HI.U32 R23, R23, R13, RZ ;  /* 0x0000000d17177227 */ /* 0x000fc800078e00ff */
[----:B------:R-:W-:-:S04]  /*2490*/  IMAD.HI.U32 R18, R18, R13, RZ ;  /* 0x0000000d12127227 */ /* 0x000fc800078e00ff */
[----:B------:R-:W-:Y:S01]  /*24a0*/  IMAD R35, R23, R5, R13 ;  /* 0x0000000517237224 */ /* 0x000fe200078e020d */
[----:B------:R-:W-:Y:S01]  /*24b0*/  IADD3 R5, PT, PT, -R18, RZ, RZ ;  /* 0x000000ff12057210 */ /* 0x000fe20007ffe1ff */
[----:B0-----:R-:W-:-:S03]  /*24c0*/  FADD.FTZ R21, R22, R21 ;  /* 0x0000001516157221 */ /* 0x001fc60000010000 */
[----:B------:R-:W-:Y:S01]  /*24d0*/  ISETP.GT.U32.AND P2, PT, R12, R35, PT ;  /* 0x000000230c00720c */ /* 0x000fe20003f44070 */
[C---:B------:R-:W-:Y:S02]  /*24e0*/  IMAD R13, R10.reuse, R5, R13 ;  /* 0x000000050a0d7224 */ /* 0x040fe400078e020d */
[----:B------:R-:W0:Y:S03]  /*24f0*/  SHFL.BFLY PT, R5, R21, 0x1, 0x1f ;  /* 0x0c201f0015057f89 */ /* 0x000e2600000e0000 */
[----:B------:R-:W-:-:S07]  /*2500*/  ISETP.GT.U32.AND P0, PT, R10, R13, PT ;  /* 0x0000000d0a00720c */ /* 0x000fce0003f04070 */
[----:B------:R-:W-:-:S05]  /*2510*/  @!P2 IMAD.IADD R35, R35, 0x1, -R12 ;  /* 0x000000012323a824 */ /* 0x000fca00078e0a0c */
[-C--:B------:R-:W-:Y:S01]  /*2520*/  ISETP.GE.U32.AND P1, PT, R35, R12.reuse, PT ;  /* 0x0000000c2300720c */ /* 0x080fe20003f26070 */
[----:B------:R-:W-:Y:S01]  /*2530*/  @!P0 IMAD.IADD R13, R13, 0x1, -R10 ;  /* 0x000000010d0d8824 */ /* 0x000fe200078e0a0a */
[----:B------:R-:W-:-:S04]  /*2540*/  LOP3.LUT R22, R19, R12, RZ, 0x3c, !PT ;  /* 0x0000000c13167212 */ /* 0x000fc800078e3cff */
[----:B------:R-:W-:Y:S02]  /*2550*/  ISETP.GE.U32.AND P4, PT, R13, R10, PT ;  /* 0x0000000a0d00720c */ /* 0x000fe40003f86070 */
[----:B------:R-:W-:Y:S01]  /*2560*/  @!P2 IADD3 R23, PT, PT, R23, 0x1, RZ ;  /* 0x000000011717a810 */ /* 0x000fe20007ffe0ff */
[----:B0-----:R-:W-:Y:S01]  /*2570*/  FADD.FTZ R5, R21, R5 ;  /* 0x0000000515057221 */ /* 0x001fe20000010000 */
[----:B------:R-:W-:Y:S01]  /*2580*/  LOP3.LUT R19, R19, R14, RZ, 0x3c, !PT ;  /* 0x0000000e13137212 */ /* 0x000fe200078e3cff */
[----:B------:R-:W-:Y:S01]  /*2590*/  @!P0 VIADD R18, R18, 0x1 ;  /* 0x0000000112128836 */ /* 0x000fe20000000000 */
[----:B------:R-:W-:Y:S01]  /*25a0*/  ISETP.GE.AND P3, PT, R22, RZ, PT ;  /* 0x000000ff1600720c */ /* 0x000fe20003f66270 */
[----:B------:R-:W-:Y:S01]  /*25b0*/  @P1 VIADD R23, R23, 0x1 ;  /* 0x0000000117171836 */ /* 0x000fe20000000000 */
[----:B------:R-:W-:Y:S02]  /*25c0*/  FSETP.NE.FTZ.AND P1, PT, R5, RZ, PT ;  /* 0x000000ff0500720b */ /* 0x000fe40003f35000 */
[----:B------:R-:W-:-:S02]  /*25d0*/  ISETP.GE.AND P2, PT, R19, RZ, PT ;  /* 0x000000ff1300720c */ /* 0x000fc40003f46270 */
[----:B------:R-:W-:Y:S01]  /*25e0*/  ISETP.NE.AND P0, PT, R14, RZ, PT ;  /* 0x000000ff0e00720c */ /* 0x000fe20003f05270 */
[----:B------:R-:W-:Y:S01]  /*25f0*/  @P4 VIADD R18, R18, 0x1 ;  /* 0x0000000112124836 */ /* 0x000fe20000000000 */
[----:B------:R-:W-:Y:S02]  /*2600*/  ISETP.NE.AND P5, PT, R3, RZ, PT ;  /* 0x000000ff0300720c */ /* 0x000fe40003fa5270 */
[----:B------:R-:W-:Y:S02]  /*2610*/  MOV R10, R23 ;  /* 0x00000017000a7202 */ /* 0x000fe40000000f00 */
[----:B------:R-:W-:Y:S02]  /*2620*/  MOV R13, R18 ;  /* 0x00000012000d7202 */ /* 0x000fe40000000f00 */
[----:B------:R-:W-:Y:S02]  /*2630*/  @!P3 IADD3 R10, PT, PT, -R10, RZ, RZ ;  /* 0x000000ff0a0ab210 */ /* 0x000fe40007ffe1ff */
[----:B------:R-:W-:Y:S01]  /*2640*/  ISETP.NE.AND P3, PT, R11, RZ, PT ;  /* 0x000000ff0b00720c */ /* 0x000fe20003f65270 */
[----:B------:R-:W-:Y:S01]  /*2650*/  @!P2 IMAD.MOV R13, RZ, RZ, -R13 ;  /* 0x000000ffff0da224 */ /* 0x000fe200078e0a0d */
[----:B------:R0:W2:Y:S01]  /*2660*/  @P1 MUFU.LG2 R11, R5 ;  /* 0x00000005000b1308 */ /* 0x0000a20000000c00 */
[----:B------:R-:W-:-:S02]  /*2670*/  @!P0 LOP3.LUT R13, RZ, R14, RZ, 0x33, !PT ;  /* 0x0000000eff0d8212 */ /* 0x000fc400078e33ff */
[----:B------:R-:W-:Y:S02]  /*2680*/  LOP3.LUT P0, RZ, R20, 0x387, RZ, 0xc0, !PT ;  /* 0x0000038714ff7812 */ /* 0x000fe4000780c0ff */
[----:B------:R-:W-:Y:S02]  /*2690*/  @!P5 LOP3.LUT R10, RZ, R12, RZ, 0x33, !PT ;  /* 0x0000000cff0ad212 */ /* 0x000fe400078e33ff */
[----:B------:R-:W-:Y:S02]  /*26a0*/  SEL R12, RZ, 0x1, !P3 ;  /* 0x00000001ff0c7807 */ /* 0x000fe40005800000 */
[----:B------:R-:W-:Y:S02]  /*26b0*/  SHF.R.S32.HI R18, RZ, 0x1f, R3 ;  /* 0x0000001fff127819 */ /* 0x000fe40000011403 */
[----:B------:R-:W-:Y:S01]  /*26c0*/  ISETP.LT.U32.AND P2, PT, R16, R10, PT ;  /* 0x0000000a1000720c */ /* 0x000fe20003f41070 */
[----:B-1----:R-:W-:Y:S01]  /*26d0*/  IMAD R4, R4, UR4, RZ ;  /* 0x0000000404047c24 */ /* 0x002fe2000f8e02ff */
[----:B------:R-:W-:-:S02]  /*26e0*/  LOP3.LUT R12, R18, R12, RZ, 0xfc, !PT ;  /* 0x0000000c120c7212 */ /* 0x000fc400078efcff */
[----:B0-----:R-:W-:Y:S01]  /*26f0*/  SHF.R.S32.HI R5, RZ, 0x1f, R10 ;  /* 0x0000001fff057819 */ /* 0x001fe2000001140a */
[----:B------:R-:W-:Y:S01]  /*2700*/  IMAD R13, R13, UR5, RZ ;  /* 0x000000050d0d7c24 */ /* 0x000fe2000f8e02ff */
[----:B------:R-:W-:Y:S02]  /*2710*/  BSSY.RECONVERGENT B1, `(.L_x_46) ;  /* 0x000012c000017945 */ /* 0x000fe40003800200 */
[----:B------:R-:W-:Y:S01]  /*2720*/  ISETP.LT.AND.EX P2, PT, R17, R5, PT, P2 ;  /* 0x000000051100720c */ /* 0x000fe20003f41320 */
[----:B------:R-:W-:Y:S01]  /*2730*/  IMAD R4, R3, R4, RZ ;  /* 0x0000000403047224 */ /* 0x000fe200078e02ff */
[----:B------:R-:W-:Y:S01]  /*2740*/  MOV R23, 0x7f800000 ;  /* 0x7f80000000177802 */ /* 0x000fe20000000f00 */
[----:B------:R-:W-:Y:S01]  /*2750*/  IMAD R3, R12, R13, RZ ;  /* 0x0000000d0c037224 */ /* 0x000fe200078e02ff */
[----:B------:R-:W-:Y:S01]  /*2760*/  SEL R5, R16, R10, P2 ;  /* 0x0000000a10057207 */ /* 0x000fe20001000000 */
[----:B--2---:R-:W-:Y:S01]  /*2770*/  @P1 FFMA.FTZ R23, R11, 0.69314718246459960938, R9 ;  /* 0x3f3172180b171823 */ /* 0x004fe20000010009 */
[----:B------:R-:W-:Y:S07]  /*2780*/  @P0 BRA `(.L_x_47) ;  /* 0x0000001000900947 */ /* 0x000fee0003800000 */
        /* <DEDUP_REMOVED lines=11> */
[----:B------:R-:W-:Y:S01]  /*2840*/  IADD3 R11, P1, PT, R14, 0x1, RZ ;  /* 0x000000010e0b7810 */ /* 0x000fe20007f3e0ff */
[----:B------:R-:W-:Y:S02]  /*2850*/  IMAD R9, R10, UR19, RZ ;  /* 0x000000130a097c24 */ /* 0x000fe4000f8e02ff */
[C---:B------:R-:W-:Y:S01]  /*2860*/  IMAD.WIDE.U32 R12, R14.reuse, UR19, RZ ;  /* 0x000000130e0c7c25 */ /* 0x040fe2000f8e00ff */
[----:B------:R-:W-:Y:S02]  /*2870*/  ISETP.GE.U32.AND P0, PT, R11, 0x3, PT ;  /* 0x000000030b00780c */ /* 0x000fe40003f06070 */
[----:B------:R-:W-:Y:S01]  /*2880*/  IADD3.X R11, PT, PT, RZ, R10, RZ, P1, !PT ;  /* 0x0000000aff0b7210 */ /* 0x000fe20000ffe4ff */
[----:B------:R-:W-:-:S03]  /*2890*/  IMAD R9, R14, UR14, R9 ;  /* 0x0000000e0e097c24 */ /* 0x000fc6000f8e0209 */
[----:B------:R-:W-:Y:S02]  /*28a0*/  ISETP.GE.U32.AND.EX P0, PT, R11, RZ, PT, P0 ;  /* 0x000000ff0b00720c */ /* 0x000fe40003f06100 */
        /* <DEDUP_REMOVED lines=26> */
[----:B------:R-:W-:-:S05]  /*2a50*/  @!P0 LOP3.LUT R39, RZ, R38, RZ, 0x33, !PT ;  /* 0x00000026ff278212 */ /* 0x000fca00078e33ff */
[----:B------:R-:W-:-:S04]  /*2a60*/  IMAD.MOV R9, RZ, RZ, -R39 ;  /* 0x000000ffff097224 */ /* 0x000fc800078e0a27 */
[----:B------:R-:W-:Y:S01]  /*2a70*/  IMAD R35, R38, R9, R35 ;  /* 0x0000000926237224 */ /* 0x000fe200078e0223 */
[----:B------:R-:W-:Y:S01]  /*2a80*/  MOV R38, R39 ;  /* 0x0000002700267202 */ /* 0x000fe20000000f00 */
[----:B------:R-:W-:Y:S01]  /*2a90*/  HFMA2 R39, -RZ, RZ, 0, 0 ;  /* 0x00000000ff277431 */ /* 0x000fe200000001ff */
[----:B------:R-:W-:Y:S06]  /*2aa0*/  BRA `(.L_x_50) ;  /* 0x0000000000287947 */ /* 0x000fec0003800000 */
.L_x_49:
[----:B------:R-:W-:Y:S01]  /*2ab0*/  IMAD.MOV.U32 R17, RZ, RZ, R9 ;  /* 0x000000ffff117224 */ /* 0x000fe200078e0009 */
[----:B------:R-:W-:Y:S01]  /*2ac0*/  MOV R19, RZ ;  /* 0x000000ff00137202 */ /* 0x000fe20000000f00 */
[----:B------:R-:W-:Y:S01]  /*2ad0*/  IMAD.MOV.U32 R21, RZ, RZ, R35 ;  /* 0x000000ffff157224 */ /* 0x000fe200078e0023 */
[----:B------:R-:W-:Y:S02]  /*2ae0*/  MOV R18, R38 ;  /* 0x0000002600127202 */ /* 0x000fe40000000f00 */
[----:B------:R-:W-:Y:S02]  /*2af0*/  MOV R16, 0x2b10 ;  /* 0x00002b1000107802 */ /* 0x000fe40000000f00 */
[----:B------:R-:W-:Y:S05]  /*2b00*/  CALL.REL.NOINC `($__internal_1_$__cuda_sm20_div_s64) ;  /* 0x00000020008c7944 */ /* 0x000fea0003c00000 */
[----:B------:R-:W-:Y:S02]  /*2b10*/  IADD3 R10, PT, PT, -R9, RZ, RZ ;  /* 0x000000ff090a7210 */ /* 0x000fe40007ffe1ff */
[----:B------:R-:W-:-:S03]  /*2b20*/  MOV R39, R12 ;  /* 0x0000000c00277202 */ /* 0x000fc60000000f00 */
[----:B------:R-:W-:Y:S01]  /*2b30*/  IMAD R35, R38, R10, R35 ;  /* 0x0000000a26237224 */ /* 0x000fe200078e0223 */
[----:B------:R-:W-:-:S07]  /*2b40*/  MOV R38, R9 ;  /* 0x0000000900267202 */ /* 0x000fce0000000f00 */
.L_x_50:
[----:B------:R-:W-:Y:S01]  /*2b50*/  IABS R12, UR19 ;  /* 0x00000013000c7c13 */ /* 0x000fe20008000000 */
[----:B------:R-:W-:Y:S01]  /*2b60*/  IMAD R0, R0, R8, RZ ;  /* 0x0000000800007224 */ /* 0x000fe200078e02ff */
[----:B------:R-:W-:Y:S01]  /*2b70*/  IABS R9, UR19 ;  /* 0x0000001300097c13 */ /* 0x000fe20008000000 */
[----:B------:R-:W-:Y:S01]  /*2b80*/  BSSY.RECONVERGENT B0, `(.L_x_51) ;  /* 0x0000041000007945 */ /* 0x000fe20003800200 */
[----:B------:R-:W0:Y:S01]  /*2b90*/  I2F.U32.RP R16, R12 ;  /* 0x0000000c00107306 */ /* 0x000e220000209000 */
[----:B------:R-:W-:Y:S01]  /*2ba0*/  IABS R10, R35 ;  /* 0x00000023000a7213 */ /* 0x000fe20000000000 */
[----:B------:R-:W-:Y:S01]  /*2bb0*/  IMAD R0, R7, R2, R0 ;  /* 0x0000000207007224 */ /* 0x000fe200078e0200 */
[----:B------:R-:W-:Y:S02]  /*2bc0*/  IADD3 R9, PT, PT, RZ, -R9, RZ ;  /* 0x80000009ff097210 */ /* 0x000fe40007ffe0ff */
[----:B------:R-:W-:-:S04]  /*2bd0*/  LOP3.LUT R2, R35, UR19, RZ, 0x3c, !PT ;  /* 0x0000001323027c12 */ /* 0x000fc8000f8e3cff */
[----:B------:R-:W-:Y:S01]  /*2be0*/  ISETP.GE.AND P0, PT, R2, RZ, PT ;  /* 0x000000ff0200720c */ /* 0x000fe20003f06270 */
[----:B0-----:R-:W0:Y:S02]  /*2bf0*/  MUFU.RCP R16, R16 ;  /* 0x0000001000107308 */ /* 0x001e240000001000 */
[----:B0-----:R-:W-:-:S06]  /*2c00*/  IADD3 R16, PT, PT, R16, 0xffffffe, RZ ;  /* 0x0ffffffe10107810 */ /* 0x001fcc0007ffe0ff */
[----:B------:R-:W0:Y:S02]  /*2c10*/  F2I.FTZ.U32.TRUNC.NTZ R17, R16 ;  /* 0x0000001000117305 */ /* 0x000e24000021f000 */
[----:B0-----:R-:W-:Y:S01]  /*2c20*/  IADD3 R11, PT, PT, RZ, -R17, RZ ;  /* 0x80000011ff0b7210 */ /* 0x001fe20007ffe0ff */
[----:B------:R-:W-:-:S04]  /*2c30*/  IMAD.MOV.U32 R16, RZ, RZ, RZ ;  /* 0x000000ffff107224 */ /* 0x000fc800078e00ff */
[----:B------:R-:W-:-:S04]  /*2c40*/  IMAD R11, R11, R12, RZ ;  /* 0x0000000c0b0b7224 */ /* 0x000fc800078e02ff */
[----:B------:R-:W-:-:S04]  /*2c50*/  IMAD.HI.U32 R16, R17, R11, R16 ;  /* 0x0000000b11107227 */ /* 0x000fc800078e0010 */
[----:B------:R-:W-:Y:S02]  /*2c60*/  IMAD.MOV.U32 R11, RZ, RZ, R9 ;  /* 0x000000ffff0b7224 */ /* 0x000fe400078e0009 */
[----:B------:R-:W-:-:S04]  /*2c70*/  IMAD.HI.U32 R9, R16, R10, RZ ;  /* 0x0000000a10097227 */ /* 0x000fc800078e00ff */
[----:B------:R-:W-:Y:S02]  /*2c80*/  IMAD R10, R9, R11, R10 ;  /* 0x0000000b090a7224 */ /* 0x000fe400078e020a */
[----:B------:R-:W-:-:S03]  /*2c90*/  IMAD.WIDE.U32 R16, R7, R8, RZ ;  /* 0x0000000807107225 */ /* 0x000fc600078e00ff */
[----:B------:R-:W-:Y:S01]  /*2ca0*/  ISETP.GT.U32.AND P1, PT, R12, R10, PT ;  /* 0x0000000a0c00720c */ /* 0x000fe20003f24070 */
[----:B------:R-:W-:Y:S02]  /*2cb0*/  IMAD.IADD R0, R17, 0x1, R0 ;  /* 0x0000000111007824 */ /* 0x000fe400078e0200 */
[----:B------:R-:W-:-:S04]  /*2cc0*/  IMAD.WIDE.U32 R42, R16, R40, RZ ;  /* 0x00000028102a7225 */ /* 0x000fc800078e00ff */
[----:B------:R-:W-:-:S04]  /*2cd0*/  IMAD R0, R0, R40, RZ ;  /* 0x0000002800007224 */ /* 0x000fc800078e02ff */
[----:B------:R-:W-:Y:S02]  /*2ce0*/  IMAD R17, R41, R16, R0 ;  /* 0x0000001029117224 */ /* 0x000fe400078e0200 */
[-C--:B------:R-:W-:Y:S02]  /*2cf0*/  @!P1 IADD3 R10, PT, PT, R10, -R12.reuse, RZ ;  /* 0x8000000c0a0a9210 */ /* 0x080fe40007ffe0ff */
[----:B------:R-:W-:Y:S01]  /*2d00*/  @!P1 IADD3 R9, PT, PT, R9, 0x1, RZ ;  /* 0x0000000109099810 */ /* 0x000fe20007ffe0ff */
[----:B------:R-:W-:Y:S01]  /*2d10*/  IMAD.IADD R17, R43, 0x1, R17 ;  /* 0x000000012b117824 */ /* 0x000fe200078e0211 */
[----:B------:R-:W-:Y:S02]  /*2d20*/  ISETP.GE.U32.AND P2, PT, R10, R12, PT ;  /* 0x0000000c0a00720c */ /* 0x000fe40003f46070 */
[----:B------:R-:W-:Y:S02]  /*2d30*/  ISETP.NE.AND P1, PT, RZ, UR19, PT ;  /* 0x00000013ff007c0c */ /* 0x000fe4000bf25270 */
[----:B------:R-:W-:-:S09]  /*2d40*/  LOP3.LUT R0, R39, R17, RZ, 0xfc, !PT ;  /* 0x0000001127007212 */ /* 0x000fd200078efcff */
[----:B------:R-:W-:-:S05]  /*2d50*/  @P2 VIADD R9, R9, 0x1 ;  /* 0x0000000109092836 */ /* 0x000fca0000000000 */
[----:B------:R-:W-:-:S04]  /*2d60*/  MOV R2, R9 ;  /* 0x0000000900027202 */ /* 0x000fc80000000f00 */
[----:B------:R-:W-:Y:S02]  /*2d70*/  @!P0 IADD3 R2, PT, PT, -R2, RZ, RZ ;  /* 0x000000ff02028210 */ /* 0x000fe40007ffe1ff */
[----:B------:R-:W-:Y:S02]  /*2d80*/  ISETP.NE.U32.AND P0, PT, R0, RZ, PT ;  /* 0x000000ff0000720c */ /* 0x000fe40003f05070 */
[----:B------:R-:W-:-:S05]  /*2d90*/  @!P1 LOP3.LUT R2, RZ, UR19, RZ, 0x33, !PT ;  /* 0x00000013ff029c12 */ /* 0x000fca000f8e33ff */
[----:B------:R-:W-:-:S04]  /*2da0*/  IMAD.MOV R0, RZ, RZ, -R2 ;  /* 0x000000ffff007224 */ /* 0x000fc800078e0a02 */
[----:B------:R-:W-:Y:S02]  /*2db0*/  IMAD R0, R0, UR19, R35 ;  /* 0x0000001300007c24 */ /* 0x000fe4000f8e0223 */
        /* <DEDUP_REMOVED lines=22> */
.L_x_52:
[----:B------:R-:W-:Y:S01]  /*2f20*/  IMAD.MOV.U32 R21, RZ, RZ, R38 ;  /* 0x000000ffff157224 */ /* 0x000fe200078e0026 */
[----:B------:R-:W-:Y:S01]  /*2f30*/  MOV R19, R39 ;  /* 0x0000002700137202 */ /* 0x000fe20000000f00 */
[----:B------:R-:W-:Y:S01]  /*2f40*/  IMAD.MOV.U32 R18, RZ, RZ, R42 ;  /* 0x000000ffff127224 */ /* 0x000fe200078e002a */
[----:B------:R-:W-:Y:S02]  /*2f50*/  MOV R16, 0x2f70 ;  /* 0x00002f7000107802 */ /* 0x000fe40000000f00 */
[----:B------:R-:W-:Y:S05]  /*2f60*/  CALL.REL.NOINC `($__internal_1_$__cuda_sm20_div_s64) ;  /* 0x0000001c00747944 */ /* 0x000fea0003c00000 */
[----:B------:R-:W-:-:S05]  /*2f70*/  IADD3 R10, PT, PT, -R9, RZ, RZ ;  /* 0x000000ff090a7210 */ /* 0x000fca0007ffe1ff */
[----:B------:R-:W-:Y:S02]  /*2f80*/  IMAD R38, R10, R42, R38 ;  /* 0x0000002a0a267224 */ /* 0x000fe400078e0226 */
.L_x_53:
[----:B------:R-:W-:Y:S05]  /*2f90*/  BSYNC.RECONVERGENT B0 ;  /* 0x0000000000007941 */ /* 0x000fea0003800200 */
.L_x_51:
[----:B------:R-:W-:Y:S01]  /*2fa0*/  IABS R18, R8 ;  /* 0x0000000800127213 */ /* 0x000fe20000000000 */
[----:B------:R-:W-:Y:S01]  /*2fb0*/  IMAD.MOV.U32 R44, RZ, RZ, RZ ;  /* 0x000000ffff2c7224 */ /* 0x000fe200078e00ff */
[----:B------:R-:W-:Y:S01]  /*2fc0*/  IABS R16, R6 ;  /* 0x0000000600107213 */ /* 0x000fe20000000000 */
[----:B------:R-:W0:Y:S01]  /*2fd0*/  LDCU.U8 UR10, c[0x0][0x549] ;  /* 0x0000a920ff0a77ac */ /* 0x000e220008000000 */
[----:B------:R-:W1:Y:S01]  /*2fe0*/  I2F.U32.RP R10, R18 ;  /* 0x00000012000a7306 */ /* 0x000e620000209000 */
[----:B------:R-:W-:Y:S02]  /*2ff0*/  IABS R12, R14 ;  /* 0x0000000e000c7213 */ /* 0x000fe40000000000 */
[----:B------:R-:W-:Y:S01]  /*3000*/  IABS R17, R7 ;  /* 0x0000000700117213 */ /* 0x000fe20000000000 */
[----:B------:R-:W2:Y:S01]  /*3010*/  LDCU.64 UR4, c[0x0][0x430] ;  /* 0x00008600ff0477ac */ /* 0x000ea20008000a00 */
[----:B------:R-:W-:Y:S02]  /*3020*/  IABS R13, R5 ;  /* 0x00000005000d7213 */ /* 0x000fe40000000000 */
[----:B------:R-:W-:Y:S01]  /*3030*/  IABS R11, R38 ;  /* 0x00000026000b7213 */ /* 0x000fe20000000000 */
[----:B------:R-:W3:Y:S01]  /*3040*/  I2F.U32.RP R42, R16 ;  /* 0x00000010002a7306 */ /* 0x000ee20000209000 */
[----:B------:R-:W-:-:S02]  /*3050*/  IABS R36, R8 ;  /* 0x0000000800247213 */ /* 0x000fc40000000000 */
[----:B------:R-:W-:Y:S02]  /*3060*/  IABS R35, R9 ;  /* 0x0000000900237213 */ /* 0x000fe40000000000 */
[----:B------:R-:W-:Y:S01]  /*3070*/  IABS R21, R6 ;  /* 0x0000000600157213 */ /* 0x000fe20000000000 */
[----:B------:R-:W-:Y:S01]  /*3080*/  IMAD.MOV R36, RZ, RZ, -R36 ;  /* 0x000000ffff247224 */ /* 0x000fe200078e0a24 */
[----:B------:R-:W-:Y:S01]  /*3090*/  ISETP.NE.AND P5, PT, R8, RZ, PT ;  /* 0x000000ff0800720c */ /* 0x000fe20003fa5270 */
[----:B-1----:R-:W1:Y:S01]  /*30a0*/  MUFU.RCP R10, R10 ;  /* 0x0000000a000a7308 */ /* 0x002e620000001000 */
[----:B0-----:R-:W-:Y:S01]  /*30b0*/  UISETP.NE.AND UP0, UPT, UR10, URZ, UPT ;  /* 0x000000ff0a00728c */ /* 0x001fe2000bf05270 */
[----:B------:R-:W-:-:S03]  /*30c0*/  IMAD.MOV R21, RZ, RZ, -R21 ;  /* 0x000000ffff157224 */ /* 0x000fc600078e0a15 */
[----:B--2---:R-:W-:-:S03]  /*30d0*/  USEL UR10, UR5, 0x1, !UP0 ;  /* 0x00000001050a7887 */ /* 0x004fc6000c000000 */
[----:B---3--:R-:W0:Y:S01]  /*30e0*/  MUFU.RCP R42, R42 ;  /* 0x0000002a002a7308 */ /* 0x008e220000001000 */
[----:B------:R-:W-:Y:S02]  /*30f0*/  USEL UR11, UR4, 0x1, UP0 ;  /* 0x00000001040b7887 */ /* 0x000fe40008000000 */
[----:B------:R-:W-:Y:S02]  /*3100*/  UIMAD UR4, UR5, UR4, URZ ;  /* 0x00000004050472a4 */ /* 0x000fe4000f8e02ff */
[----:B------:R-:W-:-:S03]  /*3110*/  UIMAD UR5, UR11, UR5, URZ ;  /* 0x000000050b0572a4 */ /* 0x000fc6000f8e02ff */
[----:B------:R-:W-:Y:S01]  /*3120*/  I2F.U32.RP R40, R12 ;  /* 0x0000000c00287306 */ /* 0x000fe20000209000 */
[----:B-1----:R-:W-:-:S07]  /*3130*/  VIADD R10, R10, 0xffffffe ;  /* 0x0ffffffe0a0a7836 */ /* 0x002fce0000000000 */
[----:B------:R-:W1:Y:S01]  /*3140*/  F2I.FTZ.U32.TRUNC.NTZ R45, R10 ;  /* 0x0000000a002d7305 */ /* 0x000e62000021f000 */
[----:B0-----:R-:W-:-:S07]  /*3150*/  VIADD R42, R42, 0xffffffe ;  /* 0x0ffffffe2a2a7836 */ /* 0x001fce0000000000 */
[----:B------:R0:W2:Y:S01]  /*3160*/  F2I.FTZ.U32.TRUNC.NTZ R43, R42 ;  /* 0x0000002a002b7305 */ /* 0x0000a2000021f000 */
[----:B-1----:R-:W-:-:S07]  /*3170*/  IMAD.MOV R37, RZ, RZ, -R45 ;  /* 0x000000ffff257224 */ /* 0x002fce00078e0a2d */
[----:B------:R-:W1:Y:S01]  /*3180*/  MUFU.RCP R40, R40 ;  /* 0x0000002800287308 */ /* 0x000e620000001000 */
[----:B------:R-:W-:Y:S02]  /*3190*/  IMAD R37, R37, R18, RZ ;  /* 0x0000001225257224 */ /* 0x000fe400078e02ff */
[----:B0-----:R-:W-:Y:S01]  /*31a0*/  HFMA2 R42, -RZ, RZ, 0, 0 ;  /* 0x00000000ff2a7431 */ /* 0x001fe200000001ff */
[----:B--2---:R-:W-:-:S04]  /*31b0*/  IADD3 R22, PT, PT, RZ, -R43, RZ ;  /* 0x8000002bff167210 */ /* 0x004fc80007ffe0ff */
[----:B------:R-:W0:Y:S01]  /*31c0*/  I2F.U32.RP R19, R17 ;  /* 0x0000001100137306 */ /* 0x000e220000209000 */
[----:B------:R-:W-:-:S04]  /*31d0*/  IMAD.HI.U32 R37, R45, R37, R44 ;  /* 0x000000252d257227 */ /* 0x000fc800078e002c */
[----:B------:R-:W-:Y:S02]  /*31e0*/  IMAD R22, R22, R16, RZ ;  /* 0x0000001016167224 */ /* 0x000fe400078e02ff */
[----:B------:R-:W-:Y:S01]  /*31f0*/  IMAD.HI.U32 R37, R37, R11, RZ ;  /* 0x0000000b25257227 */ /* 0x000fe200078e00ff */
[----:B------:R-:W2:Y:S03]  /*3200*/  I2F.U32.RP R10, R13 ;  /* 0x0000000d000a7306 */ /* 0x000ea60000209000 */
[----:B------:R-:W-:-:S04]  /*3210*/  IMAD.HI.U32 R22, R43, R22, R42 ;  /* 0x000000162b167227 */ /* 0x000fc800078e002a */
[----:B-1----:R-:W-:Y:S01]  /*3220*/  VIADD R40, R40, 0xffffffe ;  /* 0x0ffffffe28287836 */ /* 0x002fe20000000000 */
[----:B0-----:R-:W0:Y:S01]  /*3230*/  MUFU.RCP R19, R19 ;  /* 0x0000001300137308 */ /* 0x001e220000001000 */
[----:B------:R-:W-:-:S04]  /*3240*/  IMAD.HI.U32 R22, R22, R35, RZ ;  /* 0x0000002316167227 */ /* 0x000fc800078e00ff */
[----:B------:R-:W-:Y:S02]  /*3250*/  IMAD R36, R37, R36, R11 ;  /* 0x0000002425247224 */ /* 0x000fe400078e020b */
[----:B------:R-:W-:Y:S01]  /*3260*/  IMAD R21, R22, R21, R35 ;  /* 0x0000001516157224 */ /* 0x000fe200078e0223 */
[----:B------:R-:W1:Y:S01]  /*3270*/  F2I.FTZ.U32.TRUNC.NTZ R41, R40 ;  /* 0x0000002800297305 */ /* 0x000e62000021f000 */
[----:B------:R-:W-:Y:S02]  /*3280*/  LOP3.LUT R35, R38, R8, RZ, 0x3c, !PT ;  /* 0x0000000826237212 */ /* 0x000fe400078e3cff */
[----:B------:R-:W-:Y:S02]  /*3290*/  ISETP.GT.U32.AND P3, PT, R18, R36, PT ;  /* 0x000000241200720c */ /* 0x000fe40003f64070 */
[----:B------:R-:W-:Y:S02]  /*32a0*/  ISETP.GT.U32.AND P1, PT, R16, R21, PT ;  /* 0x000000151000720c */ /* 0x000fe40003f24070 */
[----:B------:R-:W-:Y:S01]  /*32b0*/  ISETP.GE.AND P2, PT, R35, RZ, PT ;  /* 0x000000ff2300720c */ /* 0x000fe20003f46270 */
[----:B--2---:R-:W2:Y:S01]  /*32c0*/  MUFU.RCP R10, R10 ;  /* 0x0000000a000a7308 */ /* 0x004ea20000001000 */
[----:B0-----:R-:W-:Y:S01]  /*32d0*/  VIADD R19, R19, 0xffffffe ;  /* 0x0ffffffe13137836 */ /* 0x001fe20000000000 */
[----:B-1----:R-:W-:Y:S01]  /*32e0*/  IADD3 R11, PT, PT, RZ, -R41, RZ ;  /* 0x80000029ff0b7210 */ /* 0x002fe20007ffe0ff */
[----:B------:R-:W-:-:S05]  /*32f0*/  IMAD.MOV.U32 R40, RZ, RZ, RZ ;  /* 0x000000ffff287224 */ /* 0x000fca00078e00ff */
[----:B------:R0:W1:Y:S01]  /*3300*/  F2I.FTZ.U32.TRUNC.NTZ R43, R19 ;  /* 0x00000013002b7305 */ /* 0x000062000021f000 */
[----:B------:R-:W-:Y:S01]  /*3310*/  @!P3 IMAD.IADD R36, R36, 0x1, -R18 ;  /* 0x000000012424b824 */ /* 0x000fe200078e0a12 */
[----:B------:R-:W-:Y:S01]  /*3320*/  @!P1 IADD3 R21, PT, PT, R21, -R16, RZ ;  /* 0x8000001015159210 */ /* 0x000fe20007ffe0ff */
[----:B------:R-:W-:Y:S01]  /*3330*/  IMAD R11, R11, R12, RZ ;  /* 0x0000000c0b0b7224 */ /* 0x000fe200078e02ff */
[----:B------:R-:W-:Y:S01]  /*3340*/  @!P3 IADD3 R37, PT, PT, R37, 0x1, RZ ;  /* 0x000000012525b810 */ /* 0x000fe20007ffe0ff */
[----:B------:R-:W-:Y:S01]  /*3350*/  @!P1 VIADD R22, R22, 0x1 ;  /* 0x0000000116169836 */ /* 0x000fe20000000000 */
[----:B------:R-:W-:Y:S02]  /*3360*/  ISETP.GE.U32.AND P6, PT, R36, R18, PT ;  /* 0x000000122400720c */ /* 0x000fe40003fc6070 */
[----:B--2---:R-:W-:Y:S02]  /*3370*/  IADD3 R10, PT, PT, R10, 0xffffffe, RZ ;  /* 0x0ffffffe0a0a7810 */ /* 0x004fe40007ffe0ff */
[----:B------:R-:W-:-:S02]  /*3380*/  ISETP.GE.U32.AND P4, PT, R21, R16, PT ;  /* 0x000000101500720c */ /* 0x000fc40003f86070 */
[----:B------:R-:W-:Y:S02]  /*3390*/  LOP3.LUT R18, R9, R6, RZ, 0x3c, !PT ;  /* 0x0000000609127212 */ /* 0x000fe400078e3cff */
[----:B------:R-:W-:Y:S01]  /*33a0*/  ISETP.NE.AND P3, PT, R6, RZ, PT ;  /* 0x000000ff0600720c */ /* 0x000fe20003f65270 */
[----:B0-----:R-:W-:Y:S01]  /*33b0*/  IMAD.HI.U32 R19, R41, R11, R40 ;  /* 0x0000000b29137227 */ /* 0x001fe200078e0028 */
[----:B------:R-:W-:Y:S01]  /*33c0*/  IABS R11, R2 ;  /* 0x00000002000b7213 */ /* 0x000fe20000000000 */
[----:B------:R0:W2:Y:S01]  /*33d0*/  F2I.FTZ.U32.TRUNC.NTZ R41, R10 ;  /* 0x0000000a00297305 */ /* 0x0000a2000021f000 */
[----:B------:R-:W-:Y:S01]  /*33e0*/  ISETP.GE.AND P0, PT, R18, RZ, PT ;  /* 0x000000ff1200720c */ /* 0x000fe20003f06270 */
[----:B-1----:R-:W-:Y:S01]  /*33f0*/  IMAD.MOV R16, RZ, RZ, -R43 ;  /* 0x000000ffff107224 */ /* 0x002fe200078e0a2b */
[----:B------:R-:W-:Y:S01]  /*3400*/  IABS R21, R7 ;  /* 0x0000000700157213 */ /* 0x000fe20000000000 */
[----:B------:R-:W-:Y:S02]  /*3410*/  IMAD.HI.U32 R19, R19, R11, RZ ;  /* 0x0000000b13137227 */ /* 0x000fe400078e00ff */
[----:B------:R-:W-:-:S02]  /*3420*/  @P4 IADD3 R22, PT, PT, R22, 0x1, RZ ;  /* 0x0000000116164810 */ /* 0x000fc40007ffe0ff */
[----:B------:R-:W-:Y:S01]  /*3430*/  @P6 VIADD R37, R37, 0x1 ;  /* 0x0000000125256836 */ /* 0x000fe20000000000 */
[----:B------:R-:W-:Y:S01]  /*3440*/  IADD3 R21, PT, PT, RZ, -R21, RZ ;  /* 0x80000015ff157210 */ /* 0x000fe20007ffe0ff */
[----:B------:R-:W-:Y:S02]  /*3450*/  IMAD R16, R16, R17, RZ ;  /* 0x0000001110107224 */ /* 0x000fe400078e02ff */
[----:B------:R-:W-:Y:S01]  /*3460*/  @!P2 IMAD.MOV R37, RZ, RZ, -R37 ;  /* 0x000000ffff25a224 */ /* 0x000fe200078e0a25 */
[----:B------:R-:W-:Y:S01]  /*3470*/  @!P5 LOP3.LUT R37, RZ, R8, RZ, 0x33, !PT ;  /* 0x00000008ff25d212 */ /* 0x000fe200078e33ff */
[----:B------:R-:W-:Y:S01]  /*3480*/  @!P0 IMAD.MOV R22, RZ, RZ, -R22 ;  /* 0x000000ffff168224 */ /* 0x000fe200078e0a16 */
[----:B0-----:R-:W-:Y:S01]  /*3490*/  IABS R10, R14 ;  /* 0x0000000e000a7213 */ /* 0x001fe20000000000 */
[----:B------:R-:W-:Y:S01]  /*34a0*/  IMAD.HI.U32 R16, R43, R16, R42 ;  /* 0x000000102b107227 */ /* 0x000fe200078e002a */
[----:B------:R-:W-:Y:S02]  /*34b0*/  @!P3 LOP3.LUT R22, RZ, R6, RZ, 0x33, !PT ;  /* 0x00000006ff16b212 */ /* 0x000fe400078e33ff */
[----:B------:R-:W-:Y:S01]  /*34c0*/  IABS R35, R37 ;  /* 0x0000002500237213 */ /* 0x000fe20000000000 */
[----:B------:R-:W-:Y:S01]  /*34d0*/  IMAD.MOV R10, RZ, RZ, -R10 ;  /* 0x000000ffff0a7224 */ /* 0x000fe200078e0a0a */
[----:B------:R-:W-:-:S02]  /*34e0*/  IABS R18, R22 ;  /* 0x0000001600127213 */ /* 0x000fc40000000000 */
[----:B------:R-:W-:Y:S01]  /*34f0*/  ISETP.NE.AND P2, PT, R14, RZ, PT ;  /* 0x000000ff0e00720c */ /* 0x000fe20003f45270 */
[----:B------:R-:W-:Y:S01]  /*3500*/  IMAD R11, R19, R10, R11 ;  /* 0x0000000a130b7224 */ /* 0x000fe200078e020b */
[----:B------:R-:W-:Y:S01]  /*3510*/  ISETP.NE.AND P5, PT, R7, RZ, PT ;  /* 0x000000ff0700720c */ /* 0x000fe20003fa5270 */
[----:B--2---:R-:W-:Y:S02]  /*3520*/  IMAD.MOV R10, RZ, RZ, -R41 ;  /* 0x000000ffff0a7224 */ /* 0x004fe400078e0a29 */
[----:B------:R-:W-:Y:S01]  /*3530*/  IMAD.HI.U32 R16, R16, R35, RZ ;  /* 0x0000002310107227 */ /* 0x000fe200078e00ff */
[----:B------:R-:W-:-:S03]  /*3540*/  ISETP.GT.U32.AND P1, PT, R12, R11, PT ;  /* 0x0000000b0c00720c */ /* 0x000fc60003f24070 */
[----:B------:R-:W-:Y:S02]  /*3550*/  IMAD R10, R10, R13, RZ ;  /* 0x0000000d0a0a7224 */ /* 0x000fe400078e02ff */
[----:B------:R-:W-:Y:S02]  /*3560*/  IMAD R21, R16, R21, R35 ;  /* 0x0000001510157224 */ /* 0x000fe400078e0223 */
[----:B------:R-:W-:Y:S01]  /*3570*/  IMAD.HI.U32 R40, R41, R10, R40 ;  /* 0x0000000a29287227 */ /* 0x000fe200078e0028 */
[----:B------:R-:W-:Y:S02]  /*3580*/  IABS R10, R5 ;  /* 0x00000005000a7213 */ /* 0x000fe40000000000 */
[----:B------:R-:W-:-:S03]  /*3590*/  ISETP.GT.U32.AND P3, PT, R17, R21, PT ;  /* 0x000000151100720c */ /* 0x000fc60003f64070 */
[----:B------:R-:W-:Y:S01]  /*35a0*/  IMAD.MOV R10, RZ, RZ, -R10 ;  /* 0x000000ffff0a7224 */ /* 0x000fe200078e0a0a */
[----:B------:R-:W-:Y:S01]  /*35b0*/  @!P1 IADD3 R19, PT, PT, R19, 0x1, RZ ;  /* 0x0000000113139810 */ /* 0x000fe20007ffe0ff */
[----:B------:R-:W-:-:S04]  /*35c0*/  IMAD.HI.U32 R40, R40, R18, RZ ;  /* 0x0000001228287227 */ /* 0x000fc800078e00ff */
[----:B------:R-:W-:Y:S02]  /*35d0*/  IMAD R10, R40, R10, R18 ;  /* 0x0000000a280a7224 */ /* 0x000fe400078e0212 */
[----:B------:R-:W-:Y:S02]  /*35e0*/  @!P1 IMAD.IADD R11, R11, 0x1, -R12 ;  /* 0x000000010b0b9824 */ /* 0x000fe400078e0a0c */
[----:B------:R-:W-:Y:S01]  /*35f0*/  @!P3 IADD3 R21, PT, PT, R21, -R17, RZ ;  /* 0x800000111515b210 */ /* 0x000fe20007ffe0ff */
[----:B------:R-:W-:Y:S01]  /*3600*/  @!P3 VIADD R16, R16, 0x1 ;  /* 0x000000011010b836 */ /* 0x000fe20000000000 */
[----:B------:R-:W-:Y:S02]  /*3610*/  ISETP.GT.U32.AND P1, PT, R13, R10, PT ;  /* 0x0000000a0d00720c */ /* 0x000fe40003f24070 */
[----:B------:R-:W-:Y:S02]  /*3620*/  ISETP.GE.U32.AND P4, PT, R11, R12, PT ;  /* 0x0000000c0b00720c */ /* 0x000fe40003f86070 */
[----:B------:R-:W-:-:S02]  /*3630*/  LOP3.LUT R11, R2, R14, RZ, 0x3c, !PT ;  /* 0x0000000e020b7212 */ /* 0x000fc400078e3cff */
[----:B------:R-:W-:Y:S02]  /*3640*/  ISETP.GE.U32.AND P6, PT, R21, R17, PT ;  /* 0x000000111500720c */ /* 0x000fe40003fc6070 */
[----:B------:R-:W-:Y:S01]  /*3650*/  ISETP.GE.AND P0, PT, R11, RZ, PT ;  /* 0x000000ff0b00720c */ /* 0x000fe20003f06270 */
[----:B------:R-:W-:-:S04]  /*3660*/  IMAD.MOV R11, RZ, RZ, -R37 ;  /* 0x000000ffff0b7224 */ /* 0x000fc800078e0a25 */
[----:B------:R-:W-:Y:S02]  /*3670*/  @!P1 IMAD.IADD R10, R10, 0x1, -R13 ;  /* 0x000000010a0a9824 */ /* 0x000fe400078e0a0d */
[----:B------:R-:W-:Y:S02]  /*3680*/  @P4 VIADD R19, R19, 0x1 ;  /* 0x0000000113134836 */ /* 0x000fe40000000000 */
[----:B------:R-:W-:Y:S01]  /*3690*/  IMAD R11, R8, R11, R38 ;  /* 0x0000000b080b7224 */ /* 0x000fe200078e0226 */
[----:B------:R-:W-:Y:S01]  /*36a0*/  ISETP.GE.U32.AND P4, PT, R10, R13, PT ;  /* 0x0000000d0a00720c */ /* 0x000fe20003f86070 */
[----:B------:R-:W-:Y:S01]  /*36b0*/  @!P1 VIADD R40, R40, 0x1 ;  /* 0x0000000128289836 */ /* 0x000fe20000000000 */
[----:B------:R-:W-:Y:S01]  /*36c0*/  LOP3.LUT R10, R37, R7, RZ, 0x3c, !PT ;  /* 0x00000007250a7212 */ /* 0x000fe200078e3cff */
[----:B------:R-:W-:Y:S01]  /*36d0*/  @!P0 IMAD.MOV R19, RZ, RZ, -R19 ;  /* 0x000000ffff138224 */ /* 0x000fe200078e0a13 */
[----:B------:R-:W-:Y:S02]  /*36e0*/  @!P2 LOP3.LUT R19, RZ, R14, RZ, 0x33, !PT ;  /* 0x0000000eff13a212 */ /* 0x000fe400078e33ff */
[----:B------:R-:W-:-:S02]  /*36f0*/  LOP3.LUT R8, R22, R5, RZ, 0x3c, !PT ;  /* 0x0000000516087212 */ /* 0x000fc400078e3cff */
[----:B------:R-:W-:Y:S01]  /*3700*/  ISETP.GE.AND P2, PT, R10, RZ, PT ;  /* 0x000000ff0a00720c */ /* 0x000fe20003f46270 */
[----:B------:R-:W-:Y:S01]  /*3710*/  IMAD.WIDE R12, R19, UR10, RZ ;  /* 0x0000000a130c7c25 */ /* 0x000fe2000f8e02ff */
[----:B------:R-:W-:Y:S01]  /*3720*/  ISETP.GE.AND P0, PT, R8, RZ, PT ;  /* 0x000000ff0800720c */ /* 0x000fe20003f06270 */
[----:B------:R-:W-:Y:S01]  /*3730*/  USHF.R.S32.HI UR10, URZ, 0x1f, UR11 ;  /* 0x0000001fff0a7899 */ /* 0x000fe2000801140b */
[----:B------:R-:W-:Y:S01]  /*3740*/  ISETP.NE.AND P1, PT, R5, RZ, PT ;  /* 0x000000ff0500720c */ /* 0x000fe20003f25270 */
[----:B------:R-:W-:Y:S01]  /*3750*/  @P4 VIADD R40, R40, 0x1 ;  /* 0x0000000128284836 */ /* 0x000fe20000000000 */
[----:B------:R-:W-:Y:S01]  /*3760*/  @P6 IADD3 R16, PT, PT, R16, 0x1, RZ ;  /* 0x0000000110106810 */ /* 0x000fe20007ffe0ff */
[C---:B------:R-:W-:Y:S01]  /*3770*/  IMAD.WIDE.U32 R12, R0.reuse, UR11, R12 ;  /* 0x0000000b000c7c25 */ /* 0x040fe2000f8e000c */
[----:B------:R-:W-:Y:S01]  /*3780*/  IADD3 R19, PT, PT, -R19, RZ, RZ ;  /* 0x000000ff13137210 */ /* 0x000fe20007ffe1ff */
[----:B------:R-:W-:Y:S02]  /*3790*/  UIMAD UR11, UR22, UR11, URZ ;  /* 0x0000000b160b72a4 */ /* 0x000fe4000f8e02ff */
[----:B------:R-:W-:Y:S01]  /*37a0*/  IMAD R13, R0, UR10, R13 ;  /* 0x0000000a000d7c24 */ /* 0x000fe2000f8e020d */
[----:B------:R-:W-:Y:S01]  /*37b0*/  UIMAD UR10, UR7, UR4, URZ ;  /* 0x00000004070a72a4 */ /* 0x000fe2000f8e02ff */
[----:B------:R-:W-:Y:S01]  /*37c0*/  @!P2 IMAD.MOV R16, RZ, RZ, -R16 ;  /* 0x000000ffff10a224 */ /* 0x000fe200078e0a10 */
[----:B------:R-:W-:Y:S01]  /*37d0*/  @!P5 LOP3.LUT R16, RZ, R7, RZ, 0x33, !PT ;  /* 0x00000007ff10d212 */ /* 0x000fe200078e33ff */
[----:B------:R-:W-:Y:S01]  /*37e0*/  IMAD R19, R14, R19, R2 ;  /* 0x000000130e137224 */ /* 0x000fe200078e0202 */
[----:B------:R-:W-:Y:S01]  /*37f0*/  @!P0 IADD3 R40, PT, PT, -R40, RZ, RZ ;  /* 0x000000ff28288210 */ /* 0x000fe20007ffe1ff */
[----:B------:R-:W-:Y:S01]  /*3800*/  IMAD.MOV R2, RZ, RZ, -R22 ;  /* 0x000000ffff027224 */ /* 0x000fe200078e0a16 */
[----:B------:R-:W-:Y:S01]  /*3810*/  @!P1 LOP3.LUT R40, RZ, R5, RZ, 0x33, !PT ;  /* 0x00000005ff289212 */ /* 0x000fe200078e33ff */
[----:B------:R-:W-:-:S02]  /*3820*/  IMAD.MOV R8, RZ, RZ, -R16 ;  /* 0x000000ffff087224 */ /* 0x000fc400078e0a10 */
[----:B------:R-:W-:Y:S01]  /*3830*/  IMAD.WIDE R12, R19, UR4, R12 ;  /* 0x00000004130c7c25 */ /* 0x000fe2000f8e020c */
[----:B------:R-:W-:-:S03]  /*3840*/  IADD3 R0, PT, PT, -R40, RZ, RZ ;  /* 0x000000ff28007210 */ /* 0x000fc60007ffe1ff */
[----:B------:R-:W-:Y:S01]  /*3850*/  IMAD.WIDE R10, R11, UR5, RZ ;  /* 0x000000050b0a7c25 */ /* 0x000fe2000f8e02ff */
[----:B------:R-:W0:Y:S03]  /*3860*/  LDCU.64 UR4, c[0x0][0x420] ;  /* 0x00008400ff0477ac */ /* 0x000e260008000a00 */
[----:B------:R-:W-:-:S04]  /*3870*/  IMAD.WIDE R16, R16, UR6, RZ ;  /* 0x0000000610107c25 */ /* 0x000fc8000f8e02ff */
[----:B------:R-:W-:Y:S02]  /*3880*/  IMAD R2, R6, R2, R9 ;  /* 0x0000000206027224 */ /* 0x000fe400078e0209 */
[----:B------:R-:W-:Y:S02]  /*3890*/  IMAD R8, R7, R8, R37 ;  /* 0x0000000807087224 */ /* 0x000fe400078e0225 */
[----:B------:R-:W-:Y:S01]  /*38a0*/  IMAD R5, R5, R0, R22 ;  /* 0x0000000005057224 */ /* 0x000fe200078e0216 */
[----:B------:R-:W-:Y:S01]  /*38b0*/  IADD3 R0, P1, P0, R16, R12, R10 ;  /* 0x0000000c10007210 */ /* 0x000fe2000783e00a */
[----:B------:R-:W-:-:S03]  /*38c0*/  IMAD.WIDE R6, R2, UR11, RZ ;  /* 0x0000000b02067c25 */ /* 0x000fc6000f8e02ff */
[----:B------:R-:W-:Y:S01]  /*38d0*/  IADD3.X R10, PT, PT, R17, R13, R11, P1, P0 ;  /* 0x0000000d110a7210 */ /* 0x000fe20000fe040b */
        /* <DEDUP_REMOVED lines=11> */
.L_x_48:
[----:B------:R-:W0:Y:S01]  /*3990*/  LDC.64 R2, c[0x0][0x420] ;  /* 0x00010800ff027b82 */ /* 0x000e220000000a00 */
[----:B------:R-:W-:-:S05]  /*39a0*/  IADD3 R0, PT, PT, R15, UR20, RZ ;  /* 0x000000140f007c10 */ /* 0x000fca000fffe0ff */
[----:B0-----:R-:W-:-:S05]  /*39b0*/  IMAD.WIDE.U32 R2, R0, 0x4, R2 ;  /* 0x0000000400027825 */ /* 0x001fca00078e0002 */
[----:B------:R1:W-:Y:S02]  /*39c0*/  STG.E desc[UR8][R2.64], R23 ;  /* 0x0000001702007986 */ /* 0x0003e4000c101908 */
.L_x_47:
[----:B------:R-:W-:Y:S05]  /*39d0*/  BSYNC.RECONVERGENT B1 ;  /* 0x0000000000017941 */ /* 0x000fea0003800200 */
.L_x_46:
[----:B------:R-:W2:Y:S01]  /*39e0*/  LDCU UR10, c[0x0][0x534] ;  /* 0x0000a680ff0a77ac */ /* 0x000ea20008000800 */
[C---:B------:R-:W-:Y:S02]  /*39f0*/  LOP3.LUT R0, R34.reuse, 0x8, RZ, 0xfc, !PT ;  /* 0x0000000822007812 */ /* 0x040fe400078efcff */
[----:B------:R-:W-:Y:S02]  /*3a00*/  CS2R R8, SRZ ;  /* 0x0000000000087805 */ /* 0x000fe4000001ff00 */
[C---:B01----:R-:W-:Y:S02]  /*3a10*/  LOP3.LUT R2, R34.reuse, 0x28, RZ, 0xfc, !PT ;  /* 0x0000002822027812 */ /* 0x043fe400078efcff */
[----:B------:R-:W-:Y:S01]  /*3a20*/  CS2R R10, SRZ ;  /* 0x00000000000a7805 */ /* 0x000fe2000001ff00 */
[----:B------:R-:W-:Y:S01]  /*3a30*/  IMAD.MOV.U32 R12, RZ, RZ, RZ ;  /* 0x000000ffff0c7224 */ /* 0x000fe200078e00ff */
[----:B--2---:R-:W-:Y:S01]  /*3a40*/  ISETP.GE.AND P0, PT, R34, UR10, PT ;  /* 0x0000000a22007c0c */ /* 0x004fe2000bf06270 */
[----:B------:R-:W-:Y:S01]  /*3a50*/  UISETP.GE.AND UP0, UPT, UR10, 0x1, UPT ;  /* 0x000000010a00788c */ /* 0x000fe2000bf06270 */
[----:B------:R-:W-:-:S02]  /*3a60*/  ISETP.GE.AND P6, PT, R0, UR10, PT ;  /* 0x0000000a00007c0c */ /* 0x000fc4000bfc6270 */
[----:B------:R-:W-:Y:S02]  /*3a70*/  ISETP.GT.U32.OR P0, PT, R20, 0x7f, P0 ;  /* 0x0000007f1400780c */ /* 0x000fe40000704470 */
[----:B------:R-:W-:Y:S02]  /*3a80*/  LOP3.LUT R0, R34, 0x10, RZ, 0xfc, !PT ;  /* 0x0000001022007812 */ /* 0x000fe400078efcff */
[----:B------:R-:W-:Y:S02]  /*3a90*/  ISETP.GE.AND P2, PT, R2, UR10, PT ;  /* 0x0000000a02007c0c */ /* 0x000fe4000bf46270 */
[----:B------:R-:W-:Y:S02]  /*3aa0*/  ISETP.GE.AND P5, PT, R0, UR10, PT ;  /* 0x0000000a00007c0c */ /* 0x000fe4000bfa6270 */
[----:B------:R-:W-:Y:S02]  /*3ab0*/  LOP3.LUT R0, R34, 0x18, RZ, 0xfc, !PT ;  /* 0x0000001822007812 */ /* 0x000fe400078efcff */
[----:B------:R-:W-:-:S02]  /*3ac0*/  ISETP.GT.U32.OR P6, PT, R20, 0x7f, P6 ;  /* 0x0000007f1400780c */ /* 0x000fc400037c4470 */
[----:B------:R-:W-:Y:S01]  /*3ad0*/  ISETP.GE.AND P4, PT, R0, UR10, PT ;  /* 0x0000000a00007c0c */ /* 0x000fe2000bf86270 */
[C---:B------:R-:W-:Y:S01]  /*3ae0*/  @!P0 FADD.FTZ R4, -R23.reuse, R32 ;  /* 0x0000002017048221 */ /* 0x040fe20000010100 */
[----:B------:R-:W-:Y:S02]  /*3af0*/  LOP3.LUT R0, R34, 0x20, RZ, 0xfc, !PT ;  /* 0x0000002022007812 */ /* 0x000fe400078efcff */
[----:B------:R-:W-:Y:S01]  /*3b00*/  ISETP.GT.U32.OR P5, PT, R20, 0x7f, P5 ;  /* 0x0000007f1400780c */ /* 0x000fe20002fa4470 */
[----:B------:R-:W-:Y:S01]  /*3b10*/  @!P0 FMUL.FTZ R4, R4, 1.4426950216293334961 ;  /* 0x3fb8aa3b04048820 */ /* 0x000fe20000410000 */
[----:B------:R-:W-:Y:S02]  /*3b20*/  ISETP.GE.AND P3, PT, R0, UR10, PT ;  /* 0x0000000a00007c0c */ /* 0x000fe4000bf66270 */
[----:B------:R-:W-:Y:S02]  /*3b30*/  LOP3.LUT R0, R34, 0x30, RZ, 0xfc, !PT ;  /* 0x0000003022007812 */ /* 0x000fe400078efcff */
[----:B------:R-:W-:Y:S01]  /*3b40*/  ISETP.GT.U32.OR P4, PT, R20, 0x7f, P4 ;  /* 0x0000007f1400780c */ /* 0x000fe20002784470 */
[----:B------:R-:W0:Y:S01]  /*3b50*/  @!P0 MUFU.EX2 R4, R4 ;  /* 0x0000000400048308 */ /* 0x000e220000000800 */
[----:B------:R-:W-:Y:S01]  /*3b60*/  ISETP.GE.AND P1, PT, R0, UR10, PT ;  /* 0x0000000a00007c0c */ /* 0x000fe2000bf26270 */
[C---:B------:R-:W-:Y:S01]  /*3b70*/  @!P6 FADD.FTZ R3, -R23.reuse, R31 ;  /* 0x0000001f1703e221 */ /* 0x040fe20000010100 */
[----:B------:R-:W-:Y:S01]  /*3b80*/  LOP3.LUT R0, R34, 0x38, RZ, 0xfc, !PT ;  /* 0x0000003822007812 */ /* 0x000fe200078efcff */
[----:B------:R-:W1:Y:S01]  /*3b90*/  LDC R31, c[0x0][0x44c] ;  /* 0x00011300ff1f7b82 */ /* 0x000e620000000800 */
[C---:B------:R-:W-:Y:S01]  /*3ba0*/  ISETP.GT.U32.OR P3, PT, R20.reuse, 0x7f, P3 ;  /* 0x0000007f1400780c */ /* 0x040fe20001f64470 */
[----:B------:R-:W-:Y:S01]  /*3bb0*/  @!P5 FADD.FTZ R30, -R23, R30 ;  /* 0x0000001e171ed221 */ /* 0x000fe20000010100 */
[C---:B------:R-:W-:Y:S01]  /*3bc0*/  ISETP.GT.U32.OR P2, PT, R20.reuse, 0x7f, P2 ;  /* 0x0000007f1400780c */ /* 0x040fe20001744470 */
[----:B------:R-:W-:Y:S01]  /*3bd0*/  @!P6 FMUL.FTZ R3, R3, 1.4426950216293334961 ;  /* 0x3fb8aa3b0303e820 */ /* 0x000fe20000410000 */
[----:B------:R-:W-:Y:S01]  /*3be0*/  ISETP.GT.U32.OR P1, PT, R20, 0x7f, P1 ;  /* 0x0000007f1400780c */ /* 0x000fe20000f24470 */
[----:B------:R-:W-:Y:S01]  /*3bf0*/  @!P5 FMUL.FTZ R30, R30, 1.4426950216293334961 ;  /* 0x3fb8aa3b1e1ed820 */ /* 0x000fe20000410000 */
[----:B------:R-:W-:-:S02]  /*3c00*/  IMAD R34, R15, 0x18, R34 ;  /* 0x000000180f227824 */ /* 0x000fc400078e0222 */
[----:B------:R-:W-:Y:S01]  /*3c10*/  @!P4 FADD.FTZ R29, -R23, R29 ;  /* 0x0000001d171dc221 */ /* 0x000fe20000010100 */
[----:B------:R-:W2:Y:S03]  /*3c20*/  @!P6 MUFU.EX2 R3, R3 ;  /* 0x000000030003e308 */ /* 0x000ea60000000800 */
[----:B------:R-:W-:Y:S01]  /*3c30*/  @!P4 FMUL.FTZ R29, R29, 1.4426950216293334961 ;  /* 0x3fb8aa3b1d1dc820 */ /* 0x000fe20000410000 */
[----:B0-----:R0:W-:Y:S01]  /*3c40*/  @!P0 STS [R33], R4 ;  /* 0x0000000421008388 */ /* 0x0011e20000000800 */
[----:B------:R-:W-:Y:S01]  /*3c50*/  ISETP.GE.AND P0, PT, R0, UR10, PT ;  /* 0x0000000a00007c0c */ /* 0x000fe2000bf06270 */
[----:B------:R-:W-:-:S03]  /*3c60*/  @!P3 FADD.FTZ R2, -R23, R27 ;  /* 0x0000001b1702b221 */ /* 0x000fc60000010100 */
[----:B------:R-:W-:Y:S01]  /*3c70*/  ISETP.GT.U32.OR P0, PT, R20, 0x7f, P0 ;  /* 0x0000007f1400780c */ /* 0x000fe20000704470 */
[----:B------:R-:W-:Y:S01]  /*3c80*/  @!P1 FADD.FTZ R25, -R23, R25 ;  /* 0x0000001917199221 */ /* 0x000fe20000010100 */
[----:B------:R-:W-:Y:S01]  /*3c90*/  @!P3 FMUL.FTZ R2, R2, 1.4426950216293334961 ;  /* 0x3fb8aa3b0202b820 */ /* 0x000fe20000410000 */
[----:B------:R-:W3:Y:S02]  /*3ca0*/  @!P5 MUFU.EX2 R30, R30 ;  /* 0x0000001e001ed308 */ /* 0x000ee40000000800 */
[----:B------:R-:W-:Y:S01]  /*3cb0*/  @!P1 FMUL.FTZ R6, R25, 1.4426950216293334961 ;  /* 0x3fb8aa3b19069820 */ /* 0x000fe20000410000 */
[----:B-1----:R-:W-:Y:S01]  /*3cc0*/  IMAD R35, R31, UR20, RZ ;  /* 0x000000141f237c24 */ /* 0x002fe2000f8e02ff */
[----:B--2---:R-:W-:Y:S04]  /*3cd0*/  @!P6 STS [R33+0x220], R3 ;  /* 0x000220032100e388 */ /* 0x004fe80000000800 */
[----:B------:R-:W1:Y:S08]  /*3ce0*/  @!P4 MUFU.EX2 R0, R29 ;  /* 0x0000001d0000c308 */ /* 0x000e700000000800 */
[----:B------:R-:W2:Y:S01]  /*3cf0*/  @!P3 MUFU.EX2 R2, R2 ;  /* 0x000000020002b308 */ /* 0x000ea20000000800 */
[C---:B0-----:R-:W-:Y:S01]  /*3d00*/  @!P2 FADD.FTZ R4, -R23.reuse, R26 ;  /* 0x0000001a1704a221 */ /* 0x041fe20000010100 */
[----:B------:R-:W-:Y:S01]  /*3d10*/  @!P0 FADD.FTZ R23, -R23, R24 ;  /* 0x0000001817178221 */ /* 0x000fe20000010100 */
[----:B---3--:R-:W-:Y:S02]  /*3d20*/  @!P5 STS [R33+0x440], R30 ;  /* 0x0004401e2100d388 */ /* 0x008fe40000000800 */
[----:B------:R-:W-:Y:S01]  /*3d30*/  @!P2 FMUL.FTZ R4, R4, 1.4426950216293334961 ;  /* 0x3fb8aa3b0404a820 */ /* 0x000fe20000410000 */
[----:B------:R-:W-:-:S02]  /*3d40*/  @!P0 FMUL.FTZ R5, R23, 1.4426950216293334961 ;  /* 0x3fb8aa3b17058820 */ /* 0x000fc40000410000 */
[----:B------:R-:W0:Y:S01]  /*3d50*/  @!P1 MUFU.EX2 R6, R6 ;  /* 0x0000000600069308 */ /* 0x000e220000000800 */
[----:B-1----:R1:W-:Y:S01]  /*3d60*/  @!P4 STS [R33+0x660], R0 ;  /* 0x000660002100c388 */ /* 0x0023e20000000800 */
[----:B------:R-:W-:-:S05]  /*3d70*/  IMAD.SHL.U32 R29, R20, 0x4, RZ ;  /* 0x00000004141d7824 */ /* 0x000fca00078e00ff */
[----:B------:R-:W-:Y:S01]  /*3d80*/  LOP3.LUT R29, R29, 0x1c, RZ, 0xc0, !PT ;  /* 0x0000001c1d1d7812 */ /* 0x000fe200078ec0ff */
[----:B------:R-:W3:Y:S01]  /*3d90*/  @!P2 MUFU.EX2 R4, R4 ;  /* 0x000000040004a308 */ /* 0x000ee20000000800 */
[----:B--2---:R2:W-:Y:S07]  /*3da0*/  @!P3 STS [R33+0x880], R2 ;  /* 0x000880022100b388 */ /* 0x0045ee0000000800 */
[----:B------:R-:W4:Y:S01]  /*3db0*/  @!P0 MUFU.EX2 R5, R5 ;  /* 0x0000000500058308 */ /* 0x000f220000000800 */
[----:B0-----:R0:W-:Y:S04]  /*3dc0*/  @!P1 STS [R33+0xcc0], R6 ;  /* 0x000cc00621009388 */ /* 0x0011e80000000800 */
[----:B---3--:R-:W-:Y:S01]  /*3dd0*/  @!P2 STS [R33+0xaa0], R4 ;  /* 0x000aa0042100a388 */ /* 0x008fe20000000800 */
[----:B-1----:R-:W-:-:S03]  /*3de0*/  IMAD.MOV.U32 R0, RZ, RZ, RZ ;  /* 0x000000ffff007224 */ /* 0x002fc600078e00ff */
[----:B----4-:R1:W-:Y:S01]  /*3df0*/  @!P0 STS [R33+0xee0], R5 ;  /* 0x000ee00521008388 */ /* 0x0103e20000000800 */
[----:B------:R-:W-:Y:S01]  /*3e00*/  BAR.SYNC.DEFER_BLOCKING 0x0 ;  /* 0x0000000000007b1d */ /* 0x000fe20000010000 */
[----:B------:R-:W-:Y:S02]  /*3e10*/  LEA R34, P0, R34, R35, 0x2 ;  /* 0x0000002322227211 */ /* 0x000fe400078010ff */
[----:B--2---:R-:W-:Y:S02]  /*3e20*/  CS2R R2, SRZ ;  /* 0x0000000000027805 */ /* 0x004fe4000001ff00 */
[----:B0-----:R-:W-:Y:S02]  /*3e30*/  CS2R R6, SRZ ;  /* 0x0000000000067805 */ /* 0x001fe4000001ff00 */
[----:B------:R-:W-:Y:S02]  /*3e40*/  LEA.HI.X.SX32 R35, R35, RZ, 0x1, P0 ;  /* 0x000000ff23237211 */ /* 0x000fe400000f0eff */
[----:B-1----:R-:W-:Y:S01]  /*3e50*/  CS2R R4, SRZ ;  /* 0x0000000000047805 */ /* 0x002fe2000001ff00 */
        /* <DEDUP_REMOVED lines=9> */
[----:B------:R-:W-:-:S02]  /*3ef0*/  CS2R R20, SRZ ;  /* 0x0000000000147805 */ /* 0x000fc4000001ff00 */
[----:B------:R-:W-:Y:S02]  /*3f00*/  CS2R R18, SRZ ;  /* 0x0000000000127805 */ /* 0x000fe4000001ff00 */
[----:B------:R-:W-:Y:S02]  /*3f10*/  CS2R R16, SRZ ;  /* 0x0000000000107805 */ /* 0x000fe4000001ff00 */
[----:B0-----:R-:W-:-:S04]  /*3f20*/  LEA R34, P0, R34, UR4, 0x2 ;  /* 0x0000000422227c11 */ /* 0x001fc8000f8010ff */
[----:B------:R-:W-:Y:S01]  /*3f30*/  IADD3.X R35, PT, PT, R35, UR5, RZ, P0, !PT ;  /* 0x0000000523237c10 */ /* 0x000fe200087fe4ff */
[----:B------:R-:W-:Y:S08]  /*3f40*/  BRA.U !UP0, `(.L_x_55) ;  /* 0x00000005085c7547 */ /* 0x000ff0000b800000 */
[----:B------:R-:W0:Y:S01]  /*3f50*/  LDCU UR5, c[0x0][0x440] ;  /* 0x00008800ff0577ac */ /* 0x000e220008000800 */
[----:B------:R-:W-:Y:S01]  /*3f60*/  LOP3.LUT R0, R29, 0x40, RZ, 0xfc, !PT ;  /* 0x000000401d007812 */ /* 0x000fe200078efcff */
[----:B------:R-:W-:Y:S01]  /*3f70*/  IMAD R31, R31, UR21, RZ ;  /* 0x000000151f1f7c24 */ /* 0x000fe2000f8e02ff */
[----:B------:R-:W-:Y:S01]  /*3f80*/  LOP3.LUT R32, R29, 0x20, RZ, 0xfc, !PT ;  /* 0x000000201d207812 */ /* 0x000fe200078efcff */
[----:B------:R-:W1:Y:S01]  /*3f90*/  LDCU UR4, c[0x0][0x44c] ;  /* 0x00008980ff0477ac */ /* 0x000e620008000800 */
[----:B------:R-:W-:Y:S01]  /*3fa0*/  IMAD.MOV.U32 R14, RZ, RZ, R28 ;  /* 0x000000ffff0e7224 */ /* 0x000fe200078e001c */
[----:B------:R-:W-:Y:S02]  /*3fb0*/  CS2R R2, SRZ ;  /* 0x0000000000027805 */ /* 0x000fe4000001ff00 */
[----:B------:R-:W-:Y:S01]  /*3fc0*/  CS2R R4, SRZ ;  /* 0x0000000000047805 */ /* 0x000fe2000001ff00 */
[----:B------:R-:W-:Y:S01]  /*3fd0*/  ULOP3.LUT UR10, UR10, 0x7ffffffe, URZ, 0xc0, !UPT ;  /* 0x7ffffffe0a0a7892 */ /* 0x000fe2000f8ec0ff */
[----:B------:R-:W-:Y:S01]  /*3fe0*/  CS2R R6, SRZ ;  /* 0x0000000000067805 */ /* 0x000fe2000001ff00 */
[----:B------:R-:W-:Y:S01]  /*3ff0*/  UIADD3 UR7, UPT, UPT, UR21, -UR20, URZ ;  /* 0x8000001415077290 */ /* 0x000fe2000fffe0ff */
[----:B------:R-:W-:-:S02]  /*4000*/  CS2R R8, SRZ ;  /* 0x0000000000087805 */ /* 0x000fc4000001ff00 */
[----:B------:R-:W-:Y:S01]  /*4010*/  CS2R R10, SRZ ;  /* 0x00000000000a7805 */ /* 0x000fe2000001ff00 */
[----:B------:R-:W-:Y:S01]  /*4020*/  IMAD.MOV.U32 R12, RZ, RZ, RZ ;  /* 0x000000ffff0c7224 */ /* 0x000fe200078e00ff */
[----:B------:R-:W-:Y:S01]  /*4030*/  UIADD3 UR6, UPT, UPT, -UR10, URZ, URZ ;  /* 0x000000ff0a067290 */ /* 0x000fe2000fffe1ff */
[----:B------:R-:W-:Y:S01]  /*4040*/  IMAD.U32 R30, RZ, RZ, UR10 ;  /* 0x0000000aff1e7e24 */ /* 0x000fe2000f8e00ff */
[----:B------:R-:W-:Y:S02]  /*4050*/  ISETP.GE.AND P4, PT, R15, UR7, PT ;  /* 0x000000070f007c0c */ /* 0x000fe4000bf86270 */
[----:B0-----:R-:W-:Y:S01]  /*4060*/  ISETP.GE.AND P3, PT, R0, UR5, PT ;  /* 0x0000000500007c0c */ /* 0x001fe2000bf66270 */
[----:B------:R-:W-:Y:S01]  /*4070*/  IMAD.MOV.U32 R0, RZ, RZ, RZ ;  /* 0x000000ffff007224 */ /* 0x000fe200078e00ff */
[----:B------:R-:W0:Y:S01]  /*4080*/  LDCU UR5, c[0x0][0x440] ;  /* 0x00008800ff0577ac */ /* 0x000e220008000800 */
[----:B-1----:R-:W-:-:S12]  /*4090*/  UIMAD UR4, UR21, UR4, URZ ;  /* 0x00000004150472a4 */ /* 0x002fd8000f8e02ff */
.L_x_60:
[----:B------:R-:W-:Y:S04]  /*40a0*/  BSSY.RECONVERGENT B0, `(.L_x_56) ;  /* 0x000000f000007945 */ /* 0x000fe80003800200 */
[----:B0-----:R-:W-:Y:S05]  /*40b0*/  @P4 BRA `(.L_x_57) ;  /* 0x0000000000344947 */ /* 0x001fea0003800000 */
[C---:B------:R-:W-:Y:S02]  /*40c0*/  LOP3.LUT R13, R29.reuse, 0x40, RZ, 0xfc, !PT ;  /* 0x000000401d0d7812 */ /* 0x040fe400078efcff */
[----:B------:R-:W-:Y:S02]  /*40d0*/  CS2R R18, SRZ ;  /* 0x0000000000127805 */ /* 0x000fe4000001ff00 */
[----:B0-----:R-:W-:Y:S02]  /*40e0*/  ISETP.GE.AND P1, PT, R29, UR5, PT ;  /* 0x000000051d007c0c */ /* 0x001fe4000bf26270 */
[----:B------:R-:W-:Y:S02]  /*40f0*/  CS2R R16, SRZ ;  /* 0x0000000000107805 */ /* 0x000fe4000001ff00 */
[----:B------:R-:W-:Y:S02]  /*4100*/  ISETP.GE.AND P0, PT, R32, UR5, PT ;  /* 0x0000000520007c0c */ /* 0x000fe4000bf06270 */
[----:B------:R-:W-:Y:S02]  /*4110*/  CS2R R22, SRZ ;  /* 0x0000000000167805 */ /* 0x000fe4000001ff00 */
[----:B------:R-:W-:Y:S02]  /*4120*/  ISETP.GE.AND P3, PT, R13, UR5, PT ;  /* 0x000000050d007c0c */ /* 0x000fe4000bf66270 */
[----:B------:R-:W-:Y:S02]  /*4130*/  CS2R R20, SRZ ;  /* 0x0000000000147805 */ /* 0x000fe4000001ff00 */
[----:B------:R-:W-:Y:S02]  /*4140*/  CS2R R26, SRZ ;  /* 0x00000000001a7805 */ /* 0x000fe4000001ff00 */
[----:B------:R-:W-:Y:S01]  /*4150*/  CS2R R24, SRZ ;  /* 0x0000000000187805 */ /* 0x000fe2000001ff00 */
[----:B------:R1:W5:Y:S04]  /*4160*/  @!P1 LDG.E.128 R16, desc[UR8][R34.64] ;  /* 0x0000000822109981 */ /* 0x000368000c1e1d00 */
[----:B------:R1:W5:Y:S04]  /*4170*/  @!P0 LDG.E.128 R20, desc[UR8][R34.64+0x80] ;  /* 0x0000800822148981 */ /* 0x000368000c1e1d00 */
[----:B------:R1:W5:Y:S02]  /*4180*/  @!P3 LDG.E.128 R24, desc[UR8][R34.64+0x100] ;  /* 0x000100082218b981 */ /* 0x000364000c1e1d00 */
.L_x_57:
[----:B0-----:R-:W-:Y:S05]  /*4190*/  BSYNC.RECONVERGENT B0 ;  /* 0x0000000000007941 */ /* 0x001fea0003800200 */
.L_x_56:
[----:B------:R-:W0:Y:S01]  /*41a0*/  LDS R13, [R14] ;  /* 0x000000000e0d7984 */ /* 0x000e220000000800 */
[----:B------:R-:W-:Y:S01]  /*41b0*/  ISETP.GE.AND P4, PT, R15, UR7, PT ;  /* 0x000000070f007c0c */ /* 0x000fe2000bf86270 */
[----:B------:R-:W-:Y:S01]  /*41c0*/  BSSY.RECONVERGENT B0, `(.L_x_58) ;  /* 0x000001c000007945 */ /* 0x000fe20003800200 */
        /* <DEDUP_REMOVED lines=21> */
[----:B------:R-:W-:Y:S02]  /*4320*/  CS2R R26, SRZ ;  /* 0x00000000001a7805 */ /* 0x000fe4000001ff00 */
[----:B------:R-:W-:Y:S02]  /*4330*/  CS2R R24, SRZ ;  /* 0x0000000000187805 */ /* 0x000fe4000001ff00 */
[----:B------:R-:W-:Y:S05]  /*4340*/  LEA.HI.X.SX32 R37, R31, R35, 0x2, P0 ;  /* 0x000000231f257211 */ /* 0x000fea00000f16ff */
[----:B------:R0:W5:Y:S04]  /*4350*/  @!P2 LDG.E.128 R16, desc[UR8][R36.64] ;  /* 0x000000082410a981 */ /* 0x000168000c1e1d00 */
[----:B------:R0:W5:Y:S04]  /*4360*/  @!P1 LDG.E.128 R20, desc[UR8][R36.64+0x80] ;  /* 0x0000800824149981 */ /* 0x000168000c1e1d00 */
[----:B------:R0:W5:Y:S02]  /*4370*/  @!P3 LDG.E.128 R24, desc[UR8][R36.64+0x100] ;  /* 0x000100082418b981 */ /* 0x000164000c1e1d00 */
.L_x_59:
[----:B------:R-:W-:Y:S05]  /*4380*/  BSYNC.RECONVERGENT B0 ;  /* 0x0000000000007941 */ /* 0x000fea0003800200 */
.L_x_58:
[----:B------:R2:W3:Y:S01]  /*4390*/  LDS R13, [R14+0x44] ;  /* 0x000044000e0d7984 */ /* 0x0004e20000000800 */
[----:B------:R-:W-:Y:S01]  /*43a0*/  UIADD3 UR6, UPT, UPT, UR6, 0x2, URZ ;  /* 0x0000000206067890 */ /* 0x000fe2000fffe0ff */
[C---:B-1----:R-:W-:Y:S03]  /*43b0*/  LEA R34, P0, R31.reuse, R34, 0x3 ;  /* 0x000000221f227211 */ /* 0x042fe600078018ff */
        /* <DEDUP_REMOVED lines=16> */
.L_x_55:
[----:B------:R-:W1:Y:S02]  /*44c0*/  LDCU UR4, c[0x0][0x534] ;  /* 0x0000a680ff0477ac */ /* 0x000e640008000800 */
[----:B-1----:R-:W-:-:S04]  /*44d0*/  ULOP3.LUT UR4, UR4, 0x1, URZ, 0xc0, !UPT ;  /* 0x0000000104047892 */ /* 0x002fc8000f8ec0ff */
[----:B------:R-:W-:-:S09]  /*44e0*/  UISETP.NE.U32.AND UP0, UPT, UR4, 0x1, UPT ;  /* 0x000000010400788c */ /* 0x000fd2000bf05070 */
[----:B------:R-:W-:Y:S05]  /*44f0*/  BRA.U UP0, `(.L_x_54) ;  /* 0x0000000100887547 */ /* 0x000fea000b800000 */
[----:B------:R-:W-:Y:S01]  /*4500*/  IMAD R13, R30, 0x44, R28 ;  /* 0x000000441e0d7824 */ /* 0x000fe200078e021c */
[----:B------:R-:W-:Y:S01]  /*4510*/  UIADD3 UR4, UPT, UPT, UR21, -UR20, URZ ;  /* 0x8000001415047290 */ /* 0x000fe2000fffe0ff */
[----:B------:R-:W-:Y:S04]  /*4520*/  BSSY.RECONVERGENT B0, `(.L_x_61) ;  /* 0x0000013000007945 */ /* 0x000fe80003800200 */
[----:B------:R-:W1:Y:S01]  /*4530*/  LDS R13, [R13] ;  /* 0x000000000d0d7984 */ /* 0x000e620000000800 */
        /* <DEDUP_REMOVED lines=17> */
.L_x_62:
[----:B------:R-:W-:Y:S05]  /*4650*/  BSYNC.RECONVERGENT B0 ;  /* 0x0000000000007941 */ /* 0x000fea0003800200 */
.L_x_61:
        /* <DEDUP_REMOVED lines=12> */
.L_x_54:
[----:B------:R-:W-:-:S04]  /*4720*/  IADD3 R17, PT, PT, R15, UR20, RZ ;  /* 0x000000140f117c10 */ /* 0x000fc8000fffe0ff */
[----:B------:R-:W-:-:S13]  /*4730*/  ISETP.GE.AND P0, PT, R17, UR21, PT ;  /* 0x0000001511007c0c */ /* 0x000fda000bf06270 */
[----:B------:R-:W-:Y:S05]  /*4740*/  @P0 EXIT ;  /* 0x000000000000094d */ /* 0x000fea0003800000 */
[----:B------:R-:W-:Y:S01]  /*4750*/  IABS R18, UR22 ;  /* 0x0000001600127c13 */ /* 0x000fe20008000000 */
[----:B------:R-:W1:Y:S01]  /*4760*/  LDC R16, c[0x0][0x434] ;  /* 0x00010d00ff107b82 */ /* 0x000e620000000800 */
[----:B------:R-:W-:Y:S01]  /*4770*/  IABS R20, R17 ;  /* 0x0000001100147213 */ /* 0x000fe20000000000 */
[----:B------:R-:W3:Y:S01]  /*4780*/  LDCU.128 UR4, c[0x0][0x400] ;  /* 0x00008000ff0477ac */ /* 0x000ee20008000c00 */
[----:B------:R-:W4:Y:S01]  /*4790*/  I2F.RP R22, R18 ;  /* 0x0000001200167306 */ /* 0x000f220000209400 */
[----:B------:R-:W-:Y:S01]  /*47a0*/  IABS R14, UR22 ;  /* 0x00000016000e7c13 */ /* 0x000fe20008000000 */
[----:B------:R-:W5:Y:S01]  /*47b0*/  LDCU.64 UR10, c[0x0][0x410] ;  /* 0x00008200ff0a77ac */ /* 0x000f620008000a00 */
[----:B------:R-:W-:-:S03]  /*47c0*/  F2FP.F16.F32.PACK_AB R7, R7, R8 ;  /* 0x000000080707723e */ /* 0x000fc600000000ff */
[----:B------:R-:W-:Y:S01]  /*47d0*/  IMAD.MOV R14, RZ, RZ, -R14 ;  /* 0x000000ffff0e7224 */ /* 0x000fe200078e0a0e */
[----:B------:R-:W-:Y:S02]  /*47e0*/  F2FP.F16.F32.PACK_AB R5, R5, R6 ;  /* 0x000000060505723e */ /* 0x000fe400000000ff */
[----:B------:R-:W-:Y:S01]  /*47f0*/  F2FP.F16.F32.PACK_AB R11, R11, R12 ;  /* 0x0000000c0b0b723e */ /* 0x000fe200000000ff */
[----:B------:R-:W-:Y:S01]  /*4800*/  IMAD.MOV.U32 R6, RZ, RZ, R7 ;  /* 0x000000ffff067224 */ /* 0x000fe200078e0007 */
[----:B------:R-:W-:Y:S01]  /*4810*/  F2FP.F16.F32.PACK_AB R9, R9, R10 ;  /* 0x0000000a0909723e */ /* 0x000fe200000000ff */
[----:B------:R-:W-:Y:S01]  /*4820*/  IMAD.MOV.U32 R7, RZ, RZ, R5 ;  /* 0x000000ffff077224 */ /* 0x000fe200078e0005 */
[----:B------:R-:W-:Y:S01]  /*4830*/  MOV R8, R11 ;  /* 0x0000000b00087202 */ /* 0x000fe20000000f00 */
[----:B----4-:R-:W4:Y:S01]  /*4840*/  MUFU.RCP R22, R22 ;  /* 0x0000001600167308 */ /* 0x010f220000001000 */
[----:B------:R-:W-:Y:S02]  /*4850*/  F2FP.F16.F32.PACK_AB R4, R3, R4 ;  /* 0x000000040304723e */ /* 0x000fe400000000ff */
[----:B------:R-:W-:-:S02]  /*4860*/  F2FP.F16.F32.PACK_AB R5, R0, R2 ;  /* 0x000000020005723e */ /* 0x000fc400000000ff */
[----:B-1----:R-:W-:Y:S01]  /*4870*/  IABS R15, R16 ;  /* 0x00000010000f7213 */ /* 0x002fe20000000000 */
[----:B----4-:R-:W-:-:S04]  /*4880*/  VIADD R22, R22, 0xffffffe ;  /* 0x0ffffffe16167836 */ /* 0x010fc80000000000 */
[----:B------:R-:W1:Y:S02]  /*4890*/  F2I.FTZ.U32.TRUNC.NTZ R23, R22 ;  /* 0x0000001600177305 */ /* 0x000e64000021f000 */
[--C-:B-1----:R-:W-:Y:S02]  /*48a0*/  IMAD.MOV R13, RZ, RZ, -R23.reuse ;  /* 0x000000ffff0d7224 */ /* 0x102fe400078e0a17 */
[----:B------:R-:W-:Y:S02]  /*48b0*/  IMAD.MOV.U32 R22, RZ, RZ, RZ ;  /* 0x000000ffff167224 */ /* 0x000fe400078e00ff */
[----:B------:R-:W-:Y:S02]  /*48c0*/  IMAD R19, R13, R18, RZ ;  /* 0x000000120d137224 */ /* 0x000fe400078e02ff */
[----:B------:R-:W1:Y:S02]  /*48d0*/  I2F.RP R13, R15 ;  /* 0x0000000f000d7306 */ /* 0x000e640000209400 */
[----:B------:R-:W-:-:S06]  /*48e0*/  IMAD.HI.U32 R19, R23, R19, R22 ;  /* 0x0000001317137227 */ /* 0x000fcc00078e0016 */
[----:B------:R-:W-:-:S04]  /*48f0*/  IMAD.HI.U32 R19, R19, R20, RZ ;  /* 0x0000001413137227 */ /* 0x000fc800078e00ff */
[----:B------:R-:W-:Y:S01]  /*4900*/  IMAD R14, R19, R14, R20 ;  /* 0x0000000e130e7224 */ /* 0x000fe200078e0214 */
[----:B-1----:R-:W1:Y:S04]  /*4910*/  MUFU.RCP R13, R13 ;  /* 0x0000000d000d7308 */ /* 0x002e680000001000 */
[----:B------:R-:W-:-:S13]  /*4920*/  ISETP.GT.U32.AND P1, PT, R18, R14, PT ;  /* 0x0000000e1200720c */ /* 0x000fda0003f24070 */
[-C--:B------:R-:W-:Y:S01]  /*4930*/  @!P1 IADD3 R14, PT, PT, R14, -R18.reuse, RZ ;  /* 0x800000120e0e9210 */ /* 0x080fe20007ffe0ff */
[----:B------:R-:W-:Y:S01]  /*4940*/  @!P1 VIADD R19, R19, 0x1 ;  /* 0x0000000113139836 */ /* 0x000fe20000000000 */
[----:B------:R-:W-:Y:S01]  /*4950*/  ISETP.NE.AND P1, PT, RZ, UR22, PT ;  /* 0x00000016ff007c0c */ /* 0x000fe2000bf25270 */
[----:B-1----:R-:W-:Y:S01]  /*4960*/  VIADD R13, R13, 0xffffffe ;  /* 0x0ffffffe0d0d7836 */ /* 0x002fe20000000000 */
[----:B------:R-:W-:Y:S02]  /*4970*/  ISETP.GE.U32.AND P2, PT, R14, R18, PT ;  /* 0x000000120e00720c */ /* 0x000fe40003f46070 */
[----:B------:R-:W-:Y:S01]  /*4980*/  LOP3.LUT R14, R17, UR22, RZ, 0x3c, !PT ;  /* 0x00000016110e7c12 */ /* 0x000fe2000f8e3cff */
[----:B------:R-:W1:Y:S03]  /*4990*/  F2I.FTZ.U32.TRUNC.NTZ R23, R13 ;  /* 0x0000000d00177305 */ /* 0x000e66000021f000 */
[----:B------:R-:W-:-:S07]  /*49a0*/  ISETP.GE.AND P0, PT, R14, RZ, PT ;  /* 0x000000ff0e00720c */ /* 0x000fce0003f06270 */
[----:B------:R-:W-:Y:S01]  /*49b0*/  @P2 VIADD R19, R19, 0x1 ;  /* 0x0000000113132836 */ /* 0x000fe20000000000 */
[----:B-1----:R-:W-:-:S05]  /*49c0*/  IADD3 R14, PT, PT, RZ, -R23, RZ ;  /* 0x80000017ff0e7210 */ /* 0x002fca0007ffe0ff */
[----:B------:R-:W-:Y:S01]  /*49d0*/  @!P0 IMAD.MOV R19, RZ, RZ, -R19 ;  /* 0x000000ffff138224 */ /* 0x000fe200078e0a13 */
[----:B------:R-:W-:Y:S01]  /*49e0*/  @!P1 LOP3.LUT R19, RZ, UR22, RZ, 0x33, !PT ;  /* 0x00000016ff139c12 */ /* 0x000fe2000f8e33ff */
[----:B------:R-:W-:-:S04]  /*49f0*/  IMAD R14, R14, R15, RZ ;  /* 0x0000000f0e0e7224 */ /* 0x000fc800078e02ff */
[----:B------:R-:W-:Y:S02]  /*4a00*/  IMAD R18, R19, UR22, RZ ;  /* 0x0000001613127c24 */ /* 0x000fe4000f8e02ff */
[----:B------:R-:W-:-:S04]  /*4a10*/  IMAD.HI.U32 R14, R23, R14, R22 ;  /* 0x0000000e170e7227 */ /* 0x000fc800078e0016 */
[----:B------:R-:W-:Y:S02]  /*4a20*/  IMAD.IADD R20, R17, 0x1, -R18 ;  /* 0x0000000111147824 */ /* 0x000fe400078e0a12 */
[----:B---3--:R-:W-:-:S03]  /*4a30*/  IMAD.WIDE.U32 R22, R19, UR4, RZ ;  /* 0x0000000413167c25 */ /* 0x008fc6000f8e00ff */
        /* <DEDUP_REMOVED lines=10> */
[----:B------:R-:W1:Y:S03]  /*4ae0*/  LDCU.64 UR4, c[0x0][0x3f0] ;  /* 0x00007e00ff0477ac */ /* 0x000e660008000a00 */
[----:B------:R-:W-:-:S04]  /*4af0*/  IMAD.IADD R23, R23, 0x1, R14 ;  /* 0x0000000117177824 */ /* 0x000fc800078e020e */
[----:B------:R-:W-:Y:S01]  /*4b00*/  @!P0 IMAD.IADD R13, R13, 0x1, -R15 ;  /* 0x000000010d0d8824 */ /* 0x000fe200078e0a0f */
[----:B------:R-:W-:Y:S02]  /*4b10*/  @!P0 IADD3 R21, PT, PT, R21, 0x1, RZ ;  /* 0x0000000115158810 */ /* 0x000fe40007ffe0ff */
[----:B------:R-:W-:Y:S02]  /*4b20*/  ISETP.NE.AND P0, PT, R16, RZ, PT ;  /* 0x000000ff1000720c */ /* 0x000fe40003f05270 */
[----:B------:R-:W-:Y:S02]  /*4b30*/  ISETP.GE.U32.AND P2, PT, R13, R15, PT ;  /* 0x0000000f0d00720c */ /* 0x000fe40003f46070 */
[----:B------:R-:W3:Y:S11]  /*4b40*/  S2R R13, SR_TID.X ;  /* 0x00000000000d7919 */ /* 0x000ef60000002100 */
[----:B------:R-:W-:-:S04]  /*4b50*/  @P2 VIADD R21, R21, 0x1 ;  /* 0x0000000115152836 */ /* 0x000fc80000000000 */
[----:B------:R-:W-:Y:S01]  /*4b60*/  @!P1 IMAD.MOV R21, RZ, RZ, -R21 ;  /* 0x000000ffff159224 */ /* 0x000fe200078e0a15 */
[----:B------:R-:W-:-:S04]  /*4b70*/  @!P0 LOP3.LUT R21, RZ, R16, RZ, 0x33, !PT ;  /* 0x00000010ff158212 */ /* 0x000fc800078e33ff */
[----:B------:R-:W-:Y:S01]  /*4b80*/  SHF.R.S32.HI R15, RZ, 0x1f, R21 ;  /* 0x0000001fff0f7819 */ /* 0x000fe20000011415 */
[C---:B------:R-:W-:Y:S02]  /*4b90*/  IMAD R16, R21.reuse, R16, R18 ;  /* 0x0000001015107224 */ /* 0x040fe400078e0212 */
[----:B-----5:R-:W-:-:S03]  /*4ba0*/  IMAD.WIDE.U32 R22, R21, UR10, R22 ;  /* 0x0000000a15167c25 */ /* 0x020fc6000f8e0016 */
[----:B------:R-:W-:Y:S01]  /*4bb0*/  IADD3 R16, PT, PT, R17, -R16, RZ ;  /* 0x8000001011107210 */ /* 0x000fe20007ffe0ff */
[----:B------:R-:W-:Y:S01]  /*4bc0*/  IMAD R15, R15, UR10, RZ ;  /* 0x0000000a0f0f7c24 */ /* 0x000fe2000f8e02ff */
[----:B------:R-:W4:Y:S02]  /*4bd0*/  LDCU UR10, c[0x0][0x440] ;  /* 0x00008800ff0a77ac */ /* 0x000f240008000800 */
[----:B------:R-:W-:Y:S01]  /*4be0*/  SHF.R.S32.HI R14, RZ, 0x1f, R16 ;  /* 0x0000001fff0e7819 */ /* 0x000fe20000011410 */
[----:B------:R-:W-:Y:S02]  /*4bf0*/  IMAD R15, R21, UR11, R15 ;  /* 0x0000000b150f7c24 */ /* 0x000fe4000f8e020f */
[----:B---3--:R-:W-:Y:S02]  /*4c00*/  IMAD.SHL.U32 R13, R13, 0x4, RZ ;  /* 0x000000040d0d7824 */ /* 0x008fe400078e00ff */
[----:B------:R-:W-:Y:S02]  /*4c10*/  IMAD.IADD R23, R23, 0x1, R15 ;  /* 0x0000000117177824 */ /* 0x000fe400078e020f */
[----:B------:R-:W-:Y:S01]  /*4c20*/  IMAD R14, R14, UR6, RZ ;  /* 0x000000060e0e7c24 */ /* 0x000fe2000f8e02ff */
[----:B------:R-:W-:Y:S01]  /*4c30*/  LOP3.LUT R13, R13, 0x1c, RZ, 0xc0, !PT ;  /* 0x0000001c0d0d7812 */ /* 0x000fe200078ec0ff */
[----:B------:R-:W-:-:S04]  /*4c40*/  IMAD.WIDE.U32 R22, R16, UR6, R22 ;  /* 0x0000000610167c25 */ /* 0x000fc8000f8e0016 */
[----:B------:R-:W-:Y:S01]  /*4c50*/  IMAD R16, R16, UR7, R14 ;  /* 0x0000000710107c24 */ /* 0x000fe2000f8e020e */
[----:B------:R-:W-:Y:S02]  /*4c60*/  IADD3 R15, P0, PT, R29, R22, RZ ;  /* 0x000000161d0f7210 */ /* 0x000fe40007f1e0ff */
[C---:B------:R-:W-:Y:S02]  /*4c70*/  LOP3.LUT R14, R13.reuse, 0x20, RZ, 0xfc, !PT ;  /* 0x000000200d0e7812 */ /* 0x040fe400078efcff */
[----:B------:R-:W-:Y:S01]  /*4c80*/  LOP3.LUT R13, R13, 0x40, RZ, 0xfc, !PT ;  /* 0x000000400d0d7812 */ /* 0x000fe200078efcff */
[----:B------:R-:W-:Y:S01]  /*4c90*/  IMAD.X R16, R23, 0x1, R16, P0 ;  /* 0x0000000117107824 */ /* 0x000fe200000e0610 */
[----:B----4-:R-:W-:Y:S02]  /*4ca0*/  ISETP.GE.AND P1, PT, R14, UR10, PT ;  /* 0x0000000a0e007c0c */ /* 0x010fe4000bf26270 */
[----:B-1----:R-:W-:Y:S02]  /*4cb0*/  LEA R14, P0, R15, UR4, 0x1 ;  /* 0x000000040f0e7c11 */ /* 0x002fe4000f8008ff */
[----:B------:R-:W-:-:S02]  /*4cc0*/  ISETP.GE.AND P2, PT, R29, UR10, PT ;  /* 0x0000000a1d007c0c */ /* 0x000fc4000bf46270 */
[----:B------:R-:W-:Y:S02]  /*4cd0*/  LEA.HI.X R15, R15, UR5, R16, 0x1, P0 ;  /* 0x000000050f0f7c11 */ /* 0x000fe400080f0c10 */
[----:B------:R-:W-:-:S05]  /*4ce0*/  ISETP.GE.AND P0, PT, R13, UR10, PT ;  /* 0x0000000a0d007c0c */ /* 0x000fca000bf06270 */
[----:B------:R1:W-:Y:S04]  /*4cf0*/  @!P1 STG.E.64 desc[UR8][R14.64+0x40], R6 ;  /* 0x000040060e009986 */ /* 0x0003e8000c101b08 */
[----:B------:R1:W-:Y:S04]  /*4d00*/  @!P2 STG.E.64 desc[UR8][R14.64], R8 ;  /* 0x000000080e00a986 */ /* 0x0003e8000c101b08 */
[----:B------:R-:W-:Y:S05]  /*4d10*/  @P0 EXIT ;  /* 0x000000000000094d */ /* 0x000fea0003800000 */
[----:B------:R-:W-:Y:S01]  /*4d20*/  STG.E.64 desc[UR8][R14.64+0x80], R4 ;  /* 0x000080040e007986 */ /* 0x000fe2000c101b08 */
[----:B------:R-:W-:Y:S05]  /*4d30*/  EXIT ;  /* 0x000000000000794d */ /* 0x000fea0003800000 */
        .weak           $__internal_1_$__cuda_sm20_div_s64
        .type           $__internal_1_$__cuda_sm20_div_s64,@function
        .size           $__internal_1_$__cuda_sm20_div_s64,(.L_x_5445 - $__internal_1_$__cuda_sm20_div_s64)
$__internal_1_$__cuda_sm20_div_s64:
        /* <DEDUP_REMOVED lines=10> */
[C---:B------:R-:W-:Y:S01]  /*4de0*/  IMAD R10, R12.reuse, R37, R45 ;  /* 0x000000250c0a7224 */ /* 0x040fe200078e022d */
[----:B------:R-:W-:Y:S01]  /*4df0*/  IADD3 R11, P0, PT, RZ, -R44, RZ ;  /* 0x8000002cff0b7210 */ /* 0x000fe20007f1e0ff */
[----:B------:R-:W-:Y:S02]  /*4e00*/  IMAD.MOV.U32 R45, RZ, RZ, R12 ;  /* 0x000000ffff2d7224 */ /* 0x000fe400078e000c */
[----:B------:R-:W-:Y:S02]  /*4e10*/  IMAD R10, R13, R36, R10 ;  /* 0x000000240d0a7224 */ /* 0x000fe400078e020a */
[----:B------:R-:W-:-:S04]  /*4e20*/  IMAD.HI.U32 R44, R12, R11, RZ ;  /* 0x0000000b0c2c7227 */ /* 0x000fc800078e00ff */
[----:B------:R-:W-:-:S04]  /*4e30*/  IMAD.X R10, RZ, RZ, ~R10, P0 ;  /* 0x000000ffff0a7224 */ /* 0x000fc800000e0e0a */
[----:B------:R-:W-:-:S04]  /*4e40*/  IMAD.WIDE.U32 R44, P2, R12, R10, R44 ;  /* 0x0000000a0c2c7225 */ /* 0x000fc8000784002c */
[C---:B------:R-:W-:Y:S02]  /*4e50*/  IMAD R9, R13.reuse, R10, RZ ;  /* 0x0000000a0d097224 */ /* 0x040fe400078e02ff */
[----:B------:R-:W-:-:S04]  /*4e60*/  IMAD.HI.U32 R11, P1, R13, R11, R44 ;  /* 0x0000000b0d0b7227 */ /* 0x000fc8000782002c */
[----:B------:R-:W-:Y:S01]  /*4e70*/  IMAD.HI.U32 R10, R13, R10, RZ ;  /* 0x0000000a0d0a7227 */ /* 0x000fe200078e00ff */
[----:B------:R-:W-:-:S03]  /*4e80*/  IADD3 R45, P0, PT, R9, R11, RZ ;  /* 0x0000000b092d7210 */ /* 0x000fc60007f1e0ff */
[----:B------:R-:W-:Y:S02]  /*4e90*/  IMAD.X R10, R10, 0x1, R13, P2 ;  /* 0x000000010a0a7824 */ /* 0x000fe400010e060d */
[----:B------:R-:W-:-:S03]  /*4ea0*/  IMAD.WIDE.U32 R12, R45, R36, RZ ;  /* 0x000000242d0c7225 */ /* 0x000fc600078e00ff */
[----:B------:R-:W-:Y:S01]  /*4eb0*/  IADD3.X R11, PT, PT, RZ, RZ, R10, P0, P1 ;  /* 0x000000ffff0b7210 */ /* 0x000fe200007e240a */
[----:B------:R-:W-:Y:S01]  /*4ec0*/  IMAD R9, R45, R37, R13 ;  /* 0x000000252d097224 */ /* 0x000fe200078e020d */
[----:B------:R-:W-:Y:S02]  /*4ed0*/  IADD3 R13, P0, PT, RZ, -R12, RZ ;  /* 0x8000000cff0d7210 */ /* 0x000fe40007f1e0ff */
[----:B------:R-:W-:Y:S01]  /*4ee0*/  ISETP.GE.AND P1, PT, R19, RZ, PT ;  /* 0x000000ff1300720c */ /* 0x000fe20003f26270 */
[----:B------:R-:W-:Y:S02]  /*4ef0*/  IMAD R9, R11, R36, R9 ;  /* 0x000000240b097224 */ /* 0x000fe400078e0209 */
[----:B------:R-:W-:-:S03]  /*4f00*/  IMAD.HI.U32 R44, R45, R13, RZ ;  /* 0x0000000d2d2c7227 */ /* 0x000fc600078e00ff */
[----:B------:R-:W-:Y:S02]  /*4f10*/  IADD3.X R9, PT, PT, RZ, ~R9, RZ, P0, !PT ;  /* 0x80000009ff097210 */ /* 0x000fe400007fe4ff */
[----:B------:R-:W-:-:S03]  /*4f20*/  IADD3 R10, P0, PT, RZ, -R21, RZ ;  /* 0x80000015ff0a7210 */ /* 0x000fc60007f1e0ff */
[----:B------:R-:W-:Y:S01]  /*4f30*/  IMAD.WIDE.U32 R44, P4, R45, R9, R44 ;  /* 0x000000092d2c7225 */ /* 0x000fe2000788002c */
[----:B------:R-:W-:-:S03]  /*4f40*/  SEL R10, R10, R21, !P1 ;  /* 0x000000150a0a7207 */ /* 0x000fc60004800000 */
[C---:B------:R-:W-:Y:S02]  /*4f50*/  IMAD R12, R11.reuse, R9, RZ ;  /* 0x000000090b0c7224 */ /* 0x040fe400078e02ff */
[----:B------:R-:W-:-:S04]  /*4f60*/  IMAD.HI.U32 R13, P3, R11, R13, R44 ;  /* 0x0000000d0b0d7227 */ /* 0x000fc8000786002c */
[----:B------:R-:W-:Y:S01]  /*4f70*/  IMAD.HI.U32 R9, R11, R9, RZ ;  /* 0x000000090b097227 */ /* 0x000fe200078e00ff */
[----:B------:R-:W-:-:S03]  /*4f80*/  IADD3 R12, P2, PT, R12, R13, RZ ;  /* 0x0000000d0c0c7210 */ /* 0x000fc60007f5e0ff */
[----:B------:R-:W-:Y:S02]  /*4f90*/  IMAD.X R13, RZ, RZ, ~R19, P0 ;  /* 0x000000ffff0d7224 */ /* 0x000fe400000e0e13 */
[----:B------:R-:W-:Y:S02]  /*4fa0*/  IMAD.X R11, R9, 0x1, R11, P4 ;  /* 0x00000001090b7824 */ /* 0x000fe400020e060b */
[C---:B------:R-:W-:Y:S01]  /*4fb0*/  IMAD.HI.U32 R44, R12.reuse, R10, RZ ;  /* 0x0000000a0c2c7227 */ /* 0x040fe200078e00ff */
[----:B------:R-:W-:Y:S02]  /*4fc0*/  SEL R9, R13, R19, !P1 ;  /* 0x000000130d097207 */ /* 0x000fe40004800000 */
[----:B------:R-:W-:Y:S01]  /*4fd0*/  IADD3.X R11, PT, PT, RZ, RZ, R11, P2, P3 ;  /* 0x000000ffff0b7210 */ /* 0x000fe200017e640b */
[----:B------:R-:W-:Y:S02]  /*4fe0*/  IMAD.MOV.U32 R45, RZ, RZ, RZ ;  /* 0x000000ffff2d7224 */ /* 0x000fe400078e00ff */
[----:B------:R-:W-:-:S04]  /*4ff0*/  IMAD.WIDE.U32 R12, R12, R9, R44 ;  /* 0x000000090c0c7225 */ /* 0x000fc800078e002c */
[C---:B------:R-:W-:Y:S02]  /*5000*/  IMAD R22, R11.reuse, R9, RZ ;  /* 0x000000090b167224 */ /* 0x040fe400078e02ff */
[----:B------:R-:W-:-:S04]  /*5010*/  IMAD.HI.U32 R12, P1, R11, R10, R12 ;  /* 0x0000000a0b0c7227 */ /* 0x000fc8000782000c */
[----:B------:R-:W-:Y:S01]  /*5020*/  IMAD.HI.U32 R11, R11, R9, RZ ;  /* 0x000000090b0b7227 */ /* 0x000fe200078e00ff */
[----:B------:R-:W-:-:S03]  /*5030*/  IADD3 R22, P0, PT, R22, R12, RZ ;  /* 0x0000000c16167210 */ /* 0x000fc60007f1e0ff */
[----:B------:R-:W-:Y:S02]  /*5040*/  IMAD.X R11, RZ, RZ, R11, P1 ;  /* 0x000000ffff0b7224 */ /* 0x000fe400008e060b */
[----:B------:R-:W-:-:S03]  /*5050*/  IMAD.WIDE.U32 R12, R22, R36, RZ ;  /* 0x00000024160c7225 */ /* 0x000fc600078e00ff */
[----:B------:R-:W-:Y:S01]  /*5060*/  IADD3.X R21, PT, PT, RZ, R11, RZ, P0, !PT ;  /* 0x0000000bff157210 */ /* 0x000fe200007fe4ff */
[----:B------:R-:W-:Y:S01]  /*5070*/  IMAD R11, R22, R37, R13 ;  /* 0x00000025160b7224 */ /* 0x000fe200078e020d */
[----:B------:R-:W-:-:S03]  /*5080*/  IADD3 R10, P1, PT, -R12, R10, RZ ;  /* 0x0000000a0c0a7210 */ /* 0x000fc60007f3e1ff */
[-C--:B------:R-:W-:Y:S01]  /*5090*/  IMAD R11, R21, R36.reuse, R11 ;  /* 0x00000024150b7224 */ /* 0x080fe200078e020b */
[----:B------:R-:W-:-:S03]  /*50a0*/  ISETP.GE.U32.AND P0, PT, R10, R36, PT ;  /* 0x000000240a00720c */ /* 0x000fc60003f06070 */
[----:B------:R-:W-:Y:S01]  /*50b0*/  IMAD.X R9, R9, 0x1, ~R11, P1 ;  /* 0x0000000109097824 */ /* 0x000fe200008e0e0b */
[----:B------:R-:W-:-:S04]  /*50c0*/  IADD3 R12, P1, PT, R10, -R36, RZ ;  /* 0x800000240a0c7210 */ /* 0x000fc80007f3e0ff */
[C---:B------:R-:W-:Y:S01]  /*50d0*/  ISETP.GE.U32.AND.EX P0, PT, R9.reuse, R37, PT, P0 ;  /* 0x000000250900720c */ /* 0x040fe20003f06100 */
[----:B------:R-:W-:Y:S01]  /*50e0*/  IMAD.X R11, R9, 0x1, ~R37, P1 ;  /* 0x00000001090b7824 */ /* 0x000fe200008e0e25 */
[----:B------:R-:W-:Y:S02]  /*50f0*/  IADD3 R13, P1, PT, R22, 0x1, RZ ;  /* 0x00000001160d7810 */ /* 0x000fe40007f3e0ff */
[----:B------:R-:W-:Y:S02]  /*5100*/  SEL R12, R12, R10, P0 ;  /* 0x0000000a0c0c7207 */ /* 0x000fe40000000000 */
[----:B------:R-:W-:Y:S01]  /*5110*/  SEL R11, R11, R9, P0 ;  /* 0x000000090b0b7207 */ /* 0x000fe20000000000 */
[----:B------:R-:W-:Y:S01]  /*5120*/  IMAD.X R9, RZ, RZ, R21, P1 ;  /* 0x000000ffff097224 */ /* 0x000fe200008e0615 */
[----:B------:R-:W-:Y:S02]  /*5130*/  SEL R13, R13, R22, P0 ;  /* 0x000000160d0d7207 */ /* 0x000fe40000000000 */
[----:B------:R-:W-:-:S02]  /*5140*/  ISETP.GE.U32.AND P1, PT, R12, R36, PT ;  /* 0x000000240c00720c */ /* 0x000fc40003f26070 */
[----:B------:R-:W-:Y:S02]  /*5150*/  SEL R9, R9, R21, P0 ;  /* 0x0000001509097207 */ /* 0x000fe40000000000 */
[----:B------:R-:W-:Y:S02]  /*5160*/  IADD3 R10, P0, PT, R13, 0x1, RZ ;  /* 0x000000010d0a7810 */ /* 0x000fe40007f1e0ff */
[----:B------:R-:W-:Y:S02]  /*5170*/  ISETP.GE.U32.AND.EX P1, PT, R11, R37, PT, P1 ;  /* 0x000000250b00720c */ /* 0x000fe40003f26110 */
[----:B------:R-:W-:Y:S02]  /*5180*/  IADD3.X R11, PT, PT, RZ, R9, RZ, P0, !PT ;  /* 0x00000009ff0b7210 */ /* 0x000fe400007fe4ff */
[----:B------:R-:W-:Y:S02]  /*5190*/  SEL R10, R10, R13, P1 ;  /* 0x0000000d0a0a7207 */ /* 0x000fe40000800000 */
[----:B------:R-:W-:-:S02]  /*51a0*/  SEL R11, R11, R9, P1 ;  /* 0x000000090b0b7207 */ /* 0x000fc40000800000 */
[C---:B------:R-:W-:Y:S02]  /*51b0*/  LOP3.LUT R12, R17.reuse, R19, RZ, 0x3c, !PT ;  /* 0x00000013110c7212 */ /* 0x040fe400078e3cff */
[-C--:B------:R-:W-:Y:S02]  /*51c0*/  IADD3 R9, P1, PT, RZ, -R10.reuse, RZ ;  /* 0x8000000aff097210 */ /* 0x080fe40007f3e0ff */
[----:B------:R-:W-:Y:S02]  /*51d0*/  ISETP.NE.U32.AND P0, PT, R18, RZ, PT ;  /* 0x000000ff1200720c */ /* 0x000fe40003f05070 */
[----:B------:R-:W-:Y:S01]  /*51e0*/  ISETP.GE.AND P2, PT, R12, RZ, PT ;  /* 0x000000ff0c00720c */ /* 0x000fe20003f46270 */
[----:B------:R-:W-:Y:S01]  /*51f0*/  IMAD.X R12, RZ, RZ, ~R11, P1 ;  /* 0x000000ffff0c7224 */ /* 0x000fe200008e0e0b */
[----:B------:R-:W-:Y:S01]  /*5200*/  ISETP.NE.AND.EX P0, PT, R17, RZ, PT, P0 ;  /* 0x000000ff1100720c */ /* 0x000fe20003f05300 */
[----:B------:R-:W-:Y:S01]  /*5210*/  IMAD.MOV.U32 R17, RZ, RZ, 0x0 ;  /* 0x00000000ff117424 */ /* 0x000fe200078e00ff */
[----:B------:R-:W-:-:S02]  /*5220*/  SEL R9, R9, R10, !P2 ;  /* 0x0000000a09097207 */ /* 0x000fc40005000000 */
[----:B------:R-:W-:Y:S02]  /*5230*/  SEL R12, R12, R11, !P2 ;  /* 0x0000000b0c0c7207 */ /* 0x000fe40005000000 */
[----:B------:R-:W-:Y:S02]  /*5240*/  SEL R9, R9, 0xffffffff, P0 ;  /* 0xffffffff09097807 */ /* 0x000fe40000000000 */
[----:B------:R-:W-:Y:S01]  /*5250*/  SEL R12, R12, 0xffffffff, P0 ;  /* 0xffffffff0c0c7807 */ /* 0x000fe20000000000 */
[----:B------:R-:W-:Y:S06]  /*5260*/  RET.REL.NODEC R16 `(_ZN5flash32flash_fwd_splitkv_combine_kernelI23Flash_fwd_kernel_traitsILi96ELi64ELi128ELi4ELb0ELb0EN7cutlass6half_tE19Flash_kernel_traitsILi96ELi64ELi128ELi4ES3_EELi16ELi6ELb0EEEvNS_16Flash_fwd_paramsE) ;  /* 0xffffffac10647950 */ /* 0x000fec0003c3ffff */
.L_x_63:
        /* <DEDUP_REMOVED lines=9> */
.L_x_5445:


//--------------------- .text._ZN5flash32flash_fwd_splitkv_combine_kernelI23Flash_fwd_kernel_traitsILi96ELi64ELi128ELi4ELb0ELb0EN7cutlass6half_tE19Flash_kernel_traitsILi96ELi64ELi128ELi4ES3_EELi16ELi5ELb0EEEvNS_16Flash_fwd_paramsE --------------------------
	.section	.text._ZN5flash32flash_fwd_splitkv_combine_kernelI23Flash_fwd_kernel_traitsILi96ELi64ELi128ELi4ELb0ELb0EN7cutlass6half_tE19Flash_kernel_traitsILi96ELi64ELi128ELi4ES3_EELi16ELi5ELb0EEEvNS_16Flash_fwd_paramsE,"ax",@progbits
	.align	128
        .global         _ZN5flash32flash_fwd_splitkv_combine_kernelI23Flash_fwd_kernel_traitsILi96ELi64ELi128ELi4ELb0ELb0EN7cutlass6half_tE19Flash_kernel_traitsILi96ELi64ELi128ELi4ES3_EELi16ELi5ELb0EEEvNS_16Flash_fwd_paramsE
        .type           _ZN5flash32flash_fwd_splitkv_combine_kernelI23Flash_fwd_kernel_traitsILi96ELi64ELi128ELi4ELb0ELb0EN7cutlass6half_tE19Flash_kernel_traitsILi96ELi64ELi128ELi4ES3_EELi16ELi5ELb0EEEvNS_16Flash_fwd_paramsE,@function
        .size           _ZN5flash32flash_fwd_splitkv_combine_kernelI23Flash_fwd_kernel_traitsILi96ELi64ELi128ELi4ELb0ELb0EN7cutlass6half_tE19Flash_kernel_traitsILi96ELi64ELi128ELi4ES3_EELi16ELi5ELb0EEEvNS_16Flash_fwd_paramsE,(.L_x_5446 - _ZN5flash32flash_fwd_splitkv_combine_kernelI23Flash_fwd_kernel_traitsILi96ELi64ELi128ELi4ELb0ELb0EN7cutlass6half_tE19Flash_kernel_traitsILi96ELi64ELi128ELi4ES3_EELi16ELi5ELb0EEEvNS_16Flash_fwd_paramsE)
        .other          _ZN5flash32flash_fwd_splitkv_combine_kernelI23Flash_fwd_kernel_traitsILi96ELi64ELi128ELi4ELb0ELb0EN7cutlass6half_tE19Flash_kernel_traitsILi96ELi64ELi128ELi4ES3_EELi16ELi5ELb0EEEvNS_16Flash_fwd_paramsE,@"STO_CUDA_ENTRY STV_DEFAULT"
_ZN5flash32flash_fwd_splitkv_combine_kernelI23Flash_fwd_kernel_traitsILi96ELi64ELi128ELi4ELb0ELb0EN7cutlass6half_tE19Flash_kernel_traitsILi96ELi64ELi128ELi4ES3_EELi16ELi5ELb0EEEvNS_16Flash_fwd_paramsE:
.text._ZN5flash32flash_fwd_splitkv_combine_kernelI23Flash_fwd_kernel_traitsILi96ELi64ELi128ELi4ELb0ELb0EN7cutlass6half_tE19Flash_kernel_traitsILi96ELi64ELi128ELi4ES3_EELi16ELi5ELb0EEEvNS_16Flash_fwd_paramsE:
        /* <DEDUP_REMOVED lines=15> */
[----:B------:R-:W-:Y:S01]  /*00f0*/  UIADD3 UR5, UPT, UPT, URZ, -UR14, URZ ;  /* 0x8000000eff057290 */ /* 0x000fe2000fffe0ff */
[----:B------:R-:W-:Y:S01]  /*0100*/  UMOV UR12, URZ ;  /* 0x000000ff000c7c82 */ /* 0x000fe20008000000 */
[----:B------:R-:W-:-:S05]  /*0110*/  UISETP.NE.U32.AND UP0, UPT, UR14, URZ, UPT ;  /* 0x000000ff0e00728c */ /* 0x000fca000bf05070 */
[----:B0-----:R-:W0:Y:S02]  /*0120*/  MUFU.RCP R0, R2 ;  /* 0x0000000200007308 */ /* 0x001e240000001000 */
[----:B0-----:R-:W-:-:S06]  /*0130*/  VIADD R0, R0, 0xffffffe ;  /* 0x0ffffffe00007836 */ /* 0x001fcc0000000000 */
[----:B------:R-:W0:Y:S02]  /*0140*/  F2I.FTZ.U32.TRUNC.NTZ R0, R0 ;  /* 0x0000000000007305 */ /* 0x000e24000021f000 */
[----:B0-----:R-:W-:-:S13]  /*0150*/  R2UR UR13, R0 ;  /* 0x00000000000d72ca */ /* 0x001fda00000e0000 */
[----:B------:R-:W-:-:S04]  /*0160*/  UIMAD UR5, UR5, UR13, URZ ;  /* 0x0000000d050572a4 */ /* 0x000fc8000f8e02ff */
[----:B------:R-:W-:-:S04]  /*0170*/  UIMAD.WIDE.U32 UR12, UR13, UR5, UR12 ;  /* 0x000000050d0c72a5 */ /* 0x000fc8000f8e000c */
[----:B------:R-:W-:-:S07]  /*0180*/  UIMAD.WIDE.U32 UR12, UR13, UR7, URZ ;  /* 0x000000070d0c72a5 */ /* 0x000fce000f8e00ff */
[----:B------:R-:W-:Y:S01]  /*0190*/  UMOV UR9, UR13 ;  /* 0x0000000d00097c82 */ /* 0x000fe20008000000 */
[----:B------:R-:W-:Y:S01]  /*01a0*/  UMOV UR13, URZ ;  /* 0x000000ff000d7c82 */ /* 0x000fe20008000000 */
[----:B------:R-:W-:Y:S01]  /*01b0*/  UIADD3 UR5, UPT, UPT, -UR9, URZ, URZ ;  /* 0x000000ff09057290 */ /* 0x000fe2000fffe1ff */
[----:B------:R-:W-:-:S03]  /*01c0*/  IMAD.U32 R15, RZ, RZ, UR13 ;  /* 0x0000000dff0f7e24 */ /* 0x000fc6000f8e00ff */
[----:B------:R-:W-:-:S04]  /*01d0*/  UIMAD UR5, UR14, UR5, UR7 ;  /* 0x000000050e0572a4 */ /* 0x000fc8000f8e0207 */
[----:B------:R-:W-:-:S11]  /*01e0*/  UISETP.GE.U32.AND UP2, UPT, UR5, UR14, UPT ;  /* 0x0000000e0500728c */ /* 0x000fd6000bf46070 */
[----:B------:R-:W-:Y:S02]  /*01f0*/  @UP2 UIADD3 UR5, UPT, UPT, -UR14, UR5, URZ ;  /* 0x000000050e052290 */ /* 0x000fe4000fffe1ff */
[----:B------:R-:W-:Y:S02]  /*0200*/  @UP2 UIADD3 UR9, UPT, UPT, UR9, 0x1, URZ ;  /* 0x0000000109092890 */ /* 0x000fe4000fffe0ff */
[----:B------:R-:W-:-:S11]  /*0210*/  UISETP.GE.U32.AND UP1, UPT, UR5, UR14, UPT ;  /* 0x0000000e0500728c */ /* 0x000fd6000bf26070 */
[----:B------:R-:W-:Y:S02]  /*0220*/  @UP1 UIADD3 UR9, UPT, UPT, UR9, 0x1, URZ ;  /* 0x0000000109091890 */ /* 0x000fe4000fffe0ff */
[----:B------:R-:W-:-:S07]  /*0230*/  @!UP0 ULOP3.LUT UR9, URZ, UR14, URZ, 0x33, !UPT ;  /* 0x0000000eff098292 */ /* 0x000fce000f8e33ff */
[----:B------:R-:W-:Y:S02]  /*0240*/  UMOV UR12, UR9 ;  /* 0x00000009000c7c82 */ /* 0x000fe40008000000 */
[----:B------:R-:W-:Y:S01]  /*0250*/  MOV R14, UR12 ;  /* 0x0000000c000e7c02 */ /* 0x000fe20008000f00 */
[----:B------:R-:W-:Y:S06]  /*0260*/  BRA `(.L_x_65) ;  /* 0x00000000001c7947 */ /* 0x000fec0003800000 */
.L_x_64:
[----:B------:R-:W-:Y:S01]  /*0270*/  IMAD.U32 R33, RZ, RZ, UR7 ;  /* 0x00000007ff217e24 */ /* 0x000fe2000f8e00ff */
[----:B------:R-:W-:Y:S01]  /*0280*/  MOV R20, UR14 ;  /* 0x0000000e00147c02 */ /* 0x000fe20008000f00 */
[----:B------:R-:W-:Y:S01]  /*0290*/  IMAD.U32 R21, RZ, RZ, UR4 ;  /* 0x00000004ff157e24 */ /* 0x000fe2000f8e00ff */
[----:B------:R-:W-:Y:S02]  /*02a0*/  MOV R19, UR8 ;  /* 0x0000000800137c02 */ /* 0x000fe40008000f00 */
[----:B------:R-:W-:Y:S02]  /*02b0*/  MOV R18, 0x2d0 ;  /* 0x000002d000127802 */ /* 0x000fe40000000f00 */
[----:B------:R-:W-:Y:S05]  /*02c0*/  CALL.REL.NOINC `($__internal_2_$__cuda_sm20_div_s64) ;  /* 0x00000040009c7944 */ /* 0x000fea0003c00000 */
[----:B------:R-:W-:-:S07]  /*02d0*/  MOV R15, R13 ;  /* 0x0000000d000f7202 */ /* 0x000fce0000000f00 */
.L_x_65:
        /* <DEDUP_REMOVED lines=30> */
.L_x_67:
[----:B------:R-:W-:Y:S01]  /*04c0*/  IMAD.MOV.U32 R33, RZ, RZ, R14 ;  /* 0x000000ffff217224 */ /* 0x000fe200078e000e */
[----:B------:R-:W-:Y:S02]  /*04d0*/  MOV R21, R15 ;  /* 0x0000000f00157202 */ /* 0x000fe40000000f00 */
[----:B------:R-:W-:Y:S02]  /*04e0*/  MOV R18, 0x500 ;  /* 0x0000050000127802 */ /* 0x000fe40000000f00 */
[----:B------:R-:W-:Y:S05]  /*04f0*/  CALL.REL.NOINC `($__internal_2_$__cuda_sm20_div_s64) ;  /* 0x0000004000107944 */ /* 0x000fea0003c00000 */
[----:B------:R-:W-:Y:S02]  /*0500*/  MOV R26, R14 ;  /* 0x0000000e001a7202 */ /* 0x000fe40000000f00 */
[----:B------:R-:W-:Y:S02]  /*0510*/  MOV R27, R13 ;  /* 0x0000000d001b7202 */ /* 0x000fe40000000f00 */
.L_x_68:
[----:B------:R-:W-:Y:S05]  /*0520*/  BSYNC.RECONVERGENT B0 ;  /* 0x0000000000007941 */ /* 0x000fea0003800200 */
.L_x_66:
[----:B------:R-:W0:Y:S01]  /*0530*/  LDC R3, c[0x0][0x434] ;  /* 0x00010d00ff037b82 */ /* 0x000e220000000800 */
[----:B------:R-:W-:Y:S01]  /*0540*/  IMAD.MOV.U32 R6, RZ, RZ, RZ ;  /* 0x000000ffff067224 */ /* 0x000fe200078e00ff */
[----:B------:R-:W-:Y:S01]  /*0550*/  BSSY.RECONVERGENT B0, `(.L_x_69) ;  /* 0x000003c000007945 */ /* 0x000fe20003800200 */
[----:B0-----:R-:W-:-:S04]  /*0560*/  IABS R5, R3 ;  /* 0x0000000300057213 */ /* 0x001fc80000000000 */
[----:B------:R-:W0:Y:S01]  /*0570*/  I2F.RP R9, R5 ;  /* 0x0000000500097306 */ /* 0x000e220000209400 */
[----:B------:R-:W-:-:S04]  /*0580*/  IADD3 R0, PT, PT, R3, -0x1, R5 ;  /* 0xffffffff03007810 */ /* 0x000fc80007ffe005 */
[----:B------:R-:W-:-:S03]  /*0590*/  IABS R2, R0 ;  /* 0x0000000000027213 */ /* 0x000fc60000000000 */
[----:B0-----:R-:W0:Y:S02]  /*05a0*/  MUFU.RCP R8, R9 ;  /* 0x0000000900087308 */ /* 0x001e240000001000 */
[----:B0-----:R-:W-:-:S06]  /*05b0*/  VIADD R8, R8, 0xffffffe ;  /* 0x0ffffffe08087836 */ /* 0x001fcc0000000000 */
[----:B------:R-:W0:Y:S02]  /*05c0*/  F2I.FTZ.U32.TRUNC.NTZ R7, R8 ;  /* 0x0000000800077305 */ /* 0x000e24000021f000 */
[----:B0-----:R-:W-:-:S04]  /*05d0*/  IMAD.MOV R4, RZ, RZ, -R7 ;  /* 0x000000ffff047224 */ /* 0x001fc800078e0a07 */
[----:B------:R-:W-:-:S04]  /*05e0*/  IMAD R4, R4, R5, RZ ;  /* 0x0000000504047224 */ /* 0x000fc800078e02ff */
[----:B------:R-:W-:-:S04]  /*05f0*/  IMAD.HI.U32 R7, R7, R4, R6 ;  /* 0x0000000407077227 */ /* 0x000fc800078e0006 */
[----:B------:R-:W-:-:S04]  /*0600*/  IMAD.MOV.U32 R4, RZ, RZ, R2 ;  /* 0x000000ffff047224 */ /* 0x000fc800078e0002 */
[----:B------:R-:W-:-:S04]  /*0610*/  IMAD.HI.U32 R6, R7, R4, RZ ;  /* 0x0000000407067227 */ /* 0x000fc800078e00ff */
[----:B------:R-:W-:-:S04]  /*0620*/  IMAD.MOV R2, RZ, RZ, -R6 ;  /* 0x000000ffff027224 */ /* 0x000fc800078e0a06 */
[----:B------:R-:W-:-:S05]  /*0630*/  IMAD R2, R5, R2, R4 ;  /* 0x0000000205027224 */ /* 0x000fca00078e0204 */
[----:B------:R-:W-:-:S13]  /*0640*/  ISETP.GT.U32.AND P1, PT, R5, R2, PT ;  /* 0x000000020500720c */ /* 0x000fda0003f24070 */
[----:B------:R-:W-:Y:S02]  /*0650*/  @!P1 IMAD.IADD R2, R2, 0x1, -R5 ;  /* 0x0000000102029824 */ /* 0x000fe400078e0a05 */
[----:B------:R-:W-:Y:S01]  /*0660*/  @!P1 VIADD R6, R6, 0x1 ;  /* 0x0000000106069836 */ /* 0x000fe20000000000 */
[----:B------:R-:W-:Y:S02]  /*0670*/  ISETP.NE.AND P1, PT, R3, RZ, PT ;  /* 0x000000ff0300720c */ /* 0x000fe40003f25270 */
        /* <DEDUP_REMOVED lines=34> */
.L_x_70:
[----:B------:R-:W-:Y:S01]  /*08a0*/  IMAD.MOV.U32 R33, RZ, RZ, R20 ;  /* 0x000000ffff217224 */ /* 0x000fe200078e0014 */
[----:B------:R-:W-:Y:S01]  /*08b0*/  MOV R20, R12 ;  /* 0x0000000c00147202 */ /* 0x000fe20000000f00 */
[----:B------:R-:W-:Y:S01]  /*08c0*/  IMAD.MOV.U32 R21, RZ, RZ, R19 ;  /* 0x000000ffff157224 */ /* 0x000fe200078e0013 */
[----:B------:R-:W-:Y:S02]  /*08d0*/  MOV R19, R2 ;  /* 0x0000000200137202 */ /* 0x000fe40000000f00 */
[----:B------:R-:W-:Y:S02]  /*08e0*/  MOV R18, 0x900 ;  /* 0x0000090000127802 */ /* 0x000fe40000000f00 */
[----:B------:R-:W-:Y:S05]  /*08f0*/  CALL.REL.NOINC `($__internal_2_$__cuda_sm20_div_s64) ;  /* 0x0000003c00107944 */ /* 0x000fea0003c00000 */
[----:B------:R-:W-:Y:S02]  /*0900*/  MOV R15, R13 ;  /* 0x0000000d000f7202 */ /* 0x000fe40000000f00 */
.L_x_71:
[----:B------:R-:W-:Y:S05]  /*0910*/  BSYNC.RECONVERGENT B0 ;  /* 0x0000000000007941 */ /* 0x000fea0003800200 */
.L_x_69:
[----:B------:R-:W0:Y:S01]  /*0920*/  LDCU UR11, c[0x0][0x434] ;  /* 0x00008680ff0b77ac */ /* 0x000e220008000800 */
[----:B------:R-:W-:Y:S01]  /*0930*/  IMAD.MOV.U32 R6, RZ, RZ, RZ ;  /* 0x000000ffff067224 */ /* 0x000fe200078e00ff */
[----:B------:R-:W-:Y:S01]  /*0940*/  BSSY.RECONVERGENT B0, `(.L_x_72) ;  /* 0x000007a000007945 */ /* 0x000fe20003800200 */
[----:B0-----:R-:W-:Y:S01]  /*0950*/  IMAD.U32 R5, RZ, RZ, UR11 ;  /* 0x0000000bff057e24 */ /* 0x001fe2000f8e00ff */
[----:B------:R-:W-:-:S04]  /*0960*/  USHF.R.S32.HI UR5, URZ, 0x1f, UR11 ;  /* 0x0000001fff057899 */ /* 0x000fc8000801140b */
[----:B------:R-:W-:Y:S01]  /*0970*/  IABS R5, R5 ;  /* 0x0000000500057213 */ /* 0x000fe20000000000 */
[----:B------:R-:W-:-:S03]  /*0980*/  ULOP3.LUT UR5, UR5, 0x1, URZ, 0xfc, !UPT ;  /* 0x0000000105057892 */ /* 0x000fc6000f8efcff */
[----:B------:R-:W0:Y:S08]  /*0990*/  I2F.RP R9, R5 ;  /* 0x0000000500097306 */ /* 0x000e300000209400 */
[----:B0-----:R-:W0:Y:S02]  /*09a0*/  MUFU.RCP R8, R9 ;  /* 0x0000000900087308 */ /* 0x001e240000001000 */
[----:B0-----:R-:W-:-:S06]  /*09b0*/  VIADD R8, R8, 0xffffffe ;  /* 0x0ffffffe08087836 */ /* 0x001fcc0000000000 */
[----:B------:R-:W0:Y:S02]  /*09c0*/  F2I.FTZ.U32.TRUNC.NTZ R7, R8 ;  /* 0x0000000800077305 */ /* 0x000e24000021f000 */
[----:B0-----:R-:W-:-:S04]  /*09d0*/  IMAD.MOV R3, RZ, RZ, -R7 ;  /* 0x000000ffff037224 */ /* 0x001fc800078e0a07 */
[----:B------:R-:W-:Y:S01]  /*09e0*/  IMAD R4, R3, R5, RZ ;  /* 0x0000000503047224 */ /* 0x000fe200078e02ff */
[----:B------:R-:W-:Y:S02]  /*09f0*/  IABS R3, R0 ;  /* 0x0000000000037213 */ /* 0x000fe40000000000 */
[----:B------:R-:W-:Y:S01]  /*0a00*/  LOP3.LUT R0, R0, UR11, RZ, 0x3c, !PT ;  /* 0x0000000b00007c12 */ /* 0x000fe2000f8e3cff */
[----:B------:R-:W-:-:S03]  /*0a10*/  IMAD.HI.U32 R7, R7, R4, R6 ;  /* 0x0000000407077227 */ /* 0x000fc600078e0006 */
[----:B------:R-:W-:Y:S01]  /*0a20*/  ISETP.GE.AND P2, PT, R0, RZ, PT ;  /* 0x000000ff0000720c */ /* 0x000fe20003f46270 */
[----:B------:R-:W-:Y:S01]  /*0a30*/  IMAD.MOV.U32 R6, RZ, RZ, R3 ;  /* 0x000000ffff067224 */ /* 0x000fe200078e0003 */
[----:B------:R-:W0:Y:S03]  /*0a40*/  LDC R0, c[0x0][0x3e0] ;  /* 0x0000f800ff007b82 */ /* 0x000e260000000800 */
[----:B------:R-:W-:-:S04]  /*0a50*/  IMAD.HI.U32 R3, R7, R6, RZ ;  /* 0x0000000607037227 */ /* 0x000fc800078e00ff */
[----:B------:R-:W-:-:S04]  /*0a60*/  IMAD.MOV R4, RZ, RZ, -R3 ;  /* 0x000000ffff047224 */ /* 0x000fc800078e0a03 */
[----:B------:R-:W-:-:S05]  /*0a70*/  IMAD R4, R5, R4, R6 ;  /* 0x0000000405047224 */ /* 0x000fca00078e0206 */
[----:B------:R-:W-:Y:S02]  /*0a80*/  ISETP.GT.U32.AND P1, PT, R5, R4, PT ;  /* 0x000000040500720c */ /* 0x000fe40003f24070 */
[----:B0-----:R-:W-:Y:S02]  /*0a90*/  IABS R6, R0 ;  /* 0x0000000000067213 */ /* 0x001fe40000000000 */
[----:B------:R-:W-:Y:S02]  /*0aa0*/  ISETP.NE.AND P4, PT, R0, RZ, PT ;  /* 0x000000ff0000720c */ /* 0x000fe40003f85270 */
[----:B------:R-:W0:Y:S07]  /*0ab0*/  I2F.RP R9, R6 ;  /* 0x0000000600097306 */ /* 0x000e2e0000209400 */
[----:B------:R-:W-:Y:S01]  /*0ac0*/  @!P1 IADD3 R4, PT, PT, R4, -R5, RZ ;  /* 0x8000000504049210 */ /* 0x000fe20007ffe0ff */
[----:B------:R-:W-:Y:S01]  /*0ad0*/  @!P1 VIADD R3, R3, 0x1 ;  /* 0x0000000103039836 */ /* 0x000fe20000000000 */
[----:B------:R-:W-:-:S02]  /*0ae0*/  ISETP.NE.AND P1, PT, RZ, UR11, PT ;  /* 0x0000000bff007c0c */ /* 0x000fc4000bf25270 */
[----:B------:R-:W-:Y:S01]  /*0af0*/  ISETP.GE.U32.AND P0, PT, R4, R5, PT ;  /* 0x000000050400720c */ /* 0x000fe20003f06070 */
[----:B------:R-:W-:Y:S01]  /*0b00*/  VIADD R4, R0, 0xffffffff ;  /* 0xffffffff00047836 */ /* 0x000fe20000000000 */
[----:B0-----:R-:W0:Y:S11]  /*0b10*/  MUFU.RCP R18, R9 ;  /* 0x0000000900127308 */ /* 0x001e360000001000 */
[----:B------:R-:W-:-:S04]  /*0b20*/  @P0 VIADD R3, R3, 0x1 ;  /* 0x0000000103030836 */ /* 0x000fc80000000000 */
[----:B------:R-:W-:-:S04]  /*0b30*/  IMAD.MOV.U32 R5, RZ, RZ, R3 ;  /* 0x000000ffff057224 */ /* 0x000fc800078e0003 */
[----:B------:R-:W-:Y:S01]  /*0b40*/  @!P2 IMAD.MOV R5, RZ, RZ, -R5 ;  /* 0x000000ffff05a224 */ /* 0x000fe200078e0a05 */
[----:B------:R-:W-:-:S05]  /*0b50*/  @!P1 LOP3.LUT R5, RZ, UR11, RZ, 0x33, !PT ;  /* 0x0000000bff059c12 */ /* 0x000fca000f8e33ff */
[----:B------:R-:W-:Y:S01]  /*0b60*/  IMAD R10, R5, UR5, RZ ;  /* 0x00000005050a7c24 */ /* 0x000fe2000f8e02ff */
[----:B------:R-:W1:Y:S01]  /*0b70*/  LDCU.U8 UR5, c[0x0][0x549] ;  /* 0x0000a920ff0577ac */ /* 0x000e620008000000 */
[----:B0-----:R-:W-:-:S03]  /*0b80*/  VIADD R18, R18, 0xffffffe ;  /* 0x0ffffffe12127836 */ /* 0x001fc60000000000 */
[-C--:B------:R-:W-:Y:S01]  /*0b90*/  IABS R8, R10.reuse ;  /* 0x0000000a00087213 */ /* 0x080fe20000000000 */
[----:B------:R0:W-:Y:S01]  /*0ba0*/  F2I.FTZ.U32.TRUNC.NTZ R19, R18 ;  /* 0x0000001200137305 */ /* 0x0001e2000021f000 */
[----:B------:R-:W-:-:S05]  /*0bb0*/  IABS R11, R10 ;  /* 0x0000000a000b7213 */ /* 0x000fca0000000000 */
[----:B------:R-:W-:Y:S02]  /*0bc0*/  IMAD.MOV R11, RZ, RZ, -R11 ;  /* 0x000000ffff0b7224 */ /* 0x000fe400078e0a0b */
[----:B------:R-:W2:Y:S01]  /*0bd0*/  I2F.RP R7, R8 ;  /* 0x0000000800077306 */ /* 0x000ea20000209400 */
[----:B-1----:R-:W-:Y:S01]  /*0be0*/  UISETP.NE.AND UP1, UPT, UR5, URZ, UPT ;  /* 0x000000ff0500728c */ /* 0x002fe2000bf25270 */
[----:B0-----:R-:W-:-:S03]  /*0bf0*/  IMAD.MOV.U32 R18, RZ, RZ, RZ ;  /* 0x000000ffff127224 */ /* 0x001fc600078e00ff */
[----:B------:R-:W-:-:S03]  /*0c00*/  USEL UR11, UR11, 0x1, !UP1 ;  /* 0x000000010b0b7887 */ /* 0x000fc6000c800000 */
[----:B--2---:R-:W0:Y:S02]  /*0c10*/  MUFU.RCP R3, R7 ;  /* 0x0000000700037308 */ /* 0x004e240000001000 */
[----:B0-----:R-:W-:Y:S01]  /*0c20*/  IADD3 R20, PT, PT, R3, 0xffffffe, RZ ;  /* 0x0ffffffe03147810 */ /* 0x001fe20007ffe0ff */
[----:B------:R-:W-:-:S05]  /*0c30*/  IMAD.IADD R7, R4, 0x1, R8 ;  /* 0x0000000104077824 */ /* 0x000fca00078e0208 */
[----:B------:R0:W1:Y:S01]  /*0c40*/  F2I.FTZ.U32.TRUNC.NTZ R21, R20 ;  /* 0x0000001400157305 */ /* 0x000062000021f000 */
[----:B------:R-:W-:Y:S01]  /*0c50*/  IABS R9, R7 ;  /* 0x0000000700097213 */ /* 0x000fe20000000000 */
[----:B0-----:R-:W-:Y:S02]  /*0c60*/  HFMA2 R20, -RZ, RZ, 0, 0 ;  /* 0x00000000ff147431 */ /* 0x001fe400000001ff */
[----:B-1----:R-:W-:-:S04]  /*0c70*/  IMAD.MOV R3, RZ, RZ, -R21 ;  /* 0x000000ffff037224 */ /* 0x002fc800078e0a15 */
[----:B------:R-:W-:Y:S02]  /*0c80*/  IMAD R16, R3, R8, RZ ;  /* 0x0000000803107224 */ /* 0x000fe400078e02ff */
[----:B------:R-:W-:Y:S02]  /*0c90*/  IMAD.MOV R3, RZ, RZ, -R19 ;  /* 0x000000ffff037224 */ /* 0x000fe400078e0a13 */
[----:B------:R-:W-:-:S04]  /*0ca0*/  IMAD.HI.U32 R16, R21, R16, R20 ;  /* 0x0000001015107227 */ /* 0x000fc800078e0014 */
[----:B------:R-:W-:Y:S02]  /*0cb0*/  IMAD R3, R3, R6, RZ ;  /* 0x0000000603037224 */ /* 0x000fe400078e02ff */
[----:B------:R-:W-:-:S04]  /*0cc0*/  IMAD.HI.U32 R16, R16, R9, RZ ;  /* 0x0000000910107227 */ /* 0x000fc800078e00ff */
[----:B------:R-:W-:Y:S02]  /*0cd0*/  IMAD R11, R16, R11, R9 ;  /* 0x0000000b100b7224 */ /* 0x000fe400078e0209 */
[----:B------:R-:W-:-:S03]  /*0ce0*/  IMAD.HI.U32 R18, R19, R3, R18 ;  /* 0x0000000313127227 */ /* 0x000fc600078e0012 */
[----:B------:R-:W-:-:S03]  /*0cf0*/  ISETP.GT.U32.AND P1, PT, R8, R11, PT ;  /* 0x0000000b0800720c */ /* 0x000fc60003f24070 */
[----:B------:R-:W-:-:S05]  /*0d00*/  IMAD.HI.U32 R13, R18, R9, RZ ;  /* 0x00000009120d7227 */ /* 0x000fca00078e00ff */
[----:B------:R-:W-:-:S05]  /*0d10*/  IADD3 R3, PT, PT, -R13, RZ, RZ ;  /* 0x000000ff0d037210 */ /* 0x000fca0007ffe1ff */
[----:B------:R-:W-:Y:S02]  /*0d20*/  @!P1 IMAD.IADD R11, R11, 0x1, -R8 ;  /* 0x000000010b0b9824 */ /* 0x000fe400078e0a08 */
[----:B------:R-:W-:Y:S02]  /*0d30*/  IMAD R3, R6, R3, R9 ;  /* 0x0000000306037224 */ /* 0x000fe400078e0209 */
[----:B------:R-:W-:Y:S01]  /*0d40*/  @!P1 VIADD R16, R16, 0x1 ;  /* 0x0000000110109836 */ /* 0x000fe20000000000 */
[-C--:B------:R-:W-:Y:S02]  /*0d50*/  ISETP.GE.U32.AND P2, PT, R11, R8.reuse, PT ;  /* 0x000000080b00720c */ /* 0x080fe40003f46070 */
[----:B------:R-:W-:Y:S02]  /*0d60*/  LOP3.LUT R11, R7, R8, RZ, 0x3c, !PT ;  /* 0x00000008070b7212 */ /* 0x000fe400078e3cff */
[----:B------:R-:W-:Y:S02]  /*0d70*/  ISETP.GT.U32.AND P3, PT, R6, R3, PT ;  /* 0x000000030600720c */ /* 0x000fe40003f64070 */
[----:B------:R-:W-:-:S02]  /*0d80*/  ISETP.GE.AND P0, PT, R11, RZ, PT ;  /* 0x000000ff0b00720c */ /* 0x000fc40003f06270 */
[----:B------:R-:W-:Y:S02]  /*0d90*/  ISETP.NE.AND P1, PT, R10, RZ, PT ;  /* 0x000000ff0a00720c */ /* 0x000fe40003f25270 */
[----:B------:R-:W-:-:S03]  /*0da0*/  LOP3.LUT R7, R7, R0, RZ, 0x3c, !PT ;  /* 0x0000000007077212 */ /* 0x000fc600078e3cff */
[----:B------:R-:W-:Y:S01]  /*0db0*/  @P2 VIADD R16, R16, 0x1 ;  /* 0x0000000110102836 */ /* 0x000fe20000000000 */
[----:B------:R-:W-:Y:S02]  /*0dc0*/  ISETP.GE.AND P2, PT, R7, RZ, PT ;  /* 0x000000ff0700720c */ /* 0x000fe40003f46270 */
[----:B------:R-:W-:Y:S01]  /*0dd0*/  SHF.R.S32.HI R7, RZ, 0x1f, R10 ;  /* 0x0000001fff077819 */ /* 0x000fe2000001140a */
[----:B------:R-:W-:Y:S01]  /*0de0*/  @!P3 IMAD.IADD R3, R3, 0x1, -R6 ;  /* 0x000000010303b824 */ /* 0x000fe200078e0a06 */
[----:B------:R-:W-:Y:S01]  /*0df0*/  @!P3 IADD3 R13, PT, PT, R13, 0x1, RZ ;  /* 0x000000010d0db810 */ /* 0x000fe20007ffe0ff */
[----:B------:R-:W-:Y:S01]  /*0e00*/  @!P0 IMAD.MOV R16, RZ, RZ, -R16 ;  /* 0x000000ffff108224 */ /* 0x000fe200078e0a10 */
[----:B------:R-:W-:Y:S02]  /*0e10*/  ISETP.NE.AND P3, PT, R5, RZ, PT ;  /* 0x000000ff0500720c */ /* 0x000fe40003f65270 */
[----:B------:R-:W-:Y:S02]  /*0e20*/  @!P1 LOP3.LUT R16, RZ, R8, RZ, 0x33, !PT ;  /* 0x00000008ff109212 */ /* 0x000fe400078e33ff */
[----:B------:R-:W-:-:S02]  /*0e30*/  ISETP.GE.U32.AND P1, PT, R3, R6, PT ;  /* 0x000000060300720c */ /* 0x000fc40003f26070 */
[C---:B------:R-:W-:Y:S02]  /*0e40*/  ISETP.LT.U32.AND P0, PT, R14.reuse, R16, PT ;  /* 0x000000100e00720c */ /* 0x040fe40003f01070 */
[----:B------:R-:W-:Y:S02]  /*0e50*/  SHF.R.S32.HI R3, RZ, 0x1f, R16 ;  /* 0x0000001fff037819 */ /* 0x000fe40000011410 */
[----:B------:R-:W-:Y:S02]  /*0e60*/  SEL R8, RZ, 0x1, !P3 ;  /* 0x00000001ff087807 */ /* 0x000fe40005800000 */
[-C--:B------:R-:W-:Y:S02]  /*0e70*/  ISETP.LT.AND.EX P0, PT, R15, R3.reuse, PT, P0 ;  /* 0x000000030f00720c */ /* 0x080fe40003f01300 */
[----:B------:R-:W-:Y:S02]  /*0e80*/  LOP3.LUT R8, R7, R8, RZ, 0xfc, !PT ;  /* 0x0000000807087212 */ /* 0x000fe400078efcff */
[----:B------:R-:W-:Y:S01]  /*0e90*/  SEL R3, R15, R3, P0 ;  /* 0x000000030f037207 */ /* 0x000fe20000000000 */
[----:B------:R-:W-:Y:S01]  /*0ea0*/  @P1 VIADD R13, R13, 0x1 ;  /* 0x000000010d0d1836 */ /* 0x000fe20000000000 */
[----:B------:R-:W-:-:S02]  /*0eb0*/  SEL R9, R14, R16, P0 ;  /* 0x000000100e097207 */ /* 0x000fc40000000000 */
[----:B------:R-:W-:Y:S01]  /*0ec0*/  LOP3.LUT R6, R15, R3, RZ, 0xfc, !PT ;  /* 0x000000030f067212 */ /* 0x000fe200078efcff */
[----:B------:R-:W-:-:S03]  /*0ed0*/  IMAD.MOV.U32 R5, RZ, RZ, R13 ;  /* 0x000000ffff057224 */ /* 0x000fc600078e000d */
[----:B------:R-:W-:Y:S01]  /*0ee0*/  ISETP.NE.U32.AND P1, PT, R6, RZ, PT ;  /* 0x000000ff0600720c */ /* 0x000fe20003f25070 */
[----:B------:R-:W-:Y:S01]  /*0ef0*/  @!P2 IMAD.MOV R5, RZ, RZ, -R5 ;  /* 0x000000ffff05a224 */ /* 0x000fe200078e0a05 */
[----:B------:R-:W-:-:S11]  /*0f00*/  @!P4 LOP3.LUT R5, RZ, R0, RZ, 0x33, !PT ;  /* 0x00000000ff05c212 */ /* 0x000fd600078e33ff */
[----:B------:R-:W-:Y:S05]  /*0f10*/  @P1 BRA `(.L_x_73) ;  /* 0x0000000000501947 */ /* 0x000fea0003800000 */
[----:B------:R-:W0:Y:S01]  /*0f20*/  I2F.U32.RP R11, R9 ;  /* 0x00000009000b7306 */ /* 0x000e220000209000 */
[----:B------:R-:W-:Y:S02]  /*0f30*/  ISETP.NE.U32.AND P0, PT, R9, RZ, PT ;  /* 0x000000ff0900720c */ /* 0x000fe40003f05070 */
[----:B------:R-:W-:-:S05]  /*0f40*/  MOV R39, RZ ;  /* 0x000000ff00277202 */ /* 0x000fca0000000f00 */
[----:B0-----:R-:W0:Y:S02]  /*0f50*/  MUFU.RCP R6, R11 ;  /* 0x0000000b00067308 */ /* 0x001e240000001000 */
[----:B0-----:R-:W-:-:S06]  /*0f60*/  VIADD R6, R6, 0xffffffe ;  /* 0x0ffffffe06067836 */ /* 0x001fcc0000000000 */
[----:B------:R-:W0:Y:S02]  /*0f70*/  F2I.FTZ.U32.TRUNC.NTZ R7, R6 ;  /* 0x0000000600077305 */ /* 0x000e24000021f000 */
[----:B0-----:R-:W-:Y:S01]  /*0f80*/  IMAD.MOV R0, RZ, RZ, -R7 ;  /* 0x000000ffff007224 */ /* 0x001fe200078e0a07 */
[----:B------:R-:W-:-:S03]  /*0f90*/  MOV R6, RZ ;  /* 0x000000ff00067202 */ /* 0x000fc60000000f00 */
        /* <DEDUP_REMOVED lines=12> */
.L_x_73:
[----:B------:R-:W-:Y:S01]  /*1060*/  IMAD.MOV.U32 R33, RZ, RZ, R14 ;  /* 0x000000ffff217224 */ /* 0x000fe200078e000e */
[----:B------:R-:W-:Y:S01]  /*1070*/  MOV R20, R9 ;  /* 0x0000000900147202 */ /* 0x000fe20000000f00 */
[----:B------:R-:W-:Y:S01]  /*1080*/  IMAD.MOV.U32 R21, RZ, RZ, R15 ;  /* 0x000000ffff157224 */ /* 0x000fe200078e000f */
[----:B------:R-:W-:Y:S02]  /*1090*/  MOV R19, R3 ;  /* 0x0000000300137202 */ /* 0x000fe40000000f00 */
[----:B------:R-:W-:Y:S02]  /*10a0*/  MOV R18, 0x10c0 ;  /* 0x000010c000127802 */ /* 0x000fe40000000f00 */
[----:B------:R-:W-:Y:S05]  /*10b0*/  CALL.REL.NOINC `($__internal_2_$__cuda_sm20_div_s64) ;  /* 0x0000003400207944 */ /* 0x000fea0003c00000 */
[----:B------:R-:W-:Y:S02]  /*10c0*/  MOV R38, R14 ;  /* 0x0000000e00267202 */ /* 0x000fe40000000f00 */
[----:B------:R-:W-:Y:S02]  /*10d0*/  MOV R39, R13 ;  /* 0x0000000d00277202 */ /* 0x000fe40000000f00 */
.L_x_74:
[----:B------:R-:W-:Y:S05]  /*10e0*/  BSYNC.RECONVERGENT B0 ;  /* 0x0000000000007941 */ /* 0x000fea0003800200 */
.L_x_72:
[----:B------:R-:W-:Y:S01]  /*10f0*/  IABS R13, UR10 ;  /* 0x0000000a000d7c13 */ /* 0x000fe20008000000 */
[----:B------:R-:W0:Y:S01]  /*1100*/  LDC R0, c[0x0][0x434] ;  /* 0x00010d00ff007b82 */ /* 0x000e220000000800 */
[----:B------:R-:W-:Y:S01]  /*1110*/  IABS R6, UR10 ;  /* 0x0000000a00067c13 */ /* 0x000fe20008000000 */
[----:B------:R-:W-:Y:S01]  /*1120*/  IMAD R5, R5, UR11, RZ ;  /* 0x0000000b05057c24 */ /* 0x000fe2000f8e02ff */
[----:B------:R-:W1:Y:S01]  /*1130*/  I2F.RP R16, R13 ;  /* 0x0000000d00107306 */ /* 0x000e620000209400 */
[----:B------:R-:W-:Y:S02]  /*1140*/  BSSY.RECONVERGENT B0, `(.L_x_75) ;  /* 0x000003c000007945 */ /* 0x000fe40003800200 */
[----:B------:R-:W-:Y:S02]  /*1150*/  IMAD.MOV R6, RZ, RZ, -R6 ;  /* 0x000000ffff067224 */ /* 0x000fe400078e0a06 */
[----:B------:R-:W-:-:S03]  /*1160*/  IMAD R8, R8, R5, RZ ;  /* 0x0000000508087224 */ /* 0x000fc600078e02ff */
[----:B-1----:R-:W1:Y:S01]  /*1170*/  MUFU.RCP R15, R16 ;  /* 0x00000010000f7308 */ /* 0x002e620000001000 */
[----:B0-----:R-:W-:-:S04]  /*1180*/  IADD3 R0, PT, PT, R0, -0x1, R13 ;  /* 0xffffffff00007810 */ /* 0x001fc80007ffe00d */
[----:B------:R-:W-:Y:S01]  /*1190*/  IABS R7, R0 ;  /* 0x0000000000077213 */ /* 0x000fe20000000000 */
[----:B-1----:R-:W-:-:S06]  /*11a0*/  VIADD R15, R15, 0xffffffe ;  /* 0x0ffffffe0f0f7836 */ /* 0x002fcc0000000000 */
[----:B------:R-:W0:Y:S02]  /*11b0*/  F2I.FTZ.U32.TRUNC.NTZ R15, R15 ;  /* 0x0000000f000f7305 */ /* 0x000e24000021f000 */
[----:B0-----:R-:W-:-:S04]  /*11c0*/  IMAD.MOV R14, RZ, RZ, -R15 ;  /* 0x000000ffff0e7224 */ /* 0x001fc800078e0a0f */
[----:B------:R-:W-:Y:S02]  /*11d0*/  IMAD R11, R14, R13, RZ ;  /* 0x0000000d0e0b7224 */ /* 0x000fe400078e02ff */
[----:B------:R-:W-:-:S04]  /*11e0*/  IMAD.MOV.U32 R14, RZ, RZ, RZ ;  /* 0x000000ffff0e7224 */ /* 0x000fc800078e00ff */
        /* <DEDUP_REMOVED lines=42> */
.L_x_76:
[----:B------:R-:W-:Y:S01]  /*1490*/  IMAD.MOV.U32 R33, RZ, RZ, R26 ;  /* 0x000000ffff217224 */ /* 0x000fe200078e001a */
[----:B------:R-:W-:Y:S01]  /*14a0*/  MOV R21, R27 ;  /* 0x0000001b00157202 */ /* 0x000fe20000000f00 */
[----:B------:R-:W-:Y:S01]  /*14b0*/  IMAD.MOV.U32 R20, RZ, RZ, R7 ;  /* 0x000000ffff147224 */ /* 0x000fe200078e0007 */
[----:B------:R-:W-:Y:S02]  /*14c0*/  MOV R18, 0x14e0 ;  /* 0x000014e000127802 */ /* 0x000fe40000000f00 */
[----:B------:R-:W-:Y:S05]  /*14d0*/  CALL.REL.NOINC `($__internal_2_$__cuda_sm20_div_s64) ;  /* 0x0000003000187944 */ /* 0x000fea0003c00000 */
[----:B------:R-:W-:Y:S02]  /*14e0*/  MOV R24, R14 ;  /* 0x0000000e00187202 */ /* 0x000fe40000000f00 */
[----:B------:R-:W-:Y:S02]  /*14f0*/  MOV R25, R13 ;  /* 0x0000000d00197202 */ /* 0x000fe40000000f00 */
.L_x_77:
[----:B------:R-:W-:Y:S05]  /*1500*/  BSYNC.RECONVERGENT B0 ;  /* 0x0000000000007941 */ /* 0x000fea0003800200 */
.L_x_75:
[----:B------:R-:W0:Y:S01]  /*1510*/  S2R R22, SR_TID.X ;  /* 0x0000000000167919 */ /* 0x000e220000002100 */
[----:B------:R-:W-:Y:S01]  /*1520*/  UIADD3 UR12, UP0, UPT, UR7, -UR6, URZ ;  /* 0x80000006070c7290 */ /* 0x000fe2000ff1e0ff */
[----:B------:R-:W1:Y:S03]  /*1530*/  LDCU UR5, c[0x0][0x534] ;  /* 0x0000a680ff0577ac */ /* 0x000e660008000800 */
[----:B------:R-:W-:-:S06]  /*1540*/  UIADD3.X UR9, UPT, UPT, UR4, -0x1, URZ, UP0, !UPT ;  /* 0xffffffff04097890 */ /* 0x000fcc00087fe4ff */
[----:B------:R-:W-:-:S05]  /*1550*/  IMAD.U32 R5, RZ, RZ, UR9 ;  /* 0x00000009ff057e24 */ /* 0x000fca000f8e00ff */
[----:B------:R-:W2:Y:S01]  /*1560*/  LDCU UR9, c[0x0][0x434] ;  /* 0x00008680ff0977ac */ /* 0x000ea20008000800 */
[----:B0-----:R-:W-:Y:S02]  /*1570*/  LOP3.LUT R23, R22, 0xf, RZ, 0xc0, !PT ;  /* 0x0000000f16177812 */ /* 0x001fe400078ec0ff */
[----:B------:R-:W-:Y:S02]  /*1580*/  SHF.R.U32.HI R26, RZ, 0x4, R22 ;  /* 0x00000004ff1a7819 */ /* 0x000fe40000011616 */
[C---:B------:R-:W-:Y:S01]  /*1590*/  ISETP.LT.U32.AND P3, PT, R23.reuse, UR12, PT ;  /* 0x0000000c17007c0c */ /* 0x040fe2000bf61070 */
[----:B------:R-:W0:Y:S01]  /*15a0*/  LDCU.64 UR12, c[0x0][0x358] ;  /* 0x00006b00ff0c77ac */ /* 0x000e220008000a00 */
[----:B------:R-:W-:Y:S01]  /*15b0*/  IADD3 R28, P0, PT, R23, UR6, RZ ;  /* 0x00000006171c7c10 */ /* 0x000fe2000ff1e0ff */
[C---:B------:R-:W-:Y:S01]  /*15c0*/  VIADD R13, R26.reuse, 0x8 ;  /* 0x000000081a0d7836 */ /* 0x040fe20000000000 */
[----:B------:R-:W-:Y:S01]  /*15d0*/  ISETP.GT.AND.EX P3, PT, R5, RZ, PT, P3 ;  /* 0x000000ff0500720c */ /* 0x000fe20003f64330 */
[C---:B------:R-:W-:Y:S01]  /*15e0*/  VIADD R11, R26.reuse, 0x10 ;  /* 0x000000101a0b7836 */ /* 0x040fe20000000000 */
[----:B------:R-:W-:Y:S01]  /*15f0*/  IADD3.X R29, PT, PT, RZ, RZ, RZ, P0, !PT ;  /* 0x000000ffff1d7210 */ /* 0x000fe200007fe4ff */
[C---:B------:R-:W-:Y:S01]  /*1600*/  VIADD R5, R26.reuse, 0x18 ;  /* 0x000000181a057836 */ /* 0x040fe20000000000 */
[----:B-1----:R-:W-:-:S02]  /*1610*/  ISETP.GE.OR P1, PT, R26, UR5, !P3 ;  /* 0x000000051a007c0c */ /* 0x002fc4000df26670 */
[----:B------:R-:W-:Y:S02]  /*1620*/  ISETP.GE.OR P5, PT, R13, UR5, !P3 ;  /* 0x000000050d007c0c */ /* 0x000fe4000dfa6670 */
[----:B------:R-:W-:Y:S02]  /*1630*/  ISETP.GE.OR P4, PT, R11, UR5, !P3 ;  /* 0x000000050b007c0c */ /* 0x000fe4000df86670 */
[----:B------:R-:W-:-:S07]  /*1640*/  ISETP.GE.OR P3, PT, R5, UR5, !P3 ;  /* 0x0000000505007c0c */ /* 0x000fce000df66670 */
[----:B------:R-:W1:Y:S01]  /*1650*/  @!P1 LDC.64 R20, c[0x0][0x428] ;  /* 0x00010a00ff149b82 */ /* 0x000e620000000a00 */
[----:B------:R-:W-:-:S04]  /*1660*/  @!P1 IMAD.WIDE.U32 R30, R26, UR7, R28 ;  /* 0x000000071a1e9c25 */ /* 0x000fc8000f8e001c */
[----:B------:R-:W-:-:S03]  /*1670*/  @!P1 IMAD R6, R26, UR4, R31 ;  /* 0x000000041a069c24 */ /* 0x000fc6000f8e021f */
[----:B------:R-:W3:Y:S08]  /*1680*/  @!P4 LDC.64 R16, c[0x0][0x428] ;  /* 0x00010a00ff10cb82 */ /* 0x000ef00000000a00 */
[----:B------:R-:W4:Y:S08]  /*1690*/  @!P3 LDC.64 R14, c[0x0][0x428] ;  /* 0x00010a00ff0ebb82 */ /* 0x000f300000000a00 */
[----:B------:R-:W5:Y:S01]  /*16a0*/  @!P5 LDC.64 R18, c[0x0][0x428] ;  /* 0x00010a00ff12db82 */ /* 0x000f620000000a00 */
[----:B-1----:R-:W-:-:S02]  /*16b0*/  @!P1 LEA R34, P0, R30, R20, 0x2 ;  /* 0x000000141e229211 */ /* 0x002fc400078010ff */
[----:B------:R-:W-:Y:S02]  /*16c0*/  @!P4 MOV R31, R29 ;  /* 0x0000001d001fc202 */ /* 0x000fe40000000f00 */
[----:B------:R-:W-:Y:S01]  /*16d0*/  @!P1 LEA.HI.X R35, R30, R21, R6, 0x2, P0 ;  /* 0x000000151e239211 */ /* 0x000fe200000f1406 */
[--C-:B------:R-:W-:Y:S02]  /*16e0*/  @!P4 IMAD.MOV.U32 R30, RZ, RZ, R28.reuse ;  /* 0x000000ffff1ec224 */ /* 0x100fe400078e001c */
[----:B------:R-:W-:Y:S02]  /*16f0*/  IMAD.MOV.U32 R6, RZ, RZ, -0x800000 ;  /* 0xff800000ff067424 */ /* 0x000fe400078e00ff */
[----:B------:R-:W-:Y:S02]  /*1700*/  @!P5 IMAD.MOV.U32 R32, RZ, RZ, R28 ;  /* 0x000000ffff20d224 */ /* 0x000fe400078e001c */
[----:B------:R-:W-:Y:S02]  /*1710*/  @!P5 IMAD.MOV.U32 R33, RZ, RZ, R29 ;  /* 0x000000ffff21d224 */ /* 0x000fe400078e001d */
[----:B------:R-:W-:Y:S01]  /*1720*/  @!P4 IMAD.WIDE.U32 R30, R11, UR7, R30 ;  /* 0x000000070b1ecc25 */ /* 0x000fe2000f8e001e */
[----:B0-----:R-:W2:Y:S03]  /*1730*/  @!P1 LDG.E R6, desc[UR12][R34.64] ;  /* 0x0000000c22069981 */ /* 0x001ea6000c1e1900 */
[----:B------:R-:W-:Y:S01]  /*1740*/  @!P3 IMAD.WIDE.U32 R28, R5, UR7, R28 ;  /* 0x00000007051cbc25 */ /* 0x000fe2000f8e001c */
[----:B---3--:R-:W-:-:S03]  /*1750*/  @!P4 LEA R16, P1, R30, R16, 0x2 ;  /* 0x000000101e10c211 */ /* 0x008fc600078210ff */
[----:B------:R-:W-:Y:S01]  /*1760*/  @!P5 IMAD.WIDE.U32 R32, R13, UR7, R32 ;  /* 0x000000070d20dc25 */ /* 0x000fe2000f8e0020 */
[----:B----4-:R-:W-:-:S03]  /*1770*/  @!P3 LEA R14, P0, R28, R14, 0x2 ;  /* 0x0000000e1c0eb211 */ /* 0x010fc600078010ff */
[----:B------:R-:W-:Y:S01]  /*1780*/  @!P4 IMAD R11, R11, UR4, R31 ;  /* 0x000000040b0bcc24 */ /* 0x000fe2000f8e021f */
[----:B-----5:R-:W-:Y:S01]  /*1790*/  @!P5 LEA R18, P2, R32, R18, 0x2 ;  /* 0x000000122012d211 */ /* 0x020fe200078410ff */
[----:B------:R-:W-:Y:S02]  /*17a0*/  @!P3 IMAD R5, R5, UR4, R29 ;  /* 0x000000040505bc24 */ /* 0x000fe4000f8e021d */
[----:B------:R-:W-:Y:S01]  /*17b0*/  @!P5 IMAD R20, R13, UR4, R33 ;  /* 0x000000040d14dc24 */ /* 0x000fe2000f8e0221 */
[----:B------:R-:W-:Y:S01]  /*17c0*/  @!P4 LEA.HI.X R17, R30, R17, R11, 0x2, P1 ;  /* 0x000000111e11c211 */ /* 0x000fe200008f140b */
[----:B------:R-:W-:Y:S01]  /*17d0*/  IMAD.MOV.U32 R11, RZ, RZ, -0x800000 ;  /* 0xff800000ff0b7424 */ /* 0x000fe200078e00ff */
[----:B------:R-:W-:Y:S01]  /*17e0*/  @!P3 LEA.HI.X R15, R28, R15, R5, 0x2, P0 ;  /* 0x0000000f1c0fb211 */ /* 0x000fe200000f1405 */
[----:B------:R-:W-:Y:S01]  /*17f0*/  IMAD.MOV.U32 R13, RZ, RZ, -0x800000 ;  /* 0xff800000ff0d7424 */ /* 0x000fe200078e00ff */
[----:B------:R-:W-:Y:S01]  /*1800*/  @!P5 LEA.HI.X R19, R32, R19, R20, 0x2, P2 ;  /* 0x000000132013d211 */ /* 0x000fe200010f1414 */
[----:B------:R-:W-:-:S04]  /*1810*/  IMAD.MOV.U32 R5, RZ, RZ, -0x800000 ;  /* 0xff800000ff057424 */ /* 0x000fc800078e00ff */
[----:B------:R-:W3:Y:S04]  /*1820*/  @!P5 LDG.E R11, desc[UR12][R18.64] ;  /* 0x0000000c120bd981 */ /* 0x000ee8000c1e1900 */
[----:B------:R-:W4:Y:S04]  /*1830*/  @!P4 LDG.E R13, desc[UR12][R16.64] ;  /* 0x0000000c100dc981 */ /* 0x000f28000c1e1900 */
[----:B------:R0:W5:Y:S01]  /*1840*/  @!P3 LDG.E R5, desc[UR12][R14.64] ;  /* 0x0000000c0e05b981 */ /* 0x000162000c1e1900 */
[----:B------:R-:W1:Y:S01]  /*1850*/  S2UR UR4, SR_CgaCtaId ;  /* 0x00000000000479c3 */ /* 0x000e620000008800 */
[----:B------:R-:W-:Y:S01]  /*1860*/  UMOV UR5, 0x400 ;  /* 0x0000040000057882 */ /* 0x000fe20000000000 */
[C---:B------:R-:W-:Y:S01]  /*1870*/  ISETP.GT.U32.AND P3, PT, R22.reuse, 0x1ff, PT ;  /* 0x000001ff1600780c */ /* 0x040fe20003f64070 */
[----:B------:R-:W-:Y:S01]  /*1880*/  IMAD.MOV.U32 R32, RZ, RZ, -0x800000 ;  /* 0xff800000ff207424 */ /* 0x000fe200078e00ff */
[C---:B------:R-:W-:Y:S01]  /*1890*/  ISETP.GT.U32.AND P2, PT, R22.reuse, 0x17f, PT ;  /* 0x0000017f1600780c */ /* 0x040fe20003f44070 */
[----:B------:R-:W-:Y:S01]  /*18a0*/  IMAD.MOV.U32 R27, RZ, RZ, -0x800000 ;  /* 0xff800000ff1b7424 */ /* 0x000fe200078e00ff */
[C---:B------:R-:W-:Y:S01]  /*18b0*/  ISETP.GT.U32.AND P1, PT, R22.reuse, 0xff, PT ;  /* 0x000000ff1600780c */ /* 0x040fe20003f24070 */
[----:B------:R-:W-:Y:S01]  /*18c0*/  IMAD.MOV.U32 R30, RZ, RZ, -0x800000 ;  /* 0xff800000ff1e7424 */ /* 0x000fe200078e00ff */
[C---:B------:R-:W-:Y:S01]  /*18d0*/  ISETP.GT.U32.AND P0, PT, R22.reuse, 0x7f, PT ;  /* 0x0000007f1600780c */ /* 0x040fe20003f04070 */
[----:B------:R-:W-:Y:S01]  /*18e0*/  BSSY.RECONVERGENT B1, `(.L_x_78) ;  /* 0x00001b4000017945 */ /* 0x000fe20003800200 */
[----:B------:R-:W-:-:S02]  /*18f0*/  LOP3.LUT R31, R22, 0x7, RZ, 0xc0, !PT ;  /* 0x00000007161f7812 */ /* 0x000fc400078ec0ff */
[----:B--2---:R-:W-:Y:S01]  /*1900*/  MOV R20, UR9 ;  /* 0x0000000900147c02 */ /* 0x004fe20008000f00 */
[----:B-1----:R-:W-:Y:S01]  /*1910*/  ULEA UR4, UR4, UR5, 0x18 ;  /* 0x0000000504047291 */ /* 0x002fe2000f8ec0ff */
[----:B0-----:R-:W-:Y:S02]  /*1920*/  SHF.R.U32.HI R15, RZ, 0x3, R22 ;  /* 0x00000003ff0f7819 */ /* 0x001fe40000011616 */
[----:B------:R-:W-:-:S03]  /*1930*/  IABS R14, R20 ;  /* 0x00000014000e7213 */ /* 0x000fc60000000000 */
[----:B------:R-:W-:Y:S01]  /*1940*/  LEA R23, R23, UR4, 0x2 ;  /* 0x0000000417177c11 */ /* 0x000fe2000f8e10ff */
[----:B------:R-:W0:Y:S01]  /*1950*/  I2F.RP R16, R14 ;  /* 0x0000000e00107306 */ /* 0x000e220000209400 */
[----:B------:R-:W-:Y:S01]  /*1960*/  LEA R28, R15, UR4, 0x2 ;  /* 0x000000040f1c7c11 */ /* 0x000fe2000f8e10ff */
[----:B------:R-:W-:Y:S02]  /*1970*/  USHF.R.S32.HI UR4, URZ, 0x1f, UR10 ;  /* 0x0000001fff047899 */ /* 0x000fe4000801140a */
[----:B------:R-:W-:Y:S01]  /*1980*/  IMAD R18, R26, 0x44, R23 ;  /* 0x000000441a127824 */ /* 0x000fe200078e0217 */
[----:B------:R-:W-:Y:S01]  /*1990*/  MOV R26, 0xff800000 ;  /* 0xff800000001a7802 */ /* 0x000fe20000000f00 */
[----:B------:R-:W-:Y:S01]  /*19a0*/  IMAD R29, R31, 0x44, R28 ;  /* 0x000000441f1d7824 */ /* 0x000fe200078e021c */
[----:B------:R-:W-:Y:S01]  /*19b0*/  ULOP3.LUT UR4, UR4, 0x1, URZ, 0xfc, !UPT ;  /* 0x0000000104047892 */ /* 0x000fe2000f8efcff */
[----:B0-----:R-:W0:Y:S01]  /*19c0*/  MUFU.RCP R16, R16 ;  /* 0x0000001000107308 */ /* 0x001e220000001000 */
[----:B------:R-:W-:Y:S04]  /*19d0*/  @!P3 STS [R18], R6 ;  /* 0x000000061200b388 */ /* 0x000fe80000000800 */
[----:B---3--:R-:W-:Y:S04]  /*19e0*/  @!P2 STS [R18+0x220], R11 ;  /* 0x0002200b1200a388 */ /* 0x008fe80000000800 */
[----:B----4-:R-:W-:Y:S04]  /*19f0*/  @!P1 STS [R18+0x440], R13 ;  /* 0x0004400d12009388 */ /* 0x010fe80000000800 */
[----:B-----5:R0:W-:Y:S01]  /*1a00*/  @!P0 STS [R18+0x660], R5 ;  /* 0x0006600512008388 */ /* 0x0201e20000000800 */
[----:B------:R-:W-:Y:S01]  /*1a10*/  BAR.SYNC.DEFER_BLOCKING 0x0 ;  /* 0x0000000000007b1d */ /* 0x000fe20000010000 */
[----:B0-----:R-:W-:-:S05]  /*1a20*/  VIADD R18, R16, 0xffffffe ;  /* 0x0ffffffe10127836 */ /* 0x001fca0000000000 */
[----:B------:R-:W-:Y:S01]  /*1a30*/  @!P0 LDS R32, [R29] ;  /* 0x000000001d208984 */ /* 0x000fe20000000800 */
[----:B------:R-:W0:Y:S03]  /*1a40*/  F2I.FTZ.U32.TRUNC.NTZ R19, R18 ;  /* 0x0000001200137305 */ /* 0x000e26000021f000 */
[----:B------:R-:W-:Y:S04]  /*1a50*/  @!P0 LDS R27, [R29+0x220] ;  /* 0x000220001d1b8984 */ /* 0x000fe80000000800 */
[----:B------:R-:W1:Y:S04]  /*1a60*/  @!P0 LDS R30, [R29+0x440] ;  /* 0x000440001d1e8984 */ /* 0x000e680000000800 */
[----:B------:R-:W2:Y:S01]  /*1a70*/  @!P0 LDS R26, [R29+0x660] ;  /* 0x000660001d1a8984 */ /* 0x000ea20000000800 */
[----:B0-----:R-:W-:-:S02]  /*1a80*/  IMAD.MOV R11, RZ, RZ, -R19 ;  /* 0x000000ffff0b7224 */ /* 0x001fc400078e0a13 */
[----:B------:R-:W-:Y:S02]  /*1a90*/  IMAD.MOV.U32 R18, RZ, RZ, RZ ;  /* 0x000000ffff127224 */ /* 0x000fe400078e00ff */
[----:B------:R-:W-:-:S04]  /*1aa0*/  IMAD R6, R11, R14, RZ ;  /* 0x0000000e0b067224 */ /* 0x000fc800078e02ff */
[----:B------:R-:W-:Y:S01]  /*1ab0*/  IMAD.HI.U32 R6, R19, R6, R18 ;  /* 0x0000000613067227 */ /* 0x000fe200078e0012 */
[----:B-1----:R-:W-:-:S04]  /*1ac0*/  FMNMX3.FTZ R5, R32, R27, R30, !PT ;  /* 0x0000001b20057276 */ /* 0x002fc8000781001e */
[----:B--2---:R-:W-:Y:S02]  /*1ad0*/  FMNMX.FTZ R16, R5, R26, !PT ;  /* 0x0000001a05107209 */ /* 0x004fe40007810000 */
[----:B------:R-:W-:Y:S02]  /*1ae0*/  IABS R5, R0 ;  /* 0x0000000000057213 */ /* 0x000fe40000000000 */
[----:B------:R-:W-:Y:S01]  /*1af0*/  LOP3.LUT R0, R0, UR9, RZ, 0x3c, !PT ;  /* 0x0000000900007c12 */ /* 0x000fe2000f8e3cff */
[----:B------:R-:W0:Y:S02]  /*1b00*/  SHFL.BFLY PT, R13, R16, 0x4, 0x1f ;  /* 0x0c801f00100d7f89 */ /* 0x000e2400000e0000 */
[----:B------:R-:W-:Y:S01]  /*1b10*/  IMAD.HI.U32 R6, R6, R5, RZ ;  /* 0x0000000506067227 */ /* 0x000fe200078e00ff */
[----:B------:R-:W-:-:S04]  /*1b20*/  ISETP.GE.AND P1, PT, R0, RZ, PT ;  /* 0x000000ff0000720c */ /* 0x000fc80003f26270 */
[----:B------:R-:W-:-:S05]  /*1b30*/  IADD3 R11, PT, PT, -R6, RZ, RZ ;  /* 0x000000ff060b7210 */ /* 0x000fca0007ffe1ff */
[----:B------:R-:W-:-:S05]  /*1b40*/  IMAD R5, R14, R11, R5 ;  /* 0x0000000b0e057224 */ /* 0x000fca00078e0205 */
[----:B------:R-:W-:Y:S02]  /*1b50*/  ISETP.GT.U32.AND P0, PT, R14, R5, PT ;  /* 0x000000050e00720c */ /* 0x000fe40003f04070 */
[----:B0-----:R-:W-:-:S05]  /*1b60*/  FMNMX.FTZ R18, R16, R13, !PT ;  /* 0x0000000d10127209 */ /* 0x001fca0007810000 */
[----:B------:R-:W0:Y:S06]  /*1b70*/  SHFL.BFLY PT, R11, R18, 0x2, 0x1f ;  /* 0x0c401f00120b7f89 */ /* 0x000e2c00000e0000 */
[----:B------:R-:W-:Y:S02]  /*1b80*/  @!P0 IMAD.IADD R5, R5, 0x1, -R14 ;  /* 0x0000000105058824 */ /* 0x000fe400078e0a0e */
[----:B------:R-:W-:Y:S01]  /*1b90*/  @!P0 VIADD R6, R6, 0x1 ;  /* 0x0000000106068836 */ /* 0x000fe20000000000 */
[----:B------:R-:W-:Y:S02]  /*1ba0*/  ISETP.NE.AND P0, PT, RZ, UR9, PT ;  /* 0x00000009ff007c0c */ /* 0x000fe4000bf05270 */
[----:B------:R-:W-:-:S13]  /*1bb0*/  ISETP.GE.U32.AND P2, PT, R5, R14, PT ;  /* 0x0000000e0500720c */ /* 0x000fda0003f46070 */
[----:B------:R-:W-:Y:S01]  /*1bc0*/  @P2 VIADD R6, R6, 0x1 ;  /* 0x0000000106062836 */ /* 0x000fe20000000000 */
[----:B0-----:R-:W-:-:S04]  /*1bd0*/  FMNMX.FTZ R14, R18, R11, !PT ;  /* 0x0000000b120e7209 */ /* 0x001fc80007810000 */
[----:B------:R-:W-:Y:S01]  /*1be0*/  @!P1 IADD3 R6, PT, PT, -R6, RZ, RZ ;  /* 0x000000ff06069210 */ /* 0x000fe20007ffe1ff */
[----:B------:R-:W0:Y:S01]  /*1bf0*/  LDC R11, c[0x0][0x3e0] ;  /* 0x0000f800ff0b7b82 */ /* 0x000e220000000800 */
[----:B------:R-:W-:Y:S01]  /*1c00*/  @!P0 LOP3.LUT R6, RZ, UR9, RZ, 0x33, !PT ;  /* 0x00000009ff068c12 */ /* 0x000fe2000f8e33ff */
[----:B------:R-:W1:Y:S04]  /*1c10*/  SHFL.BFLY PT, R13, R14, 0x1, 0x1f ;  /* 0x0c201f000e0d7f89 */ /* 0x000e6800000e0000 */
[----:B------:R-:W-:Y:S01]  /*1c20*/  IMAD R5, R6, UR4, RZ ;  /* 0x0000000406057c24 */ /* 0x000fe2000f8e02ff */
[----:B------:R-:W2:Y:S04]  /*1c30*/  LDCU UR4, c[0x0][0x430] ;  /* 0x00008600ff0477ac */ /* 0x000ea80008000800 */
[----:B------:R-:W-:-:S02]  /*1c40*/  IABS R17, R5 ;  /* 0x0000000500117213 */ /* 0x000fc40000000000 */
[----:B------:R-:W-:Y:S02]  /*1c50*/  ISETP.NE.AND P5, PT, R5, RZ, PT ;  /* 0x000000ff0500720c */ /* 0x000fe40003fa5270 */
[----:B------:R-:W3:Y:S01]  /*1c60*/  I2F.RP R19, R17 ;  /* 0x0000001100137306 */ /* 0x000ee20000209400 */
[----:B0-----:R-:W-:Y:S01]  /*1c70*/  IABS R0, R11 ;  /* 0x0000000b00007213 */ /* 0x001fe20000000000 */
[----:B--2---:R-:W-:Y:S01]  /*1c80*/  UIMAD UR9, UR9, UR4, URZ ;  /* 0x00000004090972a4 */ /* 0x004fe2000f8e02ff */
[----:B-1----:R-:W-:-:S05]  /*1c90*/  FMNMX.FTZ R13, R14, R13, !PT ;  /* 0x0000000d0e0d7209 */ /* 0x002fca0007810000 */
[----:B------:R-:W0:Y:S01]  /*1ca0*/  I2F.RP R14, R0 ;  /* 0x00000000000e7306 */ /* 0x000e220000209400 */
[----:B------:R-:W-:-:S04]  /*1cb0*/  FSETP.NEU.FTZ.AND P0, PT, R13, -INF , PT ;  /* 0xff8000000d00780b */ /* 0x000fc80003f1d000 */
[----:B------:R-:W-:-:S03]  /*1cc0*/  FSEL R13, R13, RZ, P0 ;  /* 0x000000ff0d0d7208 */ /* 0x000fc60000000000 */
[----:B---3--:R-:W1:Y:S02]  /*1cd0*/  MUFU.RCP R19, R19 ;  /* 0x0000001300137308 */ /* 0x008e640000001000 */
[C---:B------:R-:W-:Y:S01]  /*1ce0*/  FADD.FTZ R20, -R13.reuse, R27 ;  /* 0x0000001b0d147221 */ /* 0x040fe20000010100 */
[C---:B------:R-:W-:Y:S01]  /*1cf0*/  FADD.FTZ R33, -R13.reuse, R32 ;  /* 0x000000200d217221 */ /* 0x040fe20000010100 */
[C---:B------:R-:W-:Y:S01]  /*1d00*/  FADD.FTZ R16, -R13.reuse, R30 ;  /* 0x0000001e0d107221 */ /* 0x040fe20000010100 */
[----:B------:R-:W-:Y:S01]  /*1d10*/  FADD.FTZ R23, -R13, R26 ;  /* 0x0000001a0d177221 */ /* 0x000fe20000010100 */
[----:B------:R-:W-:Y:S01]  /*1d20*/  FMUL.FTZ R20, R20, 1.4426950216293334961 ;  /* 0x3fb8aa3b14147820 */ /* 0x000fe20000410000 */
[----:B------:R-:W-:Y:S01]  /*1d30*/  FMUL.FTZ R33, R33, 1.4426950216293334961 ;  /* 0x3fb8aa3b21217820 */ /* 0x000fe20000410000 */
[----:B------:R-:W-:Y:S01]  /*1d40*/  FMUL.FTZ R16, R16, 1.4426950216293334961 ;  /* 0x3fb8aa3b10107820 */ /* 0x000fe20000410000 */
[----:B------:R-:W-:Y:S01]  /*1d50*/  FMUL.FTZ R23, R23, 1.4426950216293334961 ;  /* 0x3fb8aa3b17177820 */ /* 0x000fe20000410000 */
[----:B0-----:R-:W0:Y:S01]  /*1d60*/  MUFU.RCP R14, R14 ;  /* 0x0000000e000e7308 */ /* 0x001e220000001000 */
[----:B-1----:R-:W-:-:S07]  /*1d70*/  VIADD R36, R19, 0xffffffe ;  /* 0x0ffffffe13247836 */ /* 0x002fce0000000000 */
[----:B------:R-:W-:Y:S08]  /*1d80*/  MUFU.EX2 R21, R33 ;  /* 0x0000002100157308 */ /* 0x000ff00000000800 */
[----:B------:R-:W1:Y:S01]  /*1d90*/  MUFU.EX2 R20, R20 ;  /* 0x0000001400147308 */ /* 0x000e620000000800 */
[----:B0-----:R-:W-:-:S07]  /*1da0*/  VIADD R34, R14, 0xffffffe ;  /* 0x0ffffffe0e227836 */ /* 0x001fce0000000000 */
[----:B------:R-:W0:Y:S08]  /*1db0*/  MUFU.EX2 R16, R16 ;  /* 0x0000001000107308 */ /* 0x000e300000000800 */
[----:B------:R-:W2:Y:S01]  /*1dc0*/  MUFU.EX2 R18, R23 ;  /* 0x0000001700127308 */ /* 0x000ea20000000800 */
[----:B-1----:R-:W-:Y:S01]  /*1dd0*/  FADD.FTZ R21, R21, R20 ;  /* 0x0000001415157221 */ /* 0x002fe20000010000 */
[----:B------:R-:W-:Y:S01]  /*1de0*/  IMAD.IADD R20, R4, 0x1, R17 ;  /* 0x0000000104147824 */ /* 0x000fe200078e0211 */
[----:B------:R-:W-:-:S04]  /*1df0*/  IABS R4, R5 ;  /* 0x0000000500047213 */ /* 0x000fc80000000000 */
[----:B------:R-:W-:Y:S01]  /*1e00*/  IADD3 R4, PT, PT, RZ, -R4, RZ ;  /* 0x80000004ff047210 */ /* 0x000fe20007ffe0ff */
[----:B------:R-:W1:Y:S01]  /*1e10*/  F2I.FTZ.U32.TRUNC.NTZ R37, R36 ;  /* 0x0000002400257305 */ /* 0x000e62000021f000 */
[----:B0-----:R-:W-:-:S07]  /*1e20*/  FADD.FTZ R21, R21, R16 ;  /* 0x0000001015157221 */ /* 0x001fce0000010000 */
[----:B------:R-:W0:Y:S01]  /*1e30*/  F2I.FTZ.U32.TRUNC.NTZ R35, R34 ;  /* 0x0000002200237305 */ /* 0x000e22000021f000 */
[----:B--2---:R-:W-:-:S05]  /*1e40*/  FADD.FTZ R18, R21, R18 ;  /* 0x0000001215127221 */ /* 0x004fca0000010000 */
[----:B------:R-:W2:Y:S01]  /*1e50*/  SHFL.BFLY PT, R19, R18, 0x4, 0x1f ;  /* 0x0c801f0012137f89 */ /* 0x000ea200000e0000 */
[--C-:B-1----:R-:W-:Y:S02]  /*1e60*/  IMAD.MOV R16, RZ, RZ, -R37.reuse ;  /* 0x000000ffff107224 */ /* 0x102fe400078e0a25 */
[----:B------:R-:W-:Y:S02]  /*1e70*/  IMAD.MOV.U32 R36, RZ, RZ, RZ ;  /* 0x000000ffff247224 */ /* 0x000fe400078e00ff */
[----:B------:R-:W-:Y:S01]  /*1e80*/  IMAD R21, R16, R17, RZ ;  /* 0x0000001110157224 */ /* 0x000fe200078e02ff */
[----:B------:R-:W-:Y:S02]  /*1e90*/  IABS R16, R20 ;  /* 0x0000001400107213 */ /* 0x000fe40000000000 */
[----:B0-----:R-:W-:Y:S01]  /*1ea0*/  IADD3 R23, PT, PT, RZ, -R35, RZ ;  /* 0x80000023ff177210 */ /* 0x001fe20007ffe0ff */
[----:B------:R-:W-:-:S04]  /*1eb0*/  IMAD.HI.U32 R21, R37, R21, R36 ;  /* 0x0000001525157227 */ /* 0x000fc800078e0024 */
[----:B------:R-:W-:Y:S02]  /*1ec0*/  IMAD.MOV.U32 R34, RZ, RZ, RZ ;  /* 0x000000ffff227224 */ /* 0x000fe400078e00ff */
[----:B------:R-:W-:-:S04]  /*1ed0*/  IMAD.HI.U32 R21, R21, R16, RZ ;  /* 0x0000001015157227 */ /* 0x000fc800078e00ff */
[----:B------:R-:W-:Y:S02]  /*1ee0*/  IMAD R4, R21, R4, R16 ;  /* 0x0000000415047224 */ /* 0x000fe400078e0210 */
[----:B--2---:R-:W-:Y:S01]  /*1ef0*/  FADD.FTZ R19, R18, R19 ;  /* 0x0000001312137221 */ /* 0x004fe20000010000 */
[----:B------:R-:W-:Y:S02]  /*1f00*/  IMAD R18, R23, R0, RZ ;  /* 0x0000000017127224 */ /* 0x000fe400078e02ff */
[----:B------:R-:W-:Y:S02]  /*1f10*/  ISETP.GT.U32.AND P2, PT, R17, R4, PT ;  /* 0x000000041100720c */ /* 0x000fe40003f44070 */
[----:B------:R-:W0:Y:S01]  /*1f20*/  SHFL.BFLY PT, R14, R19, 0x2, 0x1f ;  /* 0x0c401f00130e7f89 */ /* 0x000e2200000e0000 */
[----:B------:R-:W-:-:S06]  /*1f30*/  IMAD.HI.U32 R18, R35, R18, R34 ;  /* 0x0000001223127227 */ /* 0x000fcc00078e0022 */
[----:B------:R-:W-:-:S04]  /*1f40*/  IMAD.HI.U32 R18, R18, R16, RZ ;  /* 0x0000001012127227 */ /* 0x000fc800078e00ff */
[----:B------:R-:W-:Y:S01]  /*1f50*/  @!P2 IADD3 R21, PT, PT, R21, 0x1, RZ ;  /* 0x000000011515a810 */ /* 0x000fe20007ffe0ff */
[----:B------:R-:W-:Y:S02]  /*1f60*/  IMAD.MOV R23, RZ, RZ, -R18 ;  /* 0x000000ffff177224 */ /* 0x000fe400078e0a12 */
[----:B------:R-:W-:Y:S02]  /*1f70*/  @!P2 IMAD.IADD R4, R4, 0x1, -R17 ;  /* 0x000000010404a824 */ /* 0x000fe400078e0a11 */
[----:B------:R-:W-:-:S03]  /*1f80*/  IMAD R23, R0, R23, R16 ;  /* 0x0000001700177224 */ /* 0x000fc600078e0210 */
[----:B------:R-:W-:Y:S02]  /*1f90*/  ISETP.GE.U32.AND P1, PT, R4, R17, PT ;  /* 0x000000110400720c */ /* 0x000fe40003f26070 */
[----:B------:R-:W-:Y:S02]  /*1fa0*/  ISETP.GT.U32.AND P0, PT, R0, R23, PT ;  /* 0x000000170000720c */ /* 0x000fe40003f04070 */
[C---:B------:R-:W-:Y:S01]  /*1fb0*/  LOP3.LUT R4, R20.reuse, R17, RZ, 0x3c, !PT ;  /* 0x0000001114047212 */ /* 0x040fe200078e3cff */
[----:B0-----:R-:W-:Y:S01]  /*1fc0*/  FADD.FTZ R14, R19, R14 ;  /* 0x0000000e130e7221 */ /* 0x001fe20000010000 */
[----:B------:R-:W-:Y:S02]  /*1fd0*/  LOP3.LUT R20, R20, R11, RZ, 0x3c, !PT ;  /* 0x0000000b14147212 */ /* 0x000fe400078e3cff */
[----:B------:R-:W-:Y:S02]  /*1fe0*/  ISETP.GE.AND P3, PT, R4, RZ, PT ;  /* 0x000000ff0400720c */ /* 0x000fe40003f66270 */
[----:B------:R-:W0:Y:S01]  /*1ff0*/  SHFL.BFLY PT, R19, R14, 0x1, 0x1f ;  /* 0x0c201f000e137f89 */ /* 0x000e2200000e0000 */
[----:B------:R-:W-:-:S02]  /*2000*/  ISETP.GE.AND P2, PT, R20, RZ, PT ;  /* 0x000000ff1400720c */ /* 0x000fc40003f46270 */
[----:B------:R-:W-:Y:S01]  /*2010*/  @P1 VIADD R21, R21, 0x1 ;  /* 0x0000000115151836 */ /* 0x000fe20000000000 */
[----:B------:R-:W-:Y:S01]  /*2020*/  SHF.R.S32.HI R4, RZ, 0x1f, R5 ;  /* 0x0000001fff047819 */ /* 0x000fe20000011405 */
[----:B------:R-:W-:Y:S02]  /*2030*/  @!P0 IMAD.IADD R23, R23, 0x1, -R0 ;  /* 0x0000000117178824 */ /* 0x000fe400078e0a00 */
[----:B------:R-:W-:Y:S01]  /*2040*/  @!P0 VIADD R18, R18, 0x1 ;  /* 0x0000000112128836 */ /* 0x000fe20000000000 */
[----:B------:R-:W-:Y:S02]  /*2050*/  ISETP.NE.AND P0, PT, R11, RZ, PT ;  /* 0x000000ff0b00720c */ /* 0x000fe40003f05270 */
[----:B------:R-:W-:Y:S01]  /*2060*/  ISETP.GE.U32.AND P4, PT, R23, R0, PT ;  /* 0x000000001700720c */ /* 0x000fe20003f86070 */
[----:B------:R-:W-:Y:S01]  /*2070*/  @!P3 IMAD.MOV R21, RZ, RZ, -R21 ;  /* 0x000000ffff15b224 */ /* 0x000fe200078e0a15 */
[----:B------:R-:W-:Y:S02]  /*2080*/  ISETP.NE.AND P3, PT, R6, RZ, PT ;  /* 0x000000ff0600720c */ /* 0x000fe40003f65270 */
[----:B------:R-:W-:-:S02]  /*2090*/  @!P5 LOP3.LUT R21, RZ, R17, RZ, 0x33, !PT ;  /* 0x00000011ff15d212 */ /* 0x000fc400078e33ff */
[----:B------:R-:W-:Y:S02]  /*20a0*/  SEL R17, RZ, 0x1, !P3 ;  /* 0x00000001ff117807 */ /* 0x000fe40005800000 */
[----:B------:R-:W-:Y:S02]  /*20b0*/  SHF.R.S32.HI R23, RZ, 0x1f, R21 ;  /* 0x0000001fff177819 */ /* 0x000fe40000011415 */
[----:B------:R-:W-:-:S03]  /*20c0*/  LOP3.LUT R17, R4, R17, RZ, 0xfc, !PT ;  /* 0x0000001104117212 */ /* 0x000fc600078efcff */
[----:B------:R-:W-:Y:S01]  /*20d0*/  @P4 IADD3 R18, PT, PT, R18, 0x1, RZ ;  /* 0x0000000112124810 */ /* 0x000fe20007ffe0ff */
[----:B0-----:R-:W-:-:S04]  /*20e0*/  FADD.FTZ R19, R14, R19 ;  /* 0x000000130e137221 */ /* 0x001fc80000010000 */
[----:B------:R-:W-:Y:S01]  /*20f0*/  @!P2 IMAD.MOV R18, RZ, RZ, -R18 ;  /* 0x000000ffff12a224 */ /* 0x000fe200078e0a12 */
[----:B------:R-:W-:Y:S02]  /*2100*/  @!P0 LOP3.LUT R18, RZ, R11, RZ, 0x33, !PT ;  /* 0x0000000bff128212 */ /* 0x000fe400078e33ff */
[----:B------:R-:W-:Y:S02]  /*2110*/  FSETP.NE.FTZ.AND P1, PT, R19, RZ, PT ;  /* 0x000000ff1300720b */ /* 0x000fe40003f35000 */
[----:B------:R-:W-:Y:S01]  /*2120*/  LOP3.LUT P0, RZ, R22, 0x387, RZ, 0xc0, !PT ;  /* 0x0000038716ff7812 */ /* 0x000fe2000780c0ff */
[----:B------:R-:W-:Y:S01]  /*2130*/  IMAD R4, R18, UR11, RZ ;  /* 0x0000000b12047c24 */ /* 0x000fe2000f8e02ff */
[----:B------:R-:W-:-:S03]  /*2140*/  ISETP.LT.U32.AND P2, PT, R24, R21, PT ;  /* 0x000000151800720c */ /* 0x000fc60003f41070 */
[----:B------:R-:W-:Y:S01]  /*2150*/  IMAD R4, R17, R4, RZ ;  /* 0x0000000411047224 */ /* 0x000fe200078e02ff */
[----:B------:R-:W-:Y:S01]  /*2160*/  ISETP.LT.AND.EX P2, PT, R25, R23, PT, P2 ;  /* 0x000000171900720c */ /* 0x000fe20003f41320 */
[----:B------:R-:W-:-:S03]  /*2170*/  IMAD.MOV.U32 R25, RZ, RZ, 0x7f800000 ;  /* 0x7f800000ff197424 */ /* 0x000fc600078e00ff */
[----:B------:R-:W-:Y:S01]  /*2180*/  SEL R6, R24, R21, P2 ;  /* 0x0000001518067207 */ /* 0x000fe20001000000 */
[----:B------:R-:W0:Y:S02]  /*2190*/  @P1 MUFU.LG2 R0, R19 ;  /* 0x0000001300001308 */ /* 0x000e240000000c00 */
        /* <DEDUP_REMOVED lines=18> */
[----:B------:R-:W-:Y:S02]  /*22c0*/  IMAD R11, R36, UR8, R11 ;  /* 0x00000008240b7c24 */ /* 0x000fe4000f8e020b */
[----:B------:R-:W-:Y:S01]  /*22d0*/  IMAD R5, R5, UR9, RZ ;  /* 0x0000000905057c24 */ /* 0x000fe2000f8e02ff */
[----:B------:R-:W-:-:S02]  /*22e0*/  ISETP.GE.U32.AND.EX P0, PT, R13, RZ, PT, P0 ;  /* 0x000000ff0d00720c */ /* 0x000fc40003f06100 */
        /* <DEDUP_REMOVED lines=10> */
[----:B------:R-:W-:Y:S01]  /*2390*/  HFMA2 R16, -RZ, RZ, 0, 0 ;  /* 0x00000000ff107431 */ /* 0x000fe200000001ff */
[----:B------:R-:W-:Y:S01]  /*23a0*/  ISETP.NE.U32.AND P0, PT, R36, RZ, PT ;  /* 0x000000ff2400720c */ /* 0x000fe20003f05070 */
[----:B------:R-:W-:-:S05]  /*23b0*/  HFMA2 R37, -RZ, RZ, 0, 0 ;  /* 0x00000000ff257431 */ /* 0x000fca00000001ff */
[----:B0-----:R-:W0:Y:S02]  /*23c0*/  MUFU.RCP R17, R14 ;  /* 0x0000000e00117308 */ /* 0x001e240000001000 */
[----:B0-----:R-:W-:-:S06]  /*23d0*/  IADD3 R17, PT, PT, R17, 0xffffffe, RZ ;  /* 0x0ffffffe11117810 */ /* 0x001fcc0007ffe0ff */
[----:B------:R-:W0:Y:S02]  /*23e0*/  F2I.FTZ.U32.TRUNC.NTZ R17, R17 ;  /* 0x0000001100117305 */ /* 0x000e24000021f000 */
[----:B0-----:R-:W-:-:S04]  /*23f0*/  IMAD.MOV R11, RZ, RZ, -R17 ;  /* 0x000000ffff0b7224 */ /* 0x001fc800078e0a11 */
        /* <DEDUP_REMOVED lines=14> */
[----:B------:R-:W-:Y:S06]  /*24e0*/  BRA `(.L_x_82) ;  /* 0x0000000000207947 */ /* 0x000fec0003800000 */
.L_x_81:
[----:B------:R-:W-:Y:S01]  /*24f0*/  IMAD.MOV.U32 R21, RZ, RZ, RZ ;  /* 0x000000ffff157224 */ /* 0x000fe200078e00ff */
[----:B------:R-:W-:Y:S02]  /*2500*/  MOV R20, R36 ;  /* 0x0000002400147202 */ /* 0x000fe40000000f00 */
[----:B------:R-:W-:Y:S02]  /*2510*/  MOV R18, 0x2530 ;  /* 0x0000253000127802 */ /* 0x000fe40000000f00 */
[----:B------:R-:W-:Y:S05]  /*2520*/  CALL.REL.NOINC `($__internal_2_$__cuda_sm20_div_s64) ;  /* 0x0000002000047944 */ /* 0x000fea0003c00000 */
[----:B------:R-:W-:Y:S02]  /*2530*/  IADD3 R11, PT, PT, -R14, RZ, RZ ;  /* 0x000000ff0e0b7210 */ /* 0x000fe40007ffe1ff */
[----:B------:R-:W-:-:S03]  /*2540*/  MOV R37, R13 ;  /* 0x0000000d00257202 */ /* 0x000fc60000000f00 */
[----:B------:R-:W-:Y:S01]  /*2550*/  IMAD R33, R36, R11, R33 ;  /* 0x0000000b24217224 */ /* 0x000fe200078e0221 */
[----:B------:R-:W-:-:S07]  /*2560*/  MOV R36, R14 ;  /* 0x0000000e00247202 */ /* 0x000fce0000000f00 */
.L_x_82:
[----:B------:R-:W-:Y:S01]  /*2570*/  IABS R16, UR14 ;  /* 0x0000000e00107c13 */ /* 0x000fe20008000000 */
[----:B------:R-:W-:Y:S01]  /*2580*/  IMAD R3, R3, R12, RZ ;  /* 0x0000000c03037224 */ /* 0x000fe200078e02ff */
[----:B------:R-:W-:Y:S01]  /*2590*/  IABS R13, R33 ;  /* 0x00000021000d7213 */ /* 0x000fe20000000000 */
[----:B------:R-:W-:Y:S01]  /*25a0*/  BSSY.RECONVERGENT B0, `(.L_x_83) ;  /* 0x0000040000007945 */ /* 0x000fe20003800200 */
[----:B------:R-:W0:Y:S01]  /*25b0*/  I2F.U32.RP R17, R16 ;  /* 0x0000001000117306 */ /* 0x000e220000209000 */
[----:B------:R-:W-:Y:S01]  /*25c0*/  IMAD R3, R9, R2, R3 ;  /* 0x0000000209037224 */ /* 0x000fe200078e0203 */
[----:B------:R-:W-:-:S04]  /*25d0*/  LOP3.LUT R2, R33, UR14, RZ, 0x3c, !PT ;  /* 0x0000000e21027c12 */ /* 0x000fc8000f8e3cff */
[----:B------:R-:W-:Y:S02]  /*25e0*/  ISETP.GE.AND P0, PT, R2, RZ, PT ;  /* 0x000000ff0200720c */ /* 0x000fe40003f06270 */
[----:B0-----:R-:W0:Y:S02]  /*25f0*/  MUFU.RCP R18, R17 ;  /* 0x0000001100127308 */ /* 0x001e240000001000 */
[----:B0-----:R-:W-:-:S06]  /*2600*/  VIADD R18, R18, 0xffffffe ;  /* 0x0ffffffe12127836 */ /* 0x001fcc0000000000 */
[----:B------:R-:W0:Y:S02]  /*2610*/  F2I.FTZ.U32.TRUNC.NTZ R19, R18 ;  /* 0x0000001200137305 */ /* 0x000e24000021f000 */
[----:B0-----:R-:W-:Y:S01]  /*2620*/  IMAD.MOV R11, RZ, RZ, -R19 ;  /* 0x000000ffff0b7224 */ /* 0x001fe200078e0a13 */
[----:B------:R-:W-:-:S03]  /*2630*/  MOV R18, RZ ;  /* 0x000000ff00127202 */ /* 0x000fc60000000f00 */
[----:B------:R-:W-:Y:S01]  /*2640*/  IMAD R14, R11, R16, RZ ;  /* 0x000000100b0e7224 */ /* 0x000fe200078e02ff */
[----:B------:R-:W-:-:S03]  /*2650*/  IABS R11, UR14 ;  /* 0x0000000e000b7c13 */ /* 0x000fc60008000000 */
[----:B------:R-:W-:-:S04]  /*2660*/  IMAD.HI.U32 R14, R19, R14, R18 ;  /* 0x0000000e130e7227 */ /* 0x000fc800078e0012 */
[----:B------:R-:W-:Y:S02]  /*2670*/  IMAD.MOV R11, RZ, RZ, -R11 ;  /* 0x000000ffff0b7224 */ /* 0x000fe400078e0a0b */
        /* <DEDUP_REMOVED lines=18> */
[----:B------:R-:W-:-:S04]  /*27a0*/  @!P1 LOP3.LUT R3, RZ, UR14, RZ, 0x33, !PT ;  /* 0x0000000eff039c12 */ /* 0x000fc8000f8e33ff */
[----:B------:R-:W-:-:S05]  /*27b0*/  IADD3 R2, PT, PT, -R3, RZ, RZ ;  /* 0x000000ff03027210 */ /* 0x000fca0007ffe1ff */
        /* <DEDUP_REMOVED lines=23> */
.L_x_84:
[----:B------:R-:W-:Y:S01]  /*2930*/  IMAD.MOV.U32 R33, RZ, RZ, R36 ;  /* 0x000000ffff217224 */ /* 0x000fe200078e0024 */
[----:B------:R-:W-:Y:S01]  /*2940*/  MOV R21, R37 ;  /* 0x0000002500157202 */ /* 0x000fe20000000f00 */
[----:B------:R-:W-:Y:S01]  /*2950*/  IMAD.MOV.U32 R20, RZ, RZ, R40 ;  /* 0x000000ffff147224 */ /* 0x000fe200078e0028 */
[----:B------:R-:W-:Y:S02]  /*2960*/  MOV R18, 0x2980 ;  /* 0x0000298000127802 */ /* 0x000fe40000000f00 */
[----:B------:R-:W-:Y:S05]  /*2970*/  CALL.REL.NOINC `($__internal_2_$__cuda_sm20_div_s64) ;  /* 0x0000001800f07944 */ /* 0x000fea0003c00000 */
[----:B------:R-:W-:-:S05]  /*2980*/  IADD3 R37, PT, PT, -R14, RZ, RZ ;  /* 0x000000ff0e257210 */ /* 0x000fca0007ffe1ff */
[----:B------:R-:W-:Y:S02]  /*2990*/  IMAD R37, R37, R40, R36 ;  /* 0x0000002825257224 */ /* 0x000fe400078e0224 */
.L_x_85:
[----:B------:R-:W-:Y:S05]  /*29a0*/  BSYNC.RECONVERGENT B0 ;  /* 0x0000000000007941 */ /* 0x000fea0003800200 */
.L_x_83:
[-C--:B------:R-:W-:Y:S01]  /*29b0*/  IABS R11, R7.reuse ;  /* 0x00000007000b7213 */ /* 0x080fe20000000000 */
[----:B------:R-:W0:Y:S01]  /*29c0*/  LDC R16, c[0x0][0x3e0] ;  /* 0x0000f800ff107b82 */ /* 0x000e220000000800 */
[----:B------:R-:W-:Y:S01]  /*29d0*/  IABS R13, R12 ;  /* 0x0000000c000d7213 */ /* 0x000fe20000000000 */
[----:B------:R-:W1:Y:S01]  /*29e0*/  LDCU UR15, c[0x0][0x430] ;  /* 0x00008600ff0f77ac */ /* 0x000e620008000800 */
[----:B------:R-:W2:Y:S01]  /*29f0*/  I2F.U32.RP R18, R11 ;  /* 0x0000000b00127306 */ /* 0x000ea20000209000 */
[----:B------:R-:W-:Y:S02]  /*2a00*/  IABS R21, R7 ;  /* 0x0000000700157213 */ /* 0x000fe40000000000 */
[----:B------:R-:W-:Y:S01]  /*2a10*/  IABS R33, R37 ;  /* 0x0000002500217213 */ /* 0x000fe20000000000 */
[----:B------:R-:W3:Y:S02]  /*2a20*/  LDCU UR4, c[0x0][0x434] ;  /* 0x00008680ff0477ac */ /* 0x000ee40008000800 */
[----:B------:R-:W-:-:S02]  /*2a30*/  IMAD.MOV R21, RZ, RZ, -R21 ;  /* 0x000000ffff157224 */ /* 0x000fc400078e0a15 */
[----:B------:R-:W4:Y:S08]  /*2a40*/  I2F.U32.RP R19, R13 ;  /* 0x0000000d00137306 */ /* 0x000f300000209000 */
[----:B--2---:R-:W2:Y:S01]  /*2a50*/  MUFU.RCP R40, R18 ;  /* 0x0000001200287308 */ /* 0x004ea20000001000 */
[----:B-1----:R-:W-:Y:S01]  /*2a60*/  USEL UR15, UR15, 0x1, UP1 ;  /* 0x000000010f0f7887 */ /* 0x002fe20008800000 */
[----:B0-----:R-:W-:-:S03]  /*2a70*/  ISETP.LT.U32.AND P0, PT, R16, 0x1, PT ;  /* 0x000000011000780c */ /* 0x001fc60003f01070 */
[----:B------:R-:W-:-:S03]  /*2a80*/  USHF.R.S32.HI UR5, URZ, 0x1f, UR15 ;  /* 0x0000001fff057899 */ /* 0x000fc6000801140f */
[----:B----4-:R-:W0:Y:S01]  /*2a90*/  MUFU.RCP R17, R19 ;  /* 0x0000001300117308 */ /* 0x010e220000001000 */
[----:B------:R-:W-:Y:S01]  /*2aa0*/  ISETP.LT.AND.EX P0, PT, R0, RZ, PT, P0 ;  /* 0x000000ff0000720c */ /* 0x000fe20003f01300 */
[----:B---3--:R-:W-:-:S03]  /*2ab0*/  UIMAD UR4, UR15, UR4, URZ ;  /* 0x000000040f0472a4 */ /* 0x008fc6000f8e02ff */
[----:B------:R-:W-:Y:S01]  /*2ac0*/  SEL R16, R16, 0x1, P0 ;  /* 0x0000000110107807 */ /* 0x000fe20000000000 */
[----:B--2---:R-:W-:Y:S01]  /*2ad0*/  VIADD R40, R40, 0xffffffe ;  /* 0x0ffffffe28287836 */ /* 0x004fe20000000000 */
[----:B------:R-:W-:-:S03]  /*2ae0*/  IABS R18, R6 ;  /* 0x0000000600127213 */ /* 0x000fc60000000000 */
[----:B------:R-:W1:Y:S01]  /*2af0*/  F2I.FTZ.U32.TRUNC.NTZ R41, R40 ;  /* 0x0000002800297305 */ /* 0x000e62000021f000 */
[----:B0-----:R-:W-:Y:S01]  /*2b00*/  VIADD R34, R17, 0xffffffe ;  /* 0x0ffffffe11227836 */ /* 0x001fe20000000000 */
[----:B------:R-:W-:Y:S02]  /*2b10*/  IABS R17, R16 ;  /* 0x0000001000117213 */ /* 0x000fe40000000000 */
[----:B------:R-:W-:-:S04]  /*2b20*/  IABS R19, R9 ;  /* 0x0000000900137213 */ /* 0x000fc80000000000 */
[----:B------:R-:W0:Y:S01]  /*2b30*/  F2I.FTZ.U32.TRUNC.NTZ R35, R34 ;  /* 0x0000002200237305 */ /* 0x000e22000021f000 */
[----:B-1----:R-:W-:-:S07]  /*2b40*/  IADD3 R24, PT, PT, RZ, -R41, RZ ;  /* 0x80000029ff187210 */ /* 0x002fce0007ffe0ff */
[----:B------:R-:W1:Y:S01]  /*2b50*/  I2F.U32.RP R38, R17 ;  /* 0x0000001100267306 */ /* 0x000e620000209000 */
[----:B------:R-:W-:Y:S02]  /*2b60*/  IMAD.MOV.U32 R40, RZ, RZ, RZ ;  /* 0x000000ffff287224 */ /* 0x000fe400078e00ff */
[----:B------:R-:W-:Y:S01]  /*2b70*/  IMAD R23, R24, R11, RZ ;  /* 0x0000000b18177224 */ /* 0x000fe200078e02ff */
[----:B------:R-:W-:Y:S01]  /*2b80*/  IABS R24, R14 ;  /* 0x0000000e00187213 */ /* 0x000fe20000000000 */
[----:B0-----:R-:W-:-:S03]  /*2b90*/  IMAD.MOV R36, RZ, RZ, -R35 ;  /* 0x000000ffff247224 */ /* 0x001fc600078e0a23 */
[----:B------:R-:W0:Y:S01]  /*2ba0*/  I2F.U32.RP R0, R19 ;  /* 0x0000001300007306 */ /* 0x000e220000209000 */
[----:B------:R-:W-:Y:S02]  /*2bb0*/  IMAD.MOV.U32 R34, RZ, RZ, RZ ;  /* 0x000000ffff227224 */ /* 0x000fe400078e00ff */
[----:B------:R-:W-:Y:S02]  /*2bc0*/  IMAD R36, R36, R13, RZ ;  /* 0x0000000d24247224 */ /* 0x000fe400078e02ff */
[----:B------:R-:W-:-:S03]  /*2bd0*/  IMAD.HI.U32 R23, R41, R23, R40 ;  /* 0x0000001729177227 */ /* 0x000fc600078e0028 */
[----:B-1----:R-:W1:Y:S01]  /*2be0*/  MUFU.RCP R38, R38 ;  /* 0x0000002600267308 */ /* 0x002e620000001000 */
[----:B------:R-:W-:Y:S01]  /*2bf0*/  IMAD.HI.U32 R36, R35, R36, R34 ;  /* 0x0000002423247227 */ /* 0x000fe200078e0022 */
[----:B------:R-:W-:-:S03]  /*2c00*/  IABS R34, R12 ;  /* 0x0000000c00227213 */ /* 0x000fc60000000000 */
[----:B------:R-:W-:Y:S01]  /*2c10*/  IMAD.HI.U32 R23, R23, R24, RZ ;  /* 0x0000001817177227 */ /* 0x000fe200078e00ff */
[----:B------:R-:W-:Y:S02]  /*2c20*/  IADD3 R34, PT, PT, RZ, -R34, RZ ;  /* 0x80000022ff227210 */ /* 0x000fe40007ffe0ff */
[----:B------:R-:W2:Y:S01]  /*2c30*/  I2F.U32.RP R20, R18 ;  /* 0x0000001200147306 */ /* 0x000ea20000209000 */
[----:B------:R-:W-:-:S04]  /*2c40*/  IMAD.HI.U32 R35, R36, R33, RZ ;  /* 0x0000002124237227 */ /* 0x000fc800078e00ff */
[----:B------:R-:W-:Y:S01]  /*2c50*/  IMAD R24, R23, R21, R24 ;  /* 0x0000001517187224 */ /* 0x000fe200078e0218 */
[----:B------:R-:W-:Y:S01]  /*2c60*/  LOP3.LUT R21, R14, R7, RZ, 0x3c, !PT ;  /* 0x000000070e157212 */ /* 0x000fe200078e3cff */
[----:B------:R-:W-:Y:S01]  /*2c70*/  IMAD R34, R35, R34, R33 ;  /* 0x0000002223227224 */ /* 0x000fe200078e0221 */
[----:B0-----:R-:W0:Y:S01]  /*2c80*/  MUFU.RCP R0, R0 ;  /* 0x0000000000007308 */ /* 0x001e220000001000 */
[----:B-1----:R-:W-:Y:S01]  /*2c90*/  VIADD R38, R38, 0xffffffe ;  /* 0x0ffffffe26267836 */ /* 0x002fe20000000000 */
[----:B------:R-:W-:Y:S02]  /*2ca0*/  ISETP.GT.U32.AND P1, PT, R11, R24, PT ;  /* 0x000000180b00720c */ /* 0x000fe40003f24070 */
[----:B------:R-:W-:Y:S02]  /*2cb0*/  ISETP.GT.U32.AND P3, PT, R13, R34, PT ;  /* 0x000000220d00720c */ /* 0x000fe40003f64070 */
[----:B------:R-:W-:Y:S02]  /*2cc0*/  ISETP.GE.AND P0, PT, R21, RZ, PT ;  /* 0x000000ff1500720c */ /* 0x000fe40003f06270 */
[----:B--2---:R-:W1:Y:S01]  /*2cd0*/  MUFU.RCP R20, R20 ;  /* 0x0000001400147308 */ /* 0x004e620000001000 */
[----:B------:R-:W-:-:S04]  /*2ce0*/  LOP3.LUT R33, R37, R12, RZ, 0x3c, !PT ;  /* 0x0000000c25217212 */ /* 0x000fc800078e3cff */
[----:B------:R-:W-:Y:S02]  /*2cf0*/  ISETP.GE.AND P2, PT, R33, RZ, PT ;  /* 0x000000ff2100720c */ /* 0x000fe40003f46270 */
[----:B------:R-:W-:Y:S01]  /*2d00*/  @!P1 IMAD.IADD R24, R24, 0x1, -R11 ;  /* 0x0000000118189824 */ /* 0x000fe200078e0a0b */
[----:B------:R-:W2:Y:S01]  /*2d10*/  F2I.FTZ.U32.TRUNC.NTZ R39, R38 ;  /* 0x0000002600277305 */ /* 0x000ea2000021f000 */
[----:B0-----:R-:W-:Y:S01]  /*2d20*/  VIADD R40, R0, 0xffffffe ;  /* 0x0ffffffe00287836 */ /* 0x001fe20000000000 */
[----:B------:R-:W-:Y:S01]  /*2d30*/  @!P3 IADD3 R34, PT, PT, R34, -R13, RZ ;  /* 0x8000000d2222b210 */ /* 0x000fe20007ffe0ff */
[----:B------:R-:W-:Y:S01]  /*2d40*/  @!P3 VIADD R35, R35, 0x1 ;  /* 0x000000012323b836 */ /* 0x000fe20000000000 */
[----:B------:R-:W-:Y:S01]  /*2d50*/  ISETP.GE.U32.AND P4, PT, R24, R11, PT ;  /* 0x0000000b1800720c */ /* 0x000fe20003f86070 */
[----:B------:R-:W-:Y:S01]  /*2d60*/  @!P1 VIADD R23, R23, 0x1 ;  /* 0x0000000117179836 */ /* 0x000fe20000000000 */
[----:B------:R-:W-:Y:S02]  /*2d70*/  ISETP.GE.U32.AND P5, PT, R34, R13, PT ;  /* 0x0000000d2200720c */ /* 0x000fe40003fa6070 */
[----:B------:R0:W3:Y:S01]  /*2d80*/  F2I.FTZ.U32.TRUNC.NTZ R41, R40 ;  /* 0x0000002800297305 */ /* 0x0000e2000021f000 */
[----:B-1----:R-:W-:-:S02]  /*2d90*/  IADD3 R21, PT, PT, R20, 0xffffffe, RZ ;  /* 0x0ffffffe14157810 */ /* 0x002fc40007ffe0ff */
[----:B------:R-:W-:Y:S02]  /*2da0*/  ISETP.NE.AND P3, PT, R12, RZ, PT ;  /* 0x000000ff0c00720c */ /* 0x000fe40003f65270 */
[----:B------:R-:W-:Y:S01]  /*2db0*/  IABS R20, R16 ;  /* 0x0000001000147213 */ /* 0x000fe20000000000 */
[----:B--2---:R-:W-:Y:S02]  /*2dc0*/  IMAD.MOV R0, RZ, RZ, -R39 ;  /* 0x000000ffff007224 */ /* 0x004fe400078e0a27 */
[----:B------:R-:W1:Y:S01]  /*2dd0*/  F2I.FTZ.U32.TRUNC.NTZ R21, R21 ;  /* 0x0000001500157305 */ /* 0x000e62000021f000 */
[----:B------:R-:W-:Y:S01]  /*2de0*/  IMAD.MOV.U32 R38, RZ, RZ, RZ ;  /* 0x000000ffff267224 */ /* 0x000fe200078e00ff */
[----:B------:R-:W-:Y:S01]  /*2df0*/  ISETP.NE.AND P1, PT, R7, RZ, PT ;  /* 0x000000ff0700720c */ /* 0x000fe20003f25270 */
[----:B------:R-:W-:Y:S01]  /*2e00*/  IMAD R33, R0, R17, RZ ;  /* 0x0000001100217224 */ /* 0x000fe200078e02ff */
[----:B------:R-:W-:Y:S01]  /*2e10*/  IABS R0, R3 ;  /* 0x0000000300007213 */ /* 0x000fe20000000000 */
[----:B------:R-:W-:Y:S01]  /*2e20*/  IMAD.MOV R20, RZ, RZ, -R20 ;  /* 0x000000ffff147224 */ /* 0x000fe200078e0a14 */
[----:B------:R-:W-:Y:S01]  /*2e30*/  @P5 IADD3 R35, PT, PT, R35, 0x1, RZ ;  /* 0x0000000123235810 */ /* 0x000fe20007ffe0ff */
[----:B0-----:R-:W-:-:S02]  /*2e40*/  HFMA2 R40, -RZ, RZ, 0, 0 ;  /* 0x00000000ff287431 */ /* 0x001fc400000001ff */
[----:B------:R-:W-:Y:S01]  /*2e50*/  IMAD.HI.U32 R33, R39, R33, R38 ;  /* 0x0000002127217227 */ /* 0x000fe200078e0026 */
[----:B------:R-:W-:-:S03]  /*2e60*/  IABS R11, R6 ;  /* 0x00000006000b7213 */ /* 0x000fc60000000000 */
[----:B---3--:R-:W-:Y:S02]  /*2e70*/  IMAD.MOV R13, RZ, RZ, -R41 ;  /* 0x000000ffff0d7224 */ /* 0x008fe400078e0a29 */
[----:B------:R-:W-:-:S04]  /*2e80*/  IMAD.HI.U32 R33, R33, R0, RZ ;  /* 0x0000000021217227 */ /* 0x000fc800078e00ff */
[----:B------:R-:W-:Y:S02]  /*2e90*/  IMAD R13, R13, R19, RZ ;  /* 0x000000130d0d7224 */ /* 0x000fe400078e02ff */
[----:B------:R-:W-:Y:S02]  /*2ea0*/  @P4 VIADD R23, R23, 0x1 ;  /* 0x0000000117174836 */ /* 0x000fe40000000000 */
[----:B------:R-:W-:Y:S01]  /*2eb0*/  IMAD.HI.U32 R40, R41, R13, R40 ;  /* 0x0000000d29287227 */ /* 0x000fe200078e0028 */
[----:B-1----:R-:W-:Y:S02]  /*2ec0*/  IADD3 R41, PT, PT, RZ, -R21, RZ ;  /* 0x80000015ff297210 */ /* 0x002fe40007ffe0ff */
[----:B------:R-:W-:Y:S01]  /*2ed0*/  IABS R13, R9 ;  /* 0x00000009000d7213 */ /* 0x000fe20000000000 */
[----:B------:R-:W-:Y:S02]  /*2ee0*/  IMAD R0, R33, R20, R0 ;  /* 0x0000001421007224 */ /* 0x000fe400078e0200 */
[----:B------:R-:W-:-:S02]  /*2ef0*/  IMAD.MOV.U32 R39, RZ, RZ, R23 ;  /* 0x000000ffff277224 */ /* 0x000fc400078e0017 */
[----:B------:R-:W-:Y:S01]  /*2f00*/  @!P2 IMAD.MOV R35, RZ, RZ, -R35 ;  /* 0x000000ffff23a224 */ /* 0x000fe200078e0a23 */
[----:B------:R-:W-:Y:S01]  /*2f10*/  @!P3 LOP3.LUT R35, RZ, R12, RZ, 0x33, !PT ;  /* 0x0000000cff23b212 */ /* 0x000fe200078e33ff */
[----:B------:R-:W-:Y:S01]  /*2f20*/  IMAD R41, R41, R18, RZ ;  /* 0x0000001229297224 */ /* 0x000fe200078e02ff */
[----:B------:R-:W-:Y:S01]  /*2f30*/  @!P0 IADD3 R39, PT, PT, -R39, RZ, RZ ;  /* 0x000000ff27278210 */ /* 0x000fe20007ffe1ff */
[----:B------:R-:W-:Y:S01]  /*2f40*/  IMAD.MOV.U32 R20, RZ, RZ, RZ ;  /* 0x000000ffff147224 */ /* 0x000fe200078e00ff */
[----:B------:R-:W-:Y:S01]  /*2f50*/  ISETP.GT.U32.AND P4, PT, R17, R0, PT ;  /* 0x000000001100720c */ /* 0x000fe20003f84070 */
[----:B------:R-:W-:Y:S01]  /*2f60*/  IMAD.MOV R23, RZ, RZ, -R13 ;  /* 0x000000ffff177224 */ /* 0x000fe200078e0a0d */
[----:B------:R-:W-:Y:S01]  /*2f70*/  @!P1 LOP3.LUT R39, RZ, R7, RZ, 0x33, !PT ;  /* 0x00000007ff279212 */ /* 0x000fe200078e33ff */
[----:B------:R-:W-:Y:S01]  /*2f80*/  IMAD.HI.U32 R41, R21, R41, R20 ;  /* 0x0000002915297227 */ /* 0x000fe200078e0014 */
[----:B------:R-:W-:Y:S02]  /*2f90*/  IABS R24, R35 ;  /* 0x0000002300187213 */ /* 0x000fe40000000000 */
[----:B------:R-:W-:Y:S01]  /*2fa0*/  IABS R13, R39 ;  /* 0x00000027000d7213 */ /* 0x000fe20000000000 */
[----:B------:R-:W-:-:S02]  /*2fb0*/  IMAD.MOV R11, RZ, RZ, -R11 ;  /* 0x000000ffff0b7224 */ /* 0x000fc400078e0a0b */
[----:B------:R-:W-:-:S04]  /*2fc0*/  IMAD.HI.U32 R40, R40, R24, RZ ;  /* 0x0000001828287227 */ /* 0x000fc800078e00ff */
[----:B------:R-:W-:Y:S01]  /*2fd0*/  IMAD.HI.U32 R20, R41, R13, RZ ;  /* 0x0000000d29147227 */ /* 0x000fe200078e00ff */
[----:B------:R-:W-:-:S03]  /*2fe0*/  @!P4 IADD3 R0, PT, PT, R0, -R17, RZ ;  /* 0x800000110000c210 */ /* 0x000fc60007ffe0ff */
[----:B------:R-:W-:Y:S01]  /*2ff0*/  IMAD R24, R40, R23, R24 ;  /* 0x0000001728187224 */ /* 0x000fe200078e0218 */
[----:B------:R-:W-:Y:S01]  /*3000*/  ISETP.GE.U32.AND P2, PT, R0, R17, PT ;  /* 0x000000110000720c */ /* 0x000fe20003f46070 */
[----:B------:R-:W-:Y:S01]  /*3010*/  IMAD R11, R20, R11, R13 ;  /* 0x0000000b140b7224 */ /* 0x000fe200078e020d */
[----:B------:R-:W-:Y:S01]  /*3020*/  LOP3.LUT R0, R3, R16, RZ, 0x3c, !PT ;  /* 0x0000001003007212 */ /* 0x000fe200078e3cff */
[----:B------:R-:W-:Y:S01]  /*3030*/  @!P4 VIADD R33, R33, 0x1 ;  /* 0x000000012121c836 */ /* 0x000fe20000000000 */
[----:B------:R-:W-:Y:S02]  /*3040*/  ISETP.GT.U32.AND P3, PT, R19, R24, PT ;  /* 0x000000181300720c */ /* 0x000fe40003f64070 */
[----:B------:R-:W-:Y:S02]  /*3050*/  ISETP.GT.U32.AND P1, PT, R18, R11, PT ;  /* 0x0000000b1200720c */ /* 0x000fe40003f24070 */
[----:B------:R-:W-:Y:S01]  /*3060*/  ISETP.GE.AND P0, PT, R0, RZ, PT ;  /* 0x000000ff0000720c */ /* 0x000fe20003f06270 */
[----:B------:R-:W-:Y:S01]  /*3070*/  IMAD.MOV R0, RZ, RZ, -R35 ;  /* 0x000000ffff007224 */ /* 0x000fe200078e0a23 */
[----:B------:R-:W-:-:S02]  /*3080*/  ISETP.NE.AND P4, PT, R16, RZ, PT ;  /* 0x000000ff1000720c */ /* 0x000fc40003f85270 */
[----:B------:R-:W-:Y:S01]  /*3090*/  LOP3.LUT R13, R35, R9, RZ, 0x3c, !PT ;  /* 0x00000009230d7212 */ /* 0x000fe200078e3cff */
[----:B------:R-:W-:Y:S01]  /*30a0*/  IMAD R0, R12, R0, R37 ;  /* 0x000000000c007224 */ /* 0x000fe200078e0225 */
[----:B------:R-:W-:Y:S02]  /*30b0*/  @P2 IADD3 R33, PT, PT, R33, 0x1, RZ ;  /* 0x0000000121212810 */ /* 0x000fe40007ffe0ff */
[----:B------:R-:W-:Y:S01]  /*30c0*/  LOP3.LUT R12, R39, R6, RZ, 0x3c, !PT ;  /* 0x00000006270c7212 */ /* 0x000fe200078e3cff */
[----:B------:R-:W-:Y:S01]  /*30d0*/  @!P3 IMAD.IADD R24, R24, 0x1, -R19 ;  /* 0x000000011818b824 */ /* 0x000fe200078e0a13 */
[----:B------:R-:W-:Y:S01]  /*30e0*/  ISETP.GE.AND P2, PT, R13, RZ, PT ;  /* 0x000000ff0d00720c */ /* 0x000fe20003f46270 */
[----:B------:R-:W-:Y:S02]  /*30f0*/  @!P1 IMAD.IADD R11, R11, 0x1, -R18 ;  /* 0x000000010b0b9824 */ /* 0x000fe400078e0a12 */
[----:B------:R-:W-:Y:S01]  /*3100*/  @!P0 IADD3 R33, PT, PT, -R33, RZ, RZ ;  /* 0x000000ff21218210 */ /* 0x000fe20007ffe1ff */
[----:B------:R-:W-:Y:S01]  /*3110*/  @!P3 VIADD R40, R40, 0x1 ;  /* 0x000000012828b836 */ /* 0x000fe20000000000 */
[----:B------:R-:W-:Y:S01]  /*3120*/  ISETP.GE.U32.AND P6, PT, R24, R19, PT ;  /* 0x000000131800720c */ /* 0x000fe20003fc6070 */
[----:B------:R-:W-:Y:S01]  /*3130*/  @!P1 VIADD R20, R20, 0x1 ;  /* 0x0000000114149836 */ /* 0x000fe20000000000 */
[----:B------:R-:W-:-:S02]  /*3140*/  @!P4 LOP3.LUT R33, RZ, R16, RZ, 0x33, !PT ;  /* 0x00000010ff21c212 */ /* 0x000fc400078e33ff */
[----:B------:R-:W-:Y:S01]  /*3150*/  ISETP.GE.U32.AND P5, PT, R11, R18, PT ;  /* 0x000000120b00720c */ /* 0x000fe20003fa6070 */
[----:B------:R-:W-:Y:S01]  /*3160*/  IMAD.WIDE R18, R0, UR4, RZ ;  /* 0x0000000400127c25 */ /* 0x000fe2000f8e02ff */
[----:B------:R-:W-:Y:S02]  /*3170*/  ISETP.NE.AND P4, PT, R9, RZ, PT ;  /* 0x000000ff0900720c */ /* 0x000fe40003f85270 */
[----:B------:R-:W-:Y:S01]  /*3180*/  ISETP.GE.AND P0, PT, R12, RZ, PT ;  /* 0x000000ff0c00720c */ /* 0x000fe20003f06270 */
[C---:B------:R-:W-:Y:S01]  /*3190*/  IMAD.WIDE R12, R33.reuse, UR11, RZ ;  /* 0x0000000b210c7c25 */ /* 0x040fe2000f8e02ff */
[----:B------:R-:W-:Y:S02]  /*31a0*/  ISETP.NE.AND P3, PT, R6, RZ, PT ;  /* 0x000000ff0600720c */ /* 0x000fe40003f65270 */
[----:B------:R-:W-:Y:S01]  /*31b0*/  IADD3 R33, PT, PT, -R33, RZ, RZ ;  /* 0x000000ff21217210 */ /* 0x000fe20007ffe1ff */
[----:B------:R-:W-:Y:S01]  /*31c0*/  @P6 VIADD R40, R40, 0x1 ;  /* 0x0000000128286836 */ /* 0x000fe20000000000 */
[----:B------:R-:W-:Y:S01]  /*31d0*/  IADD3 R11, PT, PT, -R39, RZ, RZ ;  /* 0x000000ff270b7210 */ /* 0x000fe20007ffe1ff */
[----:B------:R-:W-:Y:S01]  /*31e0*/  IMAD.WIDE.U32 R12, R2, UR15, R12 ;  /* 0x0000000f020c7c25 */ /* 0x000fe2000f8e000c */
[----:B------:R-:W-:-:S03]  /*31f0*/  UIMAD UR15, UR10, UR15, URZ ;  /* 0x0000000f0a0f72a4 */ /* 0x000fc6000f8e02ff */
[----:B------:R-:W-:Y:S02]  /*3200*/  @P5 VIADD R20, R20, 0x1 ;  /* 0x0000000114145836 */ /* 0x000fe40000000000 */
[----:B------:R-:W-:Y:S01]  /*3210*/  IMAD R13, R2, UR5, R13 ;  /* 0x00000005020d7c24 */ /* 0x000fe2000f8e020d */
[----:B------:R-:W0:Y:S01]  /*3220*/  LDCU.64 UR4, c[0x0][0x420] ;  /* 0x00008400ff0477ac */ /* 0x000e220008000a00 */
[----:B------:R-:W-:Y:S01]  /*3230*/  @!P2 IMAD.MOV R40, RZ, RZ, -R40 ;  /* 0x000000ffff28a224 */ /* 0x000fe200078e0a28 */
[----:B------:R-:W-:Y:S01]  /*3240*/  @!P4 LOP3.LUT R40, RZ, R9, RZ, 0x33, !PT ;  /* 0x00000009ff28c212 */ /* 0x000fe200078e33ff */
[----:B------:R-:W-:Y:S02]  /*3250*/  IMAD R33, R16, R33, R3 ;  /* 0x0000002110217224 */ /* 0x000fe400078e0203 */
[----:B------:R-:W-:Y:S01]  /*3260*/  @!P0 IMAD.MOV R20, RZ, RZ, -R20 ;  /* 0x000000ffff148224 */ /* 0x000fe200078e0a14 */
[----:B------:R-:W-:Y:S01]  /*3270*/  @!P3 LOP3.LUT R20, RZ, R6, RZ, 0x33, !PT ;  /* 0x00000006ff14b212 */ /* 0x000fe200078e33ff */
[----:B------:R-:W-:Y:S01]  /*3280*/  IMAD.WIDE R16, R33, UR9, R12 ;  /* 0x0000000921107c25 */ /* 0x000fe2000f8e020c */
[----:B------:R-:W-:-:S03]  /*3290*/  IADD3 R12, PT, PT, -R40, RZ, RZ ;  /* 0x000000ff280c7210 */ /* 0x000fc60007ffe1ff */
[----:B------:R-:W-:Y:S02]  /*32a0*/  IMAD.MOV R2, RZ, RZ, -R20 ;  /* 0x000000ffff027224 */ /* 0x000fe400078e0a14 */
[----:B------:R-:W-:-:S04]  /*32b0*/  IMAD.WIDE R40, R40, R8, RZ ;  /* 0x0000000828287225 */ /* 0x000fc800078e02ff */
[----:B------:R-:W-:Y:S01]  /*32c0*/  IMAD R11, R7, R11, R14 ;  /* 0x0000000b070b7224 */ /* 0x000fe200078e020e */
[----:B------:R-:W-:Y:S01]  /*32d0*/  IADD3 R0, P1, P0, R40, R16, R18 ;  /* 0x0000001028007210 */ /* 0x000fe2000783e012 */
[----:B------:R-:W-:Y:S02]  /*32e0*/  IMAD R12, R9, R12, R35 ;  /* 0x0000000c090c7224 */ /* 0x000fe400078e0223 */
[----:B------:R-:W-:Y:S01]  /*32f0*/  IMAD R3, R10, UR9, RZ ;  /* 0x000000090a037c24 */ /* 0x000fe2000f8e02ff */
[----:B------:R-:W-:Y:S01]  /*3300*/  IADD3.X R17, PT, PT, R41, R17, R19, P1, P0 ;  /* 0x0000001129117210 */ /* 0x000fe20000fe0413 */
[----:B------:R-:W-:Y:S02]  /*3310*/  IMAD R2, R6, R2, R39 ;  /* 0x0000000206027224 */ /* 0x000fe400078e0227 */
[----:B------:R-:W-:-:S04]  /*3320*/  IMAD.WIDE R6, R11, UR15, RZ ;  /* 0x0000000f0b067c25 */ /* 0x000fc8000f8e02ff */
[----:B------:R-:W-:-:S04]  /*3330*/  IMAD.WIDE R12, R12, R3, RZ ;  /* 0x000000030c0c7225 */ /* 0x000fc800078e02ff */
        /* <DEDUP_REMOVED lines=10> */
.L_x_80:
[----:B------:R-:W0:Y:S01]  /*33e0*/  LDC.64 R2, c[0x0][0x420] ;  /* 0x00010800ff027b82 */ /* 0x000e220000000a00 */
[----:B------:R-:W-:-:S05]  /*33f0*/  IADD3 R0, PT, PT, R15, UR6, RZ ;  /* 0x000000060f007c10 */ /* 0x000fca000fffe0ff */
[----:B0-----:R-:W-:-:S05]  /*3400*/  IMAD.WIDE.U32 R2, R0, 0x4, R2 ;  /* 0x0000000400027825 */ /* 0x001fca00078e0002 */
[----:B------:R1:W-:Y:S02]  /*3410*/  STG.E desc[UR12][R2.64], R25 ;  /* 0x0000001902007986 */ /* 0x0003e4000c10190c */
.L_x_79:
[----:B------:R-:W-:Y:S05]  /*3420*/  BSYNC.RECONVERGENT B1 ;  /* 0x0000000000017941 */ /* 0x000fea0003800200 */
.L_x_78:
[----:B------:R-:W2:Y:S01]  /*3430*/  LDCU UR9, c[0x0][0x534] ;  /* 0x0000a680ff0977ac */ /* 0x000ea20008000800 */
[----:B------:R-:W-:Y:S01]  /*3440*/  LOP3.LUT R0, R31, 0x8, RZ, 0xfc, !PT ;  /* 0x000000081f007812 */ /* 0x000fe200078efcff */
[----:B------:R-:W-:Y:S01]  /*3450*/  IMAD R34, R15, 0x18, R31 ;  /* 0x000000180f227824 */ /* 0x000fe200078e021f */
[----:B01----:R-:W-:Y:S01]  /*3460*/  CS2R R2, SRZ ;  /* 0x0000000000027805 */ /* 0x003fe2000001ff00 */
[----:B------:R-:W0:Y:S01]  /*3470*/  LDCU UR8, c[0x0][0x44c] ;  /* 0x00008980ff0877ac */ /* 0x000e220008000800 */
[----:B------:R-:W-:Y:S01]  /*3480*/  CS2R R10, SRZ ;  /* 0x00000000000a7805 */ /* 0x000fe2000001ff00 */
[----:B------:R-:W-:Y:S01]  /*3490*/  IMAD.MOV.U32 R13, RZ, RZ, RZ ;  /* 0x000000ffff0d7224 */ /* 0x000fe200078e00ff */
[----:B--2---:R-:W-:Y:S01]  /*34a0*/  ISETP.GE.AND P2, PT, R0, UR9, PT ;  /* 0x0000000900007c0c */ /* 0x004fe2000bf46270 */
[----:B------:R-:W-:Y:S01]  /*34b0*/  UISETP.GE.AND UP0, UPT, UR9, 0x1, UPT ;  /* 0x000000010900788c */ /* 0x000fe2000bf06270 */
[C---:B------:R-:W-:Y:S02]  /*34c0*/  LOP3.LUT R0, R31.reuse, 0x10, RZ, 0xfc, !PT ;  /* 0x000000101f007812 */ /* 0x040fe400078efcff */
[----:B------:R-:W-:Y:S01]  /*34d0*/  ISETP.GE.AND P3, PT, R31, UR9, PT ;  /* 0x000000091f007c0c */ /* 0x000fe2000bf66270 */
[----:B0-----:R-:W-:Y:S01]  /*34e0*/  UIMAD UR4, UR6, UR8, URZ ;  /* 0x00000008060472a4 */ /* 0x001fe2000f8e02ff */
[----:B------:R-:W-:-:S02]  /*34f0*/  ISETP.GE.AND P1, PT, R0, UR9, PT ;  /* 0x0000000900007c0c */ /* 0x000fc4000bf26270 */
[----:B------:R-:W-:Y:S01]  /*3500*/  LOP3.LUT R0, R31, 0x18, RZ, 0xfc, !PT ;  /* 0x000000181f007812 */ /* 0x000fe200078efcff */
[C---:B------:R-:W-:Y:S01]  /*3510*/  IMAD.SHL.U32 R31, R22.reuse, 0x4, RZ ;  /* 0x00000004161f7824 */ /* 0x040fe200078e00ff */
[----:B------:R-:W-:Y:S01]  /*3520*/  ISETP.GT.U32.OR P3, PT, R22, 0x7f, P3 ;  /* 0x0000007f1600780c */ /* 0x000fe20001f64470 */
[----:B------:R-:W-:Y:S01]  /*3530*/  IMAD.U32 R12, RZ, RZ, UR4 ;  /* 0x00000004ff0c7e24 */ /* 0x000fe2000f8e00ff */
[----:B------:R-:W-:Y:S02]  /*3540*/  ISETP.GE.AND P0, PT, R0, UR9, PT ;  /* 0x0000000900007c0c */ /* 0x000fe4000bf06270 */
[C---:B------:R-:W-:Y:S02]  /*3550*/  ISETP.GT.U32.OR P2, PT, R22.reuse, 0x7f, P2 ;  /* 0x0000007f1600780c */ /* 0x040fe40001744470 */
[C---:B------:R-:W-:Y:S02]  /*3560*/  ISETP.GT.U32.OR P1, PT, R22.reuse, 0x7f, P1 ;  /* 0x0000007f1600780c */ /* 0x040fe40000f24470 */
[----:B------:R-:W-:-:S02]  /*3570*/  ISETP.GT.U32.OR P0, PT, R22, 0x7f, P0 ;  /* 0x0000007f1600780c */ /* 0x000fc40000704470 */
[----:B------:R-:W-:-:S03]  /*3580*/  LOP3.LUT R31, R31, 0x1c, RZ, 0xc0, !PT ;  /* 0x0000001c1f1f7812 */ /* 0x000fc600078ec0ff */
[----:B------:R-:W-:-:S04]  /*3590*/  @!P3 FADD.FTZ R0, -R25, R32 ;  /* 0x000000201900b221 */ /* 0x000fc80000010100 */
[C---:B------:R-:W-:Y:S01]  /*35a0*/  @!P2 FADD.FTZ R27, -R25.reuse, R27 ;  /* 0x0000001b191ba221 */ /* 0x040fe20000010100 */
[----:B------:R-:W-:Y:S01]  /*35b0*/  @!P3 FMUL.FTZ R0, R0, 1.4426950216293334961 ;  /* 0x3fb8aa3b0000b820 */ /* 0x000fe20000410000 */
[C---:B------:R-:W-:Y:S02]  /*35c0*/  @!P1 FADD.FTZ R30, -R25.reuse, R30 ;  /* 0x0000001e191e9221 */ /* 0x040fe40000010100 */
[----:B------:R-:W-:Y:S01]  /*35d0*/  @!P0 FADD.FTZ R25, -R25, R26 ;  /* 0x0000001a19198221 */ /* 0x000fe20000010100 */
[----:B------:R-:W-:Y:S01]  /*35e0*/  @!P2 FMUL.FTZ R27, R27, 1.4426950216293334961 ;  /* 0x3fb8aa3b1b1ba820 */ /* 0x000fe20000410000 */
[----:B------:R-:W-:Y:S01]  /*35f0*/  @!P1 FMUL.FTZ R30, R30, 1.4426950216293334961 ;  /* 0x3fb8aa3b1e1e9820 */ /* 0x000fe20000410000 */
[----:B------:R-:W0:Y:S01]  /*3600*/  @!P3 MUFU.EX2 R4, R0 ;  /* 0x000000000004b308 */ /* 0x000e220000000800 */
[----:B------:R-:W-:-:S07]  /*3610*/  @!P0 FMUL.FTZ R8, R25, 1.4426950216293334961 ;  /* 0x3fb8aa3b19088820 */ /* 0x000fce0000410000 */
[----:B------:R-:W1:Y:S08]  /*3620*/  @!P2 MUFU.EX2 R6, R27 ;  /* 0x0000001b0006a308 */ /* 0x000e700000000800 */
[----:B------:R-:W2:Y:S01]  /*3630*/  @!P1 MUFU.EX2 R30, R30 ;  /* 0x0000001e001e9308 */ /* 0x000ea20000000800 */
[----:B0-----:R0:W-:Y:S01]  /*3640*/  @!P3 STS [R29], R4 ;  /* 0x000000041d00b388 */ /* 0x0011e20000000800 */
[----:B------:R-:W-:-:S06]  /*3650*/  IMAD.MOV.U32 R0, RZ, RZ, RZ ;  /* 0x000000ffff007224 */ /* 0x000fcc00078e00ff */
[----:B------:R-:W3:Y:S01]  /*3660*/  @!P0 MUFU.EX2 R8, R8 ;  /* 0x0000000800088308 */ /* 0x000ee20000000800 */
[----:B-1----:R1:W-:Y:S04]  /*3670*/  @!P2 STS [R29+0x220], R6 ;  /* 0x000220061d00a388 */ /* 0x0023e80000000800 */
[----:B--2---:R2:W-:Y:S04]  /*3680*/  @!P1 STS [R29+0x440], R30 ;  /* 0x0004401e1d009388 */ /* 0x0045e80000000800 */
[----:B---3--:R3:W-:Y:S01]  /*3690*/  @!P0 STS [R29+0x660], R8 ;  /* 0x000660081d008388 */ /* 0x0087e20000000800 */
[----:B------:R-:W-:Y:S01]  /*36a0*/  BAR.SYNC.DEFER_BLOCKING 0x0 ;  /* 0x0000000000007b1d */ /* 0x000fe20000010000 */
[----:B------:R-:W-:-:S02]  /*36b0*/  LEA R34, P0, R34, UR4, 0x2 ;  /* 0x0000000422227c11 */ /* 0x000fc4000f8010ff */
[----:B0-----:R-:W-:Y:S02]  /*36c0*/  CS2R R4, SRZ ;  /* 0x0000000000047805 */ /* 0x001fe4000001ff00 */
[----:B-1----:R-:W-:Y:S02]  /*36d0*/  CS2R R6, SRZ ;  /* 0x0000000000067805 */ /* 0x002fe4000001ff00 */
[----:B------:R-:W-:Y:S02]  /*36e0*/  LEA.HI.X.SX32 R35, R12, RZ, 0x1, P0 ;  /* 0x000000ff0c237211 */ /* 0x000fe400000f0eff */
[C---:B--2---:R-:W-:Y:S02]  /*36f0*/  LOP3.LUT R30, R31.reuse, 0x20, RZ, 0xfc, !PT ;  /* 0x000000201f1e7812 */ /* 0x044fe400078efcff */
[----:B---3--:R-:W-:Y:S02]  /*3700*/  CS2R R8, SRZ ;  /* 0x0000000000087805 */ /* 0x008fe4000001ff00 */
[----:B------:R-:W-:Y:S01]  /*3710*/  LOP3.LUT R29, R31, 0x40, RZ, 0xfc, !PT ;  /* 0x000000401f1d7812 */ /* 0x000fe200078efcff */
        /* <DEDUP_REMOVED lines=16> */
[----:B------:R-:W-:Y:S01]  /*3820*/  IMAD.MOV.U32 R0, RZ, RZ, RZ ;  /* 0x000000ffff007224 */ /* 0x000fe200078e00ff */
[----:B------:R-:W-:Y:S01]  /*3830*/  CS2R R2, SRZ ;  /* 0x0000000000027805 */ /* 0x000fe2000001ff00 */
[----:B------:R-:W-:Y:S01]  /*3840*/  IMAD.MOV.U32 R14, RZ, RZ, R28 ;  /* 0x000000ffff0e7224 */ /* 0x000fe200078e001c */
[----:B------:R-:W-:Y:S01]  /*3850*/  ULOP3.LUT UR9, UR9, 0x7ffffffe, URZ, 0xc0, !UPT ;  /* 0x7ffffffe09097892 */ /* 0x000fe2000f8ec0ff */
[----:B------:R-:W-:Y:S01]  /*3860*/  CS2R R4, SRZ ;  /* 0x0000000000047805 */ /* 0x000fe2000001ff00 */
[----:B------:R-:W-:Y:S01]  /*3870*/  UIADD3 UR5, UPT, UPT, UR7, -UR6, URZ ;  /* 0x8000000607057290 */ /* 0x000fe2000fffe0ff */
[----:B------:R-:W-:Y:S01]  /*3880*/  CS2R R6, SRZ ;  /* 0x0000000000067805 */ /* 0x000fe2000001ff00 */
[----:B------:R-:W-:Y:S01]  /*3890*/  UIMAD UR14, UR7, UR8, URZ ;  /* 0x00000008070e72a4 */ /* 0x000fe2000f8e02ff */
[----:B------:R-:W-:Y:S02]  /*38a0*/  CS2R R8, SRZ ;  /* 0x0000000000087805 */ /* 0x000fe4000001ff00 */
[----:B------:R-:W-:Y:S01]  /*38b0*/  CS2R R10, SRZ ;  /* 0x00000000000a7805 */ /* 0x000fe2000001ff00 */
[----:B------:R-:W-:Y:S01]  /*38c0*/  IMAD.MOV.U32 R13, RZ, RZ, RZ ;  /* 0x000000ffff0d7224 */ /* 0x000fe200078e00ff */
[----:B------:R-:W-:Y:S01]  /*38d0*/  ISETP.GE.AND P4, PT, R15, UR5, PT ;  /* 0x000000050f007c0c */ /* 0x000fe2000bf86270 */
[----:B------:R-:W-:Y:S01]  /*38e0*/  IMAD.U32 R33, RZ, RZ, UR9 ;  /* 0x00000009ff217e24 */ /* 0x000fe2000f8e00ff */
[----:B------:R-:W1:Y:S01]  /*38f0*/  LDCU UR8, c[0x0][0x440] ;  /* 0x00008800ff0877ac */ /* 0x000e620008000800 */
[----:B------:R-:W-:-:S02]  /*3900*/  UIMAD.WIDE UR14, UR14, 0x8, URZ ;  /* 0x000000080e0e78a5 */ /* 0x000fc4000f8e02ff */
[----:B------:R-:W-:Y:S02]  /*3910*/  UIADD3 UR11, UPT, UPT, -UR9, URZ, URZ ;  /* 0x000000ff090b7290 */ /* 0x000fe4000fffe1ff */
[----:B0-----:R-:W-:-:S12]  /*3920*/  UIMAD UR4, UR7, UR4, URZ ;  /* 0x00000004070472a4 */ /* 0x001fd8000f8e02ff */
.L_x_92:
[----:B------:R-:W-:Y:S04]  /*3930*/  BSSY.RECONVERGENT B0, `(.L_x_88) ;  /* 0x000000e000007945 */ /* 0x000fe80003800200 */
[----:B-1----:R-:W-:Y:S05]  /*3940*/  @P4 BRA `(.L_x_89) ;  /* 0x0000000000304947 */ /* 0x002fea0003800000 */
[----:B-1----:R-:W-:Y:S02]  /*3950*/  ISETP.GE.AND P2, PT, R31, UR8, PT ;  /* 0x000000081f007c0c */ /* 0x002fe4000bf46270 */
[----:B------:R-:W-:Y:S02]  /*3960*/  CS2R R18, SRZ ;  /* 0x0000000000127805 */ /* 0x000fe4000001ff00 */
[----:B------:R-:W-:Y:S02]  /*3970*/  ISETP.GE.AND P1, PT, R30, UR8, PT ;  /* 0x000000081e007c0c */ /* 0x000fe4000bf26270 */
[----:B------:R-:W-:Y:S02]  /*3980*/  CS2R R16, SRZ ;  /* 0x0000000000107805 */ /* 0x000fe4000001ff00 */
[----:B------:R-:W-:Y:S02]  /*3990*/  ISETP.GE.AND P0, PT, R29, UR8, PT ;  /* 0x000000081d007c0c */ /* 0x000fe4000bf06270 */
[----:B------:R-:W-:Y:S02]  /*39a0*/  CS2R R22, SRZ ;  /* 0x0000000000167805 */ /* 0x000fe4000001ff00 */
[----:B------:R-:W-:Y:S02]  /*39b0*/  CS2R R20, SRZ ;  /* 0x0000000000147805 */ /* 0x000fe4000001ff00 */
[----:B------:R-:W-:Y:S02]  /*39c0*/  CS2R R26, SRZ ;  /* 0x00000000001a7805 */ /* 0x000fe4000001ff00 */
[----:B------:R-:W-:Y:S01]  /*39d0*/  CS2R R24, SRZ ;  /* 0x0000000000187805 */ /* 0x000fe2000001ff00 */
[----:B------:R0:W5:Y:S04]  /*39e0*/  @!P2 LDG.E.128 R16, desc[UR12][R34.64] ;  /* 0x0000000c2210a981 */ /* 0x000168000c1e1d00 */
[----:B------:R0:W5:Y:S04]  /*39f0*/  @!P1 LDG.E.128 R20, desc[UR12][R34.64+0x80] ;  /* 0x0000800c22149981 */ /* 0x000168000c1e1d00 */
[----:B------:R0:W5:Y:S02]  /*3a00*/  @!P0 LDG.E.128 R24, desc[UR12][R34.64+0x100] ;  /* 0x0001000c22188981 */ /* 0x000164000c1e1d00 */
.L_x_89:
[----:B-1----:R-:W-:Y:S05]  /*3a10*/  BSYNC.RECONVERGENT B0 ;  /* 0x0000000000007941 */ /* 0x002fea0003800200 */
.L_x_88:
        /* <DEDUP_REMOVED lines=27> */
[----:B------:R-:W-:Y:S05]  /*3bd0*/  LEA.HI.X.SX32 R37, R37, R35, 0x2, P0 ;  /* 0x0000002325257211 */ /* 0x000fea00000f16ff */
[----:B------:R1:W5:Y:S04]  /*3be0*/  @!P3 LDG.E.128 R16, desc[UR12][R36.64] ;  /* 0x0000000c2410b981 */ /* 0x000368000c1e1d00 */
[----:B------:R1:W5:Y:S04]  /*3bf0*/  @!P2 LDG.E.128 R20, desc[UR12][R36.64+0x80] ;  /* 0x0000800c2414a981 */ /* 0x000368000c1e1d00 */
[----:B------:R1:W5:Y:S02]  /*3c00*/  @!P1 LDG.E.128 R24, desc[UR12][R36.64+0x100] ;  /* 0x0001000c24189981 */ /* 0x000364000c1e1d00 */
.L_x_91:
[----:B------:R-:W-:Y:S05]  /*3c10*/  BSYNC.RECONVERGENT B0 ;  /* 0x0000000000007941 */ /* 0x000fea0003800200 */
.L_x_90:
[----:B------:R2:W3:Y:S01]  /*3c20*/  LDS R12, [R14+0x44] ;  /* 0x000044000e0c7984 */ /* 0x0004e20000000800 */
[----:B------:R-:W-:Y:S01]  /*3c30*/  UIADD3 UR11, UPT, UPT, UR11, 0x2, URZ ;  /* 0x000000020b0b7890 */ /* 0x000fe2000fffe0ff */
[----:B0-----:R-:W-:Y:S03]  /*3c40*/  IADD3 R34, P0, PT, R34, UR14, RZ ;  /* 0x0000000e22227c10 */ /* 0x001fe6000ff1e0ff */
[----:B------:R-:W-:Y:S01]  /*3c50*/  UISETP.NE.AND UP0, UPT, UR11, URZ, UPT ;  /* 0x000000ff0b00728c */ /* 0x000fe2000bf05270 */
[----:B------:R-:W-:Y:S02]  /*3c60*/  IADD3.X R35, PT, PT, R35, UR15, RZ, P0, !PT ;  /* 0x0000000f23237c10 */ /* 0x000fe400087fe4ff */
        /* <DEDUP_REMOVED lines=14> */
.L_x_87:
        /* <DEDUP_REMOVED lines=11> */
[----:B------:R-:W-:Y:S02]  /*3e00*/  CS2R R18, SRZ ;  /* 0x0000000000127805 */ /* 0x000fe4000001ff00 */
[----:B------:R-:W-:Y:S02]  /*3e10*/  CS2R R16, SRZ ;  /* 0x0000000000107805 */ /* 0x000fe4000001ff00 */
[----:B------:R-:W-:Y:S02]  /*3e20*/  CS2R R22, SRZ ;  /* 0x0000000000167805 */ /* 0x000fe4000001ff00 */
[----:B------:R-:W-:Y:S02]  /*3e30*/  CS2R R20, SRZ ;  /* 0x0000000000147805 */ /* 0x000fe4000001ff00 */
[----:B------:R-:W-:Y:S02]  /*3e40*/  CS2R R26, SRZ ;  /* 0x00000000001a7805 */ /* 0x000fe4000001ff00 */
[----:B------:R-:W-:-:S02]  /*3e50*/  CS2R R24, SRZ ;  /* 0x0000000000187805 */ /* 0x000fc4000001ff00 */
[----:B--2---:R-:W-:Y:S02]  /*3e60*/  ISETP.GE.AND P2, PT, R31, UR4, PT ;  /* 0x000000041f007c0c */ /* 0x004fe4000bf46270 */
[----:B------:R-:W-:Y:S02]  /*3e70*/  ISETP.GE.AND P1, PT, R30, UR4, PT ;  /* 0x000000041e007c0c */ /* 0x000fe4000bf26270 */
[----:B------:R-:W-:-:S09]  /*3e80*/  ISETP.GE.AND P0, PT, R29, UR4, PT ;  /* 0x000000041d007c0c */ /* 0x000fd2000bf06270 */
[----:B------:R2:W5:Y:S04]  /*3e90*/  @!P2 LDG.E.128 R16, desc[UR12][R34.64] ;  /* 0x0000000c2210a981 */ /* 0x000568000c1e1d00 */
[----:B------:R2:W5:Y:S04]  /*3ea0*/  @!P1 LDG.E.128 R20, desc[UR12][R34.64+0x80] ;  /* 0x0000800c22149981 */ /* 0x000568000c1e1d00 */
[----:B------:R2:W5:Y:S02]  /*3eb0*/  @!P0 LDG.E.128 R24, desc[UR12][R34.64+0x100] ;  /* 0x0001000c22188981 */ /* 0x000564000c1e1d00 */
.L_x_94:
[----:B------:R-:W-:Y:S05]  /*3ec0*/  BSYNC.RECONVERGENT B0 ;  /* 0x0000000000007941 */ /* 0x000fea0003800200 */
.L_x_93:
        /* <DEDUP_REMOVED lines=12> */
.L_x_86:
[----:B------:R-:W-:-:S04]  /*3f90*/  IADD3 R17, PT, PT, R15, UR6, RZ ;  /* 0x000000060f117c10 */ /* 0x000fc8000fffe0ff */
[----:B------:R-:W-:-:S13]  /*3fa0*/  ISETP.GE.AND P0, PT, R17, UR7, PT ;  /* 0x0000000711007c0c */ /* 0x000fda000bf06270 */
[----:B------:R-:W-:Y:S05]  /*3fb0*/  @P0 EXIT ;  /* 0x000000000000094d */ /* 0x000fea0003800000 */
[----:B------:R-:W-:Y:S01]  /*3fc0*/  IABS R18, UR10 ;  /* 0x0000000a00127c13 */ /* 0x000fe20008000000 */
[----:B------:R-:W0:Y:S01]  /*3fd0*/  LDC R16, c[0x0][0x434] ;  /* 0x00010d00ff107b82 */ /* 0x000e220000000800 */
        /* <DEDUP_REMOVED lines=8> */
[----:B------:R-:W-:Y:S02]  /*4060*/  F2FP.F16.F32.PACK_AB R6, R6, R9 ;  /* 0x000000090606723e */ /* 0x000fe400000000ff */
[----:B------:R-:W-:Y:S02]  /*4070*/  F2FP.F16.F32.PACK_AB R7, R4, R7 ;  /* 0x000000070407723e */ /* 0x000fe400000000ff */
[----:B------:R-:W-:Y:S01]  /*4080*/  F2FP.F16.F32.PACK_AB R2, R2, R5 ;  /* 0x000000050202723e */ /* 0x000fe200000000ff */
[----:B----4-:R-:W4:Y:S01]  /*4090*/  MUFU.RCP R22, R15 ;  /* 0x0000000f00167308 */ /* 0x010f220000001000 */
[----:B------:R-:W-:Y:S01]  /*40a0*/  F2FP.F16.F32.PACK_AB R3, R0, R3 ;  /* 0x000000030003723e */ /* 0x000fe200000000ff */
[----:B----4-:R-:W-:Y:S01]  /*40b0*/  VIADD R22, R22, 0xffffffe ;  /* 0x0ffffffe16167836 */ /* 0x010fe20000000000 */
        /* <DEDUP_REMOVED lines=13> */
[-C--:B------:R-:W-:Y:S01]  /*4190*/  @!P1 IADD3 R21, PT, PT, R21, -R18.reuse, RZ ;  /* 0x8000001215159210 */ /* 0x080fe20007ffe0ff */
[----:B------:R-:W-:Y:S01]  /*41a0*/  @!P1 VIADD R19, R19, 0x1 ;  /* 0x0000000113139836 */ /* 0x000fe20000000000 */
[----:B------:R-:W-:Y:S01]  /*41b0*/  ISETP.NE.AND P1, PT, RZ, UR10, PT ;  /* 0x0000000aff007c0c */ /* 0x000fe2000bf25270 */
[----:B0-----:R-:W-:Y:S01]  /*41c0*/  VIADD R22, R12, 0xffffffe ;  /* 0x0ffffffe0c167836 */ /* 0x001fe20000000000 */
[----:B------:R-:W-:-:S03]  /*41d0*/  ISETP.GE.U32.AND P2, PT, R21, R18, PT ;  /* 0x000000121500720c */ /* 0x000fc60003f46070 */
[----:B------:R-:W0:Y:S10]  /*41e0*/  F2I.FTZ.U32.TRUNC.NTZ R23, R22 ;  /* 0x0000001600177305 */ /* 0x000e34000021f000 */
[----:B------:R-:W-:-:S05]  /*41f0*/  @P2 VIADD R19, R19, 0x1 ;  /* 0x0000000113132836 */ /* 0x000fca0000000000 */
[----:B------:R-:W-:Y:S01]  /*4200*/  @!P0 IADD3 R19, PT, PT, -R19, RZ, RZ ;  /* 0x000000ff13138210 */ /* 0x000fe20007ffe1ff */
[--C-:B0-----:R-:W-:Y:S01]  /*4210*/  IMAD.MOV R14, RZ, RZ, -R23.reuse ;  /* 0x000000ffff0e7224 */ /* 0x101fe200078e0a17 */
[----:B------:R-:W-:Y:S01]  /*4220*/  @!P1 LOP3.LUT R19, RZ, UR10, RZ, 0x33, !PT ;  /* 0x0000000aff139c12 */ /* 0x000fe2000f8e33ff */
[----:B------:R-:W-:Y:S02]  /*4230*/  IMAD.MOV.U32 R22, RZ, RZ, RZ ;  /* 0x000000ffff167224 */ /* 0x000fe400078e00ff */
[----:B------:R-:W-:Y:S02]  /*4240*/  IMAD R14, R14, R15, RZ ;  /* 0x0000000f0e0e7224 */ /* 0x000fe400078e02ff */
[----:B------:R-:W-:Y:S02]  /*4250*/  IMAD R18, R19, UR10, RZ ;  /* 0x0000000a13127c24 */ /* 0x000fe4000f8e02ff */
[----:B------:R-:W-:-:S04]  /*4260*/  IMAD.HI.U32 R14, R23, R14, R22 ;  /* 0x0000000e170e7227 */ /* 0x000fc800078e0016 */
[----:B------:R-:W-:Y:S02]  /*4270*/  IMAD.IADD R21, R17, 0x1, -R18 ;  /* 0x0000000111157824 */ /* 0x000fe400078e0a12 */
[----:B---3--:R-:W-:-:S03]  /*4280*/  IMAD.WIDE.U32 R22, R19, UR4, RZ ;  /* 0x0000000413167c25 */ /* 0x008fc6000f8e00ff */
[----:B------:R-:W-:Y:S02]  /*4290*/  IABS R12, R21 ;  /* 0x00000015000c7213 */ /* 0x000fe40000000000 */
[----:B------:R-:W-:-:S03]  /*42a0*/  LOP3.LUT R21, R21, R16, RZ, 0x3c, !PT ;  /* 0x0000001015157212 */ /* 0x000fc600078e3cff */
[----:B------:R-:W-:Y:S01]  /*42b0*/  IMAD.HI.U32 R20, R14, R12, RZ ;  /* 0x0000000c0e147227 */ /* 0x000fe200078e00ff */
[----:B------:R-:W-:-:S04]  /*42c0*/  ISETP.GE.AND P1, PT, R21, RZ, PT ;  /* 0x000000ff1500720c */ /* 0x000fc80003f26270 */
[----:B------:R-:W-:-:S05]  /*42d0*/  IADD3 R14, PT, PT, -R20, RZ, RZ ;  /* 0x000000ff140e7210 */ /* 0x000fca0007ffe1ff */
[----:B------:R-:W-:-:S05]  /*42e0*/  IMAD R12, R15, R14, R12 ;  /* 0x0000000e0f0c7224 */ /* 0x000fca00078e020c */
[----:B------:R-:W-:-:S13]  /*42f0*/  ISETP.GT.U32.AND P0, PT, R15, R12, PT ;  /* 0x0000000c0f00720c */ /* 0x000fda0003f04070 */
[----:B------:R-:W-:Y:S02]  /*4300*/  @!P0 IMAD.IADD R12, R12, 0x1, -R15 ;  /* 0x000000010c0c8824 */ /* 0x000fe400078e0a0f */
[----:B------:R-:W-:Y:S01]  /*4310*/  @!P0 VIADD R20, R20, 0x1 ;  /* 0x0000000114148836 */ /* 0x000fe20000000000 */
[----:B------:R-:W-:Y:S02]  /*4320*/  ISETP.NE.AND P0, PT, R16, RZ, PT ;  /* 0x000000ff1000720c */ /* 0x000fe40003f05270 */
[----:B------:R-:W-:Y:S02]  /*4330*/  ISETP.GE.U32.AND P2, PT, R12, R15, PT ;  /* 0x0000000f0c00720c */ /* 0x000fe40003f46070 */
[----:B------:R-:W-:-:S05]  /*4340*/  SHF.R.S32.HI R12, RZ, 0x1f, R19 ;  /* 0x0000001fff0c7819 */ /* 0x000fca0000011413 */
[----:B------:R-:W-:-:S04]  /*4350*/  IMAD R12, R12, UR4, RZ ;  /* 0x000000040c0c7c24 */ /* 0x000fc8000f8e02ff */
[----:B------:R-:W-:Y:S01]  /*4360*/  IMAD R12, R19, UR5, R12 ;  /* 0x00000005130c7c24 */ /* 0x000fe2000f8e020c */
[----:B------:R-:W0:Y:S01]  /*4370*/  LDCU.64 UR4, c[0x0][0x3f0] ;  /* 0x00007e00ff0477ac */ /* 0x000e220008000a00 */
[----:B------:R-:W-:Y:S02]  /*4380*/  @P2 VIADD R20, R20, 0x1 ;  /* 0x0000000114142836 */ /* 0x000fe40000000000 */
[----:B------:R-:W-:-:S03]  /*4390*/  IMAD.IADD R23, R23, 0x1, R12 ;  /* 0x0000000117177824 */ /* 0x000fc600078e020c */
[----:B------:R-:W-:Y:S02]  /*43a0*/  @!P1 IADD3 R20, PT, PT, -R20, RZ, RZ ;  /* 0x000000ff14149210 */ /* 0x000fe40007ffe1ff */
[----:B------:R-:W-:-:S04]  /*43b0*/  @!P0 LOP3.LUT R20, RZ, R16, RZ, 0x33, !PT ;  /* 0x00000010ff148212 */ /* 0x000fc800078e33ff */
[----:B------:R-:W-:Y:S01]  /*43c0*/  SHF.R.S32.HI R14, RZ, 0x1f, R20 ;  /* 0x0000001fff0e7819 */ /* 0x000fe20000011414 */
[C---:B------:R-:W-:Y:S02]  /*43d0*/  IMAD R16, R20.reuse, R16, R18 ;  /* 0x0000001014107224 */ /* 0x040fe400078e0212 */
[----:B-----5:R-:W-:-:S04]  /*43e0*/  IMAD.WIDE.U32 R22, R20, UR8, R22 ;  /* 0x0000000814167c25 */ /* 0x020fc8000f8e0016 */
[----:B------:R-:W-:Y:S01]  /*43f0*/  IMAD R15, R14, UR8, RZ ;  /* 0x000000080e0f7c24 */ /* 0x000fe2000f8e02ff */
[----:B------:R-:W3:Y:S01]  /*4400*/  LDCU UR8, c[0x0][0x440] ;  /* 0x00008800ff0877ac */ /* 0x000ee20008000800 */
[----:B------:R-:W-:Y:S02]  /*4410*/  IMAD.IADD R16, R17, 0x1, -R16 ;  /* 0x0000000111107824 */ /* 0x000fe400078e0a10 */
[----:B------:R-:W-:-:S03]  /*4420*/  IMAD R15, R20, UR9, R15 ;  /* 0x00000009140f7c24 */ /* 0x000fc6000f8e020f */
[----:B------:R-:W-:Y:S02]  /*4430*/  SHF.R.S32.HI R12, RZ, 0x1f, R16 ;  /* 0x0000001fff0c7819 */ /* 0x000fe40000011410 */
[----:B------:R-:W-:-:S03]  /*4440*/  IADD3 R23, PT, PT, R23, R15, RZ ;  /* 0x0000000f17177210 */ /* 0x000fc60007ffe0ff */
[----:B------:R-:W-:Y:S02]  /*4450*/  IMAD R15, R12, UR6, RZ ;  /* 0x000000060c0f7c24 */ /* 0x000fe4000f8e02ff */
[----:B------:R-:W-:-:S04]  /*4460*/  IMAD.WIDE.U32 R22, R16, UR6, R22 ;  /* 0x0000000610167c25 */ /* 0x000fc8000f8e0016 */
        /* <DEDUP_REMOVED lines=13> */
        .weak           $__internal_2_$__cuda_sm20_div_s64
        .type           $__internal_2_$__cuda_sm20_div_s64,@function
        .size           $__internal_2_$__cuda_sm20_div_s64,(.L_x_5446 - $__internal_2_$__cuda_sm20_div_s64)
$__internal_2_$__cuda_sm20_div_s64:
        /* <DEDUP_REMOVED lines=28> */
[----:B------:R-:W-:-:S04]  /*4700*/  IMAD.HI.U32 R42, R43, R17, RZ ;  /* 0x000000112b2a7227 */ /* 0x000fc800078e00ff */
[----:B------:R-:W-:Y:S01]  /*4710*/  IMAD.X R11, RZ, RZ, ~R11, P0 ;  /* 0x000000ffff0b7224 */ /* 0x000fe200000e0e0b */
[----:B------:R-:W-:-:S03]  /*4720*/  IADD3 R13, P0, PT, RZ, -R33, RZ ;  /* 0x80000021ff0d7210 */ /* 0x000fc60007f1e0ff */
[----:B------:R-:W-:Y:S01]  /*4730*/  IMAD.WIDE.U32 R42, P4, R43, R11, R42 ;  /* 0x0000000b2b2a7225 */ /* 0x000fe2000788002a */
[----:B------:R-:W-:Y:S02]  /*4740*/  SEL R13, R13, R33, !P1 ;  /* 0x000000210d0d7207 */ /* 0x000fe40004800000 */
[----:B------:R-:W-:Y:S01]  /*4750*/  IADD3.X R24, PT, PT, RZ, ~R21, RZ, P0, !PT ;  /* 0x80000015ff187210 */ /* 0x000fe200007fe4ff */
[C---:B------:R-:W-:Y:S02]  /*4760*/  IMAD R16, R14.reuse, R11, RZ ;  /* 0x0000000b0e107224 */ /* 0x040fe400078e02ff */
[----:B------:R-:W-:-:S04]  /*4770*/  IMAD.HI.U32 R17, P3, R14, R17, R42 ;  /* 0x000000110e117227 */ /* 0x000fc8000786002a */
[----:B------:R-:W-:Y:S01]  /*4780*/  IMAD.HI.U32 R11, R14, R11, RZ ;  /* 0x0000000b0e0b7227 */ /* 0x000fe200078e00ff */
[----:B------:R-:W-:-:S03]  /*4790*/  IADD3 R16, P2, PT, R16, R17, RZ ;  /* 0x0000001110107210 */ /* 0x000fc60007f5e0ff */
[----:B------:R-:W-:Y:S01]  /*47a0*/  IMAD.X R14, R11, 0x1, R14, P4 ;  /* 0x000000010b0e7824 */ /* 0x000fe200020e060e */
[----:B------:R-:W-:Y:S01]  /*47b0*/  SEL R11, R24, R21, !P1 ;  /* 0x00000015180b7207 */ /* 0x000fe20004800000 */
[----:B------:R-:W-:-:S03]  /*47c0*/  IMAD.HI.U32 R42, R16, R13, RZ ;  /* 0x0000000d102a7227 */ /* 0x000fc600078e00ff */
        /* <DEDUP_REMOVED lines=8> */
[----:B------:R-:W-:-:S04]  /*4850*/  IMAD.WIDE.U32 R16, R24, R34, RZ ;  /* 0x0000002218107225 */ /* 0x000fc800078e00ff */
[----:B------:R-:W-:Y:S01]  /*4860*/  IMAD.X R23, RZ, RZ, R14, P0 ;  /* 0x000000ffff177224 */ /* 0x000fe200000e060e */
[----:B------:R-:W-:Y:S01]  /*4870*/  IADD3 R13, P0, PT, -R16, R13, RZ ;  /* 0x0000000d100d7210 */ /* 0x000fe20007f1e1ff */
[----:B------:R-:W-:-:S03]  /*4880*/  IMAD R14, R24, R35, R17 ;  /* 0x00000023180e7224 */ /* 0x000fc600078e0211 */
[-C--:B------:R-:W-:Y:S01]  /*4890*/  ISETP.GE.U32.AND P2, PT, R13, R34.reuse, PT ;  /* 0x000000220d00720c */ /* 0x080fe20003f46070 */
[-C--:B------:R-:W-:Y:S01]  /*48a0*/  IMAD R14, R23, R34.reuse, R14 ;  /* 0x00000022170e7224 */ /* 0x080fe200078e020e */
[----:B------:R-:W-:-:S04]  /*48b0*/  IADD3 R16, P1, PT, R13, -R34, RZ ;  /* 0x800000220d107210 */ /* 0x000fc80007f3e0ff */
[----:B------:R-:W-:Y:S02]  /*48c0*/  IADD3.X R11, PT, PT, ~R14, R11, RZ, P0, !PT ;  /* 0x0000000b0e0b7210 */ /* 0x000fe400007fe5ff */
[----:B------:R-:W-:Y:S02]  /*48d0*/  IADD3 R17, P0, PT, R24, 0x1, RZ ;  /* 0x0000000118117810 */ /* 0x000fe40007f1e0ff */
[C---:B------:R-:W-:Y:S01]  /*48e0*/  ISETP.GE.U32.AND.EX P2, PT, R11.reuse, R35, PT, P2 ;  /* 0x000000230b00720c */ /* 0x040fe20003f46120 */
[----:B------:R-:W-:-:S03]  /*48f0*/  IMAD.X R14, R11, 0x1, ~R35, P1 ;  /* 0x000000010b0e7824 */ /* 0x000fc600008e0e23 */
[----:B------:R-:W-:Y:S01]  /*4900*/  SEL R13, R16, R13, P2 ;  /* 0x0000000d100d7207 */ /* 0x000fe20001000000 */
[----:B------:R-:W-:Y:S01]  /*4910*/  IMAD.X R16, RZ, RZ, R23, P0 ;  /* 0x000000ffff107224 */ /* 0x000fe200000e0617 */
[----:B------:R-:W-:Y:S02]  /*4920*/  SEL R17, R17, R24, P2 ;  /* 0x0000001811117207 */ /* 0x000fe40001000000 */
[----:B------:R-:W-:Y:S02]  /*4930*/  SEL R11, R14, R11, P2 ;  /* 0x0000000b0e0b7207 */ /* 0x000fe40001000000 */
[----:B------:R-:W-:Y:S02]  /*4940*/  ISETP.GE.U32.AND P0, PT, R13, R34, PT ;  /* 0x000000220d00720c */ /* 0x000fe40003f06070 */
[----:B------:R-:W-:Y:S02]  /*4950*/  SEL R16, R16, R23, P2 ;  /* 0x0000001710107207 */ /* 0x000fe40001000000 */
[----:B------:R-:W-:-:S02]  /*4960*/  IADD3 R14, P1, PT, R17, 0x1, RZ ;  /* 0x00000001110e7810 */ /* 0x000fc40007f3e0ff */
[----:B------:R-:W-:Y:S02]  /*4970*/  ISETP.GE.U32.AND.EX P0, PT, R11, R35, PT, P0 ;  /* 0x000000230b00720c */ /* 0x000fe40003f06100 */
[----:B------:R-:W-:Y:S01]  /*4980*/  LOP3.LUT R13, R19, R21, RZ, 0x3c, !PT ;  /* 0x00000015130d7212 */ /* 0x000fe200078e3cff */
[----:B------:R-:W-:Y:S01]  /*4990*/  IMAD.X R11, RZ, RZ, R16, P1 ;  /* 0x000000ffff0b7224 */ /* 0x000fe200008e0610 */
[----:B------:R-:W-:Y:S01]  /*49a0*/  SEL R14, R14, R17, P0 ;  /* 0x000000110e0e7207 */ /* 0x000fe20000000000 */
[----:B------:R-:W-:Y:S01]  /*49b0*/  IMAD.MOV.U32 R17, RZ, RZ, 0x0 ;  /* 0x00000000ff117424 */ /* 0x000fe200078e00ff */
[----:B------:R-:W-:Y:S02]  /*49c0*/  ISETP.GE.AND P2, PT, R13, RZ, PT ;  /* 0x000000ff0d00720c */ /* 0x000fe40003f46270 */
[----:B------:R-:W-:Y:S02]  /*49d0*/  SEL R16, R11, R16, P0 ;  /* 0x000000100b107207 */ /* 0x000fe40000000000 */
[----:B------:R-:W-:-:S02]  /*49e0*/  IADD3 R11, P1, PT, RZ, -R14, RZ ;  /* 0x8000000eff0b7210 */ /* 0x000fc40007f3e0ff */
[----:B------:R-:W-:Y:S02]  /*49f0*/  ISETP.NE.U32.AND P0, PT, R20, RZ, PT ;  /* 0x000000ff1400720c */ /* 0x000fe40003f05070 */
[-C--:B------:R-:W-:Y:S02]  /*4a00*/  IADD3.X R13, PT, PT, RZ, ~R16.reuse, RZ, P1, !PT ;  /* 0x80000010ff0d7210 */ /* 0x080fe40000ffe4ff */
[----:B------:R-:W-:Y:S02]  /*4a10*/  ISETP.NE.AND.EX P0, PT, R19, RZ, PT, P0 ;  /* 0x000000ff1300720c */ /* 0x000fe40003f05300 */
[----:B------:R-:W-:Y:S01]  /*4a20*/  SEL R13, R13, R16, !P2 ;  /* 0x000000100d0d7207 */ /* 0x000fe20005000000 */
[----:B------:R-:W-:Y:S01]  /*4a30*/  IMAD.MOV.U32 R16, RZ, RZ, R18 ;  /* 0x000000ffff107224 */ /* 0x000fe200078e0012 */
[----:B------:R-:W-:Y:S02]  /*4a40*/  SEL R11, R11, R14, !P2 ;  /* 0x0000000e0b0b7207 */ /* 0x000fe40005000000 */
[----:B------:R-:W-:-:S02]  /*4a50*/  SEL R13, R13, 0xffffffff, P0 ;  /* 0xffffffff0d0d7807 */ /* 0x000fc40000000000 */
[----:B------:R-:W-:Y:S01]  /*4a60*/  SEL R14, R11, 0xffffffff, P0 ;  /* 0xffffffff0b0e7807 */ /* 0x000fe20000000000 */
[----:B------:R-:W-:Y:S06]  /*4a70*/  RET.REL.NODEC R16 `(_ZN5flash32flash_fwd_splitkv_combine_kernelI23Flash_fwd_kernel_traitsILi96ELi64ELi128ELi4ELb0ELb0EN7cutlass6half_tE19Flash_kernel_traitsILi96ELi64ELi128ELi4ES3_EELi16ELi5ELb0EEEvNS_16Flash_fwd_paramsE) ;  /* 0xffffffb410607950 */ /* 0x000fec0003c3ffff */
.L_x_95:
        /* <DEDUP_REMOVED lines=16> */
.L_x_5446:


//--------------------- .text._ZN5flash32flash_fwd_splitkv_combine_kernelI23Flash_fwd_kernel_traitsILi96ELi64ELi128ELi4ELb0ELb0EN7cutlass6half_tE19Flash_kernel_traitsILi96ELi64ELi128ELi4ES3_EELi16ELi4ELb0EEEvNS_16Flash_fwd_paramsE --------------------------
	.section	.text._ZN5flash32flash_fwd_splitkv_combine_kernelI23Flash_fwd_kernel_traitsILi96ELi64ELi128ELi4ELb0ELb0EN7cutlass6half_tE19Flash_kernel_traitsILi96ELi64ELi128ELi4ES3_EELi16ELi4ELb0EEEvNS_16Flash_fwd_paramsE,"ax",@progbits
	.align	128
        .global         _ZN5flash32flash_fwd_splitkv_combine_kernelI23Flash_fwd_kernel_traitsILi96ELi64ELi128ELi4ELb0ELb0EN7cutlass6half_tE19Flash_kernel_traitsILi96ELi64ELi128ELi4ES3_EELi16ELi4ELb0EEEvNS_16Flash_fwd_paramsE
        .type           _ZN5flash32flash_fwd_splitkv_combine_kernelI23Flash_fwd_kernel_traitsILi96ELi64ELi128ELi4ELb0ELb0EN7cutlass6half_tE19Flash_kernel_traitsILi96ELi64ELi128ELi4ES3_EELi16ELi4ELb0EEEvNS_16Flash_fwd_paramsE,@function
        .size           _ZN5flash32flash_fwd_splitkv_combine_kernelI23Flash_fwd_kernel_traitsILi96ELi64ELi128ELi4ELb0ELb0EN7cutlass6half_tE19Flash_kernel_traitsILi96ELi64ELi128ELi4ES3_EELi16ELi4ELb0EEEvNS_16Flash_fwd_paramsE,(.L_x_5447 - _ZN5flash32flash_fwd_splitkv_combine_kernelI23Flash_fwd_kernel_traitsILi96ELi64ELi128ELi4ELb0ELb0EN7cutlass6half_tE19Flash_kernel_traitsILi96ELi64ELi128ELi4ES3_EELi16ELi4ELb0EEEvNS_16Flash_fwd_paramsE)
        .other          _ZN5flash32flash_fwd_splitkv_combine_kernelI23Flash_fwd_kernel_traitsILi96ELi64ELi128ELi4ELb0ELb0EN7cutlass6half_tE19Flash_kernel_traitsILi96ELi64ELi128ELi4ES3_EELi16ELi4ELb0EEEvNS_16Flash_fwd_paramsE,@"STO_CUDA_ENTRY STV_DEFAULT"
_ZN5flash32flash_fwd_splitkv_combine_kernelI23Flash_fwd_kernel_traitsILi96ELi64ELi128ELi4ELb0ELb0EN7cutlass6half_tE19Flash_kernel_traitsILi96ELi64ELi128ELi4ES3_EELi16ELi4ELb0EEEvNS_16Flash_fwd_paramsE:
.text._ZN5flash32flash_fwd_splitkv_combine_kernelI23Flash_fwd_kernel_traitsILi96ELi64ELi128ELi4ELb0ELb0EN7cutlass6half_tE19Flash_kernel_traitsILi96ELi64ELi128ELi4ES3_EELi16ELi4ELb0EEEvNS_16Flash_fwd_paramsE:
        /* <DEDUP_REMOVED lines=39> */
.L_x_96:
[----:B------:R-:W-:Y:S01]  /*0270*/  IMAD.U32 R25, RZ, RZ, UR7 ;  /* 0x00000007ff197e24 */ /* 0x000fe2000f8e00ff */
[----:B------:R-:W-:Y:S01]  /*0280*/  MOV R18, UR14 ;  /* 0x0000000e00127c02 */ /* 0x000fe20008000f00 */
[----:B------:R-:W-:Y:S01]  /*0290*/  IMAD.U32 R17, RZ, RZ, UR4 ;  /* 0x00000004ff117e24 */ /* 0x000fe2000f8e00ff */
[----:B------:R-:W-:Y:S02]  /*02a0*/  MOV R15, UR8 ;  /* 0x00000008000f7c02 */ /* 0x000fe40008000f00 */
[----:B------:R-:W-:Y:S02]  /*02b0*/  MOV R16, 0x2d0 ;  /* 0x000002d000107802 */ /* 0x000fe40000000f00 */
[----:B------:R-:W-:Y:S05]  /*02c0*/  CALL.REL.NOINC `($__internal_3_$__cuda_sm20_div_s64) ;  /* 0x0000003c00c47944 */ /* 0x000fea0003c00000 */
[----:B------:R-:W-:-:S07]  /*02d0*/  MOV R10, R14 ;  /* 0x0000000e000a7202 */ /* 0x000fce0000000f00 */
.L_x_97:
        /* <DEDUP_REMOVED lines=30> */
.L_x_99:
[----:B------:R-:W-:Y:S01]  /*04c0*/  IMAD.MOV.U32 R25, RZ, RZ, R10 ;  /* 0x000000ffff197224 */ /* 0x000fe200078e000a */
[----:B------:R-:W-:Y:S02]  /*04d0*/  MOV R17, R11 ;  /* 0x0000000b00117202 */ /* 0x000fe40000000f00 */
[----:B------:R-:W-:Y:S02]  /*04e0*/  MOV R16, 0x500 ;  /* 0x0000050000107802 */ /* 0x000fe40000000f00 */
[----:B------:R-:W-:Y:S05]  /*04f0*/  CALL.REL.NOINC `($__internal_3_$__cuda_sm20_div_s64) ;  /* 0x0000003c00387944 */ /* 0x000fea0003c00000 */
[----:B------:R-:W-:Y:S02]  /*0500*/  MOV R22, R14 ;  /* 0x0000000e00167202 */ /* 0x000fe40000000f00 */
[----:B------:R-:W-:Y:S02]  /*0510*/  MOV R23, R11 ;  /* 0x0000000b00177202 */ /* 0x000fe40000000f00 */
.L_x_100:
[----:B------:R-:W-:Y:S05]  /*0520*/  BSYNC.RECONVERGENT B0 ;  /* 0x0000000000007941 */ /* 0x000fea0003800200 */
.L_x_98:
        /* <DEDUP_REMOVED lines=55> */
.L_x_102:
[----:B------:R-:W-:Y:S01]  /*08a0*/  IMAD.MOV.U32 R25, RZ, RZ, R18 ;  /* 0x000000ffff197224 */ /* 0x000fe200078e0012 */
[----:B------:R-:W-:Y:S01]  /*08b0*/  MOV R18, R12 ;  /* 0x0000000c00127202 */ /* 0x000fe20000000f00 */
[----:B------:R-:W-:Y:S01]  /*08c0*/  IMAD.MOV.U32 R17, RZ, RZ, R15 ;  /* 0x000000ffff117224 */ /* 0x000fe200078e000f */
[----:B------:R-:W-:Y:S02]  /*08d0*/  MOV R15, R2 ;  /* 0x00000002000f7202 */ /* 0x000fe40000000f00 */
[----:B------:R-:W-:Y:S02]  /*08e0*/  MOV R16, 0x900 ;  /* 0x0000090000107802 */ /* 0x000fe40000000f00 */
[----:B------:R-:W-:Y:S05]  /*08f0*/  CALL.REL.NOINC `($__internal_3_$__cuda_sm20_div_s64) ;  /* 0x0000003800387944 */ /* 0x000fea0003c00000 */
[----:B------:R-:W-:Y:S02]  /*0900*/  MOV R15, R11 ;  /* 0x0000000b000f7202 */ /* 0x000fe40000000f00 */
.L_x_103:
[----:B------:R-:W-:Y:S05]  /*0910*/  BSYNC.RECONVERGENT B0 ;  /* 0x0000000000007941 */ /* 0x000fea0003800200 */
.L_x_101:
        /* <DEDUP_REMOVED lines=116> */
.L_x_105:
[----:B------:R-:W-:Y:S01]  /*1060*/  IMAD.MOV.U32 R17, RZ, RZ, R15 ;  /* 0x000000ffff117224 */ /* 0x000fe200078e000f */
[----:B------:R-:W-:Y:S01]  /*1070*/  MOV R18, R9 ;  /* 0x0000000900127202 */ /* 0x000fe20000000f00 */
[----:B------:R-:W-:Y:S01]  /*1080*/  IMAD.MOV.U32 R25, RZ, RZ, R14 ;  /* 0x000000ffff197224 */ /* 0x000fe200078e000e */
[----:B------:R-:W-:Y:S02]  /*1090*/  MOV R15, R3 ;  /* 0x00000003000f7202 */ /* 0x000fe40000000f00 */
[----:B------:R-:W-:Y:S02]  /*10a0*/  MOV R16, 0x10c0 ;  /* 0x000010c000107802 */ /* 0x000fe40000000f00 */
[----:B------:R-:W-:Y:S05]  /*10b0*/  CALL.REL.NOINC `($__internal_3_$__cuda_sm20_div_s64) ;  /* 0x0000003000487944 */ /* 0x000fea0003c00000 */
[----:B------:R-:W-:Y:S02]  /*10c0*/  MOV R36, R14 ;  /* 0x0000000e00247202 */ /* 0x000fe40000000f00 */
[----:B------:R-:W-:Y:S02]  /*10d0*/  MOV R37, R11 ;  /* 0x0000000b00257202 */ /* 0x000fe40000000f00 */
.L_x_106:
[----:B------:R-:W-:Y:S05]  /*10e0*/  BSYNC.RECONVERGENT B0 ;  /* 0x0000000000007941 */ /* 0x000fea0003800200 */
.L_x_104:
        /* <DEDUP_REMOVED lines=58> */
.L_x_108:
[----:B------:R-:W-:Y:S01]  /*1490*/  IMAD.MOV.U32 R25, RZ, RZ, R22 ;  /* 0x000000ffff197224 */ /* 0x000fe200078e0016 */
[----:B------:R-:W-:Y:S01]  /*14a0*/  MOV R17, R23 ;  /* 0x0000001700117202 */ /* 0x000fe20000000f00 */
[----:B------:R-:W-:Y:S01]  /*14b0*/  IMAD.MOV.U32 R18, RZ, RZ, R7 ;  /* 0x000000ffff127224 */ /* 0x000fe200078e0007 */
[----:B------:R-:W-:Y:S02]  /*14c0*/  MOV R16, 0x14e0 ;  /* 0x000014e000107802 */ /* 0x000fe40000000f00 */
[----:B------:R-:W-:Y:S05]  /*14d0*/  CALL.REL.NOINC `($__internal_3_$__cuda_sm20_div_s64) ;  /* 0x0000002c00407944 */ /* 0x000fea0003c00000 */
[----:B------:R-:W-:Y:S02]  /*14e0*/  MOV R20, R14 ;  /* 0x0000000e00147202 */ /* 0x000fe40000000f00 */
[----:B------:R-:W-:Y:S02]  /*14f0*/  MOV R21, R11 ;  /* 0x0000000b00157202 */ /* 0x000fe40000000f00 */
.L_x_109:
[----:B------:R-:W-:Y:S05]  /*1500*/  BSYNC.RECONVERGENT B0 ;  /* 0x0000000000007941 */ /* 0x000fea0003800200 */
.L_x_107:
        /* <DEDUP_REMOVED lines=11> */
[----:B------:R-:W-:Y:S01]  /*15c0*/  VIADD R11, R5, 0x8 ;  /* 0x00000008050b7836 */ /* 0x000fe20000000000 */
[----:B------:R-:W-:-:S03]  /*15d0*/  ISETP.GT.AND.EX P2, PT, R6, RZ, PT, P2 ;  /* 0x000000ff0600720c */ /* 0x000fc60003f44320 */
[----:B------:R-:W-:Y:S01]  /*15e0*/  IMAD.X R23, RZ, RZ, RZ, P0 ;  /* 0x000000ffff177224 */ /* 0x000fe200000e06ff */
[----:B-1----:R-:W-:Y:S02]  /*15f0*/  ISETP.GE.OR P3, PT, R5, UR5, !P2 ;  /* 0x0000000505007c0c */ /* 0x002fe4000d766670 */
[----:B------:R-:W-:-:S11]  /*1600*/  ISETP.GE.OR P2, PT, R11, UR5, !P2 ;  /* 0x000000050b007c0c */ /* 0x000fd6000d746670 */
[----:B------:R-:W1:Y:S01]  /*1610*/  @!P3 LDC.64 R16, c[0x0][0x428] ;  /* 0x00010a00ff10bb82 */ /* 0x000e620000000a00 */
[----:B------:R-:W-:-:S04]  /*1620*/  @!P3 IMAD.WIDE.U32 R26, R5, UR7, R22 ;  /* 0x00000007051abc25 */ /* 0x000fc8000f8e0016 */
[----:B------:R-:W-:-:S03]  /*1630*/  @!P2 IMAD.WIDE.U32 R22, R11, UR7, R22 ;  /* 0x000000070b16ac25 */ /* 0x000fc6000f8e0016 */
[----:B------:R-:W3:Y:S01]  /*1640*/  @!P2 LDC.64 R14, c[0x0][0x428] ;  /* 0x00010a00ff0eab82 */ /* 0x000ee20000000a00 */
[----:B------:R-:W-:Y:S01]  /*1650*/  @!P3 IMAD R6, R5, UR4, R27 ;  /* 0x000000040506bc24 */ /* 0x000fe2000f8e021b */
[C---:B-1----:R-:W-:Y:S01]  /*1660*/  @!P3 LEA R24, P1, R26.reuse, R16, 0x2 ;  /* 0x000000101a18b211 */ /* 0x042fe200078210ff */
[----:B------:R-:W-:Y:S02]  /*1670*/  @!P2 IMAD R16, R11, UR4, R23 ;  /* 0x000000040b10ac24 */ /* 0x000fe4000f8e0217 */
[----:B------:R-:W-:Y:S01]  /*1680*/  IMAD.MOV.U32 R11, RZ, RZ, -0x800000 ;  /* 0xff800000ff0b7424 */ /* 0x000fe200078e00ff */
[----:B------:R-:W-:Y:S01]  /*1690*/  @!P3 LEA.HI.X R25, R26, R17, R6, 0x2, P1 ;  /* 0x000000111a19b211 */ /* 0x000fe200008f1406 */
[----:B------:R-:W-:Y:S01]  /*16a0*/  IMAD.MOV.U32 R6, RZ, RZ, -0x800000 ;  /* 0xff800000ff067424 */ /* 0x000fe200078e00ff */
[----:B---3--:R-:W-:-:S05]  /*16b0*/  @!P2 LEA R14, P0, R22, R14, 0x2 ;  /* 0x0000000e160ea211 */ /* 0x008fca00078010ff */
[----:B0-----:R0:W3:Y:S01]  /*16c0*/  @!P3 LDG.E R6, desc[UR12][R24.64] ;  /* 0x0000000c1806b981 */ /* 0x0010e2000c1e1900 */
[----:B------:R-:W-:-:S05]  /*16d0*/  @!P2 LEA.HI.X R15, R22, R15, R16, 0x2, P0 ;  /* 0x0000000f160fa211 */ /* 0x000fca00000f1410 */
[----:B------:R1:W4:Y:S01]  /*16e0*/  @!P2 LDG.E R11, desc[UR12][R14.64] ;  /* 0x0000000c0e0ba981 */ /* 0x000322000c1e1900 */
[----:B------:R-:W5:Y:S01]  /*16f0*/  S2UR UR4, SR_CgaCtaId ;  /* 0x00000000000479c3 */ /* 0x000f620000008800 */
[----:B------:R-:W-:Y:S01]  /*1700*/  UMOV UR5, 0x400 ;  /* 0x0000040000057882 */ /* 0x000fe20000000000 */
[C---:B------:R-:W-:Y:S02]  /*1710*/  ISETP.GT.U32.AND P0, PT, R19.reuse, 0x7f, PT ;  /* 0x0000007f1300780c */ /* 0x040fe40003f04070 */
[----:B------:R-:W-:Y:S01]  /*1720*/  ISETP.GT.U32.AND P1, PT, R19, 0xff, PT ;  /* 0x000000ff1300780c */ /* 0x000fe20003f24070 */
[----:B-----5:R-:W-:-:S06]  /*1730*/  ULEA UR4, UR4, UR5, 0x18 ;  /* 0x0000000504047291 */ /* 0x020fcc000f8ec0ff */
[----:B------:R-:W-:-:S05]  /*1740*/  LEA R18, R13, UR4, 0x2 ;  /* 0x000000040d127c11 */ /* 0x000fca000f8e10ff */
[----:B------:R-:W-:Y:S02]  /*1750*/  IMAD R18, R5, 0x44, R18 ;  /* 0x0000004405127824 */ /* 0x000fe400078e0212 */
[----:B--2---:R-:W-:Y:S01]  /*1760*/  IMAD.U32 R13, RZ, RZ, UR9 ;  /* 0x00000009ff0d7e24 */ /* 0x004fe2000f8e00ff */
[----:B------:R-:W-:-:S04]  /*1770*/  SHF.R.U32.HI R30, RZ, 0x3, R19 ;  /* 0x00000003ff1e7819 */ /* 0x000fc80000011613 */
[----:B------:R-:W-:Y:S02]  /*1780*/  IABS R5, R13 ;  /* 0x0000000d00057213 */ /* 0x000fe40000000000 */
[----:B------:R-:W-:Y:S02]  /*1790*/  LEA R34, R30, UR4, 0x2 ;  /* 0x000000041e227c11 */ /* 0x000fe4000f8e10ff */
[----:B------:R-:W-:Y:S01]  /*17a0*/  @!P0 LOP3.LUT R13, R19, 0x7, RZ, 0xc0, !PT ;  /* 0x00000007130d8812 */ /* 0x000fe200078ec0ff */
[----:B0-----:R-:W-:Y:S01]  /*17b0*/  IMAD.MOV.U32 R24, RZ, RZ, -0x800000 ;  /* 0xff800000ff187424 */ /* 0x001fe200078e00ff */
[----:B------:R-:W-:-:S03]  /*17c0*/  MOV R23, 0xff800000 ;  /* 0xff80000000177802 */ /* 0x000fc60000000f00 */
[----:B-1----:R-:W-:Y:S01]  /*17d0*/  @!P0 IMAD R15, R13, 0x44, R34 ;  /* 0x000000440d0f8824 */ /* 0x002fe200078e0222 */
[----:B------:R-:W0:Y:S08]  /*17e0*/  I2F.RP R22, R5 ;  /* 0x0000000500167306 */ /* 0x000e300000209400 */
[----:B0-----:R-:W0:Y:S02]  /*17f0*/  MUFU.RCP R16, R22 ;  /* 0x0000001600107308 */ /* 0x001e240000001000 */
[----:B0-----:R-:W-:-:S06]  /*1800*/  VIADD R16, R16, 0xffffffe ;  /* 0x0ffffffe10107836 */ /* 0x001fcc0000000000 */
[----:B------:R0:W1:Y:S02]  /*1810*/  F2I.FTZ.U32.TRUNC.NTZ R17, R16 ;  /* 0x0000001000117305 */ /* 0x000064000021f000 */
[----:B0-----:R-:W-:Y:S01]  /*1820*/  IMAD.MOV.U32 R16, RZ, RZ, RZ ;  /* 0x000000ffff107224 */ /* 0x001fe200078e00ff */
[----:B------:R-:W-:-:S04]  /*1830*/  USHF.R.S32.HI UR4, URZ, 0x1f, UR10 ;  /* 0x0000001fff047899 */ /* 0x000fc8000801140a */
[----:B------:R-:W-:Y:S01]  /*1840*/  ULOP3.LUT UR4, UR4, 0x1, URZ, 0xfc, !UPT ;  /* 0x0000000104047892 */ /* 0x000fe2000f8efcff */
[----:B---3--:R1:W-:Y:S04]  /*1850*/  @!P1 STS [R18], R6 ;  /* 0x0000000612009388 */ /* 0x0083e80000000800 */
[----:B----4-:R0:W-:Y:S01]  /*1860*/  @!P0 STS [R18+0x220], R11 ;  /* 0x0002200b12008388 */ /* 0x0101e20000000800 */
[----:B------:R-:W-:Y:S06]  /*1870*/  BAR.SYNC.DEFER_BLOCKING 0x0 ;  /* 0x0000000000007b1d */ /* 0x000fec0000010000 */
[----:B------:R-:W-:Y:S04]  /*1880*/  @!P0 LDS R24, [R15] ;  /* 0x000000000f188984 */ /* 0x000fe80000000800 */
[----:B------:R-:W2:Y:S01]  /*1890*/  @!P0 LDS R23, [R15+0x220] ;  /* 0x000220000f178984 */ /* 0x000ea20000000800 */
[----:B-1----:R-:W-:-:S04]  /*18a0*/  IMAD.MOV R6, RZ, RZ, -R17 ;  /* 0x000000ffff067224 */ /* 0x002fc800078e0a11 */
[----:B0-----:R-:W-:Y:S01]  /*18b0*/  IMAD R11, R6, R5, RZ ;  /* 0x00000005060b7224 */ /* 0x001fe200078e02ff */
[----:B------:R-:W-:-:S03]  /*18c0*/  IABS R6, R0 ;  /* 0x0000000000067213 */ /* 0x000fc60000000000 */
[----:B------:R-:W-:Y:S01]  /*18d0*/  IMAD.HI.U32 R11, R17, R11, R16 ;  /* 0x0000000b110b7227 */ /* 0x000fe200078e0010 */
[----:B--2---:R-:W-:-:S05]  /*18e0*/  FMNMX.FTZ R14, R23, R24, !PT ;  /* 0x00000018170e7209 */ /* 0x004fca0007810000 */
[----:B------:R-:W0:Y:S01]  /*18f0*/  SHFL.BFLY PT, R13, R14, 0x4, 0x1f ;  /* 0x0c801f000e0d7f89 */ /* 0x000e2200000e0000 */
[----:B------:R-:W-:-:S04]  /*1900*/  IMAD.HI.U32 R15, R11, R6, RZ ;  /* 0x000000060b0f7227 */ /* 0x000fc800078e00ff */
[----:B------:R-:W-:-:S04]  /*1910*/  IMAD.MOV R11, RZ, RZ, -R15 ;  /* 0x000000ffff0b7224 */ /* 0x000fc800078e0a0f */
[----:B------:R-:W-:Y:S01]  /*1920*/  IMAD R6, R5, R11, R6 ;  /* 0x0000000b05067224 */ /* 0x000fe200078e0206 */
[----:B------:R-:W-:Y:S01]  /*1930*/  LOP3.LUT R0, R0, UR9, RZ, 0x3c, !PT ;  /* 0x0000000900007c12 */ /* 0x000fe2000f8e3cff */
[----:B------:R-:W1:Y:S01]  /*1940*/  LDC R11, c[0x0][0x3e0] ;  /* 0x0000f800ff0b7b82 */ /* 0x000e620000000800 */
[----:B0-----:R-:W-:-:S05]  /*1950*/  FMNMX.FTZ R16, R14, R13, !PT ;  /* 0x0000000d0e107209 */ /* 0x001fca0007810000 */
[----:B------:R-:W0:Y:S01]  /*1960*/  SHFL.BFLY PT, R13, R16, 0x2, 0x1f ;  /* 0x0c401f00100d7f89 */ /* 0x000e2200000e0000 */
[----:B------:R-:W-:-:S13]  /*1970*/  ISETP.GT.U32.AND P0, PT, R5, R6, PT ;  /* 0x000000060500720c */ /* 0x000fda0003f04070 */
[----:B------:R-:W-:-:S05]  /*1980*/  @!P0 IMAD.IADD R6, R6, 0x1, -R5 ;  /* 0x0000000106068824 */ /* 0x000fca00078e0a05 */
[----:B------:R-:W-:Y:S02]  /*1990*/  ISETP.GE.U32.AND P2, PT, R6, R5, PT ;  /* 0x000000050600720c */ /* 0x000fe40003f46070 */
[----:B0-----:R-:W-:-:S05]  /*19a0*/  FMNMX.FTZ R14, R16, R13, !PT ;  /* 0x0000000d100e7209 */ /* 0x001fca0007810000 */
[----:B------:R-:W0:Y:S01]  /*19b0*/  SHFL.BFLY PT, R5, R14, 0x1, 0x1f ;  /* 0x0c201f000e057f89 */ /* 0x000e2200000e0000 */
[----:B------:R-:W-:Y:S02]  /*19c0*/  ISETP.GE.AND P1, PT, R0, RZ, PT ;  /* 0x000000ff0000720c */ /* 0x000fe40003f26270 */
[----:B------:R-:W-:Y:S02]  /*19d0*/  @!P0 IADD3 R15, PT, PT, R15, 0x1, RZ ;  /* 0x000000010f0f8810 */ /* 0x000fe40007ffe0ff */
[----:B------:R-:W-:-:S03]  /*19e0*/  ISETP.NE.AND P0, PT, RZ, UR9, PT ;  /* 0x00000009ff007c0c */ /* 0x000fc6000bf05270 */
[----:B------:R-:W-:-:S04]  /*19f0*/  @P2 VIADD R15, R15, 0x1 ;  /* 0x000000010f0f2836 */ /* 0x000fc80000000000 */
[----:B------:R-:W-:-:S04]  /*1a00*/  IMAD.MOV.U32 R13, RZ, RZ, R15 ;  /* 0x000000ffff0d7224 */ /* 0x000fc800078e000f */
[----:B------:R-:W-:Y:S02]  /*1a10*/  @!P1 IMAD.MOV R13, RZ, RZ, -R13 ;  /* 0x000000ffff0d9224 */ /* 0x000fe400078e0a0d */
[----:B------:R-:W-:Y:S02]  /*1a20*/  @!P0 LOP3.LUT R13, RZ, UR9, RZ, 0x33, !PT ;  /* 0x00000009ff0d8c12 */ /* 0x000fe4000f8e33ff */
[----:B0-----:R-:W-:-:S04]  /*1a30*/  FMNMX.FTZ R0, R14, R5, !PT ;  /* 0x000000050e007209 */ /* 0x001fc80007810000 */
[----:B------:R-:W-:-:S04]  /*1a40*/  FSETP.NEU.FTZ.AND P0, PT, R0, -INF , PT ;  /* 0xff8000000000780b */ /* 0x000fc80003f1d000 */
[----:B------:R-:W-:Y:S01]  /*1a50*/  FSEL R0, R0, RZ, P0 ;  /* 0x000000ff00007208 */ /* 0x000fe20000000000 */
[----:B------:R-:W-:Y:S01]  /*1a60*/  IMAD R5, R13, UR4, RZ ;  /* 0x000000040d057c24 */ /* 0x000fe2000f8e02ff */
[----:B-1----:R-:W-:Y:S01]  /*1a70*/  IABS R6, R11 ;  /* 0x0000000b00067213 */ /* 0x002fe20000000000 */
[----:B------:R-:W0:Y:S02]  /*1a80*/  LDCU UR4, c[0x0][0x430] ;  /* 0x00008600ff0477ac */ /* 0x000e240008000800 */
[C---:B------:R-:W-:Y:S01]  /*1a90*/  FADD.FTZ R16, -R0.reuse, R24 ;  /* 0x0000001800107221 */ /* 0x040fe20000010100 */
[----:B------:R-:W-:Y:S01]  /*1aa0*/  FADD.FTZ R25, -R0, R23 ;  /* 0x0000001700197221 */ /* 0x000fe20000010100 */
[----:B------:R-:W-:Y:S02]  /*1ab0*/  IABS R15, R5 ;  /* 0x00000005000f7213 */ /* 0x000fe40000000000 */
[----:B------:R-:W-:Y:S01]  /*1ac0*/  FMUL.FTZ R16, R16, 1.4426950216293334961 ;  /* 0x3fb8aa3b10107820 */ /* 0x000fe20000410000 */
[----:B------:R-:W-:Y:S01]  /*1ad0*/  FMUL.FTZ R25, R25, 1.4426950216293334961 ;  /* 0x3fb8aa3b19197820 */ /* 0x000fe20000410000 */
[----:B------:R-:W1:Y:S08]  /*1ae0*/  I2F.RP R14, R15 ;  /* 0x0000000f000e7306 */ /* 0x000e700000209400 */
[----:B------:R-:W-:Y:S08]  /*1af0*/  MUFU.EX2 R17, R16 ;  /* 0x0000001000117308 */ /* 0x000ff00000000800 */
[----:B------:R-:W2:Y:S08]  /*1b00*/  MUFU.EX2 R18, R25 ;  /* 0x0000001900127308 */ /* 0x000eb00000000800 */
[----:B------:R-:W3:Y:S08]  /*1b10*/  I2F.RP R22, R6 ;  /* 0x0000000600167306 */ /* 0x000ef00000209400 */
[----:B-1----:R-:W1:Y:S01]  /*1b20*/  MUFU.RCP R14, R14 ;  /* 0x0000000e000e7308 */ /* 0x002e620000001000 */
[----:B--2---:R-:W-:-:S05]  /*1b30*/  FADD.FTZ R18, R17, R18 ;  /* 0x0000001211127221 */ /* 0x004fca0000010000 */
[----:B------:R-:W2:Y:S02]  /*1b40*/  SHFL.BFLY PT, R17, R18, 0x4, 0x1f ;  /* 0x0c801f0012117f89 */ /* 0x000ea400000e0000 */
[----:B---3--:R-:W3:Y:S01]  /*1b50*/  MUFU.RCP R28, R22 ;  /* 0x00000016001c7308 */ /* 0x008ee20000001000 */
[----:B-1----:R-:W-:-:S07]  /*1b60*/  VIADD R32, R14, 0xffffffe ;  /* 0x0ffffffe0e207836 */ /* 0x002fce0000000000 */
[----:B------:R-:W1:Y:S01]  /*1b70*/  F2I.FTZ.U32.TRUNC.NTZ R33, R32 ;  /* 0x0000002000217305 */ /* 0x000e62000021f000 */
[----:B---3--:R-:W-:-:S07]  /*1b80*/  VIADD R28, R28, 0xffffffe ;  /* 0x0ffffffe1c1c7836 */ /* 0x008fce0000000000 */
[----:B------:R-:W3:Y:S01]  /*1b90*/  F2I.FTZ.U32.TRUNC.NTZ R29, R28 ;  /* 0x0000001c001d7305 */ /* 0x000ee2000021f000 */
[----:B--2---:R-:W-:-:S05]  /*1ba0*/  FADD.FTZ R17, R18, R17 ;  /* 0x0000001112117221 */ /* 0x004fca0000010000 */
[----:B------:R-:W2:Y:S01]  /*1bb0*/  SHFL.BFLY PT, R14, R17, 0x2, 0x1f ;  /* 0x0c401f00110e7f89 */ /* 0x000ea200000e0000 */
[----:B-1----:R-:W-:Y:S01]  /*1bc0*/  IADD3 R16, PT, PT, RZ, -R33, RZ ;  /* 0x80000021ff107210 */ /* 0x002fe20007ffe0ff */
[----:B------:R-:W-:Y:S02]  /*1bd0*/  IMAD.IADD R22, R4, 0x1, R15 ;  /* 0x0000000104167824 */ /* 0x000fe400078e020f */
[----:B------:R-:W-:Y:S02]  /*1be0*/  IMAD.MOV.U32 R32, RZ, RZ, RZ ;  /* 0x000000ffff207224 */ /* 0x000fe400078e00ff */
[----:B------:R-:W-:Y:S02]  /*1bf0*/  IMAD R25, R16, R15, RZ ;  /* 0x0000000f10197224 */ /* 0x000fe400078e02ff */
[----:B---3--:R-:W-:Y:S01]  /*1c00*/  IMAD.MOV R27, RZ, RZ, -R29 ;  /* 0x000000ffff1b7224 */ /* 0x008fe200078e0a1d */
[----:B------:R-:W-:Y:S01]  /*1c10*/  IABS R4, R5 ;  /* 0x0000000500047213 */ /* 0x000fe20000000000 */
[----:B------:R-:W-:Y:S01]  /*1c20*/  IMAD.HI.U32 R25, R33, R25, R32 ;  /* 0x0000001921197227 */ /* 0x000fe200078e0020 */
[----:B------:R-:W-:-:S03]  /*1c30*/  IABS R16, R22 ;  /* 0x0000001600107213 */ /* 0x000fc60000000000 */
[----:B------:R-:W-:Y:S02]  /*1c40*/  IMAD R18, R27, R6, RZ ;  /* 0x000000061b127224 */ /* 0x000fe400078e02ff */
[----:B------:R-:W-:Y:S02]  /*1c50*/  IMAD.MOV.U32 R28, RZ, RZ, RZ ;  /* 0x000000ffff1c7224 */ /* 0x000fe400078e00ff */
[----:B------:R-:W-:Y:S02]  /*1c60*/  IMAD.MOV R4, RZ, RZ, -R4 ;  /* 0x000000ffff047224 */ /* 0x000fe400078e0a04 */
[----:B------:R-:W-:-:S04]  /*1c70*/  IMAD.HI.U32 R18, R29, R18, R28 ;  /* 0x000000121d127227 */ /* 0x000fc800078e001c */
[----:B------:R-:W-:-:S04]  /*1c80*/  IMAD.HI.U32 R25, R25, R16, RZ ;  /* 0x0000001019197227 */ /* 0x000fc800078e00ff */
[----:B--2---:R-:W-:Y:S01]  /*1c90*/  FADD.FTZ R14, R17, R14 ;  /* 0x0000000e110e7221 */ /* 0x004fe20000010000 */
[----:B------:R-:W-:-:S04]  /*1ca0*/  IMAD.HI.U32 R18, R18, R16, RZ ;  /* 0x0000001012127227 */ /* 0x000fc800078e00ff */
[--C-:B------:R-:W-:Y:S01]  /*1cb0*/  IMAD R4, R25, R4, R16.reuse ;  /* 0x0000000419047224 */ /* 0x100fe200078e0210 */
[----:B------:R-:W-:Y:S01]  /*1cc0*/  IADD3 R27, PT, PT, -R18, RZ, RZ ;  /* 0x000000ff121b7210 */ /* 0x000fe20007ffe1ff */
[----:B------:R-:W1:Y:S03]  /*1cd0*/  SHFL.BFLY PT, R17, R14, 0x1, 0x1f ;  /* 0x0c201f000e117f89 */ /* 0x000e6600000e0000 */
[----:B------:R-:W-:Y:S01]  /*1ce0*/  ISETP.GT.U32.AND P2, PT, R15, R4, PT ;  /* 0x000000040f00720c */ /* 0x000fe20003f44070 */
[----:B------:R-:W-:-:S05]  /*1cf0*/  IMAD R27, R6, R27, R16 ;  /* 0x0000001b061b7224 */ /* 0x000fca00078e0210 */
[----:B------:R-:W-:-:S07]  /*1d00*/  ISETP.GT.U32.AND P0, PT, R6, R27, PT ;  /* 0x0000001b0600720c */ /* 0x000fce0003f04070 */
[----:B------:R-:W-:-:S05]  /*1d10*/  @!P2 IMAD.IADD R4, R4, 0x1, -R15 ;  /* 0x000000010404a824 */ /* 0x000fca00078e0a0f */
[-C--:B------:R-:W-:Y:S01]  /*1d20*/  ISETP.GE.U32.AND P1, PT, R4, R15.reuse, PT ;  /* 0x0000000f0400720c */ /* 0x080fe20003f26070 */
[----:B------:R-:W-:Y:S01]  /*1d30*/  @!P0 IMAD.IADD R27, R27, 0x1, -R6 ;  /* 0x000000011b1b8824 */ /* 0x000fe200078e0a06 */
[----:B------:R-:W-:Y:S01]  /*1d40*/  LOP3.LUT R4, R22, R15, RZ, 0x3c, !PT ;  /* 0x0000000f16047212 */ /* 0x000fe200078e3cff */
[----:B------:R-:W-:Y:S02]  /*1d50*/  @!P2 VIADD R25, R25, 0x1 ;  /* 0x000000011919a836 */ /* 0x000fe40000000000 */
[----:B-1----:R-:W-:Y:S01]  /*1d60*/  FADD.FTZ R17, R14, R17 ;  /* 0x000000110e117221 */ /* 0x002fe20000010000 */
[----:B------:R-:W-:Y:S02]  /*1d70*/  LOP3.LUT R22, R22, R11, RZ, 0x3c, !PT ;  /* 0x0000000b16167212 */ /* 0x000fe400078e3cff */
[----:B------:R-:W-:Y:S01]  /*1d80*/  ISETP.GE.U32.AND P4, PT, R27, R6, PT ;  /* 0x000000061b00720c */ /* 0x000fe20003f86070 */
[----:B------:R-:W-:Y:S01]  /*1d90*/  @!P0 VIADD R18, R18, 0x1 ;  /* 0x0000000112128836 */ /* 0x000fe20000000000 */
[----:B------:R-:W-:-:S02]  /*1da0*/  ISETP.GE.AND P2, PT, R22, RZ, PT ;  /* 0x000000ff1600720c */ /* 0x000fc40003f46270 */
[----:B------:R-:W-:Y:S01]  /*1db0*/  ISETP.NE.AND P0, PT, R11, RZ, PT ;  /* 0x000000ff0b00720c */ /* 0x000fe20003f05270 */
[----:B------:R-:W-:Y:S01]  /*1dc0*/  @P1 VIADD R25, R25, 0x1 ;  /* 0x0000000119191836 */ /* 0x000fe20000000000 */
[----:B------:R-:W-:Y:S02]  /*1dd0*/  FSETP.NE.FTZ.AND P1, PT, R17, RZ, PT ;  /* 0x000000ff1100720b */ /* 0x000fe40003f35000 */
[----:B------:R-:W-:Y:S02]  /*1de0*/  ISETP.GE.AND P3, PT, R4, RZ, PT ;  /* 0x000000ff0400720c */ /* 0x000fe40003f66270 */
[----:B------:R-:W-:-:S03]  /*1df0*/  ISETP.NE.AND P5, PT, R5, RZ, PT ;  /* 0x000000ff0500720c */ /* 0x000fc60003fa5270 */
[----:B------:R-:W-:-:S04]  /*1e00*/  @P4 VIADD R18, R18, 0x1 ;  /* 0x0000000112124836 */ /* 0x000fc80000000000 */
[----:B------:R-:W-:Y:S01]  /*1e10*/  @!P2 IMAD.MOV R18, RZ, RZ, -R18 ;  /* 0x000000ffff12a224 */ /* 0x000fe200078e0a12 */
[----:B------:R-:W-:Y:S01]  /*1e20*/  @!P0 LOP3.LUT R18, RZ, R11, RZ, 0x33, !PT ;  /* 0x0000000bff128212 */ /* 0x000fe200078e33ff */
[----:B------:R-:W1:Y:S01]  /*1e30*/  @P1 MUFU.LG2 R17, R17 ;  /* 0x0000001100111308 */ /* 0x000e620000000c00 */
[----:B------:R-:W-:Y:S02]  /*1e40*/  LOP3.LUT P0, RZ, R19, 0x387, RZ, 0xc0, !PT ;  /* 0x0000038713ff7812 */ /* 0x000fe4000780c0ff */
[----:B------:R-:W-:Y:S02]  /*1e50*/  @!P3 IADD3 R25, PT, PT, -R25, RZ, RZ ;  /* 0x000000ff1919b210 */ /* 0x000fe40007ffe1ff */
[----:B------:R-:W-:Y:S02]  /*1e60*/  ISETP.NE.AND P3, PT, R13, RZ, PT ;  /* 0x000000ff0d00720c */ /* 0x000fe40003f65270 */
[----:B------:R-:W-:Y:S02]  /*1e70*/  @!P5 LOP3.LUT R25, RZ, R15, RZ, 0x33, !PT ;  /* 0x0000000fff19d212 */ /* 0x000fe400078e33ff */
[----:B------:R-:W-:-:S02]  /*1e80*/  SEL R13, RZ, 0x1, !P3 ;  /* 0x00000001ff0d7807 */ /* 0x000fc40005800000 */
[----:B------:R-:W-:Y:S02]  /*1e90*/  SHF.R.S32.HI R4, RZ, 0x1f, R5 ;  /* 0x0000001fff047819 */ /* 0x000fe40000011405 */
[----:B------:R-:W-:Y:S02]  /*1ea0*/  ISETP.LT.U32.AND P2, PT, R20, R25, PT ;  /* 0x000000191400720c */ /* 0x000fe40003f41070 */
[----:B------:R-:W-:Y:S02]  /*1eb0*/  SHF.R.S32.HI R15, RZ, 0x1f, R25 ;  /* 0x0000001fff0f7819 */ /* 0x000fe40000011419 */
[----:B------:R-:W-:Y:S01]  /*1ec0*/  LOP3.LUT R13, R4, R13, RZ, 0xfc, !PT ;  /* 0x0000000d040d7212 */ /* 0x000fe200078efcff */
[----:B------:R-:W-:Y:S01]  /*1ed0*/  IMAD R4, R18, UR11, RZ ;  /* 0x0000000b12047c24 */ /* 0x000fe2000f8e02ff */
[----:B------:R-:W-:Y:S01]  /*1ee0*/  ISETP.LT.AND.EX P2, PT, R21, R15, PT, P2 ;  /* 0x0000000f1500720c */ /* 0x000fe20003f41320 */
[----:B0-----:R-:W-:Y:S01]  /*1ef0*/  UIMAD UR9, UR9, UR4, URZ ;  /* 0x00000004090972a4 */ /* 0x001fe2000f8e02ff */
[----:B------:R-:W-:Y:S01]  /*1f00*/  BSSY.RECONVERGENT B1, `(.L_x_110) ;  /* 0x000012a000017945 */ /* 0x000fe20003800200 */
[----:B------:R-:W-:Y:S01]  /*1f10*/  IMAD.MOV.U32 R22, RZ, RZ, 0x7f800000 ;  /* 0x7f800000ff167424 */ /* 0x000fe200078e00ff */
[----:B------:R-:W-:Y:S01]  /*1f20*/  SEL R6, R20, R25, P2 ;  /* 0x0000001914067207 */ /* 0x000fe20001000000 */
[----:B------:R-:W-:-:S02]  /*1f30*/  IMAD R4, R13, R4, RZ ;  /* 0x000000040d047224 */ /* 0x000fc400078e02ff */
[----:B-1----:R-:W-:Y:S01]  /*1f40*/  @P1 FFMA.FTZ R22, R17, 0.69314718246459960938, R0 ;  /* 0x3f31721811161823 */ /* 0x002fe20000010000 */
        /* <DEDUP_REMOVED lines=52> */
.L_x_113:
[----:B------:R-:W-:Y:S01]  /*2290*/  IMAD.MOV.U32 R17, RZ, RZ, RZ ;  /* 0x000000ffff117224 */ /* 0x000fe200078e00ff */
[----:B------:R-:W-:Y:S02]  /*22a0*/  MOV R18, R32 ;  /* 0x0000002000127202 */ /* 0x000fe40000000f00 */
[----:B------:R-:W-:Y:S02]  /*22b0*/  MOV R16, 0x22d0 ;  /* 0x000022d000107802 */ /* 0x000fe40000000f00 */
[----:B------:R-:W-:Y:S05]  /*22c0*/  CALL.REL.NOINC `($__internal_3_$__cuda_sm20_div_s64) ;  /* 0x0000001c00c47944 */ /* 0x000fea0003c00000 */
[----:B------:R-:W-:Y:S02]  /*22d0*/  IADD3 R13, PT, PT, -R14, RZ, RZ ;  /* 0x000000ff0e0d7210 */ /* 0x000fe40007ffe1ff */
[----:B------:R-:W-:-:S03]  /*22e0*/  MOV R33, R11 ;  /* 0x0000000b00217202 */ /* 0x000fc60000000f00 */
[----:B------:R-:W-:Y:S01]  /*22f0*/  IMAD R25, R32, R13, R25 ;  /* 0x0000000d20197224 */ /* 0x000fe200078e0219 */
[----:B------:R-:W-:-:S07]  /*2300*/  MOV R32, R14 ;  /* 0x0000000e00207202 */ /* 0x000fce0000000f00 */
.L_x_114:
[----:B------:R-:W-:Y:S01]  /*2310*/  IABS R15, UR14 ;  /* 0x0000000e000f7c13 */ /* 0x000fe20008000000 */
[-C--:B------:R-:W-:Y:S01]  /*2320*/  IMAD R3, R3, R12.reuse, RZ ;  /* 0x0000000c03037224 */ /* 0x080fe200078e02ff */
[----:B------:R-:W-:Y:S01]  /*2330*/  IABS R13, R25 ;  /* 0x00000019000d7213 */ /* 0x000fe20000000000 */
[C---:B------:R-:W-:Y:S01]  /*2340*/  IMAD.WIDE.U32 R20, R9.reuse, R12, RZ ;  /* 0x0000000c09147225 */ /* 0x040fe200078e00ff */
[----:B------:R-:W0:Y:S01]  /*2350*/  I2F.U32.RP R18, R15 ;  /* 0x0000000f00127306 */ /* 0x000e220000209000 */
[----:B------:R-:W-:Y:S01]  /*2360*/  IABS R11, UR14 ;  /* 0x0000000e000b7c13 */ /* 0x000fe20008000000 */
[----:B------:R-:W-:Y:S01]  /*2370*/  BSSY.RECONVERGENT B0, `(.L_x_115) ;  /* 0x000003d000007945 */ /* 0x000fe20003800200 */
[----:B------:R-:W-:Y:S01]  /*2380*/  IMAD R3, R9, R2, R3 ;  /* 0x0000000209037224 */ /* 0x000fe200078e0203 */
[----:B------:R-:W-:Y:S01]  /*2390*/  LOP3.LUT R2, R25, UR14, RZ, 0x3c, !PT ;  /* 0x0000000e19027c12 */ /* 0x000fe2000f8e3cff */
[----:B------:R-:W-:-:S03]  /*23a0*/  IMAD.WIDE.U32 R38, R20, R36, RZ ;  /* 0x0000002414267225 */ /* 0x000fc600078e00ff */
[----:B------:R-:W-:Y:S01]  /*23b0*/  ISETP.GE.AND P0, PT, R2, RZ, PT ;  /* 0x000000ff0200720c */ /* 0x000fe20003f06270 */
[----:B------:R-:W-:Y:S02]  /*23c0*/  IMAD.MOV R11, RZ, RZ, -R11 ;  /* 0x000000ffff0b7224 */ /* 0x000fe400078e0a0b */
[----:B------:R-:W-:Y:S01]  /*23d0*/  IMAD.IADD R3, R21, 0x1, R3 ;  /* 0x0000000115037824 */ /* 0x000fe200078e0203 */
[----:B0-----:R-:W0:Y:S03]  /*23e0*/  MUFU.RCP R16, R18 ;  /* 0x0000001200107308 */ /* 0x001e260000001000 */
[----:B------:R-:W-:Y:S02]  /*23f0*/  IMAD R3, R3, R36, RZ ;  /* 0x0000002403037224 */ /* 0x000fe400078e02ff */
[----:B0-----:R-:W-:-:S04]  /*2400*/  VIADD R16, R16, 0xffffffe ;  /* 0x0ffffffe10107836 */ /* 0x001fc80000000000 */
[----:B------:R-:W0:Y:S02]  /*2410*/  F2I.FTZ.U32.TRUNC.NTZ R17, R16 ;  /* 0x0000001000117305 */ /* 0x000e24000021f000 */
[----:B0-----:R-:W-:Y:S01]  /*2420*/  IMAD.MOV R14, RZ, RZ, -R17 ;  /* 0x000000ffff0e7224 */ /* 0x001fe200078e0a11 */
[----:B------:R-:W-:-:S03]  /*2430*/  MOV R16, RZ ;  /* 0x000000ff00107202 */ /* 0x000fc60000000f00 */
[----:B------:R-:W-:-:S04]  /*2440*/  IMAD R14, R14, R15, RZ ;  /* 0x0000000f0e0e7224 */ /* 0x000fc800078e02ff */
[----:B------:R-:W-:-:S06]  /*2450*/  IMAD.HI.U32 R14, R17, R14, R16 ;  /* 0x0000000e110e7227 */ /* 0x000fcc00078e0010 */
[----:B------:R-:W-:-:S04]  /*2460*/  IMAD.HI.U32 R14, R14, R13, RZ ;  /* 0x0000000d0e0e7227 */ /* 0x000fc800078e00ff */
[----:B------:R-:W-:-:S05]  /*2470*/  IMAD R16, R14, R11, R13 ;  /* 0x0000000b0e107224 */ /* 0x000fca00078e020d */
[----:B------:R-:W-:-:S13]  /*2480*/  ISETP.GT.U32.AND P1, PT, R15, R16, PT ;  /* 0x000000100f00720c */ /* 0x000fda0003f24070 */
[-C--:B------:R-:W-:Y:S02]  /*2490*/  @!P1 IADD3 R16, PT, PT, R16, -R15.reuse, RZ ;  /* 0x8000000f10109210 */ /* 0x080fe40007ffe0ff */
[----:B------:R-:W-:Y:S02]  /*24a0*/  @!P1 IADD3 R14, PT, PT, R14, 0x1, RZ ;  /* 0x000000010e0e9810 */ /* 0x000fe40007ffe0ff */
[----:B------:R-:W-:Y:S01]  /*24b0*/  ISETP.GE.U32.AND P2, PT, R16, R15, PT ;  /* 0x0000000f1000720c */ /* 0x000fe20003f46070 */
[----:B------:R-:W-:Y:S01]  /*24c0*/  IMAD R15, R37, R20, R3 ;  /* 0x00000014250f7224 */ /* 0x000fe200078e0203 */
[----:B------:R-:W-:-:S03]  /*24d0*/  ISETP.NE.AND P1, PT, RZ, UR14, PT ;  /* 0x0000000eff007c0c */ /* 0x000fc6000bf25270 */
[----:B------:R-:W-:-:S05]  /*24e0*/  IMAD.IADD R15, R39, 0x1, R15 ;  /* 0x00000001270f7824 */ /* 0x000fca00078e020f */
[----:B------:R-:W-:-:S03]  /*24f0*/  LOP3.LUT R2, R33, R15, RZ, 0xfc, !PT ;  /* 0x0000000f21027212 */ /* 0x000fc600078efcff */
        /* <DEDUP_REMOVED lines=9> */
[----:B------:R-:W-:Y:S01]  /*2590*/  HFMA2 R14, -RZ, RZ, 0, 0 ;  /* 0x00000000ff0e7431 */ /* 0x000fe200000001ff */
[----:B------:R-:W-:-:S06]  /*25a0*/  ISETP.NE.U32.AND P0, PT, R38, RZ, PT ;  /* 0x000000ff2600720c */ /* 0x000fcc0003f05070 */
        /* <DEDUP_REMOVED lines=18> */
.L_x_116:
[----:B------:R-:W-:Y:S01]  /*26d0*/  IMAD.MOV.U32 R25, RZ, RZ, R32 ;  /* 0x000000ffff197224 */ /* 0x000fe200078e0020 */
[----:B------:R-:W-:Y:S01]  /*26e0*/  MOV R17, R33 ;  /* 0x0000002100117202 */ /* 0x000fe20000000f00 */
[----:B------:R-:W-:Y:S01]  /*26f0*/  IMAD.MOV.U32 R18, RZ, RZ, R38 ;  /* 0x000000ffff127224 */ /* 0x000fe200078e0026 */
[----:B------:R-:W-:Y:S02]  /*2700*/  MOV R16, 0x2720 ;  /* 0x0000272000107802 */ /* 0x000fe40000000f00 */
[----:B------:R-:W-:Y:S05]  /*2710*/  CALL.REL.NOINC `($__internal_3_$__cuda_sm20_div_s64) ;  /* 0x0000001800b07944 */ /* 0x000fea0003c00000 */
[----:B------:R-:W-:-:S05]  /*2720*/  IADD3 R33, PT, PT, -R14, RZ, RZ ;  /* 0x000000ff0e217210 */ /* 0x000fca0007ffe1ff */
[----:B------:R-:W-:Y:S02]  /*2730*/  IMAD R33, R33, R38, R32 ;  /* 0x0000002621217224 */ /* 0x000fe400078e0220 */
.L_x_117:
[----:B------:R-:W-:Y:S05]  /*2740*/  BSYNC.RECONVERGENT B0 ;  /* 0x0000000000007941 */ /* 0x000fea0003800200 */
.L_x_115:
[----:B------:R-:W-:Y:S01]  /*2750*/  IABS R15, R12 ;  /* 0x0000000c000f7213 */ /* 0x000fe20000000000 */
[----:B------:R-:W0:Y:S01]  /*2760*/  LDC R18, c[0x0][0x3e0] ;  /* 0x0000f800ff127b82 */ /* 0x000e220000000800 */
[----:B------:R-:W-:Y:S01]  /*2770*/  IABS R11, R7 ;  /* 0x00000007000b7213 */ /* 0x000fe20000000000 */
[----:B------:R-:W1:Y:S01]  /*2780*/  LDCU UR15, c[0x0][0x430] ;  /* 0x00008600ff0f77ac */ /* 0x000e620008000800 */
[----:B------:R-:W2:Y:S01]  /*2790*/  I2F.U32.RP R25, R15 ;  /* 0x0000000f00197306 */ /* 0x000ea20000209000 */
[----:B------:R-:W-:Y:S01]  /*27a0*/  IABS R13, R9 ;  /* 0x00000009000d7213 */ /* 0x000fe20000000000 */
[----:B------:R-:W-:Y:S01]  /*27b0*/  IMAD R10, R10, UR9, RZ ;  /* 0x000000090a0a7c24 */ /* 0x000fe2000f8e02ff */
[----:B------:R-:W-:Y:S01]  /*27c0*/  ISETP.NE.AND P5, PT, R12, RZ, PT ;  /* 0x000000ff0c00720c */ /* 0x000fe20003fa5270 */
[----:B------:R-:W3:Y:S04]  /*27d0*/  LDCU UR4, c[0x0][0x434] ;  /* 0x00008680ff0477ac */ /* 0x000ee80008000800 */
        /* <DEDUP_REMOVED lines=8> */
[----:B------:R-:W-:-:S03]  /*2860*/  SEL R18, R18, 0x1, P0 ;  /* 0x0000000112127807 */ /* 0x000fc60000000000 */
[----:B------:R-:W-:Y:S01]  /*2870*/  I2F.U32.RP R29, R13 ;  /* 0x0000000d001d7306 */ /* 0x000fe20000209000 */
[----:B--2---:R-:W-:Y:S01]  /*2880*/  VIADD R36, R17, 0xffffffe ;  /* 0x0ffffffe11247836 */ /* 0x004fe20000000000 */
[----:B------:R-:W-:Y:S02]  /*2890*/  IABS R20, R18 ;  /* 0x0000001200147213 */ /* 0x000fe40000000000 */
[----:B------:R-:W-:-:S04]  /*28a0*/  IABS R25, R33 ;  /* 0x0000002100197213 */ /* 0x000fc80000000000 */
[----:B------:R-:W1:Y:S01]  /*28b0*/  F2I.FTZ.U32.TRUNC.NTZ R37, R36 ;  /* 0x0000002400257305 */ /* 0x000e62000021f000 */
[----:B0-----:R-:W-:-:S07]  /*28c0*/  VIADD R16, R16, 0xffffffe ;  /* 0x0ffffffe10107836 */ /* 0x001fce0000000000 */
[----:B------:R-:W0:Y:S01]  /*28d0*/  F2I.FTZ.U32.TRUNC.NTZ R17, R16 ;  /* 0x0000001000117305 */ /* 0x000e22000021f000 */
[----:B-1----:R-:W-:-:S07]  /*28e0*/  IMAD.MOV R0, RZ, RZ, -R37 ;  /* 0x000000ffff007224 */ /* 0x002fce00078e0a25 */
[----:B------:R-:W1:Y:S01]  /*28f0*/  I2F.U32.RP R26, R20 ;  /* 0x00000014001a7306 */ /* 0x000e620000209000 */
[----:B------:R-:W-:Y:S02]  /*2900*/  IMAD.MOV.U32 R36, RZ, RZ, RZ ;  /* 0x000000ffff247224 */ /* 0x000fe400078e00ff */
[----:B------:R-:W-:Y:S01]  /*2910*/  IMAD R21, R0, R15, RZ ;  /* 0x0000000f00157224 */ /* 0x000fe200078e02ff */
[----:B------:R-:W-:-:S03]  /*2920*/  IABS R0, R7 ;  /* 0x0000000700007213 */ /* 0x000fc60000000000 */
[----:B------:R-:W-:Y:S01]  /*2930*/  IMAD.HI.U32 R32, R37, R21, R36 ;  /* 0x0000001525207227 */ /* 0x000fe200078e0024 */
[----:B------:R-:W2:Y:S01]  /*2940*/  MUFU.RCP R29, R29 ;  /* 0x0000001d001d7308 */ /* 0x000ea20000001000 */
[----:B------:R-:W-:Y:S02]  /*2950*/  IABS R21, R6 ;  /* 0x0000000600157213 */ /* 0x000fe40000000000 */
[----:B0-----:R-:W-:Y:S02]  /*2960*/  IMAD.MOV R28, RZ, RZ, -R17 ;  /* 0x000000ffff1c7224 */ /* 0x001fe400078e0a11 */
[----:B------:R-:W-:Y:S02]  /*2970*/  IMAD.MOV.U32 R16, RZ, RZ, RZ ;  /* 0x000000ffff107224 */ /* 0x000fe400078e00ff */
[----:B------:R-:W-:Y:S01]  /*2980*/  IMAD R28, R28, R11, RZ ;  /* 0x0000000b1c1c7224 */ /* 0x000fe200078e02ff */
[----:B------:R-:W0:Y:S01]  /*2990*/  I2F.U32.RP R27, R21 ;  /* 0x00000015001b7306 */ /* 0x000e220000209000 */
[----:B------:R-:W-:-:S04]  /*29a0*/  IMAD.HI.U32 R32, R32, R25, RZ ;  /* 0x0000001920207227 */ /* 0x000fc800078e00ff */
[----:B------:R-:W-:Y:S01]  /*29b0*/  IMAD.HI.U32 R28, R17, R28, R16 ;  /* 0x0000001c111c7227 */ /* 0x000fe200078e0010 */
[----:B------:R-:W-:Y:S02]  /*29c0*/  IABS R17, R12 ;  /* 0x0000000c00117213 */ /* 0x000fe40000000000 */
[----:B-1----:R-:W1:Y:S01]  /*29d0*/  MUFU.RCP R26, R26 ;  /* 0x0000001a001a7308 */ /* 0x002e620000001000 */
[----:B--2---:R-:W-:Y:S01]  /*29e0*/  IADD3 R29, PT, PT, R29, 0xffffffe, RZ ;  /* 0x0ffffffe1d1d7810 */ /* 0x004fe20007ffe0ff */
[----:B------:R-:W-:Y:S01]  /*29f0*/  IMAD.MOV R0, RZ, RZ, -R0 ;  /* 0x000000ffff007224 */ /* 0x000fe200078e0a00 */
[----:B------:R-:W-:Y:S02]  /*2a00*/  IABS R16, R14 ;  /* 0x0000000e00107213 */ /* 0x000fe40000000000 */
[----:B------:R-:W-:-:S03]  /*2a10*/  IADD3 R17, PT, PT, RZ, -R17, RZ ;  /* 0x80000011ff117210 */ /* 0x000fc60007ffe0ff */
[----:B------:R-:W2:Y:S01]  /*2a20*/  F2I.FTZ.U32.TRUNC.NTZ R29, R29 ;  /* 0x0000001d001d7305 */ /* 0x000ea2000021f000 */
[----:B------:R-:W-:-:S04]  /*2a30*/  IMAD.HI.U32 R31, R28, R16, RZ ;  /* 0x000000101c1f7227 */ /* 0x000fc800078e00ff */
[----:B------:R-:W-:Y:S02]  /*2a40*/  HFMA2 R28, -RZ, RZ, 0, 0 ;  /* 0x00000000ff1c7431 */ /* 0x000fe400000001ff */
[----:B------:R-:W-:Y:S01]  /*2a50*/  IMAD R36, R32, R17, R25 ;  /* 0x0000001120247224 */ /* 0x000fe200078e0219 */
[----:B------:R-:W-:Y:S01]  /*2a60*/  LOP3.LUT R25, R33, R12, RZ, 0x3c, !PT ;  /* 0x0000000c21197212 */ /* 0x000fe200078e3cff */
[----:B------:R-:W-:Y:S01]  /*2a70*/  IMAD R0, R31, R0, R16 ;  /* 0x000000001f007224 */ /* 0x000fe200078e0210 */
[----:B0-----:R-:W0:Y:S01]  /*2a80*/  MUFU.RCP R27, R27 ;  /* 0x0000001b001b7308 */ /* 0x001e220000001000 */
[----:B-1----:R-:W-:Y:S01]  /*2a90*/  VIADD R26, R26, 0xffffffe ;  /* 0x0ffffffe1a1a7836 */ /* 0x002fe20000000000 */
[----:B------:R-:W-:Y:S02]  /*2aa0*/  ISETP.GT.U32.AND P3, PT, R15, R36, PT ;  /* 0x000000240f00720c */ /* 0x000fe40003f64070 */
[----:B------:R-:W-:Y:S02]  /*2ab0*/  ISETP.GT.U32.AND P1, PT, R11, R0, PT ;  /* 0x000000000b00720c */ /* 0x000fe40003f24070 */
[----:B------:R-:W-:Y:S01]  /*2ac0*/  ISETP.GE.AND P2, PT, R25, RZ, PT ;  /* 0x000000ff1900720c */ /* 0x000fe20003f46270 */
[----:B--2---:R-:W-:Y:S01]  /*2ad0*/  IMAD.MOV R16, RZ, RZ, -R29 ;  /* 0x000000ffff107224 */ /* 0x004fe200078e0a1d */
[----:B------:R-:W1:Y:S03]  /*2ae0*/  F2I.FTZ.U32.TRUNC.NTZ R37, R26 ;  /* 0x0000001a00257305 */ /* 0x000e66000021f000 */
[----:B------:R-:W-:Y:S01]  /*2af0*/  IMAD R17, R16, R13, RZ ;  /* 0x0000000d10117224 */ /* 0x000fe200078e02ff */
[----:B------:R-:W-:-:S03]  /*2b00*/  LOP3.LUT R16, R14, R7, RZ, 0x3c, !PT ;  /* 0x000000070e107212 */ /* 0x000fc600078e3cff */
[----:B------:R-:W-:Y:S01]  /*2b10*/  @!P3 IMAD.IADD R36, R36, 0x1, -R15 ;  /* 0x000000012424b824 */ /* 0x000fe200078e0a0f */
[----:B------:R-:W-:Y:S01]  /*2b20*/  ISETP.GE.AND P0, PT, R16, RZ, PT ;  /* 0x000000ff1000720c */ /* 0x000fe20003f06270 */
[----:B0-----:R-:W-:Y:S01]  /*2b30*/  VIADD R27, R27, 0xffffffe ;  /* 0x0ffffffe1b1b7836 */ /* 0x001fe20000000000 */
[----:B------:R-:W-:Y:S01]  /*2b40*/  @!P1 IADD3 R0, PT, PT, R0, -R11, RZ ;  /* 0x8000000b00009210 */ /* 0x000fe20007ffe0ff */
[----:B------:R-:W-:Y:S01]  /*2b50*/  IMAD.HI.U32 R17, R29, R17, R28 ;  /* 0x000000111d117227 */ /* 0x000fe200078e001c */
[----:B------:R-:W-:Y:S01]  /*2b60*/  ISETP.GE.U32.AND P6, PT, R36, R15, PT ;  /* 0x0000000f2400720c */ /* 0x000fe20003fc6070 */
[----:B------:R-:W0:Y:S01]  /*2b70*/  F2I.FTZ.U32.TRUNC.NTZ R29, R27 ;  /* 0x0000001b001d7305 */ /* 0x000e22000021f000 */
[----:B------:R-:W-:Y:S01]  /*2b80*/  ISETP.GE.U32.AND P4, PT, R0, R11, PT ;  /* 0x0000000b0000720c */ /* 0x000fe20003f86070 */
[----:B-1----:R-:W-:Y:S01]  /*2b90*/  IMAD.MOV R15, RZ, RZ, -R37 ;  /* 0x000000ffff0f7224 */ /* 0x002fe200078e0a25 */
[----:B------:R-:W-:Y:S01]  /*2ba0*/  IABS R0, R18 ;  /* 0x0000001200007213 */ /* 0x000fe20000000000 */
[----:B------:R-:W-:Y:S01]  /*2bb0*/  IMAD.MOV.U32 R36, RZ, RZ, RZ ;  /* 0x000000ffff247224 */ /* 0x000fe200078e00ff */
[----:B------:R-:W-:Y:S01]  /*2bc0*/  IABS R11, R3 ;  /* 0x00000003000b7213 */ /* 0x000fe20000000000 */
[----:B------:R-:W-:-:S02]  /*2bd0*/  IMAD R15, R15, R20, RZ ;  /* 0x000000140f0f7224 */ /* 0x000fc400078e02ff */
[----:B------:R-:W-:Y:S01]  /*2be0*/  @!P1 VIADD R31, R31, 0x1 ;  /* 0x000000011f1f9836 */ /* 0x000fe20000000000 */
[----:B------:R-:W-:Y:S01]  /*2bf0*/  ISETP.NE.AND P1, PT, R7, RZ, PT ;  /* 0x000000ff0700720c */ /* 0x000fe20003f25270 */
[----:B------:R-:W-:Y:S02]  /*2c00*/  @!P3 VIADD R32, R32, 0x1 ;  /* 0x000000012020b836 */ /* 0x000fe40000000000 */
[----:B------:R-:W-:Y:S01]  /*2c10*/  IMAD.HI.U32 R15, R37, R15, R36 ;  /* 0x0000000f250f7227 */ /* 0x000fe200078e0024 */
[----:B0-----:R-:W-:-:S03]  /*2c20*/  IADD3 R16, PT, PT, RZ, -R29, RZ ;  /* 0x8000001dff107210 */ /* 0x001fc60007ffe0ff */
[----:B------:R-:W-:Y:S01]  /*2c30*/  IMAD.MOV R0, RZ, RZ, -R0 ;  /* 0x000000ffff007224 */ /* 0x000fe200078e0a00 */
[----:B------:R-:W-:Y:S01]  /*2c40*/  @P6 IADD3 R32, PT, PT, R32, 0x1, RZ ;  /* 0x0000000120206810 */ /* 0x000fe20007ffe0ff */
[----:B------:R-:W-:-:S04]  /*2c50*/  IMAD.HI.U32 R15, R15, R11, RZ ;  /* 0x0000000b0f0f7227 */ /* 0x000fc800078e00ff */
[----:B------:R-:W-:Y:S02]  /*2c60*/  @P4 VIADD R31, R31, 0x1 ;  /* 0x000000011f1f4836 */ /* 0x000fe40000000000 */
[----:B------:R-:W-:Y:S02]  /*2c70*/  IMAD R25, R16, R21, RZ ;  /* 0x0000001510197224 */ /* 0x000fe400078e02ff */
[----:B------:R-:W-:Y:S01]  /*2c80*/  @!P2 IMAD.MOV R32, RZ, RZ, -R32 ;  /* 0x000000ffff20a224 */ /* 0x000fe200078e0a20 */
[----:B------:R-:W-:Y:S01]  /*2c90*/  @!P5 LOP3.LUT R32, RZ, R12, RZ, 0x33, !PT ;  /* 0x0000000cff20d212 */ /* 0x000fe200078e33ff */
[----:B------:R-:W-:Y:S01]  /*2ca0*/  IMAD R11, R15, R0, R11 ;  /* 0x000000000f0b7224 */ /* 0x000fe200078e020b */
[----:B------:R-:W-:Y:S01]  /*2cb0*/  @!P0 IADD3 R31, PT, PT, -R31, RZ, RZ ;  /* 0x000000ff1f1f8210 */ /* 0x000fe20007ffe1ff */
[----:B------:R-:W-:Y:S01]  /*2cc0*/  IMAD.HI.U32 R28, R29, R25, R28 ;  /* 0x000000191d1c7227 */ /* 0x000fe200078e001c */
[----:B------:R-:W-:Y:S02]  /*2cd0*/  @!P1 LOP3.LUT R31, RZ, R7, RZ, 0x33, !PT ;  /* 0x00000007ff1f9212 */ /* 0x000fe400078e33ff */
[----:B------:R-:W-:-:S02]  /*2ce0*/  IABS R25, R9 ;  /* 0x0000000900197213 */ /* 0x000fc40000000000 */
[----:B------:R-:W-:Y:S02]  /*2cf0*/  IABS R26, R32 ;  /* 0x00000020001a7213 */ /* 0x000fe40000000000 */
[----:B------:R-:W-:Y:S01]  /*2d00*/  ISETP.GT.U32.AND P4, PT, R20, R11, PT ;  /* 0x0000000b1400720c */ /* 0x000fe20003f84070 */
[----:B------:R-:W-:Y:S01]  /*2d10*/  IMAD.MOV R25, RZ, RZ, -R25 ;  /* 0x000000ffff197224 */ /* 0x000fe200078e0a19 */
[----:B------:R-:W-:Y:S01]  /*2d20*/  IABS R0, R6 ;  /* 0x0000000600007213 */ /* 0x000fe20000000000 */
[----:B------:R-:W-:Y:S01]  /*2d30*/  IMAD.HI.U32 R17, R17, R26, RZ ;  /* 0x0000001a11117227 */ /* 0x000fe200078e00ff */
[----:B------:R-:W-:-:S03]  /*2d40*/  IABS R16, R31 ;  /* 0x0000001f00107213 */ /* 0x000fc60000000000 */
[----:B------:R-:W-:Y:S02]  /*2d50*/  IMAD.MOV R0, RZ, RZ, -R0 ;  /* 0x000000ffff007224 */ /* 0x000fe400078e0a00 */
[----:B------:R-:W-:-:S04]  /*2d60*/  IMAD.HI.U32 R27, R28, R16, RZ ;  /* 0x000000101c1b7227 */ /* 0x000fc800078e00ff */
[----:B------:R-:W-:Y:S01]  /*2d70*/  IMAD R26, R17, R25, R26 ;  /* 0x00000019111a7224 */ /* 0x000fe200078e021a */
[----:B------:R-:W-:Y:S01]  /*2d80*/  @!P4 IADD3 R11, PT, PT, R11, -R20, RZ ;  /* 0x800000140b0bc210 */ /* 0x000fe20007ffe0ff */
[----:B------:R-:W-:Y:S01]  /*2d90*/  IMAD R16, R27, R0, R16 ;  /* 0x000000001b107224 */ /* 0x000fe200078e0210 */
[----:B------:R-:W-:Y:S01]  /*2da0*/  LOP3.LUT R0, R3, R18, RZ, 0x3c, !PT ;  /* 0x0000001203007212 */ /* 0x000fe200078e3cff */
[----:B------:R-:W-:Y:S01]  /*2db0*/  @!P4 VIADD R15, R15, 0x1 ;  /* 0x000000010f0fc836 */ /* 0x000fe20000000000 */
[----:B------:R-:W-:Y:S02]  /*2dc0*/  ISETP.GT.U32.AND P3, PT, R13, R26, PT ;  /* 0x0000001a0d00720c */ /* 0x000fe40003f64070 */
[----:B------:R-:W-:Y:S02]  /*2dd0*/  ISETP.GT.U32.AND P1, PT, R21, R16, PT ;  /* 0x000000101500720c */ /* 0x000fe40003f24070 */
[----:B------:R-:W-:Y:S02]  /*2de0*/  ISETP.GE.U32.AND P2, PT, R11, R20, PT ;  /* 0x000000140b00720c */ /* 0x000fe40003f46070 */
[----:B------:R-:W-:Y:S01]  /*2df0*/  ISETP.GE.AND P0, PT, R0, RZ, PT ;  /* 0x000000ff0000720c */ /* 0x000fe20003f06270 */
[----:B------:R-:W-:Y:S01]  /*2e00*/  IMAD.MOV R0, RZ, RZ, -R32 ;  /* 0x000000ffff007224 */ /* 0x000fe200078e0a20 */
[----:B------:R-:W-:-:S02]  /*2e10*/  ISETP.NE.AND P4, PT, R18, RZ, PT ;  /* 0x000000ff1200720c */ /* 0x000fc40003f85270 */
[----:B------:R-:W-:Y:S01]  /*2e20*/  LOP3.LUT R11, R32, R9, RZ, 0x3c, !PT ;  /* 0x00000009200b7212 */ /* 0x000fe200078e3cff */
[----:B------:R-:W-:Y:S02]  /*2e30*/  IMAD R0, R12, R0, R33 ;  /* 0x000000000c007224 */ /* 0x000fe400078e0221 */
[----:B------:R-:W-:Y:S02]  /*2e40*/  @!P3 IMAD.IADD R26, R26, 0x1, -R13 ;  /* 0x000000011a1ab824 */ /* 0x000fe400078e0a0d */
[----:B------:R-:W-:Y:S02]  /*2e50*/  @!P1 IMAD.IADD R16, R16, 0x1, -R21 ;  /* 0x0000000110109824 */ /* 0x000fe400078e0a15 */
[----:B------:R-:W-:Y:S01]  /*2e60*/  @P2 IADD3 R15, PT, PT, R15, 0x1, RZ ;  /* 0x000000010f0f2810 */ /* 0x000fe20007ffe0ff */
[----:B------:R-:W-:Y:S01]  /*2e70*/  @!P3 VIADD R17, R17, 0x1 ;  /* 0x000000011111b836 */ /* 0x000fe20000000000 */
[----:B------:R-:W-:Y:S01]  /*2e80*/  ISETP.GE.U32.AND P6, PT, R26, R13, PT ;  /* 0x0000000d1a00720c */ /* 0x000fe20003fc6070 */
[----:B------:R-:W-:Y:S01]  /*2e90*/  @!P1 VIADD R27, R27, 0x1 ;  /* 0x000000011b1b9836 */ /* 0x000fe20000000000 */
[----:B------:R-:W-:-:S02]  /*2ea0*/  ISETP.GE.AND P2, PT, R11, RZ, PT ;  /* 0x000000ff0b00720c */ /* 0x000fc40003f46270 */
[----:B------:R-:W-:Y:S02]  /*2eb0*/  LOP3.LUT R11, R31, R6, RZ, 0x3c, !PT ;  /* 0x000000061f0b7212 */ /* 0x000fe400078e3cff */
[----:B------:R-:W-:Y:S02]  /*2ec0*/  ISETP.GE.U32.AND P5, PT, R16, R21, PT ;  /* 0x000000151000720c */ /* 0x000fe40003fa6070 */
[----:B------:R-:W-:Y:S02]  /*2ed0*/  @!P0 IADD3 R15, PT, PT, -R15, RZ, RZ ;  /* 0x000000ff0f0f8210 */ /* 0x000fe40007ffe1ff */
[----:B------:R-:W-:Y:S02]  /*2ee0*/  @!P4 LOP3.LUT R15, RZ, R18, RZ, 0x33, !PT ;  /* 0x00000012ff0fc212 */ /* 0x000fe400078e33ff */
[----:B------:R-:W-:Y:S01]  /*2ef0*/  ISETP.NE.AND P4, PT, R9, RZ, PT ;  /* 0x000000ff0900720c */ /* 0x000fe20003f85270 */
[----:B------:R-:W-:Y:S01]  /*2f00*/  @P6 VIADD R17, R17, 0x1 ;  /* 0x0000000111116836 */ /* 0x000fe20000000000 */
[----:B------:R-:W-:Y:S01]  /*2f10*/  ISETP.GE.AND P0, PT, R11, RZ, PT ;  /* 0x000000ff0b00720c */ /* 0x000fe20003f06270 */
[----:B------:R-:W-:Y:S01]  /*2f20*/  IMAD.WIDE R12, R15, UR11, RZ ;  /* 0x0000000b0f0c7c25 */ /* 0x000fe2000f8e02ff */
[----:B------:R-:W-:-:S02]  /*2f30*/  ISETP.NE.AND P3, PT, R6, RZ, PT ;  /* 0x000000ff0600720c */ /* 0x000fc40003f65270 */
[----:B------:R-:W-:Y:S01]  /*2f40*/  IADD3 R15, PT, PT, -R15, RZ, RZ ;  /* 0x000000ff0f0f7210 */ /* 0x000fe20007ffe1ff */
[----:B------:R-:W-:Y:S01]  /*2f50*/  @P5 VIADD R27, R27, 0x1 ;  /* 0x000000011b1b5836 */ /* 0x000fe20000000000 */
[----:B------:R-:W-:Y:S01]  /*2f60*/  IADD3 R11, PT, PT, -R31, RZ, RZ ;  /* 0x000000ff1f0b7210 */ /* 0x000fe20007ffe1ff */
[----:B------:R-:W-:Y:S01]  /*2f70*/  IMAD.WIDE.U32 R12, R2, UR15, R12 ;  /* 0x0000000f020c7c25 */ /* 0x000fe2000f8e000c */
[----:B------:R-:W-:-:S03]  /*2f80*/  UIMAD UR15, UR10, UR15, URZ ;  /* 0x0000000f0a0f72a4 */ /* 0x000fc6000f8e02ff */
[----:B------:R-:W-:Y:S01]  /*2f90*/  @!P2 IMAD.MOV R17, RZ, RZ, -R17 ;  /* 0x000000ffff11a224 */ /* 0x000fe200078e0a11 */
[----:B------:R-:W-:Y:S01]  /*2fa0*/  @!P4 LOP3.LUT R17, RZ, R9, RZ, 0x33, !PT ;  /* 0x00000009ff11c212 */ /* 0x000fe200078e33ff */
[----:B------:R-:W-:Y:S02]  /*2fb0*/  @!P0 IMAD.MOV R27, RZ, RZ, -R27 ;  /* 0x000000ffff1b8224 */ /* 0x000fe400078e0a1b */
[----:B------:R-:W-:Y:S01]  /*2fc0*/  @!P3 LOP3.LUT R27, RZ, R6, RZ, 0x33, !PT ;  /* 0x00000006ff1bb212 */ /* 0x000fe200078e33ff */
[----:B------:R-:W-:Y:S02]  /*2fd0*/  IMAD R13, R2, UR5, R13 ;  /* 0x00000005020d7c24 */ /* 0x000fe4000f8e020d */
[----:B------:R-:W-:Y:S01]  /*2fe0*/  IMAD R15, R18, R15, R3 ;  /* 0x0000000f120f7224 */ /* 0x000fe200078e0203 */
[----:B------:R-:W-:Y:S01]  /*2ff0*/  IADD3 R3, PT, PT, -R17, RZ, RZ ;  /* 0x000000ff11037210 */ /* 0x000fe20007ffe1ff */
[----:B------:R-:W-:Y:S02]  /*3000*/  IMAD R11, R7, R11, R14 ;  /* 0x0000000b070b7224 */ /* 0x000fe400078e020e */
[----:B------:R-:W-:-:S04]  /*3010*/  IMAD.WIDE R12, R15, UR9, R12 ;  /* 0x000000090f0c7c25 */ /* 0x000fc8000f8e020c */
[----:B------:R-:W-:Y:S02]  /*3020*/  IMAD.MOV R2, RZ, RZ, -R27 ;  /* 0x000000ffff027224 */ /* 0x000fe400078e0a1b */
[----:B------:R-:W-:Y:S01]  /*3030*/  IMAD.WIDE R14, R0, UR4, RZ ;  /* 0x00000004000e7c25 */ /* 0x000fe2000f8e02ff */
[----:B------:R-:W0:Y:S03]  /*3040*/  LDCU.64 UR4, c[0x0][0x420] ;  /* 0x00008400ff0477ac */ /* 0x000e260008000a00 */
[----:B------:R-:W-:-:S04]  /*3050*/  IMAD.WIDE R16, R17, R8, RZ ;  /* 0x0000000811107225 */ /* 0x000fc800078e02ff */
[----:B------:R-:W-:Y:S01]  /*3060*/  IMAD R3, R9, R3, R32 ;  /* 0x0000000309037224 */ /* 0x000fe200078e0220 */
[----:B------:R-:W-:Y:S01]  /*3070*/  IADD3 R0, P1, P0, R16, R12, R14 ;  /* 0x0000000c10007210 */ /* 0x000fe2000783e00e */
[----:B------:R-:W-:Y:S02]  /*3080*/  IMAD R2, R6, R2, R31 ;  /* 0x0000000206027224 */ /* 0x000fe400078e021f */
[----:B------:R-:W-:Y:S01]  /*3090*/  IMAD.WIDE R6, R11, UR15, RZ ;  /* 0x0000000f0b067c25 */ /* 0x000fe2000f8e02ff */
[----:B------:R-:W-:-:S03]  /*30a0*/  IADD3.X R13, PT, PT, R17, R13, R15, P1, P0 ;  /* 0x0000000d110d7210 */ /* 0x000fc60000fe040f */
        /* <DEDUP_REMOVED lines=11> */
.L_x_112:
[----:B------:R-:W0:Y:S01]  /*3160*/  LDC.64 R2, c[0x0][0x420] ;  /* 0x00010800ff027b82 */ /* 0x000e220000000a00 */
[----:B------:R-:W-:-:S05]  /*3170*/  IADD3 R0, PT, PT, R30, UR6, RZ ;  /* 0x000000061e007c10 */ /* 0x000fca000fffe0ff */
[----:B0-----:R-:W-:-:S05]  /*3180*/  IMAD.WIDE.U32 R2, R0, 0x4, R2 ;  /* 0x0000000400027825 */ /* 0x001fca00078e0002 */
[----:B------:R1:W-:Y:S02]  /*3190*/  STG.E desc[UR12][R2.64], R22 ;  /* 0x0000001602007986 */ /* 0x0003e4000c10190c */
.L_x_111:
[----:B------:R-:W-:Y:S05]  /*31a0*/  BSYNC.RECONVERGENT B1 ;  /* 0x0000000000017941 */ /* 0x000fea0003800200 */
.L_x_110:
[----:B------:R-:W2:Y:S01]  /*31b0*/  LDCU UR11, c[0x0][0x534] ;  /* 0x0000a680ff0b77ac */ /* 0x000ea20008000800 */
[C---:B------:R-:W-:Y:S01]  /*31c0*/  LOP3.LUT R17, R19.reuse, 0x7, RZ, 0xc0, !PT ;  /* 0x0000000713117812 */ /* 0x040fe200078ec0ff */
[----:B------:R-:W3:Y:S01]  /*31d0*/  LDC R32, c[0x0][0x44c] ;  /* 0x00011300ff207b82 */ /* 0x000ee20000000800 */
[----:B------:R-:W-:Y:S01]  /*31e0*/  IMAD.SHL.U32 R29, R19, 0x4, RZ ;  /* 0x00000004131d7824 */ /* 0x000fe200078e00ff */
[----:B01----:R-:W-:Y:S02]  /*31f0*/  CS2R R2, SRZ ;  /* 0x0000000000027805 */ /* 0x003fe4000001ff00 */
[----:B------:R-:W-:Y:S02]  /*3200*/  LOP3.LUT R0, R17, 0x8, RZ, 0xfc, !PT ;  /* 0x0000000811007812 */ /* 0x000fe400078efcff */
[----:B------:R-:W-:Y:S02]  /*3210*/  CS2R R4, SRZ ;  /* 0x0000000000047805 */ /* 0x000fe4000001ff00 */
[----:B------:R-:W-:-:S02]  /*3220*/  CS2R R6, SRZ ;  /* 0x0000000000067805 */ /* 0x000fc4000001ff00 */
[----:B------:R-:W-:Y:S01]  /*3230*/  LOP3.LUT R29, R29, 0x1c, RZ, 0xc0, !PT ;  /* 0x0000001c1d1d7812 */ /* 0x000fe200078ec0ff */
[----:B------:R-:W-:-:S03]  /*3240*/  IMAD.MOV.U32 R13, RZ, RZ, RZ ;  /* 0x000000ffff0d7224 */ /* 0x000fc600078e00ff */
[C---:B------:R-:W-:Y:S02]  /*3250*/  LOP3.LUT R28, R29.reuse, 0x20, RZ, 0xfc, !PT ;  /* 0x000000201d1c7812 */ /* 0x040fe400078efcff */
[----:B------:R-:W-:Y:S02]  /*3260*/  LOP3.LUT R15, R29, 0x40, RZ, 0xfc, !PT ;  /* 0x000000401d0f7812 */ /* 0x000fe400078efcff */
[----:B--2---:R-:W-:Y:S01]  /*3270*/  ISETP.GE.AND P1, PT, R17, UR11, PT ;  /* 0x0000000b11007c0c */ /* 0x004fe2000bf26270 */
[----:B------:R-:W-:Y:S01]  /*3280*/  UISETP.GE.AND UP0, UPT, UR11, 0x1, UPT ;  /* 0x000000010b00788c */ /* 0x000fe2000bf06270 */
[----:B------:R-:W-:Y:S01]  /*3290*/  ISETP.GE.AND P0, PT, R0, UR11, PT ;  /* 0x0000000b00007c0c */ /* 0x000fe2000bf06270 */
[----:B------:R-:W-:Y:S01]  /*32a0*/  IMAD.MOV.U32 R0, RZ, RZ, RZ ;  /* 0x000000ffff007224 */ /* 0x000fe200078e00ff */
[C---:B------:R-:W-:Y:S02]  /*32b0*/  ISETP.GT.U32.OR P1, PT, R19.reuse, 0x7f, P1 ;  /* 0x0000007f1300780c */ /* 0x040fe40000f24470 */
[----:B------:R-:W-:Y:S01]  /*32c0*/  ISETP.GT.U32.OR P0, PT, R19, 0x7f, P0 ;  /* 0x0000007f1300780c */ /* 0x000fe20000704470 */
[----:B---3--:R-:W-:-:S10]  /*32d0*/  IMAD R12, R32, UR6, RZ ;  /* 0x00000006200c7c24 */ /* 0x008fd4000f8e02ff */
[C---:B------:R-:W-:Y:S01]  /*32e0*/  @!P1 FADD.FTZ R11, -R22.reuse, R24 ;  /* 0x00000018160b9221 */ /* 0x040fe20000010100 */
[C-C-:B------:R-:W-:Y:S02]  /*32f0*/  @!P1 IMAD R10, R17.reuse, 0x44, R34.reuse ;  /* 0x00000044110a9824 */ /* 0x140fe400078e0222 */
[----:B------:R-:W-:Y:S01]  /*3300*/  @!P0 FADD.FTZ R22, -R22, R23 ;  /* 0x0000001716168221 */ /* 0x000fe20000010100 */
[----:B------:R-:W-:Y:S02]  /*3310*/  @!P0 IMAD R8, R17, 0x44, R34 ;  /* 0x0000004411088824 */ /* 0x000fe400078e0222 */
[----:B------:R-:W-:Y:S01]  /*3320*/  @!P1 FMUL.FTZ R11, R11, 1.4426950216293334961 ;  /* 0x3fb8aa3b0b0b9820 */ /* 0x000fe20000410000 */
[----:B------:R-:W-:Y:S02]  /*3330*/  IMAD R17, R30, 0x18, R17 ;  /* 0x000000181e117824 */ /* 0x000fe400078e0211 */
[----:B------:R-:W-:-:S03]  /*3340*/  @!P0 FMUL.FTZ R9, R22, 1.4426950216293334961 ;  /* 0x3fb8aa3b16098820 */ /* 0x000fc60000410000 */
[----:B------:R-:W0:Y:S08]  /*3350*/  @!P1 MUFU.EX2 R11, R11 ;  /* 0x0000000b000b9308 */ /* 0x000e300000000800 */
[----:B------:R-:W1:Y:S01]  /*3360*/  @!P0 MUFU.EX2 R9, R9 ;  /* 0x0000000900098308 */ /* 0x000e620000000800 */
[----:B0-----:R0:W-:Y:S04]  /*3370*/  @!P1 STS [R10], R11 ;  /* 0x0000000b0a009388 */ /* 0x0011e80000000800 */
[----:B-1----:R1:W-:Y:S01]  /*3380*/  @!P0 STS [R8+0x220], R9 ;  /* 0x0002200908008388 */ /* 0x0023e20000000800 */
[----:B------:R-:W-:Y:S01]  /*3390*/  BAR.SYNC.DEFER_BLOCKING 0x0 ;  /* 0x0000000000007b1d */ /* 0x000fe20000010000 */
[----:B------:R-:W-:-:S04]  /*33a0*/  LEA R17, P0, R17, R12, 0x2 ;  /* 0x0000000c11117211 */ /* 0x000fc800078010ff */
[----:B------:R-:W-:Y:S02]  /*33b0*/  LEA.HI.X.SX32 R12, R12, RZ, 0x1, P0 ;  /* 0x000000ff0c0c7211 */ /* 0x000fe400000f0eff */
[----:B0-----:R-:W-:Y:S02]  /*33c0*/  CS2R R10, SRZ ;  /* 0x00000000000a7805 */ /* 0x001fe4000001ff00 */
        /* <DEDUP_REMOVED lines=12> */
[----:B0-----:R-:W-:Y:S02]  /*3490*/  LEA R36, P0, R17, UR4, 0x2 ;  /* 0x0000000411247c11 */ /* 0x001fe4000f8010ff */
[----:B------:R-:W-:Y:S01]  /*34a0*/  CS2R R16, SRZ ;  /* 0x0000000000107805 */ /* 0x000fe2000001ff00 */
[----:B------:R-:W-:Y:S01]  /*34b0*/  UIADD3 UR4, UPT, UPT, UR7, -UR6, URZ ;  /* 0x8000000607047290 */ /* 0x000fe2000fffe0ff */
[----:B------:R-:W-:Y:S01]  /*34c0*/  IADD3.X R37, PT, PT, R12, UR5, RZ, P0, !PT ;  /* 0x000000050c257c10 */ /* 0x000fe200087fe4ff */
[----:B------:R-:W-:Y:S10]  /*34d0*/  BRA.U !UP0, `(.L_x_119) ;  /* 0x0000000508487547 */ /* 0x000ff4000b800000 */
[----:B------:R-:W0:Y:S01]  /*34e0*/  LDCU UR5, c[0x0][0x44c] ;  /* 0x00008980ff0577ac */ /* 0x000e220008000800 */
[----:B------:R-:W-:Y:S01]  /*34f0*/  ISETP.GE.AND P4, PT, R30, UR4, PT ;  /* 0x000000041e007c0c */ /* 0x000fe2000bf86270 */
[----:B------:R-:W-:Y:S01]  /*3500*/  IMAD R32, R32, UR7, RZ ;  /* 0x0000000720207c24 */ /* 0x000fe2000f8e02ff */
[----:B------:R-:W-:Y:S01]  /*3510*/  CS2R R2, SRZ ;  /* 0x0000000000027805 */ /* 0x000fe2000001ff00 */
[----:B------:R-:W-:Y:S01]  /*3520*/  ULOP3.LUT UR11, UR11, 0x7ffffffe, URZ, 0xc0, !UPT ;  /* 0x7ffffffe0b0b7892 */ /* 0x000fe2000f8ec0ff */
[----:B------:R-:W-:Y:S01]  /*3530*/  IMAD.MOV.U32 R0, RZ, RZ, RZ ;  /* 0x000000ffff007224 */ /* 0x000fe200078e00ff */
[----:B------:R-:W-:Y:S01]  /*3540*/  CS2R R4, SRZ ;  /* 0x0000000000047805 */ /* 0x000fe2000001ff00 */
[----:B------:R-:W-:Y:S01]  /*3550*/  IMAD.MOV.U32 R14, RZ, RZ, R34 ;  /* 0x000000ffff0e7224 */ /* 0x000fe200078e0022 */
[----:B------:R-:W-:Y:S02]  /*3560*/  CS2R R6, SRZ ;  /* 0x0000000000067805 */ /* 0x000fe4000001ff00 */
[----:B------:R-:W-:-:S02]  /*3570*/  CS2R R8, SRZ ;  /* 0x0000000000087805 */ /* 0x000fc4000001ff00 */
[----:B------:R-:W-:Y:S01]  /*3580*/  CS2R R10, SRZ ;  /* 0x00000000000a7805 */ /* 0x000fe2000001ff00 */
[----:B------:R-:W-:Y:S01]  /*3590*/  IMAD.MOV.U32 R13, RZ, RZ, RZ ;  /* 0x000000ffff0d7224 */ /* 0x000fe200078e00ff */
[----:B------:R-:W1:Y:S01]  /*35a0*/  LDCU UR8, c[0x0][0x440] ;  /* 0x00008800ff0877ac */ /* 0x000e620008000800 */
[----:B------:R-:W-:Y:S01]  /*35b0*/  IMAD.U32 R31, RZ, RZ, UR11 ;  /* 0x0000000bff1f7e24 */ /* 0x000fe2000f8e00ff */
[----:B------:R-:W-:Y:S02]  /*35c0*/  UIADD3 UR9, UPT, UPT, -UR11, URZ, URZ ;  /* 0x000000ff0b097290 */ /* 0x000fe4000fffe1ff */
[----:B0-----:R-:W-:-:S12]  /*35d0*/  UIMAD UR5, UR7, UR5, URZ ;  /* 0x00000005070572a4 */ /* 0x001fd8000f8e02ff */
.L_x_124:
        /* <DEDUP_REMOVED lines=14> */
.L_x_121:
[----:B-1----:R-:W-:Y:S05]  /*36c0*/  BSYNC.RECONVERGENT B0 ;  /* 0x0000000000007941 */ /* 0x002fea0003800200 */
.L_x_120:
        /* <DEDUP_REMOVED lines=31> */
.L_x_123:
[----:B------:R-:W-:Y:S05]  /*38c0*/  BSYNC.RECONVERGENT B0 ;  /* 0x0000000000007941 */ /* 0x000fea0003800200 */
.L_x_122:
        /* <DEDUP_REMOVED lines=19> */
.L_x_119:
[----:B------:R-:W0:Y:S02]  /*3a00*/  LDCU UR5, c[0x0][0x534] ;  /* 0x0000a680ff0577ac */ /* 0x000e240008000800 */
[----:B0-----:R-:W-:-:S04]  /*3a10*/  ULOP3.LUT UR5, UR5, 0x1, URZ, 0xc0, !UPT ;  /* 0x0000000105057892 */ /* 0x001fc8000f8ec0ff */
[----:B------:R-:W-:-:S09]  /*3a20*/  UISETP.NE.U32.AND UP0, UPT, UR5, 0x1, UPT ;  /* 0x000000010500788c */ /* 0x000fd2000bf05070 */
[----:B------:R-:W-:Y:S05]  /*3a30*/  BRA.U UP0, `(.L_x_118) ;  /* 0x00000001007c7547 */ /* 0x000fea000b800000 */
[----:B------:R-:W-:Y:S01]  /*3a40*/  IMAD R12, R31, 0x44, R34 ;  /* 0x000000441f0c7824 */ /* 0x000fe200078e0222 */
[----:B------:R-:W-:Y:S01]  /*3a50*/  ISETP.GE.AND P0, PT, R30, UR4, PT ;  /* 0x000000041e007c0c */ /* 0x000fe2000bf06270 */
[----:B------:R-:W-:Y:S04]  /*3a60*/  BSSY.RECONVERGENT B0, `(.L_x_125) ;  /* 0x0000010000007945 */ /* 0x000fe80003800200 */
[----:B------:R-:W0:Y:S08]  /*3a70*/  LDS R12, [R12] ;  /* 0x000000000c0c7984 */ /* 0x000e300000000800 */
        /* <DEDUP_REMOVED lines=14> */
.L_x_126:
[----:B------:R-:W-:Y:S05]  /*3b60*/  BSYNC.RECONVERGENT B0 ;  /* 0x0000000000007941 */ /* 0x000fea0003800200 */
.L_x_125:
        /* <DEDUP_REMOVED lines=12> */
.L_x_118:
        /* <DEDUP_REMOVED lines=46> */
[----:B------:R-:W-:-:S05]  /*3f10*/  IMAD.IADD R20, R30, 0x1, -R18 ;  /* 0x000000011e147824 */ /* 0x000fca00078e0a12 */
[----:B------:R-:W-:Y:S02]  /*3f20*/  IABS R12, R20 ;  /* 0x00000014000c7213 */ /* 0x000fe40000000000 */
[----:B------:R-:W-:-:S03]  /*3f30*/  LOP3.LUT R20, R20, R17, RZ, 0x3c, !PT ;  /* 0x0000001114147212 */ /* 0x000fc600078e3cff */
[----:B------:R-:W-:Y:S01]  /*3f40*/  IMAD.HI.U32 R14, R14, R12, RZ ;  /* 0x0000000c0e0e7227 */ /* 0x000fe200078e00ff */
[----:B------:R-:W-:-:S04]  /*3f50*/  ISETP.GE.AND P1, PT, R20, RZ, PT ;  /* 0x000000ff1400720c */ /* 0x000fc80003f26270 */
[----:B------:R-:W-:-:S05]  /*3f60*/  IADD3 R21, PT, PT, -R14, RZ, RZ ;  /* 0x000000ff0e157210 */ /* 0x000fca0007ffe1ff */
[----:B------:R-:W-:Y:S01]  /*3f70*/  IMAD R21, R16, R21, R12 ;  /* 0x0000001510157224 */ /* 0x000fe200078e020c */
[----:B------:R-:W-:-:S04]  /*3f80*/  SHF.R.S32.HI R12, RZ, 0x1f, R19 ;  /* 0x0000001fff0c7819 */ /* 0x000fc80000011413 */
[----:B------:R-:W-:Y:S01]  /*3f90*/  ISETP.GT.U32.AND P0, PT, R16, R21, PT ;  /* 0x000000151000720c */ /* 0x000fe20003f04070 */
[----:B---3--:R-:W-:-:S04]  /*3fa0*/  IMAD R12, R12, UR4, RZ ;  /* 0x000000040c0c7c24 */ /* 0x008fc8000f8e02ff */
[----:B------:R-:W-:-:S08]  /*3fb0*/  IMAD R12, R19, UR5, R12 ;  /* 0x00000005130c7c24 */ /* 0x000fd0000f8e020c */
[----:B------:R-:W-:Y:S02]  /*3fc0*/  @!P0 IMAD.IADD R21, R21, 0x1, -R16 ;  /* 0x0000000115158824 */ /* 0x000fe400078e0a10 */
[----:B------:R-:W-:Y:S01]  /*3fd0*/  @!P0 VIADD R14, R14, 0x1 ;  /* 0x000000010e0e8836 */ /* 0x000fe20000000000 */
[----:B------:R-:W-:Y:S02]  /*3fe0*/  ISETP.NE.AND P0, PT, R17, RZ, PT ;  /* 0x000000ff1100720c */ /* 0x000fe40003f05270 */
[----:B------:R-:W-:Y:S01]  /*3ff0*/  ISETP.GE.U32.AND P2, PT, R21, R16, PT ;  /* 0x000000101500720c */ /* 0x000fe20003f46070 */
[----:B------:R-:W-:Y:S01]  /*4000*/  IMAD.WIDE.U32 R20, R19, UR4, RZ ;  /* 0x0000000413147c25 */ /* 0x000fe2000f8e00ff */
[----:B------:R-:W0:Y:S03]  /*4010*/  LDCU.64 UR4, c[0x0][0x3f0] ;  /* 0x00007e00ff0477ac */ /* 0x000e260008000a00 */
[----:B------:R-:W-:-:S08]  /*4020*/  IMAD.IADD R21, R21, 0x1, R12 ;  /* 0x0000000115157824 */ /* 0x000fd000078e020c */
[----:B------:R-:W-:-:S05]  /*4030*/  @P2 VIADD R14, R14, 0x1 ;  /* 0x000000010e0e2836 */ /* 0x000fca0000000000 */
        /* <DEDUP_REMOVED lines=26> */
        .weak           $__internal_3_$__cuda_sm20_div_s64
        .type           $__internal_3_$__cuda_sm20_div_s64,@function
        .size           $__internal_3_$__cuda_sm20_div_s64,(.L_x_5447 - $__internal_3_$__cuda_sm20_div_s64)
$__internal_3_$__cuda_sm20_div_s64:
        /* <DEDUP_REMOVED lines=33> */
[----:B------:R-:W-:-:S04]  /*43f0*/  IMAD.HI.U32 R11, P3, R21, R14, R28 ;  /* 0x0000000e150b7227 */ /* 0x000fc8000786001c */
[----:B------:R-:W-:Y:S02]  /*4400*/  IMAD R14, R21, R20, RZ ;  /* 0x00000014150e7224 */ /* 0x000fe400078e02ff */
[----:B------:R-:W-:-:S03]  /*4410*/  IMAD.MOV.U32 R29, RZ, RZ, RZ ;  /* 0x000000ffff1d7224 */ /* 0x000fc600078e00ff */
[----:B------:R-:W-:Y:S01]  /*4420*/  IADD3 R14, P2, PT, R14, R11, RZ ;  /* 0x0000000b0e0e7210 */ /* 0x000fe20007f5e0ff */
[----:B------:R-:W-:-:S04]  /*4430*/  IMAD.HI.U32 R11, R21, R20, RZ ;  /* 0x00000014150b7227 */ /* 0x000fc800078e00ff */
[----:B------:R-:W-:Y:S02]  /*4440*/  IMAD.X R20, RZ, RZ, ~R17, P0 ;  /* 0x000000ffff147224 */ /* 0x000fe400000e0e11 */
[----:B------:R-:W-:Y:S02]  /*4450*/  IMAD.X R21, R11, 0x1, R21, P4 ;  /* 0x000000010b157824 */ /* 0x000fe400020e0615 */
[----:B------:R-:W-:Y:S01]  /*4460*/  IMAD.HI.U32 R28, R14, R13, RZ ;  /* 0x0000000d0e1c7227 */ /* 0x000fe200078e00ff */
[----:B------:R-:W-:-:S05]  /*4470*/  SEL R11, R20, R17, !P1 ;  /* 0x00000011140b7207 */ /* 0x000fca0004800000 */
[----:B------:R-:W-:Y:S01]  /*4480*/  IMAD.WIDE.U32 R28, R14, R11, R28 ;  /* 0x0000000b0e1c7225 */ /* 0x000fe200078e001c */
[----:B------:R-:W-:-:S05]  /*4490*/  IADD3.X R14, PT, PT, RZ, RZ, R21, P2, P3 ;  /* 0x000000ffff0e7210 */ /* 0x000fca00017e6415 */
[----:B------:R-:W-:-:S04]  /*44a0*/  IMAD.HI.U32 R20, P0, R14, R13, R28 ;  /* 0x0000000d0e147227 */ /* 0x000fc8000780001c */
[----:B------:R-:W-:-:S05]  /*44b0*/  IMAD R21, R14, R11, RZ ;  /* 0x0000000b0e157224 */ /* 0x000fca00078e02ff */
[----:B------:R-:W-:Y:S01]  /*44c0*/  IADD3 R21, P1, PT, R21, R20, RZ ;  /* 0x0000001415157210 */ /* 0x000fe20007f3e0ff */
[----:B------:R-:W-:-:S04]  /*44d0*/  IMAD.HI.U32 R20, R14, R11, RZ ;  /* 0x0000000b0e147227 */ /* 0x000fc800078e00ff */
[----:B------:R-:W-:Y:S02]  /*44e0*/  IMAD.X R20, RZ, RZ, R20, P0 ;  /* 0x000000ffff147224 */ /* 0x000fe400000e0614 */
[----:B------:R-:W-:-:S03]  /*44f0*/  IMAD.WIDE.U32 R28, R21, R26, RZ ;  /* 0x0000001a151c7225 */ /* 0x000fc600078e00ff */
[----:B------:R-:W-:Y:S01]  /*4500*/  IADD3.X R20, PT, PT, RZ, R20, RZ, P1, !PT ;  /* 0x00000014ff147210 */ /* 0x000fe20000ffe4ff */
[C---:B------:R-:W-:Y:S01]  /*4510*/  IMAD R29, R21.reuse, R27, R29 ;  /* 0x0000001b151d7224 */ /* 0x040fe200078e021d */
[----:B------:R-:W-:Y:S02]  /*4520*/  IADD3 R13, P0, PT, -R28, R13, RZ ;  /* 0x0000000d1c0d7210 */ /* 0x000fe40007f1e1ff */
[----:B------:R-:W-:Y:S01]  /*4530*/  IADD3 R28, P1, PT, R21, 0x1, RZ ;  /* 0x00000001151c7810 */ /* 0x000fe20007f3e0ff */
[-C--:B------:R-:W-:Y:S01]  /*4540*/  IMAD R14, R20, R26.reuse, R29 ;  /* 0x0000001a140e7224 */ /* 0x080fe200078e021d */
[----:B------:R-:W-:-:S03]  /*4550*/  ISETP.GE.U32.AND P3, PT, R13, R26, PT ;  /* 0x0000001a0d00720c */ /* 0x000fc60003f66070 */
[----:B------:R-:W-:Y:S01]  /*4560*/  IMAD.X R11, R11, 0x1, ~R14, P0 ;  /* 0x000000010b0b7824 */ /* 0x000fe200000e0e0e */
[----:B------:R-:W-:-:S04]  /*4570*/  IADD3 R14, P2, PT, R13, -R26, RZ ;  /* 0x8000001a0d0e7210 */ /* 0x000fc80007f5e0ff */
[----:B------:R-:W-:-:S04]  /*4580*/  ISETP.GE.U32.AND.EX P3, PT, R11, R27, PT, P3 ;  /* 0x0000001b0b00720c */ /* 0x000fc80003f66130 */
[----:B------:R-:W-:Y:S01]  /*4590*/  SEL R13, R14, R13, P3 ;  /* 0x0000000d0e0d7207 */ /* 0x000fe20001800000 */
[----:B------:R-:W-:Y:S01]  /*45a0*/  IMAD.X R14, R11, 0x1, ~R27, P2 ;  /* 0x000000010b0e7824 */ /* 0x000fe200010e0e1b */
[----:B------:R-:W-:Y:S02]  /*45b0*/  SEL R28, R28, R21, P3 ;  /* 0x000000151c1c7207 */ /* 0x000fe40001800000 */
[----:B------:R-:W-:Y:S01]  /*45c0*/  ISETP.GE.U32.AND P0, PT, R13, R26, PT ;  /* 0x0000001a0d00720c */ /* 0x000fe20003f06070 */
[----:B------:R-:W-:Y:S01]  /*45d0*/  IMAD.X R13, RZ, RZ, R20, P1 ;  /* 0x000000ffff0d7224 */ /* 0x000fe200008e0614 */
[----:B------:R-:W-:Y:S02]  /*45e0*/  SEL R11, R14, R11, P3 ;  /* 0x0000000b0e0b7207 */ /* 0x000fe40001800000 */
[----:B------:R-:W-:Y:S02]  /*45f0*/  IADD3 R21, P1, PT, R28, 0x1, RZ ;  /* 0x000000011c157810 */ /* 0x000fe40007f3e0ff */
[----:B------:R-:W-:-:S02]  /*4600*/  SEL R13, R13, R20, P3 ;  /* 0x000000140d0d7207 */ /* 0x000fc40001800000 */
[----:B------:R-:W-:Y:S02]  /*4610*/  ISETP.GE.U32.AND.EX P0, PT, R11, R27, PT, P0 ;  /* 0x0000001b0b00720c */ /* 0x000fe40003f06100 */
[-C--:B------:R-:W-:Y:S02]  /*4620*/  IADD3.X R14, PT, PT, RZ, R13.reuse, RZ, P1, !PT ;  /* 0x0000000dff0e7210 */ /* 0x080fe40000ffe4ff */
[----:B------:R-:W-:Y:S02]  /*4630*/  SEL R21, R21, R28, P0 ;  /* 0x0000001c15157207 */ /* 0x000fe40000000000 */
[----:B------:R-:W-:Y:S02]  /*4640*/  SEL R13, R14, R13, P0 ;  /* 0x0000000d0e0d7207 */ /* 0x000fe40000000000 */
[----:B------:R-:W-:Y:S02]  /*4650*/  IADD3 R14, P1, PT, RZ, -R21, RZ ;  /* 0x80000015ff0e7210 */ /* 0x000fe40007f3e0ff */
[----:B------:R-:W-:Y:S01]  /*4660*/  LOP3.LUT R11, R15, R17, RZ, 0x3c, !PT ;  /* 0x000000110f0b7212 */ /* 0x000fe200078e3cff */
[----:B------:R-:W-:Y:S01]  /*4670*/  IMAD.MOV.U32 R17, RZ, RZ, 0x0 ;  /* 0x00000000ff117424 */ /* 0x000fe200078e00ff */
[----:B------:R-:W-:Y:S01]  /*4680*/  ISETP.NE.U32.AND P0, PT, R18, RZ, PT ;  /* 0x000000ff1200720c */ /* 0x000fe20003f05070 */
[----:B------:R-:W-:Y:S01]  /*4690*/  IMAD.X R20, RZ, RZ, ~R13, P1 ;  /* 0x000000ffff147224 */ /* 0x000fe200008e0e0d */
[----:B------:R-:W-:-:S02]  /*46a0*/  ISETP.GE.AND P2, PT, R11, RZ, PT ;  /* 0x000000ff0b00720c */ /* 0x000fc40003f46270 */
[----:B------:R-:W-:Y:S02]  /*46b0*/  ISETP.NE.AND.EX P0, PT, R15, RZ, PT, P0 ;  /* 0x000000ff0f00720c */ /* 0x000fe40003f05300 */
[----:B------:R-:W-:Y:S02]  /*46c0*/  SEL R14, R14, R21, !P2 ;  /* 0x000000150e0e7207 */ /* 0x000fe40005000000 */
[----:B------:R-:W-:Y:S02]  /*46d0*/  SEL R20, R20, R13, !P2 ;  /* 0x0000000d14147207 */ /* 0x000fe40005000000 */
[----:B------:R-:W-:Y:S02]  /*46e0*/  SEL R14, R14, 0xffffffff, P0 ;  /* 0xffffffff0e0e7807 */ /* 0x000fe40000000000 */
[----:B------:R-:W-:Y:S01]  /*46f0*/  SEL R11, R20, 0xffffffff, P0 ;  /* 0xffffffff140b7807 */ /* 0x000fe20000000000 */
[----:B------:R-:W-:Y:S06]  /*4700*/  RET.REL.NODEC R16 `(_ZN5flash32flash_fwd_splitkv_combine_kernelI23Flash_fwd_kernel_traitsILi96ELi64ELi128ELi4ELb0ELb0EN7cutlass6half_tE19Flash_kernel_traitsILi96ELi64ELi128ELi4ES3_EELi16ELi4ELb0EEEvNS_16Flash_fwd_paramsE) ;  /* 0xffffffb8103c7950 */ /* 0x000fec0003c3ffff */
.L_x_127:
        /* <DEDUP_REMOVED lines=15> */
.L_x_5447:


//--------------------- .text._ZN5flash32flash_fwd_splitkv_combine_kernelI23Flash_fwd_kernel_traitsILi96ELi64ELi128ELi4ELb0ELb0EN7cutlass6half_tE19Flash_kernel_traitsILi96ELi64ELi128ELi4ES3_EELi16ELi3ELb0EEEvNS_16Flash_fwd_paramsE --------------------------
	.section	.text._ZN5flash32flash_fwd_splitkv_combine_kernelI23Flash_fwd_kernel_traitsILi96ELi64ELi128ELi4ELb0ELb0EN7cutlass6half_tE19Flash_kernel_traitsILi96ELi64ELi128ELi4ES3_EELi16ELi3ELb0EEEvNS_16Flash_fwd_paramsE,"ax",@progbits
	.align	128
        .global         _ZN5flash32flash_fwd_splitkv_combine_kernelI23Flash_fwd_kernel_traitsILi96ELi64ELi128ELi4ELb0ELb0EN7cutlass6half_tE19Flash_kernel_traitsILi96ELi64ELi128ELi4ES3_EELi16ELi3ELb0EEEvNS_16Flash_fwd_paramsE
        .type           _ZN5flash32flash_fwd_splitkv_combine_kernelI23Flash_fwd_kernel_traitsILi96ELi64ELi128ELi4ELb0ELb0EN7cutlass6half_tE19Flash_kernel_traitsILi96ELi64ELi128ELi4ES3_EELi16ELi3ELb0EEEvNS_16Flash_fwd_paramsE,@function
        .size           _ZN5flash32flash_fwd_splitkv_combine_kernelI23Flash_fwd_kernel_traitsILi96ELi64ELi128ELi4ELb0ELb0EN7cutlass6half_tE19Flash_kernel_traitsILi96ELi64ELi128ELi4ES3_EELi16ELi3ELb0EEEvNS_16Flash_fwd_paramsE,(.L_x_5448 - _ZN5flash32flash_fwd_splitkv_combine_kernelI23Flash_fwd_kernel_traitsILi96ELi64ELi128ELi4ELb0ELb0EN7cutlass6half_tE19Flash_kernel_traitsILi96ELi64ELi128ELi4ES3_EELi16ELi3ELb0EEEvNS_16Flash_fwd_paramsE)
        .other          _ZN5flash32flash_fwd_splitkv_combine_kernelI23Flash_fwd_kernel_traitsILi96ELi64ELi128ELi4ELb0ELb0EN7cutlass6half_tE19Flash_kernel_traitsILi96ELi64ELi128ELi4ES3_EELi16ELi3ELb0EEEvNS_16Flash_fwd_paramsE,@"STO_CUDA_ENTRY STV_DEFAULT"
_ZN5flash32flash_fwd_splitkv_combine_kernelI23Flash_fwd_kernel_traitsILi96ELi64ELi128ELi4ELb0ELb0EN7cutlass6half_tE19Flash_kernel_traitsILi96ELi64ELi128ELi4ES3_EELi16ELi3ELb0EEEvNS_16Flash_fwd_paramsE:
.text._ZN5flash32flash_fwd_splitkv_combine_kernelI23Flash_fwd_kernel_traitsILi96ELi64ELi128ELi4ELb0ELb0EN7cutlass6half_tE19Flash_kernel_traitsILi96ELi64ELi128ELi4ES3_EELi16ELi3ELb0EEEvNS_16Flash_fwd_paramsE:
        /* <DEDUP_REMOVED lines=38> */
.L_x_128:
[----:B------:R-:W-:Y:S01]  /*0260*/  IMAD.U32 R36, RZ, RZ, UR7 ;  /* 0x00000007ff247e24 */ /* 0x000fe2000f8e00ff */
[----:B------:R-:W-:Y:S01]  /*0270*/  MOV R18, UR14 ;  /* 0x0000000e00127c02 */ /* 0x000fe20008000f00 */
[----:B------:R-:W-:Y:S01]  /*0280*/  IMAD.U32 R19, RZ, RZ, UR15 ;  /* 0x0000000fff137e24 */ /* 0x000fe2000f8e00ff */
[----:B------:R-:W-:Y:S02]  /*0290*/  MOV R17, UR8 ;  /* 0x0000000800117c02 */ /* 0x000fe40008000f00 */
[----:B------:R-:W-:Y:S02]  /*02a0*/  MOV R16, 0x2c0 ;  /* 0x000002c000107802 */ /* 0x000fe40000000f00 */
[----:B------:R-:W-:Y:S05]  /*02b0*/  CALL.REL.NOINC `($__internal_4_$__cuda_sm20_div_s64) ;  /* 0x0000003c00847944 */ /* 0x000fea0003c00000 */
[----:B------:R-:W-:-:S07]  /*02c0*/  MOV R15, R13 ;  /* 0x0000000d000f7202 */ /* 0x000fce0000000f00 */
.L_x_129:
        /* <DEDUP_REMOVED lines=30> */
.L_x_131:
[----:B------:R-:W-:Y:S01]  /*04b0*/  IMAD.MOV.U32 R36, RZ, RZ, R14 ;  /* 0x000000ffff247224 */ /* 0x000fe200078e000e */
[----:B------:R-:W-:Y:S02]  /*04c0*/  MOV R19, R15 ;  /* 0x0000000f00137202 */ /* 0x000fe40000000f00 */
[----:B------:R-:W-:Y:S02]  /*04d0*/  MOV R16, 0x4f0 ;  /* 0x000004f000107802 */ /* 0x000fe40000000f00 */
[----:B------:R-:W-:Y:S05]  /*04e0*/  CALL.REL.NOINC `($__internal_4_$__cuda_sm20_div_s64) ;  /* 0x0000003800f87944 */ /* 0x000fea0003c00000 */
[----:B------:R-:W-:Y:S02]  /*04f0*/  MOV R24, R14 ;  /* 0x0000000e00187202 */ /* 0x000fe40000000f00 */
[----:B------:R-:W-:Y:S02]  /*0500*/  MOV R25, R13 ;  /* 0x0000000d00197202 */ /* 0x000fe40000000f00 */
.L_x_132:
[----:B------:R-:W-:Y:S05]  /*0510*/  BSYNC.RECONVERGENT B0 ;  /* 0x0000000000007941 */ /* 0x000fea0003800200 */
.L_x_130:
        /* <DEDUP_REMOVED lines=55> */
.L_x_134:
[----:B------:R-:W-:Y:S01]  /*0890*/  IMAD.MOV.U32 R36, RZ, RZ, R18 ;  /* 0x000000ffff247224 */ /* 0x000fe200078e0012 */
[----:B------:R-:W-:Y:S01]  /*08a0*/  MOV R18, R12 ;  /* 0x0000000c00127202 */ /* 0x000fe20000000f00 */
[----:B------:R-:W-:Y:S01]  /*08b0*/  IMAD.MOV.U32 R19, RZ, RZ, R17 ;  /* 0x000000ffff137224 */ /* 0x000fe200078e0011 */
[----:B------:R-:W-:Y:S02]  /*08c0*/  MOV R17, R2 ;  /* 0x0000000200117202 */ /* 0x000fe40000000f00 */
[----:B------:R-:W-:Y:S02]  /*08d0*/  MOV R16, 0x8f0 ;  /* 0x000008f000107802 */ /* 0x000fe40000000f00 */
[----:B------:R-:W-:Y:S05]  /*08e0*/  CALL.REL.NOINC `($__internal_4_$__cuda_sm20_div_s64) ;  /* 0x0000003400f87944 */ /* 0x000fea0003c00000 */
[----:B------:R-:W-:Y:S02]  /*08f0*/  MOV R15, R13 ;  /* 0x0000000d000f7202 */ /* 0x000fe40000000f00 */
.L_x_135:
[----:B------:R-:W-:Y:S05]  /*0900*/  BSYNC.RECONVERGENT B0 ;  /* 0x0000000000007941 */ /* 0x000fea0003800200 */
.L_x_133:
        /* <DEDUP_REMOVED lines=17> */
[----:B------:R-:W-:-:S04]  /*0a20*/  IMAD.MOV.U32 R6, RZ, RZ, R3 ;  /* 0x000000ffff067224 */ /* 0x000fc800078e0003 */
[----:B------:R-:W-:-:S04]  /*0a30*/  IMAD.HI.U32 R3, R7, R6, RZ ;  /* 0x0000000607037227 */ /* 0x000fc800078e00ff */
[----:B------:R-:W-:-:S04]  /*0a40*/  IMAD.MOV R4, RZ, RZ, -R3 ;  /* 0x000000ffff047224 */ /* 0x000fc800078e0a03 */
[----:B------:R-:W-:-:S05]  /*0a50*/  IMAD R4, R5, R4, R6 ;  /* 0x0000000405047224 */ /* 0x000fca00078e0206 */
[----:B------:R-:W-:-:S13]  /*0a60*/  ISETP.GT.U32.AND P1, PT, R5, R4, PT ;  /* 0x000000040500720c */ /* 0x000fda0003f24070 */
[-C--:B------:R-:W-:Y:S01]  /*0a70*/  @!P1 IADD3 R4, PT, PT, R4, -R5.reuse, RZ ;  /* 0x8000000504049210 */ /* 0x080fe20007ffe0ff */
[----:B------:R-:W-:Y:S01]  /*0a80*/  @!P1 VIADD R3, R3, 0x1 ;  /* 0x0000000103039836 */ /* 0x000fe20000000000 */
[----:B------:R-:W-:Y:S02]  /*0a90*/  ISETP.NE.AND P1, PT, RZ, UR11, PT ;  /* 0x0000000bff007c0c */ /* 0x000fe4000bf25270 */
[----:B------:R-:W-:Y:S02]  /*0aa0*/  ISETP.GE.U32.AND P0, PT, R4, R5, PT ;  /* 0x000000050400720c */ /* 0x000fe40003f06070 */
[----:B------:R-:W0:Y:S11]  /*0ab0*/  LDC R4, c[0x0][0x3e0] ;  /* 0x0000f800ff047b82 */ /* 0x000e360000000800 */
[----:B------:R-:W-:-:S04]  /*0ac0*/  @P0 VIADD R3, R3, 0x1 ;  /* 0x0000000103030836 */ /* 0x000fc80000000000 */
[----:B------:R-:W-:-:S04]  /*0ad0*/  IMAD.MOV.U32 R5, RZ, RZ, R3 ;  /* 0x000000ffff057224 */ /* 0x000fc800078e0003 */
[----:B------:R-:W-:Y:S01]  /*0ae0*/  @!P2 IMAD.MOV R5, RZ, RZ, -R5 ;  /* 0x000000ffff05a224 */ /* 0x000fe200078e0a05 */
[----:B------:R-:W-:Y:S02]  /*0af0*/  @!P1 LOP3.LUT R5, RZ, UR11, RZ, 0x33, !PT ;  /* 0x0000000bff059c12 */ /* 0x000fe4000f8e33ff */
[----:B0-----:R-:W-:-:S03]  /*0b00*/  IABS R6, R4 ;  /* 0x0000000400067213 */ /* 0x001fc60000000000 */
[----:B------:R-:W-:Y:S01]  /*0b10*/  IMAD R10, R5, UR4, RZ ;  /* 0x00000004050a7c24 */ /* 0x000fe2000f8e02ff */
[----:B------:R-:W0:Y:S01]  /*0b20*/  LDCU.U8 UR4, c[0x0][0x549] ;  /* 0x0000a920ff0477ac */ /* 0x000e220008000000 */
[----:B------:R-:W-:Y:S01]  /*0b30*/  ISETP.NE.AND P4, PT, R4, RZ, PT ;  /* 0x000000ff0400720c */ /* 0x000fe20003f85270 */
[----:B------:R-:W1:Y:S02]  /*0b40*/  I2F.RP R9, R6 ;  /* 0x0000000600097306 */ /* 0x000e640000209400 */
[-C--:B------:R-:W-:Y:S02]  /*0b50*/  IABS R8, R10.reuse ;  /* 0x0000000a00087213 */ /* 0x080fe40000000000 */
[----:B------:R-:W-:-:S04]  /*0b60*/  IABS R11, R10 ;  /* 0x0000000a000b7213 */ /* 0x000fc80000000000 */
[----:B------:R-:W2:Y:S01]  /*0b70*/  I2F.RP R7, R8 ;  /* 0x0000000800077306 */ /* 0x000ea20000209400 */
[----:B------:R-:W-:-:S07]  /*0b80*/  IMAD.MOV R11, RZ, RZ, -R11 ;  /* 0x000000ffff0b7224 */ /* 0x000fce00078e0a0b */
[----:B-1----:R-:W1:Y:S01]  /*0b90*/  MUFU.RCP R18, R9 ;  /* 0x0000000900127308 */ /* 0x002e620000001000 */
[----:B0-----:R-:W-:-:S04]  /*0ba0*/  UISETP.NE.AND UP1, UPT, UR4, URZ, UPT ;  /* 0x000000ff0400728c */ /* 0x001fc8000bf25270 */
[----:B------:R-:W-:-:S03]  /*0bb0*/  USEL UR11, UR11, 0x1, !UP1 ;  /* 0x000000010b0b7887 */ /* 0x000fc6000c800000 */
[----:B--2---:R-:W0:Y:S01]  /*0bc0*/  MUFU.RCP R0, R7 ;  /* 0x0000000700007308 */ /* 0x004e220000001000 */
[----:B-1----:R-:W-:-:S07]  /*0bd0*/  VIADD R18, R18, 0xffffffe ;  /* 0x0ffffffe12127836 */ /* 0x002fce0000000000 */
[----:B------:R1:W-:Y:S01]  /*0be0*/  F2I.FTZ.U32.TRUNC.NTZ R19, R18 ;  /* 0x0000001200137305 */ /* 0x0003e2000021f000 */
[----:B0-----:R-:W-:Y:S01]  /*0bf0*/  IADD3 R20, PT, PT, R0, 0xffffffe, RZ ;  /* 0x0ffffffe00147810 */ /* 0x001fe20007ffe0ff */
[----:B------:R-:W-:-:S06]  /*0c00*/  VIADD R0, R4, 0xffffffff ;  /* 0xffffffff04007836 */ /* 0x000fcc0000000000 */
[----:B------:R0:W2:Y:S01]  /*0c10*/  F2I.FTZ.U32.TRUNC.NTZ R21, R20 ;  /* 0x0000001400157305 */ /* 0x0000a2000021f000 */
[----:B------:R-:W-:-:S05]  /*0c20*/  IMAD.IADD R7, R0, 0x1, R8 ;  /* 0x0000000100077824 */ /* 0x000fca00078e0208 */
[----:B------:R-:W-:Y:S01]  /*0c30*/  IABS R9, R7 ;  /* 0x0000000700097213 */ /* 0x000fe20000000000 */
[----:B-1----:R-:W-:Y:S02]  /*0c40*/  IMAD.MOV.U32 R18, RZ, RZ, RZ ;  /* 0x000000ffff127224 */ /* 0x002fe400078e00ff */
[----:B0-----:R-:W-:Y:S02]  /*0c50*/  HFMA2 R20, -RZ, RZ, 0, 0 ;  /* 0x00000000ff147431 */ /* 0x001fe400000001ff */
[----:B--2---:R-:W-:-:S04]  /*0c60*/  IMAD.MOV R3, RZ, RZ, -R21 ;  /* 0x000000ffff037224 */ /* 0x004fc800078e0a15 */
        /* <DEDUP_REMOVED lines=62> */
.L_x_137:
[----:B------:R-:W-:Y:S01]  /*1050*/  IMAD.MOV.U32 R36, RZ, RZ, R14 ;  /* 0x000000ffff247224 */ /* 0x000fe200078e000e */
[----:B------:R-:W-:Y:S01]  /*1060*/  MOV R18, R9 ;  /* 0x0000000900127202 */ /* 0x000fe20000000f00 */
[----:B------:R-:W-:Y:S01]  /*1070*/  IMAD.MOV.U32 R19, RZ, RZ, R15 ;  /* 0x000000ffff137224 */ /* 0x000fe200078e000f */
[----:B------:R-:W-:Y:S02]  /*1080*/  MOV R17, R3 ;  /* 0x0000000300117202 */ /* 0x000fe40000000f00 */
[----:B------:R-:W-:Y:S02]  /*1090*/  MOV R16, 0x10b0 ;  /* 0x000010b000107802 */ /* 0x000fe40000000f00 */
[----:B------:R-:W-:Y:S05]  /*10a0*/  CALL.REL.NOINC `($__internal_4_$__cuda_sm20_div_s64) ;  /* 0x0000003000087944 */ /* 0x000fea0003c00000 */
[----:B------:R-:W-:Y:S02]  /*10b0*/  MOV R32, R14 ;  /* 0x0000000e00207202 */ /* 0x000fe40000000f00 */
[----:B------:R-:W-:Y:S02]  /*10c0*/  MOV R33, R13 ;  /* 0x0000000d00217202 */ /* 0x000fe40000000f00 */
.L_x_138:
[----:B------:R-:W-:Y:S05]  /*10d0*/  BSYNC.RECONVERGENT B0 ;  /* 0x0000000000007941 */ /* 0x000fea0003800200 */
.L_x_136:
        /* <DEDUP_REMOVED lines=58> */
.L_x_140:
[----:B------:R-:W-:Y:S01]  /*1480*/  IMAD.MOV.U32 R36, RZ, RZ, R24 ;  /* 0x000000ffff247224 */ /* 0x000fe200078e0018 */
[----:B------:R-:W-:Y:S01]  /*1490*/  MOV R19, R25 ;  /* 0x0000001900137202 */ /* 0x000fe20000000f00 */
[----:B------:R-:W-:Y:S01]  /*14a0*/  IMAD.MOV.U32 R18, RZ, RZ, R7 ;  /* 0x000000ffff127224 */ /* 0x000fe200078e0007 */
[----:B------:R-:W-:Y:S02]  /*14b0*/  MOV R16, 0x14d0 ;  /* 0x000014d000107802 */ /* 0x000fe40000000f00 */
[----:B------:R-:W-:Y:S05]  /*14c0*/  CALL.REL.NOINC `($__internal_4_$__cuda_sm20_div_s64) ;  /* 0x0000002c00007944 */ /* 0x000fea0003c00000 */
[----:B------:R-:W-:Y:S02]  /*14d0*/  MOV R22, R14 ;  /* 0x0000000e00167202 */ /* 0x000fe40000000f00 */
[----:B------:R-:W-:Y:S02]  /*14e0*/  MOV R23, R13 ;  /* 0x0000000d00177202 */ /* 0x000fe40000000f00 */
.L_x_141:
[----:B------:R-:W-:Y:S05]  /*14f0*/  BSYNC.RECONVERGENT B0 ;  /* 0x0000000000007941 */ /* 0x000fea0003800200 */
.L_x_139:
[----:B------:R-:W0:Y:S01]  /*1500*/  LDCU UR5, c[0x0][0x434] ;  /* 0x00008680ff0577ac */ /* 0x000e220008000800 */
[----:B------:R-:W1:Y:S01]  /*1510*/  S2R R20, SR_TID.X ;  /* 0x0000000000147919 */ /* 0x000e620000002100 */
[----:B------:R-:W-:Y:S01]  /*1520*/  BSSY.RECONVERGENT B0, `(.L_x_142) ;  /* 0x000003f000007945 */ /* 0x000fe20003800200 */
[----:B------:R-:W-:Y:S01]  /*1530*/  MOV R19, 0xff800000 ;  /* 0xff80000000137802 */ /* 0x000fe20000000f00 */
[----:B------:R-:W2:Y:S01]  /*1540*/  LDCU UR16, c[0x0][0x534] ;  /* 0x0000a680ff1077ac */ /* 0x000ea20008000800 */
[----:B------:R-:W3:Y:S01]  /*1550*/  S2R R13, SR_CgaCtaId ;  /* 0x00000000000d7919 */ /* 0x000ee20000008800 */
[----:B------:R-:W-:Y:S01]  /*1560*/  IMAD.MOV.U32 R24, RZ, RZ, -0x800000 ;  /* 0xff800000ff187424 */ /* 0x000fe200078e00ff */
[----:B------:R-:W4:Y:S01]  /*1570*/  LDCU UR9, c[0x0][0x430] ;  /* 0x00008600ff0977ac */ /* 0x000f220008000800 */
[----:B------:R-:W-:Y:S01]  /*1580*/  USHF.R.S32.HI UR4, URZ, 0x1f, UR10 ;  /* 0x0000001fff047899 */ /* 0x000fe2000801140a */
[----:B------:R-:W1:Y:S01]  /*1590*/  LDCU.64 UR12, c[0x0][0x358] ;  /* 0x00006b00ff0c77ac */ /* 0x000e620008000a00 */
[----:B0-----:R-:W-:-:S02]  /*15a0*/  IMAD.U32 R14, RZ, RZ, UR5 ;  /* 0x00000005ff0e7e24 */ /* 0x001fc4000f8e00ff */
[----:B------:R-:W-:-:S03]  /*15b0*/  ULOP3.LUT UR4, UR4, 0x1, URZ, 0xfc, !UPT ;  /* 0x0000000104047892 */ /* 0x000fc6000f8efcff */
[----:B------:R-:W-:Y:S01]  /*15c0*/  IABS R14, R14 ;  /* 0x0000000e000e7213 */ /* 0x000fe20000000000 */
[----:B----4-:R-:W-:-:S03]  /*15d0*/  UIMAD UR9, UR5, UR9, URZ ;  /* 0x00000009050972a4 */ /* 0x010fc6000f8e02ff */
[----:B------:R-:W0:Y:S01]  /*15e0*/  I2F.RP R11, R14 ;  /* 0x0000000e000b7306 */ /* 0x000e220000209400 */
[C---:B-1----:R-:W-:Y:S02]  /*15f0*/  ISETP.GT.U32.AND P1, PT, R20.reuse, 0x7f, PT ;  /* 0x0000007f1400780c */ /* 0x042fe40003f24070 */
[----:B------:R-:W-:Y:S02]  /*1600*/  LOP3.LUT R26, R20, 0x7, RZ, 0xc0, !PT ;  /* 0x00000007141a7812 */ /* 0x000fe400078ec0ff */
[----:B------:R-:W-:-:S03]  /*1610*/  SHF.R.U32.HI R15, RZ, 0x3, R20 ;  /* 0x00000003ff0f7819 */ /* 0x000fc60000011614 */
[----:B0-----:R-:W0:Y:S02]  /*1620*/  MUFU.RCP R16, R11 ;  /* 0x0000000b00107308 */ /* 0x001e240000001000 */
[----:B0-----:R-:W-:-:S06]  /*1630*/  VIADD R16, R16, 0xffffffe ;  /* 0x0ffffffe10107836 */ /* 0x001fcc0000000000 */
[----:B------:R-:W0:Y:S02]  /*1640*/  F2I.FTZ.U32.TRUNC.NTZ R17, R16 ;  /* 0x0000001000117305 */ /* 0x000e24000021f000 */
[----:B0-----:R-:W-:Y:S02]  /*1650*/  IMAD.MOV R5, RZ, RZ, -R17 ;  /* 0x000000ffff057224 */ /* 0x001fe400078e0a11 */
[----:B------:R-:W-:Y:S02]  /*1660*/  IMAD.MOV.U32 R16, RZ, RZ, RZ ;  /* 0x000000ffff107224 */ /* 0x000fe400078e00ff */
[----:B------:R-:W-:Y:S01]  /*1670*/  IMAD R6, R5, R14, RZ ;  /* 0x0000000e05067224 */ /* 0x000fe200078e02ff */
[----:B------:R-:W-:-:S03]  /*1680*/  IABS R5, R4 ;  /* 0x0000000400057213 */ /* 0x000fc60000000000 */
[----:B------:R-:W-:-:S06]  /*1690*/  IMAD.HI.U32 R6, R17, R6, R16 ;  /* 0x0000000611067227 */ /* 0x000fcc00078e0010 */
[----:B------:R-:W-:-:S05]  /*16a0*/  IMAD.HI.U32 R6, R6, R5, RZ ;  /* 0x0000000506067227 */ /* 0x000fca00078e00ff */
[----:B------:R-:W-:-:S05]  /*16b0*/  IADD3 R11, PT, PT, -R6, RZ, RZ ;  /* 0x000000ff060b7210 */ /* 0x000fca0007ffe1ff */
[----:B------:R-:W-:Y:S01]  /*16c0*/  IMAD R5, R14, R11, R5 ;  /* 0x0000000b0e057224 */ /* 0x000fe200078e0205 */
[----:B------:R-:W-:-:S04]  /*16d0*/  SHF.R.U32.HI R11, RZ, 0x4, R20 ;  /* 0x00000004ff0b7819 */ /* 0x000fc80000011614 */
[----:B------:R-:W-:-:S13]  /*16e0*/  ISETP.GT.U32.AND P0, PT, R14, R5, PT ;  /* 0x000000050e00720c */ /* 0x000fda0003f04070 */
[----:B------:R-:W-:Y:S02]  /*16f0*/  @!P0 IMAD.IADD R5, R5, 0x1, -R14 ;  /* 0x0000000105058824 */ /* 0x000fe400078e0a0e */
[----:B------:R-:W-:Y:S01]  /*1700*/  @!P0 VIADD R6, R6, 0x1 ;  /* 0x0000000106068836 */ /* 0x000fe20000000000 */
[----:B------:R-:W-:Y:S02]  /*1710*/  ISETP.NE.AND P0, PT, RZ, UR5, PT ;  /* 0x00000005ff007c0c */ /* 0x000fe4000bf05270 */
[----:B------:R-:W-:Y:S02]  /*1720*/  ISETP.GE.U32.AND P3, PT, R5, R14, PT ;  /* 0x0000000e0500720c */ /* 0x000fe40003f66070 */
[----:B------:R-:W-:Y:S02]  /*1730*/  LOP3.LUT R5, R4, UR5, RZ, 0x3c, !PT ;  /* 0x0000000504057c12 */ /* 0x000fe4000f8e3cff */
[----:B------:R-:W-:Y:S02]  /*1740*/  MOV R14, 0x400 ;  /* 0x00000400000e7802 */ /* 0x000fe40000000f00 */
[----:B------:R-:W-:-:S02]  /*1750*/  ISETP.GE.AND P2, PT, R5, RZ, PT ;  /* 0x000000ff0500720c */ /* 0x000fc40003f46270 */
[----:B---3--:R-:W-:Y:S02]  /*1760*/  LEA R4, R13, R14, 0x18 ;  /* 0x0000000e0d047211 */ /* 0x008fe400078ec0ff */
[----:B------:R-:W-:-:S03]  /*1770*/  LOP3.LUT R5, R20, 0xf, RZ, 0xc0, !PT ;  /* 0x0000000f14057812 */ /* 0x000fc600078ec0ff */
[----:B------:R-:W-:Y:S02]  /*1780*/  @P3 VIADD R6, R6, 0x1 ;  /* 0x0000000106063836 */ /* 0x000fe40000000000 */
[C-C-:B------:R-:W-:Y:S02]  /*1790*/  @!P1 IMAD R14, R11.reuse, 0x44, R4.reuse ;  /* 0x000000440b0e9824 */ /* 0x140fe400078e0204 */
[----:B------:R-:W-:Y:S02]  /*17a0*/  IMAD R4, R26, 0x44, R4 ;  /* 0x000000441a047824 */ /* 0x000fe400078e0204 */
[----:B------:R-:W-:Y:S01]  /*17b0*/  @!P2 IMAD.MOV R6, RZ, RZ, -R6 ;  /* 0x000000ffff06a224 */ /* 0x000fe200078e0a06 */
[----:B--2---:R-:W-:Y:S01]  /*17c0*/  ISETP.GE.AND P2, PT, R11, UR16, PT ;  /* 0x000000100b007c0c */ /* 0x004fe2000bf46270 */
[----:B------:R-:W-:Y:S01]  /*17d0*/  IMAD R25, R15, 0x4, R4 ;  /* 0x000000040f197824 */ /* 0x000fe200078e0204 */
[----:B------:R-:W-:Y:S02]  /*17e0*/  @!P0 LOP3.LUT R6, RZ, UR5, RZ, 0x33, !PT ;  /* 0x00000005ff068c12 */ /* 0x000fe4000f8e33ff */
[----:B------:R-:W-:-:S03]  /*17f0*/  @!P1 LEA R14, R5, R14, 0x2 ;  /* 0x0000000e050e9211 */ /* 0x000fc600078e10ff */
[----:B------:R-:W-:-:S06]  /*1800*/  IMAD R13, R6, UR4, RZ ;  /* 0x00000004060d7c24 */ /* 0x000fcc000f8e02ff */
[----:B------:R-:W-:Y:S05]  /*1810*/  @P2 BRA `(.L_x_143) ;  /* 0x00000000003c2947 */ /* 0x000fea0003800000 */
[----:B------:R-:W-:-:S04]  /*1820*/  UIADD3 UR5, UP0, UPT, UR7, -UR6, URZ ;  /* 0x8000000607057290 */ /* 0x000fc8000ff1e0ff */
[----:B------:R-:W-:Y:S02]  /*1830*/  UIADD3.X UR4, UPT, UPT, UR15, -0x1, URZ, UP0, !UPT ;  /* 0xffffffff0f047890 */ /* 0x000fe400087fe4ff */
[----:B------:R-:W-:-:S04]  /*1840*/  ISETP.LT.U32.AND P0, PT, R5, UR5, PT ;  /* 0x0000000505007c0c */ /* 0x000fc8000bf01070 */
[----:B------:R-:W-:-:S05]  /*1850*/  IMAD.U32 R4, RZ, RZ, UR4 ;  /* 0x00000004ff047e24 */ /* 0x000fca000f8e00ff */
[----:B------:R-:W-:-:S13]  /*1860*/  ISETP.GT.AND.EX P0, PT, R4, RZ, PT, P0 ;  /* 0x000000ff0400720c */ /* 0x000fda0003f04300 */
[----:B------:R-:W-:Y:S05]  /*1870*/  @!P0 BRA `(.L_x_143) ;  /* 0x0000000000248947 */ /* 0x000fea0003800000 */
[----:B------:R-:W0:Y:S01]  /*1880*/  LDCU.64 UR4, c[0x0][0x428] ;  /* 0x00008500ff0477ac */ /* 0x000e220008000a00 */
[----:B------:R-:W-:Y:S01]  /*1890*/  IADD3 R16, P0, PT, R5, UR6, RZ ;  /* 0x0000000605107c10 */ /* 0x000fe2000ff1e0ff */
[----:B------:R-:W-:-:S04]  /*18a0*/  IMAD R4, R11, UR15, RZ ;  /* 0x0000000f0b047c24 */ /* 0x000fc8000f8e02ff */
[----:B------:R-:W-:Y:S02]  /*18b0*/  IMAD.X R17, RZ, RZ, RZ, P0 ;  /* 0x000000ffff117224 */ /* 0x000fe400000e06ff */
[----:B------:R-:W-:-:S05]  /*18c0*/  IMAD.WIDE.U32 R16, R11, UR7, R16 ;  /* 0x000000070b107c25 */ /* 0x000fca000f8e0010 */
[----:B------:R-:W-:Y:S02]  /*18d0*/  IADD3 R4, PT, PT, R17, R4, RZ ;  /* 0x0000000411047210 */ /* 0x000fe40007ffe0ff */
[----:B0-----:R-:W-:-:S04]  /*18e0*/  LEA R18, P0, R16, UR4, 0x2 ;  /* 0x0000000410127c11 */ /* 0x001fc8000f8010ff */
[----:B------:R-:W-:-:S06]  /*18f0*/  LEA.HI.X R19, R16, UR5, R4, 0x2, P0 ;  /* 0x0000000510137c11 */ /* 0x000fcc00080f1404 */
[----:B------:R0:W5:Y:S03]  /*1900*/  LDG.E R19, desc[UR12][R18.64] ;  /* 0x0000000c12137981 */ /* 0x000166000c1e1900 */
.L_x_143:
[----:B------:R-:W-:Y:S05]  /*1910*/  BSYNC.RECONVERGENT B0 ;  /* 0x0000000000007941 */ /* 0x000fea0003800200 */
.L_x_142:
[----:B-----5:R1:W-:Y:S01]  /*1920*/  @!P1 STS [R14], R19 ;  /* 0x000000130e009388 */ /* 0x0203e20000000800 */
[----:B------:R-:W2:Y:S01]  /*1930*/  LDC R11, c[0x0][0x3e0] ;  /* 0x0000f800ff0b7b82 */ /* 0x000ea20000000800 */
[-C--:B------:R-:W-:Y:S01]  /*1940*/  IABS R17, R13.reuse ;  /* 0x0000000d00117213 */ /* 0x080fe20000000000 */
[----:B------:R-:W-:Y:S06]  /*1950*/  BSSY.RECONVERGENT B1, `(.L_x_144) ;  /* 0x0000176000017945 */ /* 0x000fec0003800200 */
[----:B------:R-:W-:Y:S01]  /*1960*/  BAR.SYNC.DEFER_BLOCKING 0x0 ;  /* 0x0000000000007b1d */ /* 0x000fe20000010000 */
[----:B------:R-:W-:Y:S01]  /*1970*/  ISETP.NE.AND P5, PT, R13, RZ, PT ;  /* 0x000000ff0d00720c */ /* 0x000fe20003fa5270 */
[----:B------:R-:W-:Y:S01]  /*1980*/  IMAD.IADD R28, R0, 0x1, R17 ;  /* 0x00000001001c7824 */ /* 0x000fe200078e0211 */
[----:B------:R-:W-:-:S05]  /*1990*/  IABS R0, R13 ;  /* 0x0000000d00007213 */ /* 0x000fca0000000000 */
[----:B------:R-:W-:Y:S01]  /*19a0*/  IMAD.MOV R0, RZ, RZ, -R0 ;  /* 0x000000ffff007224 */ /* 0x000fe200078e0a00 */
[----:B-1----:R-:W1:Y:S01]  /*19b0*/  I2F.RP R14, R17 ;  /* 0x00000011000e7306 */ /* 0x002e620000209400 */
[----:B--2---:R-:W-:Y:S01]  /*19c0*/  IABS R4, R11 ;  /* 0x0000000b00047213 */ /* 0x004fe20000000000 */
[----:B------:R-:W2:Y:S06]  /*19d0*/  @!P1 LDS R24, [R25] ;  /* 0x0000000019189984 */ /* 0x000eac0000000800 */
[----:B------:R-:W3:Y:S08]  /*19e0*/  I2F.RP R21, R4 ;  /* 0x0000000400157306 */ /* 0x000ef00000209400 */
[----:B-1----:R-:W1:Y:S08]  /*19f0*/  MUFU.RCP R34, R14 ;  /* 0x0000000e00227308 */ /* 0x002e700000001000 */
[----:B---3--:R-:W3:Y:S01]  /*1a00*/  MUFU.RCP R30, R21 ;  /* 0x00000015001e7308 */ /* 0x008ee20000001000 */
[----:B-1----:R-:W-:-:S07]  /*1a10*/  VIADD R34, R34, 0xffffffe ;  /* 0x0ffffffe22227836 */ /* 0x002fce0000000000 */
[----:B------:R1:W-:Y:S01]  /*1a20*/  F2I.FTZ.U32.TRUNC.NTZ R35, R34 ;  /* 0x0000002200237305 */ /* 0x0003e2000021f000 */
[----:B---3--:R-:W-:Y:S01]  /*1a30*/  VIADD R30, R30, 0xffffffe ;  /* 0x0ffffffe1e1e7836 */ /* 0x008fe20000000000 */
[----:B--2---:R-:W2:Y:S06]  /*1a40*/  SHFL.BFLY PT, R27, R24, 0x4, 0x1f ;  /* 0x0c801f00181b7f89 */ /* 0x004eac00000e0000 */
[----:B------:R3:W4:Y:S01]  /*1a50*/  F2I.FTZ.U32.TRUNC.NTZ R31, R30 ;  /* 0x0000001e001f7305 */ /* 0x000722000021f000 */
[----:B-1----:R-:W-:Y:S02]  /*1a60*/  IMAD.MOV.U32 R34, RZ, RZ, RZ ;  /* 0x000000ffff227224 */ /* 0x002fe400078e00ff */
[----:B---3--:R-:W-:Y:S01]  /*1a70*/  HFMA2 R30, -RZ, RZ, 0, 0 ;  /* 0x00000000ff1e7431 */ /* 0x008fe200000001ff */
[----:B--2---:R-:W-:-:S05]  /*1a80*/  FMNMX.FTZ R27, R27, R24, !PT ;  /* 0x000000181b1b7209 */ /* 0x004fca0007810000 */
[----:B------:R-:W1:Y:S02]  /*1a90*/  SHFL.BFLY PT, R16, R27, 0x2, 0x1f ;  /* 0x0c401f001b107f89 */ /* 0x000e6400000e0000 */
[----:B-1----:R-:W-:Y:S01]  /*1aa0*/  FMNMX.FTZ R16, R27, R16, !PT ;  /* 0x000000101b107209 */ /* 0x002fe20007810000 */
[----:B----4-:R-:W-:-:S04]  /*1ab0*/  IMAD.MOV R27, RZ, RZ, -R31 ;  /* 0x000000ffff1b7224 */ /* 0x010fc800078e0a1f */
[----:B------:R-:W1:Y:S02]  /*1ac0*/  SHFL.BFLY PT, R5, R16, 0x1, 0x1f ;  /* 0x0c201f0010057f89 */ /* 0x000e6400000e0000 */
[----:B-1----:R-:W-:Y:S01]  /*1ad0*/  FMNMX.FTZ R5, R16, R5, !PT ;  /* 0x0000000510057209 */ /* 0x002fe20007810000 */
[----:B------:R-:W-:-:S03]  /*1ae0*/  IMAD.MOV R16, RZ, RZ, -R35 ;  /* 0x000000ffff107224 */ /* 0x000fc600078e0a23 */
[C---:B------:R-:W-:Y:S01]  /*1af0*/  FSETP.NEU.FTZ.AND P0, PT, R5.reuse, -INF , PT ;  /* 0xff8000000500780b */ /* 0x040fe20003f1d000 */
[----:B------:R-:W-:Y:S01]  /*1b00*/  IMAD R21, R16, R17, RZ ;  /* 0x0000001110157224 */ /* 0x000fe200078e02ff */
[----:B------:R-:W-:Y:S02]  /*1b10*/  IABS R16, R28 ;  /* 0x0000001c00107213 */ /* 0x000fe40000000000 */
[----:B------:R-:W-:Y:S01]  /*1b20*/  FSEL R5, R5, RZ, P0 ;  /* 0x000000ff05057208 */ /* 0x000fe20000000000 */
[----:B------:R-:W-:-:S04]  /*1b30*/  IMAD.HI.U32 R21, R35, R21, R34 ;  /* 0x0000001523157227 */ /* 0x000fc800078e0022 */
[----:B0-----:R-:W-:Y:S02]  /*1b40*/  FADD.FTZ R18, -R5, R24 ;  /* 0x0000001805127221 */ /* 0x001fe40000010100 */
[----:B------:R-:W-:-:S04]  /*1b50*/  IMAD.HI.U32 R21, R21, R16, RZ ;  /* 0x0000001015157227 */ /* 0x000fc800078e00ff */
[----:B------:R-:W-:Y:S01]  /*1b60*/  FMUL.FTZ R18, R18, 1.4426950216293334961 ;  /* 0x3fb8aa3b12127820 */ /* 0x000fe20000410000 */
[----:B------:R-:W-:-:S05]  /*1b70*/  IMAD R0, R21, R0, R16 ;  /* 0x0000000015007224 */ /* 0x000fca00078e0210 */
[----:B------:R-:W0:Y:S01]  /*1b80*/  MUFU.EX2 R18, R18 ;  /* 0x0000001200127308 */ /* 0x000e220000000800 */
[----:B------:R-:W-:-:S13]  /*1b90*/  ISETP.GT.U32.AND P2, PT, R17, R0, PT ;  /* 0x000000001100720c */ /* 0x000fda0003f44070 */
[----:B------:R-:W-:Y:S01]  /*1ba0*/  @!P2 IMAD.IADD R0, R0, 0x1, -R17 ;  /* 0x000000010000a824 */ /* 0x000fe200078e0a11 */
[----:B------:R-:W-:Y:S01]  /*1bb0*/  @!P2 IADD3 R21, PT, PT, R21, 0x1, RZ ;  /* 0x000000011515a810 */ /* 0x000fe20007ffe0ff */
[----:B0-----:R-:W0:Y:S03]  /*1bc0*/  SHFL.BFLY PT, R19, R18, 0x4, 0x1f ;  /* 0x0c801f0012137f89 */ /* 0x001e2600000e0000 */
[-C--:B------:R-:W-:Y:S02]  /*1bd0*/  ISETP.GE.U32.AND P1, PT, R0, R17.reuse, PT ;  /* 0x000000110000720c */ /* 0x080fe40003f26070 */
[C---:B------:R-:W-:Y:S02]  /*1be0*/  LOP3.LUT R0, R28.reuse, R17, RZ, 0x3c, !PT ;  /* 0x000000111c007212 */ /* 0x040fe400078e3cff */
[----:B------:R-:W-:Y:S02]  /*1bf0*/  LOP3.LUT R28, R28, R11, RZ, 0x3c, !PT ;  /* 0x0000000b1c1c7212 */ /* 0x000fe400078e3cff */
[----:B------:R-:W-:-:S02]  /*1c00*/  ISETP.GE.AND P3, PT, R0, RZ, PT ;  /* 0x000000ff0000720c */ /* 0x000fc40003f66270 */
[----:B------:R-:W-:Y:S02]  /*1c10*/  ISETP.GE.AND P2, PT, R28, RZ, PT ;  /* 0x000000ff1c00720c */ /* 0x000fe40003f46270 */
[----:B------:R-:W-:-:S03]  /*1c20*/  SHF.R.S32.HI R0, RZ, 0x1f, R13 ;  /* 0x0000001fff007819 */ /* 0x000fc6000001140d */
[----:B------:R-:W-:-:S06]  /*1c30*/  @P1 VIADD R21, R21, 0x1 ;  /* 0x0000000115151836 */ /* 0x000fcc0000000000 */
[----:B------:R-:W-:Y:S01]  /*1c40*/  @!P3 IMAD.MOV R21, RZ, RZ, -R21 ;  /* 0x000000ffff15b224 */ /* 0x000fe200078e0a15 */
[----:B------:R-:W-:Y:S01]  /*1c50*/  ISETP.NE.AND P3, PT, R6, RZ, PT ;  /* 0x000000ff0600720c */ /* 0x000fe20003f65270 */
[----:B0-----:R-:W-:Y:S01]  /*1c60*/  FADD.FTZ R19, R18, R19 ;  /* 0x0000001312137221 */ /* 0x001fe20000010000 */
[----:B------:R-:W-:Y:S01]  /*1c70*/  IMAD R18, R27, R4, RZ ;  /* 0x000000041b127224 */ /* 0x000fe200078e02ff */
[----:B------:R-:W-:Y:S02]  /*1c80*/  @!P5 LOP3.LUT R21, RZ, R17, RZ, 0x33, !PT ;  /* 0x00000011ff15d212 */ /* 0x000fe400078e33ff */
[----:B------:R-:W-:Y:S01]  /*1c90*/  SEL R17, RZ, 0x1, !P3 ;  /* 0x00000001ff117807 */ /* 0x000fe20005800000 */
[----:B------:R-:W0:Y:S01]  /*1ca0*/  SHFL.BFLY PT, R14, R19, 0x2, 0x1f ;  /* 0x0c401f00130e7f89 */ /* 0x000e2200000e0000 */
[----:B------:R-:W-:Y:S02]  /*1cb0*/  IMAD.HI.U32 R18, R31, R18, R30 ;  /* 0x000000121f127227 */ /* 0x000fe400078e001e */
[----:B------:R-:W-:-:S04]  /*1cc0*/  LOP3.LUT R17, R0, R17, RZ, 0xfc, !PT ;  /* 0x0000001100117212 */ /* 0x000fc800078efcff */
[----:B------:R-:W-:-:S04]  /*1cd0*/  IMAD.HI.U32 R18, R18, R16, RZ ;  /* 0x0000001012127227 */ /* 0x000fc800078e00ff */
[----:B0-----:R-:W-:Y:S01]  /*1ce0*/  FADD.FTZ R27, R19, R14 ;  /* 0x0000000e131b7221 */ /* 0x001fe20000010000 */
[----:B------:R-:W-:-:S04]  /*1cf0*/  IMAD.MOV R19, RZ, RZ, -R18 ;  /* 0x000000ffff137224 */ /* 0x000fc800078e0a12 */
[----:B------:R-:W0:Y:S01]  /*1d00*/  SHFL.BFLY PT, R14, R27, 0x1, 0x1f ;  /* 0x0c201f001b0e7f89 */ /* 0x000e2200000e0000 */
[----:B------:R-:W-:-:S05]  /*1d10*/  IMAD R19, R4, R19, R16 ;  /* 0x0000001304137224 */ /* 0x000fca00078e0210 */
[----:B------:R-:W-:-:S13]  /*1d20*/  ISETP.GT.U32.AND P0, PT, R4, R19, PT ;  /* 0x000000130400720c */ /* 0x000fda0003f04070 */
[----:B------:R-:W-:Y:S02]  /*1d30*/  @!P0 IMAD.IADD R19, R19, 0x1, -R4 ;  /* 0x0000000113138824 */ /* 0x000fe400078e0a04 */
[----:B------:R-:W-:Y:S01]  /*1d40*/  @!P0 VIADD R18, R18, 0x1 ;  /* 0x0000000112128836 */ /* 0x000fe20000000000 */
[----:B------:R-:W-:Y:S01]  /*1d50*/  ISETP.NE.AND P0, PT, R11, RZ, PT ;  /* 0x000000ff0b00720c */ /* 0x000fe20003f05270 */
[----:B0-----:R-:W-:Y:S01]  /*1d60*/  FADD.FTZ R14, R27, R14 ;  /* 0x0000000e1b0e7221 */ /* 0x001fe20000010000 */
[----:B------:R-:W-:Y:S02]  /*1d70*/  ISETP.GE.U32.AND P4, PT, R19, R4, PT ;  /* 0x000000041300720c */ /* 0x000fe40003f86070 */
[----:B------:R-:W-:Y:S02]  /*1d80*/  SHF.R.S32.HI R19, RZ, 0x1f, R21 ;  /* 0x0000001fff137819 */ /* 0x000fe40000011415 */
[----:B------:R-:W-:-:S09]  /*1d90*/  FSETP.NE.FTZ.AND P1, PT, R14, RZ, PT ;  /* 0x000000ff0e00720b */ /* 0x000fd20003f35000 */
[----:B------:R-:W-:-:S04]  /*1da0*/  @P4 IADD3 R18, PT, PT, R18, 0x1, RZ ;  /* 0x0000000112124810 */ /* 0x000fc80007ffe0ff */
[----:B------:R-:W0:Y:S01]  /*1db0*/  @P1 MUFU.LG2 R14, R14 ;  /* 0x0000000e000e1308 */ /* 0x000e220000000c00 */
[----:B------:R-:W-:Y:S01]  /*1dc0*/  @!P2 IMAD.MOV R18, RZ, RZ, -R18 ;  /* 0x000000ffff12a224 */ /* 0x000fe200078e0a12 */
[----:B------:R-:W-:Y:S02]  /*1dd0*/  @!P0 LOP3.LUT R18, RZ, R11, RZ, 0x33, !PT ;  /* 0x0000000bff128212 */ /* 0x000fe400078e33ff */
[----:B------:R-:W-:Y:S02]  /*1de0*/  LOP3.LUT P0, RZ, R20, 0x387, RZ, 0xc0, !PT ;  /* 0x0000038714ff7812 */ /* 0x000fe4000780c0ff */
[----:B------:R-:W-:Y:S01]  /*1df0*/  ISETP.LT.U32.AND P2, PT, R22, R21, PT ;  /* 0x000000151600720c */ /* 0x000fe20003f41070 */
[----:B------:R-:W-:-:S03]  /*1e00*/  IMAD R4, R18, UR11, RZ ;  /* 0x0000000b12047c24 */ /* 0x000fc6000f8e02ff */
[----:B------:R-:W-:Y:S01]  /*1e10*/  ISETP.LT.AND.EX P2, PT, R23, R19, PT, P2 ;  /* 0x000000131700720c */ /* 0x000fe20003f41320 */
[----:B------:R-:W-:Y:S02]  /*1e20*/  IMAD.MOV.U32 R23, RZ, RZ, 0x7f800000 ;  /* 0x7f800000ff177424 */ /* 0x000fe400078e00ff */
[----:B------:R-:W-:Y:S01]  /*1e30*/  IMAD R4, R17, R4, RZ ;  /* 0x0000000411047224 */ /* 0x000fe200078e02ff */
[----:B------:R-:W-:Y:S01]  /*1e40*/  SEL R6, R22, R21, P2 ;  /* 0x0000001516067207 */ /* 0x000fe20001000000 */
[----:B0-----:R-:W-:Y:S01]  /*1e50*/  @P1 FFMA.FTZ R23, R14, 0.69314718246459960938, R5 ;  /* 0x3f3172180e171823 */ /* 0x001fe20000010005 */
[----:B------:R-:W-:Y:S01]  /*1e60*/  IMAD R5, R13, UR9, RZ ;  /* 0x000000090d057c24 */ /* 0x000fe2000f8e02ff */
[----:B------:R-:W-:Y:S05]  /*1e70*/  @P0 BRA `(.L_x_145) ;  /* 0x00000010008c0947 */ /* 0x000fea0003800000 */
        /* <DEDUP_REMOVED lines=28> */
[----:B------:R-:W-:Y:S01]  /*2040*/  ISETP.NE.U32.AND P0, PT, R34, RZ, PT ;  /* 0x000000ff2200720c */ /* 0x000fe20003f05070 */
[----:B------:R-:W-:-:S06]  /*2050*/  HFMA2 R31, -RZ, RZ, 0, 0 ;  /* 0x00000000ff1f7431 */ /* 0x000fcc00000001ff */
[----:B0-----:R-:W0:Y:S02]  /*2060*/  MUFU.RCP R16, R14 ;  /* 0x0000000e00107308 */ /* 0x001e240000001000 */
[----:B0-----:R-:W-:-:S06]  /*2070*/  IADD3 R16, PT, PT, R16, 0xffffffe, RZ ;  /* 0x0ffffffe10107810 */ /* 0x001fcc0007ffe0ff */
        /* <DEDUP_REMOVED lines=18> */
.L_x_147:
[----:B------:R-:W-:Y:S01]  /*21a0*/  IMAD.MOV.U32 R36, RZ, RZ, R30 ;  /* 0x000000ffff247224 */ /* 0x000fe200078e001e */
[----:B------:R-:W-:Y:S01]  /*21b0*/  MOV R19, RZ ;  /* 0x000000ff00137202 */ /* 0x000fe20000000f00 */
[----:B------:R-:W-:Y:S01]  /*21c0*/  IMAD.MOV.U32 R18, RZ, RZ, R34 ;  /* 0x000000ffff127224 */ /* 0x000fe200078e0022 */
[----:B------:R-:W-:Y:S02]  /*21d0*/  MOV R16, 0x21f0 ;  /* 0x000021f000107802 */ /* 0x000fe40000000f00 */
[----:B------:R-:W-:Y:S05]  /*21e0*/  CALL.REL.NOINC `($__internal_4_$__cuda_sm20_div_s64) ;  /* 0x0000001c00b87944 */ /* 0x000fea0003c00000 */
[----:B------:R-:W-:Y:S02]  /*21f0*/  IADD3 R11, PT, PT, -R14, RZ, RZ ;  /* 0x000000ff0e0b7210 */ /* 0x000fe40007ffe1ff */
[----:B------:R-:W-:-:S03]  /*2200*/  MOV R31, R13 ;  /* 0x0000000d001f7202 */ /* 0x000fc60000000f00 */
[----:B------:R-:W-:Y:S01]  /*2210*/  IMAD R11, R34, R11, R30 ;  /* 0x0000000b220b7224 */ /* 0x000fe200078e021e */
[----:B------:R-:W-:-:S07]  /*2220*/  MOV R30, R14 ;  /* 0x0000000e001e7202 */ /* 0x000fce0000000f00 */
.L_x_148:
[----:B------:R-:W-:Y:S01]  /*2230*/  IABS R17, UR14 ;  /* 0x0000000e00117c13 */ /* 0x000fe20008000000 */
[----:B------:R-:W-:Y:S01]  /*2240*/  IMAD R3, R3, R12, RZ ;  /* 0x0000000c03037224 */ /* 0x000fe200078e02ff */
[----:B------:R-:W-:Y:S01]  /*2250*/  IABS R13, UR14 ;  /* 0x0000000e000d7c13 */ /* 0x000fe20008000000 */
[----:B------:R-:W-:Y:S01]  /*2260*/  BSSY.RECONVERGENT B0, `(.L_x_149) ;  /* 0x0000040000007945 */ /* 0x000fe20003800200 */
[----:B------:R-:W0:Y:S01]  /*2270*/  I2F.U32.RP R21, R17 ;  /* 0x0000001100157306 */ /* 0x000e220000209000 */
[----:B------:R-:W-:Y:S01]  /*2280*/  IABS R14, R11 ;  /* 0x0000000b000e7213 */ /* 0x000fe20000000000 */
[----:B------:R-:W-:Y:S01]  /*2290*/  IMAD R3, R9, R2, R3 ;  /* 0x0000000209037224 */ /* 0x000fe200078e0203 */
[----:B------:R-:W-:-:S04]  /*22a0*/  LOP3.LUT R2, R11, UR14, RZ, 0x3c, !PT ;  /* 0x0000000e0b027c12 */ /* 0x000fc8000f8e3cff */
[----:B------:R-:W-:Y:S01]  /*22b0*/  ISETP.GE.AND P0, PT, R2, RZ, PT ;  /* 0x000000ff0200720c */ /* 0x000fe20003f06270 */
[----:B0-----:R-:W0:Y:S02]  /*22c0*/  MUFU.RCP R18, R21 ;  /* 0x0000001500127308 */ /* 0x001e240000001000 */
[----:B0-----:R-:W-:-:S06]  /*22d0*/  VIADD R18, R18, 0xffffffe ;  /* 0x0ffffffe12127836 */ /* 0x001fcc0000000000 */
[----:B------:R-:W0:Y:S02]  /*22e0*/  F2I.FTZ.U32.TRUNC.NTZ R19, R18 ;  /* 0x0000001200137305 */ /* 0x000e24000021f000 */
[----:B0-----:R-:W-:Y:S01]  /*22f0*/  IMAD.MOV R16, RZ, RZ, -R19 ;  /* 0x000000ffff107224 */ /* 0x001fe200078e0a13 */
[----:B------:R-:W-:-:S03]  /*2300*/  MOV R18, RZ ;  /* 0x000000ff00127202 */ /* 0x000fc60000000f00 */
[----:B------:R-:W-:-:S04]  /*2310*/  IMAD R16, R16, R17, RZ ;  /* 0x0000001110107224 */ /* 0x000fc800078e02ff */
        /* <DEDUP_REMOVED lines=8> */
[----:B------:R-:W-:-:S06]  /*23a0*/  IMAD R3, R3, R32, RZ ;  /* 0x0000002003037224 */ /* 0x000fcc00078e02ff */
        /* <DEDUP_REMOVED lines=36> */
.L_x_150:
[----:B------:R-:W-:Y:S01]  /*25f0*/  IMAD.MOV.U32 R36, RZ, RZ, R30 ;  /* 0x000000ffff247224 */ /* 0x000fe200078e001e */
[----:B------:R-:W-:Y:S01]  /*2600*/  MOV R19, R31 ;  /* 0x0000001f00137202 */ /* 0x000fe20000000f00 */
[----:B------:R-:W-:Y:S01]  /*2610*/  IMAD.MOV.U32 R18, RZ, RZ, R34 ;  /* 0x000000ffff127224 */ /* 0x000fe200078e0022 */
[----:B------:R-:W-:Y:S02]  /*2620*/  MOV R16, 0x2640 ;  /* 0x0000264000107802 */ /* 0x000fe40000000f00 */
[----:B------:R-:W-:Y:S05]  /*2630*/  CALL.REL.NOINC `($__internal_4_$__cuda_sm20_div_s64) ;  /* 0x0000001800a47944 */ /* 0x000fea0003c00000 */
[----:B------:R-:W-:-:S05]  /*2640*/  IADD3 R31, PT, PT, -R14, RZ, RZ ;  /* 0x000000ff0e1f7210 */ /* 0x000fca0007ffe1ff */
[----:B------:R-:W-:Y:S02]  /*2650*/  IMAD R31, R31, R34, R30 ;  /* 0x000000221f1f7224 */ /* 0x000fe400078e021e */
.L_x_151:
[----:B------:R-:W-:Y:S05]  /*2660*/  BSYNC.RECONVERGENT B0 ;  /* 0x0000000000007941 */ /* 0x000fea0003800200 */
.L_x_149:
[----:B------:R-:W-:Y:S01]  /*2670*/  IABS R16, R12 ;  /* 0x0000000c00107213 */ /* 0x000fe20000000000 */
[----:B------:R-:W0:Y:S01]  /*2680*/  LDC R22, c[0x0][0x3e0] ;  /* 0x0000f800ff167b82 */ /* 0x000e220000000800 */
[----:B------:R-:W-:Y:S01]  /*2690*/  IABS R11, R7 ;  /* 0x00000007000b7213 */ /* 0x000fe20000000000 */
[----:B------:R-:W1:Y:S01]  /*26a0*/  LDCU UR15, c[0x0][0x430] ;  /* 0x00008600ff0f77ac */ /* 0x000e620008000800 */
[----:B------:R-:W2:Y:S01]  /*26b0*/  I2F.U32.RP R17, R16 ;  /* 0x0000001000117306 */ /* 0x000ea20000209000 */
[----:B------:R-:W-:Y:S02]  /*26c0*/  IABS R13, R9 ;  /* 0x00000009000d7213 */ /* 0x000fe40000000000 */
[----:B------:R-:W-:Y:S01]  /*26d0*/  IABS R21, R6 ;  /* 0x0000000600157213 */ /* 0x000fe20000000000 */
[----:B------:R-:W3:Y:S01]  /*26e0*/  LDCU UR4, c[0x0][0x434] ;  /* 0x00008680ff0477ac */ /* 0x000ee20008000800 */
[----:B------:R-:W-:Y:S02]  /*26f0*/  IABS R27, R31 ;  /* 0x0000001f001b7213 */ /* 0x000fe40000000000 */
[----:B------:R-:W-:Y:S01]  /*2700*/  ISETP.NE.AND P5, PT, R12, RZ, PT ;  /* 0x000000ff0c00720c */ /* 0x000fe20003fa5270 */
[----:B------:R-:W4:Y:S08]  /*2710*/  I2F.U32.RP R18, R11 ;  /* 0x0000000b00127306 */ /* 0x000f300000209000 */
[----:B--2---:R-:W2:Y:S01]  /*2720*/  MUFU.RCP R17, R17 ;  /* 0x0000001100117308 */ /* 0x004ea20000001000 */
[----:B-1----:R-:W-:Y:S01]  /*2730*/  USEL UR15, UR15, 0x1, UP1 ;  /* 0x000000010f0f7887 */ /* 0x002fe20008800000 */
[----:B0-----:R-:W-:-:S03]  /*2740*/  ISETP.LT.U32.AND P0, PT, R22, 0x1, PT ;  /* 0x000000011600780c */ /* 0x001fc60003f01070 */
[----:B------:R-:W-:-:S03]  /*2750*/  USHF.R.S32.HI UR5, URZ, 0x1f, UR15 ;  /* 0x0000001fff057899 */ /* 0x000fc6000801140f */
[----:B----4-:R-:W0:Y:S01]  /*2760*/  MUFU.RCP R34, R18 ;  /* 0x0000001200227308 */ /* 0x010e220000001000 */
[----:B------:R-:W-:Y:S01]  /*2770*/  ISETP.LT.AND.EX P0, PT, R0, RZ, PT, P0 ;  /* 0x000000ff0000720c */ /* 0x000fe20003f01300 */
[----:B---3--:R-:W-:Y:S01]  /*2780*/  UIMAD UR4, UR15, UR4, URZ ;  /* 0x000000040f0472a4 */ /* 0x008fe2000f8e02ff */
[----:B------:R-:W-:Y:S02]  /*2790*/  IABS R0, R7 ;  /* 0x0000000700007213 */ /* 0x000fe40000000000 */
[----:B------:R-:W-:-:S03]  /*27a0*/  SEL R22, R22, 0x1, P0 ;  /* 0x0000000116167807 */ /* 0x000fc60000000000 */
[----:B------:R-:W-:Y:S01]  /*27b0*/  I2F.U32.RP R33, R13 ;  /* 0x0000000d00217306 */ /* 0x000fe20000209000 */
[----:B--2---:R-:W-:Y:S01]  /*27c0*/  VIADD R36, R17, 0xffffffe ;  /* 0x0ffffffe11247836 */ /* 0x004fe20000000000 */
[----:B------:R-:W-:Y:S01]  /*27d0*/  IABS R19, R22 ;  /* 0x0000001600137213 */ /* 0x000fe20000000000 */
[----:B------:R-:W-:-:S05]  /*27e0*/  IMAD.MOV R0, RZ, RZ, -R0 ;  /* 0x000000ffff007224 */ /* 0x000fca00078e0a00 */
[----:B------:R-:W1:Y:S01]  /*27f0*/  F2I.FTZ.U32.TRUNC.NTZ R37, R36 ;  /* 0x0000002400257305 */ /* 0x000e62000021f000 */
[----:B0-----:R-:W-:Y:S01]  /*2800*/  VIADD R34, R34, 0xffffffe ;  /* 0x0ffffffe22227836 */ /* 0x001fe20000000000 */
[----:B------:R-:W-:-:S04]  /*2810*/  IABS R18, R12 ;  /* 0x0000000c00127213 */ /* 0x000fc80000000000 */
[----:B------:R-:W-:Y:S02]  /*2820*/  IADD3 R18, PT, PT, RZ, -R18, RZ ;  /* 0x80000012ff127210 */ /* 0x000fe40007ffe0ff */
[----:B------:R-:W0:Y:S01]  /*2830*/  F2I.FTZ.U32.TRUNC.NTZ R35, R34 ;  /* 0x0000002200237305 */ /* 0x000e22000021f000 */
[----:B-1----:R-:W-:-:S07]  /*2840*/  IMAD.MOV R17, RZ, RZ, -R37 ;  /* 0x000000ffff117224 */ /* 0x002fce00078e0a25 */
[----:B------:R-:W1:Y:S01]  /*2850*/  I2F.U32.RP R28, R19 ;  /* 0x00000013001c7306 */ /* 0x000e620000209000 */
[----:B------:R-:W-:Y:S02]  /*2860*/  IMAD.MOV.U32 R36, RZ, RZ, RZ ;  /* 0x000000ffff247224 */ /* 0x000fe400078e00ff */
[----:B------:R-:W-:Y:S02]  /*2870*/  IMAD R17, R17, R16, RZ ;  /* 0x0000001011117224 */ /* 0x000fe400078e02ff */
[----:B0-----:R-:W-:-:S03]  /*2880*/  IMAD.MOV R30, RZ, RZ, -R35 ;  /* 0x000000ffff1e7224 */ /* 0x001fc600078e0a23 */
[----:B------:R-:W0:Y:S01]  /*2890*/  MUFU.RCP R33, R33 ;  /* 0x0000002100217308 */ /* 0x000e220000001000 */
[----:B------:R-:W-:Y:S02]  /*28a0*/  IMAD.MOV.U32 R34, RZ, RZ, RZ ;  /* 0x000000ffff227224 */ /* 0x000fe400078e00ff */
[----:B------:R-:W-:Y:S02]  /*28b0*/  IMAD R30, R30, R11, RZ ;  /* 0x0000000b1e1e7224 */ /* 0x000fe400078e02ff */
[----:B------:R-:W-:Y:S01]  /*28c0*/  IMAD.HI.U32 R32, R37, R17, R36 ;  /* 0x0000001125207227 */ /* 0x000fe200078e0024 */
[----:B------:R-:W-:Y:S02]  /*28d0*/  IABS R17, R14 ;  /* 0x0000000e00117213 */ /* 0x000fe40000000000 */
[----:B-1----:R-:W1:Y:S01]  /*28e0*/  MUFU.RCP R28, R28 ;  /* 0x0000001c001c7308 */ /* 0x002e620000001000 */
[----:B------:R-:W-:-:S04]  /*28f0*/  IMAD.HI.U32 R30, R35, R30, R34 ;  /* 0x0000001e231e7227 */ /* 0x000fc800078e0022 */
[----:B------:R-:W-:-:S04]  /*2900*/  IMAD.HI.U32 R34, R32, R27, RZ ;  /* 0x0000001b20227227 */ /* 0x000fc800078e00ff */
[----:B------:R-:W-:Y:S01]  /*2910*/  HFMA2 R32, -RZ, RZ, 0, 0 ;  /* 0x00000000ff207431 */ /* 0x000fe200000001ff */
[----:B------:R-:W2:Y:S01]  /*2920*/  I2F.U32.RP R29, R21 ;  /* 0x00000015001d7306 */ /* 0x000ea20000209000 */
[----:B0-----:R-:W-:Y:S01]  /*2930*/  IADD3 R33, PT, PT, R33, 0xffffffe, RZ ;  /* 0x0ffffffe21217810 */ /* 0x001fe20007ffe0ff */
[----:B------:R-:W-:-:S04]  /*2940*/  IMAD.HI.U32 R30, R30, R17, RZ ;  /* 0x000000111e1e7227 */ /* 0x000fc800078e00ff */
[----:B------:R-:W-:Y:S01]  /*2950*/  IMAD R27, R34, R18, R27 ;  /* 0x00000012221b7224 */ /* 0x000fe200078e021b */
[----:B------:R-:W-:Y:S01]  /*2960*/  LOP3.LUT R18, R14, R7, RZ, 0x3c, !PT ;  /* 0x000000070e127212 */ /* 0x000fe200078e3cff */
[----:B------:R-:W0:Y:S01]  /*2970*/  F2I.FTZ.U32.TRUNC.NTZ R33, R33 ;  /* 0x0000002100217305 */ /* 0x000e22000021f000 */
[----:B------:R-:W-:Y:S02]  /*2980*/  IMAD R0, R30, R0, R17 ;  /* 0x000000001e007224 */ /* 0x000fe400078e0211 */
[----:B-1----:R-:W-:Y:S01]  /*2990*/  VIADD R28, R28, 0xffffffe ;  /* 0x0ffffffe1c1c7836 */ /* 0x002fe20000000000 */
[----:B------:R-:W-:Y:S02]  /*29a0*/  ISETP.GT.U32.AND P3, PT, R16, R27, PT ;  /* 0x0000001b1000720c */ /* 0x000fe40003f64070 */
[----:B------:R-:W-:Y:S02]  /*29b0*/  ISETP.GT.U32.AND P1, PT, R11, R0, PT ;  /* 0x000000000b00720c */ /* 0x000fe40003f24070 */
[----:B--2---:R-:W1:Y:S01]  /*29c0*/  MUFU.RCP R29, R29 ;  /* 0x0000001d001d7308 */ /* 0x004e620000001000 */
[----:B------:R-:W-:-:S02]  /*29d0*/  ISETP.GE.AND P0, PT, R18, RZ, PT ;  /* 0x000000ff1200720c */ /* 0x000fc40003f06270 */
[----:B------:R-:W-:Y:S01]  /*29e0*/  IABS R18, R9 ;  /* 0x0000000900127213 */ /* 0x000fe20000000000 */
[----:B0-----:R-:W-:-:S04]  /*29f0*/  IMAD.MOV R17, RZ, RZ, -R33 ;  /* 0x000000ffff117224 */ /* 0x001fc800078e0a21 */
[----:B------:R-:W0:Y:S01]  /*2a00*/  F2I.FTZ.U32.TRUNC.NTZ R37, R28 ;  /* 0x0000001c00257305 */ /* 0x000e22000021f000 */
[----:B------:R-:W-:Y:S02]  /*2a10*/  @!P3 IMAD.IADD R27, R27, 0x1, -R16 ;  /* 0x000000011b1bb824 */ /* 0x000fe400078e0a10 */
[----:B------:R-:W-:Y:S02]  /*2a20*/  IMAD R17, R17, R13, RZ ;  /* 0x0000000d11117224 */ /* 0x000fe400078e02ff */
[----:B------:R-:W-:Y:S01]  /*2a30*/  @!P1 IMAD.IADD R0, R0, 0x1, -R11 ;  /* 0x0000000100009824 */ /* 0x000fe200078e0a0b */
[----:B------:R-:W-:Y:S01]  /*2a40*/  ISETP.GE.U32.AND P6, PT, R27, R16, PT ;  /* 0x000000101b00720c */ /* 0x000fe20003fc6070 */
[----:B------:R-:W-:Y:S01]  /*2a50*/  IMAD.HI.U32 R17, R33, R17, R32 ;  /* 0x0000001121117227 */ /* 0x000fe200078e0020 */
[----:B------:R-:W-:Y:S02]  /*2a60*/  LOP3.LUT R27, R31, R12, RZ, 0x3c, !PT ;  /* 0x0000000c1f1b7212 */ /* 0x000fe400078e3cff */
[----:B------:R-:W-:Y:S01]  /*2a70*/  ISETP.GE.U32.AND P4, PT, R0, R11, PT ;  /* 0x0000000b0000720c */ /* 0x000fe20003f86070 */
[----:B-1----:R-:W-:Y:S01]  /*2a80*/  VIADD R29, R29, 0xffffffe ;  /* 0x0ffffffe1d1d7836 */ /* 0x002fe20000000000 */
[----:B------:R-:W-:Y:S01]  /*2a90*/  ISETP.GE.AND P2, PT, R27, RZ, PT ;  /* 0x000000ff1b00720c */ /* 0x000fe20003f46270 */
[----:B------:R-:W-:Y:S01]  /*2aa0*/  @!P1 VIADD R30, R30, 0x1 ;  /* 0x000000011e1e9836 */ /* 0x000fe20000000000 */
[----:B------:R-:W-:Y:S01]  /*2ab0*/  ISETP.NE.AND P1, PT, R7, RZ, PT ;  /* 0x000000ff0700720c */ /* 0x000fe20003f25270 */
[----:B------:R-:W1:Y:S01]  /*2ac0*/  F2I.FTZ.U32.TRUNC.NTZ R33, R29 ;  /* 0x0000001d00217305 */ /* 0x000e62000021f000 */
[----:B0-----:R-:W-:Y:S01]  /*2ad0*/  IADD3 R16, PT, PT, RZ, -R37, RZ ;  /* 0x80000025ff107210 */ /* 0x001fe20007ffe0ff */
[----:B------:R-:W-:Y:S01]  /*2ae0*/  @!P3 VIADD R34, R34, 0x1 ;  /* 0x000000012222b836 */ /* 0x000fe20000000000 */
[----:B------:R-:W-:Y:S01]  /*2af0*/  IABS R0, R22 ;  /* 0x0000001600007213 */ /* 0x000fe20000000000 */
[----:B------:R-:W-:Y:S01]  /*2b00*/  IMAD.MOV R18, RZ, RZ, -R18 ;  /* 0x000000ffff127224 */ /* 0x000fe200078e0a12 */
[----:B------:R-:W-:Y:S01]  /*2b10*/  IABS R11, R3 ;  /* 0x00000003000b7213 */ /* 0x000fe20000000000 */
[----:B------:R-:W-:Y:S01]  /*2b20*/  IMAD R27, R16, R19, RZ ;  /* 0x00000013101b7224 */ /* 0x000fe200078e02ff */
[----:B------:R-:W-:Y:S01]  /*2b30*/  @P6 IADD3 R34, PT, PT, R34, 0x1, RZ ;  /* 0x0000000122226810 */ /* 0x000fe20007ffe0ff */
[----:B------:R-:W-:-:S02]  /*2b40*/  IMAD.MOV R0, RZ, RZ, -R0 ;  /* 0x000000ffff007224 */ /* 0x000fc400078e0a00 */
[----:B------:R-:W-:-:S04]  /*2b50*/  IMAD.HI.U32 R27, R37, R27, R36 ;  /* 0x0000001b251b7227 */ /* 0x000fc800078e0024 */
[----:B------:R-:W-:Y:S01]  /*2b60*/  @P4 VIADD R30, R30, 0x1 ;  /* 0x000000011e1e4836 */ /* 0x000fe20000000000 */
[----:B-1----:R-:W-:Y:S01]  /*2b70*/  IADD3 R16, PT, PT, RZ, -R33, RZ ;  /* 0x80000021ff107210 */ /* 0x002fe20007ffe0ff */
[----:B------:R-:W-:-:S03]  /*2b80*/  IMAD.HI.U32 R27, R27, R11, RZ ;  /* 0x0000000b1b1b7227 */ /* 0x000fc600078e00ff */
[----:B------:R-:W-:Y:S01]  /*2b90*/  @!P0 IADD3 R30, PT, PT, -R30, RZ, RZ ;  /* 0x000000ff1e1e8210 */ /* 0x000fe20007ffe1ff */
[----:B------:R-:W-:Y:S01]  /*2ba0*/  IMAD R0, R27, R0, R11 ;  /* 0x000000001b007224 */ /* 0x000fe200078e020b */
[----:B------:R-:W-:Y:S01]  /*2bb0*/  @!P1 LOP3.LUT R30, RZ, R7, RZ, 0x33, !PT ;  /* 0x00000007ff1e9212 */ /* 0x000fe200078e33ff */
[----:B------:R-:W-:Y:S02]  /*2bc0*/  IMAD R11, R16, R21, RZ ;  /* 0x00000015100b7224 */ /* 0x000fe400078e02ff */
[----:B------:R-:W-:Y:S01]  /*2bd0*/  @!P2 IMAD.MOV R34, RZ, RZ, -R34 ;  /* 0x000000ffff22a224 */ /* 0x000fe200078e0a22 */
[----:B------:R-:W-:Y:S01]  /*2be0*/  @!P5 LOP3.LUT R34, RZ, R12, RZ, 0x33, !PT ;  /* 0x0000000cff22d212 */ /* 0x000fe200078e33ff */
[----:B------:R-:W-:Y:S01]  /*2bf0*/  IMAD.HI.U32 R32, R33, R11, R32 ;  /* 0x0000000b21207227 */ /* 0x000fe200078e0020 */
[----:B------:R-:W-:Y:S02]  /*2c00*/  ISETP.GT.U32.AND P4, PT, R19, R0, PT ;  /* 0x000000001300720c */ /* 0x000fe40003f84070 */
[----:B------:R-:W-:-:S02]  /*2c10*/  IABS R11, R6 ;  /* 0x00000006000b7213 */ /* 0x000fc40000000000 */
[----:B------:R-:W-:Y:S02]  /*2c20*/  IABS R16, R30 ;  /* 0x0000001e00107213 */ /* 0x000fe40000000000 */
[----:B------:R-:W-:Y:S01]  /*2c30*/  IABS R28, R34 ;  /* 0x00000022001c7213 */ /* 0x000fe20000000000 */
[----:B------:R-:W-:Y:S02]  /*2c40*/  IMAD.MOV R11, RZ, RZ, -R11 ;  /* 0x000000ffff0b7224 */ /* 0x000fe400078e0a0b */
        /* <DEDUP_REMOVED lines=16> */
[----:B------:R-:W-:Y:S01]  /*2d50*/  ISETP.GE.AND P2, PT, R11, RZ, PT ;  /* 0x000000ff0b00720c */ /* 0x000fe20003f46270 */
[----:B------:R-:W-:Y:S01]  /*2d60*/  @!P1 IMAD.IADD R16, R16, 0x1, -R21 ;  /* 0x0000000110109824 */ /* 0x000fe200078e0a15 */
[----:B------:R-:W-:Y:S01]  /*2d70*/  LOP3.LUT R11, R30, R6, RZ, 0x3c, !PT ;  /* 0x000000061e0b7212 */ /* 0x000fe200078e3cff */
[----:B------:R-:W-:Y:S02]  /*2d80*/  @!P3 IMAD.IADD R18, R18, 0x1, -R13 ;  /* 0x000000011212b824 */ /* 0x000fe400078e0a0d */
[----:B------:R-:W-:Y:S01]  /*2d90*/  @!P0 IADD3 R27, PT, PT, -R27, RZ, RZ ;  /* 0x000000ff1b1b8210 */ /* 0x000fe20007ffe1ff */
[----:B------:R-:W-:Y:S01]  /*2da0*/  @!P3 VIADD R17, R17, 0x1 ;  /* 0x000000011111b836 */ /* 0x000fe20000000000 */
[----:B------:R-:W-:Y:S01]  /*2db0*/  ISETP.GE.U32.AND P5, PT, R16, R21, PT ;  /* 0x000000151000720c */ /* 0x000fe20003fa6070 */
[----:B------:R-:W-:Y:S01]  /*2dc0*/  @!P1 VIADD R32, R32, 0x1 ;  /* 0x0000000120209836 */ /* 0x000fe20000000000 */
[----:B------:R-:W-:Y:S01]  /*2dd0*/  ISETP.GE.U32.AND P6, PT, R18, R13, PT ;  /* 0x0000000d1200720c */ /* 0x000fe20003fc6070 */
[----:B------:R-:W-:Y:S01]  /*2de0*/  IMAD.WIDE R18, R0, UR4, RZ ;  /* 0x0000000400127c25 */ /* 0x000fe2000f8e02ff */
[----:B------:R-:W-:-:S02]  /*2df0*/  ISETP.GE.AND P0, PT, R11, RZ, PT ;  /* 0x000000ff0b00720c */ /* 0x000fc40003f06270 */
[----:B------:R-:W-:Y:S02]  /*2e00*/  @!P4 LOP3.LUT R27, RZ, R22, RZ, 0x33, !PT ;  /* 0x00000016ff1bc212 */ /* 0x000fe400078e33ff */
[----:B------:R-:W-:Y:S02]  /*2e10*/  ISETP.NE.AND P3, PT, R6, RZ, PT ;  /* 0x000000ff0600720c */ /* 0x000fe40003f65270 */
[----:B------:R-:W-:Y:S01]  /*2e20*/  ISETP.NE.AND P4, PT, R9, RZ, PT ;  /* 0x000000ff0900720c */ /* 0x000fe20003f85270 */
[C---:B------:R-:W-:Y:S01]  /*2e30*/  IMAD.WIDE R12, R27.reuse, UR11, RZ ;  /* 0x0000000b1b0c7c25 */ /* 0x040fe2000f8e02ff */
[----:B------:R-:W-:Y:S02]  /*2e40*/  IADD3 R27, PT, PT, -R27, RZ, RZ ;  /* 0x000000ff1b1b7210 */ /* 0x000fe40007ffe1ff */
[----:B------:R-:W-:Y:S01]  /*2e50*/  IADD3 R11, PT, PT, -R30, RZ, RZ ;  /* 0x000000ff1e0b7210 */ /* 0x000fe20007ffe1ff */
[----:B------:R-:W-:Y:S02]  /*2e60*/  @P5 VIADD R32, R32, 0x1 ;  /* 0x0000000120205836 */ /* 0x000fe40000000000 */
[----:B------:R-:W-:-:S02]  /*2e70*/  @P6 VIADD R17, R17, 0x1 ;  /* 0x0000000111116836 */ /* 0x000fc40000000000 */
[----:B------:R-:W-:Y:S02]  /*2e80*/  @!P0 IMAD.MOV R32, RZ, RZ, -R32 ;  /* 0x000000ffff208224 */ /* 0x000fe400078e0a20 */
[C---:B------:R-:W-:Y:S01]  /*2e90*/  IMAD.WIDE.U32 R12, R2.reuse, UR15, R12 ;  /* 0x0000000f020c7c25 */ /* 0x040fe2000f8e000c */
[----:B------:R-:W-:Y:S01]  /*2ea0*/  @!P3 LOP3.LUT R32, RZ, R6, RZ, 0x33, !PT ;  /* 0x00000006ff20b212 */ /* 0x000fe200078e33ff */
[----:B------:R-:W-:Y:S02]  /*2eb0*/  UIMAD UR15, UR10, UR15, URZ ;  /* 0x0000000f0a0f72a4 */ /* 0x000fe4000f8e02ff */
[----:B------:R-:W-:Y:S01]  /*2ec0*/  @!P2 IMAD.MOV R17, RZ, RZ, -R17 ;  /* 0x000000ffff11a224 */ /* 0x000fe200078e0a11 */
[----:B------:R-:W-:Y:S01]  /*2ed0*/  @!P4 LOP3.LUT R17, RZ, R9, RZ, 0x33, !PT ;  /* 0x00000009ff11c212 */ /* 0x000fe200078e33ff */
[----:B------:R-:W-:Y:S01]  /*2ee0*/  IMAD R13, R2, UR5, R13 ;  /* 0x00000005020d7c24 */ /* 0x000fe2000f8e020d */
[----:B------:R-:W0:Y:S01]  /*2ef0*/  LDCU.64 UR4, c[0x0][0x420] ;  /* 0x00008400ff0477ac */ /* 0x000e220008000a00 */
[----:B------:R-:W-:Y:S01]  /*2f00*/  IMAD R27, R22, R27, R3 ;  /* 0x0000001b161b7224 */ /* 0x000fe200078e0203 */
[----:B------:R-:W-:Y:S01]  /*2f10*/  IADD3 R2, PT, PT, -R17, RZ, RZ ;  /* 0x000000ff11027210 */ /* 0x000fe20007ffe1ff */
[----:B------:R-:W-:-:S02]  /*2f20*/  IMAD.MOV R3, RZ, RZ, -R32 ;  /* 0x000000ffff037224 */ /* 0x000fc400078e0a20 */
[----:B------:R-:W-:-:S04]  /*2f30*/  IMAD.WIDE R12, R27, UR9, R12 ;  /* 0x000000091b0c7c25 */ /* 0x000fc8000f8e020c */
[----:B------:R-:W-:-:S04]  /*2f40*/  IMAD.WIDE R16, R17, R8, RZ ;  /* 0x0000000811107225 */ /* 0x000fc800078e02ff */
[----:B------:R-:W-:Y:S01]  /*2f50*/  IMAD R6, R6, R3, R30 ;  /* 0x0000000306067224 */ /* 0x000fe200078e021e */
[----:B------:R-:W-:Y:S01]  /*2f60*/  IADD3 R0, P1, P0, R16, R12, R18 ;  /* 0x0000000c10007210 */ /* 0x000fe2000783e012 */
[----:B------:R-:W-:Y:S02]  /*2f70*/  IMAD R11, R7, R11, R14 ;  /* 0x0000000b070b7224 */ /* 0x000fe400078e020e */
[----:B------:R-:W-:Y:S01]  /*2f80*/  IMAD R2, R9, R2, R34 ;  /* 0x0000000209027224 */ /* 0x000fe200078e0222 */
[----:B------:R-:W-:Y:S01]  /*2f90*/  IADD3.X R13, PT, PT, R17, R13, R19, P1, P0 ;  /* 0x0000000d110d7210 */ /* 0x000fe20000fe0413 */
[----:B------:R-:W-:Y:S02]  /*2fa0*/  IMAD R3, R10, UR9, RZ ;  /* 0x000000090a037c24 */ /* 0x000fe4000f8e02ff */
        /* <DEDUP_REMOVED lines=12> */
.L_x_146:
[----:B------:R-:W0:Y:S01]  /*3070*/  LDC.64 R2, c[0x0][0x420] ;  /* 0x00010800ff027b82 */ /* 0x000e220000000a00 */
[----:B------:R-:W-:-:S05]  /*3080*/  IADD3 R0, PT, PT, R15, UR6, RZ ;  /* 0x000000060f007c10 */ /* 0x000fca000fffe0ff */
[----:B0-----:R-:W-:-:S05]  /*3090*/  IMAD.WIDE.U32 R2, R0, 0x4, R2 ;  /* 0x0000000400027825 */ /* 0x001fca00078e0002 */
[----:B------:R1:W-:Y:S02]  /*30a0*/  STG.E desc[UR12][R2.64], R23 ;  /* 0x0000001702007986 */ /* 0x0003e4000c10190c */
.L_x_145:
[----:B------:R-:W-:Y:S05]  /*30b0*/  BSYNC.RECONVERGENT B1 ;  /* 0x0000000000017941 */ /* 0x000fea0003800200 */
.L_x_144:
[----:B------:R-:W2:Y:S01]  /*30c0*/  LDCU UR9, c[0x0][0x534] ;  /* 0x0000a680ff0977ac */ /* 0x000ea20008000800 */
[----:B------:R-:W-:Y:S01]  /*30d0*/  IMAD R32, R15, 0x18, R26 ;  /* 0x000000180f207824 */ /* 0x000fe200078e021a */
[----:B01----:R-:W-:Y:S01]  /*30e0*/  CS2R R2, SRZ ;  /* 0x0000000000027805 */ /* 0x003fe2000001ff00 */
[----:B------:R-:W-:Y:S01]  /*30f0*/  IMAD.SHL.U32 R30, R20, 0x4, RZ ;  /* 0x00000004141e7824 */ /* 0x000fe200078e00ff */
[----:B------:R-:W0:Y:S01]  /*3100*/  LDCU UR11, c[0x0][0x44c] ;  /* 0x00008980ff0b77ac */ /* 0x000e220008000800 */
[----:B------:R-:W-:Y:S01]  /*3110*/  IMAD.MOV.U32 R0, RZ, RZ, RZ ;  /* 0x000000ffff007224 */ /* 0x000fe200078e00ff */
[----:B------:R-:W-:Y:S02]  /*3120*/  CS2R R4, SRZ ;  /* 0x0000000000047805 */ /* 0x000fe4000001ff00 */
[----:B------:R-:W-:Y:S02]  /*3130*/  CS2R R6, SRZ ;  /* 0x0000000000067805 */ /* 0x000fe4000001ff00 */
[----:B------:R-:W-:-:S02]  /*3140*/  LOP3.LUT R30, R30, 0x1c, RZ, 0xc0, !PT ;  /* 0x0000001c1e1e7812 */ /* 0x000fc400078ec0ff */
[----:B------:R-:W-:Y:S01]  /*3150*/  CS2R R10, SRZ ;  /* 0x00000000000a7805 */ /* 0x000fe2000001ff00 */
[----:B------:R-:W-:Y:S01]  /*3160*/  IMAD.MOV.U32 R13, RZ, RZ, RZ ;  /* 0x000000ffff0d7224 */ /* 0x000fe200078e00ff */
[C---:B------:R-:W-:Y:S02]  /*3170*/  LOP3.LUT R29, R30.reuse, 0x20, RZ, 0xfc, !PT ;  /* 0x000000201e1d7812 */ /* 0x040fe400078efcff */
[----:B------:R-:W-:Y:S02]  /*3180*/  LOP3.LUT R28, R30, 0x40, RZ, 0xfc, !PT ;  /* 0x000000401e1c7812 */ /* 0x000fe400078efcff */
[----:B--2---:R-:W-:Y:S01]  /*3190*/  ISETP.GE.AND P0, PT, R26, UR9, PT ;  /* 0x000000091a007c0c */ /* 0x004fe2000bf06270 */
[----:B------:R-:W-:-:S03]  /*31a0*/  UISETP.GE.AND UP0, UPT, UR9, 0x1, UPT ;  /* 0x000000010900788c */ /* 0x000fc6000bf06270 */
[----:B------:R-:W-:Y:S01]  /*31b0*/  ISETP.GT.U32.OR P0, PT, R20, 0x7f, P0 ;  /* 0x0000007f1400780c */ /* 0x000fe20000704470 */
[----:B0-----:R-:W-:-:S06]  /*31c0*/  UIMAD UR4, UR6, UR11, URZ ;  /* 0x0000000b060472a4 */ /* 0x001fcc000f8e02ff */
[----:B------:R-:W-:-:S06]  /*31d0*/  IMAD.U32 R12, RZ, RZ, UR4 ;  /* 0x00000004ff0c7e24 */ /* 0x000fcc000f8e00ff */
[----:B------:R-:W-:-:S04]  /*31e0*/  @!P0 FADD.FTZ R8, -R23, R24 ;  /* 0x0000001817088221 */ /* 0x000fc80000010100 */
[----:B------:R-:W-:-:S06]  /*31f0*/  @!P0 FMUL.FTZ R8, R8, 1.4426950216293334961 ;  /* 0x3fb8aa3b08088820 */ /* 0x000fcc0000410000 */
[----:B------:R-:W0:Y:S02]  /*3200*/  @!P0 MUFU.EX2 R8, R8 ;  /* 0x0000000800088308 */ /* 0x000e240000000800 */
[----:B0-----:R0:W-:Y:S01]  /*3210*/  @!P0 STS [R25], R8 ;  /* 0x0000000819008388 */ /* 0x0011e20000000800 */
[----:B------:R-:W-:Y:S01]  /*3220*/  BAR.SYNC.DEFER_BLOCKING 0x0 ;  /* 0x0000000000007b1d */ /* 0x000fe20000010000 */
[----:B------:R-:W-:-:S04]  /*3230*/  LEA R32, P0, R32, UR4, 0x2 ;  /* 0x0000000420207c11 */ /* 0x000fc8000f8010ff */
[----:B------:R-:W-:Y:S02]  /*3240*/  LEA.HI.X.SX32 R17, R12, RZ, 0x1, P0 ;  /* 0x000000ff0c117211 */ /* 0x000fe400000f0eff */
[----:B0-----:R-:W-:Y:S01]  /*3250*/  CS2R R8, SRZ ;  /* 0x0000000000087805 */ /* 0x001fe2000001ff00 */
[----:B------:R-:W-:Y:S06]  /*3260*/  BRA.U !UP0, `(.L_x_152) ;  /* 0x00000009082c7547 */ /* 0x000fec000b800000 */
[----:B------:R-:W0:Y:S01]  /*3270*/  S2UR UR8, SR_CgaCtaId ;  /* 0x00000000000879c3 */ /* 0x000e220000008800 */
[----:B------:R-:W1:Y:S01]  /*3280*/  LDCU.64 UR4, c[0x0][0x3f8] ;  /* 0x00007f00ff0477ac */ /* 0x000e620008000a00 */
        /* <DEDUP_REMOVED lines=8> */
[----:B------:R-:W-:Y:S01]  /*3310*/  CS2R R18, SRZ ;  /* 0x0000000000127805 */ /* 0x000fe2000001ff00 */
[----:B------:R-:W-:Y:S01]  /*3320*/  UIADD3 UR14, UPT, UPT, UR7, -UR6, URZ ;  /* 0x80000006070e7290 */ /* 0x000fe2000fffe0ff */
[----:B-1----:R-:W-:Y:S01]  /*3330*/  LEA R32, P0, R32, UR4, 0x2 ;  /* 0x0000000420207c11 */ /* 0x002fe2000f8010ff */
[----:B------:R-:W-:-:S03]  /*3340*/  UMOV UR4, 0x400 ;  /* 0x0000040000047882 */ /* 0x000fc60000000000 */
[----:B------:R-:W-:Y:S01]  /*3350*/  IADD3.X R33, PT, PT, R17, UR5, RZ, P0, !PT ;  /* 0x0000000511217c10 */ /* 0x000fe200087fe4ff */
[----:B0-----:R-:W-:Y:S01]  /*3360*/  ULEA UR4, UR8, UR4, 0x18 ;  /* 0x0000000408047291 */ /* 0x001fe2000f8ec0ff */
[----:B------:R-:W-:-:S05]  /*3370*/  CS2R R16, SRZ ;  /* 0x0000000000107805 */ /* 0x000fca000001ff00 */
[----:B------:R-:W-:Y:S01]  /*3380*/  LEA R14, R15, UR4, 0x2 ;  /* 0x000000040f0e7c11 */ /* 0x000fe2000f8e10ff */
[----:B------:R-:W-:Y:S06]  /*3390*/  BRA.U !UP0, `(.L_x_153) ;  /* 0x0000000508447547 */ /* 0x000fec000b800000 */
[----:B------:R-:W-:Y:S01]  /*33a0*/  ULOP3.LUT UR9, UR9, 0x7ffffffe, URZ, 0xc0, !UPT ;  /* 0x7ffffffe09097892 */ /* 0x000fe2000f8ec0ff */
[----:B------:R-:W-:Y:S01]  /*33b0*/  ISETP.GE.AND P4, PT, R15, UR14, PT ;  /* 0x0000000e0f007c0c */ /* 0x000fe2000bf86270 */
[----:B------:R-:W-:Y:S01]  /*33c0*/  UIMAD UR11, UR7, UR11, URZ ;  /* 0x0000000b070b72a4 */ /* 0x000fe2000f8e02ff */
[----:B------:R-:W-:Y:S01]  /*33d0*/  IMAD.MOV.U32 R0, RZ, RZ, RZ ;  /* 0x000000ffff007224 */ /* 0x000fe200078e00ff */
[----:B------:R-:W-:Y:S02]  /*33e0*/  CS2R R2, SRZ ;  /* 0x0000000000027805 */ /* 0x000fe4000001ff00 */
[----:B------:R-:W-:Y:S02]  /*33f0*/  CS2R R4, SRZ ;  /* 0x0000000000047805 */ /* 0x000fe4000001ff00 */
[----:B------:R-:W-:Y:S02]  /*3400*/  CS2R R6, SRZ ;  /* 0x0000000000067805 */ /* 0x000fe4000001ff00 */
[----:B------:R-:W-:-:S02]  /*3410*/  CS2R R8, SRZ ;  /* 0x0000000000087805 */ /* 0x000fc4000001ff00 */
[----:B------:R-:W-:Y:S01]  /*3420*/  CS2R R10, SRZ ;  /* 0x00000000000a7805 */ /* 0x000fe2000001ff00 */
[----:B------:R-:W-:Y:S01]  /*3430*/  IMAD.MOV.U32 R13, RZ, RZ, RZ ;  /* 0x000000ffff0d7224 */ /* 0x000fe200078e00ff */
[----:B------:R-:W0:Y:S01]  /*3440*/  LDCU UR4, c[0x0][0x440] ;  /* 0x00008800ff0477ac */ /* 0x000e220008000800 */
[----:B------:R-:W-:Y:S01]  /*3450*/  IMAD.U32 R31, RZ, RZ, UR9 ;  /* 0x00000009ff1f7e24 */ /* 0x000fe2000f8e00ff */
[----:B------:R-:W-:Y:S02]  /*3460*/  UIMAD.WIDE UR16, UR11, 0x4, URZ ;  /* 0x000000040b1078a5 */ /* 0x000fe4000f8e02ff */
[----:B------:R-:W-:-:S12]  /*3470*/  UIADD3 UR5, UPT, UPT, -UR9, URZ, URZ ;  /* 0x000000ff09057290 */ /* 0x000fd8000fffe1ff */
.L_x_158:
[----:B------:R-:W-:Y:S04]  /*3480*/  BSSY.RECONVERGENT B0, `(.L_x_154) ;  /* 0x000000e000007945 */ /* 0x000fe80003800200 */
[----:B------:R-:W-:Y:S05]  /*3490*/  @P4 BRA `(.L_x_155) ;  /* 0x0000000000304947 */ /* 0x000fea0003800000 */
[----:B0-----:R-:W-:Y:S02]  /*34a0*/  ISETP.GE.AND P2, PT, R30, UR4, PT ;  /* 0x000000041e007c0c */ /* 0x001fe4000bf46270 */
        /* <DEDUP_REMOVED lines=11> */
.L_x_155:
[----:B0-----:R-:W-:Y:S05]  /*3560*/  BSYNC.RECONVERGENT B0 ;  /* 0x0000000000007941 */ /* 0x001fea0003800200 */
.L_x_154:
        /* <DEDUP_REMOVED lines=16> */
[----:B------:R-:W-:Y:S02]  /*3670*/  ISETP.GE.AND P2, PT, R30, UR4, PT ;  /* 0x000000041e007c0c */ /* 0x000fe4000bf46270 */
[----:B------:R-:W-:Y:S02]  /*3680*/  CS2R R18, SRZ ;  /* 0x0000000000127805 */ /* 0x000fe4000001ff00 */
[----:B------:R-:W-:Y:S02]  /*3690*/  ISETP.GE.AND P1, PT, R29, UR4, PT ;  /* 0x000000041d007c0c */ /* 0x000fe4000bf26270 */
[----:B------:R-:W-:Y:S02]  /*36a0*/  CS2R R16, SRZ ;  /* 0x0000000000107805 */ /* 0x000fe4000001ff00 */
[----:B------:R-:W-:Y:S02]  /*36b0*/  ISETP.GE.AND P0, PT, R28, UR4, PT ;  /* 0x000000041c007c0c */ /* 0x000fe4000bf06270 */
[----:B------:R-:W-:Y:S02]  /*36c0*/  CS2R R22, SRZ ;  /* 0x0000000000167805 */ /* 0x000fe4000001ff00 */
[----:B------:R-:W-:Y:S02]  /*36d0*/  IADD3 R34, P3, PT, R32, UR16, RZ ;  /* 0x0000001020227c10 */ /* 0x000fe4000ff7e0ff */
[----:B------:R-:W-:Y:S02]  /*36e0*/  CS2R R20, SRZ ;  /* 0x0000000000147805 */ /* 0x000fe4000001ff00 */
[----:B------:R-:W-:Y:S02]  /*36f0*/  CS2R R26, SRZ ;  /* 0x00000000001a7805 */ /* 0x000fe4000001ff00 */
[----:B------:R-:W-:Y:S02]  /*3700*/  CS2R R24, SRZ ;  /* 0x0000000000187805 */ /* 0x000fe4000001ff00 */
[----:B------:R-:W-:Y:S05]  /*3710*/  IADD3.X R35, PT, PT, R33, UR17, RZ, P3, !PT ;  /* 0x0000001121237c10 */ /* 0x000fea0009ffe4ff */
[----:B------:R0:W5:Y:S04]  /*3720*/  @!P2 LDG.E.128 R16, desc[UR12][R34.64] ;  /* 0x0000000c2210a981 */ /* 0x000168000c1e1d00 */
[----:B------:R0:W5:Y:S04]  /*3730*/  @!P1 LDG.E.128 R20, desc[UR12][R34.64+0x80] ;  /* 0x0000800c22149981 */ /* 0x000168000c1e1d00 */
[----:B------:R0:W5:Y:S02]  /*3740*/  @!P0 LDG.E.128 R24, desc[UR12][R34.64+0x100] ;  /* 0x0001000c22188981 */ /* 0x000164000c1e1d00 */
.L_x_157:
[----:B------:R-:W-:Y:S05]  /*3750*/  BSYNC.RECONVERGENT B0 ;  /* 0x0000000000007941 */ /* 0x000fea0003800200 */
.L_x_156:
[----:B------:R2:W3:Y:S01]  /*3760*/  LDS R12, [R14+0x44] ;  /* 0x000044000e0c7984 */ /* 0x0004e20000000800 */
[----:B------:R-:W-:Y:S01]  /*3770*/  UIADD3 UR5, UPT, UPT, UR5, 0x2, URZ ;  /* 0x0000000205057890 */ /* 0x000fe2000fffe0ff */
[----:B------:R-:W-:Y:S02]  /*3780*/  MOV R37, UR11 ;  /* 0x0000000b00257c02 */ /* 0x000fe40008000f00 */
[----:B0-----:R-:W-:Y:S01]  /*3790*/  MOV R35, UR11 ;  /* 0x0000000b00237c02 */ /* 0x001fe20008000f00 */
[----:B------:R-:W-:Y:S01]  /*37a0*/  UISETP.NE.AND UP0, UPT, UR5, URZ, UPT ;  /* 0x000000ff0500728c */ /* 0x000fe2000bf05270 */
[----:B-1----:R-:W-:Y:S04]  /*37b0*/  LEA R32, P0, R37, R32, 0x3 ;  /* 0x0000002025207211 */ /* 0x002fe800078018ff */
        /* <DEDUP_REMOVED lines=15> */
.L_x_153:
[----:B------:R-:W0:Y:S02]  /*38b0*/  LDCU UR4, c[0x0][0x534] ;  /* 0x0000a680ff0477ac */ /* 0x000e240008000800 */
[----:B0-----:R-:W-:-:S04]  /*38c0*/  ULOP3.LUT UR4, UR4, 0x1, URZ, 0xc0, !UPT ;  /* 0x0000000104047892 */ /* 0x001fc8000f8ec0ff */
[----:B------:R-:W-:-:S09]  /*38d0*/  UISETP.NE.U32.AND UP0, UPT, UR4, 0x1, UPT ;  /* 0x000000010400788c */ /* 0x000fd2000bf05070 */
[----:B------:R-:W-:Y:S05]  /*38e0*/  BRA.U UP0, `(.L_x_152) ;  /* 0x00000001008c7547 */ /* 0x000fea000b800000 */
[----:B------:R-:W-:Y:S01]  /*38f0*/  ISETP.GE.AND P0, PT, R15, UR14, PT ;  /* 0x0000000e0f007c0c */ /* 0x000fe2000bf06270 */
[----:B------:R-:W-:-:S12]  /*3900*/  BSSY.RECONVERGENT B0, `(.L_x_159) ;  /* 0x000000f000007945 */ /* 0x000fd80003800200 */
[----:B------:R-:W-:Y:S05]  /*3910*/  @P0 BRA `(.L_x_160) ;  /* 0x0000000000340947 */ /* 0x000fea0003800000 */
[----:B------:R-:W0:Y:S01]  /*3920*/  LDCU UR4, c[0x0][0x440] ;  /* 0x00008800ff0477ac */ /* 0x000e220008000800 */
[----:B------:R-:W-:Y:S02]  /*3930*/  CS2R R18, SRZ ;  /* 0x0000000000127805 */ /* 0x000fe4000001ff00 */
[----:B------:R-:W-:Y:S02]  /*3940*/  CS2R R16, SRZ ;  /* 0x0000000000107805 */ /* 0x000fe4000001ff00 */
[----:B------:R-:W-:Y:S02]  /*3950*/  CS2R R22, SRZ ;  /* 0x0000000000167805 */ /* 0x000fe4000001ff00 */
[----:B------:R-:W-:Y:S02]  /*3960*/  CS2R R20, SRZ ;  /* 0x0000000000147805 */ /* 0x000fe4000001ff00 */
[----:B------:R-:W-:Y:S02]  /*3970*/  CS2R R26, SRZ ;  /* 0x00000000001a7805 */ /* 0x000fe4000001ff00 */
[----:B------:R-:W-:-:S02]  /*3980*/  CS2R R24, SRZ ;  /* 0x0000000000187805 */ /* 0x000fc4000001ff00 */
[----:B0-----:R-:W-:Y:S02]  /*3990*/  ISETP.GE.AND P2, PT, R30, UR4, PT ;  /* 0x000000041e007c0c */ /* 0x001fe4000bf46270 */
[----:B------:R-:W-:Y:S02]  /*39a0*/  ISETP.GE.AND P1, PT, R29, UR4, PT ;  /* 0x000000041d007c0c */ /* 0x000fe4000bf26270 */
[----:B------:R-:W-:-:S09]  /*39b0*/  ISETP.GE.AND P0, PT, R28, UR4, PT ;  /* 0x000000041c007c0c */ /* 0x000fd2000bf06270 */
[----:B------:R0:W5:Y:S04]  /*39c0*/  @!P2 LDG.E.128 R16, desc[UR12][R32.64] ;  /* 0x0000000c2010a981 */ /* 0x000168000c1e1d00 */
[----:B------:R0:W5:Y:S04]  /*39d0*/  @!P1 LDG.E.128 R20, desc[UR12][R32.64+0x80] ;  /* 0x0000800c20149981 */ /* 0x000168000c1e1d00 */
[----:B------:R0:W5:Y:S02]  /*39e0*/  @!P0 LDG.E.128 R24, desc[UR12][R32.64+0x100] ;  /* 0x0001000c20188981 */ /* 0x000164000c1e1d00 */
.L_x_160:
[----:B------:R-:W-:Y:S05]  /*39f0*/  BSYNC.RECONVERGENT B0 ;  /* 0x0000000000007941 */ /* 0x000fea0003800200 */
.L_x_159:
[----:B------:R-:W1:Y:S01]  /*3a00*/  S2UR UR4, SR_CgaCtaId ;  /* 0x00000000000479c3 */ /* 0x000e620000008800 */
[----:B------:R-:W-:Y:S02]  /*3a10*/  UMOV UR5, 0x400 ;  /* 0x0000040000057882 */ /* 0x000fe40000000000 */
[----:B-1----:R-:W-:-:S06]  /*3a20*/  ULEA UR4, UR4, UR5, 0x18 ;  /* 0x0000000504047291 */ /* 0x002fcc000f8ec0ff */
[----:B------:R-:W-:-:S05]  /*3a30*/  LEA R12, R15, UR4, 0x2 ;  /* 0x000000040f0c7c11 */ /* 0x000fca000f8e10ff */
[----:B------:R-:W-:-:S06]  /*3a40*/  IMAD R12, R31, 0x44, R12 ;  /* 0x000000441f0c7824 */ /* 0x000fcc00078e020c */
[----:B------:R-:W1:Y:S02]  /*3a50*/  LDS R12, [R12] ;  /* 0x000000000c0c7984 */ /* 0x000e640000000800 */
        /* <DEDUP_REMOVED lines=12> */
.L_x_152:
[----:B------:R-:W-:-:S04]  /*3b20*/  IADD3 R17, PT, PT, R15, UR6, RZ ;  /* 0x000000060f117c10 */ /* 0x000fc8000fffe0ff */
[----:B------:R-:W-:-:S13]  /*3b30*/  ISETP.GE.AND P0, PT, R17, UR7, PT ;  /* 0x0000000711007c0c */ /* 0x000fda000bf06270 */
[----:B------:R-:W-:Y:S05]  /*3b40*/  @P0 EXIT ;  /* 0x000000000000094d */ /* 0x000fea0003800000 */
[----:B------:R-:W-:Y:S01]  /*3b50*/  IABS R18, UR10 ;  /* 0x0000000a00127c13 */ /* 0x000fe20008000000 */
[----:B------:R-:W1:Y:S01]  /*3b60*/  LDC R16, c[0x0][0x434] ;  /* 0x00010d00ff107b82 */ /* 0x000e620000000800 */
[----:B------:R-:W-:Y:S01]  /*3b70*/  IABS R20, R17 ;  /* 0x0000001100147213 */ /* 0x000fe20000000000 */
[----:B------:R-:W2:Y:S01]  /*3b80*/  LDCU.128 UR4, c[0x0][0x400] ;  /* 0x00008000ff0477ac */ /* 0x000ea20008000c00 */
        /* <DEDUP_REMOVED lines=12> */
[----:B-1----:R-:W-:-:S05]  /*3c50*/  IABS R15, R16 ;  /* 0x00000010000f7213 */ /* 0x002fca0000000000 */
        /* <DEDUP_REMOVED lines=8> */
[----:B------:R-:W-:Y:S01]  /*3ce0*/  LOP3.LUT R14, R17, UR10, RZ, 0x3c, !PT ;  /* 0x0000000a110e7c12 */ /* 0x000fe2000f8e3cff */
[----:B-1----:R-:W1:Y:S03]  /*3cf0*/  MUFU.RCP R12, R12 ;  /* 0x0000000c000c7308 */ /* 0x002e660000001000 */
[----:B------:R-:W-:Y:S02]  /*3d00*/  ISETP.GT.U32.AND P1, PT, R18, R21, PT ;  /* 0x000000151200720c */ /* 0x000fe40003f24070 */
[----:B------:R-:W-:-:S11]  /*3d10*/  ISETP.GE.AND P0, PT, R14, RZ, PT ;  /* 0x000000ff0e00720c */ /* 0x000fd60003f06270 */
[-C--:B------:R-:W-:Y:S01]  /*3d20*/  @!P1 IADD3 R21, PT, PT, R21, -R18.reuse, RZ ;  /* 0x8000001215159210 */ /* 0x080fe20007ffe0ff */
[----:B------:R-:W-:Y:S01]  /*3d30*/  @!P1 VIADD R19, R19, 0x1 ;  /* 0x0000000113139836 */ /* 0x000fe20000000000 */
[----:B------:R-:W-:Y:S01]  /*3d40*/  ISETP.NE.AND P1, PT, RZ, UR10, PT ;  /* 0x0000000aff007c0c */ /* 0x000fe2000bf25270 */
[----:B-1----:R-:W-:Y:S01]  /*3d50*/  VIADD R22, R12, 0xffffffe ;  /* 0x0ffffffe0c167836 */ /* 0x002fe20000000000 */
[----:B------:R-:W-:-:S03]  /*3d60*/  ISETP.GE.U32.AND P2, PT, R21, R18, PT ;  /* 0x000000121500720c */ /* 0x000fc60003f46070 */
[----:B------:R-:W1:Y:S10]  /*3d70*/  F2I.FTZ.U32.TRUNC.NTZ R23, R22 ;  /* 0x0000001600177305 */ /* 0x000e74000021f000 */
[----:B------:R-:W-:-:S05]  /*3d80*/  @P2 VIADD R19, R19, 0x1 ;  /* 0x0000000113132836 */ /* 0x000fca0000000000 */
[----:B------:R-:W-:Y:S01]  /*3d90*/  @!P0 IADD3 R19, PT, PT, -R19, RZ, RZ ;  /* 0x000000ff13138210 */ /* 0x000fe20007ffe1ff */
[--C-:B-1----:R-:W-:Y:S01]  /*3da0*/  IMAD.MOV R14, RZ, RZ, -R23.reuse ;  /* 0x000000ffff0e7224 */ /* 0x102fe200078e0a17 */
[----:B------:R-:W-:Y:S01]  /*3db0*/  @!P1 LOP3.LUT R19, RZ, UR10, RZ, 0x33, !PT ;  /* 0x0000000aff139c12 */ /* 0x000fe2000f8e33ff */
[----:B------:R-:W-:Y:S02]  /*3dc0*/  IMAD.MOV.U32 R22, RZ, RZ, RZ ;  /* 0x000000ffff167224 */ /* 0x000fe400078e00ff */
[----:B------:R-:W-:Y:S02]  /*3dd0*/  IMAD R14, R14, R15, RZ ;  /* 0x0000000f0e0e7224 */ /* 0x000fe400078e02ff */
[----:B------:R-:W-:Y:S02]  /*3de0*/  IMAD R18, R19, UR10, RZ ;  /* 0x0000000a13127c24 */ /* 0x000fe4000f8e02ff */
[----:B------:R-:W-:-:S04]  /*3df0*/  IMAD.HI.U32 R14, R23, R14, R22 ;  /* 0x0000000e170e7227 */ /* 0x000fc800078e0016 */
[----:B------:R-:W-:Y:S02]  /*3e00*/  IMAD.IADD R21, R17, 0x1, -R18 ;  /* 0x0000000111157824 */ /* 0x000fe400078e0a12 */
[----:B--2---:R-:W-:-:S03]  /*3e10*/  IMAD.WIDE.U32 R22, R19, UR4, RZ ;  /* 0x0000000413167c25 */ /* 0x004fc6000f8e00ff */
        /* <DEDUP_REMOVED lines=14> */
[----:B------:R-:W1:Y:S01]  /*3f00*/  LDCU.64 UR4, c[0x0][0x3f0] ;  /* 0x00007e00ff0477ac */ /* 0x000e620008000a00 */
[----:B------:R-:W-:Y:S02]  /*3f10*/  @P2 VIADD R20, R20, 0x1 ;  /* 0x0000000114142836 */ /* 0x000fe40000000000 */
[----:B------:R-:W-:-:S03]  /*3f20*/  IMAD.IADD R23, R23, 0x1, R12 ;  /* 0x0000000117177824 */ /* 0x000fc600078e020c */
[----:B------:R-:W-:Y:S02]  /*3f30*/  @!P1 IADD3 R20, PT, PT, -R20, RZ, RZ ;  /* 0x000000ff14149210 */ /* 0x000fe40007ffe1ff */
[----:B------:R-:W-:-:S04]  /*3f40*/  @!P0 LOP3.LUT R20, RZ, R16, RZ, 0x33, !PT ;  /* 0x00000010ff148212 */ /* 0x000fc800078e33ff */
[----:B------:R-:W-:Y:S01]  /*3f50*/  SHF.R.S32.HI R14, RZ, 0x1f, R20 ;  /* 0x0000001fff0e7819 */ /* 0x000fe20000011414 */
[C---:B------:R-:W-:Y:S02]  /*3f60*/  IMAD R16, R20.reuse, R16, R18 ;  /* 0x0000001014107224 */ /* 0x040fe400078e0212 */
[----:B----4-:R-:W-:-:S04]  /*3f70*/  IMAD.WIDE.U32 R22, R20, UR8, R22 ;  /* 0x0000000814167c25 */ /* 0x010fc8000f8e0016 */
[----:B------:R-:W-:Y:S01]  /*3f80*/  IMAD R15, R14, UR8, RZ ;  /* 0x000000080e0f7c24 */ /* 0x000fe2000f8e02ff */
[----:B------:R-:W2:Y:S01]  /*3f90*/  LDCU UR8, c[0x0][0x440] ;  /* 0x00008800ff0877ac */ /* 0x000ea20008000800 */
        /* <DEDUP_REMOVED lines=8> */
[----:B--2---:R-:W-:Y:S02]  /*4020*/  ISETP.GE.AND P2, PT, R30, UR8, PT ;  /* 0x000000081e007c0c */ /* 0x004fe4000bf46270 */
[----:B------:R-:W-:Y:S01]  /*4030*/  ISETP.GE.AND P1, PT, R29, UR8, PT ;  /* 0x000000081d007c0c */ /* 0x000fe2000bf26270 */
[----:B------:R-:W-:Y:S01]  /*4040*/  IMAD.X R15, R23, 0x1, R15, P0 ;  /* 0x00000001170f7824 */ /* 0x000fe200000e060f */
[----:B-1----:R-:W-:-:S04]  /*4050*/  LEA R14, P0, R12, UR4, 0x1 ;  /* 0x000000040c0e7c11 */ /* 0x002fc8000f8008ff */
[----:B------:R-:W-:Y:S02]  /*4060*/  LEA.HI.X R15, R12, UR5, R15, 0x1, P0 ;  /* 0x000000050c0f7c11 */ /* 0x000fe400080f0c0f */
[----:B------:R-:W-:-:S03]  /*4070*/  ISETP.GE.AND P0, PT, R28, UR8, PT ;  /* 0x000000081c007c0c */ /* 0x000fc6000bf06270 */
[----:B------:R1:W-:Y:S04]  /*4080*/  @!P2 STG.E.64 desc[UR12][R14.64], R10 ;  /* 0x0000000a0e00a986 */ /* 0x0003e8000c101b0c */
[----:B------:R1:W-:Y:S06]  /*4090*/  @!P1 STG.E.64 desc[UR12][R14.64+0x40], R6 ;  /* 0x000040060e009986 */ /* 0x0003ec000c101b0c */
[----:B------:R-:W-:Y:S05]  /*40a0*/  @P0 EXIT ;  /* 0x000000000000094d */ /* 0x000fea0003800000 */
[----:B------:R-:W-:Y:S01]  /*40b0*/  STG.E.64 desc[UR12][R14.64+0x80], R2 ;  /* 0x000080020e007986 */ /* 0x000fe2000c101b0c */
[----:B------:R-:W-:Y:S05]  /*40c0*/  EXIT ;  /* 0x000000000000794d */ /* 0x000fea0003800000 */
        .weak           $__internal_4_$__cuda_sm20_div_s64
        .type           $__internal_4_$__cuda_sm20_div_s64,@function
        .size           $__internal_4_$__cuda_sm20_div_s64,(.L_x_5448 - $__internal_4_$__cuda_sm20_div_s64)
$__internal_4_$__cuda_sm20_div_s64:
[----:B------:R-:W-:Y:S01]  /*40d0*/  IADD3 R29, P0, PT, RZ, -R18, RZ ;  /* 0x80000012ff1d7210 */ /* 0x000fe20007f1e0ff */
[----:B------:R-:W-:Y:S01]  /*40e0*/  IMAD.MOV.U32 R37, RZ, RZ, RZ ;  /* 0x000000ffff257224 */ /* 0x000fe200078e00ff */
        /* <DEDUP_REMOVED lines=31> */
[----:B------:R-:W-:-:S03]  /*42e0*/  SEL R13, R13, R36, !P1 ;  /* 0x000000240d0d7207 */ /* 0x000fc60004800000 */
[----:B------:R-:W-:-:S04]  /*42f0*/  IMAD.HI.U32 R11, P3, R21, R14, R38 ;  /* 0x0000000e150b7227 */ /* 0x000fc80007860026 */
[----:B------:R-:W-:-:S05]  /*4300*/  IMAD R14, R21, R22, RZ ;  /* 0x00000016150e7224 */ /* 0x000fca00078e02ff */
[----:B------:R-:W-:Y:S01]  /*4310*/  IADD3 R14, P2, PT, R14, R11, RZ ;  /* 0x0000000b0e0e7210 */ /* 0x000fe20007f5e0ff */
[----:B------:R-:W-:Y:S01]  /*4320*/  IMAD.HI.U32 R11, R21, R22, RZ ;  /* 0x00000016150b7227 */ /* 0x000fe200078e00ff */
[----:B------:R-:W-:-:S03]  /*4330*/  IADD3.X R22, PT, PT, RZ, ~R19, RZ, P0, !PT ;  /* 0x80000013ff167210 */ /* 0x000fc600007fe4ff */
[----:B------:R-:W-:Y:S01]  /*4340*/  IMAD.X R21, R11, 0x1, R21, P4 ;  /* 0x000000010b157824 */ /* 0x000fe200020e0615 */
[----:B------:R-:W-:Y:S01]  /*4350*/  SEL R11, R22, R19, !P1 ;  /* 0x00000013160b7207 */ /* 0x000fe20004800000 */
[----:B------:R-:W-:-:S04]  /*4360*/  IMAD.HI.U32 R36, R14, R13, RZ ;  /* 0x0000000d0e247227 */ /* 0x000fc800078e00ff */
[----:B------:R-:W-:Y:S01]  /*4370*/  IMAD.WIDE.U32 R36, R14, R11, R36 ;  /* 0x0000000b0e247225 */ /* 0x000fe200078e0024 */
[----:B------:R-:W-:-:S05]  /*4380*/  IADD3.X R14, PT, PT, RZ, RZ, R21, P2, P3 ;  /* 0x000000ffff0e7210 */ /* 0x000fca00017e6415 */
[----:B------:R-:W-:-:S04]  /*4390*/  IMAD.HI.U32 R21, P0, R14, R13, R36 ;  /* 0x0000000d0e157227 */ /* 0x000fc80007800024 */
[----:B------:R-:W-:-:S05]  /*43a0*/  IMAD R22, R14, R11, RZ ;  /* 0x0000000b0e167224 */ /* 0x000fca00078e02ff */
[----:B------:R-:W-:Y:S01]  /*43b0*/  IADD3 R22, P1, PT, R22, R21, RZ ;  /* 0x0000001516167210 */ /* 0x000fe20007f3e0ff */
[----:B------:R-:W-:-:S04]  /*43c0*/  IMAD.HI.U32 R21, R14, R11, RZ ;  /* 0x0000000b0e157227 */ /* 0x000fc800078e00ff */
[----:B------:R-:W-:-:S04]  /*43d0*/  IMAD.WIDE.U32 R36, R22, R28, RZ ;  /* 0x0000001c16247225 */ /* 0x000fc800078e00ff */
[----:B------:R-:W-:Y:S01]  /*43e0*/  IMAD.X R21, RZ, RZ, R21, P0 ;  /* 0x000000ffff157224 */ /* 0x000fe200000e0615 */
[----:B------:R-:W-:Y:S01]  /*43f0*/  IADD3 R13, P0, PT, -R36, R13, RZ ;  /* 0x0000000d240d7210 */ /* 0x000fe20007f1e1ff */
[----:B------:R-:W-:Y:S02]  /*4400*/  IMAD R14, R22, R29, R37 ;  /* 0x0000001d160e7224 */ /* 0x000fe400078e0225 */
[----:B------:R-:W-:Y:S01]  /*4410*/  IMAD.X R21, RZ, RZ, R21, P1 ;  /* 0x000000ffff157224 */ /* 0x000fe200008e0615 */
[----:B------:R-:W-:-:S03]  /*4420*/  ISETP.GE.U32.AND P3, PT, R13, R28, PT ;  /* 0x0000001c0d00720c */ /* 0x000fc60003f66070 */
[----:B------:R-:W-:-:S05]  /*4430*/  IMAD R14, R21, R28, R14 ;  /* 0x0000001c150e7224 */ /* 0x000fca00078e020e */
[----:B------:R-:W-:Y:S02]  /*4440*/  IADD3.X R11, PT, PT, ~R14, R11, RZ, P0, !PT ;  /* 0x0000000b0e0b7210 */ /* 0x000fe400007fe5ff */
[----:B------:R-:W-:Y:S02]  /*4450*/  IADD3 R14, P2, PT, R13, -R28, RZ ;  /* 0x8000001c0d0e7210 */ /* 0x000fe40007f5e0ff */
[----:B------:R-:W-:-:S04]  /*4460*/  ISETP.GE.U32.AND.EX P3, PT, R11, R29, PT, P3 ;  /* 0x0000001d0b00720c */ /* 0x000fc80003f66130 */
[----:B------:R-:W-:Y:S01]  /*4470*/  SEL R27, R14, R13, P3 ;  /* 0x0000000d0e1b7207 */ /* 0x000fe20001800000 */
[----:B------:R-:W-:Y:S01]  /*4480*/  IMAD.X R14, R11, 0x1, ~R29, P2 ;  /* 0x000000010b0e7824 */ /* 0x000fe200010e0e1d */
[----:B------:R-:W-:Y:S02]  /*4490*/  IADD3 R13, P1, PT, R22, 0x1, RZ ;  /* 0x00000001160d7810 */ /* 0x000fe40007f3e0ff */
[----:B------:R-:W-:Y:S01]  /*44a0*/  ISETP.GE.U32.AND P0, PT, R27, R28, PT ;  /* 0x0000001c1b00720c */ /* 0x000fe20003f06070 */
[----:B------:R-:W-:Y:S01]  /*44b0*/  IMAD.MOV.U32 R28, RZ, RZ, R16 ;  /* 0x000000ffff1c7224 */ /* 0x000fe200078e0010 */
[----:B------:R-:W-:Y:S01]  /*44c0*/  SEL R13, R13, R22, P3 ;  /* 0x000000160d0d7207 */ /* 0x000fe20001800000 */
[----:B------:R-:W-:Y:S01]  /*44d0*/  IMAD.X R22, RZ, RZ, R21, P1 ;  /* 0x000000ffff167224 */ /* 0x000fe200008e0615 */
[----:B------:R-:W-:Y:S02]  /*44e0*/  SEL R11, R14, R11, P3 ;  /* 0x0000000b0e0b7207 */ /* 0x000fe40001800000 */
[----:B------:R-:W-:-:S02]  /*44f0*/  IADD3 R14, P1, PT, R13, 0x1, RZ ;  /* 0x000000010d0e7810 */ /* 0x000fc40007f3e0ff */
[----:B------:R-:W-:Y:S02]  /*4500*/  SEL R22, R22, R21, P3 ;  /* 0x0000001516167207 */ /* 0x000fe40001800000 */
[----:B------:R-:W-:Y:S01]  /*4510*/  ISETP.GE.U32.AND.EX P0, PT, R11, R29, PT, P0 ;  /* 0x0000001d0b00720c */ /* 0x000fe20003f06100 */
[----:B------:R-:W-:Y:S02]  /*4520*/  IMAD.MOV.U32 R29, RZ, RZ, 0x0 ;  /* 0x00000000ff1d7424 */ /* 0x000fe400078e00ff */
[----:B------:R-:W-:Y:S01]  /*4530*/  IMAD.X R11, RZ, RZ, R22, P1 ;  /* 0x000000ffff0b7224 */ /* 0x000fe200008e0616 */
[----:B------:R-:W-:Y:S02]  /*4540*/  SEL R14, R14, R13, P0 ;  /* 0x0000000d0e0e7207 */ /* 0x000fe40000000000 */
[----:B------:R-:W-:Y:S02]  /*4550*/  LOP3.LUT R13, R17, R19, RZ, 0x3c, !PT ;  /* 0x00000013110d7212 */ /* 0x000fe400078e3cff */
[----:B------:R-:W-:-:S02]  /*4560*/  SEL R22, R11, R22, P0 ;  /* 0x000000160b167207 */ /* 0x000fc40000000000 */
[----:B------:R-:W-:Y:S02]  /*4570*/  IADD3 R11, P1, PT, RZ, -R14, RZ ;  /* 0x8000000eff0b7210 */ /* 0x000fe40007f3e0ff */
[----:B------:R-:W-:Y:S02]  /*4580*/  ISETP.GE.AND P2, PT, R13, RZ, PT ;  /* 0x000000ff0d00720c */ /* 0x000fe40003f46270 */
[----:B------:R-:W-:Y:S02]  /*4590*/  ISETP.NE.U32.AND P0, PT, R18, RZ, PT ;  /* 0x000000ff1200720c */ /* 0x000fe40003f05070 */
[----:B------:R-:W-:Y:S02]  /*45a0*/  IADD3.X R13, PT, PT, RZ, ~R22, RZ, P1, !PT ;  /* 0x80000016ff0d7210 */ /* 0x000fe40000ffe4ff */
[----:B------:R-:W-:Y:S02]  /*45b0*/  ISETP.NE.AND.EX P0, PT, R17, RZ, PT, P0 ;  /* 0x000000ff1100720c */ /* 0x000fe40003f05300 */
[----:B------:R-:W-:-:S02]  /*45c0*/  SEL R11, R11, R14, !P2 ;  /* 0x0000000e0b0b7207 */ /* 0x000fc40005000000 */
[----:B------:R-:W-:Y:S02]  /*45d0*/  SEL R13, R13, R22, !P2 ;  /* 0x000000160d0d7207 */ /* 0x000fe40005000000 */
[----:B------:R-:W-:Y:S02]  /*45e0*/  SEL R14, R11, 0xffffffff, P0 ;  /* 0xffffffff0b0e7807 */ /* 0x000fe40000000000 */
[----:B------:R-:W-:Y:S01]  /*45f0*/  SEL R13, R13, 0xffffffff, P0 ;  /* 0xffffffff0d0d7807 */ /* 0x000fe20000000000 */
[----:B------:R-:W-:Y:S06]  /*4600*/  RET.REL.NODEC R28 `(_ZN5flash32flash_fwd_splitkv_combine_kernelI23Flash_fwd_kernel_traitsILi96ELi64ELi128ELi4ELb0ELb0EN7cutlass6half_tE19Flash_kernel_traitsILi96ELi64ELi128ELi4ES3_EELi16ELi3ELb0EEEvNS_16Flash_fwd_paramsE) ;  /* 0xffffffb81c7c7950 */ /* 0x000fec0003c3ffff */
.L_x_161:
        /* <DEDUP_REMOVED lines=15> */
.L_x_5448:


//--------------------- .text._ZN5flash32flash_fwd_splitkv_combine_kernelI23Flash_fwd_kernel_traitsILi96ELi64ELi128ELi4ELb0ELb0EN7cutlass6half_tE19Flash_kernel_traitsILi96ELi64ELi128ELi4ES3_EELi16ELi2ELb0EEEvNS_16Flash_fwd_paramsE --------------------------
	.section	.text._ZN5flash32flash_fwd_splitkv_combine_kernelI23Flash_fwd_kernel_traitsILi96ELi64ELi128ELi4ELb0ELb0EN7cutlass6half_tE19Flash_kernel_traitsILi96ELi64ELi128ELi4ES3_EELi16ELi2ELb0EEEvNS_16Flash_fwd_paramsE,"ax",@progbits
	.align	128
        .global         _ZN5flash32flash_fwd_splitkv_combine_kernelI23Flash_fwd_kernel_traitsILi96ELi64ELi128ELi4ELb0ELb0EN7cutlass6half_tE19Flash_kernel_traitsILi96ELi64ELi128ELi4ES3_EELi16ELi2ELb0EEEvNS_16Flash_fwd_paramsE
        .type           _ZN5flash32flash_fwd_splitkv_combine_kernelI23Flash_fwd_kernel_traitsILi96ELi64ELi128ELi4ELb0ELb0EN7cutlass6half_tE19Flash_kernel_traitsILi96ELi64ELi128ELi4ES3_EELi16ELi2ELb0EEEvNS_16Flash_fwd_paramsE,@function
        .size           _ZN5flash32flash_fwd_splitkv_combine_kernelI23Flash_fwd_kernel_traitsILi96ELi64ELi128ELi4ELb0ELb0EN7cutlass6half_tE19Flash_kernel_traitsILi96ELi64ELi128ELi4ES3_EELi16ELi2ELb0EEEvNS_16Flash_fwd_paramsE,(.L_x_5449 - _ZN5flash32flash_fwd_splitkv_combine_kernelI23Flash_fwd_kernel_traitsILi96ELi64ELi128ELi4ELb0ELb0EN7cutlass6half_tE19Flash_kernel_traitsILi96ELi64ELi128ELi4ES3_EELi16ELi2ELb0EEEvNS_16Flash_fwd_paramsE)
        .other          _ZN5flash32flash_fwd_splitkv_combine_kernelI23Flash_fwd_kernel_traitsILi96ELi64ELi128ELi4ELb0ELb0EN7cutlass6half_tE19Flash_kernel_traitsILi96ELi64ELi128ELi4ES3_EELi16ELi2ELb0EEEvNS_16Flash_fwd_paramsE,@"STO_CUDA_ENTRY STV_DEFAULT"
_ZN5flash32flash_fwd_splitkv_combine_kernelI23Flash_fwd_kernel_traitsILi96ELi64ELi128ELi4ELb0ELb0EN7cutlass6half_tE19Flash_kernel_traitsILi96ELi64ELi128ELi4ES3_EELi16ELi2ELb0EEEvNS_16Flash_fwd_paramsE:
.text._ZN5flash32flash_fwd_splitkv_combine_kernelI23Flash_fwd_kernel_traitsILi96ELi64ELi128ELi4ELb0ELb0EN7cutlass6half_tE19Flash_kernel_traitsILi96ELi64ELi128ELi4ES3_EELi16ELi2ELb0EEEvNS_16Flash_fwd_paramsE:
[----:B------:R-:W-:Y:S01]  /*0000*/  LDC R1, c[0x0][0x37c] ;  /* 0x0000df00ff017b82 */ /* 0x000fe20000000800 */
[----:B------:R-:W0:Y:S07]  /*0010*/  LDCU UR10, c[0x0][0x3e0] ;  /* 0x00007c00ff0a77ac */ /* 0x000e2e0008000800 */
[----:B------:R-:W1:Y:S01]  /*0020*/  S2UR UR6, SR_CTAID.X ;  /* 0x00000000000679c3 */ /* 0x000e620000002500 */
[----:B------:R-:W2:Y:S01]  /*0030*/  S2R R0, SR_TID.X ;  /* 0x0000000000007919 */ /* 0x000ea20000002100 */
        /* <DEDUP_REMOVED lines=10> */
[----:B--2---:R-:W-:Y:S05]  /*00e0*/  BRA.U UP0, `(.L_x_162) ;  /* 0x0000000100607547 */ /* 0x004fea000b800000 */
        /* <DEDUP_REMOVED lines=24> */
.L_x_162:
[----:B------:R-:W-:Y:S01]  /*0270*/  IMAD.U32 R27, RZ, RZ, UR7 ;  /* 0x00000007ff1b7e24 */ /* 0x000fe2000f8e00ff */
[----:B------:R-:W-:Y:S01]  /*0280*/  MOV R20, UR15 ;  /* 0x0000000f00147c02 */ /* 0x000fe20008000f00 */
[----:B------:R-:W-:Y:S01]  /*0290*/  IMAD.U32 R21, RZ, RZ, UR14 ;  /* 0x0000000eff157e24 */ /* 0x000fe2000f8e00ff */
[----:B------:R-:W-:Y:S02]  /*02a0*/  MOV R19, UR8 ;  /* 0x0000000800137c02 */ /* 0x000fe40008000f00 */
[----:B------:R-:W-:Y:S02]  /*02b0*/  MOV R18, 0x2d0 ;  /* 0x000002d000127802 */ /* 0x000fe40000000f00 */
[----:B------:R-:W-:Y:S05]  /*02c0*/  CALL.REL.NOINC `($__internal_5_$__cuda_sm20_div_s64) ;  /* 0x0000003c006c7944 */ /* 0x000fea0003c00000 */
.L_x_163:
        /* <DEDUP_REMOVED lines=15> */
[----:B------:R-:W0:Y:S02]  /*03c0*/  F2I.FTZ.U32.TRUNC.NTZ R3, R4 ;  /* 0x0000000400037305 */ /* 0x000e24000021f000 */
[----:B0-----:R-:W-:-:S04]  /*03d0*/  IMAD.MOV R2, RZ, RZ, -R3 ;  /* 0x000000ffff027224 */ /* 0x001fc800078e0a03 */
[----:B------:R-:W-:Y:S02]  /*03e0*/  IMAD R5, R2, R20, RZ ;  /* 0x0000001402057224 */ /* 0x000fe400078e02ff */
[----:B------:R-:W-:-:S05]  /*03f0*/  HFMA2 R2, -RZ, RZ, 0, 0 ;  /* 0x00000000ff027431 */ /* 0x000fca00000001ff */
        /* <DEDUP_REMOVED lines=11> */
.L_x_165:
[----:B------:R-:W-:Y:S01]  /*04b0*/  IMAD.MOV.U32 R27, RZ, RZ, R16 ;  /* 0x000000ffff1b7224 */ /* 0x000fe200078e0010 */
[----:B------:R-:W-:Y:S02]  /*04c0*/  MOV R21, R17 ;  /* 0x0000001100157202 */ /* 0x000fe40000000f00 */
[----:B------:R-:W-:Y:S02]  /*04d0*/  MOV R18, 0x4f0 ;  /* 0x000004f000127802 */ /* 0x000fe40000000f00 */
[----:B------:R-:W-:Y:S05]  /*04e0*/  CALL.REL.NOINC `($__internal_5_$__cuda_sm20_div_s64) ;  /* 0x0000003800e47944 */ /* 0x000fea0003c00000 */
[----:B------:R-:W-:Y:S02]  /*04f0*/  MOV R30, R16 ;  /* 0x00000010001e7202 */ /* 0x000fe40000000f00 */
[----:B------:R-:W-:Y:S02]  /*0500*/  MOV R31, R17 ;  /* 0x00000011001f7202 */ /* 0x000fe40000000f00 */
.L_x_166:
[----:B------:R-:W-:Y:S05]  /*0510*/  BSYNC.RECONVERGENT B0 ;  /* 0x0000000000007941 */ /* 0x000fea0003800200 */
.L_x_164:
        /* <DEDUP_REMOVED lines=12> */
[----:B------:R-:W-:-:S06]  /*05e0*/  IMAD.HI.U32 R8, R9, R5, R8 ;  /* 0x0000000509087227 */ /* 0x000fcc00078e0008 */
[----:B------:R-:W-:-:S04]  /*05f0*/  IMAD.HI.U32 R5, R8, R3, RZ ;  /* 0x0000000308057227 */ /* 0x000fc800078e00ff */
[----:B------:R-:W-:-:S04]  /*0600*/  IMAD.MOV R6, RZ, RZ, -R5 ;  /* 0x000000ffff067224 */ /* 0x000fc800078e0a05 */
[----:B------:R-:W-:Y:S01]  /*0610*/  IMAD R6, R7, R6, R3 ;  /* 0x0000000607067224 */ /* 0x000fe200078e0203 */
[----:B------:R-:W-:-:S04]  /*0620*/  LOP3.LUT R3, R2, R7, RZ, 0x3c, !PT ;  /* 0x0000000702037212 */ /* 0x000fc800078e3cff */
[----:B------:R-:W-:Y:S02]  /*0630*/  ISETP.GT.U32.AND P1, PT, R7, R6, PT ;  /* 0x000000060700720c */ /* 0x000fe40003f24070 */
[----:B------:R-:W-:-:S11]  /*0640*/  ISETP.GE.AND P0, PT, R3, RZ, PT ;  /* 0x000000ff0300720c */ /* 0x000fd60003f06270 */
[----:B------:R-:W-:Y:S02]  /*0650*/  @!P1 IMAD.IADD R6, R6, 0x1, -R7 ;  /* 0x0000000106069824 */ /* 0x000fe400078e0a07 */
[----:B------:R-:W-:Y:S01]  /*0660*/  @!P1 VIADD R5, R5, 0x1 ;  /* 0x0000000105059836 */ /* 0x000fe20000000000 */
[----:B------:R-:W-:Y:S02]  /*0670*/  ISETP.NE.AND P1, PT, R4, RZ, PT ;  /* 0x000000ff0400720c */ /* 0x000fe40003f25270 */
[----:B------:R-:W-:-:S13]  /*0680*/  ISETP.GE.U32.AND P2, PT, R6, R7, PT ;  /* 0x000000070600720c */ /* 0x000fda0003f46070 */
[----:B------:R-:W-:-:S04]  /*0690*/  @P2 VIADD R5, R5, 0x1 ;  /* 0x0000000105052836 */ /* 0x000fc80000000000 */
        /* <DEDUP_REMOVED lines=30> */
.L_x_168:
[----:B------:R-:W-:Y:S01]  /*0880*/  IMAD.MOV.U32 R27, RZ, RZ, R20 ;  /* 0x000000ffff1b7224 */ /* 0x000fe200078e0014 */
[----:B------:R-:W-:Y:S01]  /*0890*/  MOV R20, R14 ;  /* 0x0000000e00147202 */ /* 0x000fe20000000f00 */
[----:B------:R-:W-:Y:S01]  /*08a0*/  IMAD.MOV.U32 R21, RZ, RZ, R19 ;  /* 0x000000ffff157224 */ /* 0x000fe200078e0013 */
[----:B------:R-:W-:Y:S02]  /*08b0*/  MOV R19, R4 ;  /* 0x0000000400137202 */ /* 0x000fe40000000f00 */
[----:B------:R-:W-:Y:S02]  /*08c0*/  MOV R18, 0x8e0 ;  /* 0x000008e000127802 */ /* 0x000fe40000000f00 */
[----:B------:R-:W-:Y:S05]  /*08d0*/  CALL.REL.NOINC `($__internal_5_$__cuda_sm20_div_s64) ;  /* 0x0000003400e87944 */ /* 0x000fea0003c00000 */
.L_x_169:
[----:B------:R-:W-:Y:S05]  /*08e0*/  BSYNC.RECONVERGENT B0 ;  /* 0x0000000000007941 */ /* 0x000fea0003800200 */
.L_x_167:
        /* <DEDUP_REMOVED lines=25> */
[----:B------:R-:W-:-:S13]  /*0a80*/  ISETP.GE.U32.AND P0, PT, R3, R6, PT ;  /* 0x000000060300720c */ /* 0x000fda0003f06070 */
[----:B------:R-:W-:-:S04]  /*0a90*/  @P0 VIADD R5, R5, 0x1 ;  /* 0x0000000105050836 */ /* 0x000fc80000000000 */
[----:B------:R-:W-:Y:S02]  /*0aa0*/  IMAD.MOV.U32 R6, RZ, RZ, R5 ;  /* 0x000000ffff067224 */ /* 0x000fe400078e0005 */
[----:B------:R-:W0:Y:S02]  /*0ab0*/  LDC R5, c[0x0][0x3e0] ;  /* 0x0000f800ff057b82 */ /* 0x000e240000000800 */
[----:B------:R-:W-:Y:S01]  /*0ac0*/  @!P2 IMAD.MOV R6, RZ, RZ, -R6 ;  /* 0x000000ffff06a224 */ /* 0x000fe200078e0a06 */
[----:B------:R-:W-:-:S05]  /*0ad0*/  @!P1 LOP3.LUT R6, RZ, UR11, RZ, 0x33, !PT ;  /* 0x0000000bff069c12 */ /* 0x000fca000f8e33ff */
[----:B------:R-:W-:Y:S01]  /*0ae0*/  IMAD R12, R6, UR4, RZ ;  /* 0x00000004060c7c24 */ /* 0x000fe2000f8e02ff */
[----:B------:R-:W1:Y:S04]  /*0af0*/  LDCU.U8 UR4, c[0x0][0x549] ;  /* 0x0000a920ff0477ac */ /* 0x000e680008000000 */
[-C--:B------:R-:W-:Y:S02]  /*0b00*/  IABS R9, R12.reuse ;  /* 0x0000000c00097213 */ /* 0x080fe40000000000 */
[----:B------:R-:W-:Y:S02]  /*0b10*/  IABS R18, R12 ;  /* 0x0000000c00127213 */ /* 0x000fe40000000000 */
[----:B------:R-:W2:Y:S03]  /*0b20*/  I2F.RP R8, R9 ;  /* 0x0000000900087306 */ /* 0x000ea60000209400 */
[----:B------:R-:W-:Y:S01]  /*0b30*/  IMAD.MOV R18, RZ, RZ, -R18 ;  /* 0x000000ffff127224 */ /* 0x000fe200078e0a12 */
[----:B0-----:R-:W-:-:S02]  /*0b40*/  IABS R7, R5 ;  /* 0x0000000500077213 */ /* 0x001fc40000000000 */
[----:B------:R-:W-:Y:S01]  /*0b50*/  ISETP.NE.AND P4, PT, R5, RZ, PT ;  /* 0x000000ff0500720c */ /* 0x000fe20003f85270 */
[----:B-1----:R-:W-:Y:S01]  /*0b60*/  UISETP.NE.AND UP1, UPT, UR4, URZ, UPT ;  /* 0x000000ff0400728c */ /* 0x002fe2000bf25270 */
[----:B------:R-:W0:Y:S03]  /*0b70*/  I2F.RP R3, R7 ;  /* 0x0000000700037306 */ /* 0x000e260000209400 */
[----:B------:R-:W-:-:S05]  /*0b80*/  USEL UR11, UR11, 0x1, !UP1 ;  /* 0x000000010b0b7887 */ /* 0x000fca000c800000 */
[----:B--2---:R-:W1:Y:S08]  /*0b90*/  MUFU.RCP R2, R8 ;  /* 0x0000000800027308 */ /* 0x004e700000001000 */
[----:B0-----:R-:W0:Y:S01]  /*0ba0*/  MUFU.RCP R20, R3 ;  /* 0x0000000300147308 */ /* 0x001e220000001000 */
[----:B-1----:R-:W-:Y:S01]  /*0bb0*/  IADD3 R22, PT, PT, R2, 0xffffffe, RZ ;  /* 0x0ffffffe02167810 */ /* 0x002fe20007ffe0ff */
[----:B------:R-:W-:-:S06]  /*0bc0*/  VIADD R2, R5, 0xffffffff ;  /* 0xffffffff05027836 */ /* 0x000fcc0000000000 */
[----:B------:R1:W2:Y:S01]  /*0bd0*/  F2I.FTZ.U32.TRUNC.NTZ R23, R22 ;  /* 0x0000001600177305 */ /* 0x0002a2000021f000 */
[----:B------:R-:W-:Y:S02]  /*0be0*/  IMAD.IADD R8, R2, 0x1, R9 ;  /* 0x0000000102087824 */ /* 0x000fe400078e0209 */
[----:B0-----:R-:W-:-:S03]  /*0bf0*/  VIADD R20, R20, 0xffffffe ;  /* 0x0ffffffe14147836 */ /* 0x001fc60000000000 */
[----:B------:R-:W-:Y:S02]  /*0c00*/  LOP3.LUT R15, R8, R9, RZ, 0x3c, !PT ;  /* 0x00000009080f7212 */ /* 0x000fe400078e3cff */
[----:B------:R-:W0:Y:S02]  /*0c10*/  F2I.FTZ.U32.TRUNC.NTZ R21, R20 ;  /* 0x0000001400157305 */ /* 0x000e24000021f000 */
[----:B------:R-:W-:Y:S01]  /*0c20*/  ISETP.GE.AND P0, PT, R15, RZ, PT ;  /* 0x000000ff0f00720c */ /* 0x000fe20003f06270 */
[----:B-1----:R-:W-:Y:S02]  /*0c30*/  HFMA2 R22, -RZ, RZ, 0, 0 ;  /* 0x00000000ff167431 */ /* 0x002fe400000001ff */
[----:B--2---:R-:W-:-:S04]  /*0c40*/  IMAD.MOV R10, RZ, RZ, -R23 ;  /* 0x000000ffff0a7224 */ /* 0x004fc800078e0a17 */
[----:B------:R-:W-:Y:S01]  /*0c50*/  IMAD R11, R10, R9, RZ ;  /* 0x000000090a0b7224 */ /* 0x000fe200078e02ff */
[----:B------:R-:W-:Y:S01]  /*0c60*/  IABS R10, R8 ;  /* 0x00000008000a7213 */ /* 0x000fe20000000000 */
[----:B0-----:R-:W-:Y:S01]  /*0c70*/  IMAD.MOV R3, RZ, RZ, -R21 ;  /* 0x000000ffff037224 */ /* 0x001fe200078e0a15 */
[----:B------:R-:W-:Y:S01]  /*0c80*/  LOP3.LUT R8, R8, R5, RZ, 0x3c, !PT ;  /* 0x0000000508087212 */ /* 0x000fe200078e3cff */
[----:B------:R-:W-:-:S04]  /*0c90*/  IMAD.HI.U32 R11, R23, R11, R22 ;  /* 0x0000000b170b7227 */ /* 0x000fc800078e0016 */
[----:B------:R-:W-:Y:S02]  /*0ca0*/  IMAD R3, R3, R7, RZ ;  /* 0x0000000703037224 */ /* 0x000fe400078e02ff */
[----:B------:R-:W-:-:S04]  /*0cb0*/  IMAD.HI.U32 R11, R11, R10, RZ ;  /* 0x0000000a0b0b7227 */ /* 0x000fc800078e00ff */
[----:B------:R-:W-:Y:S02]  /*0cc0*/  IMAD R18, R11, R18, R10 ;  /* 0x000000120b127224 */ /* 0x000fe400078e020a */
[----:B------:R-:W-:-:S03]  /*0cd0*/  IMAD.MOV.U32 R20, RZ, RZ, RZ ;  /* 0x000000ffff147224 */ /* 0x000fc600078e00ff */
[----:B------:R-:W-:Y:S01]  /*0ce0*/  ISETP.GT.U32.AND P1, PT, R9, R18, PT ;  /* 0x000000120900720c */ /* 0x000fe20003f24070 */
[----:B------:R-:W-:-:S06]  /*0cf0*/  IMAD.HI.U32 R3, R21, R3, R20 ;  /* 0x0000000315037227 */ /* 0x000fcc00078e0014 */
[----:B------:R-:W-:-:S05]  /*0d00*/  IMAD.HI.U32 R13, R3, R10, RZ ;  /* 0x0000000a030d7227 */ /* 0x000fca00078e00ff */
[----:B------:R-:W-:Y:S01]  /*0d10*/  IADD3 R3, PT, PT, -R13, RZ, RZ ;  /* 0x000000ff0d037210 */ /* 0x000fe20007ffe1ff */
[----:B------:R-:W-:Y:S02]  /*0d20*/  @!P1 IMAD.IADD R18, R18, 0x1, -R9 ;  /* 0x0000000112129824 */ /* 0x000fe400078e0a09 */
[----:B------:R-:W-:Y:S01]  /*0d30*/  @!P1 VIADD R11, R11, 0x1 ;  /* 0x000000010b0b9836 */ /* 0x000fe20000000000 */
[----:B------:R-:W-:Y:S01]  /*0d40*/  ISETP.NE.AND P1, PT, R12, RZ, PT ;  /* 0x000000ff0c00720c */ /* 0x000fe20003f25270 */
[----:B------:R-:W-:Y:S01]  /*0d50*/  IMAD R10, R7, R3, R10 ;  /* 0x00000003070a7224 */ /* 0x000fe200078e020a */
[----:B------:R-:W-:-:S04]  /*0d60*/  ISETP.GE.U32.AND P2, PT, R18, R9, PT ;  /* 0x000000091200720c */ /* 0x000fc80003f46070 */
[----:B------:R-:W-:-:S09]  /*0d70*/  ISETP.GT.U32.AND P3, PT, R7, R10, PT ;  /* 0x0000000a0700720c */ /* 0x000fd20003f64070 */
[----:B------:R-:W-:Y:S01]  /*0d80*/  @P2 VIADD R11, R11, 0x1 ;  /* 0x000000010b0b2836 */ /* 0x000fe20000000000 */
[----:B------:R-:W-:-:S03]  /*0d90*/  ISETP.GE.AND P2, PT, R8, RZ, PT ;  /* 0x000000ff0800720c */ /* 0x000fc60003f46270 */
[----:B------:R-:W-:Y:S01]  /*0da0*/  @!P0 IMAD.MOV R11, RZ, RZ, -R11 ;  /* 0x000000ffff0b8224 */ /* 0x000fe200078e0a0b */
[----:B------:R-:W-:Y:S01]  /*0db0*/  @!P1 LOP3.LUT R11, RZ, R9, RZ, 0x33, !PT ;  /* 0x00000009ff0b9212 */ /* 0x000fe200078e33ff */
[----:B------:R-:W-:Y:S01]  /*0dc0*/  @!P3 IMAD.IADD R10, R10, 0x1, -R7 ;  /* 0x000000010a0ab824 */ /* 0x000fe200078e0a07 */
[----:B------:R-:W-:Y:S02]  /*0dd0*/  @!P3 IADD3 R13, PT, PT, R13, 0x1, RZ ;  /* 0x000000010d0db810 */ /* 0x000fe40007ffe0ff */
[----:B------:R-:W-:Y:S02]  /*0de0*/  ISETP.LT.U32.AND P0, PT, R16, R11, PT ;  /* 0x0000000b1000720c */ /* 0x000fe40003f01070 */
[----:B------:R-:W-:Y:S02]  /*0df0*/  SHF.R.S32.HI R3, RZ, 0x1f, R11 ;  /* 0x0000001fff037819 */ /* 0x000fe4000001140b */
[----:B------:R-:W-:Y:S02]  /*0e00*/  ISETP.GE.U32.AND P1, PT, R10, R7, PT ;  /* 0x000000070a00720c */ /* 0x000fe40003f26070 */
[----:B------:R-:W-:-:S02]  /*0e10*/  ISETP.LT.AND.EX P0, PT, R17, R3, PT, P0 ;  /* 0x000000031100720c */ /* 0x000fc40003f01300 */
[----:B------:R-:W-:Y:S02]  /*0e20*/  ISETP.NE.AND P3, PT, R6, RZ, PT ;  /* 0x000000ff0600720c */ /* 0x000fe40003f65270 */
[C---:B------:R-:W-:Y:S02]  /*0e30*/  SEL R3, R17.reuse, R3, P0 ;  /* 0x0000000311037207 */ /* 0x040fe40000000000 */
[----:B------:R-:W-:Y:S02]  /*0e40*/  SEL R10, RZ, 0x1, !P3 ;  /* 0x00000001ff0a7807 */ /* 0x000fe40005800000 */
[----:B------:R-:W-:Y:S02]  /*0e50*/  LOP3.LUT R7, R17, R3, RZ, 0xfc, !PT ;  /* 0x0000000311077212 */ /* 0x000fe400078efcff */
[----:B------:R-:W-:Y:S01]  /*0e60*/  SEL R11, R16, R11, P0 ;  /* 0x0000000b100b7207 */ /* 0x000fe20000000000 */
[----:B------:R-:W-:Y:S01]  /*0e70*/  @P1 VIADD R13, R13, 0x1 ;  /* 0x000000010d0d1836 */ /* 0x000fe20000000000 */
[----:B------:R-:W-:-:S02]  /*0e80*/  ISETP.NE.U32.AND P1, PT, R7, RZ, PT ;  /* 0x000000ff0700720c */ /* 0x000fc40003f25070 */
[----:B------:R-:W-:Y:S01]  /*0e90*/  SHF.R.S32.HI R7, RZ, 0x1f, R12 ;  /* 0x0000001fff077819 */ /* 0x000fe2000001140c */
[----:B------:R-:W-:-:S03]  /*0ea0*/  IMAD.MOV.U32 R6, RZ, RZ, R13 ;  /* 0x000000ffff067224 */ /* 0x000fc600078e000d */
[----:B------:R-:W-:Y:S01]  /*0eb0*/  LOP3.LUT R10, R7, R10, RZ, 0xfc, !PT ;  /* 0x0000000a070a7212 */ /* 0x000fe200078efcff */
[----:B------:R-:W-:Y:S01]  /*0ec0*/  @!P2 IMAD.MOV R6, RZ, RZ, -R6 ;  /* 0x000000ffff06a224 */ /* 0x000fe200078e0a06 */
[----:B------:R-:W-:-:S05]  /*0ed0*/  @!P4 LOP3.LUT R6, RZ, R5, RZ, 0x33, !PT ;  /* 0x00000005ff06c212 */ /* 0x000fca00078e33ff */
        /* <DEDUP_REMOVED lines=21> */
.L_x_171:
[----:B------:R-:W-:Y:S01]  /*1030*/  IMAD.MOV.U32 R27, RZ, RZ, R16 ;  /* 0x000000ffff1b7224 */ /* 0x000fe200078e0010 */
[----:B------:R-:W-:Y:S01]  /*1040*/  MOV R20, R11 ;  /* 0x0000000b00147202 */ /* 0x000fe20000000f00 */
[----:B------:R-:W-:Y:S01]  /*1050*/  IMAD.MOV.U32 R21, RZ, RZ, R17 ;  /* 0x000000ffff157224 */ /* 0x000fe200078e0011 */
[----:B------:R-:W-:Y:S02]  /*1060*/  MOV R19, R3 ;  /* 0x0000000300137202 */ /* 0x000fe40000000f00 */
[----:B------:R-:W-:Y:S02]  /*1070*/  MOV R18, 0x1090 ;  /* 0x0000109000127802 */ /* 0x000fe40000000f00 */
[----:B------:R-:W-:Y:S05]  /*1080*/  CALL.REL.NOINC `($__internal_5_$__cuda_sm20_div_s64) ;  /* 0x0000002c00fc7944 */ /* 0x000fea0003c00000 */
[----:B------:R-:W-:Y:S02]  /*1090*/  MOV R32, R16 ;  /* 0x0000001000207202 */ /* 0x000fe40000000f00 */
[----:B------:R-:W-:Y:S02]  /*10a0*/  MOV R33, R17 ;  /* 0x0000001100217202 */ /* 0x000fe40000000f00 */
.L_x_172:
[----:B------:R-:W-:Y:S05]  /*10b0*/  BSYNC.RECONVERGENT B0 ;  /* 0x0000000000007941 */ /* 0x000fea0003800200 */
.L_x_170:
[----:B------:R-:W-:Y:S01]  /*10c0*/  IABS R16, UR10 ;  /* 0x0000000a00107c13 */ /* 0x000fe20008000000 */
[----:B------:R-:W0:Y:S01]  /*10d0*/  LDC R5, c[0x0][0x434] ;  /* 0x00010d00ff057b82 */ /* 0x000e220000000800 */
[----:B------:R-:W-:Y:S01]  /*10e0*/  IABS R7, UR10 ;  /* 0x0000000a00077c13 */ /* 0x000fe20008000000 */
[----:B------:R-:W-:Y:S01]  /*10f0*/  BSSY.RECONVERGENT B0, `(.L_x_173) ;  /* 0x000003d000007945 */ /* 0x000fe20003800200 */
[----:B------:R-:W1:Y:S03]  /*1100*/  I2F.RP R13, R16 ;  /* 0x00000010000d7306 */ /* 0x000e660000209400 */
[----:B------:R-:W-:-:S05]  /*1110*/  IMAD.MOV R7, RZ, RZ, -R7 ;  /* 0x000000ffff077224 */ /* 0x000fca00078e0a07 */
        /* <DEDUP_REMOVED lines=27> */
[----:B------:R-:W-:Y:S01]  /*12d0*/  ISETP.NE.U32.AND P1, PT, R7, RZ, PT ;  /* 0x000000ff0700720c */ /* 0x000fe20003f25070 */
[----:B------:R-:W-:-:S04]  /*12e0*/  IMAD R7, R6, UR11, RZ ;  /* 0x0000000b06077c24 */ /* 0x000fc8000f8e02ff */
[----:B------:R-:W-:-:S08]  /*12f0*/  IMAD R10, R10, R7, RZ ;  /* 0x000000070a0a7224 */ /* 0x000fd000078e02ff */
        /* <DEDUP_REMOVED lines=21> */
.L_x_174:
[----:B------:R-:W-:Y:S01]  /*1450*/  IMAD.MOV.U32 R27, RZ, RZ, R30 ;  /* 0x000000ffff1b7224 */ /* 0x000fe200078e001e */
[----:B------:R-:W-:Y:S01]  /*1460*/  MOV R21, R31 ;  /* 0x0000001f00157202 */ /* 0x000fe20000000f00 */
[----:B------:R-:W-:Y:S01]  /*1470*/  IMAD.MOV.U32 R20, RZ, RZ, R9 ;  /* 0x000000ffff147224 */ /* 0x000fe200078e0009 */
[----:B------:R-:W-:Y:S02]  /*1480*/  MOV R18, 0x14a0 ;  /* 0x000014a000127802 */ /* 0x000fe40000000f00 */
[----:B------:R-:W-:Y:S05]  /*1490*/  CALL.REL.NOINC `($__internal_5_$__cuda_sm20_div_s64) ;  /* 0x0000002800f87944 */ /* 0x000fea0003c00000 */
[----:B------:R-:W-:Y:S02]  /*14a0*/  MOV R20, R16 ;  /* 0x0000001000147202 */ /* 0x000fe40000000f00 */
[----:B------:R-:W-:Y:S02]  /*14b0*/  MOV R21, R17 ;  /* 0x0000001100157202 */ /* 0x000fe40000000f00 */
.L_x_175:
[----:B------:R-:W-:Y:S05]  /*14c0*/  BSYNC.RECONVERGENT B0 ;  /* 0x0000000000007941 */ /* 0x000fea0003800200 */
.L_x_173:
[----:B------:R-:W0:Y:S01]  /*14d0*/  LDCU UR5, c[0x0][0x434] ;  /* 0x00008680ff0577ac */ /* 0x000e220008000800 */
[----:B------:R-:W-:Y:S01]  /*14e0*/  BSSY.RECONVERGENT B0, `(.L_x_176) ;  /* 0x0000035000007945 */ /* 0x000fe20003800200 */
[----:B------:R-:W-:Y:S01]  /*14f0*/  MOV R19, 0xff800000 ;  /* 0xff80000000137802 */ /* 0x000fe20000000f00 */
[----:B------:R-:W1:Y:S01]  /*1500*/  LDCU UR12, c[0x0][0x534] ;  /* 0x0000a680ff0c77ac */ /* 0x000e620008000800 */
[----:B------:R-:W2:Y:S01]  /*1510*/  LDCU UR9, c[0x0][0x430] ;  /* 0x00008600ff0977ac */ /* 0x000ea20008000800 */
[----:B------:R-:W-:-:S04]  /*1520*/  USHF.R.S32.HI UR4, URZ, 0x1f, UR10 ;  /* 0x0000001fff047899 */ /* 0x000fc8000801140a */
[----:B------:R-:W-:Y:S01]  /*1530*/  ULOP3.LUT UR4, UR4, 0x1, URZ, 0xfc, !UPT ;  /* 0x0000000104047892 */ /* 0x000fe2000f8efcff */
[----:B0-----:R-:W-:-:S05]  /*1540*/  IMAD.U32 R8, RZ, RZ, UR5 ;  /* 0x00000005ff087e24 */ /* 0x001fca000f8e00ff */
[----:B------:R-:W-:Y:S01]  /*1550*/  IABS R8, R8 ;  /* 0x0000000800087213 */ /* 0x000fe20000000000 */
[----:B--2---:R-:W-:-:S03]  /*1560*/  UIMAD UR9, UR5, UR9, URZ ;  /* 0x00000009050972a4 */ /* 0x004fc6000f8e02ff */
[----:B------:R-:W0:Y:S08]  /*1570*/  I2F.RP R15, R8 ;  /* 0x00000008000f7306 */ /* 0x000e300000209400 */
[----:B0-----:R-:W0:Y:S02]  /*1580*/  MUFU.RCP R16, R15 ;  /* 0x0000000f00107308 */ /* 0x001e240000001000 */
[----:B0-----:R-:W-:-:S06]  /*1590*/  VIADD R16, R16, 0xffffffe ;  /* 0x0ffffffe10107836 */ /* 0x001fcc0000000000 */
[----:B------:R-:W0:Y:S02]  /*15a0*/  F2I.FTZ.U32.TRUNC.NTZ R17, R16 ;  /* 0x0000001000117305 */ /* 0x000e24000021f000 */
[----:B0-----:R-:W-:Y:S01]  /*15b0*/  IADD3 R6, PT, PT, RZ, -R17, RZ ;  /* 0x80000011ff067210 */ /* 0x001fe20007ffe0ff */
[----:B------:R-:W-:-:S04]  /*15c0*/  IMAD.MOV.U32 R16, RZ, RZ, RZ ;  /* 0x000000ffff107224 */ /* 0x000fc800078e00ff */
[----:B------:R-:W-:Y:S01]  /*15d0*/  IMAD R7, R6, R8, RZ ;  /* 0x0000000806077224 */ /* 0x000fe200078e02ff */
[----:B------:R-:W-:Y:S02]  /*15e0*/  IABS R6, R5 ;  /* 0x0000000500067213 */ /* 0x000fe40000000000 */
[----:B------:R-:W-:Y:S01]  /*15f0*/  LOP3.LUT R5, R5, UR5, RZ, 0x3c, !PT ;  /* 0x0000000505057c12 */ /* 0x000fe2000f8e3cff */
[----:B------:R-:W-:-:S03]  /*1600*/  IMAD.HI.U32 R7, R17, R7, R16 ;  /* 0x0000000711077227 */ /* 0x000fc600078e0010 */
[----:B------:R-:W-:Y:S02]  /*1610*/  ISETP.GE.AND P1, PT, R5, RZ, PT ;  /* 0x000000ff0500720c */ /* 0x000fe40003f26270 */
[----:B------:R-:W-:Y:S01]  /*1620*/  SHF.R.U32.HI R5, RZ, 0x4, R0 ;  /* 0x00000004ff057819 */ /* 0x000fe20000011600 */
        /* <DEDUP_REMOVED lines=8> */
[----:B------:R-:W-:-:S05]  /*16b0*/  @P2 VIADD R13, R13, 0x1 ;  /* 0x000000010d0d2836 */ /* 0x000fca0000000000 */
[----:B------:R-:W-:Y:S02]  /*16c0*/  MOV R7, R13 ;  /* 0x0000000d00077202 */ /* 0x000fe40000000f00 */
[----:B------:R-:W-:-:S03]  /*16d0*/  LOP3.LUT R13, R0, 0xf, RZ, 0xc0, !PT ;  /* 0x0000000f000d7812 */ /* 0x000fc600078ec0ff */
[----:B------:R-:W-:Y:S01]  /*16e0*/  @!P1 IMAD.MOV R7, RZ, RZ, -R7 ;  /* 0x000000ffff079224 */ /* 0x000fe200078e0a07 */
[----:B-1----:R-:W-:Y:S01]  /*16f0*/  ISETP.GE.AND P1, PT, R5, UR12, PT ;  /* 0x0000000c05007c0c */ /* 0x002fe2000bf26270 */
[----:B------:R-:W0:Y:S01]  /*1700*/  LDCU.64 UR12, c[0x0][0x358] ;  /* 0x00006b00ff0c77ac */ /* 0x000e220008000a00 */
[----:B------:R-:W-:-:S05]  /*1710*/  @!P0 LOP3.LUT R7, RZ, UR5, RZ, 0x33, !PT ;  /* 0x00000005ff078c12 */ /* 0x000fca000f8e33ff */
        /* <DEDUP_REMOVED lines=8> */
[----:B------:R-:W1:Y:S01]  /*17a0*/  LDCU.64 UR4, c[0x0][0x428] ;  /* 0x00008500ff0477ac */ /* 0x000e620008000a00 */
[----:B------:R-:W-:Y:S01]  /*17b0*/  IADD3 R16, P0, PT, R13, UR6, RZ ;  /* 0x000000060d107c10 */ /* 0x000fe2000ff1e0ff */
[----:B------:R-:W-:-:S04]  /*17c0*/  IMAD R8, R5, UR14, RZ ;  /* 0x0000000e05087c24 */ /* 0x000fc8000f8e02ff */
[----:B------:R-:W-:Y:S02]  /*17d0*/  IMAD.X R17, RZ, RZ, RZ, P0 ;  /* 0x000000ffff117224 */ /* 0x000fe400000e06ff */
[----:B------:R-:W-:-:S05]  /*17e0*/  IMAD.WIDE.U32 R16, R5, UR7, R16 ;  /* 0x0000000705107c25 */ /* 0x000fca000f8e0010 */
[----:B------:R-:W-:Y:S02]  /*17f0*/  IADD3 R8, PT, PT, R17, R8, RZ ;  /* 0x0000000811087210 */ /* 0x000fe40007ffe0ff */
[----:B-1----:R-:W-:-:S04]  /*1800*/  LEA R18, P0, R16, UR4, 0x2 ;  /* 0x0000000410127c11 */ /* 0x002fc8000f8010ff */
[----:B------:R-:W-:-:S06]  /*1810*/  LEA.HI.X R19, R16, UR5, R8, 0x2, P0 ;  /* 0x0000000510137c11 */ /* 0x000fcc00080f1408 */
[----:B0-----:R1:W5:Y:S03]  /*1820*/  LDG.E R19, desc[UR12][R18.64] ;  /* 0x0000000c12137981 */ /* 0x001366000c1e1900 */
.L_x_177:
[----:B0-----:R-:W-:Y:S05]  /*1830*/  BSYNC.RECONVERGENT B0 ;  /* 0x0000000000007941 */ /* 0x001fea0003800200 */
.L_x_176:
[----:B------:R-:W0:Y:S01]  /*1840*/  S2UR UR14, SR_CgaCtaId ;  /* 0x00000000000e79c3 */ /* 0x000e220000008800 */
[C---:B------:R-:W-:Y:S01]  /*1850*/  ISETP.GT.U32.AND P0, PT, R0.reuse, 0x3f, PT ;  /* 0x0000003f0000780c */ /* 0x040fe20003f04070 */
[----:B------:R-:W-:Y:S01]  /*1860*/  UMOV UR4, 0x400 ;  /* 0x0000040000047882 */ /* 0x000fe20000000000 */
[----:B-1----:R-:W-:Y:S01]  /*1870*/  IMAD.MOV.U32 R18, RZ, RZ, 0x44 ;  /* 0x00000044ff127424 */ /* 0x002fe200078e00ff */
[----:B------:R-:W-:Y:S01]  /*1880*/  LOP3.LUT R25, R0, 0x3, RZ, 0xc0, !PT ;  /* 0x0000000300197812 */ /* 0x000fe200078ec0ff */
[----:B------:R-:W-:Y:S01]  /*1890*/  IMAD.MOV.U32 R8, RZ, RZ, 0x44 ;  /* 0x00000044ff087424 */ /* 0x000fe200078e00ff */
[-C--:B------:R-:W-:Y:S01]  /*18a0*/  IABS R17, R6.reuse ;  /* 0x0000000600117213 */ /* 0x080fe20000000000 */
[----:B------:R-:W-:Y:S01]  /*18b0*/  IMAD.MOV.U32 R26, RZ, RZ, -0x800000 ;  /* 0xff800000ff1a7424 */ /* 0x000fe200078e00ff */
[----:B------:R-:W-:Y:S01]  /*18c0*/  ISETP.NE.AND P5, PT, R6, RZ, PT ;  /* 0x000000ff0600720c */ /* 0x000fe20003fa5270 */
[----:B------:R-:W-:Y:S02]  /*18d0*/  BSSY.RECONVERGENT B1, `(.L_x_178) ;  /* 0x000017b000017945 */ /* 0x000fe40003800200 */
[----:B------:R-:W-:Y:S01]  /*18e0*/  IMAD.IADD R24, R2, 0x1, R17 ;  /* 0x0000000102187824 */ /* 0x000fe200078e0211 */
[----:B------:R-:W-:-:S04]  /*18f0*/  IABS R2, R6 ;  /* 0x0000000600027213 */ /* 0x000fc80000000000 */
[----:B------:R-:W-:Y:S01]  /*1900*/  IADD3 R2, PT, PT, RZ, -R2, RZ ;  /* 0x80000002ff027210 */ /* 0x000fe20007ffe0ff */
[----:B0-----:R-:W-:-:S06]  /*1910*/  ULEA UR14, UR14, UR4, 0x18 ;  /* 0x000000040e0e7291 */ /* 0x001fcc000f8ec0ff */
[----:B------:R-:W-:Y:S02]  /*1920*/  @!P0 IMAD R18, R5, R18, UR14 ;  /* 0x0000000e05128e24 */ /* 0x000fe4000f8e0212 */
[----:B------:R-:W-:Y:S01]  /*1930*/  IMAD R5, R25, R8, UR14 ;  /* 0x0000000e19057e24 */ /* 0x000fe2000f8e0208 */
[----:B------:R-:W-:Y:S01]  /*1940*/  LOP3.LUT R8, R0, 0x3fc, RZ, 0xc0, !PT ;  /* 0x000003fc00087812 */ /* 0x000fe200078ec0ff */
[----:B------:R-:W-:Y:S02]  /*1950*/  @!P0 IMAD R18, R13, 0x4, R18 ;  /* 0x000000040d128824 */ /* 0x000fe400078e0212 */
[----:B------:R-:W0:Y:S01]  /*1960*/  LDC R13, c[0x0][0x3e0] ;  /* 0x0000f800ff0d7b82 */ /* 0x000e220000000800 */
[----:B------:R-:W-:Y:S02]  /*1970*/  IADD3 R8, PT, PT, R5, R8, RZ ;  /* 0x0000000805087210 */ /* 0x000fe40007ffe0ff */
[----:B-----5:R1:W-:Y:S05]  /*1980*/  @!P0 STS [R18], R19 ;  /* 0x0000001312008388 */ /* 0x0203ea0000000800 */
[----:B------:R-:W-:Y:S01]  /*1990*/  BAR.SYNC.DEFER_BLOCKING 0x0 ;  /* 0x0000000000007b1d */ /* 0x000fe20000010000 */
[----:B0-----:R-:W-:-:S05]  /*19a0*/  IABS R5, R13 ;  /* 0x0000000d00057213 */ /* 0x001fca0000000000 */
[----:B-1----:R-:W0:Y:S01]  /*19b0*/  I2F.RP R18, R17 ;  /* 0x0000001100127306 */ /* 0x002e220000209400 */
[----:B------:R-:W1:Y:S07]  /*19c0*/  @!P0 LDS R26, [R8] ;  /* 0x00000000081a8984 */ /* 0x000e6e0000000800 */
[----:B------:R-:W2:Y:S08]  /*19d0*/  I2F.RP R22, R5 ;  /* 0x0000000500167306 */ /* 0x000eb00000209400 */
[----:B0-----:R-:W0:Y:S08]  /*19e0*/  MUFU.RCP R30, R18 ;  /* 0x00000012001e7308 */ /* 0x001e300000001000 */
[----:B--2---:R-:W2:Y:S01]  /*19f0*/  MUFU.RCP R28, R22 ;  /* 0x00000016001c7308 */ /* 0x004ea20000001000 */
[----:B0-----:R-:W-:-:S07]  /*1a00*/  VIADD R30, R30, 0xffffffe ;  /* 0x0ffffffe1e1e7836 */ /* 0x001fce0000000000 */
[----:B------:R-:W0:Y:S01]  /*1a10*/  F2I.FTZ.U32.TRUNC.NTZ R31, R30 ;  /* 0x0000001e001f7305 */ /* 0x000e22000021f000 */
[----:B--2---:R-:W-:Y:S01]  /*1a20*/  VIADD R28, R28, 0xffffffe ;  /* 0x0ffffffe1c1c7836 */ /* 0x004fe20000000000 */
[----:B-1----:R-:W1:Y:S06]  /*1a30*/  SHFL.BFLY PT, R15, R26, 0x2, 0x1f ;  /* 0x0c401f001a0f7f89 */ /* 0x002e6c00000e0000 */
[----:B------:R-:W2:Y:S01]  /*1a40*/  F2I.FTZ.U32.TRUNC.NTZ R29, R28 ;  /* 0x0000001c001d7305 */ /* 0x000ea2000021f000 */
[----:B0-----:R-:W-:Y:S02]  /*1a50*/  IMAD.MOV R18, RZ, RZ, -R31 ;  /* 0x000000ffff127224 */ /* 0x001fe400078e0a1f */
[----:B------:R-:W-:-:S02]  /*1a60*/  IMAD.MOV.U32 R30, RZ, RZ, RZ ;  /* 0x000000ffff1e7224 */ /* 0x000fc400078e00ff */
[----:B------:R-:W-:Y:S01]  /*1a70*/  IMAD R23, R18, R17, RZ ;  /* 0x0000001112177224 */ /* 0x000fe200078e02ff */
[----:B------:R-:W-:Y:S02]  /*1a80*/  IABS R18, R24 ;  /* 0x0000001800127213 */ /* 0x000fe40000000000 */
[----:B--2---:R-:W-:Y:S01]  /*1a90*/  IADD3 R22, PT, PT, RZ, -R29, RZ ;  /* 0x8000001dff167210 */ /* 0x004fe20007ffe0ff */
[----:B------:R-:W-:-:S04]  /*1aa0*/  IMAD.HI.U32 R23, R31, R23, R30 ;  /* 0x000000171f177227 */ /* 0x000fc800078e001e */
[----:B------:R-:W-:Y:S01]  /*1ab0*/  IMAD R22, R22, R5, RZ ;  /* 0x0000000516167224 */ /* 0x000fe200078e02ff */
[----:B-1----:R-:W-:Y:S01]  /*1ac0*/  FMNMX.FTZ R16, R15, R26, !PT ;  /* 0x0000001a0f107209 */ /* 0x002fe20007810000 */
[----:B------:R-:W-:Y:S02]  /*1ad0*/  IMAD.MOV.U32 R28, RZ, RZ, RZ ;  /* 0x000000ffff1c7224 */ /* 0x000fe400078e00ff */
[----:B------:R-:W-:Y:S02]  /*1ae0*/  IMAD.HI.U32 R23, R23, R18, RZ ;  /* 0x0000001217177227 */ /* 0x000fe400078e00ff */
[----:B------:R-:W0:Y:S02]  /*1af0*/  SHFL.BFLY PT, R15, R16, 0x1, 0x1f ;  /* 0x0c201f00100f7f89 */ /* 0x000e2400000e0000 */
[----:B------:R-:W-:-:S04]  /*1b00*/  IMAD.HI.U32 R22, R29, R22, R28 ;  /* 0x000000161d167227 */ /* 0x000fc800078e001c */
[----:B------:R-:W-:Y:S02]  /*1b10*/  IMAD R2, R23, R2, R18 ;  /* 0x0000000217027224 */ /* 0x000fe400078e0212 */
[----:B------:R-:W-:-:S03]  /*1b20*/  IMAD.HI.U32 R22, R22, R18, RZ ;  /* 0x0000001216167227 */ /* 0x000fc600078e00ff */
[----:B------:R-:W-:Y:S02]  /*1b30*/  ISETP.GT.U32.AND P2, PT, R17, R2, PT ;  /* 0x000000021100720c */ /* 0x000fe40003f44070 */
[----:B0-----:R-:W-:-:S11]  /*1b40*/  FMNMX.FTZ R15, R16, R15, !PT ;  /* 0x0000000f100f7209 */ /* 0x001fd60007810000 */
[----:B------:R-:W-:Y:S01]  /*1b50*/  @!P2 IMAD.IADD R2, R2, 0x1, -R17 ;  /* 0x000000010202a824 */ /* 0x000fe200078e0a11 */
[----:B------:R-:W-:Y:S02]  /*1b60*/  @!P2 IADD3 R23, PT, PT, R23, 0x1, RZ ;  /* 0x000000011717a810 */ /* 0x000fe40007ffe0ff */
[C---:B------:R-:W-:Y:S02]  /*1b70*/  FSETP.NEU.FTZ.AND P0, PT, R15.reuse, -INF , PT ;  /* 0xff8000000f00780b */ /* 0x040fe40003f1d000 */
[-C--:B------:R-:W-:Y:S02]  /*1b80*/  ISETP.GE.U32.AND P1, PT, R2, R17.reuse, PT ;  /* 0x000000110200720c */ /* 0x080fe40003f26070 */
[----:B------:R-:W-:Y:S02]  /*1b90*/  FSEL R15, R15, RZ, P0 ;  /* 0x000000ff0f0f7208 */ /* 0x000fe40000000000 */
[C---:B------:R-:W-:Y:S02]  /*1ba0*/  LOP3.LUT R2, R24.reuse, R17, RZ, 0x3c, !PT ;  /* 0x0000001118027212 */ /* 0x040fe400078e3cff */
[----:B------:R-:W-:Y:S01]  /*1bb0*/  LOP3.LUT R24, R24, R13, RZ, 0x3c, !PT ;  /* 0x0000000d18187212 */ /* 0x000fe200078e3cff */
[----:B------:R-:W-:Y:S01]  /*1bc0*/  FADD.FTZ R19, -R15, R26 ;  /* 0x0000001a0f137221 */ /* 0x000fe20000010100 */
[----:B------:R-:W-:-:S02]  /*1bd0*/  ISETP.GE.AND P3, PT, R2, RZ, PT ;  /* 0x000000ff0200720c */ /* 0x000fc40003f66270 */
[----:B------:R-:W-:Y:S01]  /*1be0*/  ISETP.GE.AND P2, PT, R24, RZ, PT ;  /* 0x000000ff1800720c */ /* 0x000fe20003f46270 */
[----:B------:R-:W-:Y:S02]  /*1bf0*/  FMUL.FTZ R19, R19, 1.4426950216293334961 ;  /* 0x3fb8aa3b13137820 */ /* 0x000fe40000410000 */
[----:B------:R-:W-:-:S04]  /*1c00*/  @P1 VIADD R23, R23, 0x1 ;  /* 0x0000000117171836 */ /* 0x000fc80000000000 */
[----:B------:R-:W0:Y:S02]  /*1c10*/  MUFU.EX2 R19, R19 ;  /* 0x0000001300137308 */ /* 0x000e240000000800 */
[----:B0-----:R-:W0:Y:S02]  /*1c20*/  SHFL.BFLY PT, R16, R19, 0x2, 0x1f ;  /* 0x0c401f0013107f89 */ /* 0x001e2400000e0000 */
[----:B0-----:R-:W-:Y:S01]  /*1c30*/  FADD.FTZ R28, R19, R16 ;  /* 0x00000010131c7221 */ /* 0x001fe20000010000 */
[----:B------:R-:W-:-:S04]  /*1c40*/  IMAD.MOV R16, RZ, RZ, -R22 ;  /* 0x000000ffff107224 */ /* 0x000fc800078e0a16 */
[----:B------:R-:W0:Y:S01]  /*1c50*/  SHFL.BFLY PT, R19, R28, 0x1, 0x1f ;  /* 0x0c201f001c137f89 */ /* 0x000e2200000e0000 */
[----:B------:R-:W-:-:S05]  /*1c60*/  IMAD R16, R5, R16, R18 ;  /* 0x0000001005107224 */ /* 0x000fca00078e0212 */
[----:B------:R-:W-:-:S13]  /*1c70*/  ISETP.GT.U32.AND P0, PT, R5, R16, PT ;  /* 0x000000100500720c */ /* 0x000fda0003f04070 */
[----:B------:R-:W-:Y:S01]  /*1c80*/  @!P0 IMAD.IADD R16, R16, 0x1, -R5 ;  /* 0x0000000110108824 */ /* 0x000fe200078e0a05 */
[----:B------:R-:W-:Y:S02]  /*1c90*/  @!P0 IADD3 R22, PT, PT, R22, 0x1, RZ ;  /* 0x0000000116168810 */ /* 0x000fe40007ffe0ff */
[----:B------:R-:W-:Y:S02]  /*1ca0*/  ISETP.NE.AND P0, PT, R13, RZ, PT ;  /* 0x000000ff0d00720c */ /* 0x000fe40003f05270 */
[----:B------:R-:W-:Y:S01]  /*1cb0*/  ISETP.GE.U32.AND P4, PT, R16, R5, PT ;  /* 0x000000051000720c */ /* 0x000fe20003f86070 */
[----:B0-----:R-:W-:Y:S01]  /*1cc0*/  FADD.FTZ R19, R28, R19 ;  /* 0x000000131c137221 */ /* 0x001fe20000010000 */
[----:B------:R-:W-:Y:S01]  /*1cd0*/  IMAD.MOV.U32 R5, RZ, RZ, R23 ;  /* 0x000000ffff057224 */ /* 0x000fe200078e0017 */
[----:B------:R-:W-:Y:S01]  /*1ce0*/  SHF.R.S32.HI R16, RZ, 0x1f, R6 ;  /* 0x0000001fff107819 */ /* 0x000fe20000011406 */
[----:B------:R-:W-:Y:S02]  /*1cf0*/  IMAD.MOV.U32 R23, RZ, RZ, 0x7f800000 ;  /* 0x7f800000ff177424 */ /* 0x000fe400078e00ff */
[----:B------:R-:W-:Y:S01]  /*1d00*/  FSETP.NE.FTZ.AND P1, PT, R19, RZ, PT ;  /* 0x000000ff1300720b */ /* 0x000fe20003f35000 */
[----:B------:R-:W-:Y:S01]  /*1d10*/  @!P3 IMAD.MOV R5, RZ, RZ, -R5 ;  /* 0x000000ffff05b224 */ /* 0x000fe200078e0a05 */
[----:B------:R-:W-:Y:S01]  /*1d20*/  ISETP.NE.AND P3, PT, R7, RZ, PT ;  /* 0x000000ff0700720c */ /* 0x000fe20003f65270 */
[----:B------:R-:W-:Y:S01]  /*1d30*/  IMAD R6, R6, UR9, RZ ;  /* 0x0000000906067c24 */ /* 0x000fe2000f8e02ff */
[----:B------:R-:W-:-:S02]  /*1d40*/  @!P5 LOP3.LUT R5, RZ, R17, RZ, 0x33, !PT ;  /* 0x00000011ff05d212 */ /* 0x000fc400078e33ff */
[----:B------:R-:W-:Y:S01]  /*1d50*/  SEL R17, RZ, 0x1, !P3 ;  /* 0x00000001ff117807 */ /* 0x000fe20005800000 */
[----:B------:R-:W-:Y:S01]  /*1d60*/  @P4 VIADD R22, R22, 0x1 ;  /* 0x0000000116164836 */ /* 0x000fe20000000000 */
[----:B------:R-:W-:Y:S02]  /*1d70*/  SHF.R.S32.HI R7, RZ, 0x1f, R5 ;  /* 0x0000001fff077819 */ /* 0x000fe40000011405 */
[----:B------:R-:W-:Y:S02]  /*1d80*/  LOP3.LUT R17, R16, R17, RZ, 0xfc, !PT ;  /* 0x0000001110117212 */ /* 0x000fe400078efcff */
[----:B------:R-:W-:Y:S01]  /*1d90*/  @!P2 IADD3 R22, PT, PT, -R22, RZ, RZ ;  /* 0x000000ff1616a210 */ /* 0x000fe20007ffe1ff */
[----:B------:R-:W0:Y:S01]  /*1da0*/  @P1 MUFU.LG2 R2, R19 ;  /* 0x0000001300021308 */ /* 0x000e220000000c00 */
[----:B------:R-:W-:Y:S02]  /*1db0*/  @!P0 LOP3.LUT R22, RZ, R13, RZ, 0x33, !PT ;  /* 0x0000000dff168212 */ /* 0x000fe400078e33ff */
[----:B------:R-:W-:-:S02]  /*1dc0*/  LOP3.LUT P0, RZ, R0, 0x3c3, RZ, 0xc0, !PT ;  /* 0x000003c300ff7812 */ /* 0x000fc4000780c0ff */
[----:B------:R-:W-:Y:S01]  /*1dd0*/  ISETP.LT.U32.AND P2, PT, R20, R5, PT ;  /* 0x000000051400720c */ /* 0x000fe20003f41070 */
[----:B------:R-:W-:-:S03]  /*1de0*/  IMAD R16, R22, UR11, RZ ;  /* 0x0000000b16107c24 */ /* 0x000fc6000f8e02ff */
[----:B------:R-:W-:-:S04]  /*1df0*/  ISETP.LT.AND.EX P2, PT, R21, R7, PT, P2 ;  /* 0x000000071500720c */ /* 0x000fc80003f41320 */
[----:B------:R-:W-:Y:S01]  /*1e00*/  SEL R7, R20, R5, P2 ;  /* 0x0000000514077207 */ /* 0x000fe20001000000 */
[----:B------:R-:W-:Y:S02]  /*1e10*/  IMAD R5, R17, R16, RZ ;  /* 0x0000001011057224 */ /* 0x000fe400078e02ff */
[----:B0-----:R-:W-:Y:S01]  /*1e20*/  @P1 FFMA.FTZ R23, R2, 0.69314718246459960938, R15 ;  /* 0x3f31721802171823 */ /* 0x001fe2000001000f */
[----:B------:R-:W-:Y:S06]  /*1e30*/  @P0 BRA `(.L_x_179) ;  /* 0x0000001000900947 */ /* 0x000fec0003800000 */
[----:B------:R-:W0:Y:S02]  /*1e40*/  LDCU.U8 UR4, c[0x0][0x548] ;  /* 0x0000a900ff0477ac */ /* 0x000e240008000000 */
[----:B0-----:R-:W-:-:S09]  /*1e50*/  UISETP.NE.AND UP0, UPT, UR4, URZ, UPT ;  /* 0x000000ff0400728c */ /* 0x001fd2000bf05270 */
[----:B------:R-:W-:Y:S05]  /*1e60*/  BRA.U !UP0, `(.L_x_180) ;  /* 0x0000001108747547 */ /* 0x000fea000b800000 */
[----:B------:R-:W-:Y:S02]  /*1e70*/  LEA.HI R27, R0, UR6, RZ, 0x1e ;  /* 0x00000006001b7c11 */ /* 0x000fe4000f8ff0ff */
[----:B------:R-:W-:Y:S02]  /*1e80*/  ISETP.LT.U32.AND P0, PT, R13, 0x1, PT ;  /* 0x000000010d00780c */ /* 0x000fe40003f01070 */
[----:B------:R-:W-:Y:S02]  /*1e90*/  ISETP.GE.AND P1, PT, R27, UR7, PT ;  /* 0x000000071b007c0c */ /* 0x000fe4000bf26270 */
[----:B------:R-:W-:-:S04]  /*1ea0*/  SHF.R.S32.HI R2, RZ, 0x1f, R13 ;  /* 0x0000001fff027819 */ /* 0x000fc8000001140d */
[----:B------:R-:W-:-:S04]  /*1eb0*/  ISETP.LT.AND.EX P0, PT, R2, RZ, PT, P0 ;  /* 0x000000ff0200720c */ /* 0x000fc80003f01300 */
[----:B------:R-:W-:Y:S02]  /*1ec0*/  SEL R30, R13, 0x1, P0 ;  /* 0x000000010d1e7807 */ /* 0x000fe40000000000 */
[----:B------:R-:W-:Y:S01]  /*1ed0*/  SEL R16, R2, RZ, P0 ;  /* 0x000000ff02107207 */ /* 0x000fe20000000000 */
[----:B------:R-:W-:Y:S06]  /*1ee0*/  @P1 BRA `(.L_x_179) ;  /* 0x0000001000641947 */ /* 0x000fec0003800000 */
        /* <DEDUP_REMOVED lines=39> */
.L_x_181:
[----:B------:R-:W-:Y:S01]  /*2160*/  IMAD.MOV.U32 R21, RZ, RZ, RZ ;  /* 0x000000ffff157224 */ /* 0x000fe200078e00ff */
[----:B------:R-:W-:Y:S02]  /*2170*/  MOV R20, R30 ;  /* 0x0000001e00147202 */ /* 0x000fe40000000f00 */
[----:B------:R-:W-:Y:S02]  /*2180*/  MOV R18, 0x21a0 ;  /* 0x000021a000127802 */ /* 0x000fe40000000f00 */
[----:B------:R-:W-:Y:S05]  /*2190*/  CALL.REL.NOINC `($__internal_5_$__cuda_sm20_div_s64) ;  /* 0x0000001c00b87944 */ /* 0x000fea0003c00000 */
[----:B------:R-:W-:Y:S02]  /*21a0*/  IADD3 R13, PT, PT, -R16, RZ, RZ ;  /* 0x000000ff100d7210 */ /* 0x000fe40007ffe1ff */
[----:B------:R-:W-:-:S03]  /*21b0*/  MOV R31, R17 ;  /* 0x00000011001f7202 */ /* 0x000fc60000000f00 */
[----:B------:R-:W-:Y:S01]  /*21c0*/  IMAD R27, R30, R13, R27 ;  /* 0x0000000d1e1b7224 */ /* 0x000fe200078e021b */
[----:B------:R-:W-:-:S07]  /*21d0*/  MOV R30, R16 ;  /* 0x00000010001e7202 */ /* 0x000fce0000000f00 */
.L_x_182:
[----:B------:R-:W-:Y:S01]  /*21e0*/  IABS R17, UR15 ;  /* 0x0000000f00117c13 */ /* 0x000fe20008000000 */
[----:B------:R-:W-:Y:S01]  /*21f0*/  IMAD R3, R3, R14, RZ ;  /* 0x0000000e03037224 */ /* 0x000fe200078e02ff */
[----:B------:R-:W-:Y:S01]  /*2200*/  IABS R15, R27 ;  /* 0x0000001b000f7213 */ /* 0x000fe20000000000 */
[----:B------:R-:W-:Y:S01]  /*2210*/  BSSY.RECONVERGENT B0, `(.L_x_183) ;  /* 0x0000040000007945 */ /* 0x000fe20003800200 */
[----:B------:R-:W0:Y:S01]  /*2220*/  I2F.U32.RP R20, R17 ;  /* 0x0000001100147306 */ /* 0x000e220000209000 */
[----:B------:R-:W-:Y:S01]  /*2230*/  IABS R13, UR15 ;  /* 0x0000000f000d7c13 */ /* 0x000fe20008000000 */
[----:B------:R-:W-:Y:S01]  /*2240*/  IMAD R3, R11, R4, R3 ;  /* 0x000000040b037224 */ /* 0x000fe200078e0203 */
[----:B------:R-:W-:-:S03]  /*2250*/  LOP3.LUT R4, R27, UR15, RZ, 0x3c, !PT ;  /* 0x0000000f1b047c12 */ /* 0x000fc6000f8e3cff */
[----:B------:R-:W-:Y:S01]  /*2260*/  IMAD.MOV R13, RZ, RZ, -R13 ;  /* 0x000000ffff0d7224 */ /* 0x000fe200078e0a0d */
[----:B------:R-:W-:Y:S01]  /*2270*/  ISETP.GE.AND P0, PT, R4, RZ, PT ;  /* 0x000000ff0400720c */ /* 0x000fe20003f06270 */
[----:B0-----:R-:W0:Y:S02]  /*2280*/  MUFU.RCP R18, R20 ;  /* 0x0000001400127308 */ /* 0x001e240000001000 */
[----:B0-----:R-:W-:Y:S02]  /*2290*/  VIADD R18, R18, 0xffffffe ;  /* 0x0ffffffe12127836 */ /* 0x001fe40000000000 */
[----:B------:R-:W-:-:S04]  /*22a0*/  IMAD.WIDE.U32 R20, R11, R14, RZ ;  /* 0x0000000e0b147225 */ /* 0x000fc800078e00ff */
[----:B------:R-:W0:Y:S01]  /*22b0*/  F2I.FTZ.U32.TRUNC.NTZ R19, R18 ;  /* 0x0000001200137305 */ /* 0x000e22000021f000 */
[----:B------:R-:W-:Y:S02]  /*22c0*/  IMAD.IADD R3, R21, 0x1, R3 ;  /* 0x0000000115037824 */ /* 0x000fe400078e0203 */
[----:B------:R-:W-:-:S04]  /*22d0*/  IMAD.WIDE.U32 R34, R20, R32, RZ ;  /* 0x0000002014227225 */ /* 0x000fc800078e00ff */
[----:B------:R-:W-:-:S04]  /*22e0*/  IMAD R3, R3, R32, RZ ;  /* 0x0000002003037224 */ /* 0x000fc800078e02ff */
[----:B------:R-:W-:Y:S02]  /*22f0*/  IMAD R3, R33, R20, R3 ;  /* 0x0000001421037224 */ /* 0x000fe400078e0203 */
[----:B0-----:R-:W-:Y:S01]  /*2300*/  IMAD.MOV R16, RZ, RZ, -R19 ;  /* 0x000000ffff107224 */ /* 0x001fe200078e0a13 */
[----:B------:R-:W-:-:S03]  /*2310*/  MOV R18, RZ ;  /* 0x000000ff00127202 */ /* 0x000fc60000000f00 */
[----:B------:R-:W-:-:S04]  /*2320*/  IMAD R16, R16, R17, RZ ;  /* 0x0000001110107224 */ /* 0x000fc800078e02ff */
[----:B------:R-:W-:-:S04]  /*2330*/  IMAD.HI.U32 R16, R19, R16, R18 ;  /* 0x0000001013107227 */ /* 0x000fc800078e0012 */
[----:B------:R-:W-:Y:S02]  /*2340*/  IMAD.IADD R19, R35, 0x1, R3 ;  /* 0x0000000123137824 */ /* 0x000fe400078e0203 */
[----:B------:R-:W-:-:S03]  /*2350*/  IMAD.HI.U32 R16, R16, R15, RZ ;  /* 0x0000000f10107227 */ /* 0x000fc600078e00ff */
[----:B------:R-:W-:Y:S01]  /*2360*/  LOP3.LUT R3, R31, R19, RZ, 0xfc, !PT ;  /* 0x000000131f037212 */ /* 0x000fe200078efcff */
[----:B------:R-:W-:-:S05]  /*2370*/  IMAD R18, R16, R13, R15 ;  /* 0x0000000d10127224 */ /* 0x000fca00078e020f */
[----:B------:R-:W-:-:S13]  /*2380*/  ISETP.GT.U32.AND P1, PT, R17, R18, PT ;  /* 0x000000121100720c */ /* 0x000fda0003f24070 */
[-C--:B------:R-:W-:Y:S02]  /*2390*/  @!P1 IADD3 R18, PT, PT, R18, -R17.reuse, RZ ;  /* 0x8000001112129210 */ /* 0x080fe40007ffe0ff */
[----:B------:R-:W-:Y:S02]  /*23a0*/  @!P1 IADD3 R16, PT, PT, R16, 0x1, RZ ;  /* 0x0000000110109810 */ /* 0x000fe40007ffe0ff */
[----:B------:R-:W-:Y:S02]  /*23b0*/  ISETP.GE.U32.AND P2, PT, R18, R17, PT ;  /* 0x000000111200720c */ /* 0x000fe40003f46070 */
[----:B------:R-:W-:-:S11]  /*23c0*/  ISETP.NE.AND P1, PT, RZ, UR15, PT ;  /* 0x0000000fff007c0c */ /* 0x000fd6000bf25270 */
        /* <DEDUP_REMOVED lines=29> */
.L_x_184:
[----:B------:R-:W-:Y:S01]  /*25a0*/  IMAD.MOV.U32 R27, RZ, RZ, R30 ;  /* 0x000000ffff1b7224 */ /* 0x000fe200078e001e */
[----:B------:R-:W-:Y:S01]  /*25b0*/  MOV R21, R31 ;  /* 0x0000001f00157202 */ /* 0x000fe20000000f00 */
[----:B------:R-:W-:Y:S01]  /*25c0*/  IMAD.MOV.U32 R20, RZ, RZ, R34 ;  /* 0x000000ffff147224 */ /* 0x000fe200078e0022 */
[----:B------:R-:W-:Y:S02]  /*25d0*/  MOV R18, 0x25f0 ;  /* 0x000025f000127802 */ /* 0x000fe40000000f00 */
[----:B------:R-:W-:Y:S05]  /*25e0*/  CALL.REL.NOINC `($__internal_5_$__cuda_sm20_div_s64) ;  /* 0x0000001800a47944 */ /* 0x000fea0003c00000 */
[----:B------:R-:W-:-:S05]  /*25f0*/  IADD3 R31, PT, PT, -R16, RZ, RZ ;  /* 0x000000ff101f7210 */ /* 0x000fca0007ffe1ff */
[----:B------:R-:W-:Y:S02]  /*2600*/  IMAD R31, R31, R34, R30 ;  /* 0x000000221f1f7224 */ /* 0x000fe400078e021e */
.L_x_185:
[----:B------:R-:W-:Y:S05]  /*2610*/  BSYNC.RECONVERGENT B0 ;  /* 0x0000000000007941 */ /* 0x000fea0003800200 */
.L_x_183:
[-C--:B------:R-:W-:Y:S01]  /*2620*/  IABS R17, R14.reuse ;  /* 0x0000000e00117213 */ /* 0x080fe20000000000 */
[----:B------:R-:W0:Y:S01]  /*2630*/  LDC R19, c[0x0][0x3e0] ;  /* 0x0000f800ff137b82 */ /* 0x000e220000000800 */
[----:B------:R-:W-:Y:S01]  /*2640*/  IABS R13, R9 ;  /* 0x00000009000d7213 */ /* 0x000fe20000000000 */
[----:B------:R-:W-:Y:S01]  /*2650*/  IMAD.MOV.U32 R36, RZ, RZ, RZ ;  /* 0x000000ffff247224 */ /* 0x000fe200078e00ff */
[----:B------:R-:W1:Y:S01]  /*2660*/  I2F.U32.RP R21, R17 ;  /* 0x0000001100157306 */ /* 0x000e620000209000 */
[----:B------:R-:W-:Y:S01]  /*2670*/  IABS R15, R11 ;  /* 0x0000000b000f7213 */ /* 0x000fe20000000000 */
[----:B------:R-:W2:Y:S01]  /*2680*/  LDCU UR16, c[0x0][0x430] ;  /* 0x00008600ff1077ac */ /* 0x000ea20008000800 */
[----:B------:R-:W-:Y:S02]  /*2690*/  IABS R28, R14 ;  /* 0x0000000e001c7213 */ /* 0x000fe40000000000 */
[----:B------:R-:W-:Y:S01]  /*26a0*/  ISETP.NE.AND P5, PT, R14, RZ, PT ;  /* 0x000000ff0e00720c */ /* 0x000fe20003fa5270 */
[----:B------:R-:W3:Y:S02]  /*26b0*/  LDCU UR4, c[0x0][0x434] ;  /* 0x00008680ff0477ac */ /* 0x000ee40008000800 */
[----:B------:R-:W4:Y:S01]  /*26c0*/  I2F.U32.RP R18, R13 ;  /* 0x0000000d00127306 */ /* 0x000f220000209000 */
[----:B------:R-:W-:-:S07]  /*26d0*/  IMAD.MOV R28, RZ, RZ, -R28 ;  /* 0x000000ffff1c7224 */ /* 0x000fce00078e0a1c */
[----:B------:R-:W5:Y:S01]  /*26e0*/  I2F.U32.RP R22, R15 ;  /* 0x0000000f00167306 */ /* 0x000f620000209000 */
[----:B--2---:R-:W-:Y:S01]  /*26f0*/  USEL UR16, UR16, 0x1, UP1 ;  /* 0x0000000110107887 */ /* 0x004fe20008800000 */
[----:B0-----:R-:W-:-:S06]  /*2700*/  ISETP.LT.U32.AND P0, PT, R19, 0x1, PT ;  /* 0x000000011300780c */ /* 0x001fcc0003f01070 */
[----:B-1----:R-:W0:Y:S01]  /*2710*/  MUFU.RCP R20, R21 ;  /* 0x0000001500147308 */ /* 0x002e220000001000 */
[----:B------:R-:W-:Y:S01]  /*2720*/  ISETP.LT.AND.EX P0, PT, R2, RZ, PT, P0 ;  /* 0x000000ff0200720c */ /* 0x000fe20003f01300 */
[----:B------:R-:W-:Y:S02]  /*2730*/  USHF.R.S32.HI UR5, URZ, 0x1f, UR16 ;  /* 0x0000001fff057899 */ /* 0x000fe40008011410 */
[----:B---3--:R-:W-:Y:S01]  /*2740*/  UIMAD UR4, UR16, UR4, URZ ;  /* 0x00000004100472a4 */ /* 0x008fe2000f8e02ff */
[----:B------:R-:W-:-:S03]  /*2750*/  SEL R19, R19, 0x1, P0 ;  /* 0x0000000113137807 */ /* 0x000fc60000000000 */
[----:B----4-:R-:W1:Y:S08]  /*2760*/  MUFU.RCP R18, R18 ;  /* 0x0000001200127308 */ /* 0x010e700000001000 */
[----:B-----5:R-:W2:Y:S01]  /*2770*/  MUFU.RCP R38, R22 ;  /* 0x0000001600267308 */ /* 0x020ea20000001000 */
[----:B0-----:R-:W-:Y:S01]  /*2780*/  VIADD R20, R20, 0xffffffe ;  /* 0x0ffffffe14147836 */ /* 0x001fe20000000000 */
[----:B------:R-:W-:-:S06]  /*2790*/  IABS R21, R19 ;  /* 0x0000001300157213 */ /* 0x000fcc0000000000 */
[----:B------:R-:W0:Y:S01]  /*27a0*/  F2I.FTZ.U32.TRUNC.NTZ R37, R20 ;  /* 0x0000001400257305 */ /* 0x000e22000021f000 */
[----:B-1----:R-:W-:Y:S01]  /*27b0*/  VIADD R34, R18, 0xffffffe ;  /* 0x0ffffffe12227836 */ /* 0x002fe20000000000 */
[----:B------:R-:W-:-:S06]  /*27c0*/  IABS R18, R7 ;  /* 0x0000000700127213 */ /* 0x000fcc0000000000 */
[----:B------:R-:W1:Y:S01]  /*27d0*/  F2I.FTZ.U32.TRUNC.NTZ R35, R34 ;  /* 0x0000002200237305 */ /* 0x000e62000021f000 */
[----:B--2---:R-:W-:Y:S01]  /*27e0*/  VIADD R38, R38, 0xffffffe ;  /* 0x0ffffffe26267836 */ /* 0x004fe20000000000 */
[----:B0-----:R-:W-:-:S06]  /*27f0*/  IADD3 R2, PT, PT, RZ, -R37, RZ ;  /* 0x80000025ff027210 */ /* 0x001fcc0007ffe0ff */
[----:B------:R-:W0:Y:S01]  /*2800*/  I2F.U32.RP R32, R21 ;  /* 0x0000001500207306 */ /* 0x000e220000209000 */
[----:B------:R-:W-:Y:S02]  /*2810*/  IMAD R29, R2, R17, RZ ;  /* 0x00000011021d7224 */ /* 0x000fe400078e02ff */
[----:B-1----:R-:W-:-:S05]  /*2820*/  IMAD.MOV R20, RZ, RZ, -R35 ;  /* 0x000000ffff147224 */ /* 0x002fca00078e0a23 */
[----:B------:R-:W1:Y:S01]  /*2830*/  F2I.FTZ.U32.TRUNC.NTZ R39, R38 ;  /* 0x0000002600277305 */ /* 0x000e62000021f000 */
[----:B------:R-:W-:-:S04]  /*2840*/  IMAD.HI.U32 R29, R37, R29, R36 ;  /* 0x0000001d251d7227 */ /* 0x000fc800078e0024 */
[----:B------:R-:W-:Y:S01]  /*2850*/  IMAD R37, R20, R13, RZ ;  /* 0x0000000d14257224 */ /* 0x000fe200078e02ff */
[----:B------:R-:W-:Y:S01]  /*2860*/  IABS R20, R31 ;  /* 0x0000001f00147213 */ /* 0x000fe20000000000 */
[----:B------:R-:W-:Y:S01]  /*2870*/  IMAD.MOV.U32 R34, RZ, RZ, RZ ;  /* 0x000000ffff227224 */ /* 0x000fe200078e00ff */
[----:B0-----:R-:W0:Y:S03]  /*2880*/  MUFU.RCP R32, R32 ;  /* 0x0000002000207308 */ /* 0x001e260000001000 */
[----:B------:R-:W-:Y:S01]  /*2890*/  IMAD.HI.U32 R37, R35, R37, R34 ;  /* 0x0000002523257227 */ /* 0x000fe200078e0022 */
[----:B------:R-:W-:-:S03]  /*28a0*/  IABS R35, R9 ;  /* 0x0000000900237213 */ /* 0x000fc60000000000 */
[----:B-1----:R-:W-:Y:S01]  /*28b0*/  IMAD.MOV R22, RZ, RZ, -R39 ;  /* 0x000000ffff167224 */ /* 0x002fe200078e0a27 */
[----:B------:R-:W1:Y:S01]  /*28c0*/  I2F.U32.RP R2, R18 ;  /* 0x0000001200027306 */ /* 0x000e620000209000 */
[----:B------:R-:W-:Y:S01]  /*28d0*/  IADD3 R35, PT, PT, RZ, -R35, RZ ;  /* 0x80000023ff237210 */ /* 0x000fe20007ffe0ff */
[----:B------:R-:W-:-:S04]  /*28e0*/  IMAD.HI.U32 R29, R29, R20, RZ ;  /* 0x000000141d1d7227 */ /* 0x000fc800078e00ff */
[----:B------:R-:W-:Y:S02]  /*28f0*/  HFMA2 R38, -RZ, RZ, 0, 0 ;  /* 0x00000000ff267431 */ /* 0x000fe400000001ff */
[----:B------:R-:W-:Y:S01]  /*2900*/  IMAD R27, R22, R15, RZ ;  /* 0x0000000f161b7224 */ /* 0x000fe200078e02ff */
[----:B------:R-:W-:Y:S01]  /*2910*/  IABS R22, R16 ;  /* 0x0000001000167213 */ /* 0x000fe20000000000 */
[----:B------:R-:W-:Y:S01]  /*2920*/  IMAD R28, R29, R28, R20 ;  /* 0x0000001c1d1c7224 */ /* 0x000fe200078e0214 */
[----:B------:R-:W-:Y:S01]  /*2930*/  LOP3.LUT R20, R31, R14, RZ, 0x3c, !PT ;  /* 0x0000000e1f147212 */ /* 0x000fe200078e3cff */
[----:B0-----:R-:W-:Y:S02]  /*2940*/  VIADD R32, R32, 0xffffffe ;  /* 0x0ffffffe20207836 */ /* 0x001fe40000000000 */
[----:B------:R-:W-:Y:S01]  /*2950*/  IMAD.HI.U32 R24, R37, R22, RZ ;  /* 0x0000001625187227 */ /* 0x000fe200078e00ff */
[----:B------:R-:W-:Y:S01]  /*2960*/  ISETP.GT.U32.AND P3, PT, R17, R28, PT ;  /* 0x0000001c1100720c */ /* 0x000fe20003f64070 */
[----:B------:R0:W-:Y:S01]  /*2970*/  F2I.FTZ.U32.TRUNC.NTZ R33, R32 ;  /* 0x0000002000217305 */ /* 0x0001e2000021f000 */
[----:B------:R-:W-:Y:S01]  /*2980*/  ISETP.GE.AND P2, PT, R20, RZ, PT ;  /* 0x000000ff1400720c */ /* 0x000fe20003f46270 */
[----:B------:R-:W-:Y:S01]  /*2990*/  IMAD R22, R24, R35, R22 ;  /* 0x0000002318167224 */ /* 0x000fe200078e0216 */
[----:B------:R-:W-:Y:S01]  /*29a0*/  LOP3.LUT R20, R16, R9, RZ, 0x3c, !PT ;  /* 0x0000000910147212 */ /* 0x000fe200078e3cff */
[----:B------:R-:W-:-:S03]  /*29b0*/  IMAD.HI.U32 R27, R39, R27, R38 ;  /* 0x0000001b271b7227 */ /* 0x000fc600078e0026 */
[----:B------:R-:W-:Y:S01]  /*29c0*/  ISETP.GT.U32.AND P1, PT, R13, R22, PT ;  /* 0x000000160d00720c */ /* 0x000fe20003f24070 */
[----:B-1----:R-:W1:Y:S01]  /*29d0*/  MUFU.RCP R2, R2 ;  /* 0x0000000200027308 */ /* 0x002e620000001000 */
[----:B------:R-:W-:-:S03]  /*29e0*/  ISETP.GE.AND P0, PT, R20, RZ, PT ;  /* 0x000000ff1400720c */ /* 0x000fc60003f06270 */
[----:B------:R-:W-:Y:S01]  /*29f0*/  @!P3 IMAD.IADD R28, R28, 0x1, -R17 ;  /* 0x000000011c1cb824 */ /* 0x000fe200078e0a11 */
[----:B------:R-:W-:Y:S02]  /*2a00*/  @!P3 IADD3 R29, PT, PT, R29, 0x1, RZ ;  /* 0x000000011d1db810 */ /* 0x000fe40007ffe0ff */
[----:B0-----:R-:W-:Y:S02]  /*2a10*/  MOV R32, RZ ;  /* 0x000000ff00207202 */ /* 0x001fe40000000f00 */
[----:B------:R-:W-:-:S03]  /*2a20*/  ISETP.GE.U32.AND P6, PT, R28, R17, PT ;  /* 0x000000111c00720c */ /* 0x000fc60003fc6070 */
[----:B------:R-:W-:Y:S02]  /*2a30*/  @!P1 IMAD.IADD R22, R22, 0x1, -R13 ;  /* 0x0000000116169824 */ /* 0x000fe400078e0a0d */
[----:B------:R-:W-:Y:S01]  /*2a40*/  @!P1 VIADD R24, R24, 0x1 ;  /* 0x0000000118189836 */ /* 0x000fe20000000000 */
[----:B------:R-:W-:Y:S01]  /*2a50*/  ISETP.NE.AND P1, PT, R9, RZ, PT ;  /* 0x000000ff0900720c */ /* 0x000fe20003f25270 */
[----:B-1----:R-:W-:Y:S01]  /*2a60*/  VIADD R34, R2, 0xffffffe ;  /* 0x0ffffffe02227836 */ /* 0x002fe20000000000 */
[----:B------:R-:W-:Y:S02]  /*2a70*/  IADD3 R2, PT, PT, RZ, -R33, RZ ;  /* 0x80000021ff027210 */ /* 0x000fe40007ffe0ff */
[----:B------:R-:W-:Y:S01]  /*2a80*/  ISETP.GE.U32.AND P4, PT, R22, R13, PT ;  /* 0x0000000d1600720c */ /* 0x000fe20003f86070 */
[----:B------:R-:W0:Y:S01]  /*2a90*/  F2I.FTZ.U32.TRUNC.NTZ R35, R34 ;  /* 0x0000002200237305 */ /* 0x000e22000021f000 */
[----:B------:R-:W-:Y:S01]  /*2aa0*/  IABS R13, R4 ;  /* 0x00000004000d7213 */ /* 0x000fe20000000000 */
[----:B------:R-:W-:Y:S01]  /*2ab0*/  IMAD R17, R2, R21, RZ ;  /* 0x0000001502117224 */ /* 0x000fe200078e02ff */
[----:B------:R-:W-:Y:S01]  /*2ac0*/  IABS R2, R19 ;  /* 0x0000001300027213 */ /* 0x000fe20000000000 */
[----:B------:R-:W-:Y:S01]  /*2ad0*/  @P6 VIADD R29, R29, 0x1 ;  /* 0x000000011d1d6836 */ /* 0x000fe20000000000 */
[----:B------:R-:W-:Y:S01]  /*2ae0*/  IABS R22, R11 ;  /* 0x0000000b00167213 */ /* 0x000fe20000000000 */
[----:B------:R-:W-:-:S04]  /*2af0*/  IMAD.HI.U32 R17, R33, R17, R32 ;  /* 0x0000001121117227 */ /* 0x000fc800078e0020 */
[----:B------:R-:W-:Y:S02]  /*2b00*/  IMAD.MOV R2, RZ, RZ, -R2 ;  /* 0x000000ffff027224 */ /* 0x000fe400078e0a02 */
[----:B------:R-:W-:Y:S01]  /*2b10*/  IMAD.HI.U32 R17, R17, R13, RZ ;  /* 0x0000000d11117227 */ /* 0x000fe200078e00ff */
[----:B------:R-:W-:-:S03]  /*2b20*/  @P4 IADD3 R24, PT, PT, R24, 0x1, RZ ;  /* 0x0000000118184810 */ /* 0x000fc60007ffe0ff */
[----:B0-----:R-:W-:Y:S01]  /*2b30*/  IMAD.MOV R20, RZ, RZ, -R35 ;  /* 0x000000ffff147224 */ /* 0x001fe200078e0a23 */
[----:B------:R-:W-:Y:S01]  /*2b40*/  @!P0 IADD3 R24, PT, PT, -R24, RZ, RZ ;  /* 0x000000ff18188210 */ /* 0x000fe20007ffe1ff */
[----:B------:R-:W-:Y:S01]  /*2b50*/  IMAD R2, R17, R2, R13 ;  /* 0x0000000211027224 */ /* 0x000fe200078e020d */
[----:B------:R-:W-:Y:S01]  /*2b60*/  @!P1 LOP3.LUT R24, RZ, R9, RZ, 0x33, !PT ;  /* 0x00000009ff189212 */ /* 0x000fe200078e33ff */
[----:B------:R-:W-:Y:S02]  /*2b70*/  IMAD R13, R20, R18, RZ ;  /* 0x00000012140d7224 */ /* 0x000fe400078e02ff */
[----:B------:R-:W-:Y:S01]  /*2b80*/  IMAD.MOV.U32 R34, RZ, RZ, RZ ;  /* 0x000000ffff227224 */ /* 0x000fe200078e00ff */
[----:B------:R-:W-:Y:S01]  /*2b90*/  ISETP.GT.U32.AND P4, PT, R21, R2, PT ;  /* 0x000000021500720c */ /* 0x000fe20003f84070 */
[----:B------:R-:W-:Y:S01]  /*2ba0*/  @!P2 IMAD.MOV R29, RZ, RZ, -R29 ;  /* 0x000000ffff1da224 */ /* 0x000fe200078e0a1d */
[----:B------:R-:W-:Y:S01]  /*2bb0*/  @!P5 LOP3.LUT R29, RZ, R14, RZ, 0x33, !PT ;  /* 0x0000000eff1dd212 */ /* 0x000fe200078e33ff */
[----:B------:R-:W-:Y:S01]  /*2bc0*/  IMAD.HI.U32 R34, R35, R13, R34 ;  /* 0x0000000d23227227 */ /* 0x000fe200078e0022 */
[----:B------:R-:W-:-:S02]  /*2bd0*/  IABS R13, R7 ;  /* 0x00000007000d7213 */ /* 0x000fc40000000000 */
[----:B------:R-:W-:Y:S01]  /*2be0*/  IABS R20, R24 ;  /* 0x0000001800147213 */ /* 0x000fe20000000000 */
[----:B------:R-:W-:Y:S01]  /*2bf0*/  IMAD.MOV R22, RZ, RZ, -R22 ;  /* 0x000000ffff167224 */ /* 0x000fe200078e0a16 */
[----:B------:R-:W-:Y:S01]  /*2c00*/  IABS R28, R29 ;  /* 0x0000001d001c7213 */ /* 0x000fe20000000000 */
[----:B------:R-:W-:Y:S02]  /*2c10*/  IMAD.MOV R13, RZ, RZ, -R13 ;  /* 0x000000ffff0d7224 */ /* 0x000fe400078e0a0d */
[----:B------:R-:W-:Y:S02]  /*2c20*/  IMAD.HI.U32 R34, R34, R20, RZ ;  /* 0x0000001422227227 */ /* 0x000fe400078e00ff */
[-C--:B------:R-:W-:Y:S02]  /*2c30*/  @!P4 IADD3 R2, PT, PT, R2, -R21.reuse, RZ ;  /* 0x800000150202c210 */ /* 0x080fe40007ffe0ff */
[----:B------:R-:W-:Y:S02]  /*2c40*/  IMAD.HI.U32 R27, R27, R28, RZ ;  /* 0x0000001c1b1b7227 */ /* 0x000fe400078e00ff */
[----:B------:R-:W-:-:S02]  /*2c50*/  ISETP.GE.U32.AND P2, PT, R2, R21, PT ;  /* 0x000000150200720c */ /* 0x000fc40003f46070 */
[----:B------:R-:W-:Y:S01]  /*2c60*/  IMAD R13, R34, R13, R20 ;  /* 0x0000000d220d7224 */ /* 0x000fe200078e0214 */
[----:B------:R-:W-:Y:S01]  /*2c70*/  LOP3.LUT R2, R4, R19, RZ, 0x3c, !PT ;  /* 0x0000001304027212 */ /* 0x000fe200078e3cff */
        /* <DEDUP_REMOVED lines=8> */
[----:B------:R-:W-:Y:S01]  /*2d00*/  @P2 IADD3 R17, PT, PT, R17, 0x1, RZ ;  /* 0x0000000111112810 */ /* 0x000fe20007ffe0ff */
[----:B------:R-:W-:Y:S01]  /*2d10*/  IMAD R2, R14, R2, R31 ;  /* 0x000000020e027224 */ /* 0x000fe200078e021f */
[----:B------:R-:W-:Y:S02]  /*2d20*/  LOP3.LUT R14, R24, R7, RZ, 0x3c, !PT ;  /* 0x00000007180e7212 */ /* 0x000fe400078e3cff */
[----:B------:R-:W-:Y:S01]  /*2d30*/  ISETP.GE.AND P2, PT, R20, RZ, PT ;  /* 0x000000ff1400720c */ /* 0x000fe20003f46270 */
[----:B------:R-:W-:Y:S02]  /*2d40*/  @!P1 IMAD.IADD R13, R13, 0x1, -R18 ;  /* 0x000000010d0d9824 */ /* 0x000fe400078e0a12 */
[----:B------:R-:W-:Y:S02]  /*2d50*/  @!P3 IMAD.IADD R22, R22, 0x1, -R15 ;  /* 0x000000011616b824 */ /* 0x000fe400078e0a0f */
[----:B------:R-:W-:Y:S01]  /*2d60*/  @!P0 IADD3 R17, PT, PT, -R17, RZ, RZ ;  /* 0x000000ff11118210 */ /* 0x000fe20007ffe1ff */
[----:B------:R-:W-:Y:S01]  /*2d70*/  @!P3 VIADD R27, R27, 0x1 ;  /* 0x000000011b1bb836 */ /* 0x000fe20000000000 */
[----:B------:R-:W-:Y:S01]  /*2d80*/  ISETP.GE.U32.AND P5, PT, R13, R18, PT ;  /* 0x000000120d00720c */ /* 0x000fe20003fa6070 */
[----:B------:R-:W-:Y:S01]  /*2d90*/  @!P1 VIADD R34, R34, 0x1 ;  /* 0x0000000122229836 */ /* 0x000fe20000000000 */
[----:B------:R-:W-:-:S02]  /*2da0*/  ISETP.GE.U32.AND P6, PT, R22, R15, PT ;  /* 0x0000000f1600720c */ /* 0x000fc40003fc6070 */
[----:B------:R-:W-:Y:S02]  /*2db0*/  ISETP.GE.AND P0, PT, R14, RZ, PT ;  /* 0x000000ff0e00720c */ /* 0x000fe40003f06270 */
[----:B------:R-:W-:Y:S02]  /*2dc0*/  @!P4 LOP3.LUT R17, RZ, R19, RZ, 0x33, !PT ;  /* 0x00000013ff11c212 */ /* 0x000fe400078e33ff */
[----:B------:R-:W-:Y:S02]  /*2dd0*/  ISETP.NE.AND P3, PT, R7, RZ, PT ;  /* 0x000000ff0700720c */ /* 0x000fe40003f65270 */
[----:B------:R-:W-:Y:S01]  /*2de0*/  ISETP.NE.AND P4, PT, R11, RZ, PT ;  /* 0x000000ff0b00720c */ /* 0x000fe20003f85270 */
[C---:B------:R-:W-:Y:S01]  /*2df0*/  IMAD.WIDE R14, R17.reuse, UR11, RZ ;  /* 0x0000000b110e7c25 */ /* 0x040fe2000f8e02ff */
[----:B------:R-:W-:Y:S02]  /*2e00*/  IADD3 R17, PT, PT, -R17, RZ, RZ ;  /* 0x000000ff11117210 */ /* 0x000fe40007ffe1ff */
[----:B------:R-:W-:Y:S01]  /*2e10*/  IADD3 R13, PT, PT, -R24, RZ, RZ ;  /* 0x000000ff180d7210 */ /* 0x000fe20007ffe1ff */
[----:B------:R-:W-:-:S02]  /*2e20*/  @P5 VIADD R34, R34, 0x1 ;  /* 0x0000000122225836 */ /* 0x000fc40000000000 */
[----:B------:R-:W-:Y:S02]  /*2e30*/  @P6 VIADD R27, R27, 0x1 ;  /* 0x000000011b1b6836 */ /* 0x000fe40000000000 */
[----:B------:R-:W-:Y:S02]  /*2e40*/  @!P0 IMAD.MOV R34, RZ, RZ, -R34 ;  /* 0x000000ffff228224 */ /* 0x000fe400078e0a22 */
[C---:B------:R-:W-:Y:S01]  /*2e50*/  IMAD.WIDE.U32 R14, R3.reuse, UR16, R14 ;  /* 0x00000010030e7c25 */ /* 0x040fe2000f8e000e */
[----:B------:R-:W-:Y:S01]  /*2e60*/  @!P3 LOP3.LUT R34, RZ, R7, RZ, 0x33, !PT ;  /* 0x00000007ff22b212 */ /* 0x000fe200078e33ff */
[----:B------:R-:W-:Y:S02]  /*2e70*/  UIMAD UR16, UR10, UR16, URZ ;  /* 0x000000100a1072a4 */ /* 0x000fe4000f8e02ff */
[----:B------:R-:W-:Y:S01]  /*2e80*/  @!P2 IMAD.MOV R27, RZ, RZ, -R27 ;  /* 0x000000ffff1ba224 */ /* 0x000fe200078e0a1b */
[----:B------:R-:W-:Y:S01]  /*2e90*/  @!P4 LOP3.LUT R27, RZ, R11, RZ, 0x33, !PT ;  /* 0x0000000bff1bc212 */ /* 0x000fe200078e33ff */
[----:B------:R-:W-:-:S02]  /*2ea0*/  IMAD R15, R3, UR5, R15 ;  /* 0x00000005030f7c24 */ /* 0x000fc4000f8e020f */
[----:B------:R-:W-:Y:S01]  /*2eb0*/  IMAD R17, R19, R17, R4 ;  /* 0x0000001113117224 */ /* 0x000fe200078e0204 */
[----:B------:R-:W-:Y:S01]  /*2ec0*/  IADD3 R4, PT, PT, -R27, RZ, RZ ;  /* 0x000000ff1b047210 */ /* 0x000fe20007ffe1ff */
[----:B------:R-:W-:Y:S02]  /*2ed0*/  IMAD.MOV R3, RZ, RZ, -R34 ;  /* 0x000000ffff037224 */ /* 0x000fe400078e0a22 */
[----:B------:R-:W-:Y:S02]  /*2ee0*/  IMAD R13, R9, R13, R16 ;  /* 0x0000000d090d7224 */ /* 0x000fe400078e0210 */
[----:B------:R-:W-:-:S04]  /*2ef0*/  IMAD.WIDE R14, R17, UR9, R14 ;  /* 0x00000009110e7c25 */ /* 0x000fc8000f8e020e */
[----:B------:R-:W-:Y:S01]  /*2f00*/  IMAD.WIDE R16, R2, UR4, RZ ;  /* 0x0000000402107c25 */ /* 0x000fe2000f8e02ff */
[----:B------:R-:W0:Y:S03]  /*2f10*/  LDCU.64 UR4, c[0x0][0x420] ;  /* 0x00008400ff0477ac */ /* 0x000e260008000a00 */
[----:B------:R-:W-:-:S04]  /*2f20*/  IMAD.WIDE R18, R27, R10, RZ ;  /* 0x0000000a1b127225 */ /* 0x000fc800078e02ff */
[----:B------:R-:W-:Y:S01]  /*2f30*/  IMAD R3, R7, R3, R24 ;  /* 0x0000000307037224 */ /* 0x000fe200078e0218 */
[----:B------:R-:W-:Y:S01]  /*2f40*/  IADD3 R2, P1, P0, R18, R14, R16 ;  /* 0x0000000e12027210 */ /* 0x000fe2000783e010 */
[----:B------:R-:W-:Y:S02]  /*2f50*/  IMAD R4, R11, R4, R29 ;  /* 0x000000040b047224 */ /* 0x000fe400078e021d */
[----:B------:R-:W-:Y:S01]  /*2f60*/  IMAD R7, R12, UR9, RZ ;  /* 0x000000090c077c24 */ /* 0x000fe2000f8e02ff */
[----:B------:R-:W-:Y:S01]  /*2f70*/  IADD3.X R15, PT, PT, R19, R15, R17, P1, P0 ;  /* 0x0000000f130f7210 */ /* 0x000fe20000fe0411 */
        /* <DEDUP_REMOVED lines=12> */
.L_x_180:
[----:B------:R-:W0:Y:S01]  /*3040*/  LDC.64 R4, c[0x0][0x420] ;  /* 0x00010800ff047b82 */ /* 0x000e220000000a00 */
[----:B------:R-:W-:-:S05]  /*3050*/  LEA.HI R2, R0, UR6, RZ, 0x1e ;  /* 0x0000000600027c11 */ /* 0x000fca000f8ff0ff */
[----:B0-----:R-:W-:-:S05]  /*3060*/  IMAD.WIDE.U32 R2, R2, 0x4, R4 ;  /* 0x0000000402027825 */ /* 0x001fca00078e0004 */
[----:B------:R1:W-:Y:S02]  /*3070*/  STG.E desc[UR12][R2.64], R23 ;  /* 0x0000001702007986 */ /* 0x0003e4000c10190c */
.L_x_179:
[----:B------:R-:W-:Y:S05]  /*3080*/  BSYNC.RECONVERGENT B1 ;  /* 0x0000000000017941 */ /* 0x000fea0003800200 */
.L_x_178:
[----:B------:R-:W2:Y:S01]  /*3090*/  LDCU UR8, c[0x0][0x534] ;  /* 0x0000a680ff0877ac */ /* 0x000ea20008000800 */
[----:B------:R-:W-:Y:S01]  /*30a0*/  IMAD.SHL.U32 R29, R0, 0x4, RZ ;  /* 0x00000004001d7824 */ /* 0x000fe200078e00ff */
[----:B------:R-:W-:Y:S02]  /*30b0*/  SHF.R.U32.HI R30, RZ, 0x3, R0 ;  /* 0x00000003ff1e7819 */ /* 0x000fe40000011600 */
[----:B01----:R-:W-:Y:S01]  /*30c0*/  CS2R R2, SRZ ;  /* 0x0000000000027805 */ /* 0x003fe2000001ff00 */
[----:B------:R-:W0:Y:S01]  /*30d0*/  LDCU UR9, c[0x0][0x44c] ;  /* 0x00008980ff0977ac */ /* 0x000e220008000800 */
[----:B------:R-:W-:Y:S02]  /*30e0*/  CS2R R4, SRZ ;  /* 0x0000000000047805 */ /* 0x000fe4000001ff00 */
[----:B------:R-:W-:Y:S02]  /*30f0*/  LOP3.LUT R29, R29, 0x1c, RZ, 0xc0, !PT ;  /* 0x0000001c1d1d7812 */ /* 0x000fe400078ec0ff */
[----:B------:R-:W-:-:S02]  /*3100*/  CS2R R6, SRZ ;  /* 0x0000000000067805 */ /* 0x000fc4000001ff00 */
[----:B------:R-:W-:Y:S01]  /*3110*/  CS2R R10, SRZ ;  /* 0x00000000000a7805 */ /* 0x000fe2000001ff00 */
[----:B------:R-:W-:Y:S01]  /*3120*/  IMAD.MOV.U32 R13, RZ, RZ, RZ ;  /* 0x000000ffff0d7224 */ /* 0x000fe200078e00ff */
[C---:B------:R-:W-:Y:S01]  /*3130*/  LOP3.LUT R28, R29.reuse, 0x20, RZ, 0xfc, !PT ;  /* 0x000000201d1c7812 */ /* 0x040fe200078efcff */
[----:B------:R-:W-:Y:S01]  /*3140*/  IMAD R32, R30, 0x60, R29 ;  /* 0x000000601e207824 */ /* 0x000fe200078e021d */
[----:B------:R-:W-:Y:S02]  /*3150*/  LOP3.LUT R15, R29, 0x40, RZ, 0xfc, !PT ;  /* 0x000000401d0f7812 */ /* 0x000fe400078efcff */
[----:B--2---:R-:W-:Y:S01]  /*3160*/  ISETP.GE.AND P0, PT, R25, UR8, PT ;  /* 0x0000000819007c0c */ /* 0x004fe2000bf06270 */
[----:B------:R-:W-:-:S03]  /*3170*/  UISETP.GE.AND UP0, UPT, UR8, 0x1, UPT ;  /* 0x000000010800788c */ /* 0x000fc6000bf06270 */
[----:B------:R-:W-:Y:S01]  /*3180*/  ISETP.GT.U32.OR P0, PT, R0, 0x3f, P0 ;  /* 0x0000003f0000780c */ /* 0x000fe20000704470 */
[----:B0-----:R-:W-:Y:S01]  /*3190*/  UIMAD UR4, UR6, UR9, URZ ;  /* 0x00000009060472a4 */ /* 0x001fe2000f8e02ff */
[----:B------:R-:W-:-:S05]  /*31a0*/  IMAD.MOV.U32 R0, RZ, RZ, RZ ;  /* 0x000000ffff007224 */ /* 0x000fca00078e00ff */
[----:B------:R-:W-:-:S06]  /*31b0*/  IMAD.U32 R12, RZ, RZ, UR4 ;  /* 0x00000004ff0c7e24 */ /* 0x000fcc000f8e00ff */
[----:B------:R-:W-:-:S04]  /*31c0*/  @!P0 FADD.FTZ R9, -R23, R26 ;  /* 0x0000001a17098221 */ /* 0x000fc80000010100 */
[----:B------:R-:W-:-:S06]  /*31d0*/  @!P0 FMUL.FTZ R9, R9, 1.4426950216293334961 ;  /* 0x3fb8aa3b09098820 */ /* 0x000fcc0000410000 */
[----:B------:R-:W0:Y:S02]  /*31e0*/  @!P0 MUFU.EX2 R9, R9 ;  /* 0x0000000900098308 */ /* 0x000e240000000800 */
[----:B0-----:R0:W-:Y:S01]  /*31f0*/  @!P0 STS [R8], R9 ;  /* 0x0000000908008388 */ /* 0x0011e20000000800 */
[----:B------:R-:W-:Y:S01]  /*3200*/  BAR.SYNC.DEFER_BLOCKING 0x0 ;  /* 0x0000000000007b1d */ /* 0x000fe20000010000 */
[----:B------:R-:W-:-:S04]  /*3210*/  IADD3 R32, P0, PT, R32, UR4, RZ ;  /* 0x0000000420207c10 */ /* 0x000fc8000ff1e0ff */
[----:B------:R-:W-:Y:S02]  /*3220*/  LEA.HI.X.SX32 R17, R12, RZ, 0x1, P0 ;  /* 0x000000ff0c117211 */ /* 0x000fe400000f0eff */
[----:B0-----:R-:W-:Y:S01]  /*3230*/  CS2R R8, SRZ ;  /* 0x0000000000087805 */ /* 0x001fe2000001ff00 */
[----:B------:R-:W-:Y:S06]  /*3240*/  BRA.U !UP0, `(.L_x_186) ;  /* 0x0000000908207547 */ /* 0x000fec000b800000 */
[----:B------:R-:W0:Y:S01]  /*3250*/  LDCU.64 UR4, c[0x0][0x3f8] ;  /* 0x00007f00ff0477ac */ /* 0x000e220008000a00 */
[----:B------:R-:W-:Y:S01]  /*3260*/  SHF.L.U64.HI R17, R32, 0x2, R17 ;  /* 0x0000000220117819 */ /* 0x000fe20000010211 */
[----:B------:R-:W-:Y:S01]  /*3270*/  IMAD.MOV.U32 R31, RZ, RZ, RZ ;  /* 0x000000ffff1f7224 */ /* 0x000fe200078e00ff */
[----:B------:R-:W-:Y:S01]  /*3280*/  LEA R14, R30, UR14, 0x2 ;  /* 0x0000000e1e0e7c11 */ /* 0x000fe2000f8e10ff */
[----:B------:R-:W-:Y:S01]  /*3290*/  UISETP.NE.AND UP0, UPT, UR8, 0x1, UPT ;  /* 0x000000010800788c */ /* 0x000fe2000bf05270 */
[----:B------:R-:W-:Y:S01]  /*32a0*/  IMAD.MOV.U32 R0, RZ, RZ, RZ ;  /* 0x000000ffff007224 */ /* 0x000fe200078e00ff */
[----:B------:R-:W-:Y:S02]  /*32b0*/  CS2R R26, SRZ ;  /* 0x00000000001a7805 */ /* 0x000fe4000001ff00 */
[----:B------:R-:W-:Y:S02]  /*32c0*/  CS2R R24, SRZ ;  /* 0x0000000000187805 */ /* 0x000fe4000001ff00 */
[----:B------:R-:W-:-:S02]  /*32d0*/  CS2R R22, SRZ ;  /* 0x0000000000167805 */ /* 0x000fc4000001ff00 */
[----:B------:R-:W-:Y:S02]  /*32e0*/  CS2R R20, SRZ ;  /* 0x0000000000147805 */ /* 0x000fe4000001ff00 */
[----:B------:R-:W-:Y:S02]  /*32f0*/  CS2R R18, SRZ ;  /* 0x0000000000127805 */ /* 0x000fe4000001ff00 */
[----:B0-----:R-:W-:Y:S01]  /*3300*/  LEA R32, P0, R32, UR4, 0x2 ;  /* 0x0000000420207c11 */ /* 0x001fe2000f8010ff */
[----:B------:R-:W-:-:S03]  /*3310*/  UIADD3 UR4, UPT, UPT, UR7, -UR6, URZ ;  /* 0x8000000607047290 */ /* 0x000fc6000fffe0ff */
[----:B------:R-:W-:Y:S02]  /*3320*/  IADD3.X R33, PT, PT, R17, UR5, RZ, P0, !PT ;  /* 0x0000000511217c10 */ /* 0x000fe400087fe4ff */
[----:B------:R-:W-:Y:S01]  /*3330*/  CS2R R16, SRZ ;  /* 0x0000000000107805 */ /* 0x000fe2000001ff00 */
        /* <DEDUP_REMOVED lines=15> */
.L_x_192:
        /* <DEDUP_REMOVED lines=14> */
.L_x_189:
[----:B0-----:R-:W-:Y:S05]  /*3510*/  BSYNC.RECONVERGENT B0 ;  /* 0x0000000000007941 */ /* 0x001fea0003800200 */
.L_x_188:
        /* <DEDUP_REMOVED lines=30> */
.L_x_191:
[----:B------:R-:W-:Y:S05]  /*3700*/  BSYNC.RECONVERGENT B0 ;  /* 0x0000000000007941 */ /* 0x000fea0003800200 */
.L_x_190:
        /* <DEDUP_REMOVED lines=21> */
.L_x_187:
        /* <DEDUP_REMOVED lines=20> */
.L_x_194:
[----:B------:R-:W-:Y:S05]  /*39a0*/  BSYNC.RECONVERGENT B0 ;  /* 0x0000000000007941 */ /* 0x000fea0003800200 */
.L_x_193:
        /* <DEDUP_REMOVED lines=18> */
.L_x_186:
        /* <DEDUP_REMOVED lines=55> */
[----:B--2---:R-:W-:-:S04]  /*3e40*/  IMAD R12, R12, UR4, RZ ;  /* 0x000000040c0c7c24 */ /* 0x004fc8000f8e02ff */
[----:B------:R-:W-:-:S08]  /*3e50*/  IMAD R12, R19, UR5, R12 ;  /* 0x00000005130c7c24 */ /* 0x000fd0000f8e020c */
[----:B------:R-:W-:Y:S02]  /*3e60*/  @!P0 IMAD.IADD R23, R23, 0x1, -R16 ;  /* 0x0000000117178824 */ /* 0x000fe400078e0a10 */
[----:B------:R-:W-:Y:S01]  /*3e70*/  @!P0 VIADD R14, R14, 0x1 ;  /* 0x000000010e0e8836 */ /* 0x000fe20000000000 */
[----:B------:R-:W-:Y:S02]  /*3e80*/  ISETP.NE.AND P0, PT, R17, RZ, PT ;  /* 0x000000ff1100720c */ /* 0x000fe40003f05270 */
[----:B------:R-:W-:Y:S01]  /*3e90*/  ISETP.GE.U32.AND P2, PT, R23, R16, PT ;  /* 0x000000101700720c */ /* 0x000fe20003f46070 */
[----:B------:R-:W-:Y:S01]  /*3ea0*/  IMAD.WIDE.U32 R22, R19, UR4, RZ ;  /* 0x0000000413167c25 */ /* 0x000fe2000f8e00ff */
[----:B------:R-:W1:Y:S03]  /*3eb0*/  LDCU.64 UR4, c[0x0][0x3f0] ;  /* 0x00007e00ff0477ac */ /* 0x000e660008000a00 */
[----:B------:R-:W-:-:S08]  /*3ec0*/  IMAD.IADD R23, R23, 0x1, R12 ;  /* 0x0000000117177824 */ /* 0x000fd000078e020c */
[----:B------:R-:W-:-:S05]  /*3ed0*/  @P2 VIADD R14, R14, 0x1 ;  /* 0x000000010e0e2836 */ /* 0x000fca0000000000 */
        /* <DEDUP_REMOVED lines=26> */
        .weak           $__internal_5_$__cuda_sm20_div_s64
        .type           $__internal_5_$__cuda_sm20_div_s64,@function
        .size           $__internal_5_$__cuda_sm20_div_s64,(.L_x_5449 - $__internal_5_$__cuda_sm20_div_s64)
$__internal_5_$__cuda_sm20_div_s64:
        /* <DEDUP_REMOVED lines=34> */
[----:B------:R-:W-:-:S04]  /*42a0*/  IMAD.HI.U32 R13, P3, R17, R22, R36 ;  /* 0x00000016110d7227 */ /* 0x000fc80007860024 */
[CC--:B------:R-:W-:Y:S02]  /*42b0*/  IMAD R22, R17.reuse, R16.reuse, RZ ;  /* 0x0000001011167224 */ /* 0x0c0fe400078e02ff */
[----:B------:R-:W-:-:S03]  /*42c0*/  IMAD.HI.U32 R16, R17, R16, RZ ;  /* 0x0000001011107227 */ /* 0x000fc600078e00ff */
[----:B------:R-:W-:Y:S01]  /*42d0*/  IADD3 R22, P2, PT, R22, R13, RZ ;  /* 0x0000000d16167210 */ /* 0x000fe20007f5e0ff */
[----:B------:R-:W-:Y:S01]  /*42e0*/  IMAD.X R16, R16, 0x1, R17, P4 ;  /* 0x0000000110107824 */ /* 0x000fe200020e0611 */
[----:B------:R-:W-:Y:S01]  /*42f0*/  SEL R13, R24, R21, !P1 ;  /* 0x00000015180d7207 */ /* 0x000fe20004800000 */
[----:B------:R-:W-:Y:S02]  /*4300*/  IMAD.MOV.U32 R37, RZ, RZ, RZ ;  /* 0x000000ffff257224 */ /* 0x000fe400078e00ff */
[----:B------:R-:W-:Y:S01]  /*4310*/  IMAD.HI.U32 R36, R22, R15, RZ ;  /* 0x0000000f16247227 */ /* 0x000fe200078e00ff */
[----:B------:R-:W-:-:S03]  /*4320*/  IADD3.X R16, PT, PT, RZ, RZ, R16, P2, P3 ;  /* 0x000000ffff107210 */ /* 0x000fc600017e6410 */
        /* <DEDUP_REMOVED lines=11> */
[----:B------:R-:W-:-:S05]  /*43e0*/  IMAD R16, R22, R28, R17 ;  /* 0x0000001c16107224 */ /* 0x000fca00078e0211 */
[----:B------:R-:W-:Y:S02]  /*43f0*/  IADD3.X R13, PT, PT, ~R16, R13, RZ, P0, !PT ;  /* 0x0000000d100d7210 */ /* 0x000fe400007fe5ff */
[----:B------:R-:W-:Y:S02]  /*4400*/  IADD3 R16, P1, PT, R15, -R28, RZ ;  /* 0x8000001c0f107210 */ /* 0x000fe40007f3e0ff */
[C---:B------:R-:W-:Y:S02]  /*4410*/  ISETP.GE.U32.AND.EX P2, PT, R13.reuse, R29, PT, P2 ;  /* 0x0000001d0d00720c */ /* 0x040fe40003f46120 */
[----:B------:R-:W-:Y:S02]  /*4420*/  IADD3 R17, P0, PT, R24, 0x1, RZ ;  /* 0x0000000118117810 */ /* 0x000fe40007f1e0ff */
[----:B------:R-:W-:Y:S01]  /*4430*/  SEL R15, R16, R15, P2 ;  /* 0x0000000f100f7207 */ /* 0x000fe20001000000 */
[----:B------:R-:W-:Y:S01]  /*4440*/  IMAD.X R16, R13, 0x1, ~R29, P1 ;  /* 0x000000010d107824 */ /* 0x000fe200008e0e1d */
[----:B------:R-:W-:Y:S01]  /*4450*/  SEL R24, R17, R24, P2 ;  /* 0x0000001811187207 */ /* 0x000fe20001000000 */
[----:B------:R-:W-:Y:S01]  /*4460*/  IMAD.X R17, RZ, RZ, R22, P0 ;  /* 0x000000ffff117224 */ /* 0x000fe200000e0616 */
[----:B------:R-:W-:Y:S01]  /*4470*/  ISETP.GE.U32.AND P0, PT, R15, R28, PT ;  /* 0x0000001c0f00720c */ /* 0x000fe20003f06070 */
[----:B------:R-:W-:Y:S01]  /*4480*/  IMAD.MOV.U32 R28, RZ, RZ, R18 ;  /* 0x000000ffff1c7224 */ /* 0x000fe200078e0012 */
[----:B------:R-:W-:-:S02]  /*4490*/  SEL R13, R16, R13, P2 ;  /* 0x0000000d100d7207 */ /* 0x000fc40001000000 */
[----:B------:R-:W-:Y:S02]  /*44a0*/  SEL R17, R17, R22, P2 ;  /* 0x0000001611117207 */ /* 0x000fe40001000000 */
[----:B------:R-:W-:Y:S02]  /*44b0*/  IADD3 R15, P1, PT, R24, 0x1, RZ ;  /* 0x00000001180f7810 */ /* 0x000fe40007f3e0ff */
[----:B------:R-:W-:Y:S01]  /*44c0*/  ISETP.GE.U32.AND.EX P0, PT, R13, R29, PT, P0 ;  /* 0x0000001d0d00720c */ /* 0x000fe20003f06100 */
[----:B------:R-:W-:Y:S01]  /*44d0*/  IMAD.MOV.U32 R29, RZ, RZ, 0x0 ;  /* 0x00000000ff1d7424 */ /* 0x000fe200078e00ff */
[----:B------:R-:W-:Y:S01]  /*44e0*/  LOP3.LUT R13, R19, R21, RZ, 0x3c, !PT ;  /* 0x00000015130d7212 */ /* 0x000fe200078e3cff */
[----:B------:R-:W-:Y:S01]  /*44f0*/  IMAD.X R16, RZ, RZ, R17, P1 ;  /* 0x000000ffff107224 */ /* 0x000fe200008e0611 */
[----:B------:R-:W-:Y:S02]  /*4500*/  SEL R15, R15, R24, P0 ;  /* 0x000000180f0f7207 */ /* 0x000fe40000000000 */
[----:B------:R-:W-:-:S02]  /*4510*/  ISETP.GE.AND P2, PT, R13, RZ, PT ;  /* 0x000000ff0d00720c */ /* 0x000fc40003f46270 */
[----:B------:R-:W-:Y:S02]  /*4520*/  SEL R17, R16, R17, P0 ;  /* 0x0000001110117207 */ /* 0x000fe40000000000 */
[----:B------:R-:W-:Y:S02]  /*4530*/  IADD3 R16, P1, PT, RZ, -R15, RZ ;  /* 0x8000000fff107210 */ /* 0x000fe40007f3e0ff */
[----:B------:R-:W-:Y:S02]  /*4540*/  ISETP.NE.U32.AND P0, PT, R20, RZ, PT ;  /* 0x000000ff1400720c */ /* 0x000fe40003f05070 */
[----:B------:R-:W-:Y:S02]  /*4550*/  IADD3.X R22, PT, PT, RZ, ~R17, RZ, P1, !PT ;  /* 0x80000011ff167210 */ /* 0x000fe40000ffe4ff */
[----:B------:R-:W-:Y:S02]  /*4560*/  ISETP.NE.AND.EX P0, PT, R19, RZ, PT, P0 ;  /* 0x000000ff1300720c */ /* 0x000fe40003f05300 */
[----:B------:R-:W-:-:S02]  /*4570*/  SEL R16, R16, R15, !P2 ;  /* 0x0000000f10107207 */ /* 0x000fc40005000000 */
[----:B------:R-:W-:Y:S02]  /*4580*/  SEL R22, R22, R17, !P2 ;  /* 0x0000001116167207 */ /* 0x000fe40005000000 */
[----:B------:R-:W-:Y:S02]  /*4590*/  SEL R16, R16, 0xffffffff, P0 ;  /* 0xffffffff10107807 */ /* 0x000fe40000000000 */
[----:B------:R-:W-:Y:S01]  /*45a0*/  SEL R17, R22, 0xffffffff, P0 ;  /* 0xffffffff16117807 */ /* 0x000fe20000000000 */
[----:B------:R-:W-:Y:S06]  /*45b0*/  RET.REL.NODEC R28 `(_ZN5flash32flash_fwd_splitkv_combine_kernelI23Flash_fwd_kernel_traitsILi96ELi64ELi128ELi4ELb0ELb0EN7cutlass6half_tE19Flash_kernel_traitsILi96ELi64ELi128ELi4ES3_EELi16ELi2ELb0EEEvNS_16Flash_fwd_paramsE) ;  /* 0xffffffb81c907950 */ /* 0x000fec0003c3ffff */
.L_x_195:
        /* <DEDUP_REMOVED lines=12> */
.L_x_5449:


//--------------------- .text._ZN5flash32flash_fwd_splitkv_combine_kernelI23Flash_fwd_kernel_traitsILi96ELi64ELi128ELi4ELb0ELb0EN7cutlass6half_tE19Flash_kernel_traitsILi96ELi64ELi128ELi4ES3_EELi16ELi1ELb0EEEvNS_16Flash_fwd_paramsE --------------------------
	.section	.text._ZN5flash32flash_fwd_splitkv_combine_kernelI23Flash_fwd_kernel_traitsILi96ELi64ELi128ELi4ELb0ELb0EN7cutlass6half_tE19Flash_kernel_traitsILi96ELi64ELi128ELi4ES3_EELi16ELi1ELb0EEEvNS_16Flash_fwd_paramsE,"ax",@progbits
	.align	128
        .global         _ZN5flash32flash_fwd_splitkv_combine_kernelI23Flash_fwd_kernel_traitsILi96ELi64ELi128ELi4ELb0ELb0EN7cutlass6half_tE19Flash_kernel_traitsILi96ELi64ELi128ELi4ES3_EELi16ELi1ELb0EEEvNS_16Flash_fwd_paramsE
        .type           _ZN5flash32flash_fwd_splitkv_combine_kernelI23Flash_fwd_kernel_traitsILi96ELi64ELi128ELi4ELb0ELb0EN7cutlass6half_tE19Flash_kernel_traitsILi96ELi64ELi128ELi4ES3_EELi16ELi1ELb0EEEvNS_16Flash_fwd_paramsE,@function
        .size           _ZN5flash32flash_fwd_splitkv_combine_kernelI23Flash_fwd_kernel_traitsILi96ELi64ELi128ELi4ELb0ELb0EN7cutlass6half_tE19Flash_kernel_traitsILi96ELi64ELi128ELi4ES3_EELi16ELi1ELb0EEEvNS_16Flash_fwd_paramsE,(.L_x_5450 - _ZN5flash32flash_fwd_splitkv_combine_kernelI23Flash_fwd_kernel_traitsILi96ELi64ELi128ELi4ELb0ELb0EN7cutlass6half_tE19Flash_kernel_traitsILi96ELi64ELi128ELi4ES3_EELi16ELi1ELb0EEEvNS_16Flash_fwd_paramsE)
        .other          _ZN5flash32flash_fwd_splitkv_combine_kernelI23Flash_fwd_kernel_traitsILi96ELi64ELi128ELi4ELb0ELb0EN7cutlass6half_tE19Flash_kernel_traitsILi96ELi64ELi128ELi4ES3_EELi16ELi1ELb0EEEvNS_16Flash_fwd_paramsE,@"STO_CUDA_ENTRY STV_DEFAULT"
_ZN5flash32flash_fwd_splitkv_combine_kernelI23Flash_fwd_kernel_traitsILi96ELi64ELi128ELi4ELb0ELb0EN7cutlass6half_tE19Flash_kernel_traitsILi96ELi64ELi128ELi4ES3_EELi16ELi1ELb0EEEvNS_16Flash_fwd_paramsE:
.text._ZN5flash32flash_fwd_splitkv_combine_kernelI23Flash_fwd_kernel_traitsILi96ELi64ELi128ELi4ELb0ELb0EN7cutlass6half_tE19Flash_kernel_traitsILi96ELi64ELi128ELi4ES3_EELi16ELi1ELb0EEEvNS_16Flash_fwd_paramsE:
        /* <DEDUP_REMOVED lines=38> */
.L_x_196:
[----:B------:R-:W-:Y:S01]  /*0260*/  IMAD.U32 R27, RZ, RZ, UR7 ;  /* 0x00000007ff1b7e24 */ /* 0x000fe2000f8e00ff */
[----:B------:R-:W-:Y:S01]  /*0270*/  MOV R20, UR15 ;  /* 0x0000000f00147c02 */ /* 0x000fe20008000f00 */
[----:B------:R-:W-:Y:S01]  /*0280*/  IMAD.U32 R21, RZ, RZ, UR14 ;  /* 0x0000000eff157e24 */ /* 0x000fe2000f8e00ff */
[----:B------:R-:W-:Y:S02]  /*0290*/  MOV R19, UR8 ;  /* 0x0000000800137c02 */ /* 0x000fe40008000f00 */
[----:B------:R-:W-:Y:S02]  /*02a0*/  MOV R18, 0x2c0 ;  /* 0x000002c000127802 */ /* 0x000fe40000000f00 */
[----:B------:R-:W-:Y:S05]  /*02b0*/  CALL.REL.NOINC `($__internal_6_$__cuda_sm20_div_s64) ;  /* 0x0000003c00647944 */ /* 0x000fea0003c00000 */
.L_x_197:
        /* <DEDUP_REMOVED lines=30> */
.L_x_199:
[----:B------:R-:W-:Y:S01]  /*04a0*/  IMAD.MOV.U32 R27, RZ, RZ, R16 ;  /* 0x000000ffff1b7224 */ /* 0x000fe200078e0010 */
[----:B------:R-:W-:Y:S02]  /*04b0*/  MOV R21, R17 ;  /* 0x0000001100157202 */ /* 0x000fe40000000f00 */
[----:B------:R-:W-:Y:S02]  /*04c0*/  MOV R18, 0x4e0 ;  /* 0x000004e000127802 */ /* 0x000fe40000000f00 */
[----:B------:R-:W-:Y:S05]  /*04d0*/  CALL.REL.NOINC `($__internal_6_$__cuda_sm20_div_s64) ;  /* 0x0000003800dc7944 */ /* 0x000fea0003c00000 */
[----:B------:R-:W-:Y:S02]  /*04e0*/  MOV R6, R16 ;  /* 0x0000001000067202 */ /* 0x000fe40000000f00 */
[----:B------:R-:W-:Y:S02]  /*04f0*/  MOV R7, R17 ;  /* 0x0000001100077202 */ /* 0x000fe40000000f00 */
.L_x_200:
[----:B------:R-:W-:Y:S05]  /*0500*/  BSYNC.RECONVERGENT B0 ;  /* 0x0000000000007941 */ /* 0x000fea0003800200 */
.L_x_198:
        /* <DEDUP_REMOVED lines=55> */
.L_x_202:
[----:B------:R-:W-:Y:S01]  /*0880*/  IMAD.MOV.U32 R27, RZ, RZ, R20 ;  /* 0x000000ffff1b7224 */ /* 0x000fe200078e0014 */
[----:B------:R-:W-:Y:S01]  /*0890*/  MOV R20, R14 ;  /* 0x0000000e00147202 */ /* 0x000fe20000000f00 */
[----:B------:R-:W-:Y:S01]  /*08a0*/  IMAD.MOV.U32 R21, RZ, RZ, R19 ;  /* 0x000000ffff157224 */ /* 0x000fe200078e0013 */
[----:B------:R-:W-:Y:S02]  /*08b0*/  MOV R19, R4 ;  /* 0x0000000400137202 */ /* 0x000fe40000000f00 */
[----:B------:R-:W-:Y:S02]  /*08c0*/  MOV R18, 0x8e0 ;  /* 0x000008e000127802 */ /* 0x000fe40000000f00 */
[----:B------:R-:W-:Y:S05]  /*08d0*/  CALL.REL.NOINC `($__internal_6_$__cuda_sm20_div_s64) ;  /* 0x0000003400dc7944 */ /* 0x000fea0003c00000 */
.L_x_203:
[----:B------:R-:W-:Y:S05]  /*08e0*/  BSYNC.RECONVERGENT B0 ;  /* 0x0000000000007941 */ /* 0x000fea0003800200 */
.L_x_201:
        /* <DEDUP_REMOVED lines=45> */
[----:B------:R-:W1:Y:S01]  /*0bc0*/  F2I.FTZ.U32.TRUNC.NTZ R21, R20 ;  /* 0x0000001400157305 */ /* 0x000e62000021f000 */
[----:B0-----:R-:W-:Y:S01]  /*0bd0*/  IADD3 R22, PT, PT, R2, 0xffffffe, RZ ;  /* 0x0ffffffe02167810 */ /* 0x001fe20007ffe0ff */
[----:B------:R-:W-:-:S06]  /*0be0*/  VIADD R2, R5, 0xffffffff ;  /* 0xffffffff05027836 */ /* 0x000fcc0000000000 */
[----:B------:R0:W2:Y:S01]  /*0bf0*/  F2I.FTZ.U32.TRUNC.NTZ R23, R22 ;  /* 0x0000001600177305 */ /* 0x0000a2000021f000 */
[----:B------:R-:W-:Y:S02]  /*0c00*/  IMAD.IADD R8, R2, 0x1, R11 ;  /* 0x0000000102087824 */ /* 0x000fe400078e020b */
[----:B-1----:R-:W-:Y:S02]  /*0c10*/  IMAD.MOV R3, RZ, RZ, -R21 ;  /* 0x000000ffff037224 */ /* 0x002fe400078e0a15 */
[----:B------:R-:W-:Y:S02]  /*0c20*/  IMAD.MOV.U32 R20, RZ, RZ, RZ ;  /* 0x000000ffff147224 */ /* 0x000fe400078e00ff */
[----:B------:R-:W-:Y:S02]  /*0c30*/  IMAD R3, R3, R9, RZ ;  /* 0x0000000903037224 */ /* 0x000fe400078e02ff */
[----:B0-----:R-:W-:Y:S02]  /*0c40*/  HFMA2 R22, -RZ, RZ, 0, 0 ;  /* 0x00000000ff167431 */ /* 0x001fe400000001ff */
[----:B--2---:R-:W-:-:S02]  /*0c50*/  IMAD.MOV R10, RZ, RZ, -R23 ;  /* 0x000000ffff0a7224 */ /* 0x004fc400078e0a17 */
[----:B------:R-:W-:-:S04]  /*0c60*/  IMAD.HI.U32 R3, R21, R3, R20 ;  /* 0x0000000315037227 */ /* 0x000fc800078e0014 */
[----:B------:R-:W-:Y:S01]  /*0c70*/  IMAD R13, R10, R11, RZ ;  /* 0x0000000b0a0d7224 */ /* 0x000fe200078e02ff */
[----:B------:R-:W-:-:S03]  /*0c80*/  IABS R10, R8 ;  /* 0x00000008000a7213 */ /* 0x000fc60000000000 */
[----:B------:R-:W-:-:S04]  /*0c90*/  IMAD.HI.U32 R13, R23, R13, R22 ;  /* 0x0000000d170d7227 */ /* 0x000fc800078e0016 */
[----:B------:R-:W-:-:S04]  /*0ca0*/  IMAD.HI.U32 R15, R3, R10, RZ ;  /* 0x0000000a030f7227 */ /* 0x000fc800078e00ff */
[----:B------:R-:W-:Y:S01]  /*0cb0*/  IMAD.HI.U32 R13, R13, R10, RZ ;  /* 0x0000000a0d0d7227 */ /* 0x000fe200078e00ff */
[----:B------:R-:W-:-:S03]  /*0cc0*/  IADD3 R3, PT, PT, -R15, RZ, RZ ;  /* 0x000000ff0f037210 */ /* 0x000fc60007ffe1ff */
[--C-:B------:R-:W-:Y:S02]  /*0cd0*/  IMAD R18, R13, R18, R10.reuse ;  /* 0x000000120d127224 */ /* 0x100fe400078e020a */
[----:B------:R-:W-:-:S03]  /*0ce0*/  IMAD R10, R9, R3, R10 ;  /* 0x00000003090a7224 */ /* 0x000fc600078e020a */
[----:B------:R-:W-:Y:S02]  /*0cf0*/  ISETP.GT.U32.AND P1, PT, R11, R18, PT ;  /* 0x000000120b00720c */ /* 0x000fe40003f24070 */
[----:B------:R-:W-:-:S11]  /*0d00*/  ISETP.GT.U32.AND P3, PT, R9, R10, PT ;  /* 0x0000000a0900720c */ /* 0x000fd60003f64070 */
[----:B------:R-:W-:Y:S02]  /*0d10*/  @!P1 IMAD.IADD R18, R18, 0x1, -R11 ;  /* 0x0000000112129824 */ /* 0x000fe400078e0a0b */
[----:B------:R-:W-:Y:S01]  /*0d20*/  @!P1 VIADD R13, R13, 0x1 ;  /* 0x000000010d0d9836 */ /* 0x000fe20000000000 */
[----:B------:R-:W-:Y:S01]  /*0d30*/  ISETP.NE.AND P1, PT, R12, RZ, PT ;  /* 0x000000ff0c00720c */ /* 0x000fe20003f25270 */
[----:B------:R-:W-:Y:S01]  /*0d40*/  @!P3 IMAD.IADD R10, R10, 0x1, -R9 ;  /* 0x000000010a0ab824 */ /* 0x000fe200078e0a09 */
[-C--:B------:R-:W-:Y:S02]  /*0d50*/  ISETP.GE.U32.AND P2, PT, R18, R11.reuse, PT ;  /* 0x0000000b1200720c */ /* 0x080fe40003f46070 */
[C---:B------:R-:W-:Y:S02]  /*0d60*/  LOP3.LUT R18, R8.reuse, R11, RZ, 0x3c, !PT ;  /* 0x0000000b08127212 */ /* 0x040fe400078e3cff */
[----:B------:R-:W-:Y:S02]  /*0d70*/  LOP3.LUT R8, R8, R5, RZ, 0x3c, !PT ;  /* 0x0000000508087212 */ /* 0x000fe400078e3cff */
[----:B------:R-:W-:-:S02]  /*0d80*/  ISETP.GE.AND P0, PT, R18, RZ, PT ;  /* 0x000000ff1200720c */ /* 0x000fc40003f06270 */
[----:B------:R-:W-:Y:S02]  /*0d90*/  @!P3 IADD3 R15, PT, PT, R15, 0x1, RZ ;  /* 0x000000010f0fb810 */ /* 0x000fe40007ffe0ff */
[----:B------:R-:W-:-:S03]  /*0da0*/  ISETP.NE.AND P3, PT, R0, RZ, PT ;  /* 0x000000ff0000720c */ /* 0x000fc60003f65270 */
[----:B------:R-:W-:Y:S01]  /*0db0*/  @P2 VIADD R13, R13, 0x1 ;  /* 0x000000010d0d2836 */ /* 0x000fe20000000000 */
[----:B------:R-:W-:-:S05]  /*0dc0*/  ISETP.GE.AND P2, PT, R8, RZ, PT ;  /* 0x000000ff0800720c */ /* 0x000fca0003f46270 */
[----:B------:R-:W-:Y:S01]  /*0dd0*/  @!P0 IMAD.MOV R13, RZ, RZ, -R13 ;  /* 0x000000ffff0d8224 */ /* 0x000fe200078e0a0d */
[----:B------:R-:W-:Y:S02]  /*0de0*/  @!P1 LOP3.LUT R13, RZ, R11, RZ, 0x33, !PT ;  /* 0x0000000bff0d9212 */ /* 0x000fe400078e33ff */
[----:B------:R-:W-:Y:S02]  /*0df0*/  ISETP.GE.U32.AND P1, PT, R10, R9, PT ;  /* 0x000000090a00720c */ /* 0x000fe40003f26070 */
[----:B------:R-:W-:Y:S02]  /*0e00*/  ISETP.LT.U32.AND P0, PT, R16, R13, PT ;  /* 0x0000000d1000720c */ /* 0x000fe40003f01070 */
[----:B------:R-:W-:Y:S02]  /*0e10*/  SHF.R.S32.HI R3, RZ, 0x1f, R13 ;  /* 0x0000001fff037819 */ /* 0x000fe4000001140d */
[----:B------:R-:W-:Y:S02]  /*0e20*/  SEL R10, RZ, 0x1, !P3 ;  /* 0x00000001ff0a7807 */ /* 0x000fe40005800000 */
[----:B------:R-:W-:-:S02]  /*0e30*/  ISETP.LT.AND.EX P0, PT, R17, R3, PT, P0 ;  /* 0x000000031100720c */ /* 0x000fc40003f01300 */
[----:B------:R-:W-:Y:S02]  /*0e40*/  SHF.R.S32.HI R9, RZ, 0x1f, R12 ;  /* 0x0000001fff097819 */ /* 0x000fe4000001140c */
[----:B------:R-:W-:Y:S01]  /*0e50*/  SEL R3, R17, R3, P0 ;  /* 0x0000000311037207 */ /* 0x000fe20000000000 */
[----:B------:R-:W-:Y:S01]  /*0e60*/  @P1 VIADD R15, R15, 0x1 ;  /* 0x000000010f0f1836 */ /* 0x000fe20000000000 */
[----:B------:R-:W-:Y:S02]  /*0e70*/  LOP3.LUT R10, R9, R10, RZ, 0xfc, !PT ;  /* 0x0000000a090a7212 */ /* 0x000fe400078efcff */
[----:B------:R-:W-:Y:S01]  /*0e80*/  LOP3.LUT R8, R17, R3, RZ, 0xfc, !PT ;  /* 0x0000000311087212 */ /* 0x000fe200078efcff */
[----:B------:R-:W-:Y:S01]  /*0e90*/  IMAD.MOV.U32 R0, RZ, RZ, R15 ;  /* 0x000000ffff007224 */ /* 0x000fe200078e000f */
[----:B------:R-:W-:Y:S02]  /*0ea0*/  SEL R11, R16, R13, P0 ;  /* 0x0000000d100b7207 */ /* 0x000fe40000000000 */
        /* <DEDUP_REMOVED lines=24> */
.L_x_205:
[----:B------:R-:W-:Y:S01]  /*1030*/  IMAD.MOV.U32 R27, RZ, RZ, R16 ;  /* 0x000000ffff1b7224 */ /* 0x000fe200078e0010 */
[----:B------:R-:W-:Y:S01]  /*1040*/  MOV R20, R11 ;  /* 0x0000000b00147202 */ /* 0x000fe20000000f00 */
[----:B------:R-:W-:Y:S01]  /*1050*/  IMAD.MOV.U32 R21, RZ, RZ, R17 ;  /* 0x000000ffff157224 */ /* 0x000fe200078e0011 */
[----:B------:R-:W-:Y:S02]  /*1060*/  MOV R19, R3 ;  /* 0x0000000300137202 */ /* 0x000fe40000000f00 */
[----:B------:R-:W-:Y:S02]  /*1070*/  MOV R18, 0x1090 ;  /* 0x0000109000127802 */ /* 0x000fe40000000f00 */
[----:B------:R-:W-:Y:S05]  /*1080*/  CALL.REL.NOINC `($__internal_6_$__cuda_sm20_div_s64) ;  /* 0x0000002c00f07944 */ /* 0x000fea0003c00000 */
[----:B------:R-:W-:Y:S02]  /*1090*/  MOV R32, R16 ;  /* 0x0000001000207202 */ /* 0x000fe40000000f00 */
[----:B------:R-:W-:Y:S02]  /*10a0*/  MOV R33, R17 ;  /* 0x0000001100217202 */ /* 0x000fe40000000f00 */
.L_x_206:
[----:B------:R-:W-:Y:S05]  /*10b0*/  BSYNC.RECONVERGENT B0 ;  /* 0x0000000000007941 */ /* 0x000fea0003800200 */
.L_x_204:
        /* <DEDUP_REMOVED lines=16> */
[----:B------:R-:W-:Y:S01]  /*11c0*/  IMAD R9, R13, R8, R9 ;  /* 0x000000080d097224 */ /* 0x000fe200078e0209 */
[----:B------:R-:W-:-:S04]  /*11d0*/  LOP3.LUT R8, R5, R16, RZ, 0x3c, !PT ;  /* 0x0000001005087212 */ /* 0x000fc800078e3cff */
[----:B------:R-:W-:Y:S02]  /*11e0*/  ISETP.GT.U32.AND P1, PT, R16, R9, PT ;  /* 0x000000091000720c */ /* 0x000fe40003f24070 */
[----:B------:R-:W-:-:S11]  /*11f0*/  ISETP.GE.AND P0, PT, R8, RZ, PT ;  /* 0x000000ff0800720c */ /* 0x000fd60003f06270 */
[----:B------:R-:W-:Y:S02]  /*1200*/  @!P1 IMAD.IADD R9, R9, 0x1, -R16 ;  /* 0x0000000109099824 */ /* 0x000fe400078e0a10 */
[----:B------:R-:W-:Y:S01]  /*1210*/  @!P1 VIADD R13, R13, 0x1 ;  /* 0x000000010d0d9836 */ /* 0x000fe20000000000 */
[----:B------:R-:W-:Y:S02]  /*1220*/  ISETP.NE.AND P1, PT, RZ, UR10, PT ;  /* 0x0000000aff007c0c */ /* 0x000fe4000bf25270 */
[----:B------:R-:W-:-:S13]  /*1230*/  ISETP.GE.U32.AND P2, PT, R9, R16, PT ;  /* 0x000000100900720c */ /* 0x000fda0003f46070 */
[----:B------:R-:W-:-:S04]  /*1240*/  @P2 VIADD R13, R13, 0x1 ;  /* 0x000000010d0d2836 */ /* 0x000fc80000000000 */
[----:B------:R-:W-:Y:S02]  /*1250*/  IMAD.MOV.U32 R9, RZ, RZ, R13 ;  /* 0x000000ffff097224 */ /* 0x000fe400078e000d */
[----:B------:R-:W-:Y:S02]  /*1260*/  IMAD R13, R0, UR11, RZ ;  /* 0x0000000b000d7c24 */ /* 0x000fe4000f8e02ff */
[----:B------:R-:W-:Y:S01]  /*1270*/  @!P0 IMAD.MOV R9, RZ, RZ, -R9 ;  /* 0x000000ffff098224 */ /* 0x000fe200078e0a09 */
[----:B------:R-:W-:Y:S01]  /*1280*/  @!P1 LOP3.LUT R9, RZ, R16, RZ, 0x33, !PT ;  /* 0x00000010ff099212 */ /* 0x000fe200078e33ff */
[----:B------:R-:W-:-:S03]  /*1290*/  IMAD R10, R10, R13, RZ ;  /* 0x0000000d0a0a7224 */ /* 0x000fc600078e02ff */
        /* <DEDUP_REMOVED lines=28> */
.L_x_208:
[----:B------:R-:W-:Y:S01]  /*1460*/  IMAD.MOV.U32 R27, RZ, RZ, R6 ;  /* 0x000000ffff1b7224 */ /* 0x000fe200078e0006 */
[----:B------:R-:W-:Y:S01]  /*1470*/  MOV R21, R7 ;  /* 0x0000000700157202 */ /* 0x000fe20000000f00 */
[----:B------:R-:W-:Y:S01]  /*1480*/  IMAD.MOV.U32 R20, RZ, RZ, R9 ;  /* 0x000000ffff147224 */ /* 0x000fe200078e0009 */
[----:B------:R-:W-:Y:S02]  /*1490*/  MOV R18, 0x14b0 ;  /* 0x000014b000127802 */ /* 0x000fe40000000f00 */
[----:B------:R-:W-:Y:S05]  /*14a0*/  CALL.REL.NOINC `($__internal_6_$__cuda_sm20_div_s64) ;  /* 0x0000002800e87944 */ /* 0x000fea0003c00000 */
[----:B------:R-:W-:Y:S02]  /*14b0*/  MOV R18, R16 ;  /* 0x0000001000127202 */ /* 0x000fe40000000f00 */
[----:B------:R-:W-:Y:S02]  /*14c0*/  MOV R19, R17 ;  /* 0x0000001100137202 */ /* 0x000fe40000000f00 */
.L_x_209:
[----:B------:R-:W-:Y:S05]  /*14d0*/  BSYNC.RECONVERGENT B0 ;  /* 0x0000000000007941 */ /* 0x000fea0003800200 */
.L_x_207:
        /* <DEDUP_REMOVED lines=13> */
[----:B------:R0:W2:Y:S02]  /*15b0*/  F2I.FTZ.U32.TRUNC.NTZ R17, R16 ;  /* 0x0000001000117305 */ /* 0x0000a4000021f000 */
[----:B0-----:R-:W-:Y:S02]  /*15c0*/  HFMA2 R16, -RZ, RZ, 0, 0 ;  /* 0x00000000ff107431 */ /* 0x001fe400000001ff */
[----:B--2---:R-:W-:-:S04]  /*15d0*/  IMAD.MOV R0, RZ, RZ, -R17 ;  /* 0x000000ffff007224 */ /* 0x004fc800078e0a11 */
[----:B------:R-:W-:Y:S01]  /*15e0*/  IMAD R7, R0, R6, RZ ;  /* 0x0000000600077224 */ /* 0x000fe200078e02ff */
[----:B------:R-:W-:Y:S02]  /*15f0*/  IABS R0, R5 ;  /* 0x0000000500007213 */ /* 0x000fe40000000000 */
[----:B------:R-:W-:Y:S01]  /*1600*/  LOP3.LUT R5, R5, UR5, RZ, 0x3c, !PT ;  /* 0x0000000505057c12 */ /* 0x000fe2000f8e3cff */
[----:B------:R-:W-:-:S03]  /*1610*/  IMAD.HI.U32 R7, R17, R7, R16 ;  /* 0x0000000711077227 */ /* 0x000fc600078e0010 */
[----:B------:R-:W-:-:S03]  /*1620*/  ISETP.GE.AND P1, PT, R5, RZ, PT ;  /* 0x000000ff0500720c */ /* 0x000fc60003f26270 */
[----:B------:R-:W-:-:S04]  /*1630*/  IMAD.HI.U32 R7, R7, R0, RZ ;  /* 0x0000000007077227 */ /* 0x000fc800078e00ff */
[----:B------:R-:W-:-:S04]  /*1640*/  IMAD.MOV R13, RZ, RZ, -R7 ;  /* 0x000000ffff0d7224 */ /* 0x000fc800078e0a07 */
[C---:B------:R-:W-:Y:S02]  /*1650*/  IMAD R13, R6.reuse, R13, R0 ;  /* 0x0000000d060d7224 */ /* 0x040fe400078e0200 */
[----:B------:R-:W0:Y:S03]  /*1660*/  S2R R0, SR_TID.X ;  /* 0x0000000000007919 */ /* 0x000e260000002100 */
[----:B------:R-:W-:-:S13]  /*1670*/  ISETP.GT.U32.AND P0, PT, R6, R13, PT ;  /* 0x0000000d0600720c */ /* 0x000fda0003f04070 */
[----:B------:R-:W-:Y:S01]  /*1680*/  @!P0 IMAD.IADD R13, R13, 0x1, -R6 ;  /* 0x000000010d0d8824 */ /* 0x000fe200078e0a06 */
[----:B------:R-:W-:Y:S02]  /*1690*/  @!P0 IADD3 R7, PT, PT, R7, 0x1, RZ ;  /* 0x0000000107078810 */ /* 0x000fe40007ffe0ff */
[----:B------:R-:W-:Y:S02]  /*16a0*/  ISETP.NE.AND P0, PT, RZ, UR5, PT ;  /* 0x00000005ff007c0c */ /* 0x000fe4000bf05270 */
[----:B------:R-:W-:Y:S02]  /*16b0*/  ISETP.GE.U32.AND P2, PT, R13, R6, PT ;  /* 0x000000060d00720c */ /* 0x000fe40003f46070 */
[----:B0-----:R-:W-:-:S11]  /*16c0*/  SHF.R.U32.HI R22, RZ, 0x4, R0 ;  /* 0x00000004ff167819 */ /* 0x001fd60000011600 */
[----:B------:R-:W-:Y:S01]  /*16d0*/  @P2 VIADD R7, R7, 0x1 ;  /* 0x0000000107072836 */ /* 0x000fe20000000000 */
        /* <DEDUP_REMOVED lines=20> */
[----:B------:R-:W-:-:S05]  /*1820*/  LEA.HI.X R25, R20, UR5, R5, 0x2, P0 ;  /* 0x0000000514197c11 */ /* 0x000fca00080f1405 */
[----:B0-----:R1:W5:Y:S04]  /*1830*/  LDG.E R20, desc[UR12][R24.64] ;  /* 0x0000000c18147981 */ /* 0x001368000c1e1900 */
.L_x_211:
[----:B0-----:R-:W-:Y:S05]  /*1840*/  BSYNC.RECONVERGENT B0 ;  /* 0x0000000000007941 */ /* 0x001fea0003800200 */
.L_x_210:
[----:B------:R-:W0:Y:S01]  /*1850*/  S2UR UR14, SR_CgaCtaId ;  /* 0x00000000000e79c3 */ /* 0x000e220000008800 */
[C---:B------:R-:W-:Y:S01]  /*1860*/  ISETP.GT.U32.AND P0, PT, R0.reuse, 0x1f, PT ;  /* 0x0000001f0000780c */ /* 0x040fe20003f04070 */
[----:B------:R-:W-:Y:S01]  /*1870*/  UMOV UR4, 0x400 ;  /* 0x0000040000047882 */ /* 0x000fe20000000000 */
[----:B------:R-:W-:Y:S01]  /*1880*/  IMAD.MOV.U32 R15, RZ, RZ, 0x44 ;  /* 0x00000044ff0f7424 */ /* 0x000fe200078e00ff */
[----:B-1----:R-:W-:Y:S01]  /*1890*/  LOP3.LUT R25, R0, 0x1, RZ, 0xc0, !PT ;  /* 0x0000000100197812 */ /* 0x002fe200078ec0ff */
[----:B------:R-:W-:Y:S01]  /*18a0*/  IMAD.MOV.U32 R8, RZ, RZ, 0x44 ;  /* 0x00000044ff087424 */ /* 0x000fe200078e00ff */
[----:B------:R-:W-:Y:S01]  /*18b0*/  SHF.R.U32.HI R27, RZ, 0x1, R0 ;  /* 0x00000001ff1b7819 */ /* 0x000fe20000011600 */
[----:B------:R-:W-:Y:S01]  /*18c0*/  IMAD.MOV.U32 R26, RZ, RZ, -0x800000 ;  /* 0xff800000ff1a7424 */ /* 0x000fe200078e00ff */
[----:B------:R-:W1:Y:S01]  /*18d0*/  LDC R13, c[0x0][0x3e0] ;  /* 0x0000f800ff0d7b82 */ /* 0x000e620000000800 */
[----:B------:R-:W-:Y:S01]  /*18e0*/  IABS R17, R6 ;  /* 0x0000000600117213 */ /* 0x000fe20000000000 */
[----:B------:R-:W-:Y:S01]  /*18f0*/  BSSY.RECONVERGENT B1, `(.L_x_212) ;  /* 0x0000176000017945 */ /* 0x000fe20003800200 */
[----:B------:R-:W-:-:S03]  /*1900*/  ISETP.NE.AND P5, PT, R6, RZ, PT ;  /* 0x000000ff0600720c */ /* 0x000fc60003fa5270 */
[----:B------:R-:W-:Y:S01]  /*1910*/  IMAD.IADD R2, R2, 0x1, R17 ;  /* 0x0000000102027824 */ /* 0x000fe200078e0211 */
[----:B0-----:R-:W-:-:S06]  /*1920*/  ULEA UR14, UR14, UR4, 0x18 ;  /* 0x000000040e0e7291 */ /* 0x001fcc000f8ec0ff */
[----:B------:R-:W-:Y:S02]  /*1930*/  @!P0 IMAD R15, R22, R15, UR14 ;  /* 0x0000000e160f8e24 */ /* 0x000fe4000f8e020f */
[----:B------:R-:W-:Y:S01]  /*1940*/  IMAD R8, R25, R8, UR14 ;  /* 0x0000000e19087e24 */ /* 0x000fe2000f8e0208 */
[----:B-1----:R-:W-:Y:S01]  /*1950*/  IABS R5, R13 ;  /* 0x0000000d00057213 */ /* 0x002fe20000000000 */
[----:B------:R-:W-:Y:S02]  /*1960*/  @!P0 IMAD R15, R16, 0x4, R15 ;  /* 0x00000004100f8824 */ /* 0x000fe400078e020f */
[----:B------:R-:W0:Y:S01]  /*1970*/  I2F.RP R16, R17 ;  /* 0x0000001100107306 */ /* 0x000e220000209400 */
[----:B------:R-:W-:Y:S02]  /*1980*/  LEA R8, R27, R8, 0x2 ;  /* 0x000000081b087211 */ /* 0x000fe400078e10ff */
[----:B-----5:R1:W-:Y:S01]  /*1990*/  @!P0 STS [R15], R20 ;  /* 0x000000140f008388 */ /* 0x0203e20000000800 */
[----:B------:R-:W-:Y:S06]  /*19a0*/  BAR.SYNC.DEFER_BLOCKING 0x0 ;  /* 0x0000000000007b1d */ /* 0x000fec0000010000 */
[----:B------:R-:W2:Y:S08]  /*19b0*/  I2F.RP R22, R5 ;  /* 0x0000000500167306 */ /* 0x000eb00000209400 */
[----:B0-----:R-:W0:Y:S08]  /*19c0*/  MUFU.RCP R21, R16 ;  /* 0x0000001000157308 */ /* 0x001e300000001000 */
[----:B--2---:R-:W2:Y:S01]  /*19d0*/  MUFU.RCP R30, R22 ;  /* 0x00000016001e7308 */ /* 0x004ea20000001000 */
[----:B------:R-:W3:Y:S01]  /*19e0*/  @!P0 LDS R26, [R8] ;  /* 0x00000000081a8984 */ /* 0x000ee20000000800 */
[----:B0-----:R-:W-:-:S06]  /*19f0*/  VIADD R21, R21, 0xffffffe ;  /* 0x0ffffffe15157836 */ /* 0x001fcc0000000000 */
[----:B------:R-:W1:Y:S01]  /*1a00*/  F2I.FTZ.U32.TRUNC.NTZ R21, R21 ;  /* 0x0000001500157305 */ /* 0x000e62000021f000 */
[----:B--2---:R-:W-:-:S07]  /*1a10*/  VIADD R30, R30, 0xffffffe ;  /* 0x0ffffffe1e1e7836 */ /* 0x004fce0000000000 */
[----:B------:R-:W0:Y:S01]  /*1a20*/  F2I.FTZ.U32.TRUNC.NTZ R31, R30 ;  /* 0x0000001e001f7305 */ /* 0x000e22000021f000 */
[----:B-1----:R-:W-:-:S04]  /*1a30*/  IMAD.MOV R20, RZ, RZ, -R21 ;  /* 0x000000ffff147224 */ /* 0x002fc800078e0a15 */
[----:B------:R-:W-:Y:S02]  /*1a40*/  IMAD R29, R20, R17, RZ ;  /* 0x00000011141d7224 */ /* 0x000fe400078e02ff */
[----:B------:R-:W-:Y:S01]  /*1a50*/  IMAD.MOV.U32 R20, RZ, RZ, RZ ;  /* 0x000000ffff147224 */ /* 0x000fe200078e00ff */
[----:B0-----:R-:W-:Y:S01]  /*1a60*/  IADD3 R16, PT, PT, RZ, -R31, RZ ;  /* 0x8000001fff107210 */ /* 0x001fe20007ffe0ff */
[----:B------:R-:W-:Y:S02]  /*1a70*/  IMAD.MOV.U32 R30, RZ, RZ, RZ ;  /* 0x000000ffff1e7224 */ /* 0x000fe400078e00ff */
[----:B------:R-:W-:Y:S01]  /*1a80*/  IMAD.HI.U32 R29, R21, R29, R20 ;  /* 0x0000001d151d7227 */ /* 0x000fe200078e0014 */
[----:B---3--:R-:W0:Y:S01]  /*1a90*/  SHFL.BFLY PT, R15, R26, 0x1, 0x1f ;  /* 0x0c201f001a0f7f89 */ /* 0x008e2200000e0000 */
[----:B------:R-:W-:Y:S02]  /*1aa0*/  IABS R20, R2 ;  /* 0x0000000200147213 */ /* 0x000fe40000000000 */
[----:B------:R-:W-:Y:S01]  /*1ab0*/  IMAD R23, R16, R5, RZ ;  /* 0x0000000510177224 */ /* 0x000fe200078e02ff */
[----:B------:R-:W-:-:S02]  /*1ac0*/  IABS R16, R6 ;  /* 0x0000000600107213 */ /* 0x000fc40000000000 */
[----:B------:R-:W-:Y:S02]  /*1ad0*/  IMAD.HI.U32 R29, R29, R20, RZ ;  /* 0x000000141d1d7227 */ /* 0x000fe400078e00ff */
[----:B------:R-:W-:Y:S02]  /*1ae0*/  IADD3 R24, PT, PT, RZ, -R16, RZ ;  /* 0x80000010ff187210 */ /* 0x000fe40007ffe0ff */
[----:B------:R-:W-:-:S04]  /*1af0*/  IMAD.HI.U32 R23, R31, R23, R30 ;  /* 0x000000171f177227 */ /* 0x000fc800078e001e */
[----:B------:R-:W-:Y:S02]  /*1b00*/  IMAD R24, R29, R24, R20 ;  /* 0x000000181d187224 */ /* 0x000fe400078e0214 */
[----:B------:R-:W-:-:S03]  /*1b10*/  IMAD.HI.U32 R23, R23, R20, RZ ;  /* 0x0000001417177227 */ /* 0x000fc600078e00ff */
[----:B------:R-:W-:Y:S01]  /*1b20*/  ISETP.GT.U32.AND P2, PT, R17, R24, PT ;  /* 0x000000181100720c */ /* 0x000fe20003f44070 */
[----:B------:R-:W-:Y:S01]  /*1b30*/  IMAD.MOV R16, RZ, RZ, -R23 ;  /* 0x000000ffff107224 */ /* 0x000fe200078e0a17 */
[----:B0-----:R-:W-:-:S03]  /*1b40*/  FMNMX.FTZ R15, R15, R26, !PT ;  /* 0x0000001a0f0f7209 */ /* 0x001fc60007810000 */
[----:B------:R-:W-:Y:S01]  /*1b50*/  IMAD R16, R5, R16, R20 ;  /* 0x0000001005107224 */ /* 0x000fe200078e0214 */
[C---:B------:R-:W-:Y:S02]  /*1b60*/  LOP3.LUT R20, R2.reuse, R17, RZ, 0x3c, !PT ;  /* 0x0000001102147212 */ /* 0x040fe400078e3cff */
[C---:B------:R-:W-:Y:S02]  /*1b70*/  FSETP.NEU.FTZ.AND P0, PT, R15.reuse, -INF , PT ;  /* 0xff8000000f00780b */ /* 0x040fe40003f1d000 */
[----:B------:R-:W-:Y:S02]  /*1b80*/  LOP3.LUT R2, R2, R13, RZ, 0x3c, !PT ;  /* 0x0000000d02027212 */ /* 0x000fe400078e3cff */
[----:B------:R-:W-:Y:S01]  /*1b90*/  FSEL R15, R15, RZ, P0 ;  /* 0x000000ff0f0f7208 */ /* 0x000fe20000000000 */
[----:B------:R-:W-:Y:S01]  /*1ba0*/  @!P2 IMAD.IADD R24, R24, 0x1, -R17 ;  /* 0x000000011818a824 */ /* 0x000fe200078e0a11 */
[----:B------:R-:W-:Y:S02]  /*1bb0*/  ISETP.GT.U32.AND P0, PT, R5, R16, PT ;  /* 0x000000100500720c */ /* 0x000fe40003f04070 */
[----:B------:R-:W-:Y:S01]  /*1bc0*/  @!P2 IADD3 R29, PT, PT, R29, 0x1, RZ ;  /* 0x000000011d1da810 */ /* 0x000fe20007ffe0ff */
[----:B------:R-:W-:Y:S01]  /*1bd0*/  FADD.FTZ R22, -R15, R26 ;  /* 0x0000001a0f167221 */ /* 0x000fe20000010100 */
[----:B------:R-:W-:-:S02]  /*1be0*/  ISETP.GE.U32.AND P1, PT, R24, R17, PT ;  /* 0x000000111800720c */ /* 0x000fc40003f26070 */
[----:B------:R-:W-:Y:S01]  /*1bf0*/  ISETP.GE.AND P2, PT, R2, RZ, PT ;  /* 0x000000ff0200720c */ /* 0x000fe20003f46270 */
[----:B------:R-:W-:Y:S01]  /*1c00*/  FMUL.FTZ R22, R22, 1.4426950216293334961 ;  /* 0x3fb8aa3b16167820 */ /* 0x000fe20000410000 */
[----:B------:R-:W-:-:S05]  /*1c10*/  ISETP.GE.AND P3, PT, R20, RZ, PT ;  /* 0x000000ff1400720c */ /* 0x000fca0003f66270 */
[----:B------:R-:W0:Y:S01]  /*1c20*/  MUFU.EX2 R22, R22 ;  /* 0x0000001600167308 */ /* 0x000e220000000800 */
[----:B------:R-:W-:Y:S02]  /*1c30*/  @!P0 IMAD.IADD R16, R16, 0x1, -R5 ;  /* 0x0000000110108824 */ /* 0x000fe400078e0a05 */
[----:B------:R-:W-:Y:S01]  /*1c40*/  @!P0 VIADD R23, R23, 0x1 ;  /* 0x0000000117178836 */ /* 0x000fe20000000000 */
[----:B------:R-:W-:Y:S01]  /*1c50*/  ISETP.NE.AND P0, PT, R13, RZ, PT ;  /* 0x000000ff0d00720c */ /* 0x000fe20003f05270 */
[----:B------:R-:W-:Y:S01]  /*1c60*/  @P1 VIADD R29, R29, 0x1 ;  /* 0x000000011d1d1836 */ /* 0x000fe20000000000 */
[----:B------:R-:W-:-:S04]  /*1c70*/  ISETP.GE.U32.AND P4, PT, R16, R5, PT ;  /* 0x000000051000720c */ /* 0x000fc80003f86070 */
[----:B------:R-:W-:Y:S02]  /*1c80*/  @!P3 IADD3 R29, PT, PT, -R29, RZ, RZ ;  /* 0x000000ff1d1db210 */ /* 0x000fe40007ffe1ff */
[----:B------:R-:W-:Y:S02]  /*1c90*/  ISETP.NE.AND P3, PT, R7, RZ, PT ;  /* 0x000000ff0700720c */ /* 0x000fe40003f65270 */
[----:B------:R-:W-:Y:S02]  /*1ca0*/  @!P5 LOP3.LUT R29, RZ, R17, RZ, 0x33, !PT ;  /* 0x00000011ff1dd212 */ /* 0x000fe400078e33ff */
[----:B------:R-:W-:Y:S01]  /*1cb0*/  SEL R16, RZ, 0x1, !P3 ;  /* 0x00000001ff107807 */ /* 0x000fe20005800000 */
[----:B0-----:R-:W0:Y:S01]  /*1cc0*/  SHFL.BFLY PT, R21, R22, 0x1, 0x1f ;  /* 0x0c201f0016157f89 */ /* 0x001e2200000e0000 */
[----:B------:R-:W-:Y:S01]  /*1cd0*/  SHF.R.S32.HI R17, RZ, 0x1f, R6 ;  /* 0x0000001fff117819 */ /* 0x000fe20000011406 */
[----:B------:R-:W-:Y:S01]  /*1ce0*/  @P4 VIADD R23, R23, 0x1 ;  /* 0x0000000117174836 */ /* 0x000fe20000000000 */
[----:B------:R-:W-:Y:S01]  /*1cf0*/  SHF.R.S32.HI R7, RZ, 0x1f, R29 ;  /* 0x0000001fff077819 */ /* 0x000fe2000001141d */
[----:B------:R-:W-:Y:S01]  /*1d00*/  IMAD R6, R6, UR9, RZ ;  /* 0x0000000906067c24 */ /* 0x000fe2000f8e02ff */
[----:B------:R-:W-:Y:S01]  /*1d10*/  LOP3.LUT R16, R17, R16, RZ, 0xfc, !PT ;  /* 0x0000001011107212 */ /* 0x000fe200078efcff */
[----:B------:R-:W-:-:S02]  /*1d20*/  IMAD.MOV.U32 R5, RZ, RZ, R23 ;  /* 0x000000ffff057224 */ /* 0x000fc400078e0017 */
[----:B------:R-:W-:-:S03]  /*1d30*/  IMAD.MOV.U32 R23, RZ, RZ, 0x7f800000 ;  /* 0x7f800000ff177424 */ /* 0x000fc600078e00ff */
[----:B------:R-:W-:Y:S02]  /*1d40*/  @!P2 IADD3 R5, PT, PT, -R5, RZ, RZ ;  /* 0x000000ff0505a210 */ /* 0x000fe40007ffe1ff */
[----:B------:R-:W-:Y:S02]  /*1d50*/  @!P0 LOP3.LUT R5, RZ, R13, RZ, 0x33, !PT ;  /* 0x0000000dff058212 */ /* 0x000fe400078e33ff */
[----:B------:R-:W-:Y:S02]  /*1d60*/  LOP3.LUT P0, RZ, R0, 0x3e1, RZ, 0xc0, !PT ;  /* 0x000003e100ff7812 */ /* 0x000fe4000780c0ff */
[----:B------:R-:W-:Y:S01]  /*1d70*/  ISETP.LT.U32.AND P2, PT, R18, R29, PT ;  /* 0x0000001d1200720c */ /* 0x000fe20003f41070 */
[----:B------:R-:W-:-:S03]  /*1d80*/  IMAD R5, R5, UR11, RZ ;  /* 0x0000000b05057c24 */ /* 0x000fc6000f8e02ff */
[----:B------:R-:W-:Y:S01]  /*1d90*/  ISETP.LT.AND.EX P2, PT, R19, R7, PT, P2 ;  /* 0x000000071300720c */ /* 0x000fe20003f41320 */
[----:B------:R-:W-:Y:S02]  /*1da0*/  IMAD R5, R16, R5, RZ ;  /* 0x0000000510057224 */ /* 0x000fe400078e02ff */
[----:B0-----:R-:W-:Y:S01]  /*1db0*/  FADD.FTZ R21, R22, R21 ;  /* 0x0000001516157221 */ /* 0x001fe20000010000 */
[----:B------:R-:W-:-:S04]  /*1dc0*/  SEL R7, R18, R29, P2 ;  /* 0x0000001d12077207 */ /* 0x000fc80001000000 */
[----:B------:R-:W-:-:S13]  /*1dd0*/  FSETP.NE.FTZ.AND P1, PT, R21, RZ, PT ;  /* 0x000000ff1500720b */ /* 0x000fda0003f35000 */
        /* <DEDUP_REMOVED lines=53> */
.L_x_215:
[----:B------:R-:W-:Y:S01]  /*2130*/  IMAD.MOV.U32 R21, RZ, RZ, RZ ;  /* 0x000000ffff157224 */ /* 0x000fe200078e00ff */
[----:B------:R-:W-:Y:S02]  /*2140*/  MOV R20, R30 ;  /* 0x0000001e00147202 */ /* 0x000fe40000000f00 */
[----:B------:R-:W-:Y:S02]  /*2150*/  MOV R18, 0x2170 ;  /* 0x0000217000127802 */ /* 0x000fe40000000f00 */
[----:B------:R-:W-:Y:S05]  /*2160*/  CALL.REL.NOINC `($__internal_6_$__cuda_sm20_div_s64) ;  /* 0x0000001c00b87944 */ /* 0x000fea0003c00000 */
[----:B------:R-:W-:Y:S02]  /*2170*/  IADD3 R13, PT, PT, -R16, RZ, RZ ;  /* 0x000000ff100d7210 */ /* 0x000fe40007ffe1ff */
[----:B------:R-:W-:-:S03]  /*2180*/  MOV R31, R17 ;  /* 0x00000011001f7202 */ /* 0x000fc60000000f00 */
[----:B------:R-:W-:Y:S01]  /*2190*/  IMAD R27, R30, R13, R27 ;  /* 0x0000000d1e1b7224 */ /* 0x000fe200078e021b */
[----:B------:R-:W-:-:S07]  /*21a0*/  MOV R30, R16 ;  /* 0x00000010001e7202 */ /* 0x000fce0000000f00 */
.L_x_216:
        /* <DEDUP_REMOVED lines=60> */
.L_x_218:
[----:B------:R-:W-:Y:S01]  /*2570*/  IMAD.MOV.U32 R27, RZ, RZ, R30 ;  /* 0x000000ffff1b7224 */ /* 0x000fe200078e001e */
[----:B------:R-:W-:Y:S01]  /*2580*/  MOV R21, R31 ;  /* 0x0000001f00157202 */ /* 0x000fe20000000f00 */
[----:B------:R-:W-:Y:S01]  /*2590*/  IMAD.MOV.U32 R20, RZ, RZ, R34 ;  /* 0x000000ffff147224 */ /* 0x000fe200078e0022 */
[----:B------:R-:W-:Y:S02]  /*25a0*/  MOV R18, 0x25c0 ;  /* 0x000025c000127802 */ /* 0x000fe40000000f00 */
[----:B------:R-:W-:Y:S05]  /*25b0*/  CALL.REL.NOINC `($__internal_6_$__cuda_sm20_div_s64) ;  /* 0x0000001800a47944 */ /* 0x000fea0003c00000 */
[----:B------:R-:W-:-:S05]  /*25c0*/  IADD3 R31, PT, PT, -R16, RZ, RZ ;  /* 0x000000ff101f7210 */ /* 0x000fca0007ffe1ff */
[----:B------:R-:W-:Y:S02]  /*25d0*/  IMAD R31, R31, R34, R30 ;  /* 0x000000221f1f7224 */ /* 0x000fe400078e021e */
.L_x_219:
[----:B------:R-:W-:Y:S05]  /*25e0*/  BSYNC.RECONVERGENT B0 ;  /* 0x0000000000007941 */ /* 0x000fea0003800200 */
.L_x_217:
        /* <DEDUP_REMOVED lines=162> */
.L_x_214:
[----:B------:R-:W0:Y:S01]  /*3010*/  LDC.64 R2, c[0x0][0x420] ;  /* 0x00010800ff027b82 */ /* 0x000e220000000a00 */
[----:B------:R-:W-:-:S05]  /*3020*/  IADD3 R27, PT, PT, R27, UR6, RZ ;  /* 0x000000061b1b7c10 */ /* 0x000fca000fffe0ff */
[----:B0-----:R-:W-:-:S05]  /*3030*/  IMAD.WIDE.U32 R2, R27, 0x4, R2 ;  /* 0x000000041b027825 */ /* 0x001fca00078e0002 */
[----:B------:R1:W-:Y:S02]  /*3040*/  STG.E desc[UR12][R2.64], R23 ;  /* 0x0000001702007986 */ /* 0x0003e4000c10190c */
.L_x_213:
[----:B------:R-:W-:Y:S05]  /*3050*/  BSYNC.RECONVERGENT B1 ;  /* 0x0000000000017941 */ /* 0x000fea0003800200 */
.L_x_212:
        /* <DEDUP_REMOVED lines=58> */
.L_x_226:
        /* <DEDUP_REMOVED lines=14> */
.L_x_223:
[----:B0-----:R-:W-:Y:S05]  /*34e0*/  BSYNC.RECONVERGENT B0 ;  /* 0x0000000000007941 */ /* 0x001fea0003800200 */
.L_x_222:
        /* <DEDUP_REMOVED lines=30> */
.L_x_225:
[----:B------:R-:W-:Y:S05]  /*36d0*/  BSYNC.RECONVERGENT B0 ;  /* 0x0000000000007941 */ /* 0x000fea0003800200 */
.L_x_224:
        /* <DEDUP_REMOVED lines=21> */
.L_x_221:
        /* <DEDUP_REMOVED lines=20> */
.L_x_228:
[----:B------:R-:W-:Y:S05]  /*3970*/  BSYNC.RECONVERGENT B0 ;  /* 0x0000000000007941 */ /* 0x000fea0003800200 */
.L_x_227:
        /* <DEDUP_REMOVED lines=18> */
.L_x_220:
        /* <DEDUP_REMOVED lines=91> */
        .weak           $__internal_6_$__cuda_sm20_div_s64
        .type           $__internal_6_$__cuda_sm20_div_s64,@function
        .size           $__internal_6_$__cuda_sm20_div_s64,(.L_x_5450 - $__internal_6_$__cuda_sm20_div_s64)
$__internal_6_$__cuda_sm20_div_s64:
        /* <DEDUP_REMOVED lines=83> */
[----:B------:R-:W-:Y:S06]  /*4580*/  RET.REL.NODEC R28 `(_ZN5flash32flash_fwd_splitkv_combine_kernelI23Flash_fwd_kernel_traitsILi96ELi64ELi128ELi4ELb0ELb0EN7cutlass6half_tE19Flash_kernel_traitsILi96ELi64ELi128ELi4ES3_EELi16ELi1ELb0EEEvNS_16Flash_fwd_paramsE) ;  /* 0xffffffb81c9c7950 */ /* 0x000fec0003c3ffff */
.L_x_229:
        /* <DEDUP_REMOVED lines=15> */
.L_x_5450:


//--------------------- .text._ZN5flash32flash_fwd_splitkv_combine_kernelI23Flash_fwd_kernel_traitsILi96ELi64ELi128ELi4ELb0ELb0EN7cutlass6half_tE19Flash_kernel_traitsILi96ELi64ELi128ELi4ES3_EELi16ELi7ELb1EEEvNS_16Flash_fwd_paramsE --------------------------
	.section	.text._ZN5flash32flash_fwd_splitkv_combine_kernelI23Flash_fwd_kernel_traitsILi96ELi64ELi128ELi4ELb0ELb0EN7cutlass6half_tE19Flash_kernel_traitsILi96ELi64ELi128ELi4ES3_EELi16ELi7ELb1EEEvNS_16Flash_fwd_paramsE,"ax",@progbits
	.align	128
        .global         _ZN5flash32flash_fwd_splitkv_combine_kernelI23Flash_fwd_kernel_traitsILi96ELi64ELi128ELi4ELb0ELb0EN7cutlass6half_tE19Flash_kernel_traitsILi96ELi64ELi128ELi4ES3_EELi16ELi7ELb1EEEvNS_16Flash_fwd_paramsE
        .type           _ZN5flash32flash_fwd_splitkv_combine_kernelI23Flash_fwd_kernel_traitsILi96ELi64ELi128ELi4ELb0ELb0EN7cutlass6half_tE19Flash_kernel_traitsILi96ELi64ELi128ELi4ES3_EELi16ELi7ELb1EEEvNS_16Flash_fwd_paramsE,@function
        .size           _ZN5flash32flash_fwd_splitkv_combine_kernelI23Flash_fwd_kernel_traitsILi96ELi64ELi128ELi4ELb0ELb0EN7cutlass6half_tE19Flash_kernel_traitsILi96ELi64ELi128ELi4ES3_EELi16ELi7ELb1EEEvNS_16Flash_fwd_paramsE,(.L_x_5451 - _ZN5flash32flash_fwd_splitkv_combine_kernelI23Flash_fwd_kernel_traitsILi96ELi64ELi128ELi4ELb0ELb0EN7cutlass6half_tE19Flash_kernel_traitsILi96ELi64ELi128ELi4ES3_EELi16ELi7ELb1EEEvNS_16Flash_fwd_paramsE)
        .other          _ZN5flash32flash_fwd_splitkv_combine_kernelI23Flash_fwd_kernel_traitsILi96ELi64ELi128ELi4ELb0ELb0EN7cutlass6half_tE19Flash_kernel_traitsILi96ELi64ELi128ELi4ES3_EELi16ELi7ELb1EEEvNS_16Flash_fwd_paramsE,@"STO_CUDA_ENTRY STV_DEFAULT"
_ZN5flash32flash_fwd_splitkv_combine_kernelI23Flash_fwd_kernel_traitsILi96ELi64ELi128ELi4ELb0ELb0EN7cutlass6half_tE19Flash_kernel_traitsILi96ELi64ELi128ELi4ES3_EELi16ELi7ELb1EEEvNS_16Flash_fwd_paramsE:
.text._ZN5flash32flash_fwd_splitkv_combine_kernelI23Flash_fwd_kernel_traitsILi96ELi64ELi128ELi4ELb0ELb0EN7cutlass6half_tE19Flash_kernel_traitsILi96ELi64ELi128ELi4ES3_EELi16ELi7ELb1EEEvNS_16Flash_fwd_paramsE:
        /* <DEDUP_REMOVED lines=38> */
.L_x_230:
[----:B------:R-:W-:Y:S01]  /*0260*/  IMAD.U32 R40, RZ, RZ, UR17 ;  /* 0x00000011ff287e24 */ /* 0x000fe2000f8e00ff */
[----:B------:R-:W-:Y:S01]  /*0270*/  MOV R32, UR15 ;  /* 0x0000000f00207c02 */ /* 0x000fe20008000f00 */
[----:B------:R-:W-:Y:S01]  /*0280*/  IMAD.U32 R31, RZ, RZ, UR13 ;  /* 0x0000000dff1f7e24 */ /* 0x000fe2000f8e00ff */
[----:B------:R-:W-:Y:S02]  /*0290*/  MOV R29, UR5 ;  /* 0x00000005001d7c02 */ /* 0x000fe40008000f00 */
[----:B------:R-:W-:Y:S02]  /*02a0*/  MOV R30, 0x2c0 ;  /* 0x000002c0001e7802 */ /* 0x000fe40000000f00 */
[----:B------:R-:W-:Y:S05]  /*02b0*/  CALL.REL.NOINC `($__internal_7_$__cuda_sm20_div_s64) ;  /* 0x0000005400c07944 */ /* 0x000fea0003c00000 */
[----:B------:R-:W-:-:S07]  /*02c0*/  MOV R17, R25 ;  /* 0x0000001900117202 */ /* 0x000fce0000000f00 */
.L_x_231:
        /* <DEDUP_REMOVED lines=30> */
.L_x_233:
[----:B------:R-:W-:Y:S01]  /*04b0*/  IMAD.MOV.U32 R40, RZ, RZ, R16 ;  /* 0x000000ffff287224 */ /* 0x000fe200078e0010 */
[----:B------:R-:W-:Y:S02]  /*04c0*/  MOV R31, R17 ;  /* 0x00000011001f7202 */ /* 0x000fe40000000f00 */
[----:B------:R-:W-:Y:S02]  /*04d0*/  MOV R30, 0x4f0 ;  /* 0x000004f0001e7802 */ /* 0x000fe40000000f00 */
[----:B------:R-:W-:Y:S05]  /*04e0*/  CALL.REL.NOINC `($__internal_7_$__cuda_sm20_div_s64) ;  /* 0x0000005400347944 */ /* 0x000fea0003c00000 */
[----:B------:R-:W-:Y:S02]  /*04f0*/  MOV R4, R16 ;  /* 0x0000001000047202 */ /* 0x000fe40000000f00 */
[----:B------:R-:W-:Y:S02]  /*0500*/  MOV R5, R25 ;  /* 0x0000001900057202 */ /* 0x000fe40000000f00 */
.L_x_234:
[----:B------:R-:W-:Y:S05]  /*0510*/  BSYNC.RECONVERGENT B0 ;  /* 0x0000000000007941 */ /* 0x000fea0003800200 */
.L_x_232:
        /* <DEDUP_REMOVED lines=55> */
.L_x_236:
[----:B------:R-:W-:Y:S01]  /*0890*/  IMAD.MOV.U32 R40, RZ, RZ, R32 ;  /* 0x000000ffff287224 */ /* 0x000fe200078e0020 */
[----:B------:R-:W-:Y:S01]  /*08a0*/  MOV R32, R24 ;  /* 0x0000001800207202 */ /* 0x000fe20000000f00 */
[----:B------:R-:W-:Y:S01]  /*08b0*/  IMAD.MOV.U32 R31, RZ, RZ, R29 ;  /* 0x000000ffff1f7224 */ /* 0x000fe200078e001d */
[----:B------:R-:W-:Y:S02]  /*08c0*/  MOV R29, R18 ;  /* 0x00000012001d7202 */ /* 0x000fe40000000f00 */
[----:B------:R-:W-:Y:S02]  /*08d0*/  MOV R30, 0x8f0 ;  /* 0x000008f0001e7802 */ /* 0x000fe40000000f00 */
[----:B------:R-:W-:Y:S05]  /*08e0*/  CALL.REL.NOINC `($__internal_7_$__cuda_sm20_div_s64) ;  /* 0x0000005000347944 */ /* 0x000fea0003c00000 */
[----:B------:R-:W-:Y:S02]  /*08f0*/  MOV R30, R16 ;  /* 0x00000010001e7202 */ /* 0x000fe40000000f00 */
[----:B------:R-:W-:Y:S02]  /*0900*/  MOV R31, R25 ;  /* 0x00000019001f7202 */ /* 0x000fe40000000f00 */
.L_x_237:
[----:B------:R-:W-:Y:S05]  /*0910*/  BSYNC.RECONVERGENT B0 ;  /* 0x0000000000007941 */ /* 0x000fea0003800200 */
.L_x_235:
[----:B------:R-:W0:Y:S01]  /*0920*/  LDCU UR6, c[0x0][0x434] ;  /* 0x00008680ff0677ac */ /* 0x000e220008000800 */
[----:B------:R-:W-:Y:S01]  /*0930*/  IABS R2, R0 ;  /* 0x0000000000027213 */ /* 0x000fe20000000000 */
[----:B------:R-:W-:Y:S01]  /*0940*/  BSSY.RECONVERGENT B0, `(.L_x_238) ;  /* 0x0000085000007945 */ /* 0x000fe20003800200 */
[----:B------:R-:W-:Y:S01]  /*0950*/  UMOV UR20, URZ ;  /* 0x000000ff00147c82 */ /* 0x000fe20008000000 */
[----:B0-----:R-:W-:Y:S01]  /*0960*/  IMAD.U32 R6, RZ, RZ, UR6 ;  /* 0x00000006ff067e24 */ /* 0x001fe2000f8e00ff */
[----:B------:R-:W-:-:S04]  /*0970*/  LOP3.LUT R0, R0, UR6, RZ, 0x3c, !PT ;  /* 0x0000000600007c12 */ /* 0x000fc8000f8e3cff */
[----:B------:R-:W-:-:S04]  /*0980*/  IABS R6, R6 ;  /* 0x0000000600067213 */ /* 0x000fc80000000000 */
[----:B------:R-:W0:Y:S08]  /*0990*/  I2F.RP R7, R6 ;  /* 0x0000000600077306 */ /* 0x000e300000209400 */
[----:B0-----:R-:W0:Y:S02]  /*09a0*/  MUFU.RCP R8, R7 ;  /* 0x0000000700087308 */ /* 0x001e240000001000 */
[----:B0-----:R-:W-:-:S06]  /*09b0*/  VIADD R8, R8, 0xffffffe ;  /* 0x0ffffffe08087836 */ /* 0x001fcc0000000000 */
[----:B------:R0:W1:Y:S02]  /*09c0*/  F2I.FTZ.U32.TRUNC.NTZ R9, R8 ;  /* 0x0000000800097305 */ /* 0x000064000021f000 */
[----:B0-----:R-:W-:Y:S01]  /*09d0*/  IMAD.MOV.U32 R8, RZ, RZ, RZ ;  /* 0x000000ffff087224 */ /* 0x001fe200078e00ff */
[----:B-1----:R-:W-:Y:S01]  /*09e0*/  R2UR UR5, R9 ;  /* 0x00000000090572ca */ /* 0x002fe200000e0000 */
[----:B------:R-:W-:-:S03]  /*09f0*/  IMAD.MOV R3, RZ, RZ, -R9 ;  /* 0x000000ffff037224 */ /* 0x000fc600078e0a09 */
[----:B------:R-:W-:Y:S01]  /*0a00*/  R2UR UR4, R8 ;  /* 0x00000000080472ca */ /* 0x000fe200000e0000 */
[----:B------:R-:W-:-:S12]  /*0a10*/  IMAD R3, R3, R6, RZ ;  /* 0x0000000603037224 */ /* 0x000fd800078e02ff */
[----:B------:R-:W-:Y:S01]  /*0a20*/  IMAD.HI.U32 R3, R9, R3, UR4 ;  /* 0x0000000409037e27 */ /* 0x000fe2000f8e0003 */
[----:B------:R-:W-:Y:S01]  /*0a30*/  R2UR UR4, R2 ;  /* 0x00000000020472ca */ /* 0x000fe200000e0000 */
[----:B------:R-:W0:Y:S03]  /*0a40*/  LDCU UR5, c[0x0][0x3e0] ;  /* 0x00007c00ff0577ac */ /* 0x000e260008000800 */
[----:B------:R-:W-:-:S13]  /*0a50*/  R2UR UR8, R3 ;  /* 0x00000000030872ca */ /* 0x000fda00000e0000 */
[----:B------:R-:W-:Y:S02]  /*0a60*/  UIMAD.WIDE.U32 UR8, UR8, UR4, URZ ;  /* 0x00000004080872a5 */ /* 0x000fe4000f8e00ff */
[----:B0-----:R-:W-:Y:S02]  /*0a70*/  UIADD3 UR14, UPT, UPT, UR5, -0x1, URZ ;  /* 0xffffffff050e7890 */ /* 0x001fe4000fffe0ff */
[----:B------:R-:W-:Y:S02]  /*0a80*/  UISETP.NE.AND UP2, UPT, UR5, URZ, UPT ;  /* 0x000000ff0500728c */ /* 0x000fe4000bf45270 */
[----:B------:R-:W-:-:S04]  /*0a90*/  IMAD R3, RZ, RZ, -UR9 ;  /* 0x80000009ff037e24 */ /* 0x000fc8000f8e02ff */
[----:B------:R-:W-:Y:S01]  /*0aa0*/  IMAD R3, R6, R3, UR4 ;  /* 0x0000000406037e24 */ /* 0x000fe2000f8e0203 */
[----:B------:R-:W-:Y:S01]  /*0ab0*/  R2UR UR4, R0 ;  /* 0x00000000000472ca */ /* 0x000fe200000e0000 */
[----:B------:R-:W-:-:S03]  /*0ac0*/  IMAD.U32 R0, RZ, RZ, UR5 ;  /* 0x00000005ff007e24 */ /* 0x000fc6000f8e00ff */
[----:B------:R-:W-:Y:S02]  /*0ad0*/  ISETP.GT.U32.AND P0, PT, R6, R3, PT ;  /* 0x000000030600720c */ /* 0x000fe40003f04070 */
[----:B------:R-:W-:-:S04]  /*0ae0*/  IABS R0, R0 ;  /* 0x0000000000007213 */ /* 0x000fc80000000000 */
[----:B------:R-:W-:-:S07]  /*0af0*/  R2UR UR10, R0 ;  /* 0x00000000000a72ca */ /* 0x000fce00000e0000 */
[----:B------:R-:W-:Y:S01]  /*0b00*/  VOTEU.ANY UP1, P0 ;  /* 0x0000000000ff7886 */ /* 0x000fe20000020100 */
[----:B------:R-:W-:-:S04]  /*0b10*/  PLOP3.LUT P0, PT, PT, PT, UP1, 0x80, 0x8 ;  /* 0x000000000008781c */ /* 0x000fc80003f0f018 */
[----:B------:R-:W-:Y:S01]  /*0b20*/  @!UP1 UIADD3 UR9, UPT, UPT, UR9, 0x1, URZ ;  /* 0x0000000109099890 */ /* 0x000fe2000fffe0ff */
[----:B------:R-:W0:Y:S01]  /*0b30*/  I2F.RP R8, UR10 ;  /* 0x0000000a00087d06 */ /* 0x000e220008209400 */
[----:B------:R-:W-:Y:S02]  /*0b40*/  UISETP.GE.AND UP1, UPT, UR4, URZ, UPT ;  /* 0x000000ff0400728c */ /* 0x000fe4000bf26270 */
[----:B------:R-:W-:-:S04]  /*0b50*/  USHF.R.S32.HI UR4, URZ, 0x1f, UR6 ;  /* 0x0000001fff047899 */ /* 0x000fc80008011406 */
[----:B------:R-:W-:Y:S01]  /*0b60*/  ULOP3.LUT UR4, UR4, 0x1, URZ, 0xfc, !UPT ;  /* 0x0000000104047892 */ /* 0x000fe2000f8efcff */
[----:B------:R-:W-:-:S05]  /*0b70*/  @!P0 IMAD.IADD R3, R3, 0x1, -R6 ;  /* 0x0000000103038824 */ /* 0x000fca00078e0a06 */
[----:B------:R-:W-:Y:S02]  /*0b80*/  ISETP.GE.U32.AND P0, PT, R3, R6, PT ;  /* 0x000000060300720c */ /* 0x000fe40003f06070 */
[----:B0-----:R-:W0:Y:S11]  /*0b90*/  MUFU.RCP R6, R8 ;  /* 0x0000000800067308 */ /* 0x001e360000001000 */
[----:B------:R-:W-:-:S05]  /*0ba0*/  VOTEU.ANY UP0, P0 ;  /* 0x0000000000ff7886 */ /* 0x000fca0000000100 */
[----:B------:R-:W-:Y:S01]  /*0bb0*/  @UP0 UIADD3 UR9, UPT, UPT, UR9, 0x1, URZ ;  /* 0x0000000109090890 */ /* 0x000fe2000fffe0ff */
[----:B0-----:R-:W-:Y:S01]  /*0bc0*/  VIADD R6, R6, 0xffffffe ;  /* 0x0ffffffe06067836 */ /* 0x001fe20000000000 */
[----:B------:R-:W-:Y:S02]  /*0bd0*/  UISETP.NE.AND UP0, UPT, UR6, URZ, UPT ;  /* 0x000000ff0600728c */ /* 0x000fe4000bf05270 */
[----:B------:R-:W-:-:S09]  /*0be0*/  @!UP1 UIADD3 UR9, UPT, UPT, -UR9, URZ, URZ ;  /* 0x000000ff09099290 */ /* 0x000fd2000fffe1ff */
[----:B------:R-:W-:-:S04]  /*0bf0*/  @!UP0 ULOP3.LUT UR9, URZ, UR6, URZ, 0x33, !UPT ;  /* 0x00000006ff098292 */ /* 0x000fc8000f8e33ff */
[----:B------:R-:W-:-:S06]  /*0c00*/  UIMAD UR8, UR9, UR4, URZ ;  /* 0x00000004090872a4 */ /* 0x000fcc000f8e02ff */
[----:B------:R-:W-:-:S04]  /*0c10*/  IABS R2, UR8 ;  /* 0x0000000800027c13 */ /* 0x000fc80008000000 */
[----:B------:R-:W-:-:S13]  /*0c20*/  R2UR UR12, R2 ;  /* 0x00000000020c72ca */ /* 0x000fda00000e0000 */
[----:B------:R-:W0:Y:S01]  /*0c30*/  I2F.RP R9, UR12 ;  /* 0x0000000c00097d06 */ /* 0x000e220008209400 */
[----:B------:R-:W-:-:S06]  /*0c40*/  UIADD3 UR7, UPT, UPT, UR14, UR12, URZ ;  /* 0x0000000c0e077290 */ /* 0x000fcc000fffe0ff */
[----:B------:R-:W-:-:S05]  /*0c50*/  IMAD.U32 R2, RZ, RZ, UR7 ;  /* 0x00000007ff027e24 */ /* 0x000fca000f8e00ff */
[----:B------:R-:W-:Y:S01]  /*0c60*/  IABS R2, R2 ;  /* 0x0000000200027213 */ /* 0x000fe20000000000 */
[----:B0-----:R-:W0:Y:S03]  /*0c70*/  MUFU.RCP R0, R9 ;  /* 0x0000000900007308 */ /* 0x001e260000001000 */
[----:B------:R-:W-:Y:S01]  /*0c80*/  R2UR UR11, R2 ;  /* 0x00000000020b72ca */ /* 0x000fe200000e0000 */
[----:B0-----:R-:W-:-:S04]  /*0c90*/  VIADD R7, R0, 0xffffffe ;  /* 0x0ffffffe00077836 */ /* 0x001fc80000000000 */
        /* <DEDUP_REMOVED lines=9> */
[----:B------:R-:W-:Y:S02]  /*0d30*/  IMAD.U32 R0, RZ, RZ, UR12 ;  /* 0x0000000cff007e24 */ /* 0x000fe4000f8e00ff */
[----:B------:R-:W-:Y:S01]  /*0d40*/  IMAD.HI.U32 R3, R7, R3, R6 ;  /* 0x0000000307037227 */ /* 0x000fe200078e0006 */
[----:B------:R-:W-:Y:S02]  /*0d50*/  UIMAD UR4, UR4, UR10, URZ ;  /* 0x0000000a040472a4 */ /* 0x000fe4000f8e02ff */
[----:B------:R-:W-:Y:S01]  /*0d60*/  LOP3.LUT R0, R0, UR7, RZ, 0x3c, !PT ;  /* 0x0000000700007c12 */ /* 0x000fe2000f8e3cff */
[----:B------:R-:W-:Y:S02]  /*0d70*/  ULOP3.LUT UR7, UR7, UR5, URZ, 0x3c, !UPT ;  /* 0x0000000507077292 */ /* 0x000fe4000f8e3cff */
[----:B------:R-:W-:Y:S01]  /*0d80*/  IMAD.HI.U32 R23, R3, UR11, RZ ;  /* 0x0000000b03177c27 */ /* 0x000fe2000f8e00ff */
[----:B------:R-:W-:Y:S01]  /*0d90*/  UIMAD.WIDE.U32 UR20, UR21, UR4, UR20 ;  /* 0x00000004151472a5 */ /* 0x000fe2000f8e0014 */
[----:B------:R-:W-:-:S02]  /*0da0*/  ISETP.GE.AND P0, PT, R0, RZ, PT ;  /* 0x000000ff0000720c */ /* 0x000fc40003f06270 */
[----:B------:R-:W-:Y:S01]  /*0db0*/  IMAD R2, R23, R2, UR11 ;  /* 0x0000000b17027e24 */ /* 0x000fe2000f8e0202 */
[----:B------:R-:W-:Y:S01]  /*0dc0*/  UIMAD.WIDE.U32 UR20, UR21, UR11, URZ ;  /* 0x0000000b151472a5 */ /* 0x000fe2000f8e00ff */
[----:B------:R-:W0:Y:S03]  /*0dd0*/  LDCU.U8 UR4, c[0x0][0x549] ;  /* 0x0000a920ff0477ac */ /* 0x000e260008000000 */
[----:B------:R-:W-:Y:S01]  /*0de0*/  ISETP.LT.U32.AND P1, PT, R2, UR12, PT ;  /* 0x0000000c02007c0c */ /* 0x000fe2000bf21070 */
[----:B------:R-:W-:-:S04]  /*0df0*/  UIADD3 UR19, UPT, UPT, -UR21, URZ, URZ ;  /* 0x000000ff15137290 */ /* 0x000fc8000fffe1ff */
[----:B------:R-:W-:-:S04]  /*0e00*/  UIMAD UR11, UR10, UR19, UR11 ;  /* 0x000000130a0b72a4 */ /* 0x000fc8000f8e020b */
[----:B------:R-:W-:-:S04]  /*0e10*/  UISETP.GT.U32.AND UP1, UPT, UR10, UR11, UPT ;  /* 0x0000000b0a00728c */ /* 0x000fc8000bf24070 */
[----:B------:R-:W-:Y:S02]  /*0e20*/  @!P1 VIADD R2, R2, -UR12 ;  /* 0x8000000c02029c36 */ /* 0x000fe40008000000 */
[----:B------:R-:W-:Y:S01]  /*0e30*/  @!P1 VIADD R23, R23, 0x1 ;  /* 0x0000000117179836 */ /* 0x000fe20000000000 */
[----:B------:R-:W-:Y:S01]  /*0e40*/  ISETP.NE.AND P1, PT, RZ, UR8, PT ;  /* 0x00000008ff007c0c */ /* 0x000fe2000bf25270 */
[----:B0-----:R-:W-:Y:S01]  /*0e50*/  UISETP.NE.AND UP0, UPT, UR4, URZ, UPT ;  /* 0x000000ff0400728c */ /* 0x001fe2000bf05270 */
[----:B------:R-:W-:Y:S02]  /*0e60*/  ISETP.GE.U32.AND P2, PT, R2, UR12, PT ;  /* 0x0000000c02007c0c */ /* 0x000fe4000bf46070 */
[----:B------:R-:W-:Y:S02]  /*0e70*/  @!UP1 UIADD3 UR11, UPT, UPT, UR11, -UR10, URZ ;  /* 0x8000000a0b0b9290 */ /* 0x000fe4000fffe0ff */
[----:B------:R-:W-:Y:S02]  /*0e80*/  USEL UR6, UR6, 0x1, !UP0 ;  /* 0x0000000106067887 */ /* 0x000fe4000c000000 */
[----:B------:R-:W-:-:S02]  /*0e90*/  UISETP.GE.U32.AND UP3, UPT, UR11, UR10, UPT ;  /* 0x0000000a0b00728c */ /* 0x000fc4000bf66070 */
[----:B------:R-:W-:Y:S02]  /*0ea0*/  UISETP.GE.AND UP0, UPT, UR7, URZ, UPT ;  /* 0x000000ff0700728c */ /* 0x000fe4000bf06270 */
[----:B------:R-:W-:-:S03]  /*0eb0*/  @!UP1 UIADD3 UR21, UPT, UPT, UR21, 0x1, URZ ;  /* 0x0000000115159890 */ /* 0x000fc6000fffe0ff */
[----:B------:R-:W-:Y:S01]  /*0ec0*/  @P2 VIADD R23, R23, 0x1 ;  /* 0x0000000117172836 */ /* 0x000fe20000000000 */
[----:B------:R-:W-:Y:S02]  /*0ed0*/  UISETP.NE.AND UP1, UPT, UR9, URZ, UPT ;  /* 0x000000ff0900728c */ /* 0x000fe4000bf25270 */
[----:B------:R-:W-:Y:S01]  /*0ee0*/  USHF.R.S32.HI UR7, URZ, 0x1f, UR8 ;  /* 0x0000001fff077899 */ /* 0x000fe20008011408 */
[----:B------:R-:W-:Y:S01]  /*0ef0*/  @!P0 IMAD.MOV R23, RZ, RZ, -R23 ;  /* 0x000000ffff178224 */ /* 0x000fe200078e0a17 */
[----:B------:R-:W-:Y:S01]  /*0f00*/  @!P1 LOP3.LUT R23, RZ, UR12, RZ, 0x33, !PT ;  /* 0x0000000cff179c12 */ /* 0x000fe2000f8e33ff */
[----:B------:R-:W-:Y:S02]  /*0f10*/  @UP3 UIADD3 UR21, UPT, UPT, UR21, 0x1, URZ ;  /* 0x0000000115153890 */ /* 0x000fe4000fffe0ff */
[----:B------:R-:W-:Y:S01]  /*0f20*/  USEL UR4, URZ, 0x1, !UP1 ;  /* 0x00000001ff047887 */ /* 0x000fe2000c800000 */
[----:B------:R-:W-:Y:S01]  /*0f30*/  ISETP.LT.U32.AND P0, PT, R30, R23, PT ;  /* 0x000000171e00720c */ /* 0x000fe20003f01070 */
[----:B------:R-:W-:Y:S01]  /*0f40*/  @!UP0 UIADD3 UR21, UPT, UPT, -UR21, URZ, URZ ;  /* 0x000000ff15158290 */ /* 0x000fe2000fffe1ff */
[----:B------:R-:W-:Y:S01]  /*0f50*/  SHF.R.S32.HI R17, RZ, 0x1f, R23 ;  /* 0x0000001fff117819 */ /* 0x000fe20000011417 */
[----:B------:R-:W-:-:S02]  /*0f60*/  ULOP3.LUT UR7, UR7, UR4, URZ, 0xfc, !UPT ;  /* 0x0000000407077292 */ /* 0x000fc4000f8efcff */
[----:B------:R-:W-:Y:S01]  /*0f70*/  @!UP2 ULOP3.LUT UR21, URZ, UR5, URZ, 0x33, !UPT ;  /* 0x00000005ff15a292 */ /* 0x000fe2000f8e33ff */
        /* <DEDUP_REMOVED lines=26> */
.L_x_239:
[----:B------:R-:W-:Y:S01]  /*1120*/  IMAD.MOV.U32 R40, RZ, RZ, R30 ;  /* 0x000000ffff287224 */ /* 0x000fe200078e001e */
[----:B------:R-:W-:Y:S01]  /*1130*/  MOV R32, R23 ;  /* 0x0000001700207202 */ /* 0x000fe20000000f00 */
[----:B------:R-:W-:Y:S01]  /*1140*/  IMAD.MOV.U32 R29, RZ, RZ, R17 ;  /* 0x000000ffff1d7224 */ /* 0x000fe200078e0011 */
[----:B------:R-:W-:Y:S02]  /*1150*/  MOV R30, 0x1170 ;  /* 0x00001170001e7802 */ /* 0x000fe40000000f00 */
[----:B------:R-:W-:Y:S05]  /*1160*/  CALL.REL.NOINC `($__internal_7_$__cuda_sm20_div_s64) ;  /* 0x0000004800147944 */ /* 0x000fea0003c00000 */
[----:B------:R-:W-:Y:S02]  /*1170*/  MOV R44, R16 ;  /* 0x00000010002c7202 */ /* 0x000fe40000000f00 */
[----:B------:R-:W-:Y:S02]  /*1180*/  MOV R45, R25 ;  /* 0x00000019002d7202 */ /* 0x000fe40000000f00 */
.L_x_240:
[----:B------:R-:W-:Y:S05]  /*1190*/  BSYNC.RECONVERGENT B0 ;  /* 0x0000000000007941 */ /* 0x000fea0003800200 */
.L_x_238:
        /* <DEDUP_REMOVED lines=57> */
.L_x_242:
[----:B------:R-:W-:Y:S01]  /*1530*/  IMAD.MOV.U32 R40, RZ, RZ, R4 ;  /* 0x000000ffff287224 */ /* 0x000fe200078e0004 */
[----:B------:R-:W-:Y:S01]  /*1540*/  MOV R31, R5 ;  /* 0x00000005001f7202 */ /* 0x000fe20000000f00 */
[----:B------:R-:W-:Y:S01]  /*1550*/  IMAD.MOV.U32 R32, RZ, RZ, R22 ;  /* 0x000000ffff207224 */ /* 0x000fe200078e0016 */
[----:B------:R-:W-:Y:S02]  /*1560*/  MOV R30, 0x1580 ;  /* 0x00001580001e7802 */ /* 0x000fe40000000f00 */
[----:B------:R-:W-:Y:S05]  /*1570*/  CALL.REL.NOINC `($__internal_7_$__cuda_sm20_div_s64) ;  /* 0x0000004400107944 */ /* 0x000fea0003c00000 */
[----:B------:R-:W-:Y:S02]  /*1580*/  MOV R26, R16 ;  /* 0x00000010001a7202 */ /* 0x000fe40000000f00 */
[----:B------:R-:W-:Y:S02]  /*1590*/  MOV R27, R25 ;  /* 0x00000019001b7202 */ /* 0x000fe40000000f00 */
.L_x_243:
[----:B------:R-:W-:Y:S05]  /*15a0*/  BSYNC.RECONVERGENT B0 ;  /* 0x0000000000007941 */ /* 0x000fea0003800200 */
.L_x_241:
        /* <DEDUP_REMOVED lines=34> */
[C---:B-1----:R-:W-:Y:S01]  /*17d0*/  @!P5 LEA R32, P4, R20.reuse, R8, 0x2 ;  /* 0x000000081420d211 */ /* 0x042fe200078810ff */
[----:B------:R-:W-:Y:S01]  /*17e0*/  @!P2 IMAD.MOV.U32 R30, RZ, RZ, R14 ;  /* 0x000000ffff1ea224 */ /* 0x000fe200078e000e */
[----:B------:R-:W-:Y:S01]  /*17f0*/  @!P2 MOV R31, R15 ;  /* 0x0000000f001fa202 */ /* 0x000fe20000000f00 */
[----:B--2---:R1:W2:Y:S01]  /*1800*/  @!P6 LDG.E R11, desc[UR10][R34.64] ;  /* 0x0000000a220be981 */ /* 0x0042a2000c1e1900 */
[----:B------:R-:W-:Y:S01]  /*1810*/  @!P5 LEA.HI.X R33, R20, R9, R10, 0x2, P4 ;  /* 0x000000091421d211 */ /* 0x000fe200020f140a */
[----:B------:R-:W-:Y:S02]  /*1820*/  VIADD R20, R13, 0x28 ;  /* 0x000000280d147836 */ /* 0x000fe40000000000 */
[----:B------:R-:W-:-:S03]  /*1830*/  @!P2 IMAD.WIDE.U32 R30, R3, UR17, R30 ;  /* 0x00000011031eac25 */ /* 0x000fc6000f8e001e */
[----:B------:R-:W-:Y:S01]  /*1840*/  ISETP.GE.OR P6, PT, R20, UR4, !P1 ;  /* 0x0000000414007c0c */ /* 0x000fe2000cfc6670 */
[----:B------:R-:W4:Y:S01]  /*1850*/  @!P0 LDC.64 R8, c[0x0][0x428] ;  /* 0x00010a00ff088b82 */ /* 0x000f220000000a00 */
[----:B------:R-:W-:Y:S01]  /*1860*/  IMAD.MOV.U32 R10, RZ, RZ, -0x800000 ;  /* 0xff800000ff0a7424 */ /* 0x000fe200078e00ff */
[C---:B---3--:R-:W-:Y:S01]  /*1870*/  @!P2 LEA R38, P4, R30.reuse, R6, 0x2 ;  /* 0x000000061e26a211 */ /* 0x048fe200078810ff */
[----:B------:R-:W-:Y:S02]  /*1880*/  @!P2 IMAD R28, R3, UR13, R31 ;  /* 0x0000000d031cac24 */ /* 0x000fe4000f8e021f */
[----:B------:R-:W-:Y:S02]  /*1890*/  VIADD R25, R13, 0x30 ;  /* 0x000000300d197836 */ /* 0x000fe40000000000 */
[----:B------:R3:W5:Y:S01]  /*18a0*/  @!P5 LDG.E R10, desc[UR10][R32.64] ;  /* 0x0000000a200ad981 */ /* 0x000762000c1e1900 */
[----:B------:R-:W-:Y:S01]  /*18b0*/  @!P2 LEA.HI.X R39, R30, R7, R28, 0x2, P4 ;  /* 0x000000071e27a211 */ /* 0x000fe200020f141c */
[----:B------:R-:W-:Y:S01]  /*18c0*/  @!P3 IMAD.MOV.U32 R30, RZ, RZ, R14 ;  /* 0x000000ffff1eb224 */ /* 0x000fe200078e000e */
[----:B------:R-:W-:Y:S01]  /*18d0*/  ISETP.GE.OR P5, PT, R25, UR4, !P1 ;  /* 0x0000000419007c0c */ /* 0x000fe2000cfa6670 */
[----:B------:R-:W-:Y:S01]  /*18e0*/  @!P3 IMAD.MOV.U32 R31, RZ, RZ, R15 ;  /* 0x000000ffff1fb224 */ /* 0x000fe200078e000f */
[----:B------:R-:W-:Y:S01]  /*18f0*/  MOV R3, 0xff800000 ;  /* 0xff80000000037802 */ /* 0x000fe20000000f00 */
[----:B------:R-:W4:Y:S01]  /*1900*/  @!P6 LDC.64 R6, c[0x0][0x428] ;  /* 0x00010a00ff06eb82 */ /* 0x000f220000000a00 */
[----:B------:R-:W-:-:S04]  /*1910*/  @!P3 IMAD.WIDE.U32 R30, R16, UR17, R30 ;  /* 0x00000011101ebc25 */ /* 0x000fc8000f8e001e */
[----:B------:R4:W5:Y:S01]  /*1920*/  @!P2 LDG.E R3, desc[UR10][R38.64] ;  /* 0x0000000a2603a981 */ /* 0x000962000c1e1900 */
[----:B------:R-:W-:Y:S01]  /*1930*/  @!P3 IMAD R16, R16, UR13, R31 ;  /* 0x0000000d1010bc24 */ /* 0x000fe2000f8e021f */
[C---:B0-----:R-:W-:Y:S01]  /*1940*/  @!P3 LEA R36, P2, R30.reuse, R4, 0x2 ;  /* 0x000000041e24b211 */ /* 0x041fe200078410ff */
[----:B-1----:R-:W-:Y:S01]  /*1950*/  @!P0 IMAD.MOV.U32 R34, RZ, RZ, R14 ;  /* 0x000000ffff228224 */ /* 0x002fe200078e000e */
[C---:B------:R-:W-:Y:S01]  /*1960*/  IADD3 R28, PT, PT, R13.reuse, 0x38, RZ ;  /* 0x000000380d1c7810 */ /* 0x040fe20007ffe0ff */
[----:B------:R-:W-:Y:S01]  /*1970*/  @!P0 IMAD.MOV.U32 R35, RZ, RZ, R15 ;  /* 0x000000ffff238224 */ /* 0x000fe200078e000f */
[----:B------:R-:W-:Y:S01]  /*1980*/  @!P3 LEA.HI.X R37, R30, R5, R16, 0x2, P2 ;  /* 0x000000051e25b211 */ /* 0x000fe200010f1410 */
[----:B------:R-:W-:Y:S01]  /*1990*/  VIADD R30, R13, 0x40 ;  /* 0x000000400d1e7836 */ /* 0x000fe20000000000 */
[----:B------:R-:W0:Y:S01]  /*19a0*/  @!P5 LDC.64 R4, c[0x0][0x428] ;  /* 0x00010a00ff04db82 */ /* 0x000e220000000a00 */
[----:B------:R-:W-:Y:S01]  /*19b0*/  @!P0 IMAD.WIDE.U32 R34, R19, UR17, R34 ;  /* 0x0000001113228c25 */ /* 0x000fe2000f8e0022 */
[----:B------:R-:W-:-:S02]  /*19c0*/  ISETP.GE.OR P4, PT, R28, UR4, !P1 ;  /* 0x000000041c007c0c */ /* 0x000fc4000cf86670 */
[----:B------:R-:W-:Y:S01]  /*19d0*/  MOV R16, 0xff800000 ;  /* 0xff80000000107802 */ /* 0x000fe20000000f00 */
[----:B---3--:R-:W-:Y:S02]  /*19e0*/  @!P0 IMAD R32, R19, UR13, R35 ;  /* 0x0000000d13208c24 */ /* 0x008fe4000f8e0223 */
[----:B------:R-:W-:Y:S01]  /*19f0*/  @!P6 IMAD.MOV.U32 R33, RZ, RZ, R15 ;  /* 0x000000ffff21e224 */ /* 0x000fe200078e000f */
[----:B----4-:R-:W-:Y:S02]  /*1a00*/  @!P0 LEA R38, P2, R34, R8, 0x2 ;  /* 0x0000000822268211 */ /* 0x010fe400078410ff */
[----:B------:R0:W3:Y:S01]  /*1a10*/  @!P3 LDG.E R16, desc[UR10][R36.64] ;  /* 0x0000000a2410b981 */ /* 0x0000e2000c1e1900 */
[----:B------:R-:W-:Y:S01]  /*1a20*/  IMAD.MOV.U32 R19, RZ, RZ, -0x800000 ;  /* 0xff800000ff137424 */ /* 0x000fe200078e00ff */
[----:B------:R-:W-:Y:S02]  /*1a30*/  ISETP.GE.OR P3, PT, R30, UR4, !P1 ;  /* 0x000000041e007c0c */ /* 0x000fe4000cf66670 */
[----:B------:R-:W-:-:S02]  /*1a40*/  @!P0 LEA.HI.X R39, R34, R9, R32, 0x2, P2 ;  /* 0x0000000922278211 */ /* 0x000fc400010f1420 */
[-C--:B------:R-:W-:Y:S01]  /*1a50*/  @!P6 MOV R32, R14.reuse ;  /* 0x0000000e0020e202 */ /* 0x080fe20000000f00 */
[----:B------:R-:W1:Y:S01]  /*1a60*/  @!P4 LDC.64 R8, c[0x0][0x428] ;  /* 0x00010a00ff08cb82 */ /* 0x000e620000000a00 */
[----:B------:R-:W-:Y:S01]  /*1a70*/  @!P5 MOV R34, R14 ;  /* 0x0000000e0022d202 */ /* 0x000fe20000000f00 */
[----:B------:R-:W-:Y:S01]  /*1a80*/  @!P5 IMAD.MOV.U32 R35, RZ, RZ, R15 ;  /* 0x000000ffff23d224 */ /* 0x000fe200078e000f */
[----:B------:R1:W4:Y:S01]  /*1a90*/  @!P0 LDG.E R19, desc[UR10][R38.64] ;  /* 0x0000000a26138981 */ /* 0x000322000c1e1900 */
[----:B------:R-:W-:-:S04]  /*1aa0*/  @!P6 IMAD.WIDE.U32 R32, R20, UR17, R32 ;  /* 0x000000111420ec25 */ /* 0x000fc8000f8e0020 */
[----:B------:R-:W-:Y:S01]  /*1ab0*/  @!P6 IMAD R20, R20, UR13, R33 ;  /* 0x0000000d1414ec24 */ /* 0x000fe2000f8e0221 */
[----:B------:R-:W-:Y:S01]  /*1ac0*/  @!P6 LEA R40, P0, R32, R6, 0x2 ;  /* 0x000000062028e211 */ /* 0x000fe200078010ff */
[----:B------:R-:W-:-:S03]  /*1ad0*/  @!P5 IMAD.WIDE.U32 R34, R25, UR17, R34 ;  /* 0x000000111922dc25 */ /* 0x000fc6000f8e0022 */
[----:B------:R-:W-:Y:S01]  /*1ae0*/  @!P6 LEA.HI.X R41, R32, R7, R20, 0x2, P0 ;  /* 0x000000072029e211 */ /* 0x000fe200000f1414 */
[----:B------:R-:W-:Y:S01]  /*1af0*/  @!P5 IMAD R32, R25, UR13, R35 ;  /* 0x0000000d1920dc24 */ /* 0x000fe2000f8e0223 */
[----:B------:R-:W1:Y:S01]  /*1b00*/  @!P3 LDC.64 R6, c[0x0][0x428] ;  /* 0x00010a00ff06bb82 */ /* 0x000e620000000a00 */
[----:B------:R-:W-:Y:S01]  /*1b10*/  VIADD R21, R13, 0x48 ;  /* 0x000000480d157836 */ /* 0x000fe20000000000 */
[----:B0-----:R-:W-:Y:S01]  /*1b20*/  @!P5 LEA R36, P0, R34, R4, 0x2 ;  /* 0x000000042224d211 */ /* 0x001fe200078010ff */
[----:B------:R-:W-:-:S03]  /*1b30*/  @!P4 IMAD.MOV.U32 R35, RZ, RZ, R15 ;  /* 0x000000ffff23c224 */ /* 0x000fc600078e000f */
[----:B------:R-:W-:Y:S02]  /*1b40*/  @!P5 LEA.HI.X R37, R34, R5, R32, 0x2, P0 ;  /* 0x000000052225d211 */ /* 0x000fe400000f1420 */
[----:B------:R-:W-:Y:S02]  /*1b50*/  @!P4 MOV R34, R14 ;  /* 0x0000000e0022c202 */ /* 0x000fe40000000f00 */
[----:B------:R-:W-:-:S03]  /*1b60*/  ISETP.GE.OR P2, PT, R21, UR4, !P1 ;  /* 0x0000000415007c0c */ /* 0x000fc6000cf46670 */
[C---:B------:R-:W-:Y:S01]  /*1b70*/  @!P4 IMAD.WIDE.U32 R34, R28.reuse, UR17, R34 ;  /* 0x000000111c22cc25 */ /* 0x040fe2000f8e0022 */
[----:B------:R-:W-:Y:S02]  /*1b80*/  MOV R20, 0xff800000 ;  /* 0xff80000000147802 */ /* 0x000fe40000000f00 */
[C---:B------:R-:W-:Y:S01]  /*1b90*/  IADD3 R33, PT, PT, R13.reuse, 0x50, RZ ;  /* 0x000000500d217810 */ /* 0x040fe20007ffe0ff */
[----:B------:R-:W-:Y:S01]  /*1ba0*/  @!P4 IMAD R28, R28, UR13, R35 ;  /* 0x0000000d1c1ccc24 */ /* 0x000fe2000f8e0223 */
[C---:B-1----:R-:W-:Y:S01]  /*1bb0*/  @!P4 LEA R38, P0, R34.reuse, R8, 0x2 ;  /* 0x000000082226c211 */ /* 0x042fe200078010ff */
[----:B------:R-:W-:Y:S01]  /*1bc0*/  VIADD R32, R13, 0x58 ;  /* 0x000000580d207836 */ /* 0x000fe20000000000 */
[----:B------:R0:W4:Y:S01]  /*1bd0*/  @!P6 LDG.E R20, desc[UR10][R40.64] ;  /* 0x0000000a2814e981 */ /* 0x000122000c1e1900 */
[----:B------:R-:W-:Y:S02]  /*1be0*/  ISETP.GE.OR P6, PT, R33, UR4, !P1 ;  /* 0x0000000421007c0c */ /* 0x000fe4000cfc6670 */
[----:B------:R-:W1:Y:S01]  /*1bf0*/  @!P2 LDC.64 R4, c[0x0][0x428] ;  /* 0x00010a00ff04ab82 */ /* 0x000e620000000a00 */
[----:B------:R-:W-:Y:S01]  /*1c00*/  @!P4 LEA.HI.X R39, R34, R9, R28, 0x2, P0 ;  /* 0x000000092227c211 */ /* 0x000fe200000f141c */
[----:B------:R-:W-:Y:S01]  /*1c10*/  @!P3 IMAD.MOV.U32 R34, RZ, RZ, R14 ;  /* 0x000000ffff22b224 */ /* 0x000fe200078e000e */
[----:B------:R-:W-:-:S02]  /*1c20*/  @!P3 MOV R35, R15 ;  /* 0x0000000f0023b202 */ /* 0x000fc40000000f00 */
[----:B------:R-:W-:Y:S02]  /*1c30*/  ISETP.GE.OR P0, PT, R32, UR4, !P1 ;  /* 0x0000000420007c0c */ /* 0x000fe4000cf06670 */
[----:B------:R-:W-:Y:S01]  /*1c40*/  MOV R29, 0xff800000 ;  /* 0xff800000001d7802 */ /* 0x000fe20000000f00 */
[----:B------:R-:W-:-:S03]  /*1c50*/  @!P3 IMAD.WIDE.U32 R34, R30, UR17, R34 ;  /* 0x000000111e22bc25 */ /* 0x000fc6000f8e0022 */
[----:B------:R-:W1:Y:S01]  /*1c60*/  @!P6 LDC.64 R8, c[0x0][0x428] ;  /* 0x00010a00ff08eb82 */ /* 0x000e620000000a00 */
[----:B------:R-:W-:Y:S01]  /*1c70*/  IMAD.MOV.U32 R25, RZ, RZ, -0x800000 ;  /* 0xff800000ff197424 */ /* 0x000fe200078e00ff */
[----:B------:R-:W4:Y:S01]  /*1c80*/  @!P4 LDG.E R29, desc[UR10][R38.64] ;  /* 0x0000000a261dc981 */ /* 0x000f22000c1e1900 */
[----:B------:R-:W-:Y:S02]  /*1c90*/  @!P3 IMAD R30, R30, UR13, R35 ;  /* 0x0000000d1e1ebc24 */ /* 0x000fe4000f8e0223 */
[----:B------:R-:W-:Y:S02]  /*1ca0*/  VIADD R28, R13, 0x60 ;  /* 0x000000600d1c7836 */ /* 0x000fe40000000000 */
[----:B------:R1:W4:Y:S01]  /*1cb0*/  @!P5 LDG.E R25, desc[UR10][R36.64] ;  /* 0x0000000a2419d981 */ /* 0x000322000c1e1900 */
[----:B0-----:R-:W-:Y:S02]  /*1cc0*/  @!P3 LEA R40, P4, R34, R6, 0x2 ;  /* 0x000000062228b211 */ /* 0x001fe400078810ff */
[----:B------:R-:W-:-:S02]  /*1cd0*/  ISETP.GE.OR P5, PT, R28, UR4, !P1 ;  /* 0x000000041c007c0c */ /* 0x000fc4000cfa6670 */
[----:B------:R-:W-:Y:S02]  /*1ce0*/  @!P3 LEA.HI.X R41, R34, R7, R30, 0x2, P4 ;  /* 0x000000072229b211 */ /* 0x000fe400020f141e */
[----:B------:R-:W0:Y:S01]  /*1cf0*/  @!P0 LDC.64 R6, c[0x0][0x428] ;  /* 0x00010a00ff068b82 */ /* 0x000e220000000a00 */
[----:B------:R-:W-:Y:S02]  /*1d00*/  @!P6 MOV R43, R15 ;  /* 0x0000000f002be202 */ /* 0x000fe40000000f00 */
[----:B-1----:R-:W-:Y:S01]  /*1d10*/  @!P2 MOV R36, R14 ;  /* 0x0000000e0024a202 */ /* 0x002fe20000000f00 */
[----:B------:R-:W-:-:S04]  /*1d20*/  @!P2 IMAD.MOV.U32 R37, RZ, RZ, R15 ;  /* 0x000000ffff25a224 */ /* 0x000fc800078e000f */
[----:B------:R-:W-:-:S04]  /*1d30*/  @!P2 IMAD.WIDE.U32 R36, R21, UR17, R36 ;  /* 0x000000111524ac25 */ /* 0x000fc8000f8e0024 */
[----:B------:R-:W-:Y:S01]  /*1d40*/  @!P2 IMAD R34, R21, UR13, R37 ;  /* 0x0000000d1522ac24 */ /* 0x000fe2000f8e0225 */
[C---:B------:R-:W-:Y:S01]  /*1d50*/  @!P2 LEA R46, P4, R36.reuse, R4, 0x2 ;  /* 0x00000004242ea211 */ /* 0x040fe200078810ff */
[----:B------:R-:W-:Y:S01]  /*1d60*/  @!P6 IMAD.MOV.U32 R42, RZ, RZ, R14 ;  /* 0x000000ffff2ae224 */ /* 0x000fe200078e000e */
[----:B------:R-:W-:Y:S02]  /*1d70*/  IADD3 R21, PT, PT, R13, 0x68, RZ ;  /* 0x000000680d157810 */ /* 0x000fe40007ffe0ff */
[----:B------:R-:W-:Y:S01]  /*1d80*/  @!P2 LEA.HI.X R47, R36, R5, R34, 0x2, P4 ;  /* 0x00000005242fa211 */ /* 0x000fe200020f1422 */
[----:B------:R-:W-:Y:S01]  /*1d90*/  @!P0 IMAD.MOV.U32 R38, RZ, RZ, R14 ;  /* 0x000000ffff268224 */ /* 0x000fe200078e000e */
[----:B------:R-:W1:Y:S01]  /*1da0*/  @!P5 LDC.64 R4, c[0x0][0x428] ;  /* 0x00010a00ff04db82 */ /* 0x000e620000000a00 */
[----:B------:R-:W-:Y:S02]  /*1db0*/  @!P0 MOV R39, R15 ;  /* 0x0000000f00278202 */ /* 0x000fe40000000f00 */
[----:B------:R-:W-:Y:S01]  /*1dc0*/  MOV R30, 0xff800000 ;  /* 0xff800000001e7802 */ /* 0x000fe20000000f00 */
[----:B------:R-:W-:Y:S01]  /*1dd0*/  IMAD.MOV.U32 R31, RZ, RZ, -0x800000 ;  /* 0xff800000ff1f7424 */ /* 0x000fe200078e00ff */
[----:B------:R-:W-:Y:S01]  /*1de0*/  ISETP.GE.OR P4, PT, R21, UR4, !P1 ;  /* 0x0000000415007c0c */ /* 0x000fe2000cf86670 */
[----:B------:R-:W-:-:S03]  /*1df0*/  @!P6 IMAD.WIDE.U32 R42, R33, UR17, R42 ;  /* 0x00000011212aec25 */ /* 0x000fc6000f8e002a */
[----:B------:R0:W4:Y:S01]  /*1e00*/  @!P3 LDG.E R30, desc[UR10][R40.64] ;  /* 0x0000000a281eb981 */ /* 0x000122000c1e1900 */
[----:B------:R-:W-:Y:S01]  /*1e10*/  @!P0 IMAD.WIDE.U32 R38, R32, UR17, R38 ;  /* 0x0000001120268c25 */ /* 0x000fe2000f8e0026 */
[----:B------:R-:W-:Y:S02]  /*1e20*/  @!P6 LEA R36, P3, R42, R8, 0x2 ;  /* 0x000000082a24e211 */ /* 0x000fe400078610ff */
[----:B------:R-:W4:Y:S01]  /*1e30*/  @!P2 LDG.E R31, desc[UR10][R46.64] ;  /* 0x0000000a2e1fa981 */ /* 0x000f22000c1e1900 */
[----:B------:R-:W-:Y:S02]  /*1e40*/  @!P0 IMAD R8, R32, UR13, R39 ;  /* 0x0000000d20088c24 */ /* 0x000fe4000f8e0227 */
[----:B------:R-:W-:Y:S02]  /*1e50*/  @!P6 IMAD R34, R33, UR13, R43 ;  /* 0x0000000d2122ec24 */ /* 0x000fe4000f8e022b */
[C---:B------:R-:W-:Y:S01]  /*1e60*/  VIADD R35, R13.reuse, 0x70 ;  /* 0x000000700d237836 */ /* 0x040fe20000000000 */
[----:B------:R-:W-:-:S02]  /*1e70*/  IADD3 R32, PT, PT, R13, 0x78, RZ ;  /* 0x000000780d207810 */ /* 0x000fc40007ffe0ff */
[----:B------:R-:W-:Y:S02]  /*1e80*/  @!P6 LEA.HI.X R37, R42, R9, R34, 0x2, P3 ;  /* 0x000000092a25e211 */ /* 0x000fe400018f1422 */
[C---:B0-----:R-:W-:Y:S02]  /*1e90*/  @!P0 LEA R40, P2, R38.reuse, R6, 0x2 ;  /* 0x0000000626288211 */ /* 0x041fe400078410ff */
[----:B------:R-:W-:Y:S02]  /*1ea0*/  @!P5 MOV R6, R14 ;  /* 0x0000000e0006d202 */ /* 0x000fe40000000f00 */
[----:B------:R-:W-:Y:S01]  /*1eb0*/  @!P0 LEA.HI.X R41, R38, R7, R8, 0x2, P2 ;  /* 0x0000000726298211 */ /* 0x000fe200010f1408 */
[----:B------:R-:W-:Y:S01]  /*1ec0*/  @!P5 IMAD.MOV.U32 R7, RZ, RZ, R15 ;  /* 0x000000ffff07d224 */ /* 0x000fe200078e000f */
[----:B------:R-:W-:Y:S01]  /*1ed0*/  ISETP.GE.OR P2, PT, R35, UR4, !P1 ;  /* 0x0000000423007c0c */ /* 0x000fe2000cf46670 */
[----:B------:R-:W0:Y:S01]  /*1ee0*/  @!P4 LDC.64 R8, c[0x0][0x428] ;  /* 0x00010a00ff08cb82 */ /* 0x000e220000000a00 */
[----:B------:R-:W-:Y:S01]  /*1ef0*/  ISETP.GE.OR P1, PT, R32, UR4, !P1 ;  /* 0x0000000420007c0c */ /* 0x000fe2000cf26670 */
[----:B------:R-:W-:-:S04]  /*1f00*/  @!P5 IMAD.WIDE.U32 R6, R28, UR17, R6 ;  /* 0x000000111c06dc25 */ /* 0x000fc8000f8e0006 */
[----:B------:R-:W-:Y:S01]  /*1f10*/  IMAD.MOV.U32 R34, RZ, RZ, -0x800000 ;  /* 0xff800000ff227424 */ /* 0x000fe200078e00ff */
[----:B-1----:R-:W-:Y:S01]  /*1f20*/  @!P5 LEA R42, P3, R6, R4, 0x2 ;  /* 0x00000004062ad211 */ /* 0x002fe200078610ff */
[----:B------:R-:W-:-:S04]  /*1f30*/  @!P5 IMAD R28, R28, UR13, R7 ;  /* 0x0000000d1c1cdc24 */ /* 0x000fc8000f8e0207 */
[----:B------:R1:W4:Y:S01]  /*1f40*/  @!P6 LDG.E R34, desc[UR10][R36.64] ;  /* 0x0000000a2422e981 */ /* 0x000322000c1e1900 */
[----:B------:R-:W-:Y:S02]  /*1f50*/  @!P5 LEA.HI.X R43, R6, R5, R28, 0x2, P3 ;  /* 0x00000005062bd211 */ /* 0x000fe400018f141c */
[----:B------:R-:W2:Y:S01]  /*1f60*/  @!P1 LDC.64 R4, c[0x0][0x428] ;  /* 0x00010a00ff049b82 */ /* 0x000ea20000000a00 */
[----:B------:R-:W-:-:S06]  /*1f70*/  MOV R33, 0xff800000 ;  /* 0xff80000000217802 */ /* 0x000fcc0000000f00 */
[----:B------:R0:W4:Y:S01]  /*1f80*/  @!P0 LDG.E R33, desc[UR10][R40.64] ;  /* 0x0000000a28218981 */ /* 0x000122000c1e1900 */
[----:B------:R-:W2:Y:S01]  /*1f90*/  @!P2 LDC.64 R6, c[0x0][0x428] ;  /* 0x00010a00ff06ab82 */ /* 0x000ea20000000a00 */
[----:B-1----:R-:W-:Y:S01]  /*1fa0*/  @!P4 MOV R36, R14 ;  /* 0x0000000e0024c202 */ /* 0x002fe20000000f00 */
[----:B------:R-:W-:-:S04]  /*1fb0*/  @!P4 IMAD.MOV.U32 R37, RZ, RZ, R15 ;  /* 0x000000ffff25c224 */ /* 0x000fc800078e000f */
[----:B------:R-:W-:-:S04]  /*1fc0*/  @!P4 IMAD.WIDE.U32 R36, R21, UR17, R36 ;  /* 0x000000111524cc25 */ /* 0x000fc8000f8e0024 */
[----:B------:R-:W-:Y:S01]  /*1fd0*/  @!P4 IMAD R28, R21, UR13, R37 ;  /* 0x0000000d151ccc24 */ /* 0x000fe2000f8e0225 */
[C---:B0-----:R-:W-:Y:S01]  /*1fe0*/  @!P4 LEA R8, P0, R36.reuse, R8, 0x2 ;  /* 0x000000082408c211 */ /* 0x041fe200078010ff */
[--C-:B------:R-:W-:Y:S01]  /*1ff0*/  @!P1 IMAD.MOV.U32 R41, RZ, RZ, R15.reuse ;  /* 0x000000ffff299224 */ /* 0x100fe200078e000f */
[-C--:B------:R-:W-:Y:S01]  /*2000*/  @!P1 MOV R40, R14.reuse ;  /* 0x0000000e00289202 */ /* 0x080fe20000000f00 */
[----:B------:R-:W-:Y:S01]  /*2010*/  IMAD.MOV.U32 R38, RZ, RZ, -0x800000 ;  /* 0xff800000ff267424 */ /* 0x000fe200078e00ff */
[----:B------:R-:W-:Y:S01]  /*2020*/  @!P4 LEA.HI.X R9, R36, R9, R28, 0x2, P0 ;  /* 0x000000092409c211 */ /* 0x000fe200000f141c */
[----:B------:R-:W-:Y:S01]  /*2030*/  @!P2 IMAD.MOV.U32 R37, RZ, RZ, R15 ;  /* 0x000000ffff25a224 */ /* 0x000fe200078e000f */
[----:B------:R-:W-:Y:S01]  /*2040*/  @!P2 MOV R36, R14 ;  /* 0x0000000e0024a202 */ /* 0x000fe20000000f00 */
[----:B------:R-:W-:-:S04]  /*2050*/  @!P1 IMAD.WIDE.U32 R40, R32, UR17, R40 ;  /* 0x0000001120289c25 */ /* 0x000fc8000f8e0028 */
[----:B------:R-:W-:Y:S01]  /*2060*/  IMAD.MOV.U32 R39, RZ, RZ, -0x800000 ;  /* 0xff800000ff277424 */ /* 0x000fe200078e00ff */
[----:B------:R0:W4:Y:S01]  /*2070*/  @!P5 LDG.E R38, desc[UR10][R42.64] ;  /* 0x0000000a2a26d981 */ /* 0x000122000c1e1900 */
[C---:B------:R-:W-:Y:S01]  /*2080*/  @!P2 IMAD.WIDE.U32 R36, R35.reuse, UR17, R36 ;  /* 0x000000112324ac25 */ /* 0x040fe2000f8e0024 */
[----:B------:R-:W1:Y:S03]  /*2090*/  S2UR UR4, SR_CgaCtaId ;  /* 0x00000000000479c3 */ /* 0x000e660000008800 */
[----:B------:R-:W-:Y:S01]  /*20a0*/  @!P1 IMAD R32, R32, UR13, R41 ;  /* 0x0000000d20209c24 */ /* 0x000fe2000f8e0229 */
[C---:B--2---:R-:W-:Y:S01]  /*20b0*/  @!P2 LEA R6, P3, R36.reuse, R6, 0x2 ;  /* 0x000000062406a211 */ /* 0x044fe200078610ff */
[----:B------:R-:W-:Y:S01]  /*20c0*/  @!P2 IMAD R14, R35, UR13, R37 ;  /* 0x0000000d230eac24 */ /* 0x000fe2000f8e0225 */
[----:B------:R-:W-:Y:S02]  /*20d0*/  UMOV UR5, 0x400 ;  /* 0x0000040000057882 */ /* 0x000fe40000000000 */
[----:B------:R-:W2:Y:S02]  /*20e0*/  LDC R21, c[0x0][0x434] ;  /* 0x00010d00ff157b82 */ /* 0x000ea40000000800 */
[----:B------:R-:W-:-:S05]  /*20f0*/  @!P2 LEA.HI.X R7, R36, R7, R14, 0x2, P3 ;  /* 0x000000072407a211 */ /* 0x000fca00018f140e */
[----:B------:R5:W2:Y:S01]  /*2100*/  @!P2 LDG.E R39, desc[UR10][R6.64] ;  /* 0x0000000a0627a981 */ /* 0x000aa2000c1e1900 */
[C---:B0-----:R-:W-:Y:S02]  /*2110*/  @!P1 LEA R42, P0, R40.reuse, R4, 0x2 ;  /* 0x00000004282a9211 */ /* 0x041fe400078010ff */
[----:B------:R-:W-:Y:S02]  /*2120*/  MOV R4, 0xff800000 ;  /* 0xff80000000047802 */ /* 0x000fe40000000f00 */
[----:B------:R-:W-:Y:S02]  /*2130*/  @!P1 LEA.HI.X R43, R40, R5, R32, 0x2, P0 ;  /* 0x00000005282b9211 */ /* 0x000fe400000f1420 */
[----:B------:R-:W-:Y:S02]  /*2140*/  MOV R5, 0xff800000 ;  /* 0xff80000000057802 */ /* 0x000fe40000000f00 */
[----:B------:R0:W2:Y:S04]  /*2150*/  @!P4 LDG.E R4, desc[UR10][R8.64] ;  /* 0x0000000a0804c981 */ /* 0x0000a8000c1e1900 */
[----:B------:R-:W2:Y:S01]  /*2160*/  @!P1 LDG.E R5, desc[UR10][R42.64] ;  /* 0x0000000a2a059981 */ /* 0x000ea2000c1e1900 */
[----:B-1----:R-:W-:Y:S01]  /*2170*/  ULEA UR4, UR4, UR5, 0x18 ;  /* 0x0000000504047291 */ /* 0x002fe2000f8ec0ff */
[----:B------:R-:W-:-:S02]  /*2180*/  ISETP.GT.U32.AND P3, PT, R0, 0x37f, PT ;  /* 0x0000037f0000780c */ /* 0x000fc40003f64070 */
[C---:B------:R-:W-:Y:S02]  /*2190*/  ISETP.GT.U32.AND P2, PT, R0.reuse, 0x2ff, PT ;  /* 0x000002ff0000780c */ /* 0x040fe40003f44070 */
[----:B------:R-:W-:Y:S02]  /*21a0*/  ISETP.GT.U32.AND P1, PT, R0, 0x27f, PT ;  /* 0x0000027f0000780c */ /* 0x000fe40003f24070 */
[----:B------:R-:W-:-:S05]  /*21b0*/  LEA R12, R12, UR4, 0x2 ;  /* 0x000000040c0c7c11 */ /* 0x000fca000f8e10ff */
[----:B-----5:R-:W-:Y:S01]  /*21c0*/  IMAD R6, R13, 0x44, R12 ;  /* 0x000000440d067824 */ /* 0x020fe200078e020c */
[----:B------:R-:W-:-:S04]  /*21d0*/  ISETP.GT.U32.AND P4, PT, R0, 0x1ff, PT ;  /* 0x000001ff0000780c */ /* 0x000fc80003f84070 */
[----:B------:R-:W-:Y:S04]  /*21e0*/  STS [R6], R11 ;  /* 0x0000000b06007388 */ /* 0x000fe80000000800 */
[----:B------:R1:W-:Y:S01]  /*21f0*/  STS [R6+0x220], R10 ;  /* 0x0002200a06007388 */ /* 0x0003e20000000800 */
[----:B------:R-:W-:-:S03]  /*2200*/  LOP3.LUT P5, R7, R0, 0x380, RZ, 0xc0, !PT ;  /* 0x0000038000077812 */ /* 0x000fc600078ac0ff */
[----:B------:R5:W-:Y:S01]  /*2210*/  STS [R6+0x440], R3 ;  /* 0x0004400306007388 */ /* 0x000be20000000800 */
[----:B------:R-:W-:Y:S02]  /*2220*/  SHF.R.U32.HI R28, RZ, 0x3, R0 ;  /* 0x00000003ff1c7819 */ /* 0x000fe40000011600 */
[----:B------:R-:W-:Y:S02]  /*2230*/  ISETP.NE.AND P0, PT, R7, RZ, PT ;  /* 0x000000ff0700720c */ /* 0x000fe40003f05270 */
[----:B0-----:R-:W-:Y:S02]  /*2240*/  LOP3.LUT R9, R0, 0x7, RZ, 0xc0, !PT ;  /* 0x0000000700097812 */ /* 0x001fe400078ec0ff */
[----:B------:R-:W-:Y:S01]  /*2250*/  LEA R32, R28, UR4, 0x2 ;  /* 0x000000041c207c11 */ /* 0x000fe2000f8e10ff */
[----:B---3--:R-:W-:Y:S04]  /*2260*/  STS [R6+0x660], R16 ;  /* 0x0006601006007388 */ /* 0x008fe80000000800 */
[----:B----4-:R-:W-:Y:S01]  /*2270*/  STS [R6+0x880], R19 ;  /* 0x0008801306007388 */ /* 0x010fe20000000800 */
[----:B------:R-:W-:Y:S01]  /*2280*/  IMAD.MOV.U32 R37, RZ, RZ, -0x800000 ;  /* 0xff800000ff257424 */ /* 0x000fe200078e00ff */
[----:B------:R-:W-:Y:S01]  /*2290*/  MOV R36, 0xff800000 ;  /* 0xff80000000247802 */ /* 0x000fe20000000f00 */
[----:B------:R-:W-:-:S02]  /*22a0*/  IMAD.MOV.U32 R35, RZ, RZ, -0x800000 ;  /* 0xff800000ff237424 */ /* 0x000fc400078e00ff */
[----:B------:R-:W-:Y:S01]  /*22b0*/  IMAD R32, R9, 0x44, R32 ;  /* 0x0000004409207824 */ /* 0x000fe200078e0220 */
[----:B------:R-:W-:Y:S01]  /*22c0*/  MOV R14, 0xff800000 ;  /* 0xff800000000e7802 */ /* 0x000fe20000000f00 */
[----:B------:R-:W-:Y:S01]  /*22d0*/  IMAD.MOV.U32 R15, RZ, RZ, -0x800000 ;  /* 0xff800000ff0f7424 */ /* 0x000fe200078e00ff */
[----:B------:R-:W-:Y:S04]  /*22e0*/  STS [R6+0xaa0], R20 ;  /* 0x000aa01406007388 */ /* 0x000fe80000000800 */
[----:B------:R-:W-:Y:S04]  /*22f0*/  STS [R6+0xee0], R29 ;  /* 0x000ee01d06007388 */ /* 0x000fe80000000800 */
[----:B------:R-:W-:Y:S01]  /*2300*/  STS [R6+0xcc0], R25 ;  /* 0x000cc01906007388 */ /* 0x000fe20000000800 */
[----:B------:R-:W-:Y:S01]  /*2310*/  MOV R12, 0xff800000 ;  /* 0xff800000000c7802 */ /* 0x000fe20000000f00 */
[----:B------:R-:W-:Y:S01]  /*2320*/  IMAD.MOV.U32 R13, RZ, RZ, -0x800000 ;  /* 0xff800000ff0d7424 */ /* 0x000fe200078e00ff */
[----:B-1----:R-:W-:Y:S01]  /*2330*/  MOV R10, 0xff800000 ;  /* 0xff800000000a7802 */ /* 0x002fe20000000f00 */
[----:B------:R-:W-:Y:S01]  /*2340*/  IMAD.MOV.U32 R11, RZ, RZ, -0x800000 ;  /* 0xff800000ff0b7424 */ /* 0x000fe200078e00ff */
[----:B------:R-:W-:Y:S01]  /*2350*/  MOV R8, 0xff800000 ;  /* 0xff80000000087802 */ /* 0x000fe20000000f00 */
[----:B------:R-:W-:Y:S01]  /*2360*/  @!P3 STS [R6+0x1320], R31 ;  /* 0x0013201f0600b388 */ /* 0x000fe20000000800 */
[----:B------:R-:W-:-:S03]  /*2370*/  ISETP.GT.U32.AND P3, PT, R0, 0x17f, PT ;  /* 0x0000017f0000780c */ /* 0x000fc60003f64070 */
[----:B------:R-:W-:Y:S04]  /*2380*/  STS [R6+0x1100], R30 ;  /* 0x0011001e06007388 */ /* 0x000fe80000000800 */
[----:B------:R-:W-:Y:S01]  /*2390*/  @!P2 STS [R6+0x1540], R34 ;  /* 0x001540220600a388 */ /* 0x000fe20000000800 */
[----:B------:R-:W-:-:S03]  /*23a0*/  ISETP.GT.U32.AND P2, PT, R0, 0xff, PT ;  /* 0x000000ff0000780c */ /* 0x000fc60003f44070 */
[----:B------:R-:W-:Y:S01]  /*23b0*/  @!P1 STS [R6+0x1760], R33 ;  /* 0x0017602106009388 */ /* 0x000fe20000000800 */
[----:B------:R-:W-:Y:S01]  /*23c0*/  ISETP.GT.U32.AND P1, PT, R0, 0x7f, PT ;  /* 0x0000007f0000780c */ /* 0x000fe20003f24070 */
[----:B------:R-:W-:Y:S02]  /*23d0*/  IMAD.MOV.U32 R9, RZ, RZ, -0x800000 ;  /* 0xff800000ff097424 */ /* 0x000fe400078e00ff */
[----:B------:R-:W-:Y:S06]  /*23e0*/  @!P4 STS [R6+0x1980], R38 ;  /* 0x001980260600c388 */ /* 0x000fec0000000800 */
[----:B--2---:R-:W-:Y:S04]  /*23f0*/  @!P2 STS [R6+0x1dc0], R39 ;  /* 0x001dc0270600a388 */ /* 0x004fe80000000800 */
[----:B------:R-:W-:Y:S04]  /*2400*/  @!P3 STS [R6+0x1ba0], R4 ;  /* 0x001ba0040600b388 */ /* 0x000fe80000000800 */
[----:B------:R0:W-:Y:S01]  /*2410*/  @!P1 STS [R6+0x1fe0], R5 ;  /* 0x001fe00506009388 */ /* 0x0001e20000000800 */
[----:B------:R-:W-:Y:S01]  /*2420*/  BAR.SYNC.DEFER_BLOCKING 0x0 ;  /* 0x0000000000007b1d */ /* 0x000fe20000010000 */
[----:B------:R-:W-:Y:S01]  /*2430*/  IMAD.MOV.U32 R7, RZ, RZ, -0x800000 ;  /* 0xff800000ff077424 */ /* 0x000fe200078e00ff */
[----:B-----5:R-:W-:-:S04]  /*2440*/  MOV R3, 0xff800000 ;  /* 0xff80000000037802 */ /* 0x020fc80000000f00 */
[----:B------:R-:W-:Y:S04]  /*2450*/  @!P5 LDS R37, [R32] ;  /* 0x000000002025d984 */ /* 0x000fe80000000800 */
[----:B------:R-:W-:Y:S04]  /*2460*/  @!P5 LDS R36, [R32+0x220] ;  /* 0x000220002024d984 */ /* 0x000fe80000000800 */
[----:B------:R-:W1:Y:S04]  /*2470*/  @!P0 LDS R35, [R32+0x440] ;  /* 0x0004400020238984 */ /* 0x000e680000000800 */
[----:B------:R-:W-:Y:S04]  /*2480*/  @!P0 LDS R14, [R32+0x660] ;  /* 0x00066000200e8984 */ /* 0x000fe80000000800 */
[----:B------:R-:W2:Y:S04]  /*2490*/  @!P0 LDS R15, [R32+0x880] ;  /* 0x00088000200f8984 */ /* 0x000ea80000000800 */
[----:B------:R-:W-:Y:S04]  /*24a0*/  @!P0 LDS R12, [R32+0xaa0] ;  /* 0x000aa000200c8984 */ /* 0x000fe80000000800 */
[----:B------:R-:W3:Y:S01]  /*24b0*/  @!P0 LDS R13, [R32+0xcc0] ;  /* 0x000cc000200d8984 */ /* 0x000ee20000000800 */
[----:B0-----:R-:W-:-:S03]  /*24c0*/  MOV R6, 0xff800000 ;  /* 0xff80000000067802 */ /* 0x001fc60000000f00 */
[----:B------:R-:W-:Y:S04]  /*24d0*/  @!P0 LDS R10, [R32+0xee0] ;  /* 0x000ee000200a8984 */ /* 0x000fe80000000800 */
[----:B------:R-:W0:Y:S01]  /*24e0*/  @!P0 LDS R11, [R32+0x1100] ;  /* 0x00110000200b8984 */ /* 0x000e220000000800 */
[----:B------:R-:W-:Y:S01]  /*24f0*/  MOV R4, 0xff800000 ;  /* 0xff80000000047802 */ /* 0x000fe20000000f00 */
[----:B------:R-:W-:Y:S02]  /*2500*/  IMAD.MOV.U32 R5, RZ, RZ, -0x800000 ;  /* 0xff800000ff057424 */ /* 0x000fe400078e00ff */
[----:B------:R-:W-:Y:S04]  /*2510*/  @!P0 LDS R8, [R32+0x1320] ;  /* 0x0013200020088984 */ /* 0x000fe80000000800 */
[----:B------:R-:W4:Y:S04]  /*2520*/  @!P0 LDS R9, [R32+0x1540] ;  /* 0x0015400020098984 */ /* 0x000f280000000800 */
[----:B------:R-:W-:Y:S04]  /*2530*/  @!P0 LDS R6, [R32+0x1760] ;  /* 0x0017600020068984 */ /* 0x000fe80000000800 */
[----:B------:R-:W5:Y:S04]  /*2540*/  @!P0 LDS R7, [R32+0x1980] ;  /* 0x0019800020078984 */ /* 0x000f680000000800 */
[----:B------:R-:W-:Y:S04]  /*2550*/  @!P0 LDS R4, [R32+0x1ba0] ;  /* 0x001ba00020048984 */ /* 0x000fe80000000800 */
[----:B------:R-:W5:Y:S04]  /*2560*/  @!P0 LDS R5, [R32+0x1dc0] ;  /* 0x001dc00020058984 */ /* 0x000f680000000800 */
[----:B------:R-:W5:Y:S01]  /*2570*/  @!P0 LDS R3, [R32+0x1fe0] ;  /* 0x001fe00020038984 */ /* 0x000f620000000800 */
[----:B------:R-:W-:-:S02]  /*2580*/  IABS R19, R21 ;  /* 0x0000001500137213 */ /* 0x000fc40000000000 */
[----:B-1----:R-:W-:Y:S02]  /*2590*/  FMNMX3.FTZ R30, R37, R36, R35, !PT ;  /* 0x00000024251e7276 */ /* 0x002fe40007810023 */
[----:B------:R-:W1:Y:S02]  /*25a0*/  I2F.RP R16, R19 ;  /* 0x0000001300107306 */ /* 0x000e640000209400 */
[----:B--2---:R-:W-:-:S04]  /*25b0*/  FMNMX3.FTZ R30, R30, R14, R15, !PT ;  /* 0x0000000e1e1e7276 */ /* 0x004fc8000781000f */
[----:B---3--:R-:W-:-:S04]  /*25c0*/  FMNMX3.FTZ R30, R30, R12, R13, !PT ;  /* 0x0000000c1e1e7276 */ /* 0x008fc8000781000d */
[----:B0-----:R-:W-:Y:S01]  /*25d0*/  FMNMX3.FTZ R30, R30, R10, R11, !PT ;  /* 0x0000000a1e1e7276 */ /* 0x001fe2000781000b */
[----:B-1----:R-:W0:Y:S03]  /*25e0*/  MUFU.RCP R38, R16 ;  /* 0x0000001000267308 */ /* 0x002e260000001000 */
[----:B----4-:R-:W-:-:S04]  /*25f0*/  FMNMX3.FTZ R30, R30, R8, R9, !PT ;  /* 0x000000081e1e7276 */ /* 0x010fc80007810009 */
[----:B-----5:R-:W-:-:S04]  /*2600*/  FMNMX3.FTZ R30, R30, R6, R7, !PT ;  /* 0x000000061e1e7276 */ /* 0x020fc80007810007 */
[----:B------:R-:W-:-:S04]  /*2610*/  FMNMX3.FTZ R30, R30, R4, R5, !PT ;  /* 0x000000041e1e7276 */ /* 0x000fc80007810005 */
[----:B------:R-:W-:Y:S01]  /*2620*/  FMNMX.FTZ R30, R30, R3, !PT ;  /* 0x000000031e1e7209 */ /* 0x000fe20007810000 */
[----:B0-----:R-:W-:-:S04]  /*2630*/  VIADD R38, R38, 0xffffffe ;  /* 0x0ffffffe26267836 */ /* 0x001fc80000000000 */
[----:B------:R-:W0:Y:S01]  /*2640*/  SHFL.BFLY PT, R29, R30, 0x4, 0x1f ;  /* 0x0c801f001e1d7f89 */ /* 0x000e2200000e0000 */
[----:B------:R-:W1:Y:S01]  /*2650*/  F2I.FTZ.U32.TRUNC.NTZ R39, R38 ;  /* 0x0000002600277305 */ /* 0x000e62000021f000 */
[----:B------:R-:W-:Y:S02]  /*2660*/  IABS R16, R2 ;  /* 0x0000000200107213 */ /* 0x000fe40000000000 */
[----:B-1----:R-:W-:Y:S01]  /*2670*/  IADD3 R20, PT, PT, RZ, -R39, RZ ;  /* 0x80000027ff147210 */ /* 0x002fe20007ffe0ff */
[----:B------:R-:W-:-:S04]  /*2680*/  IMAD.MOV.U32 R38, RZ, RZ, RZ ;  /* 0x000000ffff267224 */ /* 0x000fc800078e00ff */
[----:B------:R-:W-:Y:S01]  /*2690*/  IMAD R20, R20, R19, RZ ;  /* 0x0000001314147224 */ /* 0x000fe200078e02ff */
[----:B0-----:R-:W-:-:S03]  /*26a0*/  FMNMX.FTZ R32, R30, R29, !PT ;  /* 0x0000001d1e207209 */ /* 0x001fc60007810000 */
[----:B------:R-:W-:Y:S02]  /*26b0*/  IMAD.HI.U32 R25, R39, R20, R38 ;  /* 0x0000001427197227 */ /* 0x000fe400078e0026 */
[----:B------:R-:W0:Y:S04]  /*26c0*/  SHFL.BFLY PT, R31, R32, 0x2, 0x1f ;  /* 0x0c401f00201f7f89 */ /* 0x000e2800000e0000 */
[----:B------:R-:W-:-:S05]  /*26d0*/  IMAD.HI.U32 R25, R25, R16, RZ ;  /* 0x0000001019197227 */ /* 0x000fca00078e00ff */
[----:B------:R-:W-:-:S05]  /*26e0*/  IADD3 R20, PT, PT, -R25, RZ, RZ ;  /* 0x000000ff19147210 */ /* 0x000fca0007ffe1ff */
[C---:B------:R-:W-:Y:S01]  /*26f0*/  IMAD R20, R19.reuse, R20, R16 ;  /* 0x0000001413147224 */ /* 0x040fe200078e0210 */
[----:B------:R-:W-:Y:S01]  /*2700*/  LOP3.LUT R2, R2, R21, RZ, 0x3c, !PT ;  /* 0x0000001502027212 */ /* 0x000fe200078e3cff */
[----:B------:R-:W1:Y:S03]  /*2710*/  LDC R16, c[0x0][0x3e0] ;  /* 0x0000f800ff107b82 */ /* 0x000e660000000800 */
[----:B------:R-:W-:Y:S02]  /*2720*/  ISETP.GT.U32.AND P0, PT, R19, R20, PT ;  /* 0x000000141300720c */ /* 0x000fe40003f04070 */
[----:B0-----:R-:W-:-:S05]  /*2730*/  FMNMX.FTZ R31, R32, R31, !PT ;  /* 0x0000001f201f7209 */ /* 0x001fca0007810000 */
[----:B------:R-:W0:Y:S06]  /*2740*/  SHFL.BFLY PT, R30, R31, 0x1, 0x1f ;  /* 0x0c201f001f1e7f89 */ /* 0x000e2c00000e0000 */
[----:B------:R-:W-:-:S05]  /*2750*/  @!P0 IMAD.IADD R20, R20, 0x1, -R19 ;  /* 0x0000000114148824 */ /* 0x000fca00078e0a13 */
[----:B------:R-:W-:Y:S02]  /*2760*/  ISETP.GE.U32.AND P2, PT, R20, R19, PT ;  /* 0x000000131400720c */ /* 0x000fe40003f46070 */
[----:B------:R-:W-:Y:S02]  /*2770*/  ISETP.GE.AND P1, PT, R2, RZ, PT ;  /* 0x000000ff0200720c */ /* 0x000fe40003f26270 */
[----:B------:R-:W-:Y:S02]  /*2780*/  @!P0 IADD3 R25, PT, PT, R25, 0x1, RZ ;  /* 0x0000000119198810 */ /* 0x000fe40007ffe0ff */
[----:B------:R-:W-:-:S07]  /*2790*/  ISETP.NE.AND P0, PT, R21, RZ, PT ;  /* 0x000000ff1500720c */ /* 0x000fce0003f05270 */
[----:B------:R-:W-:Y:S01]  /*27a0*/  @P2 VIADD R25, R25, 0x1 ;  /* 0x0000000119192836 */ /* 0x000fe20000000000 */
[----:B0-----:R-:W-:-:S04]  /*27b0*/  FMNMX.FTZ R30, R31, R30, !PT ;  /* 0x0000001e1f1e7209 */ /* 0x001fc80007810000 */
[----:B------:R-:W-:Y:S02]  /*27c0*/  @!P1 IADD3 R25, PT, PT, -R25, RZ, RZ ;  /* 0x000000ff19199210 */ /* 0x000fe40007ffe1ff */
[----:B------:R-:W-:Y:S02]  /*27d0*/  @!P0 LOP3.LUT R25, RZ, R21, RZ, 0x33, !PT ;  /* 0x00000015ff198212 */ /* 0x000fe400078e33ff */
        /* <DEDUP_REMOVED lines=12> */
[----:B------:R-:W0:Y:S01]  /*28a0*/  MUFU.EX2 R32, R32 ;  /* 0x0000002000207308 */ /* 0x000e220000000800 */
[----:B------:R-:W-:Y:S01]  /*28b0*/  FMUL.FTZ R39, R39, 1.4426950216293334961 ;  /* 0x3fb8aa3b27277820 */ /* 0x000fe20000410000 */
[----:B------:R-:W-:-:S06]  /*28c0*/  FADD.FTZ R34, -R30, R12 ;  /* 0x0000000c1e227221 */ /* 0x000fcc0000010100 */
[----:B------:R-:W2:Y:S01]  /*28d0*/  MUFU.EX2 R31, R31 ;  /* 0x0000001f001f7308 */ /* 0x000ea20000000800 */
[----:B------:R-:W-:-:S07]  /*28e0*/  FMUL.FTZ R34, R34, 1.4426950216293334961 ;  /* 0x3fb8aa3b22227820 */ /* 0x000fce0000410000 */
[----:B------:R-:W3:Y:S01]  /*28f0*/  MUFU.EX2 R38, R38 ;  /* 0x0000002600267308 */ /* 0x000ee20000000800 */
[----:B0-----:R-:W-:Y:S01]  /*2900*/  FADD.FTZ R32, R33, R32 ;  /* 0x0000002021207221 */ /* 0x001fe20000010000 */
[----:B------:R-:W-:-:S06]  /*2910*/  FADD.FTZ R33, -R30, R13 ;  /* 0x0000000d1e217221 */ /* 0x000fcc0000010100 */
[----:B------:R-:W0:Y:S01]  /*2920*/  MUFU.EX2 R39, R39 ;  /* 0x0000002700277308 */ /* 0x000e220000000800 */
[----:B--2---:R-:W-:Y:S01]  /*2930*/  FADD.FTZ R31, R32, R31 ;  /* 0x0000001f201f7221 */ /* 0x004fe20000010000 */
[----:B------:R-:W-:Y:S01]  /*2940*/  FMUL.FTZ R33, R33, 1.4426950216293334961 ;  /* 0x3fb8aa3b21217820 */ /* 0x000fe20000410000 */
[----:B------:R-:W-:-:S05]  /*2950*/  FADD.FTZ R32, -R30, R10 ;  /* 0x0000000a1e207221 */ /* 0x000fca0000010100 */
[----:B------:R-:W2:Y:S01]  /*2960*/  MUFU.EX2 R34, R34 ;  /* 0x0000002200227308 */ /* 0x000ea20000000800 */
[----:B---3--:R-:W-:Y:S01]  /*2970*/  FADD.FTZ R38, R31, R38 ;  /* 0x000000261f267221 */ /* 0x008fe20000010000 */
[----:B------:R-:W-:Y:S01]  /*2980*/  FMUL.FTZ R32, R32, 1.4426950216293334961 ;  /* 0x3fb8aa3b20207820 */ /* 0x000fe20000410000 */
[C---:B------:R-:W-:Y:S01]  /*2990*/  FADD.FTZ R31, -R30.reuse, R11 ;  /* 0x0000000b1e1f7221 */ /* 0x040fe20000010100 */
[----:B------:R-:W-:-:S04]  /*29a0*/  FADD.FTZ R42, -R30, R8 ;  /* 0x000000081e2a7221 */ /* 0x000fc80000010100 */
[----:B------:R-:W3:Y:S01]  /*29b0*/  MUFU.EX2 R33, R33 ;  /* 0x0000002100217308 */ /* 0x000ee20000000800 */
[----:B------:R-:W-:Y:S01]  /*29c0*/  FMUL.FTZ R31, R31, 1.4426950216293334961 ;  /* 0x3fb8aa3b1f1f7820 */ /* 0x000fe20000410000 */
[----:B0-----:R-:W-:Y:S01]  /*29d0*/  FADD.FTZ R39, R38, R39 ;  /* 0x0000002726277221 */ /* 0x001fe20000010000 */
[----:B------:R-:W-:-:S05]  /*29e0*/  FMUL.FTZ R42, R42, 1.4426950216293334961 ;  /* 0x3fb8aa3b2a2a7820 */ /* 0x000fca0000410000 */
[----:B------:R-:W0:Y:S01]  /*29f0*/  MUFU.EX2 R32, R32 ;  /* 0x0000002000207308 */ /* 0x000e220000000800 */
[----:B--2---:R-:W-:Y:S01]  /*2a00*/  FADD.FTZ R34, R39, R34 ;  /* 0x0000002227227221 */ /* 0x004fe20000010000 */
[----:B------:R-:W-:Y:S01]  /*2a10*/  FADD.FTZ R39, -R30, R9 ;  /* 0x000000091e277221 */ /* 0x000fe20000010100 */
[----:B------:R-:W-:-:S05]  /*2a20*/  USHF.R.S32.HI UR4, URZ, 0x1f, UR18 ;  /* 0x0000001fff047899 */ /* 0x000fca0008011412 */
[----:B------:R-:W2:Y:S01]  /*2a30*/  MUFU.EX2 R31, R31 ;  /* 0x0000001f001f7308 */ /* 0x000ea20000000800 */
[----:B------:R-:W-:Y:S01]  /*2a40*/  FMUL.FTZ R39, R39, 1.4426950216293334961 ;  /* 0x3fb8aa3b27277820 */ /* 0x000fe20000410000 */
[----:B------:R-:W-:Y:S01]  /*2a50*/  FADD.FTZ R38, -R30, R6 ;  /* 0x000000061e267221 */ /* 0x000fe20000010100 */
[----:B------:R-:W-:-:S05]  /*2a60*/  ULOP3.LUT UR4, UR4, 0x1, URZ, 0xfc, !UPT ;  /* 0x0000000104047892 */ /* 0x000fca000f8efcff */
[----:B------:R-:W4:Y:S01]  /*2a70*/  MUFU.EX2 R42, R42 ;  /* 0x0000002a002a7308 */ /* 0x000f220000000800 */
[----:B---3--:R-:W-:Y:S01]  /*2a80*/  FADD.FTZ R33, R34, R33 ;  /* 0x0000002122217221 */ /* 0x008fe20000010000 */
[----:B------:R-:W-:Y:S01]  /*2a90*/  FMUL.FTZ R38, R38, 1.4426950216293334961 ;  /* 0x3fb8aa3b26267820 */ /* 0x000fe20000410000 */
[----:B------:R-:W-:Y:S01]  /*2aa0*/  FADD.FTZ R34, -R30, R7 ;  /* 0x000000071e227221 */ /* 0x000fe20000010100 */
[----:B-1----:R-:W-:Y:S01]  /*2ab0*/  IABS R19, R16 ;  /* 0x0000001000137213 */ /* 0x002fe20000000000 */
[----:B------:R-:W-:Y:S02]  /*2ac0*/  IMAD R20, R25, UR4, RZ ;  /* 0x0000000419147c24 */ /* 0x000fe4000f8e02ff */
[----:B0-----:R-:W-:Y:S01]  /*2ad0*/  FADD.FTZ R32, R33, R32 ;  /* 0x0000002021207221 */ /* 0x001fe20000010000 */
[----:B------:R-:W0:Y:S01]  /*2ae0*/  MUFU.EX2 R39, R39 ;  /* 0x0000002700277308 */ /* 0x000e220000000800 */
[----:B------:R-:W-:Y:S01]  /*2af0*/  FMUL.FTZ R34, R34, 1.4426950216293334961 ;  /* 0x3fb8aa3b22227820 */ /* 0x000fe20000410000 */
[----:B------:R-:W-:Y:S01]  /*2b00*/  FADD.FTZ R33, -R30, R4 ;  /* 0x000000041e217221 */ /* 0x000fe20000010100 */
[----:B--2---:R-:W-:Y:S01]  /*2b10*/  FADD.FTZ R31, R32, R31 ;  /* 0x0000001f201f7221 */ /* 0x004fe20000010000 */
[----:B------:R-:W-:Y:S01]  /*2b20*/  IABS R29, R20 ;  /* 0x00000014001d7213 */ /* 0x000fe20000000000 */
[----:B------:R-:W-:Y:S01]  /*2b30*/  FADD.FTZ R32, -R30, R5 ;  /* 0x000000051e207221 */ /* 0x000fe20000010100 */
[----:B------:R-:W-:Y:S01]  /*2b40*/  FMUL.FTZ R33, R33, 1.4426950216293334961 ;  /* 0x3fb8aa3b21217820 */ /* 0x000fe20000410000 */
[----:B------:R-:W1:Y:S01]  /*2b50*/  LDCU UR4, c[0x0][0x430] ;  /* 0x00008600ff0477ac */ /* 0x000e620008000800 */
[----:B------:R-:W2:Y:S01]  /*2b60*/  MUFU.EX2 R38, R38 ;  /* 0x0000002600267308 */ /* 0x000ea20000000800 */
[----:B----4-:R-:W-:Y:S01]  /*2b70*/  FADD.FTZ R42, R31, R42 ;  /* 0x0000002a1f2a7221 */ /* 0x010fe20000010000 */
[----:B------:R-:W-:Y:S01]  /*2b80*/  FMUL.FTZ R32, R32, 1.4426950216293334961 ;  /* 0x3fb8aa3b20207820 */ /* 0x000fe20000410000 */
[----:B------:R-:W-:-:S05]  /*2b90*/  FADD.FTZ R31, -R30, R3 ;  /* 0x000000031e1f7221 */ /* 0x000fca0000010100 */
[----:B------:R-:W-:Y:S01]  /*2ba0*/  I2F.RP R2, R19 ;  /* 0x0000001300027306 */ /* 0x000fe20000209400 */
[----:B------:R-:W-:-:S07]  /*2bb0*/  FMUL.FTZ R31, R31, 1.4426950216293334961 ;  /* 0x3fb8aa3b1f1f7820 */ /* 0x000fce0000410000 */
[----:B------:R-:W3:Y:S01]  /*2bc0*/  MUFU.EX2 R34, R34 ;  /* 0x0000002200227308 */ /* 0x000ee20000000800 */
[----:B0-----:R-:W-:-:S07]  /*2bd0*/  FADD.FTZ R39, R42, R39 ;  /* 0x000000272a277221 */ /* 0x001fce0000010000 */
[----:B------:R-:W-:Y:S08]  /*2be0*/  I2F.RP R40, R29 ;  /* 0x0000001d00287306 */ /* 0x000ff00000209400 */
[----:B------:R-:W0:Y:S01]  /*2bf0*/  MUFU.EX2 R33, R33 ;  /* 0x0000002100217308 */ /* 0x000e220000000800 */
[----:B--2---:R-:W-:-:S07]  /*2c00*/  FADD.FTZ R39, R39, R38 ;  /* 0x0000002627277221 */ /* 0x004fce0000010000 */
[----:B------:R-:W2:Y:S01]  /*2c10*/  MUFU.EX2 R32, R32 ;  /* 0x0000002000207308 */ /* 0x000ea20000000800 */
[----:B---3--:R-:W-:-:S07]  /*2c20*/  FADD.FTZ R34, R39, R34 ;  /* 0x0000002227227221 */ /* 0x008fce0000010000 */
[----:B------:R-:W3:Y:S08]  /*2c30*/  MUFU.RCP R2, R2 ;  /* 0x0000000200027308 */ /* 0x000ef00000001000 */
[----:B------:R-:W4:Y:S01]  /*2c40*/  MUFU.EX2 R31, R31 ;  /* 0x0000001f001f7308 */ /* 0x000f220000000800 */
[----:B0-----:R-:W-:-:S07]  /*2c50*/  FADD.FTZ R33, R34, R33 ;  /* 0x0000002122217221 */ /* 0x001fce0000010000 */
[----:B------:R-:W0:Y:S01]  /*2c60*/  MUFU.RCP R40, R40 ;  /* 0x0000002800287308 */ /* 0x000e220000001000 */
[----:B--2---:R-:W-:Y:S01]  /*2c70*/  FADD.FTZ R34, R33, R32 ;  /* 0x0000002021227221 */ /* 0x004fe20000010000 */
[----:B---3--:R-:W-:-:S03]  /*2c80*/  VIADD R2, R2, 0xffffffe ;  /* 0x0ffffffe02027836 */ /* 0x008fc60000000000 */
[----:B----4-:R-:W-:-:S03]  /*2c90*/  FADD.FTZ R32, R34, R31 ;  /* 0x0000001f22207221 */ /* 0x010fc60000010000 */
[----:B------:R-:W2:Y:S02]  /*2ca0*/  F2I.FTZ.U32.TRUNC.NTZ R39, R2 ;  /* 0x0000000200277305 */ /* 0x000ea4000021f000 */
[----:B------:R-:W3:Y:S01]  /*2cb0*/  SHFL.BFLY PT, R31, R32, 0x4, 0x1f ;  /* 0x0c801f00201f7f89 */ /* 0x000ee200000e0000 */
[----:B0-----:R-:W-:-:S05]  /*2cc0*/  IADD3 R40, PT, PT, R40, 0xffffffe, RZ ;  /* 0x0ffffffe28287810 */ /* 0x001fca0007ffe0ff */
[----:B------:R-:W0:Y:S01]  /*2cd0*/  F2I.FTZ.U32.TRUNC.NTZ R41, R40 ;  /* 0x0000002800297305 */ /* 0x000e22000021f000 */
[----:B------:R-:W-:Y:S02]  /*2ce0*/  HFMA2 R38, -RZ, RZ, 0, 0 ;  /* 0x00000000ff267431 */ /* 0x000fe400000001ff */
[----:B--2---:R-:W-:-:S04]  /*2cf0*/  IMAD.MOV R33, RZ, RZ, -R39 ;  /* 0x000000ffff217224 */ /* 0x004fc800078e0a27 */
[----:B------:R-:W-:-:S04]  /*2d00*/  IMAD R33, R33, R19, RZ ;  /* 0x0000001321217224 */ /* 0x000fc800078e02ff */
[----:B------:R-:W-:-:S04]  /*2d10*/  IMAD.HI.U32 R39, R39, R33, R38 ;  /* 0x0000002127277227 */ /* 0x000fc800078e0026 */
[----:B0-----:R-:W-:Y:S01]  /*2d20*/  IMAD.MOV R2, RZ, RZ, -R41 ;  /* 0x000000ffff027224 */ /* 0x001fe200078e0a29 */
[----:B------:R-:W-:Y:S01]  /*2d30*/  MOV R40, RZ ;  /* 0x000000ff00287202 */ /* 0x000fe20000000f00 */
[----:B---3--:R-:W-:Y:S02]  /*2d40*/  FADD.FTZ R38, R32, R31 ;  /* 0x0000001f20267221 */ /* 0x008fe40000010000 */
[----:B------:R-:W-:-:S04]  /*2d50*/  IMAD R33, R2, R29, RZ ;  /* 0x0000001d02217224 */ /* 0x000fc800078e02ff */
[----:B------:R-:W-:Y:S02]  /*2d60*/  IMAD.HI.U32 R41, R41, R33, R40 ;  /* 0x0000002129297227 */ /* 0x000fe400078e0028 */
[----:B------:R-:W0:Y:S02]  /*2d70*/  SHFL.BFLY PT, R33, R38, 0x2, 0x1f ;  /* 0x0c401f0026217f89 */ /* 0x000e2400000e0000 */
[----:B------:R-:W-:Y:S01]  /*2d80*/  VIADD R2, R29, UR14 ;  /* 0x0000000e1d027c36 */ /* 0x000fe20008000000 */
[----:B------:R-:W-:-:S04]  /*2d90*/  IABS R31, R20 ;  /* 0x00000014001f7213 */ /* 0x000fc80000000000 */
[----:B------:R-:W-:Y:S02]  /*2da0*/  IABS R34, R2 ;  /* 0x0000000200227213 */ /* 0x000fe40000000000 */
[----:B------:R-:W-:-:S03]  /*2db0*/  IADD3 R31, PT, PT, RZ, -R31, RZ ;  /* 0x8000001fff1f7210 */ /* 0x000fc60007ffe0ff */
[----:B------:R-:W-:-:S04]  /*2dc0*/  IMAD.HI.U32 R40, R41, R34, RZ ;  /* 0x0000002229287227 */ /* 0x000fc800078e00ff */
[----:B------:R-:W-:-:S04]  /*2dd0*/  IMAD.HI.U32 R39, R39, R34, RZ ;  /* 0x0000002227277227 */ /* 0x000fc800078e00ff */
[--C-:B------:R-:W-:Y:S02]  /*2de0*/  IMAD R42, R40, R31, R34.reuse ;  /* 0x0000001f282a7224 */ /* 0x100fe400078e0222 */
[----:B------:R-:W-:Y:S02]  /*2df0*/  IMAD.MOV R32, RZ, RZ, -R39 ;  /* 0x000000ffff207224 */ /* 0x000fe400078e0a27 */
[----:B0-----:R-:W-:Y:S01]  /*2e00*/  FADD.FTZ R38, R38, R33 ;  /* 0x0000002126267221 */ /* 0x001fe20000010000 */
[----:B------:R-:W-:Y:S01]  /*2e10*/  ISETP.GT.U32.AND P2, PT, R29, R42, PT ;  /* 0x0000002a1d00720c */ /* 0x000fe20003f44070 */
[----:B------:R-:W-:-:S03]  /*2e20*/  IMAD R32, R19, R32, R34 ;  /* 0x0000002013207224 */ /* 0x000fc600078e0222 */
[----:B------:R-:W0:Y:S02]  /*2e30*/  SHFL.BFLY PT, R31, R38, 0x1, 0x1f ;  /* 0x0c201f00261f7f89 */ /* 0x000e2400000e0000 */
[----:B------:R-:W-:-:S07]  /*2e40*/  ISETP.GT.U32.AND P0, PT, R19, R32, PT ;  /* 0x000000201300720c */ /* 0x000fce0003f04070 */
[----:B------:R-:W-:-:S04]  /*2e50*/  @!P2 IADD3 R42, PT, PT, R42, -R29, RZ ;  /* 0x8000001d2a2aa210 */ /* 0x000fc80007ffe0ff */
[----:B------:R-:W-:Y:S02]  /*2e60*/  ISETP.GE.U32.AND P1, PT, R42, R29, PT ;  /* 0x0000001d2a00720c */ /* 0x000fe40003f26070 */
[----:B------:R-:W-:Y:S01]  /*2e70*/  @!P0 IMAD.IADD R32, R32, 0x1, -R19 ;  /* 0x0000000120208824 */ /* 0x000fe200078e0a13 */
[----:B------:R-:W-:-:S04]  /*2e80*/  @!P2 IADD3 R40, PT, PT, R40, 0x1, RZ ;  /* 0x000000012828a810 */ /* 0x000fc80007ffe0ff */
[----:B------:R-:W-:Y:S02]  /*2e90*/  ISETP.GE.U32.AND P4, PT, R32, R19, PT ;  /* 0x000000132000720c */ /* 0x000fe40003f86070 */
[----:B------:R-:W-:Y:S01]  /*2ea0*/  LOP3.LUT R19, R2, R29, RZ, 0x3c, !PT ;  /* 0x0000001d02137212 */ /* 0x000fe200078e3cff */
[----:B0-----:R-:W-:Y:S01]  /*2eb0*/  FADD.FTZ R31, R38, R31 ;  /* 0x0000001f261f7221 */ /* 0x001fe20000010000 */
[----:B------:R-:W-:Y:S02]  /*2ec0*/  LOP3.LUT R2, R2, R16, RZ, 0x3c, !PT ;  /* 0x0000001002027212 */ /* 0x000fe400078e3cff */
[----:B------:R-:W-:Y:S01]  /*2ed0*/  @P1 VIADD R40, R40, 0x1 ;  /* 0x0000000128281836 */ /* 0x000fe20000000000 */
[----:B------:R-:W-:Y:S02]  /*2ee0*/  @!P0 IADD3 R39, PT, PT, R39, 0x1, RZ ;  /* 0x0000000127278810 */ /* 0x000fe40007ffe0ff */
[----:B------:R-:W-:Y:S02]  /*2ef0*/  FSETP.NE.FTZ.AND P1, PT, R31, RZ, PT ;  /* 0x000000ff1f00720b */ /* 0x000fe40003f35000 */
[----:B------:R-:W-:-:S02]  /*2f00*/  ISETP.GE.AND P2, PT, R2, RZ, PT ;  /* 0x000000ff0200720c */ /* 0x000fc40003f46270 */
[----:B------:R-:W-:Y:S02]  /*2f10*/  ISETP.NE.AND P0, PT, R16, RZ, PT ;  /* 0x000000ff1000720c */ /* 0x000fe40003f05270 */
[----:B------:R-:W-:Y:S02]  /*2f20*/  ISETP.GE.AND P3, PT, R19, RZ, PT ;  /* 0x000000ff1300720c */ /* 0x000fe40003f66270 */
[----:B------:R-:W-:Y:S02]  /*2f30*/  ISETP.NE.AND P5, PT, R20, RZ, PT ;  /* 0x000000ff1400720c */ /* 0x000fe40003fa5270 */
[----:B------:R-:W-:-:S03]  /*2f40*/  @P4 IADD3 R39, PT, PT, R39, 0x1, RZ ;  /* 0x0000000127274810 */ /* 0x000fc60007ffe0ff */
[----:B------:R-:W0:Y:S02]  /*2f50*/  @P1 MUFU.LG2 R31, R31 ;  /* 0x0000001f001f1308 */ /* 0x000e240000000c00 */
[----:B------:R-:W-:Y:S02]  /*2f60*/  @!P2 IMAD.MOV R39, RZ, RZ, -R39 ;  /* 0x000000ffff27a224 */ /* 0x000fe400078e0a27 */
[----:B------:R-:W-:Y:S02]  /*2f70*/  @!P0 LOP3.LUT R39, RZ, R16, RZ, 0x33, !PT ;  /* 0x00000010ff278212 */ /* 0x000fe400078e33ff */
[----:B------:R-:W-:Y:S01]  /*2f80*/  LOP3.LUT P0, RZ, R0, 0x387, RZ, 0xc0, !PT ;  /* 0x0000038700ff7812 */ /* 0x000fe2000780c0ff */
[----:B------:R-:W-:Y:S01]  /*2f90*/  @!P3 IMAD.MOV R40, RZ, RZ, -R40 ;  /* 0x000000ffff28b224 */ /* 0x000fe200078e0a28 */
[----:B------:R-:W-:Y:S02]  /*2fa0*/  ISETP.NE.AND P3, PT, R25, RZ, PT ;  /* 0x000000ff1900720c */ /* 0x000fe40003f65270 */
[----:B------:R-:W-:-:S02]  /*2fb0*/  @!P5 LOP3.LUT R40, RZ, R29, RZ, 0x33, !PT ;  /* 0x0000001dff28d212 */ /* 0x000fc400078e33ff */
[----:B------:R-:W-:Y:S02]  /*2fc0*/  SEL R19, RZ, 0x1, !P3 ;  /* 0x00000001ff137807 */ /* 0x000fe40005800000 */
[----:B------:R-:W-:Y:S02]  /*2fd0*/  SHF.R.S32.HI R2, RZ, 0x1f, R20 ;  /* 0x0000001fff027819 */ /* 0x000fe40000011414 */
[-C--:B------:R-:W-:Y:S02]  /*2fe0*/  ISETP.LT.U32.AND P2, PT, R26, R40.reuse, PT ;  /* 0x000000281a00720c */ /* 0x080fe40003f41070 */
[----:B------:R-:W-:Y:S01]  /*2ff0*/  SHF.R.S32.HI R25, RZ, 0x1f, R40 ;  /* 0x0000001fff197819 */ /* 0x000fe20000011428 */
[----:B-1----:R-:W-:Y:S01]  /*3000*/  IMAD R21, R21, UR4, RZ ;  /* 0x0000000415157c24 */ /* 0x002fe2000f8e02ff */
        /* <DEDUP_REMOVED lines=40> */
[----:B------:R-:W-:-:S04]  /*3290*/  IMAD R25, R25, R26, RZ ;  /* 0x0000001a19197224 */ /* 0x000fc800078e02ff */
[----:B------:R-:W0:Y:S01]  /*32a0*/  I2F.U32.RP R26, R25 ;  /* 0x00000019001a7306 */ /* 0x000e220000209000 */
[----:B------:R-:W-:Y:S02]  /*32b0*/  IADD3 R16, PT, PT, RZ, -R25, RZ ;  /* 0x80000019ff107210 */ /* 0x000fe40007ffe0ff */
[----:B------:R-:W-:-:S05]  /*32c0*/  ISETP.NE.U32.AND P0, PT, R25, RZ, PT ;  /* 0x000000ff1900720c */ /* 0x000fca0003f05070 */
[----:B0-----:R-:W0:Y:S02]  /*32d0*/  MUFU.RCP R30, R26 ;  /* 0x0000001a001e7308 */ /* 0x001e240000001000 */
[----:B0-----:R-:W-:-:S06]  /*32e0*/  IADD3 R30, PT, PT, R30, 0xffffffe, RZ ;  /* 0x0ffffffe1e1e7810 */ /* 0x001fcc0007ffe0ff */
[----:B------:R-:W0:Y:S02]  /*32f0*/  F2I.FTZ.U32.TRUNC.NTZ R31, R30 ;  /* 0x0000001e001f7305 */ /* 0x000e24000021f000 */
[----:B0-----:R-:W-:Y:S02]  /*3300*/  IMAD R29, R16, R31, RZ ;  /* 0x0000001f101d7224 */ /* 0x001fe400078e02ff */
[----:B------:R-:W-:-:S04]  /*3310*/  IMAD.MOV.U32 R30, RZ, RZ, RZ ;  /* 0x000000ffff1e7224 */ /* 0x000fc800078e00ff */
        /* <DEDUP_REMOVED lines=13> */
.L_x_247:
[----:B------:R-:W0:Y:S01]  /*33f0*/  S2R R25, SR_CTAID.X ;  /* 0x0000000000197919 */ /* 0x000e220000002500 */
[----:B------:R-:W-:Y:S01]  /*3400*/  MOV R31, RZ ;  /* 0x000000ff001f7202 */ /* 0x000fe20000000f00 */
[----:B------:R-:W-:Y:S01]  /*3410*/  IMAD.MOV.U32 R32, RZ, RZ, R42 ;  /* 0x000000ffff207224 */ /* 0x000fe200078e002a */
[----:B------:R-:W-:Y:S01]  /*3420*/  MOV R30, 0x3450 ;  /* 0x00003450001e7802 */ /* 0x000fe20000000f00 */
[----:B0-----:R-:W-:Y:S02]  /*3430*/  IMAD R40, R25, 0x10, R28 ;  /* 0x0000001019287824 */ /* 0x001fe400078e021c */
[----:B------:R-:W-:Y:S05]  /*3440*/  CALL.REL.NOINC `($__internal_7_$__cuda_sm20_div_s64) ;  /* 0x00000024005c7944 */ /* 0x000fea0003c00000 */
[----:B------:R-:W-:Y:S02]  /*3450*/  IADD3 R29, PT, PT, -R16, RZ, RZ ;  /* 0x000000ff101d7210 */ /* 0x000fe40007ffe1ff */
[----:B------:R-:W-:-:S03]  /*3460*/  MOV R43, R25 ;  /* 0x00000019002b7202 */ /* 0x000fc60000000f00 */
[----:B------:R-:W-:Y:S01]  /*3470*/  IMAD R40, R42, R29, R40 ;  /* 0x0000001d2a287224 */ /* 0x000fe200078e0228 */
[----:B------:R-:W-:-:S07]  /*3480*/  MOV R42, R16 ;  /* 0x00000010002a7202 */ /* 0x000fce0000000f00 */
.L_x_248:
[----:B------:R-:W-:Y:S01]  /*3490*/  IABS R29, UR15 ;  /* 0x0000000f001d7c13 */ /* 0x000fe20008000000 */
[----:B------:R-:W-:Y:S01]  /*34a0*/  IMAD R17, R17, R24, RZ ;  /* 0x0000001811117224 */ /* 0x000fe200078e02ff */
[----:B------:R-:W-:Y:S01]  /*34b0*/  IABS R26, R40 ;  /* 0x00000028001a7213 */ /* 0x000fe20000000000 */
[----:B------:R-:W-:Y:S01]  /*34c0*/  BSSY.RECONVERGENT B0, `(.L_x_249) ;  /* 0x0000040000007945 */ /* 0x000fe20003800200 */
[----:B------:R-:W0:Y:S01]  /*34d0*/  I2F.RP R30, R29 ;  /* 0x0000001d001e7306 */ /* 0x000e220000209400 */
[----:B------:R-:W-:Y:S01]  /*34e0*/  IABS R25, UR15 ;  /* 0x0000000f00197c13 */ /* 0x000fe20008000000 */
[----:B------:R-:W-:Y:S01]  /*34f0*/  IMAD R17, R23, R18, R17 ;  /* 0x0000001217117224 */ /* 0x000fe200078e0211 */
[----:B------:R-:W-:-:S03]  /*3500*/  LOP3.LUT R18, R40, UR15, RZ, 0x3c, !PT ;  /* 0x0000000f28127c12 */ /* 0x000fc6000f8e3cff */
[----:B------:R-:W-:Y:S01]  /*3510*/  IMAD.MOV R25, RZ, RZ, -R25 ;  /* 0x000000ffff197224 */ /* 0x000fe200078e0a19 */
[----:B------:R-:W-:Y:S01]  /*3520*/  ISETP.GE.AND P0, PT, R18, RZ, PT ;  /* 0x000000ff1200720c */ /* 0x000fe20003f06270 */
        /* <DEDUP_REMOVED lines=16> */
[----:B------:R-:W-:Y:S02]  /*3630*/  @!P1 IADD3 R16, PT, PT, R16, 0x1, RZ ;  /* 0x0000000110109810 */ /* 0x000fe40007ffe0ff */
[----:B------:R-:W-:Y:S01]  /*3640*/  ISETP.GE.U32.AND P2, PT, R26, R29, PT ;  /* 0x0000001d1a00720c */ /* 0x000fe20003f46070 */
[----:B------:R-:W-:Y:S01]  /*3650*/  IMAD.IADD R29, R47, 0x1, R17 ;  /* 0x000000012f1d7824 */ /* 0x000fe200078e0211 */
[----:B------:R-:W-:-:S11]  /*3660*/  ISETP.NE.AND P1, PT, RZ, UR15, PT ;  /* 0x0000000fff007c0c */ /* 0x000fd6000bf25270 */
[----:B------:R-:W-:-:S05]  /*3670*/  @P2 VIADD R16, R16, 0x1 ;  /* 0x0000000110102836 */ /* 0x000fca0000000000 */
[----:B------:R-:W-:Y:S02]  /*3680*/  MOV R18, R16 ;  /* 0x0000001000127202 */ /* 0x000fe40000000f00 */
[----:B------:R-:W-:Y:S02]  /*3690*/  LOP3.LUT R16, R43, R29, RZ, 0xfc, !PT ;  /* 0x0000001d2b107212 */ /* 0x000fe400078efcff */
        /* <DEDUP_REMOVED lines=27> */
.L_x_250:
[----:B------:R-:W-:Y:S01]  /*3850*/  IMAD.MOV.U32 R40, RZ, RZ, R42 ;  /* 0x000000ffff287224 */ /* 0x000fe200078e002a */
[----:B------:R-:W-:Y:S01]  /*3860*/  MOV R31, R43 ;  /* 0x0000002b001f7202 */ /* 0x000fe20000000f00 */
[----:B------:R-:W-:Y:S01]  /*3870*/  IMAD.MOV.U32 R32, RZ, RZ, R46 ;  /* 0x000000ffff207224 */ /* 0x000fe200078e002e */
[----:B------:R-:W-:Y:S02]  /*3880*/  MOV R30, 0x38a0 ;  /* 0x000038a0001e7802 */ /* 0x000fe40000000f00 */
[----:B------:R-:W-:Y:S05]  /*3890*/  CALL.REL.NOINC `($__internal_7_$__cuda_sm20_div_s64) ;  /* 0x0000002000487944 */ /* 0x000fea0003c00000 */
[----:B------:R-:W-:-:S05]  /*38a0*/  IADD3 R43, PT, PT, -R16, RZ, RZ ;  /* 0x000000ff102b7210 */ /* 0x000fca0007ffe1ff */
[----:B------:R-:W-:Y:S02]  /*38b0*/  IMAD R43, R43, R46, R42 ;  /* 0x0000002e2b2b7224 */ /* 0x000fe400078e022a */
.L_x_251:
[----:B------:R-:W-:Y:S05]  /*38c0*/  BSYNC.RECONVERGENT B0 ;  /* 0x0000000000007941 */ /* 0x000fea0003800200 */
.L_x_249:
[----:B------:R-:W-:Y:S01]  /*38d0*/  IABS R34, R24 ;  /* 0x0000001800227213 */ /* 0x000fe20000000000 */
[----:B------:R-:W0:Y:S01]  /*38e0*/  LDCU.U8 UR6, c[0x0][0x549] ;  /* 0x0000a920ff0677ac */ /* 0x000e220008000000 */
[----:B------:R-:W-:Y:S02]  /*38f0*/  IABS R31, R23 ;  /* 0x00000017001f7213 */ /* 0x000fe40000000000 */
[----:B------:R-:W1:Y:S01]  /*3900*/  I2F.U32.RP R25, R34 ;  /* 0x0000002200197306 */ /* 0x000e620000209000 */
[----:B------:R-:W-:Y:S01]  /*3910*/  IABS R26, R22 ;  /* 0x00000016001a7213 */ /* 0x000fe20000000000 */
[----:B------:R-:W2:Y:S01]  /*3920*/  LDCU.64 UR4, c[0x0][0x430] ;  /* 0x00008600ff0477ac */ /* 0x000ea20008000a00 */
[----:B------:R-:W-:-:S05]  /*3930*/  ISETP.NE.AND P5, PT, R23, RZ, PT ;  /* 0x000000ff1700720c */ /* 0x000fca0003fa5270 */
[----:B------:R-:W3:Y:S01]  /*3940*/  I2F.U32.RP R29, R31 ;  /* 0x0000001f001d7306 */ /* 0x000ee20000209000 */
[----:B0-----:R-:W-:-:S07]  /*3950*/  UISETP.NE.AND UP0, UPT, UR6, URZ, UPT ;  /* 0x000000ff0600728c */ /* 0x001fce000bf05270 */
[----:B-1----:R-:W0:Y:S01]  /*3960*/  MUFU.RCP R25, R25 ;  /* 0x0000001900197308 */ /* 0x002e220000001000 */
[----:B--2---:R-:W-:Y:S02]  /*3970*/  USEL UR6, UR5, 0x1, !UP0 ;  /* 0x0000000105067887 */ /* 0x004fe4000c000000 */
[----:B------:R-:W-:-:S05]  /*3980*/  USEL UR9, UR4, 0x1, UP0 ;  /* 0x0000000104097887 */ /* 0x000fca0008000000 */
[----:B---3--:R-:W1:Y:S01]  /*3990*/  MUFU.RCP R32, R29 ;  /* 0x0000001d00207308 */ /* 0x008e620000001000 */
[----:B------:R-:W-:Y:S02]  /*39a0*/  UIMAD UR4, UR5, UR4, URZ ;  /* 0x00000004050472a4 */ /* 0x000fe4000f8e02ff */
[----:B------:R-:W-:-:S05]  /*39b0*/  UIMAD UR5, UR9, UR5, URZ ;  /* 0x00000005090572a4 */ /* 0x000fca000f8e02ff */
[----:B------:R-:W2:Y:S01]  /*39c0*/  I2F.U32.RP R30, R26 ;  /* 0x0000001a001e7306 */ /* 0x000ea20000209000 */
[----:B0-----:R-:W-:-:S07]  /*39d0*/  VIADD R38, R25, 0xffffffe ;  /* 0x0ffffffe19267836 */ /* 0x001fce0000000000 */
[----:B------:R-:W0:Y:S01]  /*39e0*/  F2I.FTZ.U32.TRUNC.NTZ R39, R38 ;  /* 0x0000002600277305 */ /* 0x000e22000021f000 */
[----:B-1----:R-:W-:Y:S01]  /*39f0*/  VIADD R32, R32, 0xffffffe ;  /* 0x0ffffffe20207836 */ /* 0x002fe20000000000 */
[----:B------:R-:W-:-:S06]  /*3a00*/  IABS R29, R21 ;  /* 0x00000015001d7213 */ /* 0x000fcc0000000000 */
[----:B--2---:R-:W1:Y:S01]  /*3a10*/  MUFU.RCP R40, R30 ;  /* 0x0000001e00287308 */ /* 0x004e620000001000 */
[----:B0-----:R-:W-:-:S07]  /*3a20*/  IMAD.MOV R25, RZ, RZ, -R39 ;  /* 0x000000ffff197224 */ /* 0x001fce00078e0a27 */
[----:B------:R0:W2:Y:S01]  /*3a30*/  F2I.FTZ.U32.TRUNC.NTZ R33, R32 ;  /* 0x0000002000217305 */ /* 0x0000a2000021f000 */
[----:B------:R-:W-:Y:S02]  /*3a40*/  IMAD.MOV.U32 R38, RZ, RZ, RZ ;  /* 0x000000ffff267224 */ /* 0x000fe400078e00ff */
[----:B------:R-:W-:-:S04]  /*3a50*/  IMAD R45, R25, R34, RZ ;  /* 0x00000022192d7224 */ /* 0x000fc800078e02ff */
[----:B------:R-:W-:Y:S01]  /*3a60*/  IMAD.HI.U32 R45, R39, R45, R38 ;  /* 0x0000002d272d7227 */ /* 0x000fe200078e0026 */
[----:B------:R-:W-:Y:S01]  /*3a70*/  IABS R39, R24 ;  /* 0x0000001800277213 */ /* 0x000fe20000000000 */
[----:B------:R-:W3:Y:S01]  /*3a80*/  I2F.U32.RP R38, R29 ;  /* 0x0000001d00267306 */ /* 0x000ee20000209000 */
[----:B-1----:R-:W-:-:S03]  /*3a90*/  IADD3 R40, PT, PT, R40, 0xffffffe, RZ ;  /* 0x0ffffffe28287810 */ /* 0x002fc60007ffe0ff */
[----:B------:R-:W-:Y:S02]  /*3aa0*/  IMAD.MOV R39, RZ, RZ, -R39 ;  /* 0x000000ffff277224 */ /* 0x000fe400078e0a27 */
[----:B0-----:R-:W-:Y:S02]  /*3ab0*/  HFMA2 R32, -RZ, RZ, 0, 0 ;  /* 0x00000000ff207431 */ /* 0x001fe400000001ff */
[----:B--2---:R-:W-:Y:S01]  /*3ac0*/  IMAD.MOV R30, RZ, RZ, -R33 ;  /* 0x000000ffff1e7224 */ /* 0x004fe200078e0a21 */
[----:B------:R0:W1:Y:S03]  /*3ad0*/  F2I.FTZ.U32.TRUNC.NTZ R41, R40 ;  /* 0x0000002800297305 */ /* 0x000066000021f000 */
[----:B------:R-:W-:-:S04]  /*3ae0*/  IMAD R30, R30, R31, RZ ;  /* 0x0000001f1e1e7224 */ /* 0x000fc800078e02ff */
[----:B------:R-:W-:Y:S01]  /*3af0*/  IMAD.HI.U32 R33, R33, R30, R32 ;  /* 0x0000001e21217227 */ /* 0x000fe200078e0020 */
[----:B------:R-:W-:Y:S01]  /*3b00*/  IABS R32, R43 ;  /* 0x0000002b00207213 */ /* 0x000fe20000000000 */
[----:B---3--:R-:W2:Y:S04]  /*3b10*/  MUFU.RCP R38, R38 ;  /* 0x0000002600267308 */ /* 0x008ea80000001000 */
[----:B------:R-:W-:Y:S01]  /*3b20*/  IMAD.HI.U32 R30, R45, R32, RZ ;  /* 0x000000202d1e7227 */ /* 0x000fe200078e00ff */
[----:B0-----:R-:W-:-:S03]  /*3b30*/  MOV R40, RZ ;  /* 0x000000ff00287202 */ /* 0x001fc60000000f00 */
[----:B-1----:R-:W-:Y:S02]  /*3b40*/  IMAD.MOV R25, RZ, RZ, -R41 ;  /* 0x000000ffff197224 */ /* 0x002fe400078e0a29 */
[----:B------:R-:W-:Y:S02]  /*3b50*/  IMAD R39, R30, R39, R32 ;  /* 0x000000271e277224 */ /* 0x000fe400078e0220 */
[----:B------:R-:W-:-:S03]  /*3b60*/  IMAD R25, R25, R26, RZ ;  /* 0x0000001a19197224 */ /* 0x000fc600078e02ff */
[----:B------:R-:W-:Y:S01]  /*3b70*/  ISETP.GT.U32.AND P4, PT, R34, R39, PT ;  /* 0x000000272200720c */ /* 0x000fe20003f84070 */
[----:B------:R-:W-:Y:S01]  /*3b80*/  IMAD.HI.U32 R40, R41, R25, R40 ;  /* 0x0000001929287227 */ /* 0x000fe200078e0028 */
[----:B------:R-:W-:-:S03]  /*3b90*/  IABS R25, R22 ;  /* 0x0000001600197213 */ /* 0x000fc60000000000 */
[----:B--2---:R-:W-:Y:S01]  /*3ba0*/  VIADD R41, R38, 0xffffffe ;  /* 0x0ffffffe26297836 */ /* 0x004fe20000000000 */
[----:B------:R-:W-:-:S05]  /*3bb0*/  IADD3 R25, PT, PT, RZ, -R25, RZ ;  /* 0x80000019ff197210 */ /* 0x000fca0007ffe0ff */
[----:B------:R-:W0:Y:S02]  /*3bc0*/  F2I.FTZ.U32.TRUNC.NTZ R41, R41 ;  /* 0x0000002900297305 */ /* 0x000e24000021f000 */
[----:B------:R-:W-:Y:S02]  /*3bd0*/  @!P4 IMAD.IADD R39, R39, 0x1, -R34 ;  /* 0x000000012727c824 */ /* 0x000fe400078e0a22 */
[----:B------:R-:W-:Y:S01]  /*3be0*/  @!P4 VIADD R30, R30, 0x1 ;  /* 0x000000011e1ec836 */ /* 0x000fe20000000000 */
[----:B------:R-:W-:Y:S02]  /*3bf0*/  ISETP.NE.AND P4, PT, R24, RZ, PT ;  /* 0x000000ff1800720c */ /* 0x000fe40003f85270 */
[----:B------:R-:W-:Y:S02]  /*3c00*/  ISETP.GE.U32.AND P0, PT, R39, R34, PT ;  /* 0x000000222700720c */ /* 0x000fe40003f06070 */
[----:B------:R-:W-:-:S05]  /*3c10*/  IABS R39, R16 ;  /* 0x0000001000277213 */ /* 0x000fca0000000000 */
[----:B------:R-:W-:-:S04]  /*3c20*/  IMAD.HI.U32 R34, R40, R39, RZ ;  /* 0x0000002728227227 */ /* 0x000fc800078e00ff */
[----:B0-----:R-:W-:Y:S02]  /*3c30*/  IMAD.MOV R32, RZ, RZ, -R41 ;  /* 0x000000ffff207224 */ /* 0x001fe400078e0a29 */
[----:B------:R-:W-:Y:S02]  /*3c40*/  IMAD R39, R34, R25, R39 ;  /* 0x0000001922277224 */ /* 0x000fe400078e0227 */
[----:B------:R-:W-:Y:S02]  /*3c50*/  IMAD R25, R32, R29, RZ ;  /* 0x0000001d20197224 */ /* 0x000fe400078e02ff */
[----:B------:R-:W-:Y:S01]  /*3c60*/  IMAD.MOV.U32 R40, RZ, RZ, RZ ;  /* 0x000000ffff287224 */ /* 0x000fe200078e00ff */
[----:B------:R-:W-:Y:S01]  /*3c70*/  ISETP.GT.U32.AND P1, PT, R26, R39, PT ;  /* 0x000000271a00720c */ /* 0x000fe20003f24070 */
[----:B------:R-:W-:Y:S02]  /*3c80*/  @P0 VIADD R30, R30, 0x1 ;  /* 0x000000011e1e0836 */ /* 0x000fe40000000000 */
[----:B------:R-:W-:Y:S01]  /*3c90*/  IMAD.HI.U32 R32, R41, R25, R40 ;  /* 0x0000001929207227 */ /* 0x000fe200078e0028 */
[----:B------:R-:W-:-:S04]  /*3ca0*/  IABS R25, R27 ;  /* 0x0000001b00197213 */ /* 0x000fc80000000000 */
[----:B------:R-:W0:Y:S05]  /*3cb0*/  I2F.U32.RP R38, R25 ;  /* 0x0000001900267306 */ /* 0x000e2a0000209000 */
[-C--:B------:R-:W-:Y:S02]  /*3cc0*/  @!P1 IADD3 R39, PT, PT, R39, -R26.reuse, RZ ;  /* 0x8000001a27279210 */ /* 0x080fe40007ffe0ff */
[----:B------:R-:W-:Y:S02]  /*3cd0*/  @!P1 IADD3 R34, PT, PT, R34, 0x1, RZ ;  /* 0x0000000122229810 */ /* 0x000fe40007ffe0ff */
[----:B------:R-:W-:Y:S02]  /*3ce0*/  ISETP.GE.U32.AND P3, PT, R39, R26, PT ;  /* 0x0000001a2700720c */ /* 0x000fe40003f66070 */
[----:B------:R-:W-:-:S02]  /*3cf0*/  LOP3.LUT R26, R43, R24, RZ, 0x3c, !PT ;  /* 0x000000182b1a7212 */ /* 0x000fc400078e3cff */
[----:B------:R-:W-:Y:S01]  /*3d00*/  ISETP.NE.AND P1, PT, R22, RZ, PT ;  /* 0x000000ff1600720c */ /* 0x000fe20003f25270 */
[----:B0-----:R-:W0:Y:S01]  /*3d10*/  MUFU.RCP R38, R38 ;  /* 0x0000002600267308 */ /* 0x001e220000001000 */
[----:B------:R-:W-:Y:S02]  /*3d20*/  ISETP.GE.AND P2, PT, R26, RZ, PT ;  /* 0x000000ff1a00720c */ /* 0x000fe40003f46270 */
[----:B------:R-:W-:-:S04]  /*3d30*/  LOP3.LUT R26, R16, R22, RZ, 0x3c, !PT ;  /* 0x00000016101a7212 */ /* 0x000fc800078e3cff */
[----:B------:R-:W-:Y:S01]  /*3d40*/  ISETP.GE.AND P0, PT, R26, RZ, PT ;  /* 0x000000ff1a00720c */ /* 0x000fe20003f06270 */
[----:B------:R-:W-:-:S04]  /*3d50*/  @P3 VIADD R34, R34, 0x1 ;  /* 0x0000000122223836 */ /* 0x000fc80000000000 */
[----:B------:R-:W-:Y:S01]  /*3d60*/  IMAD.MOV.U32 R26, RZ, RZ, R34 ;  /* 0x000000ffff1a7224 */ /* 0x000fe200078e0022 */
[----:B------:R-:W-:Y:S01]  /*3d70*/  IABS R34, R21 ;  /* 0x0000001500227213 */ /* 0x000fe20000000000 */
[----:B------:R-:W-:Y:S01]  /*3d80*/  @!P2 IMAD.MOV R30, RZ, RZ, -R30 ;  /* 0x000000ffff1ea224 */ /* 0x000fe200078e0a1e */
[----:B------:R-:W-:Y:S02]  /*3d90*/  @!P4 LOP3.LUT R30, RZ, R24, RZ, 0x33, !PT ;  /* 0x00000018ff1ec212 */ /* 0x000fe400078e33ff */
[----:B0-----:R-:W-:Y:S01]  /*3da0*/  IADD3 R39, PT, PT, R38, 0xffffffe, RZ ;  /* 0x0ffffffe26277810 */ /* 0x001fe20007ffe0ff */
[----:B------:R-:W-:Y:S01]  /*3db0*/  IMAD.MOV R34, RZ, RZ, -R34 ;  /* 0x000000ffff227224 */ /* 0x000fe200078e0a22 */
[----:B------:R-:W-:Y:S01]  /*3dc0*/  IABS R38, R23 ;  /* 0x0000001700267213 */ /* 0x000fe20000000000 */
[----:B------:R-:W-:Y:S01]  /*3dd0*/  IMAD.MOV R42, RZ, RZ, -R30 ;  /* 0x000000ffff2a7224 */ /* 0x000fe200078e0a1e */
[----:B------:R-:W-:Y:S02]  /*3de0*/  @!P0 IADD3 R26, PT, PT, -R26, RZ, RZ ;  /* 0x000000ff1a1a8210 */ /* 0x000fe40007ffe1ff */
[----:B------:R-:W0:Y:S01]  /*3df0*/  F2I.FTZ.U32.TRUNC.NTZ R39, R39 ;  /* 0x0000002700277305 */ /* 0x000e22000021f000 */
[----:B------:R-:W-:Y:S01]  /*3e00*/  @!P1 LOP3.LUT R26, RZ, R22, RZ, 0x33, !PT ;  /* 0x00000016ff1a9212 */ /* 0x000fe200078e33ff */
[----:B------:R-:W-:Y:S01]  /*3e10*/  IMAD R42, R24, R42, R43 ;  /* 0x0000002a182a7224 */ /* 0x000fe200078e022b */
[----:B------:R-:W-:Y:S01]  /*3e20*/  IABS R40, R30 ;  /* 0x0000001e00287213 */ /* 0x000fe20000000000 */
[----:B------:R-:W-:Y:S01]  /*3e30*/  IMAD.MOV R38, RZ, RZ, -R38 ;  /* 0x000000ffff267224 */ /* 0x000fe200078e0a26 */
[----:B------:R-:W-:Y:S01]  /*3e40*/  IABS R41, R26 ;  /* 0x0000001a00297213 */ /* 0x000fe20000000000 */
[----:B------:R-:W-:-:S04]  /*3e50*/  IMAD.WIDE R42, R42, UR5, RZ ;  /* 0x000000052a2a7c25 */ /* 0x000fc8000f8e02ff */
[----:B------:R-:W-:-:S04]  /*3e60*/  IMAD.HI.U32 R33, R33, R40, RZ ;  /* 0x0000002821217227 */ /* 0x000fc800078e00ff */
[----:B------:R-:W-:Y:S01]  /*3e70*/  IMAD.HI.U32 R32, R32, R41, RZ ;  /* 0x0000002920207227 */ /* 0x000fe200078e00ff */
[----:B0-----:R-:W-:-:S03]  /*3e80*/  IADD3 R24, PT, PT, RZ, -R39, RZ ;  /* 0x80000027ff187210 */ /* 0x001fc60007ffe0ff */
[----:B------:R-:W-:Y:S02]  /*3e90*/  IMAD R40, R33, R38, R40 ;  /* 0x0000002621287224 */ /* 0x000fe400078e0228 */
[----:B------:R-:W-:Y:S02]  /*3ea0*/  IMAD R34, R32, R34, R41 ;  /* 0x0000002220227224 */ /* 0x000fe400078e0229 */
[----:B------:R-:W-:Y:S01]  /*3eb0*/  IMAD R41, R24, R25, RZ ;  /* 0x0000001918297224 */ /* 0x000fe200078e02ff */
[----:B------:R-:W-:Y:S01]  /*3ec0*/  IABS R24, R27 ;  /* 0x0000001b00187213 */ /* 0x000fe20000000000 */
[----:B------:R-:W-:Y:S01]  /*3ed0*/  IMAD.MOV.U32 R38, RZ, RZ, RZ ;  /* 0x000000ffff267224 */ /* 0x000fe200078e00ff */
[----:B------:R-:W-:Y:S02]  /*3ee0*/  ISETP.GT.U32.AND P3, PT, R31, R40, PT ;  /* 0x000000281f00720c */ /* 0x000fe40003f64070 */
[----:B------:R-:W-:Y:S01]  /*3ef0*/  ISETP.GT.U32.AND P1, PT, R29, R34, PT ;  /* 0x000000221d00720c */ /* 0x000fe20003f24070 */
[----:B------:R-:W-:Y:S01]  /*3f00*/  IMAD.HI.U32 R39, R39, R41, R38 ;  /* 0x0000002927277227 */ /* 0x000fe200078e0026 */
[----:B------:R-:W-:-:S03]  /*3f10*/  IABS R38, R18 ;  /* 0x0000001200267213 */ /* 0x000fc60000000000 */
[----:B------:R-:W-:Y:S02]  /*3f20*/  IMAD.MOV R24, RZ, RZ, -R24 ;  /* 0x000000ffff187224 */ /* 0x000fe400078e0a18 */
[----:B------:R-:W-:-:S04]  /*3f30*/  IMAD.HI.U32 R39, R39, R38, RZ ;  /* 0x0000002627277227 */ /* 0x000fc800078e00ff */
[----:B------:R-:W-:Y:S01]  /*3f40*/  IMAD R24, R39, R24, R38 ;  /* 0x0000001827187224 */ /* 0x000fe200078e0226 */
[-C--:B------:R-:W-:Y:S01]  /*3f50*/  @!P3 IADD3 R40, PT, PT, R40, -R31.reuse, RZ ;  /* 0x8000001f2828b210 */ /* 0x080fe20007ffe0ff */
[----:B------:R-:W-:Y:S02]  /*3f60*/  @!P1 IMAD.IADD R34, R34, 0x1, -R29 ;  /* 0x0000000122229824 */ /* 0x000fe400078e0a1d */
[----:B------:R-:W-:Y:S01]  /*3f70*/  @!P3 VIADD R33, R33, 0x1 ;  /* 0x000000012121b836 */ /* 0x000fe20000000000 */
[----:B------:R-:W-:Y:S01]  /*3f80*/  ISETP.GT.U32.AND P0, PT, R25, R24, PT ;  /* 0x000000181900720c */ /* 0x000fe20003f04070 */
[----:B------:R-:W-:Y:S01]  /*3f90*/  @!P1 VIADD R32, R32, 0x1 ;  /* 0x0000000120209836 */ /* 0x000fe20000000000 */
[----:B------:R-:W-:Y:S02]  /*3fa0*/  ISETP.GE.U32.AND P6, PT, R40, R31, PT ;  /* 0x0000001f2800720c */ /* 0x000fe40003fc6070 */
[----:B------:R-:W-:-:S09]  /*3fb0*/  ISETP.NE.AND P1, PT, R21, RZ, PT ;  /* 0x000000ff1500720c */ /* 0x000fd20003f25270 */
        /* <DEDUP_REMOVED lines=32> */
[----:B------:R-:W-:Y:S01]  /*41c0*/  IADD3 R17, PT, PT, -R32, RZ, RZ ;  /* 0x000000ff20117210 */ /* 0x000fe20007ffe1ff */
[----:B------:R-:W0:Y:S02]  /*41d0*/  LDCU.64 UR4, c[0x0][0x420] ;  /* 0x00008400ff0477ac */ /* 0x000e240008000a00 */
        /* <DEDUP_REMOVED lines=17> */
.L_x_246:
[----:B------:R-:W0:Y:S01]  /*42f0*/  LDC.64 R18, c[0x0][0x420] ;  /* 0x00010800ff127b82 */ /* 0x000e220000000a00 */
[----:B------:R-:W-:-:S05]  /*4300*/  IADD3 R16, PT, PT, R28, UR16, RZ ;  /* 0x000000101c107c10 */ /* 0x000fca000fffe0ff */
[----:B0-----:R-:W-:-:S05]  /*4310*/  IMAD.WIDE.U32 R16, R16, 0x4, R18 ;  /* 0x0000000410107825 */ /* 0x001fca00078e0012 */
[----:B------:R1:W-:Y:S02]  /*4320*/  STG.E desc[UR10][R16.64], R2 ;  /* 0x0000000210007986 */ /* 0x0003e4000c10190a */
.L_x_245:
[----:B------:R-:W-:Y:S05]  /*4330*/  BSYNC.RECONVERGENT B1 ;  /* 0x0000000000017941 */ /* 0x000fea0003800200 */
.L_x_244:
[----:B------:R-:W2:Y:S01]  /*4340*/  LDCU UR8, c[0x0][0x534] ;  /* 0x0000a680ff0877ac */ /* 0x000ea20008000800 */
[----:B01----:R-:W-:Y:S01]  /*4350*/  LOP3.LUT R16, R0, 0x7, RZ, 0xc0, !PT ;  /* 0x0000000700107812 */ /* 0x003fe200078ec0ff */
[----:B------:R-:W0:Y:S01]  /*4360*/  S2R R31, SR_CgaCtaId ;  /* 0x00000000001f7919 */ /* 0x000e220000008800 */
[----:B------:R-:W-:Y:S01]  /*4370*/  MOV R20, 0x400 ;  /* 0x0000040000147802 */ /* 0x000fe20000000f00 */
[----:B------:R-:W-:Y:S01]  /*4380*/  IMAD.SHL.U32 R32, R28, 0x4, RZ ;  /* 0x000000041c207824 */ /* 0x000fe200078e00ff */
[C---:B------:R-:W-:Y:S01]  /*4390*/  LOP3.LUT R17, R16.reuse, 0x8, RZ, 0xfc, !PT ;  /* 0x0000000810117812 */ /* 0x040fe200078efcff */
[----:B------:R-:W1:Y:S01]  /*43a0*/  S2UR UR7, SR_CTAID.X ;  /* 0x00000000000779c3 */ /* 0x000e620000002500 */
[----:B------:R-:W-:-:S07]  /*43b0*/  LOP3.LUT R18, R16, 0x20, RZ, 0xfc, !PT ;  /* 0x0000002010127812 */ /* 0x000fce00078efcff */
[----:B------:R-:W3:Y:S01]  /*43c0*/  LDC R30, c[0x0][0x44c] ;  /* 0x00011300ff1e7b82 */ /* 0x000ee20000000800 */
[----:B--2---:R-:W-:Y:S01]  /*43d0*/  ISETP.GE.AND P1, PT, R16, UR8, PT ;  /* 0x0000000810007c0c */ /* 0x004fe2000bf26270 */
[----:B------:R-:W-:Y:S01]  /*43e0*/  UISETP.GE.AND UP0, UPT, UR8, 0x1, UPT ;  /* 0x000000010800788c */ /* 0x000fe2000bf06270 */
[----:B------:R-:W-:Y:S02]  /*43f0*/  ISETP.GE.AND P0, PT, R17, UR8, PT ;  /* 0x0000000811007c0c */ /* 0x000fe4000bf06270 */
[C---:B------:R-:W-:Y:S02]  /*4400*/  ISETP.GT.U32.OR P1, PT, R0.reuse, 0x7f, P1 ;  /* 0x0000007f0000780c */ /* 0x040fe40000f24470 */
[----:B------:R-:W-:Y:S02]  /*4410*/  ISETP.GT.U32.OR P0, PT, R0, 0x7f, P0 ;  /* 0x0000007f0000780c */ /* 0x000fe40000704470 */
[----:B------:R-:W-:Y:S02]  /*4420*/  LOP3.LUT R17, R16, 0x10, RZ, 0xfc, !PT ;  /* 0x0000001010117812 */ /* 0x000fe400078efcff */
[----:B------:R-:W-:-:S02]  /*4430*/  ISETP.GE.AND P4, PT, R18, UR8, PT ;  /* 0x0000000812007c0c */ /* 0x000fc4000bf86270 */
[----:B------:R-:W-:Y:S01]  /*4440*/  ISETP.GE.AND P6, PT, R17, UR8, PT ;  /* 0x0000000811007c0c */ /* 0x000fe2000bfc6270 */
[----:B-1----:R-:W-:Y:S01]  /*4450*/  USHF.L.U32 UR7, UR7, 0x4, URZ ;  /* 0x0000000407077899 */ /* 0x002fe200080006ff */
[C---:B------:R-:W-:Y:S02]  /*4460*/  LOP3.LUT R17, R16.reuse, 0x18, RZ, 0xfc, !PT ;  /* 0x0000001810117812 */ /* 0x040fe400078efcff */
[----:B------:R-:W-:Y:S01]  /*4470*/  LOP3.LUT R18, R16, 0x28, RZ, 0xfc, !PT ;  /* 0x0000002810127812 */ /* 0x000fe200078efcff */
[C---:B------:R-:W-:Y:S01]  /*4480*/  @!P1 FADD.FTZ R21, -R2.reuse, R37 ;  /* 0x0000002502159221 */ /* 0x040fe20000010100 */
[----:B------:R-:W-:Y:S01]  /*4490*/  ISETP.GE.AND P5, PT, R17, UR8, PT ;  /* 0x0000000811007c0c */ /* 0x000fe2000bfa6270 */
[----:B------:R-:W-:Y:S01]  /*44a0*/  @!P0 FADD.FTZ R19, -R2, R36 ;  /* 0x0000002402138221 */ /* 0x000fe20000010100 */
[----:B0-----:R-:W-:Y:S01]  /*44b0*/  LEA R31, R31, R20, 0x18 ;  /* 0x000000141f1f7211 */ /* 0x001fe200078ec0ff */
[----:B------:R-:W-:Y:S01]  /*44c0*/  @!P1 FMUL.FTZ R21, R21, 1.4426950216293334961 ;  /* 0x3fb8aa3b15159820 */ /* 0x000fe20000410000 */
[----:B------:R-:W-:Y:S01]  /*44d0*/  ISETP.GT.U32.OR P6, PT, R0, 0x7f, P6 ;  /* 0x0000007f0000780c */ /* 0x000fe200037c4470 */
[----:B------:R-:W-:Y:S01]  /*44e0*/  @!P0 FMUL.FTZ R19, R19, 1.4426950216293334961 ;  /* 0x3fb8aa3b13138820 */ /* 0x000fe20000410000 */
[----:B------:R-:W-:Y:S01]  /*44f0*/  ISETP.GE.AND P3, PT, R18, UR8, PT ;  /* 0x0000000812007c0c */ /* 0x000fe2000bf66270 */
[----:B------:R0:W1:Y:S01]  /*4500*/  @!P1 MUFU.EX2 R17, R21 ;  /* 0x0000001500119308 */ /* 0x0000620000000800 */
[----:B------:R-:W-:-:S02]  /*4510*/  LOP3.LUT R18, R16, 0x30, RZ, 0xfc, !PT ;  /* 0x0000003010127812 */ /* 0x000fc400078efcff */
[----:B------:R-:W-:Y:S02]  /*4520*/  ISETP.GT.U32.OR P5, PT, R0, 0x7f, P5 ;  /* 0x0000007f0000780c */ /* 0x000fe40002fa4470 */
[----:B------:R-:W-:Y:S02]  /*4530*/  ISETP.GE.AND P2, PT, R18, UR8, PT ;  /* 0x0000000812007c0c */ /* 0x000fe4000bf46270 */
[C---:B------:R-:W-:Y:S01]  /*4540*/  ISETP.GT.U32.OR P4, PT, R0.reuse, 0x7f, P4 ;  /* 0x0000007f0000780c */ /* 0x040fe20002784470 */
[----:B------:R-:W2:Y:S01]  /*4550*/  @!P0 MUFU.EX2 R19, R19 ;  /* 0x0000001300138308 */ /* 0x000ea20000000800 */
[----:B------:R-:W-:Y:S01]  /*4560*/  ISETP.GT.U32.OR P2, PT, R0, 0x7f, P2 ;  /* 0x0000007f0000780c */ /* 0x000fe20001744470 */
[----:B------:R-:W-:Y:S01]  /*4570*/  @!P6 FADD.FTZ R35, -R2, R35 ;  /* 0x000000230223e221 */ /* 0x000fe20000010100 */
[----:B------:R-:W-:-:S03]  /*4580*/  ISETP.GT.U32.OR P3, PT, R0, 0x7f, P3 ;  /* 0x0000007f0000780c */ /* 0x000fc60001f64470 */
[----:B------:R-:W-:Y:S02]  /*4590*/  @!P6 FMUL.FTZ R20, R35, 1.4426950216293334961 ;  /* 0x3fb8aa3b2314e820 */ /* 0x000fe40000410000 */
[----:B------:R-:W-:Y:S01]  /*45a0*/  @!P5 FADD.FTZ R14, -R2, R14 ;  /* 0x0000000e020ed221 */ /* 0x000fe20000010100 */
[----:B0-----:R-:W-:-:S03]  /*45b0*/  IMAD.IADD R21, R31, 0x1, R32 ;  /* 0x000000011f157824 */ /* 0x001fc600078e0220 */
[----:B------:R-:W0:Y:S01]  /*45c0*/  @!P6 MUFU.EX2 R20, R20 ;  /* 0x000000140014e308 */ /* 0x000e220000000800 */
[C---:B------:R-:W-:Y:S01]  /*45d0*/  IMAD R18, R16.reuse, 0x44, R21 ;  /* 0x0000004410127824 */ /* 0x040fe200078e0215 */
[----:B------:R-:W-:Y:S01]  /*45e0*/  LOP3.LUT R21, R16, 0x38, RZ, 0xfc, !PT ;  /* 0x0000003810157812 */ /* 0x000fe200078efcff */
[----:B------:R-:W-:Y:S01]  /*45f0*/  @!P4 FADD.FTZ R15, -R2, R15 ;  /* 0x0000000f020fc221 */ /* 0x000fe20000010100 */
[----:B------:R-:W-:Y:S01]  /*4600*/  @!P5 FMUL.FTZ R14, R14, 1.4426950216293334961 ;  /* 0x3fb8aa3b0e0ed820 */ /* 0x000fe20000410000 */
[----:B------:R-:W-:Y:S01]  /*4610*/  @!P2 FADD.FTZ R13, -R2, R13 ;  /* 0x0000000d020da221 */ /* 0x000fe20000010100 */
[----:B-1----:R-:W-:Y:S01]  /*4620*/  @!P1 STS [R18], R17 ;  /* 0x0000001112009388 */ /* 0x002fe20000000800 */
[----:B------:R-:W-:Y:S01]  /*4630*/  ISETP.GE.AND P1, PT, R21, UR8, PT ;  /* 0x0000000815007c0c */ /* 0x000fe2000bf26270 */
[----:B------:R-:W-:Y:S01]  /*4640*/  @!P4 FMUL.FTZ R15, R15, 1.4426950216293334961 ;  /* 0x3fb8aa3b0f0fc820 */ /* 0x000fe20000410000 */
[----:B------:R-:W-:Y:S01]  /*4650*/  LOP3.LUT R21, R16, 0x40, RZ, 0xfc, !PT ;  /* 0x0000004010157812 */ /* 0x000fe200078efcff */
[----:B--2---:R1:W-:Y:S01]  /*4660*/  @!P0 STS [R18+0x220], R19 ;  /* 0x0002201312008388 */ /* 0x0043e20000000800 */
[----:B------:R-:W-:Y:S01]  /*4670*/  ISETP.GT.U32.OR P1, PT, R0, 0x7f, P1 ;  /* 0x0000007f0000780c */ /* 0x000fe20000f24470 */
[----:B------:R2:W4:Y:S01]  /*4680*/  @!P5 MUFU.EX2 R23, R14 ;  /* 0x0000000e0017d308 */ /* 0x0005220000000800 */
[----:B------:R-:W-:Y:S01]  /*4690*/  ISETP.GE.AND P0, PT, R21, UR8, PT ;  /* 0x0000000815007c0c */ /* 0x000fe2000bf06270 */
[----:B------:R-:W-:Y:S01]  /*46a0*/  @!P3 FADD.FTZ R12, -R2, R12 ;  /* 0x0000000c020cb221 */ /* 0x000fe20000010100 */
[----:B------:R-:W-:-:S02]  /*46b0*/  @!P2 FMUL.FTZ R13, R13, 1.4426950216293334961 ;  /* 0x3fb8aa3b0d0da820 */ /* 0x000fc40000410000 */
[----:B------:R-:W-:Y:S01]  /*46c0*/  ISETP.GT.U32.OR P0, PT, R0, 0x7f, P0 ;  /* 0x0000007f0000780c */ /* 0x000fe20000704470 */
[----:B------:R-:W-:Y:S01]  /*46d0*/  @!P3 FMUL.FTZ R12, R12, 1.4426950216293334961 ;  /* 0x3fb8aa3b0c0cb820 */ /* 0x000fe20000410000 */
[----:B0-----:R-:W-:Y:S01]  /*46e0*/  @!P6 STS [R18+0x440], R20 ;  /* 0x000440141200e388 */ /* 0x001fe20000000800 */
[----:B------:R-:W0:Y:S04]  /*46f0*/  @!P4 MUFU.EX2 R15, R15 ;  /* 0x0000000f000fc308 */ /* 0x000e280000000800 */
[----:B------:R-:W-:-:S04]  /*4700*/  @!P1 FADD.FTZ R10, -R2, R10 ;  /* 0x0000000a020a9221 */ /* 0x000fc80000010100 */
[----:B------:R-:W-:Y:S01]  /*4710*/  @!P1 FMUL.FTZ R10, R10, 1.4426950216293334961 ;  /* 0x3fb8aa3b0a0a9820 */ /* 0x000fe20000410000 */
[----:B--2---:R-:W-:Y:S01]  /*4720*/  LOP3.LUT R14, R16, 0x48, RZ, 0xfc, !PT ;  /* 0x00000048100e7812 */ /* 0x004fe200078efcff */
[----:B------:R-:W-:Y:S01]  /*4730*/  @!P0 FADD.FTZ R11, -R2, R11 ;  /* 0x0000000b020b8221 */ /* 0x000fe20000010100 */
[----:B------:R2:W5:Y:S01]  /*4740*/  @!P3 MUFU.EX2 R21, R12 ;  /* 0x0000000c0015b308 */ /* 0x0005620000000800 */
[----:B----4-:R-:W-:Y:S01]  /*4750*/  @!P5 STS [R18+0x660], R23 ;  /* 0x000660171200d388 */ /* 0x010fe20000000800 */
[----:B------:R-:W-:Y:S01]  /*4760*/  ISETP.GE.AND P6, PT, R14, UR8, PT ;  /* 0x000000080e007c0c */ /* 0x000fe2000bfc6270 */
[----:B-1----:R-:W-:Y:S01]  /*4770*/  @!P0 FMUL.FTZ R19, R11, 1.4426950216293334961 ;  /* 0x3fb8aa3b0b138820 */ /* 0x002fe20000410000 */
[----:B------:R-:W-:Y:S01]  /*4780*/  LOP3.LUT R14, R16, 0x50, RZ, 0xfc, !PT ;  /* 0x00000050100e7812 */ /* 0x000fe200078efcff */
[----:B0-----:R0:W-:Y:S01]  /*4790*/  @!P4 STS [R18+0x880], R15 ;  /* 0x0008800f1200c388 */ /* 0x0011e20000000800 */
[----:B------:R-:W-:Y:S02]  /*47a0*/  ISETP.GT.U32.OR P6, PT, R0, 0x7f, P6 ;  /* 0x0000007f0000780c */ /* 0x000fe400037c4470 */
[----:B------:R-:W1:Y:S01]  /*47b0*/  @!P2 MUFU.EX2 R13, R13 ;  /* 0x0000000d000da308 */ /* 0x000e620000000800 */
[----:B------:R-:W-:-:S02]  /*47c0*/  LOP3.LUT R11, R16, 0x60, RZ, 0xfc, !PT ;  /* 0x00000060100b7812 */ /* 0x000fc400078efcff */
[----:B------:R-:W-:-:S04]  /*47d0*/  ISETP.GE.AND P5, PT, R14, UR8, PT ;  /* 0x000000080e007c0c */ /* 0x000fc8000bfa6270 */
[----:B------:R-:W-:Y:S01]  /*47e0*/  ISETP.GT.U32.OR P5, PT, R0, 0x7f, P5 ;  /* 0x0000007f0000780c */ /* 0x000fe20002fa4470 */
[----:B------:R4:W3:Y:S01]  /*47f0*/  @!P1 MUFU.EX2 R17, R10 ;  /* 0x0000000a00119308 */ /* 0x0008e20000000800 */
[----:B--2---:R-:W-:Y:S01]  /*4800*/  LOP3.LUT R12, R16, 0x58, RZ, 0xfc, !PT ;  /* 0x00000058100c7812 */ /* 0x004fe200078efcff */
[----:B-----5:R-:W-:Y:S01]  /*4810*/  @!P3 STS [R18+0xaa0], R21 ;  /* 0x000aa0151200b388 */ /* 0x020fe20000000800 */
[----:B------:R-:W-:Y:S02]  /*4820*/  ISETP.GE.AND P3, PT, R11, UR8, PT ;  /* 0x000000080b007c0c */ /* 0x000fe4000bf66270 */
[----:B------:R-:W-:Y:S01]  /*4830*/  ISETP.GE.AND P4, PT, R12, UR8, PT ;  /* 0x000000080c007c0c */ /* 0x000fe2000bf86270 */
[----:B------:R-:W-:Y:S01]  /*4840*/  @!P6 FADD.FTZ R12, -R2, R8 ;  /* 0x00000008020ce221 */ /* 0x000fe20000010100 */
[----:B------:R-:W-:Y:S01]  /*4850*/  LOP3.LUT R8, R16, 0x70, RZ, 0xfc, !PT ;  /* 0x0000007010087812 */ /* 0x000fe200078efcff */
[----:B------:R-:W2:Y:S01]  /*4860*/  @!P0 MUFU.EX2 R19, R19 ;  /* 0x0000001300138308 */ /* 0x000ea20000000800 */
[----:B-1----:R1:W-:Y:S01]  /*4870*/  @!P2 STS [R18+0xcc0], R13 ;  /* 0x000cc00d1200a388 */ /* 0x0023e20000000800 */
[----:B------:R-:W-:Y:S01]  /*4880*/  ISETP.GT.U32.OR P3, PT, R0, 0x7f, P3 ;  /* 0x0000007f0000780c */ /* 0x000fe20001f64470 */
[----:B------:R-:W-:Y:S01]  /*4890*/  @!P6 FMUL.FTZ R12, R12, 1.4426950216293334961 ;  /* 0x3fb8aa3b0c0ce820 */ /* 0x000fe20000410000 */
[----:B------:R-:W-:Y:S01]  /*48a0*/  ISETP.GT.U32.OR P4, PT, R0, 0x7f, P4 ;  /* 0x0000007f0000780c */ /* 0x000fe20002784470 */
[----:B------:R-:W-:Y:S01]  /*48b0*/  @!P5 FADD.FTZ R11, -R2, R9 ;  /* 0x00000009020bd221 */ /* 0x000fe20000010100 */
[----:B0-----:R-:W-:-:S02]  /*48c0*/  IMAD.SHL.U32 R15, R0, 0x4, RZ ;  /* 0x00000004000f7824 */ /* 0x001fc400078e00ff */
[----:B------:R-:W0:Y:S01]  /*48d0*/  @!P6 MUFU.EX2 R9, R12 ;  /* 0x0000000c0009e308 */ /* 0x000e220000000800 */
[C---:B----4-:R-:W-:Y:S01]  /*48e0*/  LOP3.LUT R10, R16.reuse, 0x68, RZ, 0xfc, !PT ;  /* 0x00000068100a7812 */ /* 0x050fe200078efcff */
[----:B---3--:R3:W-:Y:S01]  /*48f0*/  @!P1 STS [R18+0xee0], R17 ;  /* 0x000ee01112009388 */ /* 0x0087e20000000800 */
[----:B------:R-:W-:Y:S01]  /*4900*/  LOP3.LUT R16, R16, 0x78, RZ, 0xfc, !PT ;  /* 0x0000007810107812 */ /* 0x000fe200078efcff */
[----:B------:R-:W-:Y:S01]  /*4910*/  @!P5 FMUL.FTZ R11, R11, 1.4426950216293334961 ;  /* 0x3fb8aa3b0b0bd820 */ /* 0x000fe20000410000 */
[----:B------:R-:W-:Y:S02]  /*4920*/  ISETP.GE.AND P2, PT, R10, UR8, PT ;  /* 0x000000080a007c0c */ /* 0x000fe4000bf46270 */
[----:B------:R-:W-:Y:S01]  /*4930*/  ISETP.GE.AND P1, PT, R8, UR8, PT ;  /* 0x0000000808007c0c */ /* 0x000fe2000bf26270 */
[----:B--2---:R-:W-:Y:S01]  /*4940*/  @!P0 STS [R18+0x1100], R19 ;  /* 0x0011001312008388 */ /* 0x004fe20000000800 */
[----:B------:R-:W-:Y:S01]  /*4950*/  ISETP.GE.AND P0, PT, R16, UR8, PT ;  /* 0x0000000810007c0c */ /* 0x000fe2000bf06270 */
[----:B------:R-:W-:Y:S01]  /*4960*/  @!P4 FADD.FTZ R6, -R2, R6 ;  /* 0x000000060206c221 */ /* 0x000fe20000010100 */
[C---:B------:R-:W-:Y:S01]  /*4970*/  ISETP.GT.U32.OR P2, PT, R0.reuse, 0x7f, P2 ;  /* 0x0000007f0000780c */ /* 0x040fe20001744470 */
[----:B------:R-:W2:Y:S01]  /*4980*/  @!P5 MUFU.EX2 R11, R11 ;  /* 0x0000000b000bd308 */ /* 0x000ea20000000800 */
[----:B------:R-:W-:Y:S01]  /*4990*/  ISETP.GT.U32.OR P1, PT, R0, 0x7f, P1 ;  /* 0x0000007f0000780c */ /* 0x000fe20000f24470 */
[----:B------:R-:W-:Y:S01]  /*49a0*/  @!P4 FMUL.FTZ R6, R6, 1.4426950216293334961 ;  /* 0x3fb8aa3b0606c820 */ /* 0x000fe20000410000 */
[----:B------:R-:W-:Y:S01]  /*49b0*/  ISETP.GT.U32.OR P0, PT, R0, 0x7f, P0 ;  /* 0x0000007f0000780c */ /* 0x000fe20000704470 */
[----:B0-----:R0:W-:Y:S01]  /*49c0*/  @!P6 STS [R18+0x1320], R9 ;  /* 0x001320091200e388 */ /* 0x0011e20000000800 */
[----:B-1----:R-:W-:Y:S01]  /*49d0*/  @!P3 FADD.FTZ R13, -R2, R7 ;  /* 0x00000007020db221 */ /* 0x002fe20000010100 */
[----:B------:R-:W-:Y:S01]  /*49e0*/  LOP3.LUT R15, R15, 0x1c, RZ, 0xc0, !PT ;  /* 0x0000001c0f0f7812 */ /* 0x000fe200078ec0ff */
[----:B------:R-:W-:Y:S01]  /*49f0*/  IMAD R12, R30, UR7, RZ ;  /* 0x000000071e0c7c24 */ /* 0x000fe2000f8e02ff */
[----:B------:R-:W1:Y:S01]  /*4a00*/  @!P4 MUFU.EX2 R7, R6 ;  /* 0x000000060007c308 */ /* 0x000e620000000800 */
[----:B------:R-:W-:Y:S01]  /*4a10*/  @!P3 FMUL.FTZ R13, R13, 1.4426950216293334961 ;  /* 0x3fb8aa3b0d0db820 */ /* 0x000fe20000410000 */
[----:B------:R-:W-:-:S02]  /*4a20*/  IMAD.MOV.U32 R0, RZ, RZ, RZ ;  /* 0x000000ffff007224 */ /* 0x000fc400078e00ff */
[C---:B---3--:R-:W-:Y:S02]  /*4a30*/  @!P2 FADD.FTZ R17, -R2.reuse, R4 ;  /* 0x000000040211a221 */ /* 0x048fe40000010100 */
[C---:B------:R-:W-:Y:S02]  /*4a40*/  @!P1 FADD.FTZ R5, -R2.reuse, R5 ;  /* 0x0000000502059221 */ /* 0x040fe40000010100 */
[----:B------:R-:W-:Y:S01]  /*4a50*/  @!P0 FADD.FTZ R2, -R2, R3 ;  /* 0x0000000302028221 */ /* 0x000fe20000010100 */
[----:B------:R-:W3:Y:S01]  /*4a60*/  @!P3 MUFU.EX2 R13, R13 ;  /* 0x0000000d000db308 */ /* 0x000ee20000000800 */
[----:B------:R-:W-:Y:S01]  /*4a70*/  @!P2 FMUL.FTZ R17, R17, 1.4426950216293334961 ;  /* 0x3fb8aa3b1111a820 */ /* 0x000fe20000410000 */
[----:B------:R-:W-:Y:S01]  /*4a80*/  @!P1 FMUL.FTZ R5, R5, 1.4426950216293334961 ;  /* 0x3fb8aa3b05059820 */ /* 0x000fe20000410000 */
[----:B------:R-:W-:Y:S01]  /*4a90*/  @!P0 FMUL.FTZ R2, R2, 1.4426950216293334961 ;  /* 0x3fb8aa3b02028820 */ /* 0x000fe20000410000 */
[----:B--2---:R2:W-:Y:S04]  /*4aa0*/  @!P5 STS [R18+0x1540], R11 ;  /* 0x0015400b1200d388 */ /* 0x0045e80000000800 */
[----:B------:R-:W4:Y:S01]  /*4ab0*/  @!P2 MUFU.EX2 R17, R17 ;  /* 0x000000110011a308 */ /* 0x000f220000000800 */
[----:B-1----:R1:W-:Y:S01]  /*4ac0*/  @!P4 STS [R18+0x1760], R7 ;  /* 0x001760071200c388 */ /* 0x0023e20000000800 */
[----:B0-----:R-:W-:-:S06]  /*4ad0*/  CS2R R8, SRZ ;  /* 0x0000000000087805 */ /* 0x001fcc000001ff00 */
[----:B------:R-:W0:Y:S01]  /*4ae0*/  @!P1 MUFU.EX2 R21, R5 ;  /* 0x0000000500159308 */ /* 0x000e220000000800 */
[----:B---3--:R3:W-:Y:S07]  /*4af0*/  @!P3 STS [R18+0x1980], R13 ;  /* 0x0019800d1200b388 */ /* 0x0087ee0000000800 */
[----:B------:R-:W5:Y:S01]  /*4b00*/  @!P0 MUFU.EX2 R19, R2 ;  /* 0x0000000200138308 */ /* 0x000f620000000800 */
[----:B----4-:R4:W-:Y:S01]  /*4b10*/  @!P2 STS [R18+0x1ba0], R17 ;  /* 0x001ba0111200a388 */ /* 0x0109e20000000800 */
[----:B--2---:R-:W-:-:S03]  /*4b20*/  CS2R R10, SRZ ;  /* 0x00000000000a7805 */ /* 0x004fc6000001ff00 */
[----:B0-----:R0:W-:Y:S01]  /*4b30*/  @!P1 STS [R18+0x1dc0], R21 ;  /* 0x001dc01512009388 */ /* 0x0011e20000000800 */
[----:B------:R-:W-:Y:S02]  /*4b40*/  CS2R R4, SRZ ;  /* 0x0000000000047805 */ /* 0x000fe4000001ff00 */
[----:B-1----:R-:W-:Y:S01]  /*4b50*/  CS2R R6, SRZ ;  /* 0x0000000000067805 */ /* 0x002fe2000001ff00 */
[----:B-----5:R0:W-:Y:S01]  /*4b60*/  @!P0 STS [R18+0x1fe0], R19 ;  /* 0x001fe01312008388 */ /* 0x0201e20000000800 */
[----:B------:R-:W-:Y:S01]  /*4b70*/  CS2R R2, SRZ ;  /* 0x0000000000027805 */ /* 0x000fe2000001ff00 */
[----:B---3--:R-:W-:Y:S02]  /*4b80*/  IMAD.MOV.U32 R13, RZ, RZ, RZ ;  /* 0x000000ffff0d7224 */ /* 0x008fe400078e00ff */
[----:B----4-:R-:W-:Y:S01]  /*4b90*/  IMAD R17, R28, 0x60, R15 ;  /* 0x000000601c117824 */ /* 0x010fe200078e020f */
[----:B------:R-:W-:Y:S04]  /*4ba0*/  BAR.SYNC.DEFER_BLOCKING 0x0 ;  /* 0x0000000000007b1d */ /* 0x000fe80000010000 */
[----:B------:R-:W-:-:S04]  /*4bb0*/  IADD3 R17, P0, PT, R12, R17, RZ ;  /* 0x000000110c117210 */ /* 0x000fc80007f1e0ff */
[----:B------:R-:W-:Y:S01]  /*4bc0*/  LEA.HI.X.SX32 R12, R12, RZ, 0x1, P0 ;  /* 0x000000ff0c0c7211 */ /* 0x000fe200000f0eff */
[----:B------:R-:W-:Y:S08]  /*4bd0*/  BRA.U !UP0, `(.L_x_252) ;  /* 0x0000000908207547 */ /* 0x000ff0000b800000 */
[----:B------:R-:W1:Y:S01]  /*4be0*/  LDCU.64 UR4, c[0x0][0x3f8] ;  /* 0x00007f00ff0477ac */ /* 0x000e620008000a00 */
[----:B------:R-:W-:Y:S01]  /*4bf0*/  SHF.L.U64.HI R12, R17, 0x2, R12 ;  /* 0x00000002110c7819 */ /* 0x000fe2000001020c */
[----:B------:R-:W-:Y:S01]  /*4c00*/  IMAD R30, R30, UR17, RZ ;  /* 0x000000111e1e7c24 */ /* 0x000fe2000f8e02ff */
[----:B------:R-:W-:Y:S01]  /*4c10*/  CS2R R26, SRZ ;  /* 0x00000000001a7805 */ /* 0x000fe2000001ff00 */
[----:B------:R-:W2:Y:S01]  /*4c20*/  LDCU UR6, c[0x0][0x534] ;  /* 0x0000a680ff0677ac */ /* 0x000ea20008000800 */
[----:B------:R-:W-:Y:S01]  /*4c30*/  IMAD.MOV.U32 R29, RZ, RZ, RZ ;  /* 0x000000ffff1d7224 */ /* 0x000fe200078e00ff */
[----:B------:R-:W-:Y:S01]  /*4c40*/  CS2R R24, SRZ ;  /* 0x0000000000187805 */ /* 0x000fe2000001ff00 */
[----:B------:R-:W-:Y:S01]  /*4c50*/  IMAD.MOV.U32 R0, RZ, RZ, RZ ;  /* 0x000000ffff007224 */ /* 0x000fe200078e00ff */
[----:B------:R-:W-:Y:S01]  /*4c60*/  UISETP.GE.U32.AND UP1, UPT, UR8, 0x4, UPT ;  /* 0x000000040800788c */ /* 0x000fe2000bf26070 */
[----:B------:R-:W-:Y:S02]  /*4c70*/  CS2R R22, SRZ ;  /* 0x0000000000167805 */ /* 0x000fe4000001ff00 */
[----:B0-----:R-:W-:-:S02]  /*4c80*/  CS2R R20, SRZ ;  /* 0x0000000000147805 */ /* 0x001fc4000001ff00 */
[----:B------:R-:W-:Y:S02]  /*4c90*/  CS2R R18, SRZ ;  /* 0x0000000000127805 */ /* 0x000fe4000001ff00 */
[----:B-1----:R-:W-:Y:S02]  /*4ca0*/  LEA R34, P0, R17, UR4, 0x2 ;  /* 0x0000000411227c11 */ /* 0x002fe4000f8010ff */
[----:B------:R-:W-:Y:S01]  /*4cb0*/  CS2R R16, SRZ ;  /* 0x0000000000107805 */ /* 0x000fe2000001ff00 */
[----:B------:R-:W-:Y:S01]  /*4cc0*/  UIADD3 UR4, UPT, UPT, UR17, -UR7, URZ ;  /* 0x8000000711047290 */ /* 0x000fe2000fffe0ff */
[----:B------:R-:W-:Y:S01]  /*4cd0*/  IADD3.X R35, PT, PT, R12, UR5, RZ, P0, !PT ;  /* 0x000000050c237c10 */ /* 0x000fe200087fe4ff */
[----:B--2---:R-:W-:Y:S01]  /*4ce0*/  ULOP3.LUT UP0, UR6, UR6, 0x3, URZ, 0xc0, !UPT ;  /* 0x0000000306067892 */ /* 0x004fe2000f80c0ff */
[----:B------:R-:W-:Y:S11]  /*4cf0*/  BRA.U !UP1, `(.L_x_253) ;  /* 0x0000000509547547 */ /* 0x000ff6000b800000 */
[----:B------:R-:W-:Y:S01]  /*4d00*/  ULOP3.LUT UR8, UR8, 0x7ffffffc, URZ, 0xc0, !UPT ;  /* 0x7ffffffc08087892 */ /* 0x000fe2000f8ec0ff */
[----:B------:R-:W-:Y:S01]  /*4d10*/  IADD3 R14, PT, PT, R32, 0x88, R31 ;  /* 0x00000088200e7810 */ /* 0x000fe20007ffe01f */
[----:B------:R-:W-:Y:S01]  /*4d20*/  IMAD.MOV.U32 R0, RZ, RZ, RZ ;  /* 0x000000ffff007224 */ /* 0x000fe200078e00ff */
[----:B------:R-:W-:Y:S02]  /*4d30*/  ISETP.GE.AND P1, PT, R28, UR4, PT ;  /* 0x000000041c007c0c */ /* 0x000fe4000bf26270 */
[----:B------:R-:W-:Y:S02]  /*4d40*/  CS2R R2, SRZ ;  /* 0x0000000000027805 */ /* 0x000fe4000001ff00 */
[----:B------:R-:W-:Y:S02]  /*4d50*/  CS2R R4, SRZ ;  /* 0x0000000000047805 */ /* 0x000fe4000001ff00 */
[----:B------:R-:W-:Y:S02]  /*4d60*/  CS2R R6, SRZ ;  /* 0x0000000000067805 */ /* 0x000fe4000001ff00 */
[----:B------:R-:W-:-:S02]  /*4d70*/  CS2R R8, SRZ ;  /* 0x0000000000087805 */ /* 0x000fc4000001ff00 */
[----:B------:R-:W-:Y:S01]  /*4d80*/  CS2R R10, SRZ ;  /* 0x00000000000a7805 */ /* 0x000fe2000001ff00 */
[----:B------:R-:W-:Y:S01]  /*4d90*/  IMAD.MOV.U32 R13, RZ, RZ, RZ ;  /* 0x000000ffff0d7224 */ /* 0x000fe200078e00ff */
[----:B------:R-:W-:Y:S01]  /*4da0*/  UIADD3 UR5, UPT, UPT, -UR8, URZ, URZ ;  /* 0x000000ff08057290 */ /* 0x000fe2000fffe1ff */
[----:B------:R-:W-:-:S11]  /*4db0*/  IMAD.U32 R29, RZ, RZ, UR8 ;  /* 0x00000008ff1d7e24 */ /* 0x000fd6000f8e00ff */
.L_x_254:
[----:B------:R-:W2:Y:S01]  /*4dc0*/  @!P1 LDG.E.128 R16, desc[UR10][R34.64] ;  /* 0x0000000a22109981 */ /* 0x000ea2000c1e1d00 */
[C-C-:B------:R-:W-:Y:S01]  /*4dd0*/  @!P1 IMAD.WIDE R36, R30.reuse, 0x4, R34.reuse ;  /* 0x000000041e249825 */ /* 0x140fe200078e0222 */
[----:B------:R-:W-:Y:S02]  /*4de0*/  UIADD3 UR5, UPT, UPT, UR5, 0x4, URZ ;  /* 0x0000000405057890 */ /* 0x000fe4000fffe0ff */
[----:B------:R-:W2:Y:S01]  /*4df0*/  LDS R12, [R14+-0x88] ;  /* 0xffff78000e0c7984 */ /* 0x000ea20000000800 */
[----:B------:R-:W-:Y:S01]  /*4e00*/  @!P1 IMAD.WIDE R38, R30, 0x8, R34 ;  /* 0x000000081e269825 */ /* 0x000fe200078e0222 */
[----:B------:R-:W-:Y:S02]  /*4e10*/  UISETP.NE.AND UP1, UPT, UR5, URZ, UPT ;  /* 0x000000ff0500728c */ /* 0x000fe4000bf25270 */
[----:B------:R-:W3:Y:S04]  /*4e20*/  @!P1 LDG.E.128 R20, desc[UR10][R34.64+0x80] ;  /* 0x0000800a22149981 */ /* 0x000ee8000c1e1d00 */
[----:B------:R-:W4:Y:S01]  /*4e30*/  @!P1 LDG.E.128 R24, desc[UR10][R34.64+0x100] ;  /* 0x0001000a22189981 */ /* 0x000f22000c1e1d00 */
[C---:B--2---:R-:W-:Y:S01]  /*4e40*/  FFMA.FTZ R13, R12.reuse, R16, R13 ;  /* 0x000000100c0d7223 */ /* 0x044fe2000001000d */
[C---:B------:R-:W-:Y:S01]  /*4e50*/  FFMA.FTZ R10, R12.reuse, R17, R10 ;  /* 0x000000110c0a7223 */ /* 0x040fe2000001000a */
[C---:B------:R-:W-:Y:S01]  /*4e60*/  FFMA.FTZ R11, R12.reuse, R18, R11 ;  /* 0x000000120c0b7223 */ /* 0x040fe2000001000b */
[C---:B------:R-:W-:Y:S02]  /*4e70*/  FFMA.FTZ R8, R12.reuse, R19, R8 ;  /* 0x000000130c087223 */ /* 0x040fe40000010008 */
[----:B------:R-:W2:Y:S01]  /*4e80*/  @!P1 LDG.E.128 R16, desc[UR10][R36.64] ;  /* 0x0000000a24109981 */ /* 0x000ea2000c1e1d00 */
[C---:B---3--:R-:W-:Y:S01]  /*4e90*/  FFMA.FTZ R9, R12.reuse, R20, R9 ;  /* 0x000000140c097223 */ /* 0x048fe20000010009 */
[C---:B------:R-:W-:Y:S01]  /*4ea0*/  FFMA.FTZ R6, R12.reuse, R21, R6 ;  /* 0x000000150c067223 */ /* 0x040fe20000010006 */
[C---:B------:R-:W-:Y:S01]  /*4eb0*/  FFMA.FTZ R7, R12.reuse, R22, R7 ;  /* 0x000000160c077223 */ /* 0x040fe20000010007 */
[C---:B------:R-:W-:Y:S01]  /*4ec0*/  FFMA.FTZ R4, R12.reuse, R23, R4 ;  /* 0x000000170c047223 */ /* 0x040fe20000010004 */
[C---:B----4-:R-:W-:Y:S01]  /*4ed0*/  FFMA.FTZ R5, R12.reuse, R24, R5 ;  /* 0x000000180c057223 */ /* 0x050fe20000010005 */
[----:B------:R-:W3:Y:S01]  /*4ee0*/  @!P1 LDG.E.128 R20, desc[UR10][R36.64+0x80] ;  /* 0x0000800a24149981 */ /* 0x000ee2000c1e1d00 */
[C---:B------:R-:W-:Y:S01]  /*4ef0*/  FFMA.FTZ R2, R12.reuse, R25, R2 ;  /* 0x000000190c027223 */ /* 0x040fe20000010002 */
[C---:B------:R-:W-:Y:S01]  /*4f00*/  FFMA.FTZ R3, R12.reuse, R26, R3 ;  /* 0x0000001a0c037223 */ /* 0x040fe20000010003 */
[----:B------:R-:W-:Y:S02]  /*4f10*/  FFMA.FTZ R0, R12, R27, R0 ;  /* 0x0000001b0c007223 */ /* 0x000fe40000010000 */
[----:B------:R-:W2:Y:S04]  /*4f20*/  LDS R12, [R14+-0x44] ;  /* 0xffffbc000e0c7984 */ /* 0x000ea80000000800 */
[----:B------:R0:W4:Y:S02]  /*4f30*/  @!P1 LDG.E.128 R24, desc[UR10][R36.64+0x100] ;  /* 0x0001000a24189981 */ /* 0x000124000c1e1d00 */
[C---:B0-----:R-:W-:Y:S01]  /*4f40*/  @!P1 IMAD.WIDE R36, R30.reuse, 0xc, R34 ;  /* 0x0000000c1e249825 */ /* 0x041fe200078e0222 */
[C---:B------:R-:W-:Y:S04]  /*4f50*/  LEA R34, P0, R30.reuse, R34, 0x4 ;  /* 0x000000221e227211 */ /* 0x040fe800078020ff */
[----:B------:R-:W-:Y:S01]  /*4f60*/  LEA.HI.X.SX32 R35, R30, R35, 0x4, P0 ;  /* 0x000000231e237211 */ /* 0x000fe200000f26ff */
        /* <DEDUP_REMOVED lines=8> */
[C---:B------:R-:W-:Y:S02]  /*4ff0*/  FFMA.FTZ R4, R12.reuse, R23, R4 ;  /* 0x000000170c047223 */ /* 0x040fe40000010004 */
[----:B------:R-:W3:Y:S01]  /*5000*/  @!P1 LDG.E.128 R20, desc[UR10][R38.64+0x80] ;  /* 0x0000800a26149981 */ /* 0x000ee2000c1e1d00 */
[C---:B----4-:R-:W-:Y:S01]  /*5010*/  FFMA.FTZ R5, R12.reuse, R24, R5 ;  /* 0x000000180c057223 */ /* 0x050fe20000010005 */
[C---:B------:R-:W-:Y:S01]  /*5020*/  FFMA.FTZ R2, R12.reuse, R25, R2 ;  /* 0x000000190c027223 */ /* 0x040fe20000010002 */
[C---:B------:R-:W-:Y:S01]  /*5030*/  FFMA.FTZ R3, R12.reuse, R26, R3 ;  /* 0x0000001a0c037223 */ /* 0x040fe20000010003 */
[----:B------:R-:W-:Y:S02]  /*5040*/  FFMA.FTZ R0, R12, R27, R0 ;  /* 0x0000001b0c007223 */ /* 0x000fe40000010000 */
[----:B------:R-:W4:Y:S04]  /*5050*/  @!P1 LDG.E.128 R24, desc[UR10][R38.64+0x100] ;  /* 0x0001000a26189981 */ /* 0x000f28000c1e1d00 */
[----:B------:R-:W2:Y:S02]  /*5060*/  LDS R12, [R14] ;  /* 0x000000000e0c7984 */ /* 0x000ea40000000800 */
        /* <DEDUP_REMOVED lines=15> */
[----:B------:R0:W2:Y:S02]  /*5160*/  LDS R12, [R14+0x44] ;  /* 0x000044000e0c7984 */ /* 0x0000a40000000800 */
[----:B0-----:R-:W-:Y:S01]  /*5170*/  IADD3 R14, PT, PT, R14, 0x110, RZ ;  /* 0x000001100e0e7810 */ /* 0x001fe20007ffe0ff */
[C---:B--2---:R-:W-:Y:S01]  /*5180*/  FFMA.FTZ R13, R12.reuse, R16, R13 ;  /* 0x000000100c0d7223 */ /* 0x044fe2000001000d */
[C---:B------:R-:W-:Y:S01]  /*5190*/  FFMA.FTZ R10, R12.reuse, R17, R10 ;  /* 0x000000110c0a7223 */ /* 0x040fe2000001000a */
[C---:B------:R-:W-:Y:S01]  /*51a0*/  FFMA.FTZ R11, R12.reuse, R18, R11 ;  /* 0x000000120c0b7223 */ /* 0x040fe2000001000b */
[C---:B------:R-:W-:Y:S01]  /*51b0*/  FFMA.FTZ R8, R12.reuse, R19, R8 ;  /* 0x000000130c087223 */ /* 0x040fe20000010008 */
[C---:B---3--:R-:W-:Y:S01]  /*51c0*/  FFMA.FTZ R9, R12.reuse, R20, R9 ;  /* 0x000000140c097223 */ /* 0x048fe20000010009 */
[C---:B------:R-:W-:Y:S01]  /*51d0*/  FFMA.FTZ R6, R12.reuse, R21, R6 ;  /* 0x000000150c067223 */ /* 0x040fe20000010006 */
[C---:B------:R-:W-:Y:S01]  /*51e0*/  FFMA.FTZ R7, R12.reuse, R22, R7 ;  /* 0x000000160c077223 */ /* 0x040fe20000010007 */
[C---:B------:R-:W-:Y:S01]  /*51f0*/  FFMA.FTZ R4, R12.reuse, R23, R4 ;  /* 0x000000170c047223 */ /* 0x040fe20000010004 */
[C---:B----4-:R-:W-:Y:S01]  /*5200*/  FFMA.FTZ R5, R12.reuse, R24, R5 ;  /* 0x000000180c057223 */ /* 0x050fe20000010005 */
[C---:B------:R-:W-:Y:S01]  /*5210*/  FFMA.FTZ R2, R12.reuse, R25, R2 ;  /* 0x000000190c027223 */ /* 0x040fe20000010002 */
[C---:B------:R-:W-:Y:S01]  /*5220*/  FFMA.FTZ R3, R12.reuse, R26, R3 ;  /* 0x0000001a0c037223 */ /* 0x040fe20000010003 */
[----:B------:R-:W-:Y:S01]  /*5230*/  FFMA.FTZ R0, R12, R27, R0 ;  /* 0x0000001b0c007223 */ /* 0x000fe20000010000 */
[----:B------:R-:W-:Y:S09]  /*5240*/  BRA.U UP1, `(.L_x_254) ;  /* 0xfffffff901dc7547 */ /* 0x000ff2000b83ffff */
.L_x_253:
[----:B------:R-:W-:Y:S05]  /*5250*/  BRA.U !UP0, `(.L_x_252) ;  /* 0x0000000108807547 */ /* 0x000fea000b800000 */
[----:B------:R-:W0:Y:S01]  /*5260*/  S2UR UR5, SR_CgaCtaId ;  /* 0x00000000000579c3 */ /* 0x000e220000008800 */
[----:B------:R-:W-:Y:S01]  /*5270*/  UMOV UR8, 0x400 ;  /* 0x0000040000087882 */ /* 0x000fe20000000000 */
[----:B------:R-:W-:Y:S01]  /*5280*/  IMAD R29, R29, 0x44, R32 ;  /* 0x000000441d1d7824 */ /* 0x000fe200078e0220 */
[----:B------:R-:W-:Y:S01]  /*5290*/  IADD3 R34, P1, PT, R34, 0x100, RZ ;  /* 0x0000010022227810 */ /* 0x000fe20007f3e0ff */
[----:B------:R-:W-:Y:S01]  /*52a0*/  IMAD.WIDE R30, R30, 0x4, RZ ;  /* 0x000000041e1e7825 */ /* 0x000fe200078e02ff */
[----:B------:R-:W-:Y:S01]  /*52b0*/  ISETP.GE.AND P0, PT, R28, UR4, PT ;  /* 0x000000041c007c0c */ /* 0x000fe2000bf06270 */
[----:B------:R-:W-:Y:S01]  /*52c0*/  UIADD3 UR6, UPT, UPT, -UR6, URZ, URZ ;  /* 0x000000ff06067290 */ /* 0x000fe2000fffe1ff */
[----:B------:R-:W-:Y:S01]  /*52d0*/  IADD3.X R35, PT, PT, RZ, R35, RZ, P1, !PT ;  /* 0x00000023ff237210 */ /* 0x000fe20000ffe4ff */
[----:B0-----:R-:W-:-:S06]  /*52e0*/  ULEA UR5, UR5, UR8, 0x18 ;  /* 0x0000000805057291 */ /* 0x001fcc000f8ec0ff */
[----:B------:R-:W-:-:S07]  /*52f0*/  IADD3 R14, PT, PT, R29, UR5, RZ ;  /* 0x000000051d0e7c10 */ /* 0x000fce000fffe0ff */
.L_x_255:
[----:B------:R-:W2:Y:S01]  /*5300*/  @!P0 LDG.E.128 R16, desc[UR10][R34.64+-0x100] ;  /* 0xffff000a22108981 */ /* 0x000ea2000c1e1d00 */
[----:B------:R-:W-:Y:S03]  /*5310*/  UIADD3 UR6, UPT, UPT, UR6, 0x1, URZ ;  /* 0x0000000106067890 */ /* 0x000fe6000fffe0ff */
[----:B------:R-:W3:Y:S01]  /*5320*/  @!P0 LDG.E.128 R20, desc[UR10][R34.64+-0x80] ;  /* 0xffff800a22148981 */ /* 0x000ee2000c1e1d00 */
[----:B------:R-:W-:Y:S03]  /*5330*/  UISETP.NE.AND UP0, UPT, UR6, URZ, UPT ;  /* 0x000000ff0600728c */ /* 0x000fe6000bf05270 */
[----:B------:R0:W4:Y:S04]  /*5340*/  @!P0 LDG.E.128 R24, desc[UR10][R34.64] ;  /* 0x0000000a22188981 */ /* 0x000128000c1e1d00 */
[----:B------:R1:W2:Y:S01]  /*5350*/  LDS R12, [R14] ;  /* 0x000000000e0c7984 */ /* 0x0002a20000000800 */
[----:B0-----:R-:W-:Y:S02]  /*5360*/  IADD3 R34, P1, PT, R30, R34, RZ ;  /* 0x000000221e227210 */ /* 0x001fe40007f3e0ff */
[----:B-1----:R-:W-:Y:S02]  /*5370*/  IADD3 R14, PT, PT, R14, 0x44, RZ ;  /* 0x000000440e0e7810 */ /* 0x002fe40007ffe0ff */
[----:B------:R-:W-:Y:S01]  /*5380*/  IADD3.X R35, PT, PT, R31, R35, RZ, P1, !PT ;  /* 0x000000231f237210 */ /* 0x000fe20000ffe4ff */
        /* <DEDUP_REMOVED lines=13> */
.L_x_252:
[----:B------:R-:W-:-:S04]  /*5460*/  IADD3 R28, PT, PT, R28, UR7, RZ ;  /* 0x000000071c1c7c10 */ /* 0x000fc8000fffe0ff */
[----:B------:R-:W-:-:S13]  /*5470*/  ISETP.GE.AND P0, PT, R28, UR17, PT ;  /* 0x000000111c007c0c */ /* 0x000fda000bf06270 */
[----:B------:R-:W-:Y:S05]  /*5480*/  @P0 EXIT ;  /* 0x000000000000094d */ /* 0x000fea0003800000 */
[----:B0-----:R-:W-:Y:S01]  /*5490*/  IABS R18, UR18 ;  /* 0x0000001200127c13 */ /* 0x001fe20008000000 */
[----:B------:R-:W0:Y:S01]  /*54a0*/  LDC R17, c[0x0][0x434] ;  /* 0x00010d00ff117b82 */ /* 0x000e220000000800 */
[----:B------:R-:W-:Y:S01]  /*54b0*/  IABS R20, R28 ;  /* 0x0000001c00147213 */ /* 0x000fe20000000000 */
[----:B------:R-:W1:Y:S01]  /*54c0*/  LDCU.128 UR4, c[0x0][0x400] ;  /* 0x00008000ff0477ac */ /* 0x000e620008000c00 */
[----:B------:R-:W2:Y:S01]  /*54d0*/  I2F.RP R16, R18 ;  /* 0x0000001200107306 */ /* 0x000ea20000209400 */
[----:B------:R-:W-:Y:S01]  /*54e0*/  IABS R14, UR18 ;  /* 0x00000012000e7c13 */ /* 0x000fe20008000000 */
[----:B------:R-:W3:Y:S01]  /*54f0*/  LDCU.64 UR8, c[0x0][0x410] ;  /* 0x00008200ff0877ac */ /* 0x000ee20008000a00 */
[----:B------:R-:W-:Y:S02]  /*5500*/  F2FP.F16.F32.PACK_AB R10, R10, R13 ;  /* 0x0000000d0a0a723e */ /* 0x000fe400000000ff */
[----:B------:R-:W-:Y:S02]  /*5510*/  IADD3 R14, PT, PT, RZ, -R14, RZ ;  /* 0x8000000eff0e7210 */ /* 0x000fe40007ffe0ff */
[----:B------:R-:W-:-:S02]  /*5520*/  F2FP.F16.F32.PACK_AB R11, R8, R11 ;  /* 0x0000000b080b723e */ /* 0x000fc400000000ff */
[----:B------:R-:W-:Y:S02]  /*5530*/  F2FP.F16.F32.PACK_AB R6, R6, R9 ;  /* 0x000000090606723e */ /* 0x000fe400000000ff */
[----:B------:R-:W-:Y:S02]  /*5540*/  F2FP.F16.F32.PACK_AB R7, R4, R7 ;  /* 0x000000070407723e */ /* 0x000fe400000000ff */
[----:B------:R-:W-:Y:S01]  /*5550*/  F2FP.F16.F32.PACK_AB R2, R2, R5 ;  /* 0x000000050202723e */ /* 0x000fe200000000ff */
[----:B--2---:R-:W2:Y:S01]  /*5560*/  MUFU.RCP R22, R16 ;  /* 0x0000001000167308 */ /* 0x004ea20000001000 */
[----:B------:R-:W-:Y:S01]  /*5570*/  F2FP.F16.F32.PACK_AB R3, R0, R3 ;  /* 0x000000030003723e */ /* 0x000fe200000000ff */
[----:B--2---:R-:W-:Y:S01]  /*5580*/  VIADD R22, R22, 0xffffffe ;  /* 0x0ffffffe16167836 */ /* 0x004fe20000000000 */
        /* <DEDUP_REMOVED lines=14> */
[----:B0-----:R-:W-:Y:S01]  /*5670*/  IADD3 R22, PT, PT, R12, 0xffffffe, RZ ;  /* 0x0ffffffe0c167810 */ /* 0x001fe20007ffe0ff */
[----:B------:R-:W-:Y:S01]  /*5680*/  @!P1 VIADD R19, R19, 0x1 ;  /* 0x0000000113139836 */ /* 0x000fe20000000000 */
[----:B------:R-:W-:Y:S02]  /*5690*/  ISETP.NE.AND P1, PT, RZ, UR18, PT ;  /* 0x00000012ff007c0c */ /* 0x000fe4000bf25270 */
[----:B------:R-:W-:Y:S01]  /*56a0*/  ISETP.GE.U32.AND P2, PT, R21, R18, PT ;  /* 0x000000121500720c */ /* 0x000fe20003f46070 */
[----:B------:R-:W0:-:S12]  /*56b0*/  F2I.FTZ.U32.TRUNC.NTZ R23, R22 ;  /* 0x0000001600177305 */ /* 0x000e18000021f000 */
[----:B------:R-:W-:Y:S01]  /*56c0*/  @P2 VIADD R19, R19, 0x1 ;  /* 0x0000000113132836 */ /* 0x000fe20000000000 */
[----:B0-----:R-:W-:-:S03]  /*56d0*/  IADD3 R21, PT, PT, RZ, -R23, RZ ;  /* 0x80000017ff157210 */ /* 0x001fc60007ffe0ff */
[----:B------:R-:W-:Y:S01]  /*56e0*/  @!P0 IMAD.MOV R19, RZ, RZ, -R19 ;  /* 0x000000ffff138224 */ /* 0x000fe200078e0a13 */
        /* <DEDUP_REMOVED lines=14> */
[----:B-1----:R-:W-:-:S04]  /*57d0*/  IMAD R12, R12, UR4, RZ ;  /* 0x000000040c0c7c24 */ /* 0x002fc8000f8e02ff */
        /* <DEDUP_REMOVED lines=8> */
[----:B------:R-:W-:-:S05]  /*5860*/  @P2 IADD3 R14, PT, PT, R14, 0x1, RZ ;  /* 0x000000010e0e2810 */ /* 0x000fca0007ffe0ff */
[----:B------:R-:W-:Y:S01]  /*5870*/  @!P1 IMAD.MOV R14, RZ, RZ, -R14 ;  /* 0x000000ffff0e9224 */ /* 0x000fe200078e0a0e */
[----:B------:R-:W-:-:S04]  /*5880*/  @!P0 LOP3.LUT R14, RZ, R17, RZ, 0x33, !PT ;  /* 0x00000011ff0e8212 */ /* 0x000fc800078e33ff */
[----:B------:R-:W-:Y:S01]  /*5890*/  SHF.R.S32.HI R16, RZ, 0x1f, R14 ;  /* 0x0000001fff107819 */ /* 0x000fe2000001140e */
[C---:B------:R-:W-:Y:S02]  /*58a0*/  IMAD R17, R14.reuse, R17, R18 ;  /* 0x000000110e117224 */ /* 0x040fe400078e0212 */
[----:B---3--:R-:W-:-:S03]  /*58b0*/  IMAD.WIDE.U32 R20, R14, UR8, R20 ;  /* 0x000000080e147c25 */ /* 0x008fc6000f8e0014 */
[----:B------:R-:W-:Y:S01]  /*58c0*/  IADD3 R17, PT, PT, R28, -R17, RZ ;  /* 0x800000111c117210 */ /* 0x000fe20007ffe0ff */
[----:B------:R-:W-:-:S03]  /*58d0*/  IMAD R19, R16, UR8, RZ ;  /* 0x0000000810137c24 */ /* 0x000fc6000f8e02ff */
[----:B------:R-:W-:Y:S01]  /*58e0*/  SHF.R.S32.HI R12, RZ, 0x1f, R17 ;  /* 0x0000001fff0c7819 */ /* 0x000fe20000011411 */
[----:B------:R-:W-:-:S04]  /*58f0*/  IMAD R19, R14, UR9, R19 ;  /* 0x000000090e137c24 */ /* 0x000fc8000f8e0213 */
[----:B------:R-:W-:Y:S02]  /*5900*/  IMAD.IADD R21, R21, 0x1, R19 ;  /* 0x0000000115157824 */ /* 0x000fe400078e0213 */
[----:B------:R-:W-:Y:S02]  /*5910*/  IMAD R12, R12, UR6, RZ ;  /* 0x000000060c0c7c24 */ /* 0x000fe4000f8e02ff */
[----:B------:R-:W-:-:S04]  /*5920*/  IMAD.WIDE.U32 R20, R17, UR6, R20 ;  /* 0x0000000611147c25 */ /* 0x000fc8000f8e0014 */
[----:B------:R-:W-:Y:S01]  /*5930*/  IMAD R17, R17, UR7, R12 ;  /* 0x0000000711117c24 */ /* 0x000fe2000f8e020c */
[----:B------:R-:W-:-:S04]  /*5940*/  IADD3 R15, P0, PT, R15, R20, RZ ;  /* 0x000000140f0f7210 */ /* 0x000fc80007f1e0ff */
[----:B------:R-:W-:Y:S02]  /*5950*/  IADD3.X R14, PT, PT, R21, R17, RZ, P0, !PT ;  /* 0x00000011150e7210 */ /* 0x000fe400007fe4ff */
[----:B0-----:R-:W-:-:S04]  /*5960*/  LEA R12, P0, R15, UR4, 0x1 ;  /* 0x000000040f0c7c11 */ /* 0x001fc8000f8008ff */
[----:B------:R-:W-:-:S05]  /*5970*/  LEA.HI.X R13, R15, UR5, R14, 0x1, P0 ;  /* 0x000000050f0d7c11 */ /* 0x000fca00080f0c0e */
[----:B------:R-:W-:Y:S04]  /*5980*/  STG.E.64 desc[UR10][R12.64], R10 ;  /* 0x0000000a0c007986 */ /* 0x000fe8000c101b0a */
[----:B------:R-:W-:Y:S04]  /*5990*/  STG.E.64 desc[UR10][R12.64+0x40], R6 ;  /* 0x000040060c007986 */ /* 0x000fe8000c101b0a */
[----:B------:R-:W-:Y:S01]  /*59a0*/  STG.E.64 desc[UR10][R12.64+0x80], R2 ;  /* 0x000080020c007986 */ /* 0x000fe2000c101b0a */
[----:B------:R-:W-:Y:S05]  /*59b0*/  EXIT ;  /* 0x000000000000794d */ /* 0x000fea0003800000 */
        .weak           $__internal_7_$__cuda_sm20_div_s64
        .type           $__internal_7_$__cuda_sm20_div_s64,@function
        .size           $__internal_7_$__cuda_sm20_div_s64,(.L_x_5451 - $__internal_7_$__cuda_sm20_div_s64)
$__internal_7_$__cuda_sm20_div_s64:
        /* <DEDUP_REMOVED lines=17> */
[----:B------:R-:W-:-:S04]  /*5ad0*/  IMAD.HI.U32 R34, R49, R16, RZ ;  /* 0x0000001031227227 */ /* 0x000fc800078e00ff */
[----:B------:R-:W-:-:S04]  /*5ae0*/  IMAD.HI.U32 R25, P1, R49, R25, R50 ;  /* 0x0000001931197227 */ /* 0x000fc80007820032 */
        /* <DEDUP_REMOVED lines=9> */
[----:B------:R-:W-:-:S03]  /*5b80*/  IMAD.HI.U32 R48, R49, R33, RZ ;  /* 0x0000002131307227 */ /* 0x000fc600078e00ff */
[----:B------:R-:W-:-:S05]  /*5b90*/  IADD3.X R25, PT, PT, RZ, ~R25, RZ, P0, !PT ;  /* 0x80000019ff197210 */ /* 0x000fca00007fe4ff */
[----:B------:R-:W-:-:S04]  /*5ba0*/  IMAD.WIDE.U32 R48, P0, R49, R25, R48 ;  /* 0x0000001931307225 */ /* 0x000fc80007800030 */
[----:B------:R-:W-:-:S04]  /*5bb0*/  IMAD.HI.U32 R26, P3, R34, R33, R48 ;  /* 0x00000021221a7227 */ /* 0x000fc80007860030 */
[----:B------:R-:W-:-:S04]  /*5bc0*/  IMAD.HI.U32 R33, R34, R25, RZ ;  /* 0x0000001922217227 */ /* 0x000fc800078e00ff */
[----:B------:R-:W-:Y:S01]  /*5bd0*/  IMAD.X R16, R33, 0x1, R34, P0 ;  /* 0x0000000121107824 */ /* 0x000fe200000e0622 */
[-C--:B------:R-:W-:Y:S01]  /*5be0*/  IADD3 R41, P0, PT, RZ, -R40.reuse, RZ ;  /* 0x80000028ff297210 */ /* 0x080fe20007f1e0ff */
[----:B------:R-:W-:Y:S02]  /*5bf0*/  IMAD R25, R34, R25, RZ ;  /* 0x0000001922197224 */ /* 0x000fe400078e02ff */
[----:B------:R-:W-:Y:S01]  /*5c00*/  IMAD.MOV.U32 R49, RZ, RZ, RZ ;  /* 0x000000ffff317224 */ /* 0x000fe200078e00ff */
[----:B------:R-:W-:Y:S01]  /*5c10*/  SEL R41, R41, R40, !P1 ;  /* 0x0000002829297207 */ /* 0x000fe20004800000 */
[----:B------:R-:W-:Y:S01]  /*5c20*/  IMAD.X R34, RZ, RZ, ~R31, P0 ;  /* 0x000000ffff227224 */ /* 0x000fe200000e0e1f */
[----:B------:R-:W-:-:S04]  /*5c30*/  IADD3 R26, P2, PT, R25, R26, RZ ;  /* 0x0000001a191a7210 */ /* 0x000fc80007f5e0ff */
[----:B------:R-:W-:Y:S01]  /*5c40*/  SEL R25, R34, R31, !P1 ;  /* 0x0000001f22197207 */ /* 0x000fe20004800000 */
        /* <DEDUP_REMOVED lines=16> */
[----:B------:R-:W-:-:S04]  /*5d50*/  ISETP.GE.U32.AND.EX P2, PT, R25, R39, PT, P2 ;  /* 0x000000271900720c */ /* 0x000fc80003f46120 */
[----:B------:R-:W-:Y:S01]  /*5d60*/  SEL R33, R33, R26, P2 ;  /* 0x0000001a21217207 */ /* 0x000fe20001000000 */
[----:B------:R-:W-:-:S03]  /*5d70*/  IMAD.X R26, R25, 0x1, ~R39, P0 ;  /* 0x00000001191a7824 */ /* 0x000fc600000e0e27 */
[----:B------:R-:W-:Y:S02]  /*5d80*/  ISETP.GE.U32.AND P1, PT, R33, R38, PT ;  /* 0x000000262100720c */ /* 0x000fe40003f26070 */
[----:B------:R-:W-:Y:S02]  /*5d90*/  SEL R25, R26, R25, P2 ;  /* 0x000000191a197207 */ /* 0x000fe40001000000 */
[----:B------:R-:W-:Y:S01]  /*5da0*/  LOP3.LUT R26, R29, R31, RZ, 0x3c, !PT ;  /* 0x0000001f1d1a7212 */ /* 0x000fe200078e3cff */
[----:B------:R-:W-:Y:S01]  /*5db0*/  IMAD.MOV.U32 R31, RZ, RZ, 0x0 ;  /* 0x00000000ff1f7424 */ /* 0x000fe200078e00ff */
[----:B------:R-:W-:Y:S02]  /*5dc0*/  ISETP.GE.U32.AND.EX P1, PT, R25, R39, PT, P1 ;  /* 0x000000271900720c */ /* 0x000fe40003f26110 */
[----:B------:R-:W-:-:S04]  /*5dd0*/  IADD3 R25, P0, PT, R34, 0x1, RZ ;  /* 0x0000000122197810 */ /* 0x000fc80007f1e0ff */
[----:B------:R-:W-:Y:S01]  /*5de0*/  SEL R34, R25, R34, P2 ;  /* 0x0000002219227207 */ /* 0x000fe20001000000 */
[----:B------:R-:W-:-:S03]  /*5df0*/  IMAD.X R25, RZ, RZ, R16, P0 ;  /* 0x000000ffff197224 */ /* 0x000fc600000e0610 */
[----:B------:R-:W-:Y:S02]  /*5e00*/  IADD3 R33, P0, PT, R34, 0x1, RZ ;  /* 0x0000000122217810 */ /* 0x000fe40007f1e0ff */
[----:B------:R-:W-:Y:S02]  /*5e10*/  SEL R25, R25, R16, P2 ;  /* 0x0000001019197207 */ /* 0x000fe40001000000 */
[----:B------:R-:W-:Y:S02]  /*5e20*/  SEL R33, R33, R34, P1 ;  /* 0x0000002221217207 */ /* 0x000fe40000800000 */
[-C--:B------:R-:W-:Y:S02]  /*5e30*/  IADD3.X R16, PT, PT, RZ, R25.reuse, RZ, P0, !PT ;  /* 0x00000019ff107210 */ /* 0x080fe400007fe4ff */
[----:B------:R-:W-:Y:S02]  /*5e40*/  ISETP.GE.AND P2, PT, R26, RZ, PT ;  /* 0x000000ff1a00720c */ /* 0x000fe40003f46270 */
[----:B------:R-:W-:-:S02]  /*5e50*/  SEL R25, R16, R25, P1 ;  /* 0x0000001910197207 */ /* 0x000fc40000800000 */
[-C--:B------:R-:W-:Y:S02]  /*5e60*/  IADD3 R16, P1, PT, RZ, -R33.reuse, RZ ;  /* 0x80000021ff107210 */ /* 0x080fe40007f3e0ff */
[----:B------:R-:W-:Y:S02]  /*5e70*/  ISETP.NE.U32.AND P0, PT, R32, RZ, PT ;  /* 0x000000ff2000720c */ /* 0x000fe40003f05070 */
[----:B------:R-:W-:Y:S01]  /*5e80*/  SEL R16, R16, R33, !P2 ;  /* 0x0000002110107207 */ /* 0x000fe20005000000 */
[----:B------:R-:W-:Y:S01]  /*5e90*/  IMAD.X R26, RZ, RZ, ~R25, P1 ;  /* 0x000000ffff1a7224 */ /* 0x000fe200008e0e19 */
[----:B------:R-:W-:-:S04]  /*5ea0*/  ISETP.NE.AND.EX P0, PT, R29, RZ, PT, P0 ;  /* 0x000000ff1d00720c */ /* 0x000fc80003f05300 */
[----:B------:R-:W-:Y:S02]  /*5eb0*/  SEL R26, R26, R25, !P2 ;  /* 0x000000191a1a7207 */ /* 0x000fe40005000000 */
[----:B------:R-:W-:Y:S02]  /*5ec0*/  SEL R16, R16, 0xffffffff, P0 ;  /* 0xffffffff10107807 */ /* 0x000fe40000000000 */
[----:B------:R-:W-:Y:S01]  /*5ed0*/  SEL R25, R26, 0xffffffff, P0 ;  /* 0xffffffff1a197807 */ /* 0x000fe20000000000 */
[----:B------:R-:W-:Y:S06]  /*5ee0*/  RET.REL.NODEC R30 `(_ZN5flash32flash_fwd_splitkv_combine_kernelI23Flash_fwd_kernel_traitsILi96ELi64ELi128ELi4ELb0ELb0EN7cutlass6half_tE19Flash_kernel_traitsILi96ELi64ELi128ELi4ES3_EELi16ELi7ELb1EEEvNS_16Flash_fwd_paramsE) ;  /* 0xffffffa01e447950 */ /* 0x000fec0003c3ffff */
.L_x_256:
        /* <DEDUP_REMOVED lines=9> */
.L_x_5451:


//--------------------- .text._ZN5flash32flash_fwd_splitkv_combine_kernelI23Flash_fwd_kernel_traitsILi96ELi64ELi128ELi4ELb0ELb0EN7cutlass6half_tE19Flash_kernel_traitsILi96ELi64ELi128ELi4ES3_EELi16ELi6ELb1EEEvNS_16Flash_fwd_paramsE --------------------------
	.section	.text._ZN5flash32flash_fwd_splitkv_combine_kernelI23Flash_fwd_kernel_traitsILi96ELi64ELi128ELi4ELb0ELb0EN7cutlass6half_tE19Flash_kernel_traitsILi96ELi64ELi128ELi4ES3_EELi16ELi6ELb1EEEvNS_16Flash_fwd_paramsE,"ax",@progbits
	.align	128
        .global         _ZN5flash32flash_fwd_splitkv_combine_kernelI23Flash_fwd_kernel_traitsILi96ELi64ELi128ELi4ELb0ELb0EN7cutlass6half_tE19Flash_kernel_traitsILi96ELi64ELi128ELi4ES3_EELi16ELi6ELb1EEEvNS_16Flash_fwd_paramsE
        .type           _ZN5flash32flash_fwd_splitkv_combine_kernelI23Flash_fwd_kernel_traitsILi96ELi64ELi128ELi4ELb0ELb0EN7cutlass6half_tE19Flash_kernel_traitsILi96ELi64ELi128ELi4ES3_EELi16ELi6ELb1EEEvNS_16Flash_fwd_paramsE,@function
        .size           _ZN5flash32flash_fwd_splitkv_combine_kernelI23Flash_fwd_kernel_traitsILi96ELi64ELi128ELi4ELb0ELb0EN7cutlass6half_tE19Flash_kernel_traitsILi96ELi64ELi128ELi4ES3_EELi16ELi6ELb1EEEvNS_16Flash_fwd_paramsE,(.L_x_5452 - _ZN5flash32flash_fwd_splitkv_combine_kernelI23Flash_fwd_kernel_traitsILi96ELi64ELi128ELi4ELb0ELb0EN7cutlass6half_tE19Flash_kernel_traitsILi96ELi64ELi128ELi4ES3_EELi16ELi6ELb1EEEvNS_16Flash_fwd_paramsE)
        .other          _ZN5flash32flash_fwd_splitkv_combine_kernelI23Flash_fwd_kernel_traitsILi96ELi64ELi128ELi4ELb0ELb0EN7cutlass6half_tE19Flash_kernel_traitsILi96ELi64ELi128ELi4ES3_EELi16ELi6ELb1EEEvNS_16Flash_fwd_paramsE,@"STO_CUDA_ENTRY STV_DEFAULT"
_ZN5flash32flash_fwd_splitkv_combine_kernelI23Flash_fwd_kernel_traitsILi96ELi64ELi128ELi4ELb0ELb0EN7cutlass6half_tE19Flash_kernel_traitsILi96ELi64ELi128ELi4ES3_EELi16ELi6ELb1EEEvNS_16Flash_fwd_paramsE:
.text._ZN5flash32flash_fwd_splitkv_combine_kernelI23Flash_fwd_kernel_traitsILi96ELi64ELi128ELi4ELb0ELb0EN7cutlass6half_tE19Flash_kernel_traitsILi96ELi64ELi128ELi4ES3_EELi16ELi6ELb1EEEvNS_16Flash_fwd_paramsE:
[----:B------:R-:W-:Y:S08]  /*0000*/  LDC R1, c[0x0][0x37c] ;  /* 0x0000df00ff017b82 */ /* 0x000ff00000000800 */
[----:B------:R-:W0:Y:S01]  /*0010*/  LDC.64 R30, c[0x0][0x430] ;  /* 0x00010c00ff1e7b82 */ /* 0x000e220000000a00 */
[----:B------:R-:W0:Y:S07]  /*0020*/  LDCU UR4, c[0x0][0x3e0] ;  /* 0x00007c00ff0477ac */ /* 0x000e2e0008000800 */
[----:B------:R-:W1:Y:S01]  /*0030*/  S2UR UR6, SR_CTAID.X ;  /* 0x00000000000679c3 */ /* 0x000e620000002500 */
[----:B0-----:R-:W-:-:S04]  /*0040*/  IMAD R29, R31, UR4, RZ ;  /* 0x000000041f1d7c24 */ /* 0x001fc8000f8e02ff */
[----:B------:R-:W-:Y:S01]  /*0050*/  IMAD R30, R29, R30, RZ ;  /* 0x0000001e1d1e7224 */ /* 0x000fe200078e02ff */
[----:B-1----:R-:W-:-:S04]  /*0060*/  USHF.L.U32 UR6, UR6, 0x4, URZ ;  /* 0x0000000406067899 */ /* 0x002fc800080006ff */
[----:B------:R-:W-:Y:S02]  /*0070*/  VIMNMX R39, PT, PT, R30, R31, PT ;  /* 0x0000001f1e277248 */ /* 0x000fe40003fe0100 */
[----:B------:R-:W-:Y:S02]  /*0080*/  SHF.R.S32.HI R4, RZ, 0x1f, R30 ;  /* 0x0000001fff047819 */ /* 0x000fe4000001141e */
[----:B------:R-:W-:-:S04]  /*0090*/  SHF.R.S32.HI R15, RZ, 0x1f, R39 ;  /* 0x0000001fff0f7819 */ /* 0x000fc80000011427 */
[----:B------:R-:W-:-:S04]  /*00a0*/  LOP3.LUT R0, R4, R15, RZ, 0xfc, !PT ;  /* 0x0000000f04007212 */ /* 0x000fc800078efcff */
[----:B------:R-:W-:-:S13]  /*00b0*/  ISETP.NE.U32.AND P0, PT, R0, RZ, PT ;  /* 0x000000ff0000720c */ /* 0x000fda0003f05070 */
[----:B------:R-:W-:Y:S05]  /*00c0*/  @P0 BRA `(.L_x_257) ;  /* 0x0000000000500947 */ /* 0x000fea0003800000 */
[----:B------:R-:W0:Y:S01]  /*00d0*/  I2F.U32.RP R6, R39 ;  /* 0x0000002700067306 */ /* 0x000e220000209000 */
[----:B------:R-:W-:Y:S02]  /*00e0*/  HFMA2 R2, -RZ, RZ, 0, 0 ;  /* 0x00000000ff027431 */ /* 0x000fe400000001ff */
[----:B------:R-:W-:Y:S01]  /*00f0*/  IMAD.MOV R0, RZ, RZ, -R39 ;  /* 0x000000ffff007224 */ /* 0x000fe200078e0a27 */
[----:B------:R-:W-:-:S04]  /*0100*/  ISETP.NE.U32.AND P0, PT, R39, RZ, PT ;  /* 0x000000ff2700720c */ /* 0x000fc80003f05070 */
[----:B0-----:R-:W0:Y:S02]  /*0110*/  MUFU.RCP R3, R6 ;  /* 0x0000000600037308 */ /* 0x001e240000001000 */
[----:B0-----:R-:W-:-:S06]  /*0120*/  VIADD R3, R3, 0xffffffe ;  /* 0x0ffffffe03037836 */ /* 0x001fcc0000000000 */
[----:B------:R-:W0:Y:S02]  /*0130*/  F2I.FTZ.U32.TRUNC.NTZ R3, R3 ;  /* 0x0000000300037305 */ /* 0x000e24000021f000 */
[----:B0-----:R-:W-:-:S04]  /*0140*/  IMAD R5, R0, R3, RZ ;  /* 0x0000000300057224 */ /* 0x001fc800078e02ff */
[----:B------:R-:W-:Y:S01]  /*0150*/  IMAD.HI.U32 R5, R3, R5, R2 ;  /* 0x0000000503057227 */ /* 0x000fe200078e0002 */
[----:B------:R-:W-:-:S05]  /*0160*/  MOV R3, RZ ;  /* 0x000000ff00037202 */ /* 0x000fca0000000f00 */
[----:B------:R-:W-:-:S04]  /*0170*/  IMAD.HI.U32 R2, R5, R30, RZ ;  /* 0x0000001e05027227 */ /* 0x000fc800078e00ff */
[----:B------:R-:W-:-:S04]  /*0180*/  IMAD.MOV R0, RZ, RZ, -R2 ;  /* 0x000000ffff007224 */ /* 0x000fc800078e0a02 */
[----:B------:R-:W-:-:S05]  /*0190*/  IMAD R0, R39, R0, R30 ;  /* 0x0000000027007224 */ /* 0x000fca00078e021e */
[----:B------:R-:W-:-:S13]  /*01a0*/  ISETP.GE.U32.AND P2, PT, R0, R39, PT ;  /* 0x000000270000720c */ /* 0x000fda0003f46070 */
[----:B------:R-:W-:Y:S01]  /*01b0*/  @P2 IADD3 R0, PT, PT, -R39, R0, RZ ;  /* 0x0000000027002210 */ /* 0x000fe20007ffe1ff */
[----:B------:R-:W-:-:S03]  /*01c0*/  @P2 VIADD R2, R2, 0x1 ;  /* 0x0000000102022836 */ /* 0x000fc60000000000 */
[----:B------:R-:W-:-:S13]  /*01d0*/  ISETP.GE.U32.AND P1, PT, R0, R39, PT ;  /* 0x000000270000720c */ /* 0x000fda0003f26070 */
[----:B------:R-:W-:Y:S02]  /*01e0*/  @P1 IADD3 R2, PT, PT, R2, 0x1, RZ ;  /* 0x0000000102021810 */ /* 0x000fe40007ffe0ff */
[----:B------:R-:W-:Y:S01]  /*01f0*/  @!P0 LOP3.LUT R2, RZ, R39, RZ, 0x33, !PT ;  /* 0x00000027ff028212 */ /* 0x000fe200078e33ff */
[----:B------:R-:W-:Y:S06]  /*0200*/  BRA `(.L_x_258) ;  /* 0x0000000000207947 */ /* 0x000fec0003800000 */
.L_x_257:
[----:B------:R-:W-:Y:S01]  /*0210*/  IMAD.MOV.U32 R25, RZ, RZ, R30 ;  /* 0x000000ffff197224 */ /* 0x000fe200078e001e */
[----:B------:R-:W-:Y:S01]  /*0220*/  MOV R18, R39 ;  /* 0x0000002700127202 */ /* 0x000fe20000000f00 */
[----:B------:R-:W-:Y:S01]  /*0230*/  IMAD.MOV.U32 R19, RZ, RZ, R4 ;  /* 0x000000ffff137224 */ /* 0x000fe200078e0004 */
[----:B------:R-:W-:Y:S02]  /*0240*/  MOV R17, R15 ;  /* 0x0000000f00117202 */ /* 0x000fe40000000f00 */
[----:B------:R-:W-:Y:S02]  /*0250*/  MOV R16, 0x270 ;  /* 0x0000027000107802 */ /* 0x000fe40000000f00 */
[----:B------:R-:W-:Y:S05]  /*0260*/  CALL.REL.NOINC `($__internal_8_$__cuda_sm20_div_s64) ;  /* 0x00000048002c7944 */ /* 0x000fea0003c00000 */
[----:B------:R-:W-:Y:S02]  /*0270*/  MOV R2, R0 ;  /* 0x0000000000027202 */ /* 0x000fe40000000f00 */
[----:B------:R-:W-:-:S07]  /*0280*/  MOV R3, R19 ;  /* 0x0000001300037202 */ /* 0x000fce0000000f00 */
.L_x_258:
        /* <DEDUP_REMOVED lines=30> */
.L_x_260:
[----:B------:R-:W-:Y:S01]  /*0470*/  IMAD.MOV.U32 R25, RZ, RZ, R2 ;  /* 0x000000ffff197224 */ /* 0x000fe200078e0002 */
[----:B------:R-:W-:Y:S02]  /*0480*/  MOV R19, R3 ;  /* 0x0000000300137202 */ /* 0x000fe40000000f00 */
[----:B------:R-:W-:Y:S02]  /*0490*/  MOV R16, 0x4b0 ;  /* 0x000004b000107802 */ /* 0x000fe40000000f00 */
[----:B------:R-:W-:Y:S05]  /*04a0*/  CALL.REL.NOINC `($__internal_8_$__cuda_sm20_div_s64) ;  /* 0x00000044009c7944 */ /* 0x000fea0003c00000 */
[----:B------:R-:W-:Y:S02]  /*04b0*/  MOV R26, R0 ;  /* 0x00000000001a7202 */ /* 0x000fe40000000f00 */
[----:B------:R-:W-:Y:S02]  /*04c0*/  MOV R27, R19 ;  /* 0x00000013001b7202 */ /* 0x000fe40000000f00 */
.L_x_261:
[----:B------:R-:W-:Y:S05]  /*04d0*/  BSYNC.RECONVERGENT B0 ;  /* 0x0000000000007941 */ /* 0x000fea0003800200 */
.L_x_259:
[----:B------:R-:W0:Y:S01]  /*04e0*/  LDC R3, c[0x0][0x434] ;  /* 0x00010d00ff037b82 */ /* 0x000e220000000800 */
        /* <DEDUP_REMOVED lines=8> */
[----:B0-----:R-:W-:Y:S02]  /*0570*/  IMAD.MOV R5, RZ, RZ, -R9 ;  /* 0x000000ffff057224 */ /* 0x001fe400078e0a09 */
[----:B------:R-:W-:Y:S02]  /*0580*/  IMAD.MOV.U32 R8, RZ, RZ, RZ ;  /* 0x000000ffff087224 */ /* 0x000fe400078e00ff */
        /* <DEDUP_REMOVED lines=44> */
.L_x_263:
[----:B------:R-:W-:Y:S01]  /*0850*/  IMAD.MOV.U32 R25, RZ, RZ, R18 ;  /* 0x000000ffff197224 */ /* 0x000fe200078e0012 */
[----:B------:R-:W-:Y:S01]  /*0860*/  MOV R18, R10 ;  /* 0x0000000a00127202 */ /* 0x000fe20000000f00 */
[----:B------:R-:W-:Y:S01]  /*0870*/  IMAD.MOV.U32 R19, RZ, RZ, R17 ;  /* 0x000000ffff137224 */ /* 0x000fe200078e0011 */
[----:B------:R-:W-:Y:S02]  /*0880*/  MOV R17, R11 ;  /* 0x0000000b00117202 */ /* 0x000fe40000000f00 */
[----:B------:R-:W-:Y:S02]  /*0890*/  MOV R16, 0x8b0 ;  /* 0x000008b000107802 */ /* 0x000fe40000000f00 */
[----:B------:R-:W-:Y:S05]  /*08a0*/  CALL.REL.NOINC `($__internal_8_$__cuda_sm20_div_s64) ;  /* 0x00000040009c7944 */ /* 0x000fea0003c00000 */
[----:B------:R-:W-:Y:S02]  /*08b0*/  MOV R18, R0 ;  /* 0x0000000000127202 */ /* 0x000fe40000000f00 */
.L_x_264:
[----:B------:R-:W-:Y:S05]  /*08c0*/  BSYNC.RECONVERGENT B0 ;  /* 0x0000000000007941 */ /* 0x000fea0003800200 */
.L_x_262:
[----:B------:R-:W0:Y:S01]  /*08d0*/  LDC R21, c[0x0][0x434] ;  /* 0x00010d00ff157b82 */ /* 0x000e220000000800 */
[----:B------:R-:W-:Y:S01]  /*08e0*/  IMAD.MOV.U32 R6, RZ, RZ, RZ ;  /* 0x000000ffff067224 */ /* 0x000fe200078e00ff */
[----:B------:R-:W-:Y:S01]  /*08f0*/  BSSY.RECONVERGENT B0, `(.L_x_265) ;  /* 0x0000077000007945 */ /* 0x000fe20003800200 */
[----:B0-----:R-:W-:Y:S02]  /*0900*/  IABS R5, R21 ;  /* 0x0000001500057213 */ /* 0x001fe40000000000 */
[----:B------:R-:W-:Y:S02]  /*0910*/  SHF.R.S32.HI R9, RZ, 0x1f, R21 ;  /* 0x0000001fff097819 */ /* 0x000fe40000011415 */
[----:B------:R-:W0:Y:S02]  /*0920*/  I2F.RP R8, R5 ;  /* 0x0000000500087306 */ /* 0x000e240000209400 */
[----:B------:R-:W-:-:S06]  /*0930*/  LOP3.LUT R9, R9, 0x1, RZ, 0xfc, !PT ;  /* 0x0000000109097812 */ /* 0x000fcc00078efcff */
[----:B0-----:R-:W0:Y:S02]  /*0940*/  MUFU.RCP R7, R8 ;  /* 0x0000000800077308 */ /* 0x001e240000001000 */
[----:B0-----:R-:W-:-:S06]  /*0950*/  VIADD R7, R7, 0xffffffe ;  /* 0x0ffffffe07077836 */ /* 0x001fcc0000000000 */
[----:B------:R-:W0:Y:S02]  /*0960*/  F2I.FTZ.U32.TRUNC.NTZ R7, R7 ;  /* 0x0000000700077305 */ /* 0x000e24000021f000 */
[----:B0-----:R-:W-:-:S04]  /*0970*/  IMAD.MOV R0, RZ, RZ, -R7 ;  /* 0x000000ffff007224 */ /* 0x001fc800078e0a07 */
[----:B------:R-:W-:Y:S01]  /*0980*/  IMAD R3, R0, R5, RZ ;  /* 0x0000000500037224 */ /* 0x000fe200078e02ff */
[----:B------:R-:W-:Y:S02]  /*0990*/  IABS R0, R2 ;  /* 0x0000000200007213 */ /* 0x000fe40000000000 */
[----:B------:R-:W-:Y:S01]  /*09a0*/  LOP3.LUT R2, R2, R21, RZ, 0x3c, !PT ;  /* 0x0000001502027212 */ /* 0x000fe200078e3cff */
[----:B------:R-:W-:-:S03]  /*09b0*/  IMAD.HI.U32 R3, R7, R3, R6 ;  /* 0x0000000307037227 */ /* 0x000fc600078e0006 */
[----:B------:R-:W-:Y:S01]  /*09c0*/  ISETP.GE.AND P2, PT, R2, RZ, PT ;  /* 0x000000ff0200720c */ /* 0x000fe20003f46270 */
        /* <DEDUP_REMOVED lines=8> */
[----:B------:R-:W-:Y:S02]  /*0a50*/  ISETP.GE.U32.AND P0, PT, R0, R5, PT ;  /* 0x000000050000720c */ /* 0x000fe40003f06070 */
[----:B------:R-:W0:Y:S11]  /*0a60*/  LDC R0, c[0x0][0x3e0] ;  /* 0x0000f800ff007b82 */ /* 0x000e360000000800 */
[----:B------:R-:W-:-:S04]  /*0a70*/  @P0 VIADD R3, R3, 0x1 ;  /* 0x0000000103030836 */ /* 0x000fc80000000000 */
[----:B------:R-:W-:-:S04]  /*0a80*/  IMAD.MOV.U32 R2, RZ, RZ, R3 ;  /* 0x000000ffff027224 */ /* 0x000fc800078e0003 */
[----:B------:R-:W-:Y:S01]  /*0a90*/  @!P2 IMAD.MOV R2, RZ, RZ, -R2 ;  /* 0x000000ffff02a224 */ /* 0x000fe200078e0a02 */
[----:B------:R-:W-:Y:S02]  /*0aa0*/  @!P1 LOP3.LUT R2, RZ, R21, RZ, 0x33, !PT ;  /* 0x00000015ff029212 */ /* 0x000fe400078e33ff */
[----:B0-----:R-:W-:-:S03]  /*0ab0*/  IABS R6, R0 ;  /* 0x0000000000067213 */ /* 0x001fc60000000000 */
[----:B------:R-:W-:Y:S01]  /*0ac0*/  IMAD R9, R2, R9, RZ ;  /* 0x0000000902097224 */ /* 0x000fe200078e02ff */
[----:B------:R-:W-:Y:S01]  /*0ad0*/  ISETP.NE.AND P5, PT, R0, RZ, PT ;  /* 0x000000ff0000720c */ /* 0x000fe20003fa5270 */
[----:B------:R-:W0:Y:S01]  /*0ae0*/  I2F.RP R13, R6 ;  /* 0x00000006000d7306 */ /* 0x000e220000209400 */
[----:B------:R-:W-:Y:S02]  /*0af0*/  ISETP.NE.AND P4, PT, R2, RZ, PT ;  /* 0x000000ff0200720c */ /* 0x000fe40003f85270 */
[-C--:B------:R-:W-:Y:S02]  /*0b00*/  IABS R8, R9.reuse ;  /* 0x0000000900087213 */ /* 0x080fe40000000000 */
[----:B------:R-:W-:-:S03]  /*0b10*/  IABS R17, R9 ;  /* 0x0000000900117213 */ /* 0x000fc60000000000 */
[----:B------:R-:W1:Y:S02]  /*0b20*/  I2F.RP R7, R8 ;  /* 0x0000000800077306 */ /* 0x000e640000209400 */
[----:B------:R-:W-:-:S06]  /*0b30*/  IMAD.MOV R17, RZ, RZ, -R17 ;  /* 0x000000ffff117224 */ /* 0x000fcc00078e0a11 */
[----:B0-----:R-:W0:Y:S08]  /*0b40*/  MUFU.RCP R22, R13 ;  /* 0x0000000d00167308 */ /* 0x001e300000001000 */
[----:B-1----:R-:W1:Y:S01]  /*0b50*/  MUFU.RCP R3, R7 ;  /* 0x0000000700037308 */ /* 0x002e620000001000 */
[----:B0-----:R-:W-:-:S07]  /*0b60*/  VIADD R22, R22, 0xffffffe ;  /* 0x0ffffffe16167836 */ /* 0x001fce0000000000 */
[----:B------:R0:W-:Y:S01]  /*0b70*/  F2I.FTZ.U32.TRUNC.NTZ R23, R22 ;  /* 0x0000001600177305 */ /* 0x0001e2000021f000 */
[----:B-1----:R-:W-:Y:S02]  /*0b80*/  VIADD R24, R3, 0xffffffe ;  /* 0x0ffffffe03187836 */ /* 0x002fe40000000000 */
[----:B------:R-:W-:-:S05]  /*0b90*/  VIADD R3, R0, 0xffffffff ;  /* 0xffffffff00037836 */ /* 0x000fca0000000000 */
[----:B------:R-:W1:Y:S01]  /*0ba0*/  F2I.FTZ.U32.TRUNC.NTZ R25, R24 ;  /* 0x0000001800197305 */ /* 0x000e62000021f000 */
[----:B------:R-:W-:-:S04]  /*0bb0*/  IADD3 R7, PT, PT, R3, R8, RZ ;  /* 0x0000000803077210 */ /* 0x000fc80007ffe0ff */
[----:B------:R-:W-:Y:S01]  /*0bc0*/  IABS R13, R7 ;  /* 0x00000007000d7213 */ /* 0x000fe20000000000 */
[----:B0-----:R-:W-:Y:S02]  /*0bd0*/  IMAD.MOV.U32 R22, RZ, RZ, RZ ;  /* 0x000000ffff167224 */ /* 0x001fe400078e00ff */
[----:B-1----:R-:W-:Y:S02]  /*0be0*/  IMAD.MOV R5, RZ, RZ, -R25 ;  /* 0x000000ffff057224 */ /* 0x002fe400078e0a19 */
[----:B------:R-:W-:Y:S02]  /*0bf0*/  IMAD.MOV.U32 R24, RZ, RZ, RZ ;  /* 0x000000ffff187224 */ /* 0x000fe400078e00ff */
[----:B------:R-:W-:Y:S02]  /*0c00*/  IMAD R12, R5, R8, RZ ;  /* 0x00000008050c7224 */ /* 0x000fe400078e02ff */
[----:B------:R-:W-:Y:S02]  /*0c10*/  IMAD.MOV R5, RZ, RZ, -R23 ;  /* 0x000000ffff057224 */ /* 0x000fe400078e0a17 */
[----:B------:R-:W-:-:S04]  /*0c20*/  IMAD.HI.U32 R12, R25, R12, R24 ;  /* 0x0000000c190c7227 */ /* 0x000fc800078e0018 */
[----:B------:R-:W-:Y:S02]  /*0c30*/  IMAD R5, R5, R6, RZ ;  /* 0x0000000605057224 */ /* 0x000fe400078e02ff */
[----:B------:R-:W-:-:S04]  /*0c40*/  IMAD.HI.U32 R12, R12, R13, RZ ;  /* 0x0000000d0c0c7227 */ /* 0x000fc800078e00ff */
[----:B------:R-:W-:Y:S02]  /*0c50*/  IMAD R17, R12, R17, R13 ;  /* 0x000000110c117224 */ /* 0x000fe400078e020d */
[----:B------:R-:W-:Y:S01]  /*0c60*/  IMAD.HI.U32 R14, R23, R5, R22 ;  /* 0x00000005170e7227 */ /* 0x000fe200078e0016 */
[----:B------:R-:W-:Y:S02]  /*0c70*/  LOP3.LUT R5, R7, R8, RZ, 0x3c, !PT ;  /* 0x0000000807057212 */ /* 0x000fe400078e3cff */
[----:B------:R-:W-:Y:S02]  /*0c80*/  ISETP.GT.U32.AND P1, PT, R8, R17, PT ;  /* 0x000000110800720c */ /* 0x000fe40003f24070 */
[----:B------:R-:W-:Y:S01]  /*0c90*/  ISETP.GE.AND P0, PT, R5, RZ, PT ;  /* 0x000000ff0500720c */ /* 0x000fe20003f06270 */
[----:B------:R-:W-:Y:S01]  /*0ca0*/  IMAD.HI.U32 R14, R14, R13, RZ ;  /* 0x0000000d0e0e7227 */ /* 0x000fe200078e00ff */
[----:B------:R-:W0:Y:S01]  /*0cb0*/  LDC.U8 R5, c[0x0][0x549] ;  /* 0x00015240ff057b82 */ /* 0x000e220000000000 */
[----:B------:R-:W-:-:S02]  /*0cc0*/  LOP3.LUT R7, R7, R0, RZ, 0x3c, !PT ;  /* 0x0000000007077212 */ /* 0x000fc400078e3cff */
[----:B------:R-:W-:-:S04]  /*0cd0*/  IMAD.MOV R16, RZ, RZ, -R14 ;  /* 0x000000ffff107224 */ /* 0x000fc800078e0a0e */
[----:B------:R-:W-:Y:S02]  /*0ce0*/  IMAD R13, R6, R16, R13 ;  /* 0x00000010060d7224 */ /* 0x000fe400078e020d */
[----:B------:R-:W-:Y:S02]  /*0cf0*/  @!P1 IMAD.IADD R17, R17, 0x1, -R8 ;  /* 0x0000000111119824 */ /* 0x000fe400078e0a08 */
[----:B------:R-:W-:Y:S01]  /*0d00*/  @!P1 VIADD R12, R12, 0x1 ;  /* 0x000000010c0c9836 */ /* 0x000fe20000000000 */
[----:B------:R-:W-:Y:S02]  /*0d10*/  ISETP.GT.U32.AND P2, PT, R6, R13, PT ;  /* 0x0000000d0600720c */ /* 0x000fe40003f44070 */
[----:B------:R-:W-:Y:S02]  /*0d20*/  ISETP.GE.U32.AND P3, PT, R17, R8, PT ;  /* 0x000000081100720c */ /* 0x000fe40003f66070 */
[----:B------:R-:W-:-:S09]  /*0d30*/  ISETP.NE.AND P1, PT, R9, RZ, PT ;  /* 0x000000ff0900720c */ /* 0x000fd20003f25270 */
[----:B------:R-:W-:Y:S02]  /*0d40*/  @!P2 IMAD.IADD R13, R13, 0x1, -R6 ;  /* 0x000000010d0da824 */ /* 0x000fe400078e0a06 */
[----:B------:R-:W-:Y:S01]  /*0d50*/  @P3 IADD3 R12, PT, PT, R12, 0x1, RZ ;  /* 0x000000010c0c3810 */ /* 0x000fe20007ffe0ff */
[----:B------:R-:W-:Y:S01]  /*0d60*/  @!P2 VIADD R14, R14, 0x1 ;  /* 0x000000010e0ea836 */ /* 0x000fe20000000000 */
[----:B------:R-:W-:Y:S02]  /*0d70*/  ISETP.GE.AND P3, PT, R7, RZ, PT ;  /* 0x000000ff0700720c */ /* 0x000fe40003f66270 */
[----:B0-----:R-:W-:Y:S01]  /*0d80*/  ISETP.NE.AND P2, PT, R5, RZ, PT ;  /* 0x000000ff0500720c */ /* 0x001fe20003f45270 */
[----:B------:R-:W-:Y:S01]  /*0d90*/  @!P0 IMAD.MOV R12, RZ, RZ, -R12 ;  /* 0x000000ffff0c8224 */ /* 0x000fe200078e0a0c */
[----:B------:R-:W-:Y:S02]  /*0da0*/  @!P1 LOP3.LUT R12, RZ, R8, RZ, 0x33, !PT ;  /* 0x00000008ff0c9212 */ /* 0x000fe400078e33ff */
[----:B------:R-:W-:-:S02]  /*0db0*/  ISETP.GE.U32.AND P1, PT, R13, R6, PT ;  /* 0x000000060d00720c */ /* 0x000fc40003f26070 */
[-C--:B------:R-:W-:Y:S02]  /*0dc0*/  ISETP.LT.U32.AND P0, PT, R18, R12.reuse, PT ;  /* 0x0000000c1200720c */ /* 0x080fe40003f01070 */
[----:B------:R-:W-:Y:S02]  /*0dd0*/  SHF.R.S32.HI R13, RZ, 0x1f, R12 ;  /* 0x0000001fff0d7819 */ /* 0x000fe4000001140c */
[----:B------:R-:W-:Y:S02]  /*0de0*/  SHF.R.S32.HI R5, RZ, 0x1f, R9 ;  /* 0x0000001fff057819 */ /* 0x000fe40000011409 */
[-C--:B------:R-:W-:Y:S02]  /*0df0*/  ISETP.LT.AND.EX P0, PT, R19, R13.reuse, PT, P0 ;  /* 0x0000000d1300720c */ /* 0x080fe40003f01300 */
[----:B------:R-:W-:Y:S02]  /*0e00*/  SEL R21, R21, 0x1, !P2 ;  /* 0x0000000115157807 */ /* 0x000fe40005000000 */
[----:B------:R-:W-:Y:S01]  /*0e10*/  SEL R7, R19, R13, P0 ;  /* 0x0000000d13077207 */ /* 0x000fe20000000000 */
[----:B------:R-:W-:Y:S01]  /*0e20*/  @P1 VIADD R14, R14, 0x1 ;  /* 0x000000010e0e1836 */ /* 0x000fe20000000000 */
[----:B------:R-:W-:-:S02]  /*0e30*/  SEL R8, R18, R12, P0 ;  /* 0x0000000c12087207 */ /* 0x000fc40000000000 */
[----:B------:R-:W-:Y:S01]  /*0e40*/  LOP3.LUT R6, R19, R7, RZ, 0xfc, !PT ;  /* 0x0000000713067212 */ /* 0x000fe200078efcff */
[----:B------:R-:W-:Y:S01]  /*0e50*/  @!P3 IMAD.MOV R14, RZ, RZ, -R14 ;  /* 0x000000ffff0eb224 */ /* 0x000fe200078e0a0e */
[----:B------:R-:W-:Y:S02]  /*0e60*/  @!P5 LOP3.LUT R14, RZ, R0, RZ, 0x33, !PT ;  /* 0x00000000ff0ed212 */ /* 0x000fe400078e33ff */
[----:B------:R-:W-:Y:S02]  /*0e70*/  ISETP.NE.U32.AND P1, PT, R6, RZ, PT ;  /* 0x000000ff0600720c */ /* 0x000fe40003f25070 */
[----:B------:R-:W-:-:S04]  /*0e80*/  SEL R6, RZ, 0x1, !P4 ;  /* 0x00000001ff067807 */ /* 0x000fc80006000000 */
[----:B------:R-:W-:-:S07]  /*0e90*/  LOP3.LUT R6, R5, R6, RZ, 0xfc, !PT ;  /* 0x0000000605067212 */ /* 0x000fce00078efcff */
        /* <DEDUP_REMOVED lines=21> */
.L_x_266:
[----:B------:R-:W-:Y:S01]  /*0ff0*/  IMAD.MOV.U32 R25, RZ, RZ, R18 ;  /* 0x000000ffff197224 */ /* 0x000fe200078e0012 */
[----:B------:R-:W-:Y:S01]  /*1000*/  MOV R18, R8 ;  /* 0x0000000800127202 */ /* 0x000fe20000000f00 */
[----:B------:R-:W-:Y:S01]  /*1010*/  IMAD.MOV.U32 R17, RZ, RZ, R7 ;  /* 0x000000ffff117224 */ /* 0x000fe200078e0007 */
[----:B------:R-:W-:Y:S02]  /*1020*/  MOV R16, 0x1040 ;  /* 0x0000104000107802 */ /* 0x000fe40000000f00 */
[----:B------:R-:W-:Y:S05]  /*1030*/  CALL.REL.NOINC `($__internal_8_$__cuda_sm20_div_s64) ;  /* 0x0000003800b87944 */ /* 0x000fea0003c00000 */
[----:B------:R-:W-:Y:S02]  /*1040*/  MOV R44, R0 ;  /* 0x00000000002c7202 */ /* 0x000fe40000000f00 */
[----:B------:R-:W-:Y:S02]  /*1050*/  MOV R45, R19 ;  /* 0x00000013002d7202 */ /* 0x000fe40000000f00 */
.L_x_267:
[----:B------:R-:W-:Y:S05]  /*1060*/  BSYNC.RECONVERGENT B0 ;  /* 0x0000000000007941 */ /* 0x000fea0003800200 */
.L_x_265:
[-C--:B------:R-:W-:Y:S01]  /*1070*/  IABS R13, R29.reuse ;  /* 0x0000001d000d7213 */ /* 0x080fe20000000000 */
[----:B------:R-:W0:Y:S01]  /*1080*/  LDC R2, c[0x0][0x434] ;  /* 0x00010d00ff027b82 */ /* 0x000e220000000800 */
[----:B------:R-:W-:Y:S01]  /*1090*/  IABS R0, R29 ;  /* 0x0000001d00007213 */ /* 0x000fe20000000000 */
        /* <DEDUP_REMOVED lines=21> */
[----:B------:R-:W-:-:S04]  /*11f0*/  @P2 VIADD R12, R12, 0x1 ;  /* 0x000000010c0c2836 */ /* 0x000fc80000000000 */
[----:B------:R-:W-:-:S04]  /*1200*/  IMAD.MOV.U32 R5, RZ, RZ, R12 ;  /* 0x000000ffff057224 */ /* 0x000fc800078e000c */
[----:B------:R-:W-:Y:S01]  /*1210*/  @!P0 IMAD.MOV R5, RZ, RZ, -R5 ;  /* 0x000000ffff058224 */ /* 0x000fe200078e0a05 */
[----:B------:R-:W-:Y:S01]  /*1220*/  @!P1 LOP3.LUT R5, RZ, R13, RZ, 0x33, !PT ;  /* 0x0000000dff059212 */ /* 0x000fe200078e33ff */
[----:B------:R-:W-:-:S03]  /*1230*/  IMAD R13, R14, R21, RZ ;  /* 0x000000150e0d7224 */ /* 0x000fc600078e02ff */
[----:B------:R-:W-:Y:S01]  /*1240*/  ISETP.LT.U32.AND P0, PT, R26, R5, PT ;  /* 0x000000051a00720c */ /* 0x000fe20003f01070 */
[----:B------:R-:W-:Y:S01]  /*1250*/  IMAD R6, R6, R13, RZ ;  /* 0x0000000d06067224 */ /* 0x000fe200078e02ff */
        /* <DEDUP_REMOVED lines=27> */
.L_x_269:
[----:B------:R-:W-:Y:S01]  /*1410*/  IMAD.MOV.U32 R25, RZ, RZ, R26 ;  /* 0x000000ffff197224 */ /* 0x000fe200078e001a */
[----:B------:R-:W-:Y:S01]  /*1420*/  MOV R19, R27 ;  /* 0x0000001b00137202 */ /* 0x000fe20000000f00 */
[----:B------:R-:W-:Y:S01]  /*1430*/  IMAD.MOV.U32 R18, RZ, RZ, R5 ;  /* 0x000000ffff127224 */ /* 0x000fe200078e0005 */
[----:B------:R-:W-:Y:S02]  /*1440*/  MOV R16, 0x1460 ;  /* 0x0000146000107802 */ /* 0x000fe40000000f00 */
[----:B------:R-:W-:Y:S05]  /*1450*/  CALL.REL.NOINC `($__internal_8_$__cuda_sm20_div_s64) ;  /* 0x0000003400b07944 */ /* 0x000fea0003c00000 */
[----:B------:R-:W-:Y:S02]  /*1460*/  MOV R22, R0 ;  /* 0x0000000000167202 */ /* 0x000fe40000000f00 */
[----:B------:R-:W-:Y:S02]  /*1470*/  MOV R23, R19 ;  /* 0x0000001300177202 */ /* 0x000fe40000000f00 */
.L_x_270:
[----:B------:R-:W-:Y:S05]  /*1480*/  BSYNC.RECONVERGENT B0 ;  /* 0x0000000000007941 */ /* 0x000fea0003800200 */
.L_x_268:
[----:B------:R-:W0:Y:S01]  /*1490*/  S2R R20, SR_TID.X ;  /* 0x0000000000147919 */ /* 0x000e220000002100 */
[----:B------:R-:W1:Y:S01]  /*14a0*/  LDCU UR4, c[0x0][0x534] ;  /* 0x0000a680ff0477ac */ /* 0x000e620008000800 */
[----:B------:R-:W-:Y:S01]  /*14b0*/  IADD3 R13, P0, PT, R30, -UR6, RZ ;  /* 0x800000061e0d7c10 */ /* 0x000fe2000ff1e0ff */
[----:B------:R-:W2:Y:S03]  /*14c0*/  LDCU.64 UR10, c[0x0][0x358] ;  /* 0x00006b00ff0a77ac */ /* 0x000ea60008000a00 */
[----:B------:R-:W-:Y:S02]  /*14d0*/  IADD3.X R12, PT, PT, R4, -0x1, RZ, P0, !PT ;  /* 0xffffffff040c7810 */ /* 0x000fe400007fe4ff */
[----:B0-----:R-:W-:Y:S02]  /*14e0*/  LOP3.LUT R0, R20, 0xf, RZ, 0xc0, !PT ;  /* 0x0000000f14007812 */ /* 0x001fe400078ec0ff */
[----:B------:R-:W-:-:S02]  /*14f0*/  SHF.R.U32.HI R25, RZ, 0x4, R20 ;  /* 0x00000004ff197819 */ /* 0x000fc40000011614 */
[----:B------:R-:W-:Y:S02]  /*1500*/  ISETP.GT.U32.AND P1, PT, R13, R0, PT ;  /* 0x000000000d00720c */ /* 0x000fe40003f24070 */
[----:B------:R-:W-:Y:S01]  /*1510*/  IADD3 R26, P2, PT, R0, UR6, RZ ;  /* 0x00000006001a7c10 */ /* 0x000fe2000ff5e0ff */
[C---:B------:R-:W-:Y:S01]  /*1520*/  VIADD R37, R25.reuse, 0x8 ;  /* 0x0000000819257836 */ /* 0x040fe20000000000 */
[----:B------:R-:W-:Y:S01]  /*1530*/  ISETP.GT.AND.EX P1, PT, R12, RZ, PT, P1 ;  /* 0x000000ff0c00720c */ /* 0x000fe20003f24310 */
[C---:B------:R-:W-:Y:S01]  /*1540*/  VIADD R35, R25.reuse, 0x10 ;  /* 0x0000001019237836 */ /* 0x040fe20000000000 */
[----:B------:R-:W-:Y:S01]  /*1550*/  IADD3.X R27, PT, PT, RZ, RZ, RZ, P2, !PT ;  /* 0x000000ffff1b7210 */ /* 0x000fe200017fe4ff */
[C---:B------:R-:W-:Y:S01]  /*1560*/  VIADD R33, R25.reuse, 0x18 ;  /* 0x0000001819217836 */ /* 0x040fe20000000000 */
[C---:B-1----:R-:W-:Y:S01]  /*1570*/  ISETP.GE.OR P0, PT, R25.reuse, UR4, !P1 ;  /* 0x0000000419007c0c */ /* 0x042fe2000cf06670 */
[----:B------:R-:W-:Y:S01]  /*1580*/  VIADD R31, R25, 0x20 ;  /* 0x00000020191f7836 */ /* 0x000fe20000000000 */
[----:B------:R-:W-:-:S02]  /*1590*/  ISETP.GE.OR P6, PT, R37, UR4, !P1 ;  /* 0x0000000425007c0c */ /* 0x000fc4000cfc6670 */
[----:B------:R-:W-:Y:S02]  /*15a0*/  ISETP.GE.OR P5, PT, R35, UR4, !P1 ;  /* 0x0000000423007c0c */ /* 0x000fe4000cfa6670 */
[----:B------:R-:W-:Y:S02]  /*15b0*/  ISETP.GE.OR P4, PT, R33, UR4, !P1 ;  /* 0x0000000421007c0c */ /* 0x000fe4000cf86670 */
[----:B------:R-:W-:-:S05]  /*15c0*/  ISETP.GE.OR P3, PT, R31, UR4, !P1 ;  /* 0x000000041f007c0c */ /* 0x000fca000cf66670 */
[----:B------:R-:W0:Y:S01]  /*15d0*/  @!P0 LDC.64 R16, c[0x0][0x428] ;  /* 0x00010a00ff108b82 */ /* 0x000e220000000a00 */
[----:B------:R-:W-:-:S04]  /*15e0*/  @!P0 IMAD.WIDE.U32 R40, R30, R25, R26 ;  /* 0x000000191e288225 */ /* 0x000fc800078e001a */
[----:B------:R-:W-:Y:S02]  /*15f0*/  @!P0 IMAD R14, R25, R4, R41 ;  /* 0x00000004190e8224 */ /* 0x000fe400078e0229 */
[----:B------:R-:W-:Y:S01]  /*1600*/  @!P6 IMAD.MOV.U32 R41, RZ, RZ, R27 ;  /* 0x000000ffff29e224 */ /* 0x000fe200078e001b */
[----:B------:R-:W1:Y:S08]  /*1610*/  @!P6 LDC.64 R12, c[0x0][0x428] ;  /* 0x00010a00ff0ceb82 */ /* 0x000e700000000a00 */
[----:B------:R-:W3:Y:S01]  /*1620*/  @!P5 LDC.64 R18, c[0x0][0x428] ;  /* 0x00010a00ff12db82 */ /* 0x000ee20000000a00 */
[----:B0-----:R-:W-:-:S04]  /*1630*/  @!P0 LEA R46, P2, R40, R16, 0x2 ;  /* 0x00000010282e8211 */ /* 0x001fc800078410ff */
[----:B------:R-:W-:Y:S01]  /*1640*/  @!P0 LEA.HI.X R47, R40, R17, R14, 0x2, P2 ;  /* 0x00000011282f8211 */ /* 0x000fe200010f140e */
[----:B------:R-:W-:Y:S01]  /*1650*/  IMAD.MOV.U32 R14, RZ, RZ, -0x800000 ;  /* 0xff800000ff0e7424 */ /* 0x000fe200078e00ff */
[----:B------:R-:W-:Y:S01]  /*1660*/  @!P6 MOV R40, R26 ;  /* 0x0000001a0028e202 */ /* 0x000fe20000000f00 */
[----:B------:R-:W0:Y:S01]  /*1670*/  @!P4 LDC.64 R16, c[0x0][0x428] ;  /* 0x00010a00ff10cb82 */ /* 0x000e220000000a00 */
[----:B------:R-:W-:Y:S01]  /*1680*/  @!P5 MOV R43, R27 ;  /* 0x0000001b002bd202 */ /* 0x000fe20000000f00 */
[----:B------:R-:W-:Y:S02]  /*1690*/  @!P5 IMAD.MOV.U32 R42, RZ, RZ, R26 ;  /* 0x000000ffff2ad224 */ /* 0x000fe400078e001a */
[----:B------:R-:W-:Y:S01]  /*16a0*/  @!P6 IMAD.WIDE.U32 R40, R30, R37, R40 ;  /* 0x000000251e28e225 */ /* 0x000fe200078e0028 */
[----:B--2---:R2:W4:Y:S03]  /*16b0*/  @!P0 LDG.E R14, desc[UR10][R46.64] ;  /* 0x0000000a2e0e8981 */ /* 0x004526000c1e1900 */
[----:B------:R-:W-:Y:S01]  /*16c0*/  @!P6 IMAD R24, R37, R4, R41 ;  /* 0x000000042518e224 */ /* 0x000fe200078e0229 */
[----:B-1----:R-:W-:Y:S01]  /*16d0*/  @!P6 LEA R36, P0, R40, R12, 0x2 ;  /* 0x0000000c2824e211 */ /* 0x002fe200078010ff */
[----:B------:R-:W-:-:S03]  /*16e0*/  @!P5 IMAD.WIDE.U32 R42, R30, R35, R42 ;  /* 0x000000231e2ad225 */ /* 0x000fc600078e002a */
[----:B------:R-:W-:Y:S01]  /*16f0*/  @!P6 LEA.HI.X R37, R40, R13, R24, 0x2, P0 ;  /* 0x0000000d2825e211 */ /* 0x000fe200000f1418 */
[----:B------:R-:W-:Y:S01]  /*1700*/  @!P5 IMAD R24, R35, R4, R43 ;  /* 0x000000042318d224 */ /* 0x000fe200078e022b */
[C---:B---3--:R-:W-:Y:S01]  /*1710*/  @!P5 LEA R40, P0, R42.reuse, R18, 0x2 ;  /* 0x000000122a28d211 */ /* 0x048fe200078010ff */
[----:B------:R-:W1:Y:S01]  /*1720*/  @!P3 LDC.64 R12, c[0x0][0x428] ;  /* 0x00010a00ff0cbb82 */ /* 0x000e620000000a00 */
[----:B------:R-:W-:Y:S01]  /*1730*/  VIADD R35, R25, 0x28 ;  /* 0x0000002819237836 */ /* 0x000fe20000000000 */
[----:B------:R-:W-:Y:S02]  /*1740*/  @!P4 MOV R43, R27 ;  /* 0x0000001b002bc202 */ /* 0x000fe40000000f00 */
[----:B------:R-:W-:Y:S01]  /*1750*/  @!P5 LEA.HI.X R41, R42, R19, R24, 0x2, P0 ;  /* 0x000000132a29d211 */ /* 0x000fe200000f1418 */
[----:B------:R-:W-:Y:S01]  /*1760*/  @!P4 IMAD.MOV.U32 R42, RZ, RZ, R26 ;  /* 0x000000ffff2ac224 */ /* 0x000fe200078e001a */
[----:B------:R-:W-:Y:S01]  /*1770*/  ISETP.GE.OR P2, PT, R35, UR4, !P1 ;  /* 0x0000000423007c0c */ /* 0x000fe2000cf46670 */
[----:B------:R-:W-:-:S02]  /*1780*/  VIADD R19, R25, 0x38 ;  /* 0x0000003819137836 */ /* 0x000fc40000000000 */
[----:B------:R-:W-:-:S04]  /*1790*/  @!P4 IMAD.WIDE.U32 R42, R30, R33, R42 ;  /* 0x000000211e2ac225 */ /* 0x000fc800078e002a */
[----:B------:R-:W-:Y:S01]  /*17a0*/  @!P4 IMAD R18, R33, R4, R43 ;  /* 0x000000042112c224 */ /* 0x000fe200078e022b */
[C---:B0-----:R-:W-:Y:S01]  /*17b0*/  @!P4 LEA R32, P0, R42.reuse, R16, 0x2 ;  /* 0x000000102a20c211 */ /* 0x041fe200078010ff */
[----:B--2---:R-:W-:Y:S02]  /*17c0*/  @!P3 IMAD.MOV.U32 R46, RZ, RZ, R26 ;  /* 0x000000ffff2eb224 */ /* 0x004fe400078e001a */
[----:B------:R-:W-:Y:S01]  /*17d0*/  @!P3 IMAD.MOV.U32 R47, RZ, RZ, R27 ;  /* 0x000000ffff2fb224 */ /* 0x000fe200078e001b */
[----:B------:R-:W-:Y:S02]  /*17e0*/  @!P4 LEA.HI.X R33, R42, R17, R18, 0x2, P0 ;  /* 0x000000112a21c211 */ /* 0x000fe400000f1412 */
[----:B------:R-:W0:Y:S01]  /*17f0*/  @!P2 LDC.64 R16, c[0x0][0x428] ;  /* 0x00010a00ff10ab82 */ /* 0x000e220000000a00 */
[----:B------:R-:W-:-:S04]  /*1800*/  @!P3 IMAD.WIDE.U32 R46, R30, R31, R46 ;  /* 0x0000001f1e2eb225 */ /* 0x000fc800078e002e */
[----:B------:R-:W-:Y:S01]  /*1810*/  @!P3 IMAD R18, R31, R4, R47 ;  /* 0x000000041f12b224 */ /* 0x000fe200078e022f */
[----:B-1----:R-:W-:Y:S01]  /*1820*/  @!P3 LEA R42, P0, R46, R12, 0x2 ;  /* 0x0000000c2e2ab211 */ /* 0x002fe200078010ff */
[----:B------:R-:W-:-:S03]  /*1830*/  VIADD R31, R25, 0x30 ;  /* 0x00000030191f7836 */ /* 0x000fc60000000000 */
[----:B------:R-:W-:Y:S02]  /*1840*/  @!P3 LEA.HI.X R43, R46, R13, R18, 0x2, P0 ;  /* 0x0000000d2e2bb211 */ /* 0x000fe400000f1412 */
[----:B------:R-:W-:Y:S01]  /*1850*/  MOV R18, 0xff800000 ;  /* 0xff80000000127802 */ /* 0x000fe20000000f00 */
[----:B------:R-:W-:Y:S01]  /*1860*/  @!P2 IMAD.MOV.U32 R49, RZ, RZ, R27 ;  /* 0x000000ffff31a224 */ /* 0x000fe200078e001b */
[----:B------:R-:W-:Y:S02]  /*1870*/  @!P2 MOV R48, R26 ;  /* 0x0000001a0030a202 */ /* 0x000fe40000000f00 */
[----:B------:R-:W-:Y:S02]  /*1880*/  ISETP.GE.OR P0, PT, R31, UR4, !P1 ;  /* 0x000000041f007c0c */ /* 0x000fe4000cf06670 */
[----:B------:R1:W2:Y:S01]  /*1890*/  @!P6 LDG.E R18, desc[UR10][R36.64] ;  /* 0x0000000a2412e981 */ /* 0x0002a2000c1e1900 */
[----:B------:R-:W-:Y:S01]  /*18a0*/  ISETP.GE.OR P6, PT, R19, UR4, !P1 ;  /* 0x0000000413007c0c */ /* 0x000fe2000cfc6670 */
[----:B------:R-:W-:-:S04]  /*18b0*/  @!P2 IMAD.WIDE.U32 R48, R30, R35, R48 ;  /* 0x000000231e30a225 */ /* 0x000fc800078e0030 */
[----:B------:R-:W-:Y:S01]  /*18c0*/  @!P2 IMAD R12, R35, R4, R49 ;  /* 0x00000004230ca224 */ /* 0x000fe200078e0231 */
[----:B0-----:R-:W-:Y:S01]  /*18d0*/  @!P2 LEA R46, P1, R48, R16, 0x2 ;  /* 0x00000010302ea211 */ /* 0x001fe200078210ff */
[----:B------:R-:W-:-:S03]  /*18e0*/  IMAD.MOV.U32 R24, RZ, RZ, -0x800000 ;  /* 0xff800000ff187424 */ /* 0x000fc600078e00ff */
[----:B------:R-:W-:Y:S02]  /*18f0*/  @!P2 LEA.HI.X R47, R48, R17, R12, 0x2, P1 ;  /* 0x00000011302fa211 */ /* 0x000fe400008f140c */
[----:B------:R-:W0:Y:S01]  /*1900*/  @!P0 LDC.64 R16, c[0x0][0x428] ;  /* 0x00010a00ff108b82 */ /* 0x000e220000000a00 */
[----:B------:R-:W-:Y:S01]  /*1910*/  IMAD.MOV.U32 R35, RZ, RZ, -0x800000 ;  /* 0xff800000ff237424 */ /* 0x000fe200078e00ff */
[----:B------:R3:W5:Y:S01]  /*1920*/  @!P5 LDG.E R24, desc[UR10][R40.64] ;  /* 0x0000000a2818d981 */ /* 0x000762000c1e1900 */
[--C-:B------:R-:W-:Y:S01]  /*1930*/  @!P6 IMAD.MOV.U32 R48, RZ, RZ, R26.reuse ;  /* 0x000000ffff30e224 */ /* 0x100fe200078e001a */
[----:B------:R-:W-:Y:S01]  /*1940*/  MOV R34, 0xff800000 ;  /* 0xff80000000227802 */ /* 0x000fe20000000f00 */
[----:B------:R-:W-:Y:S02]  /*1950*/  @!P6 IMAD.MOV.U32 R49, RZ, RZ, R27 ;  /* 0x000000ffff31e224 */ /* 0x000fe400078e001b */
[----:B------:R-:W5:Y:S01]  /*1960*/  @!P3 LDG.E R35, desc[UR10][R42.64] ;  /* 0x0000000a2a23b981 */ /* 0x000f62000c1e1900 */
[----:B------:R-:W3:Y:S01]  /*1970*/  @!P6 LDC.64 R12, c[0x0][0x428] ;  /* 0x00010a00ff0ceb82 */ /* 0x000ee20000000a00 */
[----:B-1----:R-:W-:Y:S01]  /*1980*/  @!P0 MOV R37, R27 ;  /* 0x0000001b00258202 */ /* 0x002fe20000000f00 */
[----:B------:R-:W-:Y:S01]  /*1990*/  @!P0 IMAD.MOV.U32 R36, RZ, RZ, R26 ;  /* 0x000000ffff248224 */ /* 0x000fe200078e001a */
[----:B------:R1:W5:Y:S01]  /*19a0*/  @!P4 LDG.E R34, desc[UR10][R32.64] ;  /* 0x0000000a2022c981 */ /* 0x000362000c1e1900 */
[----:B------:R-:W-:-:S04]  /*19b0*/  @!P6 IMAD.WIDE.U32 R48, R30, R19, R48 ;  /* 0x000000131e30e225 */ /* 0x000fc800078e0030 */
[----:B------:R-:W-:-:S04]  /*19c0*/  @!P0 IMAD.WIDE.U32 R36, R30, R31, R36 ;  /* 0x0000001f1e248225 */ /* 0x000fc800078e0024 */
[----:B------:R-:W-:Y:S01]  /*19d0*/  @!P0 IMAD R26, R31, R4, R37 ;  /* 0x000000041f1a8224 */ /* 0x000fe200078e0225 */
[C---:B0-----:R-:W-:Y:S01]  /*19e0*/  @!P0 LEA R16, P3, R36.reuse, R16, 0x2 ;  /* 0x0000001024108211 */ /* 0x041fe200078610ff */
[----:B------:R-:W-:Y:S02]  /*19f0*/  @!P6 IMAD R4, R19, R4, R49 ;  /* 0x000000041304e224 */ /* 0x000fe400078e0231 */
[----:B------:R-:W-:Y:S01]  /*1a00*/  IMAD.MOV.U32 R19, RZ, RZ, -0x800000 ;  /* 0xff800000ff137424 */ /* 0x000fe200078e00ff */
[----:B------:R-:W-:Y:S01]  /*1a10*/  @!P0 LEA.HI.X R17, R36, R17, R26, 0x2, P3 ;  /* 0x0000001124118211 */ /* 0x000fe200018f141a */
[----:B------:R-:W-:Y:S01]  /*1a20*/  IMAD.MOV.U32 R26, RZ, RZ, -0x800000 ;  /* 0xff800000ff1a7424 */ /* 0x000fe200078e00ff */
[----:B---3--:R-:W-:Y:S02]  /*1a30*/  @!P6 LEA R40, P1, R48, R12, 0x2 ;  /* 0x0000000c3028e211 */ /* 0x008fe400078210ff */
[----:B------:R-:W-:-:S03]  /*1a40*/  MOV R12, 0xff800000 ;  /* 0xff800000000c7802 */ /* 0x000fc60000000f00 */
[----:B------:R0:W3:Y:S01]  /*1a50*/  @!P0 LDG.E R26, desc[UR10][R16.64] ;  /* 0x0000000a101a8981 */ /* 0x0000e2000c1e1900 */
[----:B------:R-:W-:Y:S02]  /*1a60*/  @!P6 LEA.HI.X R41, R48, R13, R4, 0x2, P1 ;  /* 0x0000000d3029e211 */ /* 0x000fe400008f1404 */
[----:B------:R-:W1:Y:S01]  /*1a70*/  LDC R13, c[0x0][0x434] ;  /* 0x00010d00ff0d7b82 */ /* 0x000e620000000800 */
[----:B------:R-:W3:Y:S04]  /*1a80*/  @!P2 LDG.E R12, desc[UR10][R46.64] ;  /* 0x0000000a2e0ca981 */ /* 0x000ee8000c1e1900 */
[----:B------:R-:W3:Y:S03]  /*1a90*/  @!P6 LDG.E R19, desc[UR10][R40.64] ;  /* 0x0000000a2813e981 */ /* 0x000ee6000c1e1900 */
[----:B------:R-:W0:Y:S01]  /*1aa0*/  S2UR UR4, SR_CgaCtaId ;  /* 0x00000000000479c3 */ /* 0x000e220000008800 */
[----:B------:R-:W-:Y:S01]  /*1ab0*/  UMOV UR5, 0x400 ;  /* 0x0000040000057882 */ /* 0x000fe20000000000 */
[----:B------:R-:W-:-:S02]  /*1ac0*/  ISETP.GT.U32.AND P0, PT, R20, 0x37f, PT ;  /* 0x0000037f1400780c */ /* 0x000fc40003f04070 */
[----:B-1----:R-:W-:-:S04]  /*1ad0*/  IABS R4, R13 ;  /* 0x0000000d00047213 */ /* 0x002fc80000000000 */
[----:B------:R-:W1:Y:S01]  /*1ae0*/  I2F.RP R27, R4 ;  /* 0x00000004001b7306 */ /* 0x000e620000209400 */
[----:B0-----:R-:W-:-:S06]  /*1af0*/  ULEA UR4, UR4, UR5, 0x18 ;  /* 0x0000000504047291 */ /* 0x001fcc000f8ec0ff */
[----:B------:R-:W-:Y:S01]  /*1b00*/  LEA R0, R0, UR4, 0x2 ;  /* 0x0000000400007c11 */ /* 0x000fe2000f8e10ff */
[----:B-1----:R-:W0:Y:S04]  /*1b10*/  MUFU.RCP R32, R27 ;  /* 0x0000001b00207308 */ /* 0x002e280000001000 */
[----:B------:R-:W-:Y:S01]  /*1b20*/  IMAD R25, R25, 0x44, R0 ;  /* 0x0000004419197824 */ /* 0x000fe200078e0200 */
[C---:B------:R-:W-:Y:S02]  /*1b30*/  ISETP.GT.U32.AND P5, PT, R20.reuse, 0x2ff, PT ;  /* 0x000002ff1400780c */ /* 0x040fe40003fa4070 */
[C---:B------:R-:W-:Y:S02]  /*1b40*/  ISETP.GT.U32.AND P4, PT, R20.reuse, 0x27f, PT ;  /* 0x0000027f1400780c */ /* 0x040fe40003f84070 */
[----:B------:R-:W-:-:S02]  /*1b50*/  ISETP.GT.U32.AND P3, PT, R20, 0x1ff, PT ;  /* 0x000001ff1400780c */ /* 0x000fc40003f64070 */
[C---:B------:R-:W-:Y:S02]  /*1b60*/  ISETP.GT.U32.AND P2, PT, R20.reuse, 0x17f, PT ;  /* 0x0000017f1400780c */ /* 0x040fe40003f44070 */
[----:B------:R-:W-:Y:S02]  /*1b70*/  ISETP.GT.U32.AND P1, PT, R20, 0xff, PT ;  /* 0x000000ff1400780c */ /* 0x000fe40003f24070 */
[----:B0-----:R-:W-:-:S04]  /*1b80*/  IADD3 R32, PT, PT, R32, 0xffffffe, RZ ;  /* 0x0ffffffe20207810 */ /* 0x001fc80007ffe0ff */
[----:B------:R-:W0:Y:S01]  /*1b90*/  F2I.FTZ.U32.TRUNC.NTZ R33, R32 ;  /* 0x0000002000217305 */ /* 0x000e22000021f000 */
[----:B------:R-:W-:Y:S02]  /*1ba0*/  SHF.R.U32.HI R28, RZ, 0x3, R20 ;  /* 0x00000003ff1c7819 */ /* 0x000fe40000011614 */
[----:B------:R-:W-:Y:S02]  /*1bb0*/  LOP3.LUT R38, R20, 0x7, RZ, 0xc0, !PT ;  /* 0x0000000714267812 */ /* 0x000fe400078ec0ff */
[----:B------:R-:W-:Y:S01]  /*1bc0*/  LEA R27, R28, UR4, 0x2 ;  /* 0x000000041c1b7c11 */ /* 0x000fe2000f8e10ff */
[----:B------:R-:W-:Y:S01]  /*1bd0*/  IMAD.MOV.U32 R31, RZ, RZ, -0x800000 ;  /* 0xff800000ff1f7424 */ /* 0x000fe200078e00ff */
[----:B------:R-:W-:Y:S01]  /*1be0*/  MOV R37, 0xff800000 ;  /* 0xff80000000257802 */ /* 0x000fe20000000f00 */
[----:B------:R-:W1:Y:S01]  /*1bf0*/  LDCU UR4, c[0x0][0x430] ;  /* 0x00008600ff0477ac */ /* 0x000e620008000800 */
[----:B0-----:R-:W-:Y:S02]  /*1c00*/  IMAD.MOV R0, RZ, RZ, -R33 ;  /* 0x000000ffff007224 */ /* 0x001fe400078e0a21 */
[----:B------:R-:W-:-:S02]  /*1c10*/  IMAD.MOV.U32 R32, RZ, RZ, RZ ;  /* 0x000000ffff207224 */ /* 0x000fc400078e00ff */
[----:B------:R-:W-:Y:S02]  /*1c20*/  IMAD R17, R0, R4, RZ ;  /* 0x0000000400117224 */ /* 0x000fe400078e02ff */
[----:B------:R-:W-:Y:S02]  /*1c30*/  IMAD R36, R38, 0x44, R27 ;  /* 0x0000004426247824 */ /* 0x000fe400078e021b */
[----:B------:R-:W-:Y:S01]  /*1c40*/  IMAD.HI.U32 R16, R33, R17, R32 ;  /* 0x0000001121107227 */ /* 0x000fe200078e0020 */
[----:B------:R-:W-:-:S03]  /*1c50*/  MOV R32, 0xff800000 ;  /* 0xff80000000207802 */ /* 0x000fc60000000f00 */
[----:B------:R-:W-:Y:S02]  /*1c60*/  IMAD.MOV.U32 R33, RZ, RZ, -0x800000 ;  /* 0xff800000ff217424 */ /* 0x000fe400078e00ff */
[----:B------:R-:W-:Y:S01]  /*1c70*/  IMAD.MOV.U32 R27, RZ, RZ, -0x800000 ;  /* 0xff800000ff1b7424 */ /* 0x000fe200078e00ff */
[----:B------:R-:W-:-:S05]  /*1c80*/  IABS R17, R2 ;  /* 0x0000000200117213 */ /* 0x000fca0000000000 */
[----:B------:R-:W-:-:S04]  /*1c90*/  IMAD.HI.U32 R16, R16, R17, RZ ;  /* 0x0000001110107227 */ /* 0x000fc800078e00ff */
[----:B------:R-:W-:-:S04]  /*1ca0*/  IMAD.MOV R0, RZ, RZ, -R16 ;  /* 0x000000ffff007224 */ /* 0x000fc800078e0a10 */
[----:B------:R-:W-:Y:S01]  /*1cb0*/  IMAD R17, R4, R0, R17 ;  /* 0x0000000004117224 */ /* 0x000fe200078e0211 */
[----:B------:R-:W-:Y:S01]  /*1cc0*/  LOP3.LUT R2, R2, R13, RZ, 0x3c, !PT ;  /* 0x0000000d02027212 */ /* 0x000fe200078e3cff */
[----:B----4-:R0:W-:Y:S02]  /*1cd0*/  STS [R25], R14 ;  /* 0x0000000e19007388 */ /* 0x0101e40000000800 */
[----:B0-----:R-:W0:Y:S02]  /*1ce0*/  LDC R14, c[0x0][0x3e0] ;  /* 0x0000f800ff0e7b82 */ /* 0x001e240000000800 */
[----:B--2---:R-:W-:Y:S01]  /*1cf0*/  @!P0 STS [R25+0x220], R18 ;  /* 0x0002201219008388 */ /* 0x004fe20000000800 */
[----:B------:R-:W-:-:S03]  /*1d00*/  ISETP.GT.U32.AND P0, PT, R20, 0x7f, PT ;  /* 0x0000007f1400780c */ /* 0x000fc60003f04070 */
[----:B-----5:R-:W-:Y:S04]  /*1d10*/  @!P5 STS [R25+0x440], R24 ;  /* 0x000440181900d388 */ /* 0x020fe80000000800 */
[----:B------:R-:W-:Y:S04]  /*1d20*/  @!P3 STS [R25+0x880], R35 ;  /* 0x000880231900b388 */ /* 0x000fe80000000800 */
[----:B------:R2:W-:Y:S04]  /*1d30*/  @!P4 STS [R25+0x660], R34 ;  /* 0x000660221900c388 */ /* 0x0005e80000000800 */
[----:B---3--:R3:W-:Y:S04]  /*1d40*/  @!P1 STS [R25+0xcc0], R26 ;  /* 0x000cc01a19009388 */ /* 0x0087e80000000800 */
[----:B------:R-:W-:Y:S04]  /*1d50*/  @!P2 STS [R25+0xaa0], R12 ;  /* 0x000aa00c1900a388 */ /* 0x000fe80000000800 */
[----:B------:R-:W-:Y:S01]  /*1d60*/  @!P0 STS [R25+0xee0], R19 ;  /* 0x000ee01319008388 */ /* 0x000fe20000000800 */
[----:B------:R-:W-:Y:S01]  /*1d70*/  BAR.SYNC.DEFER_BLOCKING 0x0 ;  /* 0x0000000000007b1d */ /* 0x000fe20000010000 */
[----:B--2---:R-:W-:-:S02]  /*1d80*/  IMAD.MOV.U32 R34, RZ, RZ, -0x800000 ;  /* 0xff800000ff227424 */ /* 0x004fc400078e00ff */
[----:B------:R-:W-:Y:S01]  /*1d90*/  IMAD.MOV.U32 R35, RZ, RZ, -0x800000 ;  /* 0xff800000ff237424 */ /* 0x000fe200078e00ff */
[----:B---3--:R-:W-:Y:S02]  /*1da0*/  MOV R26, 0xff800000 ;  /* 0xff800000001a7802 */ /* 0x008fe40000000f00 */
        /* <DEDUP_REMOVED lines=8> */
[----:B------:R-:W-:-:S13]  /*1e30*/  ISETP.GT.U32.AND P1, PT, R4, R17, PT ;  /* 0x000000110400720c */ /* 0x000fda0003f24070 */
[----:B------:R-:W-:Y:S02]  /*1e40*/  @!P1 IADD3 R17, PT, PT, R17, -R4, RZ ;  /* 0x8000000411119210 */ /* 0x000fe40007ffe0ff */
[----:B--2---:R-:W-:Y:S02]  /*1e50*/  FMNMX3.FTZ R0, R37, R34, R35, !PT ;  /* 0x0000002225007276 */ /* 0x004fe40007810023 */
[----:B------:R-:W-:Y:S02]  /*1e60*/  ISETP.GE.U32.AND P2, PT, R17, R4, PT ;  /* 0x000000041100720c */ /* 0x000fe40003f46070 */
[----:B---3--:R-:W-:-:S04]  /*1e70*/  FMNMX3.FTZ R0, R0, R32, R33, !PT ;  /* 0x0000002000007276 */ /* 0x008fc80007810021 */
[----:B----4-:R-:W-:-:S04]  /*1e80*/  FMNMX3.FTZ R0, R0, R26, R31, !PT ;  /* 0x0000001a00007276 */ /* 0x010fc8000781001f */
[----:B-----5:R-:W-:Y:S01]  /*1e90*/  FMNMX.FTZ R19, R0, R27, !PT ;  /* 0x0000001b00137209 */ /* 0x020fe20007810000 */
[----:B------:R-:W-:Y:S01]  /*1ea0*/  @!P1 VIADD R16, R16, 0x1 ;  /* 0x0000000110109836 */ /* 0x000fe20000000000 */
[----:B------:R-:W-:-:S03]  /*1eb0*/  ISETP.GE.AND P0, PT, R2, RZ, PT ;  /* 0x000000ff0200720c */ /* 0x000fc60003f06270 */
[----:B------:R-:W2:Y:S01]  /*1ec0*/  SHFL.BFLY PT, R42, R19, 0x4, 0x1f ;  /* 0x0c801f00132a7f89 */ /* 0x000ea200000e0000 */
[----:B------:R-:W-:Y:S01]  /*1ed0*/  ISETP.NE.AND P1, PT, R13, RZ, PT ;  /* 0x000000ff0d00720c */ /* 0x000fe20003f25270 */
[----:B------:R-:W-:Y:S01]  /*1ee0*/  @P2 VIADD R16, R16, 0x1 ;  /* 0x0000000110102836 */ /* 0x000fe20000000000 */
[----:B------:R-:W-:-:S04]  /*1ef0*/  SHF.R.S32.HI R17, RZ, 0x1f, R29 ;  /* 0x0000001fff117819 */ /* 0x000fc8000001141d */
[----:B------:R-:W-:Y:S02]  /*1f00*/  MOV R12, R16 ;  /* 0x00000010000c7202 */ /* 0x000fe40000000f00 */
[----:B------:R-:W-:-:S03]  /*1f10*/  LOP3.LUT R17, R17, 0x1, RZ, 0xfc, !PT ;  /* 0x0000000111117812 */ /* 0x000fc600078efcff */
[----:B------:R-:W-:Y:S02]  /*1f20*/  @!P0 IMAD.MOV R12, RZ, RZ, -R12 ;  /* 0x000000ffff0c8224 */ /* 0x000fe400078e0a0c */
[----:B------:R-:W-:Y:S02]  /*1f30*/  @!P1 LOP3.LUT R12, RZ, R13, RZ, 0x33, !PT ;  /* 0x0000000dff0c9212 */ /* 0x000fe400078e33ff */
[----:B0-----:R-:W-:-:S03]  /*1f40*/  IABS R4, R14 ;  /* 0x0000000e00047213 */ /* 0x001fc60000000000 */
[----:B------:R-:W-:Y:S01]  /*1f50*/  IMAD R2, R12, R17, RZ ;  /* 0x000000110c027224 */ /* 0x000fe200078e02ff */
[----:B------:R-:W0:Y:S01]  /*1f60*/  I2F.RP R0, R4 ;  /* 0x0000000400007306 */ /* 0x000e220000209400 */
[----:B--2---:R-:W-:-:S03]  /*1f70*/  FMNMX.FTZ R42, R19, R42, !PT ;  /* 0x0000002a132a7209 */ /* 0x004fc60007810000 */
[----:B------:R-:W-:Y:S02]  /*1f80*/  IABS R16, R2 ;  /* 0x0000000200107213 */ /* 0x000fe40000000000 */
[----:B------:R-:W2:Y:S02]  /*1f90*/  SHFL.BFLY PT, R17, R42, 0x2, 0x1f ;  /* 0x0c401f002a117f89 */ /* 0x000ea400000e0000 */
[----:B------:R-:W3:Y:S08]  /*1fa0*/  I2F.RP R43, R16 ;  /* 0x00000010002b7306 */ /* 0x000ef00000209400 */
[----:B0-----:R-:W0:Y:S08]  /*1fb0*/  MUFU.RCP R24, R0 ;  /* 0x0000000000187308 */ /* 0x001e300000001000 */
[----:B---3--:R-:W3:Y:S01]  /*1fc0*/  MUFU.RCP R40, R43 ;  /* 0x0000002b00287308 */ /* 0x008ee20000001000 */
[----:B--2---:R-:W-:Y:S01]  /*1fd0*/  FMNMX.FTZ R17, R42, R17, !PT ;  /* 0x000000112a117209 */ /* 0x004fe20007810000 */
[----:B0-----:R-:W-:-:S04]  /*1fe0*/  VIADD R24, R24, 0xffffffe ;  /* 0x0ffffffe18187836 */ /* 0x001fc80000000000 */
[----:B------:R-:W0:Y:S02]  /*1ff0*/  SHFL.BFLY PT, R0, R17, 0x1, 0x1f ;  /* 0x0c201f0011007f89 */ /* 0x000e2400000e0000 */
[----:B------:R-:W2:Y:S01]  /*2000*/  F2I.FTZ.U32.TRUNC.NTZ R25, R24 ;  /* 0x0000001800197305 */ /* 0x000ea2000021f000 */
[----:B---3--:R-:W-:-:S07]  /*2010*/  IADD3 R40, PT, PT, R40, 0xffffffe, RZ ;  /* 0x0ffffffe28287810 */ /* 0x008fce0007ffe0ff */
[----:B------:R-:W3:Y:S01]  /*2020*/  F2I.FTZ.U32.TRUNC.NTZ R41, R40 ;  /* 0x0000002800297305 */ /* 0x000ee2000021f000 */
[----:B--2---:R-:W-:-:S04]  /*2030*/  IMAD.MOV R19, RZ, RZ, -R25 ;  /* 0x000000ffff137224 */ /* 0x004fc800078e0a19 */
[----:B------:R-:W-:Y:S01]  /*2040*/  IMAD R18, R19, R4, RZ ;  /* 0x0000000413127224 */ /* 0x000fe200078e02ff */
[----:B---3--:R-:W-:Y:S02]  /*2050*/  IADD3 R19, PT, PT, RZ, -R41, RZ ;  /* 0x80000029ff137210 */ /* 0x008fe40007ffe0ff */
[----:B0-----:R-:W-:Y:S01]  /*2060*/  FMNMX.FTZ R0, R17, R0, !PT ;  /* 0x0000000011007209 */ /* 0x001fe20007810000 */
[----:B------:R-:W-:Y:S02]  /*2070*/  IMAD.MOV.U32 R24, RZ, RZ, RZ ;  /* 0x000000ffff187224 */ /* 0x000fe400078e00ff */
[----:B------:R-:W-:Y:S01]  /*2080*/  IMAD R19, R19, R16, RZ ;  /* 0x0000001013137224 */ /* 0x000fe200078e02ff */
[C---:B------:R-:W-:Y:S01]  /*2090*/  FSETP.NEU.FTZ.AND P0, PT, R0.reuse, -INF , PT ;  /* 0xff8000000000780b */ /* 0x040fe20003f1d000 */
[----:B------:R-:W-:Y:S02]  /*20a0*/  IMAD.MOV.U32 R40, RZ, RZ, RZ ;  /* 0x000000ffff287224 */ /* 0x000fe400078e00ff */
[----:B------:R-:W-:Y:S01]  /*20b0*/  IMAD.IADD R3, R3, 0x1, R16 ;  /* 0x0000000103037824 */ /* 0x000fe200078e0210 */
[----:B------:R-:W-:Y:S01]  /*20c0*/  IABS R17, R2 ;  /* 0x0000000200117213 */ /* 0x000fe20000000000 */
[----:B------:R-:W-:Y:S01]  /*20d0*/  IMAD.HI.U32 R18, R25, R18, R24 ;  /* 0x0000001219127227 */ /* 0x000fe200078e0018 */
[----:B------:R-:W-:-:S03]  /*20e0*/  FSEL R0, R0, RZ, P0 ;  /* 0x000000ff00007208 */ /* 0x000fc60000000000 */
[----:B------:R-:W-:Y:S01]  /*20f0*/  IMAD.HI.U32 R40, R41, R19, R40 ;  /* 0x0000001329287227 */ /* 0x000fe200078e0028 */
[----:B------:R-:W-:-:S03]  /*2100*/  IABS R19, R3 ;  /* 0x0000000300137213 */ /* 0x000fc60000000000 */
[C---:B------:R-:W-:Y:S01]  /*2110*/  FADD.FTZ R24, -R0.reuse, R37 ;  /* 0x0000002500187221 */ /* 0x040fe20000010100 */
[----:B------:R-:W-:Y:S01]  /*2120*/  IADD3 R17, PT, PT, RZ, -R17, RZ ;  /* 0x80000011ff117210 */ /* 0x000fe20007ffe0ff */
[----:B------:R-:W-:Y:S01]  /*2130*/  FADD.FTZ R46, -R0, R34 ;  /* 0x00000022002e7221 */ /* 0x000fe20000010100 */
[----:B------:R-:W-:-:S04]  /*2140*/  IMAD.HI.U32 R25, R18, R19, RZ ;  /* 0x0000001312197227 */ /* 0x000fc800078e00ff */
[----:B------:R-:W-:Y:S01]  /*2150*/  FMUL.FTZ R24, R24, 1.4426950216293334961 ;  /* 0x3fb8aa3b18187820 */ /* 0x000fe20000410000 */
[----:B------:R-:W-:Y:S01]  /*2160*/  FMUL.FTZ R46, R46, 1.4426950216293334961 ;  /* 0x3fb8aa3b2e2e7820 */ /* 0x000fe20000410000 */
[----:B------:R-:W-:Y:S02]  /*2170*/  IMAD.MOV.U32 R18, RZ, RZ, R17 ;  /* 0x000000ffff127224 */ /* 0x000fe400078e0011 */
[----:B------:R-:W-:-:S04]  /*2180*/  IMAD.HI.U32 R40, R40, R19, RZ ;  /* 0x0000001328287227 */ /* 0x000fc800078e00ff */
[----:B------:R-:W-:Y:S01]  /*2190*/  FADD.FTZ R43, -R0, R35 ;  /* 0x00000023002b7221 */ /* 0x000fe20000010100 */
[----:B------:R-:W-:Y:S01]  /*21a0*/  IMAD.MOV R17, RZ, RZ, -R25 ;  /* 0x000000ffff117224 */ /* 0x000fe200078e0a19 */
[----:B------:R-:W-:Y:S01]  /*21b0*/  MUFU.EX2 R24, R24 ;  /* 0x0000001800187308 */ /* 0x000fe20000000800 */
[--C-:B------:R-:W-:Y:S02]  /*21c0*/  IMAD R41, R40, R18, R19.reuse ;  /* 0x0000001228297224 */ /* 0x100fe400078e0213 */
[----:B------:R-:W-:Y:S02]  /*21d0*/  IMAD R17, R4, R17, R19 ;  /* 0x0000001104117224 */ /* 0x000fe400078e0213 */
[----:B------:R-:W-:-:S03]  /*21e0*/  FMUL.FTZ R43, R43, 1.4426950216293334961 ;  /* 0x3fb8aa3b2b2b7820 */ /* 0x000fc60000410000 */
[----:B------:R-:W0:Y:S08]  /*21f0*/  MUFU.EX2 R19, R46 ;  /* 0x0000002e00137308 */ /* 0x000e300000000800 */
[----:B------:R-:W2:Y:S01]  /*2200*/  MUFU.EX2 R18, R43 ;  /* 0x0000002b00127308 */ /* 0x000ea20000000800 */
[----:B------:R-:W-:-:S04]  /*2210*/  FADD.FTZ R42, -R0, R32 ;  /* 0x00000020002a7221 */ /* 0x000fc80000010100 */
[----:B------:R-:W-:Y:S01]  /*2220*/  FMUL.FTZ R42, R42, 1.4426950216293334961 ;  /* 0x3fb8aa3b2a2a7820 */ /* 0x000fe20000410000 */
[----:B0-----:R-:W-:-:S04]  /*2230*/  FADD.FTZ R19, R24, R19 ;  /* 0x0000001318137221 */ /* 0x001fc80000010000 */
[----:B--2---:R-:W-:Y:S02]  /*2240*/  FADD.FTZ R18, R19, R18 ;  /* 0x0000001213127221 */ /* 0x004fe40000010000 */
[----:B------:R-:W0:Y:S01]  /*2250*/  MUFU.EX2 R19, R42 ;  /* 0x0000002a00137308 */ /* 0x000e220000000800 */
[----:B------:R-:W-:-:S04]  /*2260*/  FADD.FTZ R24, -R0, R33 ;  /* 0x0000002100187221 */ /* 0x000fc80000010100 */
[----:B------:R-:W-:Y:S01]  /*2270*/  FMUL.FTZ R24, R24, 1.4426950216293334961 ;  /* 0x3fb8aa3b18187820 */ /* 0x000fe20000410000 */
[----:B------:R-:W-:Y:S01]  /*2280*/  FADD.FTZ R47, -R0, R26 ;  /* 0x0000001a002f7221 */ /* 0x000fe20000010100 */
[----:B0-----:R-:W-:Y:S02]  /*2290*/  FADD.FTZ R19, R18, R19 ;  /* 0x0000001312137221 */ /* 0x001fe40000010000 */
[----:B------:R-:W0:Y:S01]  /*22a0*/  MUFU.EX2 R18, R24 ;  /* 0x0000001800127308 */ /* 0x000e220000000800 */
[----:B------:R-:W-:Y:S01]  /*22b0*/  FMUL.FTZ R47, R47, 1.4426950216293334961 ;  /* 0x3fb8aa3b2f2f7820 */ /* 0x000fe20000410000 */
[----:B------:R-:W-:Y:S01]  /*22c0*/  FADD.FTZ R46, -R0, R31 ;  /* 0x0000001f002e7221 */ /* 0x000fe20000010100 */
[----:B0-----:R-:W-:-:S05]  /*22d0*/  FADD.FTZ R18, R19, R18 ;  /* 0x0000001213127221 */ /* 0x001fca0000010000 */
[----:B------:R-:W0:Y:S01]  /*22e0*/  MUFU.EX2 R19, R47 ;  /* 0x0000002f00137308 */ /* 0x000e220000000800 */
[----:B------:R-:W-:Y:S01]  /*22f0*/  FMUL.FTZ R46, R46, 1.4426950216293334961 ;  /* 0x3fb8aa3b2e2e7820 */ /* 0x000fe20000410000 */
[----:B------:R-:W-:-:S04]  /*2300*/  FADD.FTZ R42, -R0, R27 ;  /* 0x0000001b002a7221 */ /* 0x000fc80000010100 */
[----:B------:R-:W-:-:S04]  /*2310*/  FMUL.FTZ R42, R42, 1.4426950216293334961 ;  /* 0x3fb8aa3b2a2a7820 */ /* 0x000fc80000410000 */
[----:B------:R-:W-:Y:S01]  /*2320*/  MUFU.EX2 R43, R42 ;  /* 0x0000002a002b7308 */ /* 0x000fe20000000800 */
[----:B0-----:R-:W-:-:S07]  /*2330*/  FADD.FTZ R19, R18, R19 ;  /* 0x0000001312137221 */ /* 0x001fce0000010000 */
[----:B------:R-:W0:Y:S02]  /*2340*/  MUFU.EX2 R18, R46 ;  /* 0x0000002e00127308 */ /* 0x000e240000000800 */
[----:B0-----:R-:W-:-:S04]  /*2350*/  FADD.FTZ R18, R19, R18 ;  /* 0x0000001213127221 */ /* 0x001fc80000010000 */
[----:B------:R-:W-:-:S05]  /*2360*/  FADD.FTZ R43, R18, R43 ;  /* 0x0000002b122b7221 */ /* 0x000fca0000010000 */
[----:B------:R-:W0:Y:S02]  /*2370*/  SHFL.BFLY PT, R24, R43, 0x4, 0x1f ;  /* 0x0c801f002b187f89 */ /* 0x000e2400000e0000 */
[----:B0-----:R-:W-:-:S05]  /*2380*/  FADD.FTZ R24, R43, R24 ;  /* 0x000000182b187221 */ /* 0x001fca0000010000 */
[----:B------:R-:W0:Y:S01]  /*2390*/  SHFL.BFLY PT, R19, R24, 0x2, 0x1f ;  /* 0x0c401f0018137f89 */ /* 0x000e2200000e0000 */
[----:B------:R-:W-:Y:S02]  /*23a0*/  ISETP.GT.U32.AND P2, PT, R16, R41, PT ;  /* 0x000000291000720c */ /* 0x000fe40003f44070 */
[----:B------:R-:W-:Y:S01]  /*23b0*/  ISETP.GT.U32.AND P0, PT, R4, R17, PT ;  /* 0x000000110400720c */ /* 0x000fe20003f04070 */
[----:B0-----:R-:W-:-:S05]  /*23c0*/  FADD.FTZ R19, R24, R19 ;  /* 0x0000001318137221 */ /* 0x001fca0000010000 */
[----:B------:R-:W0:Y:S05]  /*23d0*/  SHFL.BFLY PT, R18, R19, 0x1, 0x1f ;  /* 0x0c201f0013127f89 */ /* 0x000e2a00000e0000 */
[-C--:B------:R-:W-:Y:S02]  /*23e0*/  @!P2 IADD3 R41, PT, PT, R41, -R16.reuse, RZ ;  /* 0x800000102929a210 */ /* 0x080fe40007ffe0ff */
[----:B------:R-:W-:Y:S02]  /*23f0*/  @!P0 IMAD.IADD R17, R17, 0x1, -R4 ;  /* 0x0000000111118824 */ /* 0x000fe400078e0a04 */
[----:B------:R-:W-:Y:S01]  /*2400*/  ISETP.GE.U32.AND P1, PT, R41, R16, PT ;  /* 0x000000102900720c */ /* 0x000fe20003f26070 */
[----:B------:R-:W-:-:S02]  /*2410*/  @!P2 VIADD R40, R40, 0x1 ;  /* 0x000000012828a836 */ /* 0x000fc40000000000 */
[----:B------:R-:W-:Y:S02]  /*2420*/  ISETP.GE.U32.AND P4, PT, R17, R4, PT ;  /* 0x000000041100720c */ /* 0x000fe40003f86070 */
[C---:B------:R-:W-:Y:S02]  /*2430*/  LOP3.LUT R4, R3.reuse, R16, RZ, 0x3c, !PT ;  /* 0x0000001003047212 */ /* 0x040fe400078e3cff */
[----:B------:R-:W-:Y:S01]  /*2440*/  LOP3.LUT R3, R3, R14, RZ, 0x3c, !PT ;  /* 0x0000000e03037212 */ /* 0x000fe200078e3cff */
[----:B------:R-:W-:Y:S01]  /*2450*/  @!P0 VIADD R25, R25, 0x1 ;  /* 0x0000000119198836 */ /* 0x000fe20000000000 */
[----:B------:R-:W-:Y:S02]  /*2460*/  ISETP.NE.AND P0, PT, R14, RZ, PT ;  /* 0x000000ff0e00720c */ /* 0x000fe40003f05270 */
[----:B------:R-:W-:Y:S02]  /*2470*/  ISETP.GE.AND P2, PT, R3, RZ, PT ;  /* 0x000000ff0300720c */ /* 0x000fe40003f46270 */
[----:B------:R-:W-:Y:S01]  /*2480*/  @P1 IADD3 R40, PT, PT, R40, 0x1, RZ ;  /* 0x0000000128281810 */ /* 0x000fe20007ffe0ff */
[----:B0-----:R-:W-:Y:S01]  /*2490*/  FADD.FTZ R18, R19, R18 ;  /* 0x0000001213127221 */ /* 0x001fe20000010000 */
[----:B------:R-:W-:-:S04]  /*24a0*/  ISETP.GE.AND P3, PT, R4, RZ, PT ;  /* 0x000000ff0400720c */ /* 0x000fc80003f66270 */
[----:B------:R-:W-:Y:S02]  /*24b0*/  FSETP.NE.FTZ.AND P1, PT, R18, RZ, PT ;  /* 0x000000ff1200720b */ /* 0x000fe40003f35000 */
[----:B------:R-:W-:Y:S02]  /*24c0*/  ISETP.NE.AND P5, PT, R2, RZ, PT ;  /* 0x000000ff0200720c */ /* 0x000fe40003fa5270 */
[----:B------:R-:W-:-:S05]  /*24d0*/  @P4 IADD3 R25, PT, PT, R25, 0x1, RZ ;  /* 0x0000000119194810 */ /* 0x000fca0007ffe0ff */
[----:B------:R-:W-:Y:S01]  /*24e0*/  @!P2 IMAD.MOV R25, RZ, RZ, -R25 ;  /* 0x000000ffff19a224 */ /* 0x000fe200078e0a19 */
[----:B------:R-:W-:Y:S01]  /*24f0*/  @!P0 LOP3.LUT R25, RZ, R14, RZ, 0x33, !PT ;  /* 0x0000000eff198212 */ /* 0x000fe200078e33ff */
[----:B------:R-:W-:Y:S02]  /*2500*/  @!P3 IMAD.MOV R40, RZ, RZ, -R40 ;  /* 0x000000ffff28b224 */ /* 0x000fe400078e0a28 */
[----:B------:R-:W0:Y:S01]  /*2510*/  @P1 MUFU.LG2 R17, R18 ;  /* 0x0000001200111308 */ /* 0x000e220000000c00 */
[----:B------:R-:W-:Y:S02]  /*2520*/  LOP3.LUT P0, RZ, R20, 0x387, RZ, 0xc0, !PT ;  /* 0x0000038714ff7812 */ /* 0x000fe4000780c0ff */
[----:B------:R-:W-:Y:S02]  /*2530*/  @!P5 LOP3.LUT R40, RZ, R16, RZ, 0x33, !PT ;  /* 0x00000010ff28d212 */ /* 0x000fe400078e33ff */
[----:B------:R-:W-:Y:S02]  /*2540*/  ISETP.NE.AND P3, PT, R12, RZ, PT ;  /* 0x000000ff0c00720c */ /* 0x000fe40003f65270 */
[----:B------:R-:W-:-:S02]  /*2550*/  ISETP.LT.U32.AND P2, PT, R22, R40, PT ;  /* 0x000000281600720c */ /* 0x000fc40003f41070 */
[----:B------:R-:W-:Y:S02]  /*2560*/  SHF.R.S32.HI R3, RZ, 0x1f, R40 ;  /* 0x0000001fff037819 */ /* 0x000fe40000011428 */
[----:B------:R-:W-:Y:S02]  /*2570*/  SEL R12, RZ, 0x1, !P3 ;  /* 0x00000001ff0c7807 */ /* 0x000fe40005800000 */
[----:B------:R-:W-:Y:S02]  /*2580*/  SHF.R.S32.HI R19, RZ, 0x1f, R2 ;  /* 0x0000001fff137819 */ /* 0x000fe40000011402 */
[----:B------:R-:W-:Y:S01]  /*2590*/  ISETP.LT.AND.EX P2, PT, R23, R3, PT, P2 ;  /* 0x000000031700720c */ /* 0x000fe20003f41320 */
[----:B-1----:R-:W-:Y:S01]  /*25a0*/  IMAD R3, R13, UR4, RZ ;  /* 0x000000040d037c24 */ /* 0x002fe2000f8e02ff */
[----:B------:R-:W-:Y:S01]  /*25b0*/  LOP3.LUT R12, R19, R12, RZ, 0xfc, !PT ;  /* 0x0000000c130c7212 */ /* 0x000fe200078efcff */
[----:B------:R-:W-:Y:S01]  /*25c0*/  IMAD R13, R25, R21, RZ ;  /* 0x00000015190d7224 */ /* 0x000fe200078e02ff */
        /* <DEDUP_REMOVED lines=13> */
[----:B------:R-:W-:Y:S02]  /*26a0*/  ISETP.GE.AND P1, PT, R25, R30, PT ;  /* 0x0000001e1900720c */ /* 0x000fe40003f26270 */
[----:B------:R-:W-:-:S04]  /*26b0*/  ISETP.LT.AND.EX P0, PT, R0, RZ, PT, P0 ;  /* 0x000000ff0000720c */ /* 0x000fc80003f01300 */
[----:B------:R-:W-:Y:S02]  /*26c0*/  SEL R14, R14, 0x1, P0 ;  /* 0x000000010e0e7807 */ /* 0x000fe40000000000 */
[----:B------:R-:W-:-:S05]  /*26d0*/  SEL R0, R0, RZ, P0 ;  /* 0x000000ff00007207 */ /* 0x000fca0000000000 */
[----:B------:R-:W-:Y:S05]  /*26e0*/  @P1 BRA `(.L_x_272) ;  /* 0x00000010005c1947 */ /* 0x000fea0003800000 */
[----:B------:R-:W-:Y:S01]  /*26f0*/  IADD3 R13, P1, PT, R14, 0x1, RZ ;  /* 0x000000010e0d7810 */ /* 0x000fe20007f3e0ff */
[----:B------:R-:W-:-:S03]  /*2700*/  IMAD R12, R0, R39, RZ ;  /* 0x00000027000c7224 */ /* 0x000fc600078e02ff */
[----:B------:R-:W-:Y:S01]  /*2710*/  ISETP.GE.U32.AND P0, PT, R13, 0x3, PT ;  /* 0x000000030d00780c */ /* 0x000fe20003f06070 */
[----:B------:R-:W-:Y:S01]  /*2720*/  IMAD R15, R15, R14, R12 ;  /* 0x0000000e0f0f7224 */ /* 0x000fe200078e020c */
[----:B------:R-:W-:Y:S01]  /*2730*/  IADD3.X R16, PT, PT, RZ, R0, RZ, P1, !PT ;  /* 0x00000000ff107210 */ /* 0x000fe20000ffe4ff */
[----:B------:R-:W-:-:S03]  /*2740*/  IMAD.WIDE.U32 R12, R14, R39, RZ ;  /* 0x000000270e0c7225 */ /* 0x000fc600078e00ff */
        /* <DEDUP_REMOVED lines=33> */
.L_x_274:
[----:B------:R-:W-:Y:S01]  /*2960*/  IMAD.MOV.U32 R19, RZ, RZ, RZ ;  /* 0x000000ffff137224 */ /* 0x000fe200078e00ff */
[----:B------:R-:W-:Y:S02]  /*2970*/  MOV R18, R48 ;  /* 0x0000003000127202 */ /* 0x000fe40000000f00 */
[----:B------:R-:W-:Y:S02]  /*2980*/  MOV R16, 0x29a0 ;  /* 0x000029a000107802 */ /* 0x000fe40000000f00 */
[----:B------:R-:W-:Y:S05]  /*2990*/  CALL.REL.NOINC `($__internal_8_$__cuda_sm20_div_s64) ;  /* 0x0000002000607944 */ /* 0x000fea0003c00000 */
[----:B------:R-:W-:Y:S02]  /*29a0*/  IADD3 R12, PT, PT, -R0, RZ, RZ ;  /* 0x000000ff000c7210 */ /* 0x000fe40007ffe1ff */
[----:B------:R-:W-:-:S03]  /*29b0*/  MOV R49, R19 ;  /* 0x0000001300317202 */ /* 0x000fc60000000f00 */
[----:B------:R-:W-:Y:S01]  /*29c0*/  IMAD R12, R48, R12, R25 ;  /* 0x0000000c300c7224 */ /* 0x000fe200078e0219 */
[----:B------:R-:W-:-:S07]  /*29d0*/  MOV R48, R0 ;  /* 0x0000000000307202 */ /* 0x000fce0000000f00 */
.L_x_275:
[-C--:B------:R-:W-:Y:S01]  /*29e0*/  IABS R16, R39.reuse ;  /* 0x0000002700107213 */ /* 0x080fe20000000000 */
[----:B------:R-:W-:Y:S01]  /*29f0*/  IMAD R7, R7, R10, RZ ;  /* 0x0000000a07077224 */ /* 0x000fe200078e02ff */
[----:B------:R-:W-:Y:S01]  /*2a00*/  IABS R15, R12 ;  /* 0x0000000c000f7213 */ /* 0x000fe20000000000 */
[----:B------:R-:W-:Y:S01]  /*2a10*/  BSSY.RECONVERGENT B0, `(.L_x_276) ;  /* 0x0000040000007945 */ /* 0x000fe20003800200 */
[----:B------:R-:W0:Y:S01]  /*2a20*/  I2F.U32.RP R17, R16 ;  /* 0x0000001000117306 */ /* 0x000e220000209000 */
[----:B------:R-:W-:Y:S01]  /*2a30*/  IABS R13, R39 ;  /* 0x00000027000d7213 */ /* 0x000fe20000000000 */
[----:B------:R-:W-:Y:S01]  /*2a40*/  IMAD R7, R8, R11, R7 ;  /* 0x0000000b08077224 */ /* 0x000fe200078e0207 */
[----:B------:R-:W-:-:S03]  /*2a50*/  LOP3.LUT R11, R12, R39, RZ, 0x3c, !PT ;  /* 0x000000270c0b7212 */ /* 0x000fc600078e3cff */
        /* <DEDUP_REMOVED lines=9> */
[----:B------:R-:W-:-:S04]  /*2af0*/  IMAD.WIDE.U32 R18, R8, R10, RZ ;  /* 0x0000000a08127225 */ /* 0x000fc800078e00ff */
[----:B------:R-:W-:-:S04]  /*2b00*/  IMAD.HI.U32 R0, R0, R15, RZ ;  /* 0x0000000f00007227 */ /* 0x000fc800078e00ff */
[----:B------:R-:W-:Y:S02]  /*2b10*/  IMAD R13, R0, R13, R15 ;  /* 0x0000000d000d7224 */ /* 0x000fe400078e020f */
[----:B------:R-:W-:Y:S02]  /*2b20*/  IMAD.IADD R7, R19, 0x1, R7 ;  /* 0x0000000113077824 */ /* 0x000fe400078e0207 */
[----:B------:R-:W-:Y:S01]  /*2b30*/  IMAD.WIDE.U32 R50, R18, R44, RZ ;  /* 0x0000002c12327225 */ /* 0x000fe200078e00ff */
[----:B------:R-:W-:-:S03]  /*2b40*/  ISETP.GT.U32.AND P1, PT, R16, R13, PT ;  /* 0x0000000d1000720c */ /* 0x000fc60003f24070 */
[----:B------:R-:W-:-:S04]  /*2b50*/  IMAD R7, R7, R44, RZ ;  /* 0x0000002c07077224 */ /* 0x000fc800078e02ff */
[----:B------:R-:W-:-:S04]  /*2b60*/  IMAD R17, R45, R18, R7 ;  /* 0x000000122d117224 */ /* 0x000fc800078e0207 */
[----:B------:R-:W-:Y:S02]  /*2b70*/  IMAD.IADD R17, R51, 0x1, R17 ;  /* 0x0000000133117824 */ /* 0x000fe400078e0211 */
[-C--:B------:R-:W-:Y:S02]  /*2b80*/  @!P1 IADD3 R13, PT, PT, R13, -R16.reuse, RZ ;  /* 0x800000100d0d9210 */ /* 0x080fe40007ffe0ff */
[----:B------:R-:W-:Y:S02]  /*2b90*/  @!P1 IADD3 R0, PT, PT, R0, 0x1, RZ ;  /* 0x0000000100009810 */ /* 0x000fe40007ffe0ff */
[----:B------:R-:W-:Y:S02]  /*2ba0*/  ISETP.GE.U32.AND P2, PT, R13, R16, PT ;  /* 0x000000100d00720c */ /* 0x000fe40003f46070 */
[----:B------:R-:W-:-:S11]  /*2bb0*/  ISETP.NE.AND P1, PT, R39, RZ, PT ;  /* 0x000000ff2700720c */ /* 0x000fd60003f25270 */
[----:B------:R-:W-:-:S05]  /*2bc0*/  @P2 VIADD R0, R0, 0x1 ;  /* 0x0000000100002836 */ /* 0x000fca0000000000 */
[----:B------:R-:W-:Y:S02]  /*2bd0*/  MOV R7, R0 ;  /* 0x0000000000077202 */ /* 0x000fe40000000f00 */
[----:B------:R-:W-:Y:S02]  /*2be0*/  LOP3.LUT R0, R49, R17, RZ, 0xfc, !PT ;  /* 0x0000001131007212 */ /* 0x000fe400078efcff */
[----:B------:R-:W-:Y:S02]  /*2bf0*/  @!P0 IADD3 R7, PT, PT, -R7, RZ, RZ ;  /* 0x000000ff07078210 */ /* 0x000fe40007ffe1ff */
[----:B------:R-:W-:Y:S02]  /*2c00*/  ISETP.NE.U32.AND P0, PT, R0, RZ, PT ;  /* 0x000000ff0000720c */ /* 0x000fe40003f05070 */
[----:B------:R-:W-:-:S04]  /*2c10*/  @!P1 LOP3.LUT R7, RZ, R39, RZ, 0x33, !PT ;  /* 0x00000027ff079212 */ /* 0x000fc800078e33ff */
[----:B------:R-:W-:-:S05]  /*2c20*/  IADD3 R0, PT, PT, -R7, RZ, RZ ;  /* 0x000000ff07007210 */ /* 0x000fca0007ffe1ff */
[----:B------:R-:W-:Y:S02]  /*2c30*/  IMAD R39, R39, R0, R12 ;  /* 0x0000000027277224 */ /* 0x000fe400078e020c */
        /* <DEDUP_REMOVED lines=22> */
.L_x_277:
[----:B------:R-:W-:Y:S01]  /*2da0*/  IMAD.MOV.U32 R25, RZ, RZ, R48 ;  /* 0x000000ffff197224 */ /* 0x000fe200078e0030 */
[----:B------:R-:W-:Y:S01]  /*2db0*/  MOV R19, R49 ;  /* 0x0000003100137202 */ /* 0x000fe20000000f00 */
[----:B------:R-:W-:Y:S01]  /*2dc0*/  IMAD.MOV.U32 R18, RZ, RZ, R50 ;  /* 0x000000ffff127224 */ /* 0x000fe200078e0032 */
[----:B------:R-:W-:Y:S02]  /*2dd0*/  MOV R16, 0x2df0 ;  /* 0x00002df000107802 */ /* 0x000fe40000000f00 */
[----:B------:R-:W-:Y:S05]  /*2de0*/  CALL.REL.NOINC `($__internal_8_$__cuda_sm20_div_s64) ;  /* 0x0000001c004c7944 */ /* 0x000fea0003c00000 */
[----:B------:R-:W-:-:S05]  /*2df0*/  IADD3 R49, PT, PT, -R0, RZ, RZ ;  /* 0x000000ff00317210 */ /* 0x000fca0007ffe1ff */
[----:B------:R-:W-:Y:S02]  /*2e00*/  IMAD R49, R49, R50, R48 ;  /* 0x0000003231317224 */ /* 0x000fe400078e0230 */
.L_x_278:
[----:B------:R-:W-:Y:S05]  /*2e10*/  BSYNC.RECONVERGENT B0 ;  /* 0x0000000000007941 */ /* 0x000fea0003800200 */
.L_x_276:
[----:B------:R-:W-:Y:S01]  /*2e20*/  IABS R17, R10 ;  /* 0x0000000a00117213 */ /* 0x000fe20000000000 */
[----:B------:R-:W0:Y:S01]  /*2e30*/  LDCU.U8 UR7, c[0x0][0x549] ;  /* 0x0000a920ff0777ac */ /* 0x000e220008000000 */
[----:B------:R-:W-:Y:S02]  /*2e40*/  IABS R16, R8 ;  /* 0x0000000800107213 */ /* 0x000fe40000000000 */
[----:B------:R-:W1:Y:S01]  /*2e50*/  I2F.U32.RP R11, R17 ;  /* 0x00000011000b7306 */ /* 0x000e620000209000 */
[----:B------:R-:W-:Y:S01]  /*2e60*/  IABS R15, R5 ;  /* 0x00000005000f7213 */ /* 0x000fe20000000000 */
[----:B------:R-:W2:Y:S01]  /*2e70*/  LDCU.64 UR4, c[0x0][0x430] ;  /* 0x00008600ff0477ac */ /* 0x000ea20008000a00 */
[----:B------:R-:W-:Y:S02]  /*2e80*/  IABS R13, R4 ;  /* 0x00000004000d7213 */ /* 0x000fe40000000000 */
[----:B------:R-:W-:-:S03]  /*2e90*/  ISETP.NE.AND P2, PT, R10, RZ, PT ;  /* 0x000000ff0a00720c */ /* 0x000fc60003f45270 */
[----:B------:R-:W3:Y:S01]  /*2ea0*/  I2F.U32.RP R43, R16 ;  /* 0x00000010002b7306 */ /* 0x000ee20000209000 */
[----:B0-----:R-:W-:-:S07]  /*2eb0*/  UISETP.NE.AND UP0, UPT, UR7, URZ, UPT ;  /* 0x000000ff0700728c */ /* 0x001fce000bf05270 */
[----:B------:R-:W0:Y:S01]  /*2ec0*/  I2F.U32.RP R42, R15 ;  /* 0x0000000f002a7306 */ /* 0x000e220000209000 */
[----:B--2---:R-:W-:Y:S02]  /*2ed0*/  USEL UR8, UR4, 0x1, UP0 ;  /* 0x0000000104087887 */ /* 0x004fe40008000000 */
[----:B------:R-:W-:-:S05]  /*2ee0*/  UIMAD UR7, UR5, UR4, URZ ;  /* 0x00000004050772a4 */ /* 0x000fca000f8e02ff */
[----:B------:R-:W-:Y:S01]  /*2ef0*/  I2F.U32.RP R25, R13 ;  /* 0x0000000d00197306 */ /* 0x000fe20000209000 */
[----:B------:R-:W-:Y:S02]  /*2f00*/  USHF.R.S32.HI UR4, URZ, 0x1f, UR8 ;  /* 0x0000001fff047899 */ /* 0x000fe40008011408 */
[----:B------:R-:W-:-:S05]  /*2f10*/  UIMAD UR5, UR8, UR5, URZ ;  /* 0x00000005080572a4 */ /* 0x000fca000f8e02ff */
[----:B-1----:R-:W1:Y:S08]  /*2f20*/  MUFU.RCP R11, R11 ;  /* 0x0000000b000b7308 */ /* 0x002e700000001000 */
[----:B---3--:R-:W2:Y:S08]  /*2f30*/  MUFU.RCP R22, R43 ;  /* 0x0000002b00167308 */ /* 0x008eb00000001000 */
[----:B0-----:R-:W0:Y:S01]  /*2f40*/  MUFU.RCP R19, R42 ;  /* 0x0000002a00137308 */ /* 0x001e220000001000 */
[----:B-1----:R-:W-:-:S07]  /*2f50*/  VIADD R40, R11, 0xffffffe ;  /* 0x0ffffffe0b287836 */ /* 0x002fce0000000000 */
[----:B------:R-:W1:Y:S01]  /*2f60*/  MUFU.RCP R18, R25 ;  /* 0x0000001900127308 */ /* 0x000e620000001000 */
[----:B--2---:R-:W-:-:S07]  /*2f70*/  VIADD R22, R22, 0xffffffe ;  /* 0x0ffffffe16167836 */ /* 0x004fce0000000000 */
[----:B------:R-:W2:Y:S01]  /*2f80*/  F2I.FTZ.U32.TRUNC.NTZ R41, R40 ;  /* 0x0000002800297305 */ /* 0x000ea2000021f000 */
[----:B0-----:R-:W-:Y:S01]  /*2f90*/  IADD3 R19, PT, PT, R19, 0xffffffe, RZ ;  /* 0x0ffffffe13137810 */ /* 0x001fe20007ffe0ff */
[----:B------:R-:W-:-:S06]  /*2fa0*/  HFMA2 R42, -RZ, RZ, 0, 0 ;  /* 0x00000000ff2a7431 */ /* 0x000fcc00000001ff */
[----:B------:R-:W0:Y:S01]  /*2fb0*/  F2I.FTZ.U32.TRUNC.NTZ R23, R22 ;  /* 0x0000001600177305 */ /* 0x000e22000021f000 */
[----:B-1----:R-:W-:Y:S02]  /*2fc0*/  VIADD R18, R18, 0xffffffe ;  /* 0x0ffffffe12127836 */ /* 0x002fe40000000000 */
[----:B--2---:R-:W-:-:S05]  /*2fd0*/  IMAD.MOV R12, RZ, RZ, -R41 ;  /* 0x000000ffff0c7224 */ /* 0x004fca00078e0a29 */
[----:B------:R-:W1:Y:S01]  /*2fe0*/  F2I.FTZ.U32.TRUNC.NTZ R19, R19 ;  /* 0x0000001300137305 */ /* 0x000e62000021f000 */
[----:B------:R-:W-:Y:S02]  /*2ff0*/  IMAD.MOV.U32 R40, RZ, RZ, RZ ;  /* 0x000000ffff287224 */ /* 0x000fe400078e00ff */
[----:B------:R-:W-:Y:S01]  /*3000*/  IMAD R25, R12, R17, RZ ;  /* 0x000000110c197224 */ /* 0x000fe200078e02ff */
[----:B0-----:R-:W-:-:S04]  /*3010*/  IADD3 R11, PT, PT, RZ, -R23, RZ ;  /* 0x80000017ff0b7210 */ /* 0x001fc80007ffe0ff */
[----:B------:R0:W2:Y:S01]  /*3020*/  F2I.FTZ.U32.TRUNC.NTZ R43, R18 ;  /* 0x00000012002b7305 */ /* 0x0000a2000021f000 */
[----:B------:R-:W-:-:S04]  /*3030*/  IMAD.HI.U32 R25, R41, R25, R40 ;  /* 0x0000001929197227 */ /* 0x000fc800078e0028 */
[----:B------:R-:W-:Y:S02]  /*3040*/  IMAD R11, R11, R16, RZ ;  /* 0x000000100b0b7224 */ /* 0x000fe400078e02ff */
[----:B------:R-:W-:Y:S01]  /*3050*/  IMAD.MOV.U32 R22, RZ, RZ, RZ ;  /* 0x000000ffff167224 */ /* 0x000fe200078e00ff */
[----:B-1----:R-:W-:-:S03]  /*3060*/  IADD3 R40, PT, PT, RZ, -R19, RZ ;  /* 0x80000013ff287210 */ /* 0x002fc60007ffe0ff */
[----:B------:R-:W-:Y:S01]  /*3070*/  IMAD.HI.U32 R22, R23, R11, R22 ;  /* 0x0000000b17167227 */ /* 0x000fe200078e0016 */
[----:B------:R-:W-:-:S03]  /*3080*/  IABS R23, R0 ;  /* 0x0000000000177213 */ /* 0x000fc60000000000 */
[----:B------:R-:W-:Y:S01]  /*3090*/  IMAD R11, R40, R15, RZ ;  /* 0x0000000f280b7224 */ /* 0x000fe200078e02ff */
[----:B------:R-:W-:Y:S01]  /*30a0*/  IABS R40, R49 ;  /* 0x0000003100287213 */ /* 0x000fe20000000000 */
[----:B0-----:R-:W-:Y:S02]  /*30b0*/  IMAD.MOV.U32 R18, RZ, RZ, RZ ;  /* 0x000000ffff127224 */ /* 0x001fe400078e00ff */
[----:B--2---:R-:W-:Y:S02]  /*30c0*/  IMAD.MOV R12, RZ, RZ, -R43 ;  /* 0x000000ffff0c7224 */ /* 0x004fe400078e0a2b */
[----:B------:R-:W-:-:S04]  /*30d0*/  IMAD.HI.U32 R18, R19, R11, R18 ;  /* 0x0000000b13127227 */ /* 0x000fc800078e0012 */
[----:B------:R-:W-:Y:S01]  /*30e0*/  IMAD R11, R12, R13, RZ ;  /* 0x0000000d0c0b7224 */ /* 0x000fe200078e02ff */
[----:B------:R-:W-:Y:S01]  /*30f0*/  IABS R12, R10 ;  /* 0x0000000a000c7213 */ /* 0x000fe20000000000 */
[----:B------:R-:W-:-:S04]  /*3100*/  IMAD.HI.U32 R25, R25, R40, RZ ;  /* 0x0000002819197227 */ /* 0x000fc800078e00ff */
[----:B------:R-:W-:Y:S01]  /*3110*/  IMAD.HI.U32 R42, R43, R11, R42 ;  /* 0x0000000b2b2a7227 */ /* 0x000fe200078e002a */
[----:B------:R-:W-:-:S03]  /*3120*/  IABS R11, R14 ;  /* 0x0000000e000b7213 */ /* 0x000fc60000000000 */
[----:B------:R-:W-:Y:S01]  /*3130*/  IMAD.MOV R12, RZ, RZ, -R12 ;  /* 0x000000ffff0c7224 */ /* 0x000fe200078e0a0c */
[----:B------:R-:W0:Y:S03]  /*3140*/  I2F.U32.RP R41, R11 ;  /* 0x0000000b00297306 */ /* 0x000e260000209000 */
[----:B------:R-:W-:Y:S01]  /*3150*/  IMAD R12, R25, R12, R40 ;  /* 0x0000000c190c7224 */ /* 0x000fe200078e0228 */
[----:B------:R-:W-:-:S04]  /*3160*/  IABS R40, R5 ;  /* 0x0000000500287213 */ /* 0x000fc80000000000 */
[----:B------:R-:W-:Y:S01]  /*3170*/  ISETP.GT.U32.AND P1, PT, R17, R12, PT ;  /* 0x0000000c1100720c */ /* 0x000fe20003f24070 */
[----:B------:R-:W-:Y:S01]  /*3180*/  IMAD.MOV R40, RZ, RZ, -R40 ;  /* 0x000000ffff287224 */ /* 0x000fe200078e0a28 */
[----:B0-----:R-:W0:Y:S11]  /*3190*/  MUFU.RCP R19, R41 ;  /* 0x0000002900137308 */ /* 0x001e360000001000 */
[----:B------:R-:W-:-:S02]  /*31a0*/  @!P1 IMAD.IADD R12, R12, 0x1, -R17 ;  /* 0x000000010c0c9824 */ /* 0x000fc400078e0a11 */
[----:B------:R-:W-:-:S03]  /*31b0*/  @!P1 VIADD R25, R25, 0x1 ;  /* 0x0000000119199836 */ /* 0x000fc60000000000 */
[----:B------:R-:W-:Y:S01]  /*31c0*/  ISETP.GE.U32.AND P3, PT, R12, R17, PT ;  /* 0x000000110c00720c */ /* 0x000fe20003f66070 */
[----:B------:R-:W-:Y:S01]  /*31d0*/  IMAD.HI.U32 R17, R18, R23, RZ ;  /* 0x0000001712117227 */ /* 0x000fe200078e00ff */
[----:B------:R-:W-:-:S03]  /*31e0*/  LOP3.LUT R18, R49, R10, RZ, 0x3c, !PT ;  /* 0x0000000a31127212 */ /* 0x000fc600078e3cff */
[----:B------:R-:W-:Y:S01]  /*31f0*/  IMAD R40, R17, R40, R23 ;  /* 0x0000002811287224 */ /* 0x000fe200078e0217 */
[----:B0-----:R-:W-:Y:S02]  /*3200*/  IADD3 R19, PT, PT, R19, 0xffffffe, RZ ;  /* 0x0ffffffe13137810 */ /* 0x001fe40007ffe0ff */
[----:B------:R-:W-:Y:S02]  /*3210*/  ISETP.GE.AND P0, PT, R18, RZ, PT ;  /* 0x000000ff1200720c */ /* 0x000fe40003f06270 */
[----:B------:R-:W-:Y:S02]  /*3220*/  ISETP.GT.U32.AND P1, PT, R15, R40, PT ;  /* 0x000000280f00720c */ /* 0x000fe40003f24070 */
[----:B------:R-:W0:Y:S01]  /*3230*/  F2I.FTZ.U32.TRUNC.NTZ R19, R19 ;  /* 0x0000001300137305 */ /* 0x000e22000021f000 */
[----:B------:R-:W-:Y:S01]  /*3240*/  @P3 VIADD R25, R25, 0x1 ;  /* 0x0000000119193836 */ /* 0x000fe20000000000 */
[----:B------:R-:W-:-:S07]  /*3250*/  MOV R18, RZ ;  /* 0x000000ff00127202 */ /* 0x000fce0000000f00 */
[----:B------:R-:W-:Y:S02]  /*3260*/  @!P0 IADD3 R25, PT, PT, -R25, RZ, RZ ;  /* 0x000000ff19198210 */ /* 0x000fe40007ffe1ff */
[----:B------:R-:W-:Y:S01]  /*3270*/  @!P1 IMAD.IADD R40, R40, 0x1, -R15 ;  /* 0x0000000128289824 */ /* 0x000fe200078e0a0f */
[----:B------:R-:W-:Y:S02]  /*3280*/  @!P2 LOP3.LUT R25, RZ, R10, RZ, 0x33, !PT ;  /* 0x0000000aff19a212 */ /* 0x000fe400078e33ff */
[----:B------:R-:W-:Y:S01]  /*3290*/  ISETP.NE.AND P2, PT, R5, RZ, PT ;  /* 0x000000ff0500720c */ /* 0x000fe20003f45270 */
[----:B0-----:R-:W-:Y:S01]  /*32a0*/  IMAD.MOV R12, RZ, RZ, -R19 ;  /* 0x000000ffff0c7224 */ /* 0x001fe200078e0a13 */
[----:B------:R-:W-:Y:S02]  /*32b0*/  ISETP.GE.U32.AND P3, PT, R40, R15, PT ;  /* 0x0000000f2800720c */ /* 0x000fe40003f66070 */
[----:B------:R-:W-:Y:S01]  /*32c0*/  LOP3.LUT R15, R0, R5, RZ, 0x3c, !PT ;  /* 0x00000005000f7212 */ /* 0x000fe200078e3cff */
[----:B------:R-:W-:Y:S01]  /*32d0*/  IMAD R23, R12, R11, RZ ;  /* 0x0000000b0c177224 */ /* 0x000fe200078e02ff */
[----:B------:R-:W-:Y:S01]  /*32e0*/  @!P1 IADD3 R17, PT, PT, R17, 0x1, RZ ;  /* 0x0000000111119810 */ /* 0x000fe20007ffe0ff */
[----:B------:R-:W-:Y:S01]  /*32f0*/  IMAD.MOV R12, RZ, RZ, -R25 ;  /* 0x000000ffff0c7224 */ /* 0x000fe200078e0a19 */
[----:B------:R-:W-:Y:S01]  /*3300*/  ISETP.GE.AND P0, PT, R15, RZ, PT ;  /* 0x000000ff0f00720c */ /* 0x000fe20003f06270 */
[----:B------:R-:W-:Y:S01]  /*3310*/  IMAD.HI.U32 R23, R19, R23, R18 ;  /* 0x0000001713177227 */ /* 0x000fe200078e0012 */
[----:B------:R-:W-:-:S02]  /*3320*/  IABS R18, R7 ;  /* 0x0000000700127213 */ /* 0x000fc40000000000 */
[----:B------:R-:W-:Y:S01]  /*3330*/  IABS R15, R25 ;  /* 0x00000019000f7213 */ /* 0x000fe20000000000 */
[----:B------:R-:W-:Y:S01]  /*3340*/  IMAD R49, R10, R12, R49 ;  /* 0x0000000c0a317224 */ /* 0x000fe200078e0231 */
[----:B------:R-:W-:Y:S01]  /*3350*/  IABS R10, R14 ;  /* 0x0000000e000a7213 */ /* 0x000fe20000000000 */
[----:B------:R-:W-:Y:S01]  /*3360*/  IMAD.HI.U32 R23, R23, R18, RZ ;  /* 0x0000001217177227 */ /* 0x000fe200078e00ff */
[----:B------:R-:W-:Y:S02]  /*3370*/  IABS R12, R8 ;  /* 0x00000008000c7213 */ /* 0x000fe40000000000 */
[----:B------:R-:W-:Y:S01]  /*3380*/  @P3 IADD3 R17, PT, PT, R17, 0x1, RZ ;  /* 0x0000000111113810 */ /* 0x000fe20007ffe0ff */
[----:B------:R-:W-:Y:S02]  /*3390*/  IMAD.MOV R10, RZ, RZ, -R10 ;  /* 0x000000ffff0a7224 */ /* 0x000fe400078e0a0a */
[----:B------:R-:W-:Y:S02]  /*33a0*/  IMAD.MOV R12, RZ, RZ, -R12 ;  /* 0x000000ffff0c7224 */ /* 0x000fe400078e0a0c */
[----:B------:R-:W-:Y:S01]  /*33b0*/  @!P0 IMAD.MOV R17, RZ, RZ, -R17 ;  /* 0x000000ffff118224 */ /* 0x000fe200078e0a11 */
[----:B------:R-:W-:Y:S01]  /*33c0*/  @!P2 LOP3.LUT R17, RZ, R5, RZ, 0x33, !PT ;  /* 0x00000005ff11a212 */ /* 0x000fe200078e33ff */
[----:B------:R-:W-:-:S04]  /*33d0*/  IMAD.HI.U32 R22, R22, R15, RZ ;  /* 0x0000000f16167227 */ /* 0x000fc800078e00ff */
[----:B------:R-:W-:Y:S02]  /*33e0*/  IMAD R10, R23, R10, R18 ;  /* 0x0000000a170a7224 */ /* 0x000fe400078e0212 */
[----:B------:R-:W-:Y:S01]  /*33f0*/  IMAD R19, R22, R12, R15 ;  /* 0x0000000c16137224 */ /* 0x000fe200078e020f */
[----:B------:R-:W-:Y:S02]  /*3400*/  IABS R12, R4 ;  /* 0x00000004000c7213 */ /* 0x000fe40000000000 */
[----:B------:R-:W-:Y:S02]  /*3410*/  IABS R15, R17 ;  /* 0x00000011000f7213 */ /* 0x000fe40000000000 */
[----:B------:R-:W-:Y:S01]  /*3420*/  ISETP.GT.U32.AND P4, PT, R11, R10, PT ;  /* 0x0000000a0b00720c */ /* 0x000fe20003f84070 */
[----:B------:R-:W-:Y:S01]  /*3430*/  IMAD.MOV R12, RZ, RZ, -R12 ;  /* 0x000000ffff0c7224 */ /* 0x000fe200078e0a0c */
[----:B------:R-:W-:Y:S01]  /*3440*/  ISETP.GT.U32.AND P3, PT, R16, R19, PT ;  /* 0x000000131000720c */ /* 0x000fe20003f64070 */
[----:B------:R-:W-:-:S04]  /*3450*/  IMAD.HI.U32 R42, R42, R15, RZ ;  /* 0x0000000f2a2a7227 */ /* 0x000fc800078e00ff */
[----:B------:R-:W-:-:S05]  /*3460*/  IMAD R12, R42, R12, R15 ;  /* 0x0000000c2a0c7224 */ /* 0x000fca00078e020f */
[----:B------:R-:W-:Y:S01]  /*3470*/  ISETP.GT.U32.AND P1, PT, R13, R12, PT ;  /* 0x0000000c0d00720c */ /* 0x000fe20003f24070 */
[----:B------:R-:W-:Y:S01]  /*3480*/  @!P4 VIADD R23, R23, 0x1 ;  /* 0x000000011717c836 */ /* 0x000fe20000000000 */
[-C--:B------:R-:W-:Y:S02]  /*3490*/  @!P4 IADD3 R10, PT, PT, R10, -R11.reuse, RZ ;  /* 0x8000000b0a0ac210 */ /* 0x080fe40007ffe0ff */
[----:B------:R-:W-:Y:S02]  /*34a0*/  ISETP.NE.AND P4, PT, R14, RZ, PT ;  /* 0x000000ff0e00720c */ /* 0x000fe40003f85270 */
[----:B------:R-:W-:Y:S02]  /*34b0*/  ISETP.GE.U32.AND P2, PT, R10, R11, PT ;  /* 0x0000000b0a00720c */ /* 0x000fe40003f46070 */
[----:B------:R-:W-:Y:S02]  /*34c0*/  LOP3.LUT R10, R7, R14, RZ, 0x3c, !PT ;  /* 0x0000000e070a7212 */ /* 0x000fe400078e3cff */
[----:B------:R-:W-:-:S02]  /*34d0*/  @!P3 IADD3 R19, PT, PT, R19, -R16, RZ ;  /* 0x800000101313b210 */ /* 0x000fc40007ffe0ff */
[----:B------:R-:W-:Y:S01]  /*34e0*/  ISETP.GE.AND P0, PT, R10, RZ, PT ;  /* 0x000000ff0a00720c */ /* 0x000fe20003f06270 */
[----:B------:R-:W-:Y:S01]  /*34f0*/  @!P1 IMAD.IADD R12, R12, 0x1, -R13 ;  /* 0x000000010c0c9824 */ /* 0x000fe200078e0a0d */
[----:B------:R-:W-:Y:S01]  /*3500*/  LOP3.LUT R10, R25, R8, RZ, 0x3c, !PT ;  /* 0x00000008190a7212 */ /* 0x000fe200078e3cff */
[----:B------:R-:W-:Y:S01]  /*3510*/  @!P1 VIADD R42, R42, 0x1 ;  /* 0x000000012a2a9836 */ /* 0x000fe20000000000 */
[----:B------:R-:W-:Y:S02]  /*3520*/  ISETP.GE.U32.AND P6, PT, R19, R16, PT ;  /* 0x000000101300720c */ /* 0x000fe40003fc6070 */
[----:B------:R-:W-:Y:S01]  /*3530*/  ISETP.GE.U32.AND P5, PT, R12, R13, PT ;  /* 0x0000000d0c00720c */ /* 0x000fe20003fa6070 */
[----:B------:R-:W-:Y:S01]  /*3540*/  @P2 VIADD R23, R23, 0x1 ;  /* 0x0000000117172836 */ /* 0x000fe20000000000 */
[----:B------:R-:W-:Y:S02]  /*3550*/  ISETP.GE.AND P2, PT, R10, RZ, PT ;  /* 0x000000ff0a00720c */ /* 0x000fe40003f46270 */
[----:B------:R-:W-:-:S02]  /*3560*/  LOP3.LUT R10, R17, R4, RZ, 0x3c, !PT ;  /* 0x00000004110a7212 */ /* 0x000fc400078e3cff */
[----:B------:R-:W-:Y:S01]  /*3570*/  @!P3 IADD3 R22, PT, PT, R22, 0x1, RZ ;  /* 0x000000011616b810 */ /* 0x000fe20007ffe0ff */
[----:B------:R-:W-:Y:S01]  /*3580*/  @!P0 IMAD.MOV R23, RZ, RZ, -R23 ;  /* 0x000000ffff178224 */ /* 0x000fe200078e0a17 */
[----:B------:R-:W-:Y:S02]  /*3590*/  ISETP.GE.AND P0, PT, R10, RZ, PT ;  /* 0x000000ff0a00720c */ /* 0x000fe40003f06270 */
[----:B------:R-:W-:Y:S02]  /*35a0*/  @!P4 LOP3.LUT R23, RZ, R14, RZ, 0x33, !PT ;  /* 0x0000000eff17c212 */ /* 0x000fe400078e33ff */
[----:B------:R-:W-:Y:S01]  /*35b0*/  ISETP.NE.AND P4, PT, R4, RZ, PT ;  /* 0x000000ff0400720c */ /* 0x000fe20003f85270 */
[----:B------:R-:W-:Y:S01]  /*35c0*/  @P5 VIADD R42, R42, 0x1 ;  /* 0x000000012a2a5836 */ /* 0x000fe20000000000 */
[----:B------:R-:W-:Y:S01]  /*35d0*/  ISETP.NE.AND P3, PT, R8, RZ, PT ;  /* 0x000000ff0800720c */ /* 0x000fe20003f65270 */
[----:B------:R-:W-:Y:S01]  /*35e0*/  IMAD.MOV R10, RZ, RZ, -R23 ;  /* 0x000000ffff0a7224 */ /* 0x000fe200078e0a17 */
[----:B------:R-:W-:Y:S01]  /*35f0*/  @P6 IADD3 R22, PT, PT, R22, 0x1, RZ ;  /* 0x0000000116166810 */ /* 0x000fe20007ffe0ff */
[----:B------:R-:W-:-:S03]  /*3600*/  IMAD.WIDE R12, R23, R21, RZ ;  /* 0x00000015170c7225 */ /* 0x000fc600078e02ff */
[----:B------:R-:W-:Y:S01]  /*3610*/  @!P2 IADD3 R22, PT, PT, -R22, RZ, RZ ;  /* 0x000000ff1616a210 */ /* 0x000fe20007ffe1ff */
[----:B------:R-:W-:Y:S01]  /*3620*/  IMAD R10, R14, R10, R7 ;  /* 0x0000000a0e0a7224 */ /* 0x000fe200078e0207 */
[----:B------:R-:W-:Y:S01]  /*3630*/  @!P0 IADD3 R42, PT, PT, -R42, RZ, RZ ;  /* 0x000000ff2a2a8210 */ /* 0x000fe20007ffe1ff */
[----:B------:R-:W-:Y:S02]  /*3640*/  IMAD.MOV R7, RZ, RZ, -R17 ;  /* 0x000000ffff077224 */ /* 0x000fe400078e0a11 */
[----:B------:R-:W-:Y:S01]  /*3650*/  @!P4 LOP3.LUT R42, RZ, R4, RZ, 0x33, !PT ;  /* 0x00000004ff2ac212 */ /* 0x000fe200078e33ff */
[----:B------:R-:W-:Y:S01]  /*3660*/  IMAD.WIDE.U32 R12, R39, UR8, R12 ;  /* 0x00000008270c7c25 */ /* 0x000fe2000f8e000c */
[----:B------:R-:W-:-:S03]  /*3670*/  @!P3 LOP3.LUT R22, RZ, R8, RZ, 0x33, !PT ;  /* 0x00000008ff16b212 */ /* 0x000fc600078e33ff */
[----:B------:R-:W-:Y:S01]  /*3680*/  IMAD R7, R5, R7, R0 ;  /* 0x0000000705077224 */ /* 0x000fe200078e0200 */
[----:B------:R-:W-:Y:S01]  /*3690*/  IADD3 R0, PT, PT, -R42, RZ, RZ ;  /* 0x000000ff2a007210 */ /* 0x000fe20007ffe1ff */
[----:B------:R-:W-:Y:S02]  /*36a0*/  IMAD R13, R39, UR4, R13 ;  /* 0x00000004270d7c24 */ /* 0x000fe4000f8e020d */
[----:B------:R-:W-:Y:S02]  /*36b0*/  IMAD.MOV R11, RZ, RZ, -R22 ;  /* 0x000000ffff0b7224 */ /* 0x000fe400078e0a16 */
[----:B------:R-:W-:Y:S02]  /*36c0*/  IMAD R0, R4, R0, R17 ;  /* 0x0000000004007224 */ /* 0x000fe400078e0211 */
[----:B------:R-:W-:-:S04]  /*36d0*/  IMAD.WIDE R12, R10, UR7, R12 ;  /* 0x000000070a0c7c25 */ /* 0x000fc8000f8e020c */
[----:B------:R-:W-:Y:S01]  /*36e0*/  IMAD.WIDE R14, R49, UR5, RZ ;  /* 0x00000005310e7c25 */ /* 0x000fe2000f8e02ff */
[----:B------:R-:W0:Y:S03]  /*36f0*/  LDCU.64 UR4, c[0x0][0x420] ;  /* 0x00008400ff0477ac */ /* 0x000e260008000a00 */
[----:B------:R-:W-:-:S04]  /*3700*/  IMAD.WIDE R22, R22, R6, RZ ;  /* 0x0000000616167225 */ /* 0x000fc800078e02ff */
[----:B------:R-:W-:Y:S01]  /*3710*/  IMAD R4, R29, UR8, RZ ;  /* 0x000000081d047c24 */ /* 0x000fe2000f8e02ff */
[----:B------:R-:W-:Y:S01]  /*3720*/  IADD3 R5, P1, P0, R22, R12, R14 ;  /* 0x0000000c16057210 */ /* 0x000fe2000783e00e */
[----:B------:R-:W-:Y:S02]  /*3730*/  IMAD R11, R8, R11, R25 ;  /* 0x0000000b080b7224 */ /* 0x000fe400078e0219 */
[----:B------:R-:W-:Y:S01]  /*3740*/  IMAD R6, R9, UR7, RZ ;  /* 0x0000000709067c24 */ /* 0x000fe2000f8e02ff */
[----:B------:R-:W-:Y:S01]  /*3750*/  IADD3.X R13, PT, PT, R23, R13, R15, P1, P0 ;  /* 0x0000000d170d7210 */ /* 0x000fe20000fe040f */
[----:B------:R-:W-:-:S04]  /*3760*/  IMAD.WIDE R8, R7, R4, RZ ;  /* 0x0000000407087225 */ /* 0x000fc800078e02ff */
        /* <DEDUP_REMOVED lines=11> */
.L_x_273:
[----:B------:R-:W0:Y:S01]  /*3820*/  LDC.64 R2, c[0x0][0x420] ;  /* 0x00010800ff027b82 */ /* 0x000e220000000a00 */
[----:B------:R-:W-:-:S05]  /*3830*/  IADD3 R0, PT, PT, R28, UR6, RZ ;  /* 0x000000061c007c10 */ /* 0x000fca000fffe0ff */
[----:B0-----:R-:W-:-:S05]  /*3840*/  IMAD.WIDE.U32 R2, R0, 0x4, R2 ;  /* 0x0000000400027825 */ /* 0x001fca00078e0002 */
[----:B------:R1:W-:Y:S02]  /*3850*/  STG.E desc[UR10][R2.64], R24 ;  /* 0x0000001802007986 */ /* 0x0003e4000c10190a */
.L_x_272:
[----:B------:R-:W-:Y:S05]  /*3860*/  BSYNC.RECONVERGENT B1 ;  /* 0x0000000000017941 */ /* 0x000fea0003800200 */
.L_x_271:
[----:B------:R-:W2:Y:S01]  /*3870*/  LDCU UR8, c[0x0][0x534] ;  /* 0x0000a680ff0877ac */ /* 0x000ea20008000800 */
[C---:B------:R-:W-:Y:S01]  /*3880*/  LOP3.LUT R0, R38.reuse, 0x8, RZ, 0xfc, !PT ;  /* 0x0000000826007812 */ /* 0x040fe200078efcff */
[----:B------:R-:W3:Y:S01]  /*3890*/  LDC R17, c[0x0][0x44c] ;  /* 0x00011300ff117b82 */ /* 0x000ee20000000800 */
[----:B-1----:R-:W-:Y:S01]  /*38a0*/  LOP3.LUT R2, R38, 0x28, RZ, 0xfc, !PT ;  /* 0x0000002826027812 */ /* 0x002fe200078efcff */
[----:B------:R-:W-:-:S05]  /*38b0*/  IMAD.SHL.U32 R15, R20, 0x4, RZ ;  /* 0x00000004140f7824 */ /* 0x000fca00078e00ff */
[----:B------:R-:W-:Y:S02]  /*38c0*/  LOP3.LUT R15, R15, 0x1c, RZ, 0xc0, !PT ;  /* 0x0000001c0f0f7812 */ /* 0x000fe400078ec0ff */
[----:B--2---:R-:W-:Y:S01]  /*38d0*/  ISETP.GE.AND P0, PT, R38, UR8, PT ;  /* 0x0000000826007c0c */ /* 0x004fe2000bf06270 */
[----:B------:R-:W-:Y:S01]  /*38e0*/  UISETP.GE.AND UP0, UPT, UR8, 0x1, UPT ;  /* 0x000000010800788c */ /* 0x000fe2000bf06270 */
[----:B------:R-:W-:Y:S02]  /*38f0*/  ISETP.GE.AND P6, PT, R0, UR8, PT ;  /* 0x0000000800007c0c */ /* 0x000fe4000bfc6270 */
[----:B------:R-:W-:Y:S02]  /*3900*/  ISETP.GT.U32.OR P0, PT, R20, 0x7f, P0 ;  /* 0x0000007f1400780c */ /* 0x000fe40000704470 */
[----:B------:R-:W-:Y:S02]  /*3910*/  LOP3.LUT R0, R38, 0x10, RZ, 0xfc, !PT ;  /* 0x0000001026007812 */ /* 0x000fe400078efcff */
[----:B------:R-:W-:-:S02]  /*3920*/  ISETP.GE.AND P2, PT, R2, UR8, PT ;  /* 0x0000000802007c0c */ /* 0x000fc4000bf46270 */
[----:B------:R-:W-:Y:S02]  /*3930*/  ISETP.GE.AND P5, PT, R0, UR8, PT ;  /* 0x0000000800007c0c */ /* 0x000fe4000bfa6270 */
[----:B------:R-:W-:Y:S02]  /*3940*/  LOP3.LUT R0, R38, 0x18, RZ, 0xfc, !PT ;  /* 0x0000001826007812 */ /* 0x000fe400078efcff */
[----:B------:R-:W-:Y:S02]  /*3950*/  ISETP.GT.U32.OR P6, PT, R20, 0x7f, P6 ;  /* 0x0000007f1400780c */ /* 0x000fe400037c4470 */
[----:B------:R-:W-:Y:S01]  /*3960*/  ISETP.GE.AND P4, PT, R0, UR8, PT ;  /* 0x0000000800007c0c */ /* 0x000fe2000bf86270 */
[----:B0-----:R-:W-:Y:S01]  /*3970*/  @!P0 FADD.FTZ R5, -R24, R37 ;  /* 0x0000002518058221 */ /* 0x001fe20000010100 */
[----:B------:R-:W-:Y:S02]  /*3980*/  LOP3.LUT R0, R38, 0x20, RZ, 0xfc, !PT ;  /* 0x0000002026007812 */ /* 0x000fe400078efcff */
[----:B------:R-:W-:Y:S01]  /*3990*/  ISETP.GT.U32.OR P5, PT, R20, 0x7f, P5 ;  /* 0x0000007f1400780c */ /* 0x000fe20002fa4470 */
[----:B------:R-:W-:Y:S01]  /*39a0*/  @!P0 FMUL.FTZ R5, R5, 1.4426950216293334961 ;  /* 0x3fb8aa3b05058820 */ /* 0x000fe20000410000 */
[----:B------:R-:W-:-:S02]  /*39b0*/  ISETP.GE.AND P3, PT, R0, UR8, PT ;  /* 0x0000000800007c0c */ /* 0x000fc4000bf66270 */
[C---:B------:R-:W-:Y:S02]  /*39c0*/  LOP3.LUT R0, R38.reuse, 0x30, RZ, 0xfc, !PT ;  /* 0x0000003026007812 */ /* 0x040fe400078efcff */
[----:B------:R-:W-:Y:S01]  /*39d0*/  LOP3.LUT R38, R38, 0x38, RZ, 0xfc, !PT ;  /* 0x0000003826267812 */ /* 0x000fe200078efcff */
[----:B------:R-:W0:Y:S01]  /*39e0*/  @!P0 MUFU.EX2 R5, R5 ;  /* 0x0000000500058308 */ /* 0x000e220000000800 */
[----:B------:R-:W-:Y:S01]  /*39f0*/  ISETP.GE.AND P1, PT, R0, UR8, PT ;  /* 0x0000000800007c0c */ /* 0x000fe2000bf26270 */
[----:B------:R-:W-:Y:S01]  /*3a00*/  @!P6 FADD.FTZ R3, -R24, R34 ;  /* 0x000000221803e221 */ /* 0x000fe20000010100 */
[----:B------:R-:W-:Y:S01]  /*3a10*/  ISETP.GT.U32.OR P4, PT, R20, 0x7f, P4 ;  /* 0x0000007f1400780c */ /* 0x000fe20002784470 */
[----:B------:R-:W-:Y:S01]  /*3a20*/  IMAD R34, R28, 0x60, R15 ;  /* 0x000000601c227824 */ /* 0x000fe200078e020f */
[----:B------:R-:W-:Y:S01]  /*3a30*/  ISETP.GT.U32.OR P3, PT, R20, 0x7f, P3 ;  /* 0x0000007f1400780c */ /* 0x000fe20001f64470 */
[----:B------:R-:W-:Y:S01]  /*3a40*/  @!P5 FADD.FTZ R35, -R24, R35 ;  /* 0x000000231823d221 */ /* 0x000fe20000010100 */
[C---:B------:R-:W-:Y:S01]  /*3a50*/  ISETP.GT.U32.OR P2, PT, R20.reuse, 0x7f, P2 ;  /* 0x0000007f1400780c */ /* 0x040fe20001744470 */
[----:B------:R-:W-:Y:S01]  /*3a60*/  @!P6 FMUL.FTZ R3, R3, 1.4426950216293334961 ;  /* 0x3fb8aa3b0303e820 */ /* 0x000fe20000410000 */
[----:B------:R-:W-:Y:S01]  /*3a70*/  ISETP.GT.U32.OR P1, PT, R20, 0x7f, P1 ;  /* 0x0000007f1400780c */ /* 0x000fe20000f24470 */
[----:B------:R-:W-:Y:S01]  /*3a80*/  @!P5 FMUL.FTZ R35, R35, 1.4426950216293334961 ;  /* 0x3fb8aa3b2323d820 */ /* 0x000fe20000410000 */
[----:B------:R-:W-:-:S03]  /*3a90*/  IMAD.MOV.U32 R0, RZ, RZ, RZ ;  /* 0x000000ffff007224 */ /* 0x000fc600078e00ff */
[----:B------:R-:W1:Y:S02]  /*3aa0*/  @!P6 MUFU.EX2 R3, R3 ;  /* 0x000000030003e308 */ /* 0x000e640000000800 */
[----:B------:R-:W-:Y:S01]  /*3ab0*/  @!P4 FADD.FTZ R32, -R24, R32 ;  /* 0x000000201820c221 */ /* 0x000fe20000010100 */
[----:B0-----:R0:W-:Y:S01]  /*3ac0*/  @!P0 STS [R36], R5 ;  /* 0x0000000524008388 */ /* 0x0011e20000000800 */
[----:B------:R-:W-:Y:S01]  /*3ad0*/  ISETP.GE.AND P0, PT, R38, UR8, PT ;  /* 0x0000000826007c0c */ /* 0x000fe2000bf06270 */
[C---:B------:R-:W-:Y:S01]  /*3ae0*/  @!P3 FADD.FTZ R9, -R24.reuse, R33 ;  /* 0x000000211809b221 */ /* 0x040fe20000010100 */
[----:B------:R-:W-:Y:S01]  /*3af0*/  @!P2 FADD.FTZ R11, -R24, R26 ;  /* 0x0000001a180ba221 */ /* 0x000fe20000010100 */
[----:B------:R-:W-:Y:S01]  /*3b00*/  @!P4 FMUL.FTZ R7, R32, 1.4426950216293334961 ;  /* 0x3fb8aa3b2007c820 */ /* 0x000fe20000410000 */
[----:B------:R-:W-:Y:S01]  /*3b10*/  ISETP.GT.U32.OR P0, PT, R20, 0x7f, P0 ;  /* 0x0000007f1400780c */ /* 0x000fe20000704470 */
[C---:B------:R-:W-:Y:S01]  /*3b20*/  @!P1 FADD.FTZ R31, -R24.reuse, R31 ;  /* 0x0000001f181f9221 */ /* 0x040fe20000010100 */
[----:B------:R-:W-:Y:S01]  /*3b30*/  @!P3 FMUL.FTZ R9, R9, 1.4426950216293334961 ;  /* 0x3fb8aa3b0909b820 */ /* 0x000fe20000410000 */
[----:B------:R-:W-:Y:S01]  /*3b40*/  @!P2 FMUL.FTZ R11, R11, 1.4426950216293334961 ;  /* 0x3fb8aa3b0b0ba820 */ /* 0x000fe20000410000 */
[----:B------:R-:W2:Y:S01]  /*3b50*/  @!P5 MUFU.EX2 R35, R35 ;  /* 0x000000230023d308 */ /* 0x000ea20000000800 */
[----:B------:R-:W-:Y:S01]  /*3b60*/  @!P1 FMUL.FTZ R19, R31, 1.4426950216293334961 ;  /* 0x3fb8aa3b1f139820 */ /* 0x000fe20000410000 */
[----:B-1----:R1:W-:Y:S06]  /*3b70*/  @!P6 STS [R36+0x220], R3 ;  /* 0x000220032400e388 */ /* 0x0023ec0000000800 */
[----:B------:R-:W4:Y:S01]  /*3b80*/  @!P4 MUFU.EX2 R7, R7 ;  /* 0x000000070007c308 */ /* 0x000f220000000800 */
[----:B------:R-:W-:-:S04]  /*3b90*/  @!P0 FADD.FTZ R13, -R24, R27 ;  /* 0x0000001b180d8221 */ /* 0x000fc80000010100 */
[----:B------:R-:W-:-:S03]  /*3ba0*/  @!P0 FMUL.FTZ R13, R13, 1.4426950216293334961 ;  /* 0x3fb8aa3b0d0d8820 */ /* 0x000fc60000410000 */
[----:B------:R-:W5:Y:S01]  /*3bb0*/  @!P3 MUFU.EX2 R9, R9 ;  /* 0x000000090009b308 */ /* 0x000f620000000800 */
[----:B--2---:R3:W-:Y:S01]  /*3bc0*/  @!P5 STS [R36+0x440], R35 ;  /* 0x000440232400d388 */ /* 0x0047e20000000800 */
[----:B0-----:R-:W-:-:S06]  /*3bd0*/  CS2R R4, SRZ ;  /* 0x0000000000047805 */ /* 0x001fcc000001ff00 */
[----:B------:R-:W0:Y:S01]  /*3be0*/  @!P2 MUFU.EX2 R11, R11 ;  /* 0x0000000b000ba308 */ /* 0x000e220000000800 */
[----:B----4-:R2:W-:Y:S01]  /*3bf0*/  @!P4 STS [R36+0x660], R7 ;  /* 0x000660072400c388 */ /* 0x0105e20000000800 */
[----:B-1----:R-:W-:-:S06]  /*3c00*/  CS2R R2, SRZ ;  /* 0x0000000000027805 */ /* 0x002fcc000001ff00 */
[----:B------:R-:W1:Y:S01]  /*3c10*/  @!P1 MUFU.EX2 R19, R19 ;  /* 0x0000001300139308 */ /* 0x000e620000000800 */
[----:B-----5:R4:W-:Y:S07]  /*3c20*/  @!P3 STS [R36+0x880], R9 ;  /* 0x000880092400b388 */ /* 0x0209ee0000000800 */
[----:B------:R-:W5:Y:S01]  /*3c30*/  @!P0 MUFU.EX2 R13, R13 ;  /* 0x0000000d000d8308 */ /* 0x000f620000000800 */
[----:B0-----:R0:W-:Y:S01]  /*3c40*/  @!P2 STS [R36+0xaa0], R11 ;  /* 0x000aa00b2400a388 */ /* 0x0011e20000000800 */
[----:B---3--:R-:W-:-:S03]  /*3c50*/  IMAD R35, R17, UR6, RZ ;  /* 0x0000000611237c24 */ /* 0x008fc6000f8e02ff */
[----:B-1----:R-:W-:Y:S01]  /*3c60*/  @!P1 STS [R36+0xcc0], R19 ;  /* 0x000cc01324009388 */ /* 0x002fe20000000800 */
[----:B--2---:R-:W-:-:S03]  /*3c70*/  CS2R R6, SRZ ;  /* 0x0000000000067805 */ /* 0x004fc6000001ff00 */
[----:B-----5:R1:W-:Y:S01]  /*3c80*/  @!P0 STS [R36+0xee0], R13 ;  /* 0x000ee00d24008388 */ /* 0x0203e20000000800 */
[----:B------:R-:W-:Y:S01]  /*3c90*/  BAR.SYNC.DEFER_BLOCKING 0x0 ;  /* 0x0000000000007b1d */ /* 0x000fe20000010000 */
[C---:B------:R-:W-:Y:S02]  /*3ca0*/  IADD3 R34, P0, PT, R35.reuse, R34, RZ ;  /* 0x0000002223227210 */ /* 0x040fe40007f1e0ff */
[----:B----4-:R-:W-:Y:S02]  /*3cb0*/  CS2R R8, SRZ ;  /* 0x0000000000087805 */ /* 0x010fe4000001ff00 */
[----:B0-----:R-:W-:Y:S02]  /*3cc0*/  CS2R R10, SRZ ;  /* 0x00000000000a7805 */ /* 0x001fe4000001ff00 */
[----:B------:R-:W-:Y:S01]  /*3cd0*/  LEA.HI.X.SX32 R35, R35, RZ, 0x1, P0 ;  /* 0x000000ff23237211 */ /* 0x000fe200000f0eff */
[----:B-1----:R-:W-:Y:S01]  /*3ce0*/  IMAD.MOV.U32 R13, RZ, RZ, RZ ;  /* 0x000000ffff0d7224 */ /* 0x002fe200078e00ff */
[----:B------:R-:W-:Y:S06]  /*3cf0*/  BRA.U !UP0, `(.L_x_279) ;  /* 0x0000000908307547 */ /* 0x000fec000b800000 */
[----:B------:R-:W0:Y:S01]  /*3d00*/  LDCU.64 UR4, c[0x0][0x3f8] ;  /* 0x00007f00ff0477ac */ /* 0x000e220008000a00 */
[----:B------:R-:W-:Y:S01]  /*3d10*/  SHF.L.U64.HI R35, R34, 0x2, R35 ;  /* 0x0000000222237819 */ /* 0x000fe20000010223 */
[C---:B------:R-:W-:Y:S01]  /*3d20*/  IMAD R32, R30.reuse, R17, RZ ;  /* 0x000000111e207224 */ /* 0x040fe200078e02ff */
[----:B------:R-:W-:Y:S01]  /*3d30*/  CS2R R26, SRZ ;  /* 0x00000000001a7805 */ /* 0x000fe2000001ff00 */
[----:B------:R-:W1:Y:S01]  /*3d40*/  LDCU UR7, c[0x0][0x534] ;  /* 0x0000a680ff0777ac */ /* 0x000e620008000800 */
[----:B------:R-:W-:Y:S01]  /*3d50*/  VIADD R33, R30, -UR6 ;  /* 0x800000061e217c36 */ /* 0x000fe20008000000 */
[----:B------:R-:W-:Y:S01]  /*3d60*/  CS2R R24, SRZ ;  /* 0x0000000000187805 */ /* 0x000fe2000001ff00 */
[----:B------:R-:W-:Y:S01]  /*3d70*/  IMAD.MOV.U32 R31, RZ, RZ, RZ ;  /* 0x000000ffff1f7224 */ /* 0x000fe200078e00ff */
[----:B------:R-:W-:Y:S01]  /*3d80*/  UISETP.GE.U32.AND UP1, UPT, UR8, 0x4, UPT ;  /* 0x000000040800788c */ /* 0x000fe2000bf26070 */
[----:B------:R-:W-:Y:S01]  /*3d90*/  IMAD.MOV.U32 R0, RZ, RZ, RZ ;  /* 0x000000ffff007224 */ /* 0x000fe200078e00ff */
[----:B------:R-:W-:-:S02]  /*3da0*/  CS2R R22, SRZ ;  /* 0x0000000000167805 */ /* 0x000fc4000001ff00 */
[----:B------:R-:W-:Y:S02]  /*3db0*/  CS2R R20, SRZ ;  /* 0x0000000000147805 */ /* 0x000fe4000001ff00 */
[----:B------:R-:W-:Y:S02]  /*3dc0*/  CS2R R18, SRZ ;  /* 0x0000000000127805 */ /* 0x000fe4000001ff00 */
[----:B------:R-:W-:Y:S02]  /*3dd0*/  CS2R R16, SRZ ;  /* 0x0000000000107805 */ /* 0x000fe4000001ff00 */
[----:B0-----:R-:W-:-:S04]  /*3de0*/  LEA R34, P0, R34, UR4, 0x2 ;  /* 0x0000000422227c11 */ /* 0x001fc8000f8010ff */
[----:B------:R-:W-:Y:S01]  /*3df0*/  IADD3.X R35, PT, PT, R35, UR5, RZ, P0, !PT ;  /* 0x0000000523237c10 */ /* 0x000fe200087fe4ff */
[----:B-1----:R-:W-:Y:S01]  /*3e00*/  ULOP3.LUT UP0, UR7, UR7, 0x3, URZ, 0xc0, !UPT ;  /* 0x0000000307077892 */ /* 0x002fe2000f80c0ff */
[----:B------:R-:W-:Y:S11]  /*3e10*/  BRA.U !UP1, `(.L_x_280) ;  /* 0x0000000509647547 */ /* 0x000ff6000b800000 */
[----:B------:R-:W0:Y:S01]  /*3e20*/  S2UR UR4, SR_CgaCtaId ;  /* 0x00000000000479c3 */ /* 0x000e220000008800 */
[----:B------:R-:W-:Y:S01]  /*3e30*/  UMOV UR5, 0x400 ;  /* 0x0000040000057882 */ /* 0x000fe20000000000 */
[----:B------:R-:W-:Y:S01]  /*3e40*/  ULOP3.LUT UR8, UR8, 0x7ffffffc, URZ, 0xc0, !UPT ;  /* 0x7ffffffc08087892 */ /* 0x000fe2000f8ec0ff */
[----:B------:R-:W-:Y:S01]  /*3e50*/  ISETP.GE.AND P1, PT, R28, R33, PT ;  /* 0x000000211c00720c */ /* 0x000fe20003f26270 */
[----:B------:R-:W-:Y:S01]  /*3e60*/  IMAD.MOV.U32 R0, RZ, RZ, RZ ;  /* 0x000000ffff007224 */ /* 0x000fe200078e00ff */
[----:B------:R-:W-:Y:S02]  /*3e70*/  CS2R R2, SRZ ;  /* 0x0000000000027805 */ /* 0x000fe4000001ff00 */
[----:B------:R-:W-:Y:S02]  /*3e80*/  CS2R R4, SRZ ;  /* 0x0000000000047805 */ /* 0x000fe4000001ff00 */
[----:B------:R-:W-:Y:S02]  /*3e90*/  CS2R R6, SRZ ;  /* 0x0000000000067805 */ /* 0x000fe4000001ff00 */
[----:B------:R-:W-:-:S02]  /*3ea0*/  CS2R R8, SRZ ;  /* 0x0000000000087805 */ /* 0x000fc4000001ff00 */
[----:B------:R-:W-:Y:S01]  /*3eb0*/  CS2R R10, SRZ ;  /* 0x00000000000a7805 */ /* 0x000fe2000001ff00 */
[----:B------:R-:W-:Y:S02]  /*3ec0*/  IMAD.MOV.U32 R13, RZ, RZ, RZ ;  /* 0x000000ffff0d7224 */ /* 0x000fe400078e00ff */
[----:B------:R-:W-:Y:S01]  /*3ed0*/  IMAD.U32 R31, RZ, RZ, UR8 ;  /* 0x00000008ff1f7e24 */ /* 0x000fe2000f8e00ff */
[----:B0-----:R-:W-:Y:S02]  /*3ee0*/  ULEA UR4, UR4, UR5, 0x18 ;  /* 0x0000000504047291 */ /* 0x001fe4000f8ec0ff */
[----:B------:R-:W-:-:S04]  /*3ef0*/  UIADD3 UR5, UPT, UPT, -UR8, URZ, URZ ;  /* 0x000000ff08057290 */ /* 0x000fc8000fffe1ff */
[----:B------:R-:W-:-:S05]  /*3f00*/  LEA R14, R28, UR4, 0x2 ;  /* 0x000000041c0e7c11 */ /* 0x000fca000f8e10ff */
[----:B------:R-:W-:-:S07]  /*3f10*/  VIADD R14, R14, 0x88 ;  /* 0x000000880e0e7836 */ /* 0x000fce0000000000 */
.L_x_281:
        /* <DEDUP_REMOVED lines=73> */
.L_x_280:
[----:B------:R-:W-:Y:S05]  /*43b0*/  BRA.U !UP0, `(.L_x_279) ;  /* 0x0000000108807547 */ /* 0x000fea000b800000 */
[----:B------:R-:W0:Y:S01]  /*43c0*/  S2UR UR4, SR_CgaCtaId ;  /* 0x00000000000479c3 */ /* 0x000e220000008800 */
[----:B------:R-:W-:Y:S01]  /*43d0*/  UMOV UR5, 0x400 ;  /* 0x0000040000057882 */ /* 0x000fe20000000000 */
[----:B------:R-:W-:Y:S01]  /*43e0*/  IMAD R31, R31, 0x11, R28 ;  /* 0x000000111f1f7824 */ /* 0x000fe200078e021c */
[----:B------:R-:W-:Y:S01]  /*43f0*/  IADD3 R34, P1, PT, R34, 0x100, RZ ;  /* 0x0000010022227810 */ /* 0x000fe20007f3e0ff */
[----:B------:R-:W-:Y:S01]  /*4400*/  UIADD3 UR7, UPT, UPT, -UR7, URZ, URZ ;  /* 0x000000ff07077290 */ /* 0x000fe2000fffe1ff */
[----:B------:R-:W-:Y:S01]  /*4410*/  ISETP.GE.AND P0, PT, R28, R33, PT ;  /* 0x000000211c00720c */ /* 0x000fe20003f06270 */
[----:B------:R-:W-:Y:S01]  /*4420*/  IMAD.WIDE R32, R32, 0x4, RZ ;  /* 0x0000000420207825 */ /* 0x000fe200078e02ff */
[----:B------:R-:W-:Y:S01]  /*4430*/  IADD3.X R35, PT, PT, RZ, R35, RZ, P1, !PT ;  /* 0x00000023ff237210 */ /* 0x000fe20000ffe4ff */
[----:B0-----:R-:W-:-:S06]  /*4440*/  ULEA UR4, UR4, UR5, 0x18 ;  /* 0x0000000504047291 */ /* 0x001fcc000f8ec0ff */
[----:B------:R-:W-:-:S07]  /*4450*/  LEA R14, R31, UR4, 0x2 ;  /* 0x000000041f0e7c11 */ /* 0x000fce000f8e10ff */
.L_x_282:
        /* <DEDUP_REMOVED lines=22> */
.L_x_279:
[----:B------:R-:W-:-:S04]  /*45c0*/  IADD3 R28, PT, PT, R28, UR6, RZ ;  /* 0x000000061c1c7c10 */ /* 0x000fc8000fffe0ff */
[----:B------:R-:W-:-:S13]  /*45d0*/  ISETP.GE.AND P0, PT, R28, R30, PT ;  /* 0x0000001e1c00720c */ /* 0x000fda0003f06270 */
[----:B------:R-:W-:Y:S05]  /*45e0*/  @P0 EXIT ;  /* 0x000000000000094d */ /* 0x000fea0003800000 */
[-C--:B------:R-:W-:Y:S01]  /*45f0*/  IABS R18, R29.reuse ;  /* 0x0000001d00127213 */ /* 0x080fe20000000000 */
[----:B------:R-:W0:Y:S01]  /*4600*/  LDC R14, c[0x0][0x434] ;  /* 0x00010d00ff0e7b82 */ /* 0x000e220000000800 */
[----:B------:R-:W-:Y:S01]  /*4610*/  IABS R20, R28 ;  /* 0x0000001c00147213 */ /* 0x000fe20000000000 */
[----:B------:R-:W1:Y:S01]  /*4620*/  LDCU.128 UR4, c[0x0][0x400] ;  /* 0x00008000ff0477ac */ /* 0x000e620008000c00 */
[----:B------:R-:W2:Y:S01]  /*4630*/  I2F.RP R16, R18 ;  /* 0x0000001200107306 */ /* 0x000ea20000209400 */
[----:B------:R-:W-:Y:S01]  /*4640*/  IABS R19, R29 ;  /* 0x0000001d00137213 */ /* 0x000fe20000000000 */
        /* <DEDUP_REMOVED lines=9> */
[----:B--2---:R-:W-:-:S06]  /*46e0*/  VIADD R22, R22, 0xffffffe ;  /* 0x0ffffffe16167836 */ /* 0x004fcc0000000000 */
[----:B------:R-:W2:Y:S02]  /*46f0*/  F2I.FTZ.U32.TRUNC.NTZ R23, R22 ;  /* 0x0000001600177305 */ /* 0x000ea4000021f000 */
[----:B--2---:R-:W-:Y:S02]  /*4700*/  IMAD.MOV R12, RZ, RZ, -R23 ;  /* 0x000000ffff0c7224 */ /* 0x004fe400078e0a17 */
[----:B------:R-:W-:Y:S02]  /*4710*/  IMAD.MOV.U32 R22, RZ, RZ, RZ ;  /* 0x000000ffff167224 */ /* 0x000fe400078e00ff */
[----:B------:R-:W-:Y:S01]  /*4720*/  IMAD R17, R12, R18, RZ ;  /* 0x000000120c117224 */ /* 0x000fe200078e02ff */
[----:B0-----:R-:W-:-:S03]  /*4730*/  IABS R12, R14 ;  /* 0x0000000e000c7213 */ /* 0x001fc60000000000 */
[----:B------:R-:W-:-:S06]  /*4740*/  IMAD.HI.U32 R17, R23, R17, R22 ;  /* 0x0000001117117227 */ /* 0x000fcc00078e0016 */
[----:B------:R-:W-:Y:S02]  /*4750*/  IMAD.HI.U32 R16, R17, R20, RZ ;  /* 0x0000001411107227 */ /* 0x000fe400078e00ff */
[----:B------:R-:W0:Y:S02]  /*4760*/  I2F.RP R17, R12 ;  /* 0x0000000c00117306 */ /* 0x000e240000209400 */
[----:B------:R-:W-:-:S05]  /*4770*/  IMAD R19, R16, R19, R20 ;  /* 0x0000001310137224 */ /* 0x000fca00078e0214 */
[----:B------:R-:W-:Y:S01]  /*4780*/  ISETP.GT.U32.AND P1, PT, R18, R19, PT ;  /* 0x000000131200720c */ /* 0x000fe20003f24070 */
[----:B0-----:R-:W0:-:S12]  /*4790*/  MUFU.RCP R17, R17 ;  /* 0x0000001100117308 */ /* 0x001e180000001000 */
[----:B------:R-:W-:Y:S02]  /*47a0*/  @!P1 IMAD.IADD R19, R19, 0x1, -R18 ;  /* 0x0000000113139824 */ /* 0x000fe400078e0a12 */
[----:B------:R-:W-:Y:S01]  /*47b0*/  @!P1 VIADD R16, R16, 0x1 ;  /* 0x0000000110109836 */ /* 0x000fe20000000000 */
[----:B------:R-:W-:Y:S02]  /*47c0*/  ISETP.NE.AND P1, PT, R29, RZ, PT ;  /* 0x000000ff1d00720c */ /* 0x000fe40003f25270 */
[----:B------:R-:W-:Y:S02]  /*47d0*/  ISETP.GE.U32.AND P2, PT, R19, R18, PT ;  /* 0x000000121300720c */ /* 0x000fe40003f46070 */
[----:B------:R-:W-:-:S04]  /*47e0*/  LOP3.LUT R18, R28, R29, RZ, 0x3c, !PT ;  /* 0x0000001d1c127212 */ /* 0x000fc800078e3cff */
[----:B------:R-:W-:Y:S02]  /*47f0*/  ISETP.GE.AND P0, PT, R18, RZ, PT ;  /* 0x000000ff1200720c */ /* 0x000fe40003f06270 */
[----:B0-----:R-:W-:-:S04]  /*4800*/  IADD3 R18, PT, PT, R17, 0xffffffe, RZ ;  /* 0x0ffffffe11127810 */ /* 0x001fc80007ffe0ff */
[----:B------:R-:W0:Y:S01]  /*4810*/  F2I.FTZ.U32.TRUNC.NTZ R19, R18 ;  /* 0x0000001200137305 */ /* 0x000e22000021f000 */
[----:B------:R-:W-:-:S06]  /*4820*/  @P2 VIADD R16, R16, 0x1 ;  /* 0x0000000110102836 */ /* 0x000fcc0000000000 */
[----:B------:R-:W-:Y:S01]  /*4830*/  @!P0 IMAD.MOV R16, RZ, RZ, -R16 ;  /* 0x000000ffff108224 */ /* 0x000fe200078e0a10 */
[----:B------:R-:W-:-:S05]  /*4840*/  @!P1 LOP3.LUT R16, RZ, R29, RZ, 0x33, !PT ;  /* 0x0000001dff109212 */ /* 0x000fca00078e33ff */
[----:B------:R-:W-:Y:S01]  /*4850*/  IMAD R29, R29, R16, RZ ;  /* 0x000000101d1d7224 */ /* 0x000fe200078e02ff */
[----:B0-----:R-:W-:Y:S01]  /*4860*/  IADD3 R17, PT, PT, RZ, -R19, RZ ;  /* 0x80000013ff117210 */ /* 0x001fe20007ffe0ff */
[----:B------:R-:W-:Y:S02]  /*4870*/  IMAD.MOV.U32 R18, RZ, RZ, RZ ;  /* 0x000000ffff127224 */ /* 0x000fe400078e00ff */
[----:B------:R-:W-:Y:S02]  /*4880*/  IMAD.IADD R23, R28, 0x1, -R29 ;  /* 0x000000011c177824 */ /* 0x000fe400078e0a1d */
[----:B------:R-:W-:-:S03]  /*4890*/  IMAD R21, R17, R12, RZ ;  /* 0x0000000c11157224 */ /* 0x000fc600078e02ff */
[----:B------:R-:W-:Y:S01]  /*48a0*/  IABS R17, R23 ;  /* 0x0000001700117213 */ /* 0x000fe20000000000 */
[----:B------:R-:W-:Y:S01]  /*48b0*/  IMAD.HI.U32 R21, R19, R21, R18 ;  /* 0x0000001513157227 */ /* 0x000fe200078e0012 */
[----:B------:R-:W-:-:S04]  /*48c0*/  LOP3.LUT R23, R23, R14, RZ, 0x3c, !PT ;  /* 0x0000000e17177212 */ /* 0x000fc800078e3cff */
[----:B------:R-:W-:Y:S01]  /*48d0*/  ISETP.GE.AND P1, PT, R23, RZ, PT ;  /* 0x000000ff1700720c */ /* 0x000fe20003f26270 */
[----:B------:R-:W-:-:S05]  /*48e0*/  IMAD.HI.U32 R21, R21, R17, RZ ;  /* 0x0000001115157227 */ /* 0x000fca00078e00ff */
[----:B------:R-:W-:-:S05]  /*48f0*/  IADD3 R18, PT, PT, -R21, RZ, RZ ;  /* 0x000000ff15127210 */ /* 0x000fca0007ffe1ff */
[----:B------:R-:W-:Y:S02]  /*4900*/  IMAD R17, R12, R18, R17 ;  /* 0x000000120c117224 */ /* 0x000fe400078e0211 */
[----:B-1----:R-:W-:-:S03]  /*4910*/  IMAD.WIDE.U32 R18, R16, UR4, RZ ;  /* 0x0000000410127c25 */ /* 0x002fc6000f8e00ff */
        /* <DEDUP_REMOVED lines=9> */
[----:B------:R-:W-:Y:S02]  /*49b0*/  @P2 IADD3 R21, PT, PT, R21, 0x1, RZ ;  /* 0x0000000115152810 */ /* 0x000fe40007ffe0ff */
[----:B------:R-:W-:-:S03]  /*49c0*/  IMAD.IADD R19, R19, 0x1, R12 ;  /* 0x0000000113137824 */ /* 0x000fc600078e020c */
        /* <DEDUP_REMOVED lines=21> */
        .weak           $__internal_8_$__cuda_sm20_div_s64
        .type           $__internal_8_$__cuda_sm20_div_s64,@function
        .size           $__internal_8_$__cuda_sm20_div_s64,(.L_x_5452 - $__internal_8_$__cuda_sm20_div_s64)
$__internal_8_$__cuda_sm20_div_s64:
        /* <DEDUP_REMOVED lines=16> */
[----:B------:R-:W-:-:S04]  /*4c20*/  IMAD.HI.U32 R12, R43, R0, RZ ;  /* 0x000000002b0c7227 */ /* 0x000fc800078e00ff */
[----:B------:R-:W-:-:S04]  /*4c30*/  IMAD.WIDE.U32 R22, P0, R42, R0, R22 ;  /* 0x000000002a167225 */ /* 0x000fc80007800016 */
[C---:B------:R-:W-:Y:S02]  /*4c40*/  IMAD R0, R43.reuse, R0, RZ ;  /* 0x000000002b007224 */ /* 0x040fe400078e02ff */
[----:B------:R-:W-:-:S04]  /*4c50*/  IMAD.HI.U32 R13, P1, R43, R13, R22 ;  /* 0x0000000d2b0d7227 */ /* 0x000fc80007820016 */
[----:B------:R-:W-:Y:S01]  /*4c60*/  IMAD.X R12, R12, 0x1, R43, P0 ;  /* 0x000000010c0c7824 */ /* 0x000fe200000e062b */
        /* <DEDUP_REMOVED lines=12> */
[----:B------:R-:W-:Y:S01]  /*4d30*/  IMAD.MOV.U32 R23, RZ, RZ, RZ ;  /* 0x000000ffff177224 */ /* 0x000fe200078e00ff */
[----:B------:R-:W-:Y:S01]  /*4d40*/  IADD3.X R43, PT, PT, R22, R13, RZ, P0, !PT ;  /* 0x0000000d162b7210 */ /* 0x000fe200007fe4ff */
[----:B------:R-:W-:Y:S01]  /*4d50*/  IMAD R13, R13, R0, RZ ;  /* 0x000000000d0d7224 */ /* 0x000fe200078e02ff */
[----:B------:R-:W-:-:S04]  /*4d60*/  IADD3 R0, P0, PT, RZ, -R25, RZ ;  /* 0x80000019ff007210 */ /* 0x000fc80007f1e0ff */
[----:B------:R-:W-:Y:S01]  /*4d70*/  IADD3 R13, P2, PT, R13, R12, RZ ;  /* 0x0000000c0d0d7210 */ /* 0x000fe20007f5e0ff */
[----:B------:R-:W-:Y:S01]  /*4d80*/  IMAD.X R12, RZ, RZ, ~R19, P0 ;  /* 0x000000ffff0c7224 */ /* 0x000fe200000e0e13 */
[----:B------:R-:W-:Y:S02]  /*4d90*/  SEL R0, R0, R25, !P1 ;  /* 0x0000001900007207 */ /* 0x000fe40004800000 */
[----:B------:R-:W-:Y:S02]  /*4da0*/  IADD3.X R43, PT, PT, RZ, RZ, R43, P2, P3 ;  /* 0x000000ffff2b7210 */ /* 0x000fe400017e642b */
[-C--:B------:R-:W-:Y:S01]  /*4db0*/  SEL R12, R12, R19.reuse, !P1 ;  /* 0x000000130c0c7207 */ /* 0x080fe20004800000 */
[----:B------:R-:W-:Y:S01]  /*4dc0*/  IMAD.HI.U32 R22, R13, R0, RZ ;  /* 0x000000000d167227 */ /* 0x000fe200078e00ff */
[----:B------:R-:W-:-:S03]  /*4dd0*/  LOP3.LUT R19, R17, R19, RZ, 0x3c, !PT ;  /* 0x0000001311137212 */ /* 0x000fc600078e3cff */
[----:B------:R-:W-:-:S04]  /*4de0*/  IMAD.WIDE.U32 R22, R13, R12, R22 ;  /* 0x0000000c0d167225 */ /* 0x000fc800078e0016 */
[----:B------:R-:W-:-:S04]  /*4df0*/  IMAD.HI.U32 R22, P2, R43, R0, R22 ;  /* 0x000000002b167227 */ /* 0x000fc80007840016 */
[----:B------:R-:W-:-:S05]  /*4e00*/  IMAD R23, R43, R12, RZ ;  /* 0x0000000c2b177224 */ /* 0x000fca00078e02ff */
[----:B------:R-:W-:-:S05]  /*4e10*/  IADD3 R23, P1, PT, R23, R22, RZ ;  /* 0x0000001617177210 */ /* 0x000fca0007f3e0ff */
[----:B------:R-:W-:-:S04]  /*4e20*/  IMAD.WIDE.U32 R46, R23, R40, RZ ;  /* 0x00000028172e7225 */ /* 0x000fc800078e00ff */
[----:B------:R-:W-:Y:S01]  /*4e30*/  IMAD R22, R23, R41, R47 ;  /* 0x0000002917167224 */ /* 0x000fe200078e022f */
[----:B------:R-:W-:Y:S01]  /*4e40*/  IADD3 R13, P0, PT, -R46, R0, RZ ;  /* 0x000000002e0d7210 */ /* 0x000fe20007f1e1ff */
[----:B------:R-:W-:-:S04]  /*4e50*/  IMAD.HI.U32 R0, R43, R12, RZ ;  /* 0x0000000c2b007227 */ /* 0x000fc800078e00ff */
[----:B------:R-:W-:Y:S01]  /*4e60*/  IMAD.X R0, RZ, RZ, R0, P2 ;  /* 0x000000ffff007224 */ /* 0x000fe200010e0600 */
[----:B------:R-:W-:-:S03]  /*4e70*/  ISETP.GE.U32.AND P2, PT, R13, R40, PT ;  /* 0x000000280d00720c */ /* 0x000fc60003f46070 */
[----:B------:R-:W-:-:S04]  /*4e80*/  IMAD.X R43, RZ, RZ, R0, P1 ;  /* 0x000000ffff2b7224 */ /* 0x000fc800008e0600 */
[----:B------:R-:W-:-:S05]  /*4e90*/  IMAD R47, R43, R40, R22 ;  /* 0x000000282b2f7224 */ /* 0x000fca00078e0216 */
[----:B------:R-:W-:Y:S02]  /*4ea0*/  IADD3.X R47, PT, PT, ~R47, R12, RZ, P0, !PT ;  /* 0x0000000c2f2f7210 */ /* 0x000fe400007fe5ff */
[----:B------:R-:W-:Y:S02]  /*4eb0*/  IADD3 R0, P0, PT, R13, -R40, RZ ;  /* 0x800000280d007210 */ /* 0x000fe40007f1e0ff */
[----:B------:R-:W-:-:S04]  /*4ec0*/  ISETP.GE.U32.AND.EX P2, PT, R47, R41, PT, P2 ;  /* 0x000000292f00720c */ /* 0x000fc80003f46120 */
[----:B------:R-:W-:Y:S01]  /*4ed0*/  SEL R13, R0, R13, P2 ;  /* 0x0000000d000d7207 */ /* 0x000fe20001000000 */
[----:B------:R-:W-:-:S03]  /*4ee0*/  IMAD.X R0, R47, 0x1, ~R41, P0 ;  /* 0x000000012f007824 */ /* 0x000fc600000e0e29 */
[----:B------:R-:W-:Y:S02]  /*4ef0*/  ISETP.GE.U32.AND P1, PT, R13, R40, PT ;  /* 0x000000280d00720c */ /* 0x000fe40003f26070 */
[----:B------:R-:W-:Y:S02]  /*4f00*/  SEL R47, R0, R47, P2 ;  /* 0x0000002f002f7207 */ /* 0x000fe40001000000 */
[----:B------:R-:W-:Y:S02]  /*4f10*/  IADD3 R0, P0, PT, R23, 0x1, RZ ;  /* 0x0000000117007810 */ /* 0x000fe40007f1e0ff */
[----:B------:R-:W-:Y:S02]  /*4f20*/  ISETP.GE.U32.AND.EX P1, PT, R47, R41, PT, P1 ;  /* 0x000000292f00720c */ /* 0x000fe40003f26110 */
[----:B------:R-:W-:Y:S01]  /*4f30*/  SEL R23, R0, R23, P2 ;  /* 0x0000001700177207 */ /* 0x000fe20001000000 */
[----:B------:R-:W-:-:S03]  /*4f40*/  IMAD.X R0, RZ, RZ, R43, P0 ;  /* 0x000000ffff007224 */ /* 0x000fc600000e062b */
[----:B------:R-:W-:Y:S02]  /*4f50*/  IADD3 R12, P0, PT, R23, 0x1, RZ ;  /* 0x00000001170c7810 */ /* 0x000fe40007f1e0ff */
[----:B------:R-:W-:Y:S02]  /*4f60*/  SEL R0, R0, R43, P2 ;  /* 0x0000002b00007207 */ /* 0x000fe40001000000 */
[----:B------:R-:W-:Y:S02]  /*4f70*/  SEL R12, R12, R23, P1 ;  /* 0x000000170c0c7207 */ /* 0x000fe40000800000 */
[----:B------:R-:W-:Y:S01]  /*4f80*/  ISETP.GE.AND P2, PT, R19, RZ, PT ;  /* 0x000000ff1300720c */ /* 0x000fe20003f46270 */
[----:B------:R-:W-:Y:S01]  /*4f90*/  IMAD.X R13, RZ, RZ, R0, P0 ;  /* 0x000000ffff0d7224 */ /* 0x000fe200000e0600 */
[----:B------:R-:W-:-:S04]  /*4fa0*/  ISETP.NE.U32.AND P0, PT, R18, RZ, PT ;  /* 0x000000ff1200720c */ /* 0x000fc80003f05070 */
[----:B------:R-:W-:Y:S02]  /*4fb0*/  SEL R0, R13, R0, P1 ;  /* 0x000000000d007207 */ /* 0x000fe40000800000 */
[----:B------:R-:W-:Y:S02]  /*4fc0*/  IADD3 R13, P1, PT, RZ, -R12, RZ ;  /* 0x8000000cff0d7210 */ /* 0x000fe40007f3e0ff */
[----:B------:R-:W-:Y:S02]  /*4fd0*/  ISETP.NE.AND.EX P0, PT, R17, RZ, PT, P0 ;  /* 0x000000ff1100720c */ /* 0x000fe40003f05300 */
[----:B------:R-:W-:Y:S02]  /*4fe0*/  IADD3.X R19, PT, PT, RZ, ~R0, RZ, P1, !PT ;  /* 0x80000000ff137210 */ /* 0x000fe40000ffe4ff */
[----:B------:R-:W-:Y:S01]  /*4ff0*/  SEL R13, R13, R12, !P2 ;  /* 0x0000000c0d0d7207 */ /* 0x000fe20005000000 */
[----:B------:R-:W-:Y:S01]  /*5000*/  IMAD.MOV.U32 R12, RZ, RZ, R16 ;  /* 0x000000ffff0c7224 */ /* 0x000fe200078e0010 */
[----:B------:R-:W-:-:S02]  /*5010*/  SEL R19, R19, R0, !P2 ;  /* 0x0000000013137207 */ /* 0x000fc40005000000 */
[----:B------:R-:W-:Y:S01]  /*5020*/  SEL R0, R13, 0xffffffff, P0 ;  /* 0xffffffff0d007807 */ /* 0x000fe20000000000 */
[----:B------:R-:W-:Y:S01]  /*5030*/  IMAD.MOV.U32 R13, RZ, RZ, 0x0 ;  /* 0x00000000ff0d7424 */ /* 0x000fe200078e00ff */
[----:B------:R-:W-:-:S03]  /*5040*/  SEL R19, R19, 0xffffffff, P0 ;  /* 0xffffffff13137807 */ /* 0x000fc60000000000 */
[----:B------:R-:W-:Y:S05]  /*5050*/  RET.REL.NODEC R12 `(_ZN5flash32flash_fwd_splitkv_combine_kernelI23Flash_fwd_kernel_traitsILi96ELi64ELi128ELi4ELb0ELb0EN7cutlass6half_tE19Flash_kernel_traitsILi96ELi64ELi128ELi4ES3_EELi16ELi6ELb1EEEvNS_16Flash_fwd_paramsE) ;  /* 0xffffffac0ce87950 */ /* 0x000fea0003c3ffff */
.L_x_283:
        /* <DEDUP_REMOVED lines=10> */
.L_x_5452:


//--------------------- .text._ZN5flash32flash_fwd_splitkv_combine_kernelI23Flash_fwd_kernel_traitsILi96ELi64ELi128ELi4ELb0ELb0EN7cutlass6half_tE19Flash_kernel_traitsILi96ELi64ELi128ELi4ES3_EELi16ELi5ELb1EEEvNS_16Flash_fwd_paramsE --------------------------
	.section	.text._ZN5flash32flash_fwd_splitkv_combine_kernelI23Flash_fwd_kernel_traitsILi96ELi64ELi128ELi4ELb0ELb0EN7cutlass6half_tE19Flash_kernel_traitsILi96ELi64ELi128ELi4ES3_EELi16ELi5ELb1EEEvNS_16Flash_fwd_paramsE,"ax",@progbits
	.align	128
        .global         _ZN5flash32flash_fwd_splitkv_combine_kernelI23Flash_fwd_kernel_traitsILi96ELi64ELi128ELi4ELb0ELb0EN7cutlass6half_tE19Flash_kernel_traitsILi96ELi64ELi128ELi4ES3_EELi16ELi5ELb1EEEvNS_16Flash_fwd_paramsE
        .type           _ZN5flash32flash_fwd_splitkv_combine_kernelI23Flash_fwd_kernel_traitsILi96ELi64ELi128ELi4ELb0ELb0EN7cutlass6half_tE19Flash_kernel_traitsILi96ELi64ELi128ELi4ES3_EELi16ELi5ELb1EEEvNS_16Flash_fwd_paramsE,@function
        .size           _ZN5flash32flash_fwd_splitkv_combine_kernelI23Flash_fwd_kernel_traitsILi96ELi64ELi128ELi4ELb0ELb0EN7cutlass6half_tE19Flash_kernel_traitsILi96ELi64ELi128ELi4ES3_EELi16ELi5ELb1EEEvNS_16Flash_fwd_paramsE,(.L_x_5453 - _ZN5flash32flash_fwd_splitkv_combine_kernelI23Flash_fwd_kernel_traitsILi96ELi64ELi128ELi4ELb0ELb0EN7cutlass6half_tE19Flash_kernel_traitsILi96ELi64ELi128ELi4ES3_EELi16ELi5ELb1EEEvNS_16Flash_fwd_paramsE)
        .other          _ZN5flash32flash_fwd_splitkv_combine_kernelI23Flash_fwd_kernel_traitsILi96ELi64ELi128ELi4ELb0ELb0EN7cutlass6half_tE19Flash_kernel_traitsILi96ELi64ELi128ELi4ES3_EELi16ELi5ELb1EEEvNS_16Flash_fwd_paramsE,@"STO_CUDA_ENTRY STV_DEFAULT"
_ZN5flash32flash_fwd_splitkv_combine_kernelI23Flash_fwd_kernel_traitsILi96ELi64ELi128ELi4ELb0ELb0EN7cutlass6half_tE19Flash_kernel_traitsILi96ELi64ELi128ELi4ES3_EELi16ELi5ELb1EEEvNS_16Flash_fwd_paramsE:
.text._ZN5flash32flash_fwd_splitkv_combine_kernelI23Flash_fwd_kernel_traitsILi96ELi64ELi128ELi4ELb0ELb0EN7cutlass6half_tE19Flash_kernel_traitsILi96ELi64ELi128ELi4ES3_EELi16ELi5ELb1EEEvNS_16Flash_fwd_paramsE:
        /* <DEDUP_REMOVED lines=14> */
[----:B------:R-:W-:Y:S01]  /*00e0*/  IMAD.MOV R0, RZ, RZ, -R35 ;  /* 0x000000ffff007224 */ /* 0x000fe200078e0a23 */
[----:B------:R-:W-:Y:S02]  /*00f0*/  ISETP.NE.U32.AND P0, PT, R35, RZ, PT ;  /* 0x000000ff2300720c */ /* 0x000fe40003f05070 */
[----:B------:R-:W-:-:S04]  /*0100*/  MOV R13, RZ ;  /* 0x000000ff000d7202 */ /* 0x000fc80000000f00 */
[----:B0-----:R-:W0:Y:S02]  /*0110*/  MUFU.RCP R6, R2 ;  /* 0x0000000200067308 */ /* 0x001e240000001000 */
[----:B0-----:R-:W-:-:S06]  /*0120*/  VIADD R6, R6, 0xffffffe ;  /* 0x0ffffffe06067836 */ /* 0x001fcc0000000000 */
[----:B------:R0:W1:Y:S02]  /*0130*/  F2I.FTZ.U32.TRUNC.NTZ R7, R6 ;  /* 0x0000000600077305 */ /* 0x000064000021f000 */
[----:B0-----:R-:W-:Y:S02]  /*0140*/  HFMA2 R6, -RZ, RZ, 0, 0 ;  /* 0x00000000ff067431 */ /* 0x001fe400000001ff */
[----:B-1----:R-:W-:-:S04]  /*0150*/  IMAD R5, R0, R7, RZ ;  /* 0x0000000700057224 */ /* 0x002fc800078e02ff */
[----:B------:R-:W-:-:S06]  /*0160*/  IMAD.HI.U32 R5, R7, R5, R6 ;  /* 0x0000000507057227 */ /* 0x000fcc00078e0006 */
        /* <DEDUP_REMOVED lines=10> */
.L_x_284:
[----:B------:R-:W-:Y:S01]  /*0210*/  IMAD.MOV.U32 R25, RZ, RZ, R30 ;  /* 0x000000ffff197224 */ /* 0x000fe200078e001e */
[----:B------:R-:W-:Y:S01]  /*0220*/  MOV R18, R35 ;  /* 0x0000002300127202 */ /* 0x000fe20000000f00 */
[----:B------:R-:W-:Y:S01]  /*0230*/  IMAD.MOV.U32 R17, RZ, RZ, R4 ;  /* 0x000000ffff117224 */ /* 0x000fe200078e0004 */
[----:B------:R-:W-:Y:S02]  /*0240*/  MOV R15, R3 ;  /* 0x00000003000f7202 */ /* 0x000fe40000000f00 */
[----:B------:R-:W-:Y:S02]  /*0250*/  MOV R16, 0x270 ;  /* 0x0000027000107802 */ /* 0x000fe40000000f00 */
[----:B------:R-:W-:Y:S05]  /*0260*/  CALL.REL.NOINC `($__internal_9_$__cuda_sm20_div_s64) ;  /* 0x0000004000747944 */ /* 0x000fea0003c00000 */
.L_x_285:
        /* <DEDUP_REMOVED lines=30> */
.L_x_287:
[----:B------:R-:W-:Y:S01]  /*0450*/  IMAD.MOV.U32 R25, RZ, RZ, R12 ;  /* 0x000000ffff197224 */ /* 0x000fe200078e000c */
[----:B------:R-:W-:Y:S02]  /*0460*/  MOV R17, R13 ;  /* 0x0000000d00117202 */ /* 0x000fe40000000f00 */
[----:B------:R-:W-:Y:S02]  /*0470*/  MOV R16, 0x490 ;  /* 0x0000049000107802 */ /* 0x000fe40000000f00 */
[----:B------:R-:W-:Y:S05]  /*0480*/  CALL.REL.NOINC `($__internal_9_$__cuda_sm20_div_s64) ;  /* 0x0000003c00ec7944 */ /* 0x000fea0003c00000 */
[----:B------:R-:W-:Y:S02]  /*0490*/  MOV R26, R12 ;  /* 0x0000000c001a7202 */ /* 0x000fe40000000f00 */
[----:B------:R-:W-:Y:S02]  /*04a0*/  MOV R27, R13 ;  /* 0x0000000d001b7202 */ /* 0x000fe40000000f00 */
.L_x_288:
[----:B------:R-:W-:Y:S05]  /*04b0*/  BSYNC.RECONVERGENT B0 ;  /* 0x0000000000007941 */ /* 0x000fea0003800200 */
.L_x_286:
        /* <DEDUP_REMOVED lines=55> */
.L_x_290:
[----:B------:R-:W-:Y:S01]  /*0830*/  IMAD.MOV.U32 R25, RZ, RZ, R18 ;  /* 0x000000ffff197224 */ /* 0x000fe200078e0012 */
[----:B------:R-:W-:Y:S01]  /*0840*/  MOV R18, R10 ;  /* 0x0000000a00127202 */ /* 0x000fe20000000f00 */
[----:B------:R-:W-:Y:S01]  /*0850*/  IMAD.MOV.U32 R17, RZ, RZ, R15 ;  /* 0x000000ffff117224 */ /* 0x000fe200078e000f */
[----:B------:R-:W-:Y:S02]  /*0860*/  MOV R15, R11 ;  /* 0x0000000b000f7202 */ /* 0x000fe40000000f00 */
[----:B------:R-:W-:Y:S02]  /*0870*/  MOV R16, 0x890 ;  /* 0x0000089000107802 */ /* 0x000fe40000000f00 */
[----:B------:R-:W-:Y:S05]  /*0880*/  CALL.REL.NOINC `($__internal_9_$__cuda_sm20_div_s64) ;  /* 0x0000003800ec7944 */ /* 0x000fea0003c00000 */
.L_x_291:
[----:B------:R-:W-:Y:S05]  /*0890*/  BSYNC.RECONVERGENT B0 ;  /* 0x0000000000007941 */ /* 0x000fea0003800200 */
.L_x_289:
[----:B------:R-:W0:Y:S01]  /*08a0*/  LDC R21, c[0x0][0x434] ;  /* 0x00010d00ff157b82 */ /* 0x000e220000000800 */
[----:B------:R-:W-:Y:S01]  /*08b0*/  IMAD.MOV.U32 R8, RZ, RZ, RZ ;  /* 0x000000ffff087224 */ /* 0x000fe200078e00ff */
[----:B------:R-:W-:Y:S01]  /*08c0*/  BSSY.RECONVERGENT B0, `(.L_x_292) ;  /* 0x0000078000007945 */ /* 0x000fe20003800200 */
[----:B0-----:R-:W-:-:S04]  /*08d0*/  IABS R6, R21 ;  /* 0x0000001500067213 */ /* 0x001fc80000000000 */
[----:B------:R-:W0:Y:S08]  /*08e0*/  I2F.RP R14, R6 ;  /* 0x00000006000e7306 */ /* 0x000e300000209400 */
        /* <DEDUP_REMOVED lines=9> */
[----:B------:R-:W-:Y:S01]  /*0980*/  IMAD.MOV.U32 R7, RZ, RZ, R2 ;  /* 0x000000ffff077224 */ /* 0x000fe200078e0002 */
[----:B------:R-:W-:-:S03]  /*0990*/  SHF.R.S32.HI R0, RZ, 0x1f, R21 ;  /* 0x0000001fff007819 */ /* 0x000fc60000011415 */
[----:B------:R-:W-:Y:S01]  /*09a0*/  IMAD.HI.U32 R2, R8, R7, RZ ;  /* 0x0000000708027227 */ /* 0x000fe200078e00ff */
[----:B------:R-:W-:-:S03]  /*09b0*/  LOP3.LUT R0, R0, 0x1, RZ, 0xfc, !PT ;  /* 0x0000000100007812 */ /* 0x000fc600078efcff */
[----:B------:R-:W-:-:S04]  /*09c0*/  IMAD.MOV R5, RZ, RZ, -R2 ;  /* 0x000000ffff057224 */ /* 0x000fc800078e0a02 */
[----:B------:R-:W-:-:S05]  /*09d0*/  IMAD R5, R6, R5, R7 ;  /* 0x0000000506057224 */ /* 0x000fca00078e0207 */
[----:B------:R-:W-:-:S13]  /*09e0*/  ISETP.GT.U32.AND P1, PT, R6, R5, PT ;  /* 0x000000050600720c */ /* 0x000fda0003f24070 */
[----:B------:R-:W-:Y:S02]  /*09f0*/  @!P1 IMAD.IADD R5, R5, 0x1, -R6 ;  /* 0x0000000105059824 */ /* 0x000fe400078e0a06 */
[----:B------:R-:W-:Y:S01]  /*0a00*/  @!P1 VIADD R2, R2, 0x1 ;  /* 0x0000000102029836 */ /* 0x000fe20000000000 */
[----:B------:R-:W-:Y:S02]  /*0a10*/  ISETP.NE.AND P1, PT, R21, RZ, PT ;  /* 0x000000ff1500720c */ /* 0x000fe40003f25270 */
[----:B------:R-:W-:-:S13]  /*0a20*/  ISETP.GE.U32.AND P0, PT, R5, R6, PT ;  /* 0x000000060500720c */ /* 0x000fda0003f06070 */
[----:B------:R-:W-:-:S04]  /*0a30*/  @P0 VIADD R2, R2, 0x1 ;  /* 0x0000000102020836 */ /* 0x000fc80000000000 */
[----:B------:R-:W-:-:S04]  /*0a40*/  IMAD.MOV.U32 R5, RZ, RZ, R2 ;  /* 0x000000ffff057224 */ /* 0x000fc800078e0002 */
[----:B------:R-:W-:Y:S01]  /*0a50*/  @!P2 IMAD.MOV R5, RZ, RZ, -R5 ;  /* 0x000000ffff05a224 */ /* 0x000fe200078e0a05 */
[----:B------:R-:W-:-:S05]  /*0a60*/  @!P1 LOP3.LUT R5, RZ, R21, RZ, 0x33, !PT ;  /* 0x00000015ff059212 */ /* 0x000fca00078e33ff */
[----:B------:R-:W-:Y:S02]  /*0a70*/  IMAD R9, R5, R0, RZ ;  /* 0x0000000005097224 */ /* 0x000fe400078e02ff */
[----:B------:R-:W0:Y:S03]  /*0a80*/  LDC R0, c[0x0][0x3e0] ;  /* 0x0000f800ff007b82 */ /* 0x000e260000000800 */
[-C--:B------:R-:W-:Y:S02]  /*0a90*/  IABS R14, R9.reuse ;  /* 0x00000009000e7213 */ /* 0x080fe40000000000 */
[----:B------:R-:W-:Y:S02]  /*0aa0*/  IABS R17, R9 ;  /* 0x0000000900117213 */ /* 0x000fe40000000000 */
[----:B------:R-:W1:Y:S03]  /*0ab0*/  I2F.RP R7, R14 ;  /* 0x0000000e00077306 */ /* 0x000e660000209400 */
[----:B------:R-:W-:-:S05]  /*0ac0*/  IMAD.MOV R17, RZ, RZ, -R17 ;  /* 0x000000ffff117224 */ /* 0x000fca00078e0a11 */
[----:B-1----:R-:W1:Y:S01]  /*0ad0*/  MUFU.RCP R2, R7 ;  /* 0x0000000700027308 */ /* 0x002e620000001000 */
[----:B0-----:R-:W-:Y:S02]  /*0ae0*/  IABS R8, R0 ;  /* 0x0000000000087213 */ /* 0x001fe40000000000 */
[----:B------:R-:W-:-:S05]  /*0af0*/  ISETP.NE.AND P5, PT, R0, RZ, PT ;  /* 0x000000ff0000720c */ /* 0x000fca0003fa5270 */
[----:B------:R-:W0:Y:S01]  /*0b00*/  I2F.RP R6, R8 ;  /* 0x0000000800067306 */ /* 0x000e220000209400 */
[----:B-1----:R-:W-:Y:S02]  /*0b10*/  VIADD R22, R2, 0xffffffe ;  /* 0x0ffffffe02167836 */ /* 0x002fe40000000000 */
[----:B------:R-:W-:-:S05]  /*0b20*/  VIADD R2, R0, 0xffffffff ;  /* 0xffffffff00027836 */ /* 0x000fca0000000000 */
[----:B------:R-:W1:Y:S01]  /*0b30*/  F2I.FTZ.U32.TRUNC.NTZ R23, R22 ;  /* 0x0000001600177305 */ /* 0x000e62000021f000 */
[----:B------:R-:W-:-:S07]  /*0b40*/  IADD3 R7, PT, PT, R2, R14, RZ ;  /* 0x0000000e02077210 */ /* 0x000fce0007ffe0ff */
[----:B0-----:R-:W0:Y:S01]  /*0b50*/  MUFU.RCP R18, R6 ;  /* 0x0000000600127308 */ /* 0x001e220000001000 */
[----:B-1----:R-:W-:Y:S02]  /*0b60*/  IMAD.MOV R15, RZ, RZ, -R23 ;  /* 0x000000ffff0f7224 */ /* 0x002fe400078e0a17 */
[----:B------:R-:W-:Y:S02]  /*0b70*/  IMAD.MOV.U32 R22, RZ, RZ, RZ ;  /* 0x000000ffff167224 */ /* 0x000fe400078e00ff */
[----:B------:R-:W-:Y:S01]  /*0b80*/  IMAD R16, R15, R14, RZ ;  /* 0x0000000e0f107224 */ /* 0x000fe200078e02ff */
[----:B------:R-:W-:-:S03]  /*0b90*/  IABS R15, R7 ;  /* 0x00000007000f7213 */ /* 0x000fc60000000000 */
[----:B------:R-:W-:-:S04]  /*0ba0*/  IMAD.HI.U32 R16, R23, R16, R22 ;  /* 0x0000001017107227 */ /* 0x000fc800078e0016 */
[----:B0-----:R-:W-:Y:S02]  /*0bb0*/  VIADD R18, R18, 0xffffffe ;  /* 0x0ffffffe12127836 */ /* 0x001fe40000000000 */
[----:B------:R-:W-:Y:S02]  /*0bc0*/  IMAD.HI.U32 R16, R16, R15, RZ ;  /* 0x0000000f10107227 */ /* 0x000fe400078e00ff */
[----:B------:R-:W0:Y:S02]  /*0bd0*/  F2I.FTZ.U32.TRUNC.NTZ R19, R18 ;  /* 0x0000001200137305 */ /* 0x000e24000021f000 */
[----:B------:R-:W-:-:S05]  /*0be0*/  IMAD R17, R16, R17, R15 ;  /* 0x0000001110117224 */ /* 0x000fca00078e020f */
[----:B------:R-:W-:Y:S01]  /*0bf0*/  ISETP.GT.U32.AND P1, PT, R14, R17, PT ;  /* 0x000000110e00720c */ /* 0x000fe20003f24070 */
[----:B0-----:R-:W-:Y:S02]  /*0c00*/  IMAD.MOV R6, RZ, RZ, -R19 ;  /* 0x000000ffff067224 */ /* 0x001fe400078e0a13 */
[----:B------:R-:W-:Y:S02]  /*0c10*/  IMAD.MOV.U32 R18, RZ, RZ, RZ ;  /* 0x000000ffff127224 */ /* 0x000fe400078e00ff */
[----:B------:R-:W-:-:S08]  /*0c20*/  IMAD R6, R6, R8, RZ ;  /* 0x0000000806067224 */ /* 0x000fd000078e02ff */
[----:B------:R-:W-:Y:S02]  /*0c30*/  @!P1 IMAD.IADD R17, R17, 0x1, -R14 ;  /* 0x0000000111119824 */ /* 0x000fe400078e0a0e */
[----:B------:R-:W-:-:S03]  /*0c40*/  IMAD.HI.U32 R6, R19, R6, R18 ;  /* 0x0000000613067227 */ /* 0x000fc600078e0012 */
[-C--:B------:R-:W-:Y:S01]  /*0c50*/  ISETP.GE.U32.AND P2, PT, R17, R14.reuse, PT ;  /* 0x0000000e1100720c */ /* 0x080fe20003f46070 */
[----:B------:R-:W-:Y:S01]  /*0c60*/  @!P1 VIADD R16, R16, 0x1 ;  /* 0x0000000110109836 */ /* 0x000fe20000000000 */
[----:B------:R-:W-:Y:S01]  /*0c70*/  ISETP.NE.AND P1, PT, R9, RZ, PT ;  /* 0x000000ff0900720c */ /* 0x000fe20003f25270 */
[----:B------:R-:W-:Y:S01]  /*0c80*/  IMAD.HI.U32 R20, R6, R15, RZ ;  /* 0x0000000f06147227 */ /* 0x000fe200078e00ff */
[C---:B------:R-:W-:Y:S02]  /*0c90*/  LOP3.LUT R6, R7.reuse, R14, RZ, 0x3c, !PT ;  /* 0x0000000e07067212 */ /* 0x040fe400078e3cff */
[----:B------:R-:W-:Y:S01]  /*0ca0*/  LOP3.LUT R7, R7, R0, RZ, 0x3c, !PT ;  /* 0x0000000007077212 */ /* 0x000fe200078e3cff */
[----:B------:R-:W-:Y:S01]  /*0cb0*/  IMAD.MOV R17, RZ, RZ, -R20 ;  /* 0x000000ffff117224 */ /* 0x000fe200078e0a14 */
[----:B------:R-:W-:Y:S02]  /*0cc0*/  ISETP.GE.AND P0, PT, R6, RZ, PT ;  /* 0x000000ff0600720c */ /* 0x000fe40003f06270 */
[----:B------:R-:W0:Y:S01]  /*0cd0*/  LDC.U8 R6, c[0x0][0x549] ;  /* 0x00015240ff067b82 */ /* 0x000e220000000000 */
[----:B------:R-:W-:-:S02]  /*0ce0*/  IMAD R15, R8, R17, R15 ;  /* 0x00000011080f7224 */ /* 0x000fc400078e020f */
[----:B------:R-:W-:Y:S02]  /*0cf0*/  @P2 IADD3 R16, PT, PT, R16, 0x1, RZ ;  /* 0x0000000110102810 */ /* 0x000fe40007ffe0ff */
[----:B------:R-:W-:Y:S02]  /*0d00*/  ISETP.GE.AND P2, PT, R7, RZ, PT ;  /* 0x000000ff0700720c */ /* 0x000fe40003f46270 */
[----:B------:R-:W-:-:S04]  /*0d10*/  ISETP.GT.U32.AND P3, PT, R8, R15, PT ;  /* 0x0000000f0800720c */ /* 0x000fc80003f64070 */
[----:B------:R-:W-:Y:S01]  /*0d20*/  @!P0 IMAD.MOV R16, RZ, RZ, -R16 ;  /* 0x000000ffff108224 */ /* 0x000fe200078e0a10 */
[----:B------:R-:W-:-:S04]  /*0d30*/  @!P1 LOP3.LUT R16, RZ, R14, RZ, 0x33, !PT ;  /* 0x0000000eff109212 */ /* 0x000fc800078e33ff */
[----:B------:R-:W-:-:S04]  /*0d40*/  ISETP.LT.U32.AND P0, PT, R12, R16, PT ;  /* 0x000000100c00720c */ /* 0x000fc80003f01070 */
[----:B------:R-:W-:Y:S02]  /*0d50*/  @!P3 IMAD.IADD R15, R15, 0x1, -R8 ;  /* 0x000000010f0fb824 */ /* 0x000fe400078e0a08 */
[----:B------:R-:W-:Y:S01]  /*0d60*/  @!P3 VIADD R20, R20, 0x1 ;  /* 0x000000011414b836 */ /* 0x000fe20000000000 */
[----:B------:R-:W-:Y:S02]  /*0d70*/  ISETP.NE.AND P3, PT, R5, RZ, PT ;  /* 0x000000ff0500720c */ /* 0x000fe40003f65270 */
[----:B------:R-:W-:Y:S02]  /*0d80*/  ISETP.GE.U32.AND P1, PT, R15, R8, PT ;  /* 0x000000080f00720c */ /* 0x000fe40003f26070 */
[----:B------:R-:W-:Y:S02]  /*0d90*/  SHF.R.S32.HI R15, RZ, 0x1f, R16 ;  /* 0x0000001fff0f7819 */ /* 0x000fe40000011410 */
[----:B0-----:R-:W-:Y:S02]  /*0da0*/  ISETP.NE.AND P4, PT, R6, RZ, PT ;  /* 0x000000ff0600720c */ /* 0x001fe40003f85270 */
[----:B------:R-:W-:-:S02]  /*0db0*/  ISETP.LT.AND.EX P0, PT, R13, R15, PT, P0 ;  /* 0x0000000f0d00720c */ /* 0x000fc40003f01300 */
[----:B------:R-:W-:Y:S02]  /*0dc0*/  SEL R6, RZ, 0x1, !P3 ;  /* 0x00000001ff067807 */ /* 0x000fe40005800000 */
[C---:B------:R-:W-:Y:S02]  /*0dd0*/  SEL R7, R13.reuse, R15, P0 ;  /* 0x0000000f0d077207 */ /* 0x040fe40000000000 */
[----:B------:R-:W-:Y:S01]  /*0de0*/  SHF.R.S32.HI R5, RZ, 0x1f, R9 ;  /* 0x0000001fff057819 */ /* 0x000fe20000011409 */
[----:B------:R-:W-:Y:S01]  /*0df0*/  @P1 VIADD R20, R20, 0x1 ;  /* 0x0000000114141836 */ /* 0x000fe20000000000 */
[----:B------:R-:W-:Y:S02]  /*0e00*/  LOP3.LUT R8, R13, R7, RZ, 0xfc, !PT ;  /* 0x000000070d087212 */ /* 0x000fe400078efcff */
[----:B------:R-:W-:Y:S01]  /*0e10*/  LOP3.LUT R6, R5, R6, RZ, 0xfc, !PT ;  /* 0x0000000605067212 */ /* 0x000fe200078efcff */
[----:B------:R-:W-:Y:S01]  /*0e20*/  @!P2 IMAD.MOV R20, RZ, RZ, -R20 ;  /* 0x000000ffff14a224 */ /* 0x000fe200078e0a14 */
[----:B------:R-:W-:-:S02]  /*0e30*/  ISETP.NE.U32.AND P1, PT, R8, RZ, PT ;  /* 0x000000ff0800720c */ /* 0x000fc40003f25070 */
[----:B------:R-:W-:Y:S02]  /*0e40*/  @!P5 LOP3.LUT R20, RZ, R0, RZ, 0x33, !PT ;  /* 0x00000000ff14d212 */ /* 0x000fe400078e33ff */
[----:B------:R-:W-:Y:S02]  /*0e50*/  SEL R21, R21, 0x1, !P4 ;  /* 0x0000000115157807 */ /* 0x000fe40006000000 */
[----:B------:R-:W-:-:S07]  /*0e60*/  SEL R8, R12, R16, P0 ;  /* 0x000000100c087207 */ /* 0x000fce0000000000 */
        /* <DEDUP_REMOVED lines=21> */
.L_x_293:
[----:B------:R-:W-:Y:S01]  /*0fc0*/  IMAD.MOV.U32 R25, RZ, RZ, R12 ;  /* 0x000000ffff197224 */ /* 0x000fe200078e000c */
[----:B------:R-:W-:Y:S01]  /*0fd0*/  MOV R18, R8 ;  /* 0x0000000800127202 */ /* 0x000fe20000000f00 */
[----:B------:R-:W-:Y:S01]  /*0fe0*/  IMAD.MOV.U32 R17, RZ, RZ, R13 ;  /* 0x000000ffff117224 */ /* 0x000fe200078e000d */
[----:B------:R-:W-:Y:S02]  /*0ff0*/  MOV R15, R7 ;  /* 0x00000007000f7202 */ /* 0x000fe40000000f00 */
[----:B------:R-:W-:Y:S02]  /*1000*/  MOV R16, 0x1020 ;  /* 0x0000102000107802 */ /* 0x000fe40000000f00 */
[----:B------:R-:W-:Y:S05]  /*1010*/  CALL.REL.NOINC `($__internal_9_$__cuda_sm20_div_s64) ;  /* 0x0000003400087944 */ /* 0x000fea0003c00000 */
[----:B------:R-:W-:Y:S02]  /*1020*/  MOV R38, R12 ;  /* 0x0000000c00267202 */ /* 0x000fe40000000f00 */
[----:B------:R-:W-:Y:S02]  /*1030*/  MOV R39, R13 ;  /* 0x0000000d00277202 */ /* 0x000fe40000000f00 */
.L_x_294:
[----:B------:R-:W-:Y:S05]  /*1040*/  BSYNC.RECONVERGENT B0 ;  /* 0x0000000000007941 */ /* 0x000fea0003800200 */
.L_x_292:
[-C--:B------:R-:W-:Y:S01]  /*1050*/  IABS R15, R29.reuse ;  /* 0x0000001d000f7213 */ /* 0x080fe20000000000 */
[----:B------:R-:W0:Y:S01]  /*1060*/  LDC R0, c[0x0][0x434] ;  /* 0x00010d00ff007b82 */ /* 0x000e220000000800 */
[----:B------:R-:W-:Y:S01]  /*1070*/  IABS R5, R29 ;  /* 0x0000001d00057213 */ /* 0x000fe20000000000 */
[----:B------:R-:W-:Y:S01]  /*1080*/  BSSY.RECONVERGENT B0, `(.L_x_295) ;  /* 0x000003e000007945 */ /* 0x000fe20003800200 */
[----:B------:R-:W1:Y:S03]  /*1090*/  I2F.RP R14, R15 ;  /* 0x0000000f000e7306 */ /* 0x000e660000209400 */
[----:B------:R-:W-:-:S05]  /*10a0*/  IMAD.MOV R5, RZ, RZ, -R5 ;  /* 0x000000ffff057224 */ /* 0x000fca00078e0a05 */
[----:B-1----:R-:W1:Y:S01]  /*10b0*/  MUFU.RCP R16, R14 ;  /* 0x0000000e00107308 */ /* 0x002e620000001000 */
[----:B0-----:R-:W-:Y:S01]  /*10c0*/  IADD3 R0, PT, PT, R0, -0x1, R15 ;  /* 0xffffffff00007810 */ /* 0x001fe20007ffe00f */
[----:B-1----:R-:W-:-:S06]  /*10d0*/  VIADD R16, R16, 0xffffffe ;  /* 0x0ffffffe10107836 */ /* 0x002fcc0000000000 */
[----:B------:R-:W0:Y:S02]  /*10e0*/  F2I.FTZ.U32.TRUNC.NTZ R17, R16 ;  /* 0x0000001000117305 */ /* 0x000e24000021f000 */
[----:B0-----:R-:W-:Y:S02]  /*10f0*/  IMAD.MOV R12, RZ, RZ, -R17 ;  /* 0x000000ffff0c7224 */ /* 0x001fe400078e0a11 */
[----:B------:R-:W-:Y:S02]  /*1100*/  IMAD.MOV.U32 R16, RZ, RZ, RZ ;  /* 0x000000ffff107224 */ /* 0x000fe400078e00ff */
[----:B------:R-:W-:Y:S01]  /*1110*/  IMAD R13, R12, R15, RZ ;  /* 0x0000000f0c0d7224 */ /* 0x000fe200078e02ff */
[----:B------:R-:W-:-:S03]  /*1120*/  IABS R12, R0 ;  /* 0x00000000000c7213 */ /* 0x000fc60000000000 */
        /* <DEDUP_REMOVED lines=11> */
[----:B------:R-:W-:Y:S02]  /*11e0*/  IMAD.MOV.U32 R5, RZ, RZ, R13 ;  /* 0x000000ffff057224 */ /* 0x000fe400078e000d */
[----:B------:R-:W-:Y:S02]  /*11f0*/  IMAD R13, R20, R21, RZ ;  /* 0x00000015140d7224 */ /* 0x000fe400078e02ff */
        /* <DEDUP_REMOVED lines=31> */
.L_x_296:
[----:B------:R-:W-:Y:S01]  /*13f0*/  IMAD.MOV.U32 R25, RZ, RZ, R26 ;  /* 0x000000ffff197224 */ /* 0x000fe200078e001a */
[----:B------:R-:W-:Y:S01]  /*1400*/  MOV R17, R27 ;  /* 0x0000001b00117202 */ /* 0x000fe20000000f00 */
[----:B------:R-:W-:Y:S01]  /*1410*/  IMAD.MOV.U32 R18, RZ, RZ, R5 ;  /* 0x000000ffff127224 */ /* 0x000fe200078e0005 */
[----:B------:R-:W-:Y:S02]  /*1420*/  MOV R16, 0x1440 ;  /* 0x0000144000107802 */ /* 0x000fe40000000f00 */
[----:B------:R-:W-:Y:S05]  /*1430*/  CALL.REL.NOINC `($__internal_9_$__cuda_sm20_div_s64) ;  /* 0x0000003000007944 */ /* 0x000fea0003c00000 */
[----:B------:R-:W-:Y:S02]  /*1440*/  MOV R36, R12 ;  /* 0x0000000c00247202 */ /* 0x000fe40000000f00 */
[----:B------:R-:W-:Y:S02]  /*1450*/  MOV R37, R13 ;  /* 0x0000000d00257202 */ /* 0x000fe40000000f00 */
.L_x_297:
[----:B------:R-:W-:Y:S05]  /*1460*/  BSYNC.RECONVERGENT B0 ;  /* 0x0000000000007941 */ /* 0x000fea0003800200 */
.L_x_295:
        /* <DEDUP_REMOVED lines=11> */
[C---:B------:R-:W-:Y:S02]  /*1520*/  VIADD R31, R25.reuse, 0x10 ;  /* 0x00000010191f7836 */ /* 0x040fe40000000000 */
[C---:B------:R-:W-:Y:S01]  /*1530*/  VIADD R27, R25.reuse, 0x18 ;  /* 0x00000018191b7836 */ /* 0x040fe20000000000 */
[----:B-1----:R-:W-:Y:S01]  /*1540*/  ISETP.GE.OR P0, PT, R25, UR4, !P3 ;  /* 0x0000000419007c0c */ /* 0x002fe2000df06670 */
[----:B------:R-:W-:Y:S01]  /*1550*/  IMAD.X R41, RZ, RZ, RZ, P1 ;  /* 0x000000ffff297224 */ /* 0x000fe200008e06ff */
[----:B------:R-:W-:-:S02]  /*1560*/  ISETP.GE.OR P6, PT, R33, UR4, !P3 ;  /* 0x0000000421007c0c */ /* 0x000fc4000dfc6670 */
[----:B------:R-:W-:Y:S02]  /*1570*/  ISETP.GE.OR P5, PT, R31, UR4, !P3 ;  /* 0x000000041f007c0c */ /* 0x000fe4000dfa6670 */
[----:B------:R-:W-:-:S07]  /*1580*/  ISETP.GE.OR P3, PT, R27, UR4, !P3 ;  /* 0x000000041b007c0c */ /* 0x000fce000df66670 */
[----:B------:R-:W0:Y:S01]  /*1590*/  @!P0 LDC.64 R22, c[0x0][0x428] ;  /* 0x00010a00ff168b82 */ /* 0x000e220000000a00 */
[----:B------:R-:W-:Y:S01]  /*15a0*/  @!P0 IMAD.WIDE.U32 R42, R30, R25, R40 ;  /* 0x000000191e2a8225 */ /* 0x000fe200078e0028 */
[----:B------:R-:W-:-:S03]  /*15b0*/  @!P6 MOV R45, R41 ;  /* 0x00000029002de202 */ /* 0x000fc60000000f00 */
[----:B------:R-:W-:Y:S02]  /*15c0*/  @!P0 IMAD R20, R25, R4, R43 ;  /* 0x0000000419148224 */ /* 0x000fe400078e022b */
[----:B------:R-:W-:Y:S01]  /*15d0*/  @!P6 IMAD.MOV.U32 R44, RZ, RZ, R40 ;  /* 0x000000ffff2ce224 */ /* 0x000fe200078e0028 */
[----:B------:R-:W1:Y:S01]  /*15e0*/  @!P3 LDC.64 R12, c[0x0][0x428] ;  /* 0x00010a00ff0cbb82 */ /* 0x000e620000000a00 */
[----:B------:R-:W-:Y:S02]  /*15f0*/  @!P5 IMAD.MOV.U32 R43, RZ, RZ, R41 ;  /* 0x000000ffff2bd224 */ /* 0x000fe400078e0029 */
[----:B------:R-:W-:-:S05]  /*1600*/  @!P6 IMAD.WIDE.U32 R44, R30, R33, R44 ;  /* 0x000000211e2ce225 */ /* 0x000fca00078e002c */
[----:B------:R-:W3:Y:S08]  /*1610*/  @!P6 LDC.64 R16, c[0x0][0x428] ;  /* 0x00010a00ff10eb82 */ /* 0x000ef00000000a00 */
[----:B------:R-:W4:Y:S01]  /*1620*/  @!P5 LDC.64 R14, c[0x0][0x428] ;  /* 0x00010a00ff0edb82 */ /* 0x000f220000000a00 */
[----:B0-----:R-:W-:-:S04]  /*1630*/  @!P0 LEA R22, P1, R42, R22, 0x2 ;  /* 0x000000162a168211 */ /* 0x001fc800078210ff */
[----:B------:R-:W-:Y:S01]  /*1640*/  @!P0 LEA.HI.X R23, R42, R23, R20, 0x2, P1 ;  /* 0x000000172a178211 */ /* 0x000fe200008f1414 */
[--C-:B------:R-:W-:Y:S02]  /*1650*/  @!P5 IMAD.MOV.U32 R42, RZ, RZ, R40.reuse ;  /* 0x000000ffff2ad224 */ /* 0x100fe400078e0028 */
[----:B------:R-:W-:-:S04]  /*1660*/  @!P3 IMAD.WIDE.U32 R40, R30, R27, R40 ;  /* 0x0000001b1e28b225 */ /* 0x000fc800078e0028 */
[----:B------:R-:W-:-:S04]  /*1670*/  @!P5 IMAD.WIDE.U32 R42, R30, R31, R42 ;  /* 0x0000001f1e2ad225 */ /* 0x000fc800078e002a */
[----:B------:R-:W-:Y:S01]  /*1680*/  @!P6 IMAD R20, R33, R4, R45 ;  /* 0x000000042114e224 */ /* 0x000fe200078e022d */
[----:B---3--:R-:W-:Y:S01]  /*1690*/  @!P6 LEA R16, P2, R44, R16, 0x2 ;  /* 0x000000102c10e211 */ /* 0x008fe200078410ff */
[-C--:B------:R-:W-:Y:S02]  /*16a0*/  @!P5 IMAD R24, R31, R4.reuse, R43 ;  /* 0x000000041f18d224 */ /* 0x080fe400078e022b */
[----:B------:R-:W-:Y:S02]  /*16b0*/  @!P3 IMAD R27, R27, R4, R41 ;  /* 0x000000041b1bb224 */ /* 0x000fe400078e0229 */
[----:B------:R-:W-:Y:S01]  /*16c0*/  IMAD.MOV.U32 R4, RZ, RZ, -0x800000 ;  /* 0xff800000ff047424 */ /* 0x000fe200078e00ff */
[----:B----4-:R-:W-:-:S05]  /*16d0*/  @!P5 LEA R32, P1, R42, R14, 0x2 ;  /* 0x0000000e2a20d211 */ /* 0x010fca00078210ff */
[----:B--2---:R0:W2:Y:S01]  /*16e0*/  @!P0 LDG.E R4, desc[UR10][R22.64] ;  /* 0x0000000a16048981 */ /* 0x0040a2000c1e1900 */
[C---:B-1----:R-:W-:Y:S01]  /*16f0*/  @!P3 LEA R26, P0, R40.reuse, R12, 0x2 ;  /* 0x0000000c281ab211 */ /* 0x042fe200078010ff */
[----:B------:R-:W-:Y:S01]  /*1700*/  IMAD.MOV.U32 R12, RZ, RZ, -0x800000 ;  /* 0xff800000ff0c7424 */ /* 0x000fe200078e00ff */
[----:B------:R-:W-:Y:S02]  /*1710*/  MOV R14, 0xff800000 ;  /* 0xff800000000e7802 */ /* 0x000fe40000000f00 */
[----:B------:R-:W-:Y:S01]  /*1720*/  @!P3 LEA.HI.X R27, R40, R13, R27, 0x2, P0 ;  /* 0x0000000d281bb211 */ /* 0x000fe200000f141b */
[----:B------:R-:W-:Y:S01]  /*1730*/  IMAD.MOV.U32 R13, RZ, RZ, -0x800000 ;  /* 0xff800000ff0d7424 */ /* 0x000fe200078e00ff */
[----:B------:R-:W-:Y:S02]  /*1740*/  @!P6 LEA.HI.X R17, R44, R17, R20, 0x2, P2 ;  /* 0x000000112c11e211 */ /* 0x000fe400010f1414 */
[----:B------:R-:W-:-:S03]  /*1750*/  @!P5 LEA.HI.X R33, R42, R15, R24, 0x2, P1 ;  /* 0x0000000f2a21d211 */ /* 0x000fc600008f1418 */
[----:B------:R-:W3:Y:S01]  /*1760*/  @!P3 LDG.E R13, desc[UR10][R26.64] ;  /* 0x0000000a1a0db981 */ /* 0x000ee2000c1e1900 */
[----:B------:R-:W1:Y:S03]  /*1770*/  S2UR UR4, SR_CgaCtaId ;  /* 0x00000000000479c3 */ /* 0x000e660000008800 */
[----:B------:R-:W4:Y:S04]  /*1780*/  @!P6 LDG.E R12, desc[UR10][R16.64] ;  /* 0x0000000a100ce981 */ /* 0x000f28000c1e1900 */
[----:B------:R5:W4:Y:S01]  /*1790*/  @!P5 LDG.E R14, desc[UR10][R32.64] ;  /* 0x0000000a200ed981 */ /* 0x000b22000c1e1900 */
[----:B------:R-:W-:Y:S01]  /*17a0*/  UMOV UR5, 0x400 ;  /* 0x0000040000057882 */ /* 0x000fe20000000000 */
[C---:B------:R-:W-:Y:S01]  /*17b0*/  ISETP.GT.U32.AND P3, PT, R19.reuse, 0x1ff, PT ;  /* 0x000001ff1300780c */ /* 0x040fe20003f64070 */
[----:B------:R-:W5:Y:S01]  /*17c0*/  LDC R15, c[0x0][0x434] ;  /* 0x00010d00ff0f7b82 */ /* 0x000f620000000800 */
[----:B------:R-:W-:-:S02]  /*17d0*/  ISETP.GT.U32.AND P2, PT, R19, 0x17f, PT ;  /* 0x0000017f1300780c */ /* 0x000fc40003f44070 */
[C---:B------:R-:W-:Y:S02]  /*17e0*/  ISETP.GT.U32.AND P1, PT, R19.reuse, 0xff, PT ;  /* 0x000000ff1300780c */ /* 0x040fe40003f24070 */
[----:B------:R-:W-:Y:S01]  /*17f0*/  ISETP.GT.U32.AND P0, PT, R19, 0x7f, PT ;  /* 0x0000007f1300780c */ /* 0x000fe20003f04070 */
[----:B-1----:R-:W-:-:S06]  /*1800*/  ULEA UR4, UR4, UR5, 0x18 ;  /* 0x0000000504047291 */ /* 0x002fcc000f8ec0ff */
[----:B------:R-:W-:-:S05]  /*1810*/  LEA R18, R18, UR4, 0x2 ;  /* 0x0000000412127c11 */ /* 0x000fca000f8e10ff */
[----:B------:R-:W-:Y:S01]  /*1820*/  IMAD R25, R25, 0x44, R18 ;  /* 0x0000004419197824 */ /* 0x000fe200078e0212 */
[----:B------:R-:W-:Y:S02]  /*1830*/  SHF.R.U32.HI R28, RZ, 0x3, R19 ;  /* 0x00000003ff1c7819 */ /* 0x000fe40000011613 */
[----:B------:R-:W-:Y:S02]  /*1840*/  LOP3.LUT R34, R19, 0x7, RZ, 0xc0, !PT ;  /* 0x0000000713227812 */ /* 0x000fe400078ec0ff */
[----:B0-----:R-:W-:Y:S01]  /*1850*/  LEA R23, R28, UR4, 0x2 ;  /* 0x000000041c177c11 */ /* 0x001fe2000f8e10ff */
[----:B-----5:R-:W-:Y:S01]  /*1860*/  IMAD.MOV.U32 R33, RZ, RZ, -0x800000 ;  /* 0xff800000ff217424 */ /* 0x020fe200078e00ff */
[----:B------:R-:W-:Y:S01]  /*1870*/  IABS R16, R15 ;  /* 0x0000000f00107213 */ /* 0x000fe20000000000 */
[----:B------:R-:W-:Y:S02]  /*1880*/  IMAD.MOV.U32 R26, RZ, RZ, -0x800000 ;  /* 0xff800000ff1a7424 */ /* 0x000fe400078e00ff */
[----:B------:R-:W-:Y:S01]  /*1890*/  IMAD.MOV.U32 R31, RZ, RZ, -0x800000 ;  /* 0xff800000ff1f7424 */ /* 0x000fe200078e00ff */
[----:B------:R-:W-:Y:S01]  /*18a0*/  MOV R27, 0xff800000 ;  /* 0xff800000001b7802 */ /* 0x000fe20000000f00 */
[----:B------:R-:W-:Y:S01]  /*18b0*/  IMAD R32, R34, 0x44, R23 ;  /* 0x0000004422207824 */ /* 0x000fe200078e0217 */
[----:B------:R-:W0:Y:S01]  /*18c0*/  I2F.RP R17, R16 ;  /* 0x0000001000117306 */ /* 0x000e220000209400 */
[----:B------:R-:W-:Y:S01]  /*18d0*/  IMAD.MOV.U32 R42, RZ, RZ, RZ ;  /* 0x000000ffff2a7224 */ /* 0x000fe200078e00ff */
[----:B------:R-:W1:Y:S06]  /*18e0*/  LDCU UR4, c[0x0][0x430] ;  /* 0x00008600ff0477ac */ /* 0x000e6c0008000800 */
[----:B0-----:R-:W0:Y:S02]  /*18f0*/  MUFU.RCP R17, R17 ;  /* 0x0000001100117308 */ /* 0x001e240000001000 */
[----:B0-----:R-:W-:Y:S01]  /*1900*/  VIADD R24, R17, 0xffffffe ;  /* 0x0ffffffe11187836 */ /* 0x001fe20000000000 */
[----:B--2---:R-:W-:Y:S04]  /*1910*/  @!P3 STS [R25], R4 ;  /* 0x000000041900b388 */ /* 0x004fe80000000800 */
[----:B---3--:R-:W-:Y:S04]  /*1920*/  @!P0 STS [R25+0x660], R13 ;  /* 0x0006600d19008388 */ /* 0x008fe80000000800 */
[----:B----4-:R-:W-:Y:S04]  /*1930*/  @!P2 STS [R25+0x220], R12 ;  /* 0x0002200c1900a388 */ /* 0x010fe80000000800 */
[----:B------:R0:W-:Y:S01]  /*1940*/  @!P1 STS [R25+0x440], R14 ;  /* 0x0004400e19009388 */ /* 0x0001e20000000800 */
[----:B------:R-:W-:Y:S06]  /*1950*/  BAR.SYNC.DEFER_BLOCKING 0x0 ;  /* 0x0000000000007b1d */ /* 0x000fec0000010000 */
[----:B------:R-:W-:Y:S04]  /*1960*/  @!P0 LDS R33, [R32] ;  /* 0x0000000020218984 */ /* 0x000fe80000000800 */
[----:B------:R-:W-:Y:S04]  /*1970*/  @!P0 LDS R26, [R32+0x220] ;  /* 0x00022000201a8984 */ /* 0x000fe80000000800 */
[----:B------:R-:W2:Y:S04]  /*1980*/  @!P0 LDS R31, [R32+0x440] ;  /* 0x00044000201f8984 */ /* 0x000ea80000000800 */
[----:B------:R-:W3:Y:S01]  /*1990*/  @!P0 LDS R27, [R32+0x660] ;  /* 0x00066000201b8984 */ /* 0x000ee20000000800 */
[----:B0-----:R-:W0:Y:S02]  /*19a0*/  F2I.FTZ.U32.TRUNC.NTZ R25, R24 ;  /* 0x0000001800197305 */ /* 0x001e24000021f000 */
[----:B0-----:R-:W-:-:S02]  /*19b0*/  IMAD.MOV R13, RZ, RZ, -R25 ;  /* 0x000000ffff0d7224 */ /* 0x001fc400078e0a19 */
[----:B------:R-:W-:Y:S02]  /*19c0*/  IMAD.MOV.U32 R24, RZ, RZ, RZ ;  /* 0x000000ffff187224 */ /* 0x000fe400078e00ff */
[----:B------:R-:W-:Y:S01]  /*19d0*/  IMAD R4, R13, R16, RZ ;  /* 0x000000100d047224 */ /* 0x000fe200078e02ff */
[----:B--2---:R-:W-:-:S04]  /*19e0*/  FMNMX3.FTZ R12, R33, R26, R31, !PT ;  /* 0x0000001a210c7276 */ /* 0x004fc8000781001f */
[----:B---3--:R-:W-:-:S05]  /*19f0*/  FMNMX.FTZ R23, R12, R27, !PT ;  /* 0x0000001b0c177209 */ /* 0x008fca0007810000 */
[----:B------:R-:W0:Y:S01]  /*1a00*/  SHFL.BFLY PT, R12, R23, 0x4, 0x1f ;  /* 0x0c801f00170c7f89 */ /* 0x000e2200000e0000 */
[----:B------:R-:W-:Y:S01]  /*1a10*/  IMAD.HI.U32 R4, R25, R4, R24 ;  /* 0x0000000419047227 */ /* 0x000fe200078e0018 */
[----:B------:R-:W-:-:S05]  /*1a20*/  IABS R13, R0 ;  /* 0x00000000000d7213 */ /* 0x000fca0000000000 */
[----:B------:R-:W-:-:S04]  /*1a30*/  IMAD.HI.U32 R17, R4, R13, RZ ;  /* 0x0000000d04117227 */ /* 0x000fc800078e00ff */
[----:B------:R-:W-:-:S04]  /*1a40*/  IMAD.MOV R4, RZ, RZ, -R17 ;  /* 0x000000ffff047224 */ /* 0x000fc800078e0a11 */
[----:B------:R-:W-:Y:S01]  /*1a50*/  IMAD R13, R16, R4, R13 ;  /* 0x00000004100d7224 */ /* 0x000fe200078e020d */
[----:B0-----:R-:W-:-:S04]  /*1a60*/  FMNMX.FTZ R4, R23, R12, !PT ;  /* 0x0000000c17047209 */ /* 0x001fc80007810000 */
[----:B------:R-:W-:Y:S01]  /*1a70*/  ISETP.GT.U32.AND P0, PT, R16, R13, PT ;  /* 0x0000000d1000720c */ /* 0x000fe20003f04070 */
[----:B------:R-:W0:Y:S01]  /*1a80*/  LDC R12, c[0x0][0x3e0] ;  /* 0x0000f800ff0c7b82 */ /* 0x000e220000000800 */
[----:B------:R-:W2:Y:S01]  /*1a90*/  SHFL.BFLY PT, R25, R4, 0x2, 0x1f ;  /* 0x0c401f0004197f89 */ /* 0x000ea200000e0000 */
[----:B------:R-:W-:-:S04]  /*1aa0*/  LOP3.LUT R0, R0, R15, RZ, 0x3c, !PT ;  /* 0x0000000f00007212 */ /* 0x000fc800078e3cff */
[----:B------:R-:W-:-:S06]  /*1ab0*/  ISETP.GE.AND P1, PT, R0, RZ, PT ;  /* 0x000000ff0000720c */ /* 0x000fcc0003f26270 */
[----:B------:R-:W-:Y:S02]  /*1ac0*/  @!P0 IADD3 R13, PT, PT, R13, -R16, RZ ;  /* 0x800000100d0d8210 */ /* 0x000fe40007ffe0ff */
[----:B--2---:R-:W-:-:S05]  /*1ad0*/  FMNMX.FTZ R25, R4, R25, !PT ;  /* 0x0000001904197209 */ /* 0x004fca0007810000 */
[----:B------:R-:W2:Y:S01]  /*1ae0*/  SHFL.BFLY PT, R0, R25, 0x1, 0x1f ;  /* 0x0c201f0019007f89 */ /* 0x000ea200000e0000 */
[----:B------:R-:W-:Y:S01]  /*1af0*/  ISETP.GE.U32.AND P2, PT, R13, R16, PT ;  /* 0x000000100d00720c */ /* 0x000fe20003f46070 */
[----:B------:R-:W-:Y:S01]  /*1b00*/  @!P0 VIADD R17, R17, 0x1 ;  /* 0x0000000111118836 */ /* 0x000fe20000000000 */
[----:B------:R-:W-:-:S11]  /*1b10*/  ISETP.NE.AND P0, PT, R15, RZ, PT ;  /* 0x000000ff0f00720c */ /* 0x000fd60003f05270 */
[----:B------:R-:W-:-:S04]  /*1b20*/  @P2 VIADD R17, R17, 0x1 ;  /* 0x0000000111112836 */ /* 0x000fc80000000000 */
[----:B------:R-:W-:Y:S01]  /*1b30*/  @!P1 IMAD.MOV R17, RZ, RZ, -R17 ;  /* 0x000000ffff119224 */ /* 0x000fe200078e0a11 */
[----:B------:R-:W-:Y:S02]  /*1b40*/  @!P0 LOP3.LUT R17, RZ, R15, RZ, 0x33, !PT ;  /* 0x0000000fff118212 */ /* 0x000fe400078e33ff */
[----:B--2---:R-:W-:-:S04]  /*1b50*/  FMNMX.FTZ R0, R25, R0, !PT ;  /* 0x0000000019007209 */ /* 0x004fc80007810000 */
[----:B------:R-:W-:-:S04]  /*1b60*/  FSETP.NEU.FTZ.AND P0, PT, R0, -INF , PT ;  /* 0xff8000000000780b */ /* 0x000fc80003f1d000 */
[----:B------:R-:W-:Y:S02]  /*1b70*/  FSEL R0, R0, RZ, P0 ;  /* 0x000000ff00007208 */ /* 0x000fe40000000000 */
[----:B------:R-:W-:-:S03]  /*1b80*/  SHF.R.S32.HI R4, RZ, 0x1f, R29 ;  /* 0x0000001fff047819 */ /* 0x000fc6000001141d */
[----:B------:R-:W-:Y:S01]  /*1b90*/  FADD.FTZ R18, -R0, R26 ;  /* 0x0000001a00127221 */ /* 0x000fe20000010100 */
[----:B------:R-:W-:Y:S01]  /*1ba0*/  LOP3.LUT R4, R4, 0x1, RZ, 0xfc, !PT ;  /* 0x0000000104047812 */ /* 0x000fe200078efcff */
[C---:B------:R-:W-:Y:S01]  /*1bb0*/  FADD.FTZ R24, -R0.reuse, R33 ;  /* 0x0000002100187221 */ /* 0x040fe20000010100 */
[----:B------:R-:W-:Y:S01]  /*1bc0*/  FADD.FTZ R14, -R0, R31 ;  /* 0x0000001f000e7221 */ /* 0x000fe20000010100 */
[----:B------:R-:W-:Y:S02]  /*1bd0*/  FMUL.FTZ R18, R18, 1.4426950216293334961 ;  /* 0x3fb8aa3b12127820 */ /* 0x000fe40000410000 */
[----:B------:R-:W-:Y:S01]  /*1be0*/  FMUL.FTZ R24, R24, 1.4426950216293334961 ;  /* 0x3fb8aa3b18187820 */ /* 0x000fe20000410000 */
[----:B------:R-:W-:Y:S02]  /*1bf0*/  IMAD R13, R17, R4, RZ ;  /* 0x00000004110d7224 */ /* 0x000fe400078e02ff */
[----:B------:R-:W-:Y:S01]  /*1c00*/  FMUL.FTZ R14, R14, 1.4426950216293334961 ;  /* 0x3fb8aa3b0e0e7820 */ /* 0x000fe20000410000 */
[----:B------:R-:W-:Y:S01]  /*1c10*/  FADD.FTZ R22, -R0, R27 ;  /* 0x0000001b00167221 */ /* 0x000fe20000010100 */
[----:B------:R-:W-:Y:S01]  /*1c20*/  MUFU.EX2 R41, R24 ;  /* 0x0000001800297308 */ /* 0x000fe20000000800 */
[----:B------:R-:W-:-:S02]  /*1c30*/  IABS R23, R13 ;  /* 0x0000000d00177213 */ /* 0x000fc40000000000 */
[----:B------:R-:W-:-:S05]  /*1c40*/  FMUL.FTZ R22, R22, 1.4426950216293334961 ;  /* 0x3fb8aa3b16167820 */ /* 0x000fca0000410000 */
[----:B------:R-:W2:Y:S01]  /*1c50*/  MUFU.EX2 R18, R18 ;  /* 0x0000001200127308 */ /* 0x000ea20000000800 */
[----:B0-----:R-:W-:-:S07]  /*1c60*/  IABS R16, R12 ;  /* 0x0000000c00107213 */ /* 0x001fce0000000000 */
[----:B------:R-:W0:Y:S08]  /*1c70*/  MUFU.EX2 R14, R14 ;  /* 0x0000000e000e7308 */ /* 0x000e300000000800 */
[----:B------:R-:W3:Y:S08]  /*1c80*/  I2F.RP R20, R23 ;  /* 0x0000001700147306 */ /* 0x000ef00000209400 */
[----:B------:R-:W4:Y:S01]  /*1c90*/  MUFU.EX2 R25, R22 ;  /* 0x0000001600197308 */ /* 0x000f220000000800 */
[----:B--2---:R-:W-:-:S07]  /*1ca0*/  FADD.FTZ R41, R41, R18 ;  /* 0x0000001229297221 */ /* 0x004fce0000010000 */
[----:B------:R-:W2:Y:S01]  /*1cb0*/  I2F.RP R4, R16 ;  /* 0x0000001000047306 */ /* 0x000ea20000209400 */
[----:B0-----:R-:W-:-:S07]  /*1cc0*/  FADD.FTZ R24, R41, R14 ;  /* 0x0000000e29187221 */ /* 0x001fce0000010000 */
[----:B---3--:R-:W0:Y:S01]  /*1cd0*/  MUFU.RCP R20, R20 ;  /* 0x0000001400147308 */ /* 0x008e220000001000 */
[----:B----4-:R-:W-:-:S07]  /*1ce0*/  FADD.FTZ R25, R24, R25 ;  /* 0x0000001918197221 */ /* 0x010fce0000010000 */
[----:B--2---:R-:W2:Y:S01]  /*1cf0*/  MUFU.RCP R4, R4 ;  /* 0x0000000400047308 */ /* 0x004ea20000001000 */
[----:B------:R-:W3:Y:S01]  /*1d00*/  SHFL.BFLY PT, R18, R25, 0x4, 0x1f ;  /* 0x0c801f0019127f89 */ /* 0x000ee200000e0000 */
[----:B0-----:R-:W-:-:S06]  /*1d10*/  VIADD R20, R20, 0xffffffe ;  /* 0x0ffffffe14147836 */ /* 0x001fcc0000000000 */
[----:B------:R-:W0:Y:S01]  /*1d20*/  F2I.FTZ.U32.TRUNC.NTZ R43, R20 ;  /* 0x00000014002b7305 */ /* 0x000e22000021f000 */
[----:B--2---:R-:W-:-:S07]  /*1d30*/  IADD3 R40, PT, PT, R4, 0xffffffe, RZ ;  /* 0x0ffffffe04287810 */ /* 0x004fce0007ffe0ff */
[----:B------:R2:W4:Y:S01]  /*1d40*/  F2I.FTZ.U32.TRUNC.NTZ R41, R40 ;  /* 0x0000002800297305 */ /* 0x000522000021f000 */
[----:B---3--:R-:W-:Y:S01]  /*1d50*/  FADD.FTZ R18, R25, R18 ;  /* 0x0000001219127221 */ /* 0x008fe20000010000 */
[----:B0-----:R-:W-:-:S04]  /*1d60*/  IMAD.MOV R14, RZ, RZ, -R43 ;  /* 0x000000ffff0e7224 */ /* 0x001fc800078e0a2b */
[----:B------:R-:W0:Y:S01]  /*1d70*/  SHFL.BFLY PT, R25, R18, 0x2, 0x1f ;  /* 0x0c401f0012197f89 */ /* 0x000e2200000e0000 */
[----:B------:R-:W-:Y:S02]  /*1d80*/  IMAD R14, R14, R23, RZ ;  /* 0x000000170e0e7224 */ /* 0x000fe400078e02ff */
[----:B--2---:R-:W-:Y:S02]  /*1d90*/  HFMA2 R40, -RZ, RZ, 0, 0 ;  /* 0x00000000ff287431 */ /* 0x004fe400000001ff */
[----:B----4-:R-:W-:Y:S02]  /*1da0*/  IMAD.MOV R4, RZ, RZ, -R41 ;  /* 0x000000ffff047224 */ /* 0x010fe400078e0a29 */
[----:B------:R-:W-:-:S04]  /*1db0*/  IMAD.HI.U32 R14, R43, R14, R42 ;  /* 0x0000000e2b0e7227 */ /* 0x000fc800078e002a */
[----:B------:R-:W-:Y:S02]  /*1dc0*/  IMAD R43, R4, R16, RZ ;  /* 0x00000010042b7224 */ /* 0x000fe400078e02ff */
[----:B------:R-:W-:Y:S01]  /*1dd0*/  IMAD.IADD R2, R2, 0x1, R23 ;  /* 0x0000000102027824 */ /* 0x000fe200078e0217 */
[----:B------:R-:W-:Y:S01]  /*1de0*/  IABS R4, R13 ;  /* 0x0000000d00047213 */ /* 0x000fe20000000000 */
[----:B------:R-:W-:-:S03]  /*1df0*/  IMAD.HI.U32 R43, R41, R43, R40 ;  /* 0x0000002b292b7227 */ /* 0x000fc600078e0028 */
[----:B------:R-:W-:Y:S01]  /*1e00*/  IABS R41, R2 ;  /* 0x0000000200297213 */ /* 0x000fe20000000000 */
[----:B------:R-:W-:-:S04]  /*1e10*/  IMAD.MOV R4, RZ, RZ, -R4 ;  /* 0x000000ffff047224 */ /* 0x000fc800078e0a04 */
[----:B------:R-:W-:-:S04]  /*1e20*/  IMAD.HI.U32 R14, R14, R41, RZ ;  /* 0x000000290e0e7227 */ /* 0x000fc800078e00ff */
[----:B------:R-:W-:-:S04]  /*1e30*/  IMAD.HI.U32 R43, R43, R41, RZ ;  /* 0x000000292b2b7227 */ /* 0x000fc800078e00ff */
[----:B0-----:R-:W-:Y:S01]  /*1e40*/  FADD.FTZ R25, R18, R25 ;  /* 0x0000001912197221 */ /* 0x001fe20000010000 */
[----:B------:R-:W-:Y:S02]  /*1e50*/  IMAD R20, R14, R4, R41 ;  /* 0x000000040e147224 */ /* 0x000fe400078e0229 */
[----:B------:R-:W-:-:S03]  /*1e60*/  IMAD.MOV R4, RZ, RZ, -R43 ;  /* 0x000000ffff047224 */ /* 0x000fc600078e0a2b */
[----:B------:R-:W-:Y:S01]  /*1e70*/  ISETP.GT.U32.AND P1, PT, R23, R20, PT ;  /* 0x000000141700720c */ /* 0x000fe20003f24070 */
[C---:B------:R-:W-:Y:S02]  /*1e80*/  IMAD R41, R16.reuse, R4, R41 ;  /* 0x0000000410297224 */ /* 0x040fe400078e0229 */
[----:B------:R-:W0:Y:S03]  /*1e90*/  SHFL.BFLY PT, R4, R25, 0x1, 0x1f ;  /* 0x0c201f0019047f89 */ /* 0x000e2600000e0000 */
[----:B------:R-:W-:-:S07]  /*1ea0*/  ISETP.GT.U32.AND P2, PT, R16, R41, PT ;  /* 0x000000291000720c */ /* 0x000fce0003f44070 */
[----:B------:R-:W-:-:S05]  /*1eb0*/  @!P1 IMAD.IADD R20, R20, 0x1, -R23 ;  /* 0x0000000114149824 */ /* 0x000fca00078e0a17 */
[-C--:B------:R-:W-:Y:S01]  /*1ec0*/  ISETP.GE.U32.AND P0, PT, R20, R23.reuse, PT ;  /* 0x000000171400720c */ /* 0x080fe20003f06070 */
[----:B------:R-:W-:Y:S01]  /*1ed0*/  @!P2 IMAD.IADD R41, R41, 0x1, -R16 ;  /* 0x000000012929a824 */ /* 0x000fe200078e0a10 */
[----:B------:R-:W-:Y:S02]  /*1ee0*/  LOP3.LUT R18, R2, R23, RZ, 0x3c, !PT ;  /* 0x0000001702127212 */ /* 0x000fe400078e3cff */
[----:B------:R-:W-:Y:S02]  /*1ef0*/  @!P1 IADD3 R14, PT, PT, R14, 0x1, RZ ;  /* 0x000000010e0e9810 */ /* 0x000fe40007ffe0ff */
[----:B------:R-:W-:Y:S02]  /*1f00*/  ISETP.GE.U32.AND P5, PT, R41, R16, PT ;  /* 0x000000102900720c */ /* 0x000fe40003fa6070 */
[----:B------:R-:W-:Y:S01]  /*1f10*/  LOP3.LUT R2, R2, R12, RZ, 0x3c, !PT ;  /* 0x0000000c02027212 */ /* 0x000fe200078e3cff */
[----:B0-----:R-:W-:Y:S01]  /*1f20*/  FADD.FTZ R4, R25, R4 ;  /* 0x0000000419047221 */ /* 0x001fe20000010000 */
[----:B------:R-:W-:Y:S01]  /*1f30*/  ISETP.GE.AND P3, PT, R18, RZ, PT ;  /* 0x000000ff1200720c */ /* 0x000fe20003f66270 */
[----:B------:R-:W-:Y:S01]  /*1f40*/  @!P2 VIADD R43, R43, 0x1 ;  /* 0x000000012b2ba836 */ /* 0x000fe20000000000 */
[----:B------:R-:W-:Y:S01]  /*1f50*/  ISETP.GE.AND P1, PT, R2, RZ, PT ;  /* 0x000000ff0200720c */ /* 0x000fe20003f26270 */
[----:B------:R-:W-:Y:S01]  /*1f60*/  @P0 VIADD R14, R14, 0x1 ;  /* 0x000000010e0e0836 */ /* 0x000fe20000000000 */
[----:B------:R-:W-:-:S02]  /*1f70*/  FSETP.NE.FTZ.AND P0, PT, R4, RZ, PT ;  /* 0x000000ff0400720b */ /* 0x000fc40003f15000 */
[----:B------:R-:W-:Y:S02]  /*1f80*/  ISETP.NE.AND P2, PT, R12, RZ, PT ;  /* 0x000000ff0c00720c */ /* 0x000fe40003f45270 */
[----:B------:R-:W-:Y:S02]  /*1f90*/  ISETP.NE.AND P6, PT, R13, RZ, PT ;  /* 0x000000ff0d00720c */ /* 0x000fe40003fc5270 */
[----:B------:R-:W-:-:S03]  /*1fa0*/  @P5 IADD3 R43, PT, PT, R43, 0x1, RZ ;  /* 0x000000012b2b5810 */ /* 0x000fc60007ffe0ff */
[----:B------:R-:W-:Y:S01]  /*1fb0*/  @!P3 IMAD.MOV R14, RZ, RZ, -R14 ;  /* 0x000000ffff0eb224 */ /* 0x000fe200078e0a0e */
[----:B------:R-:W-:Y:S01]  /*1fc0*/  ISETP.NE.AND P3, PT, R17, RZ, PT ;  /* 0x000000ff1100720c */ /* 0x000fe20003f65270 */
[----:B------:R-:W-:Y:S02]  /*1fd0*/  @!P1 IMAD.MOV R43, RZ, RZ, -R43 ;  /* 0x000000ffff2b9224 */ /* 0x000fe400078e0a2b */
[----:B------:R0:W2:Y:S02]  /*1fe0*/  @P0 MUFU.LG2 R17, R4 ;  /* 0x0000000400110308 */ /* 0x0000a40000000c00 */
[----:B------:R-:W-:Y:S02]  /*1ff0*/  @!P2 LOP3.LUT R43, RZ, R12, RZ, 0x33, !PT ;  /* 0x0000000cff2ba212 */ /* 0x000fe400078e33ff */
[----:B------:R-:W-:Y:S02]  /*2000*/  LOP3.LUT P2, RZ, R19, 0x387, RZ, 0xc0, !PT ;  /* 0x0000038713ff7812 */ /* 0x000fe4000784c0ff */
[----:B------:R-:W-:-:S02]  /*2010*/  @!P6 LOP3.LUT R14, RZ, R23, RZ, 0x33, !PT ;  /* 0x00000017ff0ee212 */ /* 0x000fc400078e33ff */
[----:B------:R-:W-:Y:S02]  /*2020*/  SEL R23, RZ, 0x1, !P3 ;  /* 0x00000001ff177807 */ /* 0x000fe40005800000 */
[----:B------:R-:W-:Y:S02]  /*2030*/  SHF.R.S32.HI R2, RZ, 0x1f, R13 ;  /* 0x0000001fff027819 */ /* 0x000fe4000001140d */
[-C--:B------:R-:W-:Y:S02]  /*2040*/  ISETP.LT.U32.AND P1, PT, R36, R14.reuse, PT ;  /* 0x0000000e2400720c */ /* 0x080fe40003f21070 */
[----:B------:R-:W-:Y:S02]  /*2050*/  SHF.R.S32.HI R25, RZ, 0x1f, R14 ;  /* 0x0000001fff197819 */ /* 0x000fe4000001140e */
[----:B------:R-:W-:Y:S01]  /*2060*/  LOP3.LUT R23, R2, R23, RZ, 0xfc, !PT ;  /* 0x0000001702177212 */ /* 0x000fe200078efcff */
[----:B------:R-:W-:Y:S01]  /*2070*/  IMAD R2, R43, R21, RZ ;  /* 0x000000152b027224 */ /* 0x000fe200078e02ff */
[----:B------:R-:W-:Y:S01]  /*2080*/  ISETP.LT.AND.EX P1, PT, R37, R25, PT, P1 ;  /* 0x000000192500720c */ /* 0x000fe20003f21310 */
[----:B-1----:R-:W-:Y:S01]  /*2090*/  IMAD R20, R15, UR4, RZ ;  /* 0x000000040f147c24 */ /* 0x002fe2000f8e02ff */
[----:B------:R-:W-:Y:S01]  /*20a0*/  BSSY.RECONVERGENT B1, `(.L_x_298) ;  /* 0x000012a000017945 */ /* 0x000fe20003800200 */
[----:B------:R-:W-:Y:S01]  /*20b0*/  IMAD.MOV.U32 R24, RZ, RZ, 0x7f800000 ;  /* 0x7f800000ff187424 */ /* 0x000fe200078e00ff */
[----:B0-----:R-:W-:Y:S01]  /*20c0*/  SEL R4, R36, R14, P1 ;  /* 0x0000000e24047207 */ /* 0x001fe20000800000 */
[----:B------:R-:W-:-:S02]  /*20d0*/  IMAD R2, R23, R2, RZ ;  /* 0x0000000217027224 */ /* 0x000fc400078e02ff */
[----:B--2---:R-:W-:Y:S01]  /*20e0*/  @P0 FFMA.FTZ R24, R17, 0.69314718246459960938, R0 ;  /* 0x3f31721811180823 */ /* 0x004fe20000010000 */
        /* <DEDUP_REMOVED lines=24> */
[----:B------:R-:W-:Y:S02]  /*2270*/  IMAD R15, R12, R14, R3 ;  /* 0x0000000e0c0f7224 */ /* 0x000fe400078e0203 */
[----:B------:R-:W-:-:S03]  /*2280*/  IMAD R3, R13, R20, RZ ;  /* 0x000000140d037224 */ /* 0x000fc600078e02ff */
        /* <DEDUP_REMOVED lines=26> */
.L_x_301:
[----:B------:R-:W-:Y:S01]  /*2430*/  IMAD.MOV.U32 R17, RZ, RZ, RZ ;  /* 0x000000ffff117224 */ /* 0x000fe200078e00ff */
[----:B------:R-:W-:Y:S02]  /*2440*/  MOV R18, R40 ;  /* 0x0000002800127202 */ /* 0x000fe40000000f00 */
[----:B------:R-:W-:Y:S02]  /*2450*/  MOV R16, 0x2470 ;  /* 0x0000247000107802 */ /* 0x000fe40000000f00 */
[----:B------:R-:W-:Y:S05]  /*2460*/  CALL.REL.NOINC `($__internal_9_$__cuda_sm20_div_s64) ;  /* 0x0000001c00f47944 */ /* 0x000fea0003c00000 */
[----:B------:R-:W-:Y:S02]  /*2470*/  IADD3 R14, PT, PT, -R12, RZ, RZ ;  /* 0x000000ff0c0e7210 */ /* 0x000fe40007ffe1ff */
[----:B------:R-:W-:-:S03]  /*2480*/  MOV R41, R13 ;  /* 0x0000000d00297202 */ /* 0x000fc60000000f00 */
[----:B------:R-:W-:Y:S01]  /*2490*/  IMAD R14, R40, R14, R25 ;  /* 0x0000000e280e7224 */ /* 0x000fe200078e0219 */
[----:B------:R-:W-:-:S07]  /*24a0*/  MOV R40, R12 ;  /* 0x0000000c00287202 */ /* 0x000fce0000000f00 */
.L_x_302:
[-C--:B------:R-:W-:Y:S01]  /*24b0*/  IABS R16, R35.reuse ;  /* 0x0000002300107213 */ /* 0x080fe20000000000 */
[----:B------:R-:W-:Y:S01]  /*24c0*/  IMAD R7, R7, R10, RZ ;  /* 0x0000000a07077224 */ /* 0x000fe200078e02ff */
[----:B------:R-:W-:Y:S01]  /*24d0*/  MOV R22, RZ ;  /* 0x000000ff00167202 */ /* 0x000fe20000000f00 */
[----:B------:R-:W-:Y:S01]  /*24e0*/  BSSY.RECONVERGENT B0, `(.L_x_303) ;  /* 0x0000040000007945 */ /* 0x000fe20003800200 */
[----:B------:R-:W0:Y:S01]  /*24f0*/  I2F.U32.RP R17, R16 ;  /* 0x0000001000117306 */ /* 0x000e220000209000 */
[----:B------:R-:W-:Y:S01]  /*2500*/  IABS R12, R35 ;  /* 0x00000023000c7213 */ /* 0x000fe20000000000 */
[----:B------:R-:W-:Y:S01]  /*2510*/  IMAD R7, R8, R11, R7 ;  /* 0x0000000b08077224 */ /* 0x000fe200078e0207 */
[----:B------:R-:W-:Y:S02]  /*2520*/  IABS R13, R14 ;  /* 0x0000000e000d7213 */ /* 0x000fe40000000000 */
[----:B------:R-:W-:-:S04]  /*2530*/  LOP3.LUT R11, R14, R35, RZ, 0x3c, !PT ;  /* 0x000000230e0b7212 */ /* 0x000fc800078e3cff */
[----:B------:R-:W-:Y:S01]  /*2540*/  ISETP.GE.AND P0, PT, R11, RZ, PT ;  /* 0x000000ff0b00720c */ /* 0x000fe20003f06270 */
[----:B0-----:R-:W0:Y:S02]  /*2550*/  MUFU.RCP R23, R17 ;  /* 0x0000001100177308 */ /* 0x001e240000001000 */
[----:B0-----:R-:W-:-:S06]  /*2560*/  VIADD R23, R23, 0xffffffe ;  /* 0x0ffffffe17177836 */ /* 0x001fcc0000000000 */
[----:B------:R-:W0:Y:S02]  /*2570*/  F2I.FTZ.U32.TRUNC.NTZ R23, R23 ;  /* 0x0000001700177305 */ /* 0x000e24000021f000 */
[----:B0-----:R-:W-:-:S04]  /*2580*/  IMAD.MOV R15, RZ, RZ, -R23 ;  /* 0x000000ffff0f7224 */ /* 0x001fc800078e0a17 */
        /* <DEDUP_REMOVED lines=15> */
[----:B------:R-:W-:Y:S02]  /*2680*/  ISETP.NE.AND P1, PT, R35, RZ, PT ;  /* 0x000000ff2300720c */ /* 0x000fe40003f25270 */
[----:B------:R-:W-:-:S09]  /*2690*/  LOP3.LUT R11, R41, R15, RZ, 0xfc, !PT ;  /* 0x0000000f290b7212 */ /* 0x000fd200078efcff */
[----:B------:R-:W-:-:S05]  /*26a0*/  @P2 VIADD R12, R12, 0x1 ;  /* 0x000000010c0c2836 */ /* 0x000fca0000000000 */
[----:B------:R-:W-:-:S04]  /*26b0*/  MOV R7, R12 ;  /* 0x0000000c00077202 */ /* 0x000fc80000000f00 */
[----:B------:R-:W-:Y:S02]  /*26c0*/  @!P0 IADD3 R7, PT, PT, -R7, RZ, RZ ;  /* 0x000000ff07078210 */ /* 0x000fe40007ffe1ff */
[----:B------:R-:W-:Y:S02]  /*26d0*/  ISETP.NE.U32.AND P0, PT, R11, RZ, PT ;  /* 0x000000ff0b00720c */ /* 0x000fe40003f05070 */
[----:B------:R-:W-:-:S04]  /*26e0*/  @!P1 LOP3.LUT R7, RZ, R35, RZ, 0x33, !PT ;  /* 0x00000023ff079212 */ /* 0x000fc800078e33ff */
[----:B------:R-:W-:-:S05]  /*26f0*/  IADD3 R11, PT, PT, -R7, RZ, RZ ;  /* 0x000000ff070b7210 */ /* 0x000fca0007ffe1ff */
[----:B------:R-:W-:Y:S02]  /*2700*/  IMAD R35, R35, R11, R14 ;  /* 0x0000000b23237224 */ /* 0x000fe400078e020e */
        /* <DEDUP_REMOVED lines=22> */
.L_x_304:
[----:B------:R-:W-:Y:S01]  /*2870*/  IMAD.MOV.U32 R25, RZ, RZ, R40 ;  /* 0x000000ffff197224 */ /* 0x000fe200078e0028 */
[----:B------:R-:W-:Y:S01]  /*2880*/  MOV R17, R41 ;  /* 0x0000002900117202 */ /* 0x000fe20000000f00 */
[----:B------:R-:W-:Y:S01]  /*2890*/  IMAD.MOV.U32 R18, RZ, RZ, R44 ;  /* 0x000000ffff127224 */ /* 0x000fe200078e002c */
[----:B------:R-:W-:Y:S02]  /*28a0*/  MOV R16, 0x28c0 ;  /* 0x000028c000107802 */ /* 0x000fe40000000f00 */
[----:B------:R-:W-:Y:S05]  /*28b0*/  CALL.REL.NOINC `($__internal_9_$__cuda_sm20_div_s64) ;  /* 0x0000001800e07944 */ /* 0x000fea0003c00000 */
[----:B------:R-:W-:-:S05]  /*28c0*/  IADD3 R41, PT, PT, -R12, RZ, RZ ;  /* 0x000000ff0c297210 */ /* 0x000fca0007ffe1ff */
[----:B------:R-:W-:Y:S02]  /*28d0*/  IMAD R41, R41, R44, R40 ;  /* 0x0000002c29297224 */ /* 0x000fe400078e0228 */
.L_x_305:
[----:B------:R-:W-:Y:S05]  /*28e0*/  BSYNC.RECONVERGENT B0 ;  /* 0x0000000000007941 */ /* 0x000fea0003800200 */
.L_x_303:
[----:B------:R-:W-:Y:S01]  /*28f0*/  IABS R14, R10 ;  /* 0x0000000a000e7213 */ /* 0x000fe20000000000 */
[----:B------:R-:W0:Y:S01]  /*2900*/  LDC R16, c[0x0][0x3e0] ;  /* 0x0000f800ff107b82 */ /* 0x000e220000000800 */
[----:B------:R-:W-:Y:S01]  /*2910*/  IABS R11, R5 ;  /* 0x00000005000b7213 */ /* 0x000fe20000000000 */
[----:B------:R-:W1:Y:S01]  /*2920*/  LDCU UR4, c[0x0][0x434] ;  /* 0x00008680ff0477ac */ /* 0x000e620008000800 */
[----:B------:R-:W2:Y:S01]  /*2930*/  I2F.U32.RP R18, R14 ;  /* 0x0000000e00127306 */ /* 0x000ea20000209000 */
[----:B------:R-:W-:Y:S01]  /*2940*/  IABS R13, R8 ;  /* 0x00000008000d7213 */ /* 0x000fe20000000000 */
[----:B------:R-:W-:Y:S01]  /*2950*/  IMAD R9, R9, R20, RZ ;  /* 0x0000001409097224 */ /* 0x000fe200078e02ff */
[----:B------:R-:W-:-:S05]  /*2960*/  IABS R22, R12 ;  /* 0x0000000c00167213 */ /* 0x000fca0000000000 */
[----:B------:R-:W3:Y:S08]  /*2970*/  I2F.U32.RP R17, R11 ;  /* 0x0000000b00117306 */ /* 0x000ef00000209000 */
[----:B--2---:R-:W2:Y:S01]  /*2980*/  MUFU.RCP R42, R18 ;  /* 0x00000012002a7308 */ /* 0x004ea20000001000 */
[----:B0-----:R-:W-:-:S07]  /*2990*/  ISETP.LT.U32.AND P0, PT, R16, 0x1, PT ;  /* 0x000000011000780c */ /* 0x001fce0003f01070 */
[----:B---3--:R-:W0:Y:S01]  /*29a0*/  MUFU.RCP R38, R17 ;  /* 0x0000001100267308 */ /* 0x008e220000001000 */
[----:B------:R-:W-:-:S04]  /*29b0*/  ISETP.LT.AND.EX P0, PT, R0, RZ, PT, P0 ;  /* 0x000000ff0000720c */ /* 0x000fc80003f01300 */
[----:B------:R-:W-:-:S03]  /*29c0*/  SEL R16, R16, 0x1, P0 ;  /* 0x0000000110107807 */ /* 0x000fc60000000000 */
[----:B------:R-:W-:Y:S01]  /*29d0*/  I2F.U32.RP R15, R13 ;  /* 0x0000000d000f7306 */ /* 0x000fe20000209000 */
[----:B--2---:R-:W-:Y:S01]  /*29e0*/  VIADD R42, R42, 0xffffffe ;  /* 0x0ffffffe2a2a7836 */ /* 0x004fe20000000000 */
[----:B------:R-:W-:-:S06]  /*29f0*/  IABS R18, R4 ;  /* 0x0000000400127213 */ /* 0x000fcc0000000000 */
[----:B------:R-:W2:Y:S01]  /*2a00*/  F2I.FTZ.U32.TRUNC.NTZ R43, R42 ;  /* 0x0000002a002b7305 */ /* 0x000ea2000021f000 */
[----:B0-----:R-:W-:Y:S01]  /*2a10*/  VIADD R38, R38, 0xffffffe ;  /* 0x0ffffffe26267836 */ /* 0x001fe20000000000 */
[----:B------:R-:W-:-:S06]  /*2a20*/  IABS R17, R16 ;  /* 0x0000001000117213 */ /* 0x000fcc0000000000 */
[----:B------:R-:W0:Y:S01]  /*2a30*/  F2I.FTZ.U32.TRUNC.NTZ R39, R38 ;  /* 0x0000002600277305 */ /* 0x000e22000021f000 */
[----:B--2---:R-:W-:-:S07]  /*2a40*/  IMAD.MOV R23, RZ, RZ, -R43 ;  /* 0x000000ffff177224 */ /* 0x004fce00078e0a2b */
[----:B------:R-:W2:Y:S01]  /*2a50*/  MUFU.RCP R15, R15 ;  /* 0x0000000f000f7308 */ /* 0x000ea20000001000 */
[----:B------:R-:W-:Y:S02]  /*2a60*/  IMAD.MOV.U32 R42, RZ, RZ, RZ ;  /* 0x000000ffff2a7224 */ /* 0x000fe400078e00ff */
[----:B------:R-:W-:Y:S01]  /*2a70*/  IMAD R36, R23, R14, RZ ;  /* 0x0000000e17247224 */ /* 0x000fe200078e02ff */
[----:B0-----:R-:W-:-:S04]  /*2a80*/  IADD3 R0, PT, PT, RZ, -R39, RZ ;  /* 0x80000027ff007210 */ /* 0x001fc80007ffe0ff */
[----:B------:R-:W0:Y:S01]  /*2a90*/  I2F.U32.RP R23, R17 ;  /* 0x0000001100177306 */ /* 0x000e220000209000 */
[----:B------:R-:W-:Y:S02]  /*2aa0*/  IMAD.MOV.U32 R38, RZ, RZ, RZ ;  /* 0x000000ffff267224 */ /* 0x000fe400078e00ff */
[----:B------:R-:W-:-:S04]  /*2ab0*/  IMAD.HI.U32 R36, R43, R36, R42 ;  /* 0x000000242b247227 */ /* 0x000fc800078e002a */
[----:B------:R-:W-:Y:S01]  /*2ac0*/  IMAD R37, R0, R11, RZ ;  /* 0x0000000b00257224 */ /* 0x000fe200078e02ff */
[----:B------:R-:W-:Y:S01]  /*2ad0*/  IABS R0, R10 ;  /* 0x0000000a00007213 */ /* 0x000fe20000000000 */
[----:B--2---:R-:W-:Y:S01]  /*2ae0*/  VIADD R42, R15, 0xffffffe ;  /* 0x0ffffffe0f2a7836 */ /* 0x004fe20000000000 */
[----:B------:R-:W-:Y:S01]  /*2af0*/  IABS R15, R41 ;  /* 0x00000029000f7213 */ /* 0x000fe20000000000 */
[----:B------:R-:W-:Y:S01]  /*2b00*/  IMAD.HI.U32 R37, R39, R37, R38 ;  /* 0x0000002527257227 */ /* 0x000fe200078e0026 */
[----:B------:R-:W-:Y:S01]  /*2b10*/  IADD3 R39, PT, PT, RZ, -R0, RZ ;  /* 0x80000000ff277210 */ /* 0x000fe20007ffe0ff */
[----:B------:R-:W2:Y:S01]  /*2b20*/  I2F.U32.RP R25, R18 ;  /* 0x0000001200197306 */ /* 0x000ea20000209000 */
[----:B------:R-:W-:Y:S01]  /*2b30*/  IABS R0, R5 ;  /* 0x0000000500007213 */ /* 0x000fe20000000000 */
[----:B------:R-:W-:-:S04]  /*2b40*/  IMAD.HI.U32 R36, R36, R15, RZ ;  /* 0x0000000f24247227 */ /* 0x000fc800078e00ff */
[----:B------:R-:W-:Y:S02]  /*2b50*/  IMAD.MOV R0, RZ, RZ, -R0 ;  /* 0x000000ffff007224 */ /* 0x000fe400078e0a00 */
[----:B0-----:R-:W0:Y:S01]  /*2b60*/  MUFU.RCP R23, R23 ;  /* 0x0000001700177308 */ /* 0x001e220000001000 */
[----:B------:R-:W-:-:S04]  /*2b70*/  IMAD.HI.U32 R37, R37, R22, RZ ;  /* 0x0000001625257227 */ /* 0x000fc800078e00ff */
[----:B------:R-:W-:Y:S02]  /*2b80*/  IMAD R39, R36, R39, R15 ;  /* 0x0000002724277224 */ /* 0x000fe400078e020f */
[----:B------:R-:W-:Y:S01]  /*2b90*/  IMAD R0, R37, R0, R22 ;  /* 0x0000000025007224 */ /* 0x000fe200078e0216 */
[----:B------:R3:W4:Y:S01]  /*2ba0*/  F2I.FTZ.U32.TRUNC.NTZ R43, R42 ;  /* 0x0000002a002b7305 */ /* 0x000722000021f000 */
[----:B------:R-:W-:Y:S02]  /*2bb0*/  LOP3.LUT R22, R12, R5, RZ, 0x3c, !PT ;  /* 0x000000050c167212 */ /* 0x000fe400078e3cff */
[----:B------:R-:W-:Y:S02]  /*2bc0*/  ISETP.GT.U32.AND P2, PT, R14, R39, PT ;  /* 0x000000270e00720c */ /* 0x000fe40003f44070 */
[----:B------:R-:W-:Y:S02]  /*2bd0*/  ISETP.GT.U32.AND P3, PT, R11, R0, PT ;  /* 0x000000000b00720c */ /* 0x000fe40003f64070 */
[----:B------:R-:W-:Y:S01]  /*2be0*/  ISETP.GE.AND P0, PT, R22, RZ, PT ;  /* 0x000000ff1600720c */ /* 0x000fe20003f06270 */
[----:B--2---:R-:W2:Y:S01]  /*2bf0*/  MUFU.RCP R25, R25 ;  /* 0x0000001900197308 */ /* 0x004ea20000001000 */
[----:B0-----:R-:W-:-:S02]  /*2c00*/  VIADD R23, R23, 0xffffffe ;  /* 0x0ffffffe17177836 */ /* 0x001fc40000000000 */
[----:B------:R-:W-:Y:S02]  /*2c10*/  IMAD.MOV.U32 R22, RZ, RZ, RZ ;  /* 0x000000ffff167224 */ /* 0x000fe400078e00ff */
[----:B---3--:R-:W-:-:S03]  /*2c20*/  HFMA2 R42, -RZ, RZ, 0, 0 ;  /* 0x00000000ff2a7431 */ /* 0x008fc600000001ff */
[----:B------:R-:W0:Y:S01]  /*2c30*/  F2I.FTZ.U32.TRUNC.NTZ R23, R23 ;  /* 0x0000001700177305 */ /* 0x000e22000021f000 */
[--C-:B----4-:R-:W-:Y:S01]  /*2c40*/  IMAD.MOV R15, RZ, RZ, -R43.reuse ;  /* 0x000000ffff0f7224 */ /* 0x110fe200078e0a2b */
[----:B------:R-:W-:Y:S01]  /*2c50*/  @!P3 IADD3 R0, PT, PT, R0, -R11, RZ ;  /* 0x8000000b0000b210 */ /* 0x000fe20007ffe0ff */
[----:B------:R-:W-:Y:S01]  /*2c60*/  @!P2 IMAD.IADD R39, R39, 0x1, -R14 ;  /* 0x000000012727a824 */ /* 0x000fe200078e0a0e */
[----:B------:R-:W-:Y:S01]  /*2c70*/  @!P3 IADD3 R37, PT, PT, R37, 0x1, RZ ;  /* 0x000000012525b810 */ /* 0x000fe20007ffe0ff */
[----:B------:R-:W-:Y:S01]  /*2c80*/  IMAD R15, R15, R13, RZ ;  /* 0x0000000d0f0f7224 */ /* 0x000fe200078e02ff */
[----:B------:R-:W-:Y:S01]  /*2c90*/  ISETP.GE.U32.AND P6, PT, R0, R11, PT ;  /* 0x0000000b0000720c */ /* 0x000fe20003fc6070 */
[----:B------:R-:W-:Y:S01]  /*2ca0*/  @!P2 VIADD R36, R36, 0x1 ;  /* 0x000000012424a836 */ /* 0x000fe20000000000 */
[----:B------:R-:W-:Y:S01]  /*2cb0*/  ISETP.GE.U32.AND P1, PT, R39, R14, PT ;  /* 0x0000000e2700720c */ /* 0x000fe20003f26070 */
[----:B------:R-:W-:Y:S01]  /*2cc0*/  IMAD.HI.U32 R42, R43, R15, R42 ;  /* 0x0000000f2b2a7227 */ /* 0x000fe200078e002a */
[----:B------:R-:W-:-:S02]  /*2cd0*/  LOP3.LUT R14, R41, R10, RZ, 0x3c, !PT ;  /* 0x0000000a290e7212 */ /* 0x000fc400078e3cff */
[----:B------:R-:W-:Y:S01]  /*2ce0*/  IABS R0, R16 ;  /* 0x0000001000007213 */ /* 0x000fe20000000000 */
[----:B--2---:R-:W-:Y:S01]  /*2cf0*/  VIADD R25, R25, 0xffffffe ;  /* 0x0ffffffe19197836 */ /* 0x004fe20000000000 */
[----:B------:R-:W-:Y:S01]  /*2d00*/  ISETP.GE.AND P5, PT, R14, RZ, PT ;  /* 0x000000ff0e00720c */ /* 0x000fe20003fa6270 */
[--C-:B0-----:R-:W-:Y:S01]  /*2d10*/  IMAD.MOV R15, RZ, RZ, -R23.reuse ;  /* 0x000000ffff0f7224 */ /* 0x101fe200078e0a17 */
[----:B------:R-:W-:Y:S01]  /*2d20*/  IABS R14, R7 ;  /* 0x00000007000e7213 */ /* 0x000fe20000000000 */
[----:B------:R-:W0:Y:S01]  /*2d30*/  F2I.FTZ.U32.TRUNC.NTZ R39, R25 ;  /* 0x0000001900277305 */ /* 0x000e22000021f000 */
[----:B------:R-:W-:Y:S01]  /*2d40*/  ISETP.NE.AND P2, PT, R10, RZ, PT ;  /* 0x000000ff0a00720c */ /* 0x000fe20003f45270 */
[----:B------:R-:W-:Y:S01]  /*2d50*/  IMAD R15, R15, R17, RZ ;  /* 0x000000110f0f7224 */ /* 0x000fe200078e02ff */
[----:B------:R-:W-:Y:S01]  /*2d60*/  IADD3 R0, PT, PT, RZ, -R0, RZ ;  /* 0x80000000ff007210 */ /* 0x000fe20007ffe0ff */
[----:B------:R-:W-:Y:S01]  /*2d70*/  @P1 VIADD R36, R36, 0x1 ;  /* 0x0000000124241836 */ /* 0x000fe20000000000 */
[----:B------:R-:W-:Y:S01]  /*2d80*/  ISETP.NE.AND P1, PT, R5, RZ, PT ;  /* 0x000000ff0500720c */ /* 0x000fe20003f25270 */
[----:B------:R-:W-:Y:S01]  /*2d90*/  IMAD.HI.U32 R11, R23, R15, R22 ;  /* 0x0000000f170b7227 */ /* 0x000fe200078e0016 */
[----:B------:R-:W-:-:S03]  /*2da0*/  IABS R22, R8 ;  /* 0x0000000800167213 */ /* 0x000fc60000000000 */
[----:B------:R-:W-:Y:S02]  /*2db0*/  @P6 VIADD R37, R37, 0x1 ;  /* 0x0000000125256836 */ /* 0x000fe40000000000 */
[----:B------:R-:W-:-:S03]  /*2dc0*/  IMAD.HI.U32 R11, R11, R14, RZ ;  /* 0x0000000e0b0b7227 */ /* 0x000fc600078e00ff */
[----:B------:R-:W-:Y:S01]  /*2dd0*/  @!P0 IADD3 R37, PT, PT, -R37, RZ, RZ ;  /* 0x000000ff25258210 */ /* 0x000fe20007ffe1ff */
[----:B------:R-:W-:Y:S01]  /*2de0*/  IMAD R0, R11, R0, R14 ;  /* 0x000000000b007224 */ /* 0x000fe200078e020e */
[----:B------:R-:W-:Y:S01]  /*2df0*/  IABS R14, R4 ;  /* 0x00000004000e7213 */ /* 0x000fe20000000000 */
[--C-:B0-----:R-:W-:Y:S01]  /*2e00*/  IMAD.MOV R15, RZ, RZ, -R39.reuse ;  /* 0x000000ffff0f7224 */ /* 0x101fe200078e0a27 */
[----:B------:R-:W-:Y:S01]  /*2e10*/  @!P1 LOP3.LUT R37, RZ, R5, RZ, 0x33, !PT ;  /* 0x00000005ff259212 */ /* 0x000fe200078e33ff */
[----:B------:R-:W-:Y:S01]  /*2e20*/  @!P5 IMAD.MOV R36, RZ, RZ, -R36 ;  /* 0x000000ffff24d224 */ /* 0x000fe200078e0a24 */
[----:B------:R-:W-:Y:S01]  /*2e30*/  ISETP.GT.U32.AND P0, PT, R17, R0, PT ;  /* 0x000000001100720c */ /* 0x000fe20003f04070 */
[----:B------:R-:W-:Y:S01]  /*2e40*/  IMAD R15, R15, R18, RZ ;  /* 0x000000120f0f7224 */ /* 0x000fe200078e02ff */
[----:B------:R-:W-:Y:S01]  /*2e50*/  @!P2 LOP3.LUT R36, RZ, R10, RZ, 0x33, !PT ;  /* 0x0000000aff24a212 */ /* 0x000fe200078e33ff */
[----:B------:R-:W-:Y:S02]  /*2e60*/  IMAD.MOV R22, RZ, RZ, -R22 ;  /* 0x000000ffff167224 */ /* 0x000fe400078e0a16 */
[----:B------:R-:W-:Y:S01]  /*2e70*/  IMAD.HI.U32 R38, R39, R15, R38 ;  /* 0x0000000f27267227 */ /* 0x000fe200078e0026 */
[----:B------:R-:W-:-:S02]  /*2e80*/  IABS R23, R36 ;  /* 0x0000002400177213 */ /* 0x000fc40000000000 */
[----:B------:R-:W-:Y:S01]  /*2e90*/  IABS R15, R37 ;  /* 0x00000025000f7213 */ /* 0x000fe20000000000 */
[----:B------:R-:W-:Y:S02]  /*2ea0*/  IMAD.MOV R14, RZ, RZ, -R14 ;  /* 0x000000ffff0e7224 */ /* 0x000fe400078e0a0e */
[----:B------:R-:W-:Y:S02]  /*2eb0*/  IMAD.HI.U32 R42, R42, R23, RZ ;  /* 0x000000172a2a7227 */ /* 0x000fe400078e00ff */
[----:B------:R-:W-:Y:S02]  /*2ec0*/  @!P0 IADD3 R0, PT, PT, R0, -R17, RZ ;  /* 0x8000001100008210 */ /* 0x000fe40007ffe0ff */
[----:B------:R-:W-:Y:S02]  /*2ed0*/  IMAD.HI.U32 R38, R38, R15, RZ ;  /* 0x0000000f26267227 */ /* 0x000fe400078e00ff */
[----:B------:R-:W-:Y:S02]  /*2ee0*/  ISETP.GE.U32.AND P2, PT, R0, R17, PT ;  /* 0x000000110000720c */ /* 0x000fe40003f46070 */
[----:B------:R-:W-:Y:S01]  /*2ef0*/  IMAD R22, R42, R22, R23 ;  /* 0x000000162a167224 */ /* 0x000fe200078e0217 */
[----:B------:R-:W0:Y:S01]  /*2f00*/  LDC R0, c[0x0][0x430] ;  /* 0x00010c00ff007b82 */ /* 0x000e220000000800 */
[----:B------:R-:W-:Y:S01]  /*2f10*/  IMAD R15, R38, R14, R15 ;  /* 0x0000000e260f7224 */ /* 0x000fe200078e020f */
[----:B------:R-:W-:Y:S01]  /*2f20*/  LOP3.LUT R14, R7, R16, RZ, 0x3c, !PT ;  /* 0x00000010070e7212 */ /* 0x000fe200078e3cff */
[----:B------:R-:W-:Y:S01]  /*2f30*/  @!P0 VIADD R11, R11, 0x1 ;  /* 0x000000010b0b8836 */ /* 0x000fe20000000000 */
[----:B------:R-:W-:-:S02]  /*2f40*/  ISETP.GT.U32.AND P3, PT, R13, R22, PT ;  /* 0x000000160d00720c */ /* 0x000fc40003f64070 */
[----:B------:R-:W-:Y:S02]  /*2f50*/  ISETP.GT.U32.AND P1, PT, R18, R15, PT ;  /* 0x0000000f1200720c */ /* 0x000fe40003f24070 */
[----:B------:R-:W-:Y:S01]  /*2f60*/  ISETP.GE.AND P5, PT, R14, RZ, PT ;  /* 0x000000ff0e00720c */ /* 0x000fe20003fa6270 */
[----:B------:R-:W-:Y:S01]  /*2f70*/  IMAD.MOV R14, RZ, RZ, -R36 ;  /* 0x000000ffff0e7224 */ /* 0x000fe200078e0a24 */
[----:B------:R-:W-:Y:S02]  /*2f80*/  ISETP.NE.AND P0, PT, R16, RZ, PT ;  /* 0x000000ff1000720c */ /* 0x000fe40003f05270 */
[----:B------:R-:W-:Y:S01]  /*2f90*/  @P2 IADD3 R11, PT, PT, R11, 0x1, RZ ;  /* 0x000000010b0b2810 */ /* 0x000fe20007ffe0ff */
[----:B------:R-:W-:Y:S01]  /*2fa0*/  IMAD R14, R10, R14, R41 ;  /* 0x0000000e0a0e7224 */ /* 0x000fe200078e0229 */
[----:B------:R-:W-:Y:S02]  /*2fb0*/  LOP3.LUT R17, R36, R8, RZ, 0x3c, !PT ;  /* 0x0000000824117212 */ /* 0x000fe400078e3cff */
[----:B------:R-:W-:Y:S01]  /*2fc0*/  LOP3.LUT R10, R37, R4, RZ, 0x3c, !PT ;  /* 0x00000004250a7212 */ /* 0x000fe200078e3cff */
[----:B------:R-:W-:Y:S01]  /*2fd0*/  @!P3 IMAD.IADD R22, R22, 0x1, -R13 ;  /* 0x000000011616b824 */ /* 0x000fe200078e0a0d */
[----:B------:R-:W-:Y:S01]  /*2fe0*/  ISETP.GE.AND P2, PT, R17, RZ, PT ;  /* 0x000000ff1100720c */ /* 0x000fe20003f46270 */
[----:B------:R-:W-:-:S02]  /*2ff0*/  @!P1 IMAD.IADD R15, R15, 0x1, -R18 ;  /* 0x000000010f0f9824 */ /* 0x000fc400078e0a12 */
[----:B------:R-:W-:Y:S01]  /*3000*/  @!P5 IADD3 R11, PT, PT, -R11, RZ, RZ ;  /* 0x000000ff0b0bd210 */ /* 0x000fe20007ffe1ff */
[----:B------:R-:W-:Y:S01]  /*3010*/  @!P3 VIADD R42, R42, 0x1 ;  /* 0x000000012a2ab836 */ /* 0x000fe20000000000 */
[----:B------:R-:W-:Y:S01]  /*3020*/  ISETP.GE.U32.AND P6, PT, R22, R13, PT ;  /* 0x0000000d1600720c */ /* 0x000fe20003fc6070 */
[----:B------:R-:W-:Y:S01]  /*3030*/  @!P1 VIADD R38, R38, 0x1 ;  /* 0x0000000126269836 */ /* 0x000fe20000000000 */
[----:B------:R-:W-:Y:S02]  /*3040*/  ISETP.GE.U32.AND P5, PT, R15, R18, PT ;  /* 0x000000120f00720c */ /* 0x000fe40003fa6070 */
[----:B0-----:R-:W-:Y:S02]  /*3050*/  SEL R0, R0, 0x1, P4 ;  /* 0x0000000100007807 */ /* 0x001fe40002000000 */
[----:B------:R-:W-:Y:S02]  /*3060*/  ISETP.NE.AND P4, PT, R8, RZ, PT ;  /* 0x000000ff0800720c */ /* 0x000fe40003f85270 */
[----:B------:R-:W-:-:S02]  /*3070*/  @!P0 LOP3.LUT R11, RZ, R16, RZ, 0x33, !PT ;  /* 0x00000010ff0b8212 */ /* 0x000fc400078e33ff */
[----:B------:R-:W-:Y:S02]  /*3080*/  ISETP.GE.AND P0, PT, R10, RZ, PT ;  /* 0x000000ff0a00720c */ /* 0x000fe40003f06270 */
[----:B------:R-:W-:Y:S01]  /*3090*/  ISETP.NE.AND P3, PT, R4, RZ, PT ;  /* 0x000000ff0400720c */ /* 0x000fe20003f65270 */
[----:B------:R-:W-:Y:S01]  /*30a0*/  IMAD.WIDE R22, R11, R21, RZ ;  /* 0x000000150b167225 */ /* 0x000fe200078e02ff */
[----:B------:R-:W-:Y:S02]  /*30b0*/  IADD3 R10, PT, PT, -R37, RZ, RZ ;  /* 0x000000ff250a7210 */ /* 0x000fe40007ffe1ff */
[----:B------:R-:W-:Y:S01]  /*30c0*/  IADD3 R11, PT, PT, -R11, RZ, RZ ;  /* 0x000000ff0b0b7210 */ /* 0x000fe20007ffe1ff */
[----:B------:R-:W-:Y:S01]  /*30d0*/  @P6 VIADD R42, R42, 0x1 ;  /* 0x000000012a2a6836 */ /* 0x000fe20000000000 */
[----:B------:R-:W-:Y:S01]  /*30e0*/  SHF.R.S32.HI R18, RZ, 0x1f, R0 ;  /* 0x0000001fff127819 */ /* 0x000fe20000011400 */
[----:B------:R-:W-:Y:S02]  /*30f0*/  @P5 VIADD R38, R38, 0x1 ;  /* 0x0000000126265836 */ /* 0x000fe40000000000 */
[----:B------:R-:W-:Y:S01]  /*3100*/  @!P2 IMAD.MOV R42, RZ, RZ, -R42 ;  /* 0x000000ffff2aa224 */ /* 0x000fe200078e0a2a */
[----:B------:R-:W-:Y:S01]  /*3110*/  @!P4 LOP3.LUT R42, RZ, R8, RZ, 0x33, !PT ;  /* 0x00000008ff2ac212 */ /* 0x000fe200078e33ff */
[----:B------:R-:W-:-:S04]  /*3120*/  IMAD.WIDE.U32 R22, R35, R0, R22 ;  /* 0x0000000023167225 */ /* 0x000fc800078e0016 */
[----:B------:R-:W-:Y:S01]  /*3130*/  IMAD R10, R5, R10, R12 ;  /* 0x0000000a050a7224 */ /* 0x000fe200078e020c */
[----:B------:R-:W-:Y:S01]  /*3140*/  IADD3 R5, PT, PT, -R42, RZ, RZ ;  /* 0x000000ff2a057210 */ /* 0x000fe20007ffe1ff */
[----:B------:R-:W-:Y:S02]  /*3150*/  IMAD R11, R16, R11, R7 ;  /* 0x0000000b100b7224 */ /* 0x000fe400078e0207 */
[----:B------:R-:W-:Y:S01]  /*3160*/  @!P0 IMAD.MOV R38, RZ, RZ, -R38 ;  /* 0x000000ffff268224 */ /* 0x000fe200078e0a26 */
[----:B------:R-:W-:Y:S01]  /*3170*/  @!P3 LOP3.LUT R38, RZ, R4, RZ, 0x33, !PT ;  /* 0x00000004ff26b212 */ /* 0x000fe200078e33ff */
[----:B------:R-:W-:Y:S02]  /*3180*/  IMAD R23, R35, R18, R23 ;  /* 0x0000001223177224 */ /* 0x000fe400078e0217 */
[----:B-1----:R-:W-:Y:S01]  /*3190*/  IMAD R7, R0, UR4, RZ ;  /* 0x0000000400077c24 */ /* 0x002fe2000f8e02ff */
[----:B------:R-:W0:Y:S01]  /*31a0*/  LDCU.64 UR4, c[0x0][0x420] ;  /* 0x00008400ff0477ac */ /* 0x000e220008000a00 */
[----:B------:R-:W-:-:S04]  /*31b0*/  IMAD.WIDE R20, R11, R20, R22 ;  /* 0x000000140b147225 */ /* 0x000fc800078e0216 */
[----:B------:R-:W-:-:S04]  /*31c0*/  IMAD.WIDE R14, R14, R7, RZ ;  /* 0x000000070e0e7225 */ /* 0x000fc800078e02ff */
[----:B------:R-:W-:Y:S02]  /*31d0*/  IMAD.MOV R11, RZ, RZ, -R38 ;  /* 0x000000ffff0b7224 */ /* 0x000fe400078e0a26 */
[----:B------:R-:W-:-:S04]  /*31e0*/  IMAD.WIDE R6, R42, R6, RZ ;  /* 0x000000062a067225 */ /* 0x000fc800078e02ff */
[----:B------:R-:W-:Y:S02]  /*31f0*/  IMAD R8, R8, R5, R36 ;  /* 0x0000000508087224 */ /* 0x000fe400078e0224 */
[----:B------:R-:W-:Y:S01]  /*3200*/  IMAD R5, R29, R0, RZ ;  /* 0x000000001d057224 */ /* 0x000fe200078e02ff */
[----:B------:R-:W-:Y:S01]  /*3210*/  IADD3 R0, P1, P0, R6, R20, R14 ;  /* 0x0000001406007210 */ /* 0x000fe2000783e00e */
[----:B------:R-:W-:Y:S02]  /*3220*/  IMAD R4, R4, R11, R37 ;  /* 0x0000000b04047224 */ /* 0x000fe400078e0225 */
[----:B------:R-:W-:Y:S01]  /*3230*/  IMAD.WIDE R10, R10, R5, RZ ;  /* 0x000000050a0a7225 */ /* 0x000fe200078e02ff */
        /* <DEDUP_REMOVED lines=12> */
.L_x_300:
[----:B------:R-:W0:Y:S01]  /*3300*/  LDC.64 R2, c[0x0][0x420] ;  /* 0x00010800ff027b82 */ /* 0x000e220000000a00 */
[----:B------:R-:W-:-:S05]  /*3310*/  IADD3 R0, PT, PT, R28, UR6, RZ ;  /* 0x000000061c007c10 */ /* 0x000fca000fffe0ff */
[----:B0-----:R-:W-:-:S05]  /*3320*/  IMAD.WIDE.U32 R2, R0, 0x4, R2 ;  /* 0x0000000400027825 */ /* 0x001fca00078e0002 */
[----:B------:R0:W-:Y:S02]  /*3330*/  STG.E desc[UR10][R2.64], R24 ;  /* 0x0000001802007986 */ /* 0x0001e4000c10190a */
.L_x_299:
[----:B------:R-:W-:Y:S05]  /*3340*/  BSYNC.RECONVERGENT B1 ;  /* 0x0000000000017941 */ /* 0x000fea0003800200 */
.L_x_298:
[----:B------:R-:W2:Y:S01]  /*3350*/  LDCU UR7, c[0x0][0x534] ;  /* 0x0000a680ff0777ac */ /* 0x000ea20008000800 */
[----:B------:R-:W-:Y:S01]  /*3360*/  LOP3.LUT R0, R34, 0x8, RZ, 0xfc, !PT ;  /* 0x0000000822007812 */ /* 0x000fe200078efcff */
[----:B------:R-:W3:Y:S01]  /*3370*/  LDC R17, c[0x0][0x44c] ;  /* 0x00011300ff117b82 */ /* 0x000ee20000000800 */
[----:B------:R-:W-:Y:S01]  /*3380*/  IMAD.SHL.U32 R15, R19, 0x4, RZ ;  /* 0x00000004130f7824 */ /* 0x000fe200078e00ff */
[----:B01----:R-:W-:Y:S02]  /*3390*/  CS2R R2, SRZ ;  /* 0x0000000000027805 */ /* 0x003fe4000001ff00 */
[----:B------:R-:W-:Y:S02]  /*33a0*/  CS2R R4, SRZ ;  /* 0x0000000000047805 */ /* 0x000fe4000001ff00 */
[----:B------:R-:W-:Y:S02]  /*33b0*/  LOP3.LUT R15, R15, 0x1c, RZ, 0xc0, !PT ;  /* 0x0000001c0f0f7812 */ /* 0x000fe400078ec0ff */
[----:B--2---:R-:W-:Y:S01]  /*33c0*/  ISETP.GE.AND P2, PT, R0, UR7, PT ;  /* 0x0000000700007c0c */ /* 0x004fe2000bf46270 */
[----:B------:R-:W-:Y:S01]  /*33d0*/  UISETP.GE.AND UP0, UPT, UR7, 0x1, UPT ;  /* 0x000000010700788c */ /* 0x000fe2000bf06270 */
[----:B------:R-:W-:-:S02]  /*33e0*/  ISETP.GE.AND P3, PT, R34, UR7, PT ;  /* 0x0000000722007c0c */ /* 0x000fc4000bf66270 */
[C---:B------:R-:W-:Y:S02]  /*33f0*/  LOP3.LUT R0, R34.reuse, 0x10, RZ, 0xfc, !PT ;  /* 0x0000001022007812 */ /* 0x040fe400078efcff */
[----:B------:R-:W-:Y:S02]  /*3400*/  LOP3.LUT R34, R34, 0x18, RZ, 0xfc, !PT ;  /* 0x0000001822227812 */ /* 0x000fe400078efcff */
[----:B------:R-:W-:Y:S01]  /*3410*/  ISETP.GE.AND P1, PT, R0, UR7, PT ;  /* 0x0000000700007c0c */ /* 0x000fe2000bf26270 */
[----:B---3--:R-:W-:Y:S01]  /*3420*/  IMAD R35, R17, UR6, RZ ;  /* 0x0000000611237c24 */ /* 0x008fe2000f8e02ff */
[----:B------:R-:W-:Y:S01]  /*3430*/  ISETP.GE.AND P0, PT, R34, UR7, PT ;  /* 0x0000000722007c0c */ /* 0x000fe2000bf06270 */
[----:B------:R-:W-:Y:S01]  /*3440*/  IMAD R34, R28, 0x60, R15 ;  /* 0x000000601c227824 */ /* 0x000fe200078e020f */
[C---:B------:R-:W-:Y:S01]  /*3450*/  ISETP.GT.U32.OR P3, PT, R19.reuse, 0x7f, P3 ;  /* 0x0000007f1300780c */ /* 0x040fe20001f64470 */
[----:B------:R-:W-:Y:S01]  /*3460*/  IMAD.MOV.U32 R0, RZ, RZ, RZ ;  /* 0x000000ffff007224 */ /* 0x000fe200078e00ff */
[----:B------:R-:W-:-:S02]  /*3470*/  ISETP.GT.U32.OR P2, PT, R19, 0x7f, P2 ;  /* 0x0000007f1300780c */ /* 0x000fc40001744470 */
[C---:B------:R-:W-:Y:S02]  /*3480*/  ISETP.GT.U32.OR P1, PT, R19.reuse, 0x7f, P1 ;  /* 0x0000007f1300780c */ /* 0x040fe40000f24470 */
[----:B------:R-:W-:-:S07]  /*3490*/  ISETP.GT.U32.OR P0, PT, R19, 0x7f, P0 ;  /* 0x0000007f1300780c */ /* 0x000fce0000704470 */
[C---:B------:R-:W-:Y:S02]  /*34a0*/  @!P3 FADD.FTZ R7, -R24.reuse, R33 ;  /* 0x000000211807b221 */ /* 0x040fe40000010100 */
[C---:B------:R-:W-:Y:S02]  /*34b0*/  @!P2 FADD.FTZ R9, -R24.reuse, R26 ;  /* 0x0000001a1809a221 */ /* 0x040fe40000010100 */
[C---:B------:R-:W-:Y:S01]  /*34c0*/  @!P1 FADD.FTZ R31, -R24.reuse, R31 ;  /* 0x0000001f181f9221 */ /* 0x040fe20000010100 */
[----:B------:R-:W-:Y:S01]  /*34d0*/  @!P3 FMUL.FTZ R7, R7, 1.4426950216293334961 ;  /* 0x3fb8aa3b0707b820 */ /* 0x000fe20000410000 */
[----:B------:R-:W-:Y:S01]  /*34e0*/  @!P0 FADD.FTZ R11, -R24, R27 ;  /* 0x0000001b180b8221 */ /* 0x000fe20000010100 */
[----:B------:R-:W-:Y:S01]  /*34f0*/  @!P2 FMUL.FTZ R9, R9, 1.4426950216293334961 ;  /* 0x3fb8aa3b0909a820 */ /* 0x000fe20000410000 */
[----:B------:R-:W-:Y:S02]  /*3500*/  @!P1 FMUL.FTZ R13, R31, 1.4426950216293334961 ;  /* 0x3fb8aa3b1f0d9820 */ /* 0x000fe40000410000 */
[----:B------:R-:W-:Y:S01]  /*3510*/  @!P0 FMUL.FTZ R11, R11, 1.4426950216293334961 ;  /* 0x3fb8aa3b0b0b8820 */ /* 0x000fe20000410000 */
[----:B------:R-:W0:Y:S08]  /*3520*/  @!P3 MUFU.EX2 R7, R7 ;  /* 0x000000070007b308 */ /* 0x000e300000000800 */
[----:B------:R-:W1:Y:S08]  /*3530*/  @!P2 MUFU.EX2 R9, R9 ;  /* 0x000000090009a308 */ /* 0x000e700000000800 */
[----:B------:R-:W2:Y:S01]  /*3540*/  @!P1 MUFU.EX2 R13, R13 ;  /* 0x0000000d000d9308 */ /* 0x000ea20000000800 */
[----:B0-----:R0:W-:Y:S07]  /*3550*/  @!P3 STS [R32], R7 ;  /* 0x000000072000b388 */ /* 0x0011ee0000000800 */
[----:B------:R-:W3:Y:S01]  /*3560*/  @!P0 MUFU.EX2 R11, R11 ;  /* 0x0000000b000b8308 */ /* 0x000ee20000000800 */
[----:B-1----:R1:W-:Y:S04]  /*3570*/  @!P2 STS [R32+0x220], R9 ;  /* 0x000220092000a388 */ /* 0x0023e80000000800 */
[----:B--2---:R2:W-:Y:S04]  /*3580*/  @!P1 STS [R32+0x440], R13 ;  /* 0x0004400d20009388 */ /* 0x0045e80000000800 */
[----:B---3--:R3:W-:Y:S01]  /*3590*/  @!P0 STS [R32+0x660], R11 ;  /* 0x0006600b20008388 */ /* 0x0087e20000000800 */
[----:B------:R-:W-:Y:S01]  /*35a0*/  BAR.SYNC.DEFER_BLOCKING 0x0 ;  /* 0x0000000000007b1d */ /* 0x000fe20000010000 */
[----:B------:R-:W-:-:S02]  /*35b0*/  IADD3 R34, P0, PT, R35, R34, RZ ;  /* 0x0000002223227210 */ /* 0x000fc40007f1e0ff */
[----:B0-----:R-:W-:Y:S02]  /*35c0*/  CS2R R6, SRZ ;  /* 0x0000000000067805 */ /* 0x001fe4000001ff00 */
[----:B-1----:R-:W-:Y:S02]  /*35d0*/  CS2R R8, SRZ ;  /* 0x0000000000087805 */ /* 0x002fe4000001ff00 */
[----:B------:R-:W-:Y:S01]  /*35e0*/  LEA.HI.X.SX32 R35, R35, RZ, 0x1, P0 ;  /* 0x000000ff23237211 */ /* 0x000fe200000f0eff */
[----:B--2---:R-:W-:Y:S01]  /*35f0*/  IMAD.MOV.U32 R13, RZ, RZ, RZ ;  /* 0x000000ffff0d7224 */ /* 0x004fe200078e00ff */
[----:B---3--:R-:W-:Y:S01]  /*3600*/  CS2R R10, SRZ ;  /* 0x00000000000a7805 */ /* 0x008fe2000001ff00 */
[----:B------:R-:W-:Y:S06]  /*3610*/  BRA.U !UP0, `(.L_x_306) ;  /* 0x0000000908307547 */ /* 0x000fec000b800000 */
[----:B------:R-:W0:Y:S01]  /*3620*/  LDCU.64 UR4, c[0x0][0x3f8] ;  /* 0x00007f00ff0477ac */ /* 0x000e220008000a00 */
[----:B------:R-:W-:Y:S01]  /*3630*/  SHF.L.U64.HI R35, R34, 0x2, R35 ;  /* 0x0000000222237819 */ /* 0x000fe20000010223 */
[C---:B------:R-:W-:Y:S01]  /*3640*/  IMAD R32, R30.reuse, R17, RZ ;  /* 0x000000111e207224 */ /* 0x040fe200078e02ff */
[----:B------:R-:W-:Y:S01]  /*3650*/  CS2R R26, SRZ ;  /* 0x00000000001a7805 */ /* 0x000fe2000001ff00 */
[----:B------:R-:W-:Y:S01]  /*3660*/  UISETP.GE.U32.AND UP1, UPT, UR7, 0x4, UPT ;  /* 0x000000040700788c */ /* 0x000fe2000bf26070 */
[----:B------:R-:W-:Y:S01]  /*3670*/  VIADD R33, R30, -UR6 ;  /* 0x800000061e217c36 */ /* 0x000fe20008000000 */
[----:B------:R-:W-:Y:S01]  /*3680*/  CS2R R24, SRZ ;  /* 0x0000000000187805 */ /* 0x000fe2000001ff00 */
[----:B------:R-:W-:Y:S01]  /*3690*/  IMAD.MOV.U32 R31, RZ, RZ, RZ ;  /* 0x000000ffff1f7224 */ /* 0x000fe200078e00ff */
[----:B------:R-:W-:Y:S01]  /*36a0*/  CS2R R22, SRZ ;  /* 0x0000000000167805 */ /* 0x000fe2000001ff00 */
[----:B------:R-:W-:Y:S01]  /*36b0*/  IMAD.MOV.U32 R0, RZ, RZ, RZ ;  /* 0x000000ffff007224 */ /* 0x000fe200078e00ff */
[----:B------:R-:W-:-:S02]  /*36c0*/  CS2R R20, SRZ ;  /* 0x0000000000147805 */ /* 0x000fc4000001ff00 */
[----:B------:R-:W-:Y:S02]  /*36d0*/  CS2R R18, SRZ ;  /* 0x0000000000127805 */ /* 0x000fe4000001ff00 */
[----:B------:R-:W-:Y:S02]  /*36e0*/  CS2R R16, SRZ ;  /* 0x0000000000107805 */ /* 0x000fe4000001ff00 */
[----:B0-----:R-:W-:Y:S01]  /*36f0*/  LEA R34, P0, R34, UR4, 0x2 ;  /* 0x0000000422227c11 */ /* 0x001fe2000f8010ff */
[----:B------:R-:W-:-:S03]  /*3700*/  ULOP3.LUT UR4, UR7, 0x3, URZ, 0xc0, !UPT ;  /* 0x0000000307047892 */ /* 0x000fc6000f8ec0ff */
[----:B------:R-:W-:Y:S01]  /*3710*/  IADD3.X R35, PT, PT, R35, UR5, RZ, P0, !PT ;  /* 0x0000000523237c10 */ /* 0x000fe200087fe4ff */
[----:B------:R-:W-:Y:S01]  /*3720*/  UISETP.NE.AND UP0, UPT, UR4, URZ, UPT ;  /* 0x000000ff0400728c */ /* 0x000fe2000bf05270 */
[----:B------:R-:W-:Y:S10]  /*3730*/  BRA.U !UP1, `(.L_x_307) ;  /* 0x0000000509647547 */ /* 0x000ff4000b800000 */
[----:B------:R-:W0:Y:S01]  /*3740*/  S2UR UR5, SR_CgaCtaId ;  /* 0x00000000000579c3 */ /* 0x000e220000008800 */
[----:B------:R-:W-:Y:S01]  /*3750*/  ULOP3.LUT UR8, UR7, 0x7ffffffc, URZ, 0xc0, !UPT ;  /* 0x7ffffffc07087892 */ /* 0x000fe2000f8ec0ff */
[----:B------:R-:W-:Y:S01]  /*3760*/  ISETP.GE.AND P1, PT, R28, R33, PT ;  /* 0x000000211c00720c */ /* 0x000fe20003f26270 */
[----:B------:R-:W-:Y:S01]  /*3770*/  IMAD.MOV.U32 R0, RZ, RZ, RZ ;  /* 0x000000ffff007224 */ /* 0x000fe200078e00ff */
[----:B------:R-:W-:Y:S01]  /*3780*/  UMOV UR7, 0x400 ;  /* 0x0000040000077882 */ /* 0x000fe20000000000 */
        /* <DEDUP_REMOVED lines=11> */
.L_x_308:
        /* <DEDUP_REMOVED lines=73> */
.L_x_307:
        /* <DEDUP_REMOVED lines=11> */
.L_x_309:
        /* <DEDUP_REMOVED lines=22> */
.L_x_306:
        /* <DEDUP_REMOVED lines=86> */
        .weak           $__internal_9_$__cuda_sm20_div_s64
        .type           $__internal_9_$__cuda_sm20_div_s64,@function
        .size           $__internal_9_$__cuda_sm20_div_s64,(.L_x_5453 - $__internal_9_$__cuda_sm20_div_s64)
$__internal_9_$__cuda_sm20_div_s64:
        /* <DEDUP_REMOVED lines=25> */
[----:B------:R-:W-:Y:S01]  /*45d0*/  IADD3 R14, P0, PT, RZ, -R46, RZ ;  /* 0x8000002eff0e7210 */ /* 0x000fe20007f1e0ff */
[----:B------:R-:W-:Y:S01]  /*45e0*/  IMAD.MOV.U32 R47, RZ, RZ, RZ ;  /* 0x000000ffff2f7224 */ /* 0x000fe200078e00ff */
[----:B------:R-:W-:Y:S01]  /*45f0*/  ISETP.GE.AND P1, PT, R17, RZ, PT ;  /* 0x000000ff1100720c */ /* 0x000fe20003f26270 */
[----:B------:R-:W-:Y:S02]  /*4600*/  IMAD R12, R23, R36, R12 ;  /* 0x00000024170c7224 */ /* 0x000fe400078e020c */
[----:B------:R-:W-:-:S03]  /*4610*/  IMAD.HI.U32 R42, R43, R14, RZ ;  /* 0x0000000e2b2a7227 */ /* 0x000fc600078e00ff */
[----:B------:R-:W-:-:S05]  /*4620*/  IADD3.X R12, PT, PT, RZ, ~R12, RZ, P0, !PT ;  /* 0x8000000cff0c7210 */ /* 0x000fca00007fe4ff */
[----:B------:R-:W-:-:S04]  /*4630*/  IMAD.WIDE.U32 R42, P5, R43, R12, R42 ;  /* 0x0000000c2b2a7225 */ /* 0x000fc800078a002a */
[----:B------:R-:W-:-:S04]  /*4640*/  IMAD.HI.U32 R13, P3, R23, R14, R42 ;  /* 0x0000000e170d7227 */ /* 0x000fc8000786002a */
[CC--:B------:R-:W-:Y:S02]  /*4650*/  IMAD R14, R23.reuse, R12.reuse, RZ ;  /* 0x0000000c170e7224 */ /* 0x0c0fe400078e02ff */
[----:B------:R-:W-:-:S03]  /*4660*/  IMAD.HI.U32 R12, R23, R12, RZ ;  /* 0x0000000c170c7227 */ /* 0x000fc600078e00ff */
[----:B------:R-:W-:Y:S01]  /*4670*/  IADD3 R14, P2, PT, R14, R13, RZ ;  /* 0x0000000d0e0e7210 */ /* 0x000fe20007f5e0ff */
[----:B------:R-:W-:Y:S01]  /*4680*/  IMAD.X R43, R12, 0x1, R23, P5 ;  /* 0x000000010c2b7824 */ /* 0x000fe200028e0617 */
[----:B------:R-:W-:-:S04]  /*4690*/  IADD3 R13, P0, PT, RZ, -R25, RZ ;  /* 0x80000019ff0d7210 */ /* 0x000fc80007f1e0ff */
[----:B------:R-:W-:Y:S01]  /*46a0*/  SEL R13, R13, R25, !P1 ;  /* 0x000000190d0d7207 */ /* 0x000fe20004800000 */
[----:B------:R-:W-:Y:S01]  /*46b0*/  IMAD.X R22, RZ, RZ, ~R17, P0 ;  /* 0x000000ffff167224 */ /* 0x000fe200000e0e11 */
[----:B------:R-:W-:-:S03]  /*46c0*/  IADD3.X R43, PT, PT, RZ, RZ, R43, P2, P3 ;  /* 0x000000ffff2b7210 */ /* 0x000fc600017e642b */
[----:B------:R-:W-:Y:S01]  /*46d0*/  IMAD.HI.U32 R46, R14, R13, RZ ;  /* 0x0000000d0e2e7227 */ /* 0x000fe200078e00ff */
[----:B------:R-:W-:-:S05]  /*46e0*/  SEL R12, R22, R17, !P1 ;  /* 0x00000011160c7207 */ /* 0x000fca0004800000 */
        /* <DEDUP_REMOVED lines=11> */
[CC--:B------:R-:W-:Y:S02]  /*47a0*/  ISETP.GE.U32.AND P3, PT, R13.reuse, R36.reuse, PT ;  /* 0x000000240d00720c */ /* 0x0c0fe40003f66070 */
[----:B------:R-:W-:Y:S01]  /*47b0*/  IADD3 R14, P2, PT, R13, -R36, RZ ;  /* 0x800000240d0e7210 */ /* 0x000fe20007f5e0ff */
[----:B------:R-:W-:-:S05]  /*47c0*/  IMAD.X R12, R12, 0x1, ~R43, P0 ;  /* 0x000000010c0c7824 */ /* 0x000fca00000e0e2b */
[----:B------:R-:W-:-:S04]  /*47d0*/  ISETP.GE.U32.AND.EX P3, PT, R12, R37, PT, P3 ;  /* 0x000000250c00720c */ /* 0x000fc80003f66130 */
[----:B------:R-:W-:Y:S02]  /*47e0*/  SEL R13, R14, R13, P3 ;  /* 0x0000000d0e0d7207 */ /* 0x000fe40001800000 */
[----:B------:R-:W-:Y:S02]  /*47f0*/  IADD3 R14, P1, PT, R23, 0x1, RZ ;  /* 0x00000001170e7810 */ /* 0x000fe40007f3e0ff */
[----:B------:R-:W-:Y:S01]  /*4800*/  ISETP.GE.U32.AND P0, PT, R13, R36, PT ;  /* 0x000000240d00720c */ /* 0x000fe20003f06070 */
[----:B------:R-:W-:Y:S01]  /*4810*/  IMAD.X R13, R12, 0x1, ~R37, P2 ;  /* 0x000000010c0d7824 */ /* 0x000fe200010e0e25 */
[----:B------:R-:W-:Y:S01]  /*4820*/  SEL R14, R14, R23, P3 ;  /* 0x000000170e0e7207 */ /* 0x000fe20001800000 */
[----:B------:R-:W-:-:S03]  /*4830*/  IMAD.X R23, RZ, RZ, R22, P1 ;  /* 0x000000ffff177224 */ /* 0x000fc600008e0616 */
[----:B------:R-:W-:Y:S02]  /*4840*/  SEL R13, R13, R12, P3 ;  /* 0x0000000c0d0d7207 */ /* 0x000fe40001800000 */
[----:B------:R-:W-:Y:S02]  /*4850*/  SEL R23, R23, R22, P3 ;  /* 0x0000001617177207 */ /* 0x000fe40001800000 */
[----:B------:R-:W-:Y:S02]  /*4860*/  IADD3 R43, P1, PT, R14, 0x1, RZ ;  /* 0x000000010e2b7810 */ /* 0x000fe40007f3e0ff */
[----:B------:R-:W-:Y:S02]  /*4870*/  ISETP.GE.U32.AND.EX P0, PT, R13, R37, PT, P0 ;  /* 0x000000250d00720c */ /* 0x000fe40003f06100 */
[----:B------:R-:W-:Y:S02]  /*4880*/  IADD3.X R12, PT, PT, RZ, R23, RZ, P1, !PT ;  /* 0x00000017ff0c7210 */ /* 0x000fe40000ffe4ff */
[----:B------:R-:W-:-:S02]  /*4890*/  SEL R43, R43, R14, P0 ;  /* 0x0000000e2b2b7207 */ /* 0x000fc40000000000 */
[----:B------:R-:W-:Y:S02]  /*48a0*/  SEL R23, R12, R23, P0 ;  /* 0x000000170c177207 */ /* 0x000fe40000000000 */
[----:B------:R-:W-:Y:S02]  /*48b0*/  IADD3 R12, P1, PT, RZ, -R43, RZ ;  /* 0x8000002bff0c7210 */ /* 0x000fe40007f3e0ff */
[----:B------:R-:W-:Y:S01]  /*48c0*/  LOP3.LUT R13, R15, R17, RZ, 0x3c, !PT ;  /* 0x000000110f0d7212 */ /* 0x000fe200078e3cff */
[----:B------:R-:W-:Y:S01]  /*48d0*/  IMAD.MOV.U32 R17, RZ, RZ, 0x0 ;  /* 0x00000000ff117424 */ /* 0x000fe200078e00ff */
[----:B------:R-:W-:Y:S01]  /*48e0*/  ISETP.NE.U32.AND P0, PT, R18, RZ, PT ;  /* 0x000000ff1200720c */ /* 0x000fe20003f05070 */
[----:B------:R-:W-:Y:S01]  /*48f0*/  IMAD.X R14, RZ, RZ, ~R23, P1 ;  /* 0x000000ffff0e7224 */ /* 0x000fe200008e0e17 */
[----:B------:R-:W-:Y:S02]  /*4900*/  ISETP.GE.AND P2, PT, R13, RZ, PT ;  /* 0x000000ff0d00720c */ /* 0x000fe40003f46270 */
[----:B------:R-:W-:-:S02]  /*4910*/  ISETP.NE.AND.EX P0, PT, R15, RZ, PT, P0 ;  /* 0x000000ff0f00720c */ /* 0x000fc40003f05300 */
[----:B------:R-:W-:Y:S02]  /*4920*/  SEL R12, R12, R43, !P2 ;  /* 0x0000002b0c0c7207 */ /* 0x000fe40005000000 */
[----:B------:R-:W-:Y:S02]  /*4930*/  SEL R14, R14, R23, !P2 ;  /* 0x000000170e0e7207 */ /* 0x000fe40005000000 */
[----:B------:R-:W-:Y:S02]  /*4940*/  SEL R12, R12, 0xffffffff, P0 ;  /* 0xffffffff0c0c7807 */ /* 0x000fe40000000000 */
[----:B------:R-:W-:Y:S01]  /*4950*/  SEL R13, R14, 0xffffffff, P0 ;  /* 0xffffffff0e0d7807 */ /* 0x000fe20000000000 */
[----:B------:R-:W-:Y:S06]  /*4960*/  RET.REL.NODEC R16 `(_ZN5flash32flash_fwd_splitkv_combine_kernelI23Flash_fwd_kernel_traitsILi96ELi64ELi128ELi4ELb0ELb0EN7cutlass6half_tE19Flash_kernel_traitsILi96ELi64ELi128ELi4ES3_EELi16ELi5ELb1EEEvNS_16Flash_fwd_paramsE) ;  /* 0xffffffb410a47950 */ /* 0x000fec0003c3ffff */
.L_x_310:
        /* <DEDUP_REMOVED lines=9> */
.L_x_5453:


//--------------------- .text._ZN5flash32flash_fwd_splitkv_combine_kernelI23Flash_fwd_kernel_traitsILi96ELi64ELi128ELi4ELb0ELb0EN7cutlass6half_tE19Flash_kernel_traitsILi96ELi64ELi128ELi4ES3_EELi16ELi4ELb1EEEvNS_16Flash_fwd_paramsE --------------------------
	.section	.text._ZN5flash32flash_fwd_splitkv_combine_kernelI23Flash_fwd_kernel_traitsILi96ELi64ELi128ELi4ELb0ELb0EN7cutlass6half_tE19Flash_kernel_traitsILi96ELi64ELi128ELi4ES3_EELi16ELi4ELb1EEEvNS_16Flash_fwd_paramsE,"ax",@progbits
	.align	128
        .global         _ZN5flash32flash_fwd_splitkv_combine_kernelI23Flash_fwd_kernel_traitsILi96ELi64ELi128ELi4ELb0ELb0EN7cutlass6half_tE19Flash_kernel_traitsILi96ELi64ELi128ELi4ES3_EELi16ELi4ELb1EEEvNS_16Flash_fwd_paramsE
        .type           _ZN5flash32flash_fwd_splitkv_combine_kernelI23Flash_fwd_kernel_traitsILi96ELi64ELi128ELi4ELb0ELb0EN7cutlass6half_tE19Flash_kernel_traitsILi96ELi64ELi128ELi4ES3_EELi16ELi4ELb1EEEvNS_16Flash_fwd_paramsE,@function
        .size           _ZN5flash32flash_fwd_splitkv_combine_kernelI23Flash_fwd_kernel_traitsILi96ELi64ELi128ELi4ELb0ELb0EN7cutlass6half_tE19Flash_kernel_traitsILi96ELi64ELi128ELi4ES3_EELi16ELi4ELb1EEEvNS_16Flash_fwd_paramsE,(.L_x_5454 - _ZN5flash32flash_fwd_splitkv_combine_kernelI23Flash_fwd_kernel_traitsILi96ELi64ELi128ELi4ELb0ELb0EN7cutlass6half_tE19Flash_kernel_traitsILi96ELi64ELi128ELi4ES3_EELi16ELi4ELb1EEEvNS_16Flash_fwd_paramsE)
        .other          _ZN5flash32flash_fwd_splitkv_combine_kernelI23Flash_fwd_kernel_traitsILi96ELi64ELi128ELi4ELb0ELb0EN7cutlass6half_tE19Flash_kernel_traitsILi96ELi64ELi128ELi4ES3_EELi16ELi4ELb1EEEvNS_16Flash_fwd_paramsE,@"STO_CUDA_ENTRY STV_DEFAULT"
_ZN5flash32flash_fwd_splitkv_combine_kernelI23Flash_fwd_kernel_traitsILi96ELi64ELi128ELi4ELb0ELb0EN7cutlass6half_tE19Flash_kernel_traitsILi96ELi64ELi128ELi4ES3_EELi16ELi4ELb1EEEvNS_16Flash_fwd_paramsE:
.text._ZN5flash32flash_fwd_splitkv_combine_kernelI23Flash_fwd_kernel_traitsILi96ELi64ELi128ELi4ELb0ELb0EN7cutlass6half_tE19Flash_kernel_traitsILi96ELi64ELi128ELi4ES3_EELi16ELi4ELb1EEEvNS_16Flash_fwd_paramsE:
        /* <DEDUP_REMOVED lines=39> */
.L_x_311:
[----:B------:R-:W-:Y:S01]  /*0270*/  IMAD.U32 R29, RZ, RZ, UR7 ;  /* 0x00000007ff1d7e24 */ /* 0x000fe2000f8e00ff */
[----:B------:R-:W-:Y:S01]  /*0280*/  MOV R18, UR14 ;  /* 0x0000000e00127c02 */ /* 0x000fe20008000f00 */
[----:B------:R-:W-:Y:S01]  /*0290*/  IMAD.U32 R17, RZ, RZ, UR4 ;  /* 0x00000004ff117e24 */ /* 0x000fe2000f8e00ff */
[----:B------:R-:W-:Y:S02]  /*02a0*/  MOV R15, UR8 ;  /* 0x00000008000f7c02 */ /* 0x000fe40008000f00 */
[----:B------:R-:W-:Y:S02]  /*02b0*/  MOV R16, 0x2d0 ;  /* 0x000002d000107802 */ /* 0x000fe40000000f00 */
[----:B------:R-:W-:Y:S05]  /*02c0*/  CALL.REL.NOINC `($__internal_10_$__cuda_sm20_div_s64) ;  /* 0x0000003c00e07944 */ /* 0x000fea0003c00000 */
[----:B------:R-:W-:-:S07]  /*02d0*/  MOV R10, R14 ;  /* 0x0000000e000a7202 */ /* 0x000fce0000000f00 */
.L_x_312:
        /* <DEDUP_REMOVED lines=30> */
.L_x_314:
[----:B------:R-:W-:Y:S01]  /*04c0*/  IMAD.MOV.U32 R29, RZ, RZ, R10 ;  /* 0x000000ffff1d7224 */ /* 0x000fe200078e000a */
[----:B------:R-:W-:Y:S02]  /*04d0*/  MOV R17, R11 ;  /* 0x0000000b00117202 */ /* 0x000fe40000000f00 */
[----:B------:R-:W-:Y:S02]  /*04e0*/  MOV R16, 0x500 ;  /* 0x0000050000107802 */ /* 0x000fe40000000f00 */
[----:B------:R-:W-:Y:S05]  /*04f0*/  CALL.REL.NOINC `($__internal_10_$__cuda_sm20_div_s64) ;  /* 0x0000003c00547944 */ /* 0x000fea0003c00000 */
[----:B------:R-:W-:Y:S02]  /*0500*/  MOV R22, R14 ;  /* 0x0000000e00167202 */ /* 0x000fe40000000f00 */
[----:B------:R-:W-:Y:S02]  /*0510*/  MOV R23, R11 ;  /* 0x0000000b00177202 */ /* 0x000fe40000000f00 */
.L_x_315:
[----:B------:R-:W-:Y:S05]  /*0520*/  BSYNC.RECONVERGENT B0 ;  /* 0x0000000000007941 */ /* 0x000fea0003800200 */
.L_x_313:
        /* <DEDUP_REMOVED lines=55> */
.L_x_317:
[----:B------:R-:W-:Y:S01]  /*08a0*/  IMAD.MOV.U32 R29, RZ, RZ, R18 ;  /* 0x000000ffff1d7224 */ /* 0x000fe200078e0012 */
[----:B------:R-:W-:Y:S01]  /*08b0*/  MOV R18, R12 ;  /* 0x0000000c00127202 */ /* 0x000fe20000000f00 */
[----:B------:R-:W-:Y:S01]  /*08c0*/  IMAD.MOV.U32 R17, RZ, RZ, R15 ;  /* 0x000000ffff117224 */ /* 0x000fe200078e000f */
[----:B------:R-:W-:Y:S02]  /*08d0*/  MOV R15, R2 ;  /* 0x00000002000f7202 */ /* 0x000fe40000000f00 */
[----:B------:R-:W-:Y:S02]  /*08e0*/  MOV R16, 0x900 ;  /* 0x0000090000107802 */ /* 0x000fe40000000f00 */
[----:B------:R-:W-:Y:S05]  /*08f0*/  CALL.REL.NOINC `($__internal_10_$__cuda_sm20_div_s64) ;  /* 0x0000003800547944 */ /* 0x000fea0003c00000 */
[----:B------:R-:W-:Y:S02]  /*0900*/  MOV R15, R11 ;  /* 0x0000000b000f7202 */ /* 0x000fe40000000f00 */
.L_x_318:
[----:B------:R-:W-:Y:S05]  /*0910*/  BSYNC.RECONVERGENT B0 ;  /* 0x0000000000007941 */ /* 0x000fea0003800200 */
.L_x_316:
        /* <DEDUP_REMOVED lines=116> */
.L_x_320:
[----:B------:R-:W-:Y:S01]  /*1060*/  IMAD.MOV.U32 R17, RZ, RZ, R15 ;  /* 0x000000ffff117224 */ /* 0x000fe200078e000f */
[----:B------:R-:W-:Y:S01]  /*1070*/  MOV R18, R9 ;  /* 0x0000000900127202 */ /* 0x000fe20000000f00 */
[----:B------:R-:W-:Y:S01]  /*1080*/  IMAD.MOV.U32 R29, RZ, RZ, R14 ;  /* 0x000000ffff1d7224 */ /* 0x000fe200078e000e */
[----:B------:R-:W-:Y:S02]  /*1090*/  MOV R15, R3 ;  /* 0x00000003000f7202 */ /* 0x000fe40000000f00 */
[----:B------:R-:W-:Y:S02]  /*10a0*/  MOV R16, 0x10c0 ;  /* 0x000010c000107802 */ /* 0x000fe40000000f00 */
[----:B------:R-:W-:Y:S05]  /*10b0*/  CALL.REL.NOINC `($__internal_10_$__cuda_sm20_div_s64) ;  /* 0x0000003000647944 */ /* 0x000fea0003c00000 */
[----:B------:R-:W-:Y:S02]  /*10c0*/  MOV R34, R14 ;  /* 0x0000000e00227202 */ /* 0x000fe40000000f00 */
[----:B------:R-:W-:Y:S02]  /*10d0*/  MOV R35, R11 ;  /* 0x0000000b00237202 */ /* 0x000fe40000000f00 */
.L_x_321:
[----:B------:R-:W-:Y:S05]  /*10e0*/  BSYNC.RECONVERGENT B0 ;  /* 0x0000000000007941 */ /* 0x000fea0003800200 */
.L_x_319:
        /* <DEDUP_REMOVED lines=58> */
.L_x_323:
[----:B------:R-:W-:Y:S01]  /*1490*/  IMAD.MOV.U32 R29, RZ, RZ, R22 ;  /* 0x000000ffff1d7224 */ /* 0x000fe200078e0016 */
[----:B------:R-:W-:Y:S01]  /*14a0*/  MOV R17, R23 ;  /* 0x0000001700117202 */ /* 0x000fe20000000f00 */
[----:B------:R-:W-:Y:S01]  /*14b0*/  IMAD.MOV.U32 R18, RZ, RZ, R7 ;  /* 0x000000ffff127224 */ /* 0x000fe200078e0007 */
[----:B------:R-:W-:Y:S02]  /*14c0*/  MOV R16, 0x14e0 ;  /* 0x000014e000107802 */ /* 0x000fe40000000f00 */
[----:B------:R-:W-:Y:S05]  /*14d0*/  CALL.REL.NOINC `($__internal_10_$__cuda_sm20_div_s64) ;  /* 0x0000002c005c7944 */ /* 0x000fea0003c00000 */
[----:B------:R-:W-:Y:S02]  /*14e0*/  MOV R20, R14 ;  /* 0x0000000e00147202 */ /* 0x000fe40000000f00 */
[----:B------:R-:W-:Y:S02]  /*14f0*/  MOV R21, R11 ;  /* 0x0000000b00157202 */ /* 0x000fe40000000f00 */
.L_x_324:
[----:B------:R-:W-:Y:S05]  /*1500*/  BSYNC.RECONVERGENT B0 ;  /* 0x0000000000007941 */ /* 0x000fea0003800200 */
.L_x_322:
        /* <DEDUP_REMOVED lines=27> */
[----:B0-----:R-:W3:Y:S01]  /*16c0*/  @!P3 LDG.E R6, desc[UR12][R24.64] ;  /* 0x0000000c1806b981 */ /* 0x001ee2000c1e1900 */
[----:B------:R-:W-:-:S05]  /*16d0*/  @!P2 LEA.HI.X R15, R22, R15, R16, 0x2, P0 ;  /* 0x0000000f160fa211 */ /* 0x000fca00000f1410 */
[----:B------:R0:W4:Y:S01]  /*16e0*/  @!P2 LDG.E R11, desc[UR12][R14.64] ;  /* 0x0000000c0e0ba981 */ /* 0x000122000c1e1900 */
[----:B------:R-:W1:Y:S01]  /*16f0*/  S2UR UR4, SR_CgaCtaId ;  /* 0x00000000000479c3 */ /* 0x000e620000008800 */
[----:B------:R-:W-:Y:S01]  /*1700*/  UMOV UR5, 0x400 ;  /* 0x0000040000057882 */ /* 0x000fe20000000000 */
[C---:B------:R-:W-:Y:S02]  /*1710*/  ISETP.GT.U32.AND P0, PT, R19.reuse, 0x7f, PT ;  /* 0x0000007f1300780c */ /* 0x040fe40003f04070 */
[----:B------:R-:W-:Y:S01]  /*1720*/  ISETP.GT.U32.AND P1, PT, R19, 0xff, PT ;  /* 0x000000ff1300780c */ /* 0x000fe20003f24070 */
[----:B-1----:R-:W-:-:S06]  /*1730*/  ULEA UR4, UR4, UR5, 0x18 ;  /* 0x0000000504047291 */ /* 0x002fcc000f8ec0ff */
[----:B------:R-:W-:-:S05]  /*1740*/  LEA R18, R13, UR4, 0x2 ;  /* 0x000000040d127c11 */ /* 0x000fca000f8e10ff */
[----:B------:R-:W-:Y:S01]  /*1750*/  IMAD R18, R5, 0x44, R18 ;  /* 0x0000004405127824 */ /* 0x000fe200078e0212 */
[----:B------:R-:W-:Y:S02]  /*1760*/  SHF.R.U32.HI R28, RZ, 0x3, R19 ;  /* 0x00000003ff1c7819 */ /* 0x000fe40000011613 */
[----:B0-----:R-:W-:Y:S02]  /*1770*/  @!P0 LOP3.LUT R14, R19, 0x7, RZ, 0xc0, !PT ;  /* 0x00000007130e8812 */ /* 0x001fe400078ec0ff */
[----:B------:R-:W-:Y:S01]  /*1780*/  LEA R25, R28, UR4, 0x2 ;  /* 0x000000041c197c11 */ /* 0x000fe2000f8e10ff */
[----:B------:R-:W-:Y:S01]  /*1790*/  IMAD.MOV.U32 R24, RZ, RZ, -0x800000 ;  /* 0xff800000ff187424 */ /* 0x000fe200078e00ff */
[----:B------:R-:W-:Y:S01]  /*17a0*/  MOV R23, 0xff800000 ;  /* 0xff80000000177802 */ /* 0x000fe20000000f00 */
[----:B--2---:R-:W-:Y:S02]  /*17b0*/  IMAD.U32 R13, RZ, RZ, UR9 ;  /* 0x00000009ff0d7e24 */ /* 0x004fe4000f8e00ff */
[----:B------:R-:W-:-:S03]  /*17c0*/  @!P0 IMAD R15, R14, 0x44, R25 ;  /* 0x000000440e0f8824 */ /* 0x000fc600078e0219 */
[----:B------:R-:W-:-:S04]  /*17d0*/  IABS R5, R13 ;  /* 0x0000000d00057213 */ /* 0x000fc80000000000 */
        /* <DEDUP_REMOVED lines=171> */
.L_x_328:
[----:B------:R-:W-:Y:S01]  /*2290*/  IMAD.MOV.U32 R17, RZ, RZ, RZ ;  /* 0x000000ffff117224 */ /* 0x000fe200078e00ff */
[----:B------:R-:W-:Y:S02]  /*22a0*/  MOV R18, R32 ;  /* 0x0000002000127202 */ /* 0x000fe40000000f00 */
[----:B------:R-:W-:Y:S02]  /*22b0*/  MOV R16, 0x22d0 ;  /* 0x000022d000107802 */ /* 0x000fe40000000f00 */
[----:B------:R-:W-:Y:S05]  /*22c0*/  CALL.REL.NOINC `($__internal_10_$__cuda_sm20_div_s64) ;  /* 0x0000001c00e07944 */ /* 0x000fea0003c00000 */
[----:B------:R-:W-:Y:S02]  /*22d0*/  IADD3 R13, PT, PT, -R14, RZ, RZ ;  /* 0x000000ff0e0d7210 */ /* 0x000fe40007ffe1ff */
[----:B------:R-:W-:-:S03]  /*22e0*/  MOV R33, R11 ;  /* 0x0000000b00217202 */ /* 0x000fc60000000f00 */
[----:B------:R-:W-:Y:S01]  /*22f0*/  IMAD R29, R32, R13, R29 ;  /* 0x0000000d201d7224 */ /* 0x000fe200078e021d */
[----:B------:R-:W-:-:S07]  /*2300*/  MOV R32, R14 ;  /* 0x0000000e00207202 */ /* 0x000fce0000000f00 */
.L_x_329:
        /* <DEDUP_REMOVED lines=60> */
.L_x_331:
[----:B------:R-:W-:Y:S01]  /*26d0*/  IMAD.MOV.U32 R29, RZ, RZ, R32 ;  /* 0x000000ffff1d7224 */ /* 0x000fe200078e0020 */
[----:B------:R-:W-:Y:S01]  /*26e0*/  MOV R17, R33 ;  /* 0x0000002100117202 */ /* 0x000fe20000000f00 */
[----:B------:R-:W-:Y:S01]  /*26f0*/  IMAD.MOV.U32 R18, RZ, RZ, R36 ;  /* 0x000000ffff127224 */ /* 0x000fe200078e0024 */
[----:B------:R-:W-:Y:S02]  /*2700*/  MOV R16, 0x2720 ;  /* 0x0000272000107802 */ /* 0x000fe40000000f00 */
[----:B------:R-:W-:Y:S05]  /*2710*/  CALL.REL.NOINC `($__internal_10_$__cuda_sm20_div_s64) ;  /* 0x0000001800cc7944 */ /* 0x000fea0003c00000 */
[----:B------:R-:W-:-:S05]  /*2720*/  IADD3 R33, PT, PT, -R14, RZ, RZ ;  /* 0x000000ff0e217210 */ /* 0x000fca0007ffe1ff */
[----:B------:R-:W-:Y:S02]  /*2730*/  IMAD R33, R33, R36, R32 ;  /* 0x0000002421217224 */ /* 0x000fe400078e0220 */
.L_x_332:
[----:B------:R-:W-:Y:S05]  /*2740*/  BSYNC.RECONVERGENT B0 ;  /* 0x0000000000007941 */ /* 0x000fea0003800200 */
.L_x_330:
[----:B------:R-:W-:Y:S01]  /*2750*/  IABS R15, R12 ;  /* 0x0000000c000f7213 */ /* 0x000fe20000000000 */
[----:B------:R-:W0:Y:S01]  /*2760*/  LDC R18, c[0x0][0x3e0] ;  /* 0x0000f800ff127b82 */ /* 0x000e220000000800 */
[----:B------:R-:W-:Y:S01]  /*2770*/  IABS R11, R7 ;  /* 0x00000007000b7213 */ /* 0x000fe20000000000 */
[----:B------:R-:W1:Y:S01]  /*2780*/  LDCU UR15, c[0x0][0x430] ;  /* 0x00008600ff0f77ac */ /* 0x000e620008000800 */
[----:B------:R-:W2:Y:S01]  /*2790*/  I2F.U32.RP R26, R15 ;  /* 0x0000000f001a7306 */ /* 0x000ea20000209000 */
[----:B------:R-:W-:Y:S02]  /*27a0*/  IABS R13, R9 ;  /* 0x00000009000d7213 */ /* 0x000fe40000000000 */
        /* <DEDUP_REMOVED lines=16> */
[----:B0-----:R-:W-:Y:S01]  /*28b0*/  VIADD R16, R16, 0xffffffe ;  /* 0x0ffffffe10107836 */ /* 0x001fe20000000000 */
[----:B------:R-:W-:-:S06]  /*28c0*/  IABS R21, R6 ;  /* 0x0000000600157213 */ /* 0x000fcc0000000000 */
[----:B------:R-:W0:Y:S01]  /*28d0*/  F2I.FTZ.U32.TRUNC.NTZ R17, R16 ;  /* 0x0000001000117305 */ /* 0x000e22000021f000 */
[----:B-1----:R-:W-:-:S07]  /*28e0*/  IMAD.MOV R0, RZ, RZ, -R37 ;  /* 0x000000ffff007224 */ /* 0x002fce00078e0a25 */
[----:B------:R-:W1:Y:S01]  /*28f0*/  I2F.U32.RP R27, R20 ;  /* 0x00000014001b7306 */ /* 0x000e620000209000 */
[----:B------:R-:W-:Y:S02]  /*2900*/  IMAD.MOV.U32 R36, RZ, RZ, RZ ;  /* 0x000000ffff247224 */ /* 0x000fe400078e00ff */
[----:B------:R-:W-:Y:S01]  /*2910*/  IMAD R31, R0, R15, RZ ;  /* 0x0000000f001f7224 */ /* 0x000fe200078e02ff */
[----:B------:R-:W-:Y:S01]  /*2920*/  IABS R0, R7 ;  /* 0x0000000700007213 */ /* 0x000fe20000000000 */
[----:B0-----:R-:W-:-:S03]  /*2930*/  IMAD.MOV R30, RZ, RZ, -R17 ;  /* 0x000000ffff1e7224 */ /* 0x001fc600078e0a11 */
[----:B------:R-:W0:Y:S01]  /*2940*/  MUFU.RCP R34, R34 ;  /* 0x0000002200227308 */ /* 0x000e220000001000 */
[----:B------:R-:W-:Y:S02]  /*2950*/  IMAD.MOV.U32 R16, RZ, RZ, RZ ;  /* 0x000000ffff107224 */ /* 0x000fe400078e00ff */
[----:B------:R-:W-:Y:S02]  /*2960*/  IMAD R30, R30, R11, RZ ;  /* 0x0000000b1e1e7224 */ /* 0x000fe400078e02ff */
[----:B------:R-:W-:-:S03]  /*2970*/  IMAD.HI.U32 R31, R37, R31, R36 ;  /* 0x0000001f251f7227 */ /* 0x000fc600078e0024 */
[----:B-1----:R-:W1:Y:S01]  /*2980*/  MUFU.RCP R27, R27 ;  /* 0x0000001b001b7308 */ /* 0x002e620000001000 */
[----:B------:R-:W-:Y:S01]  /*2990*/  IMAD.HI.U32 R30, R17, R30, R16 ;  /* 0x0000001e111e7227 */ /* 0x000fe200078e0010 */
[----:B------:R-:W-:Y:S02]  /*29a0*/  IABS R17, R12 ;  /* 0x0000000c00117213 */ /* 0x000fe40000000000 */
[----:B------:R-:W-:Y:S01]  /*29b0*/  IABS R16, R14 ;  /* 0x0000000e00107213 */ /* 0x000fe20000000000 */
[----:B------:R-:W-:Y:S01]  /*29c0*/  IMAD.HI.U32 R31, R31, R26, RZ ;  /* 0x0000001a1f1f7227 */ /* 0x000fe200078e00ff */
[----:B------:R-:W-:Y:S02]  /*29d0*/  IADD3 R17, PT, PT, RZ, -R17, RZ ;  /* 0x80000011ff117210 */ /* 0x000fe40007ffe0ff */
[----:B------:R-:W2:Y:S01]  /*29e0*/  I2F.U32.RP R29, R21 ;  /* 0x00000015001d7306 */ /* 0x000ea20000209000 */
[----:B0-----:R-:W-:Y:S01]  /*29f0*/  IADD3 R34, PT, PT, R34, 0xffffffe, RZ ;  /* 0x0ffffffe22227810 */ /* 0x001fe20007ffe0ff */
[----:B------:R-:W-:-:S02]  /*2a00*/  IMAD.MOV R0, RZ, RZ, -R0 ;  /* 0x000000ffff007224 */ /* 0x000fc400078e0a00 */
[----:B------:R-:W-:Y:S02]  /*2a10*/  IMAD R26, R31, R17, R26 ;  /* 0x000000111f1a7224 */ /* 0x000fe400078e021a */
[----:B------:R-:W-:Y:S02]  /*2a20*/  IMAD.HI.U32 R37, R30, R16, RZ ;  /* 0x000000101e257227 */ /* 0x000fe400078e00ff */
[----:B------:R0:W3:Y:S01]  /*2a30*/  F2I.FTZ.U32.TRUNC.NTZ R35, R34 ;  /* 0x0000002200237305 */ /* 0x0000e2000021f000 */
[----:B------:R-:W-:Y:S01]  /*2a40*/  ISETP.GT.U32.AND P3, PT, R15, R26, PT ;  /* 0x0000001a0f00720c */ /* 0x000fe20003f64070 */
[----:B-1----:R-:W-:Y:S02]  /*2a50*/  VIADD R27, R27, 0xffffffe ;  /* 0x0ffffffe1b1b7836 */ /* 0x002fe40000000000 */
[----:B------:R-:W-:-:S04]  /*2a60*/  IMAD R0, R37, R0, R16 ;  /* 0x0000000025007224 */ /* 0x000fc800078e0210 */
[----:B--2---:R-:W1:Y:S01]  /*2a70*/  MUFU.RCP R29, R29 ;  /* 0x0000001d001d7308 */ /* 0x004e620000001000 */
[----:B------:R-:W-:-:S05]  /*2a80*/  ISETP.GT.U32.AND P1, PT, R11, R0, PT ;  /* 0x000000000b00720c */ /* 0x000fca0003f24070 */
[----:B------:R-:W-:Y:S02]  /*2a90*/  @!P3 IMAD.IADD R26, R26, 0x1, -R15 ;  /* 0x000000011a1ab824 */ /* 0x000fe400078e0a0f */
[----:B0-----:R-:W-:Y:S01]  /*2aa0*/  HFMA2 R34, -RZ, RZ, 0, 0 ;  /* 0x00000000ff227431 */ /* 0x001fe200000001ff */
[----:B------:R-:W0:Y:S01]  /*2ab0*/  F2I.FTZ.U32.TRUNC.NTZ R27, R27 ;  /* 0x0000001b001b7305 */ /* 0x000e22000021f000 */
[--C-:B---3--:R-:W-:Y:S01]  /*2ac0*/  IMAD.MOV R16, RZ, RZ, -R35.reuse ;  /* 0x000000ffff107224 */ /* 0x108fe200078e0a23 */
[----:B------:R-:W-:Y:S01]  /*2ad0*/  ISETP.GE.U32.AND P6, PT, R26, R15, PT ;  /* 0x0000000f1a00720c */ /* 0x000fe20003fc6070 */
[----:B------:R-:W-:Y:S01]  /*2ae0*/  @!P3 VIADD R31, R31, 0x1 ;  /* 0x000000011f1fb836 */ /* 0x000fe20000000000 */
[----:B------:R-:W-:Y:S01]  /*2af0*/  LOP3.LUT R26, R33, R12, RZ, 0x3c, !PT ;  /* 0x0000000c211a7212 */ /* 0x000fe200078e3cff */
[----:B------:R-:W-:Y:S01]  /*2b00*/  IMAD R17, R16, R13, RZ ;  /* 0x0000000d10117224 */ /* 0x000fe200078e02ff */
[-C--:B------:R-:W-:Y:S01]  /*2b10*/  @!P1 IADD3 R0, PT, PT, R0, -R11.reuse, RZ ;  /* 0x8000000b00009210 */ /* 0x080fe20007ffe0ff */
[----:B------:R-:W-:Y:S01]  /*2b20*/  @!P1 VIADD R37, R37, 0x1 ;  /* 0x0000000125259836 */ /* 0x000fe20000000000 */
[----:B------:R-:W-:Y:S01]  /*2b30*/  ISETP.GE.AND P2, PT, R26, RZ, PT ;  /* 0x000000ff1a00720c */ /* 0x000fe20003f46270 */
[----:B-1----:R-:W-:Y:S01]  /*2b40*/  VIADD R29, R29, 0xffffffe ;  /* 0x0ffffffe1d1d7836 */ /* 0x002fe20000000000 */
[----:B------:R-:W-:Y:S01]  /*2b50*/  ISETP.GE.U32.AND P4, PT, R0, R11, PT ;  /* 0x0000000b0000720c */ /* 0x000fe20003f86070 */
[----:B------:R-:W-:Y:S01]  /*2b60*/  IMAD.HI.U32 R17, R35, R17, R34 ;  /* 0x0000001123117227 */ /* 0x000fe200078e0022 */
[----:B------:R-:W-:Y:S01]  /*2b70*/  LOP3.LUT R16, R14, R7, RZ, 0x3c, !PT ;  /* 0x000000070e107212 */ /* 0x000fe200078e3cff */
[----:B------:R-:W1:Y:S01]  /*2b80*/  F2I.FTZ.U32.TRUNC.NTZ R35, R29 ;  /* 0x0000001d00237305 */ /* 0x000e62000021f000 */
[----:B------:R-:W-:Y:S01]  /*2b90*/  IABS R0, R18 ;  /* 0x0000001200007213 */ /* 0x000fe20000000000 */
[--C-:B0-----:R-:W-:Y:S01]  /*2ba0*/  IMAD.MOV R15, RZ, RZ, -R27.reuse ;  /* 0x000000ffff0f7224 */ /* 0x101fe200078e0a1b */
[----:B------:R-:W-:Y:S01]  /*2bb0*/  ISETP.GE.AND P0, PT, R16, RZ, PT ;  /* 0x000000ff1000720c */ /* 0x000fe20003f06270 */
[----:B------:R-:W-:Y:S01]  /*2bc0*/  IMAD.MOV.U32 R26, RZ, RZ, RZ ;  /* 0x000000ffff1a7224 */ /* 0x000fe200078e00ff */
[----:B------:R-:W-:Y:S01]  /*2bd0*/  IABS R11, R3 ;  /* 0x00000003000b7213 */ /* 0x000fe20000000000 */
[----:B------:R-:W-:Y:S01]  /*2be0*/  IMAD R15, R15, R20, RZ ;  /* 0x000000140f0f7224 */ /* 0x000fe200078e02ff */
[----:B------:R-:W-:Y:S01]  /*2bf0*/  ISETP.NE.AND P1, PT, R7, RZ, PT ;  /* 0x000000ff0700720c */ /* 0x000fe20003f25270 */
[----:B------:R-:W-:Y:S01]  /*2c00*/  IMAD.MOV R0, RZ, RZ, -R0 ;  /* 0x000000ffff007224 */ /* 0x000fe200078e0a00 */
[----:B------:R-:W-:Y:S01]  /*2c10*/  @P6 IADD3 R31, PT, PT, R31, 0x1, RZ ;  /* 0x000000011f1f6810 */ /* 0x000fe20007ffe0ff */
[----:B------:R-:W-:Y:S01]  /*2c20*/  IMAD.HI.U32 R15, R27, R15, R26 ;  /* 0x0000000f1b0f7227 */ /* 0x000fe200078e001a */
[----:B------:R-:W-:-:S03]  /*2c30*/  IABS R26, R9 ;  /* 0x00000009001a7213 */ /* 0x000fc60000000000 */
[----:B------:R-:W-:Y:S01]  /*2c40*/  @P4 VIADD R37, R37, 0x1 ;  /* 0x0000000125254836 */ /* 0x000fe20000000000 */
[----:B-1----:R-:W-:Y:S01]  /*2c50*/  IADD3 R16, PT, PT, RZ, -R35, RZ ;  /* 0x80000023ff107210 */ /* 0x002fe20007ffe0ff */
[----:B------:R-:W-:-:S03]  /*2c60*/  IMAD.HI.U32 R15, R15, R11, RZ ;  /* 0x0000000b0f0f7227 */ /* 0x000fc600078e00ff */
[----:B------:R-:W-:Y:S01]  /*2c70*/  @!P0 IADD3 R37, PT, PT, -R37, RZ, RZ ;  /* 0x000000ff25258210 */ /* 0x000fe20007ffe1ff */
[----:B------:R-:W-:Y:S01]  /*2c80*/  IMAD R11, R15, R0, R11 ;  /* 0x000000000f0b7224 */ /* 0x000fe200078e020b */
[----:B------:R-:W-:Y:S01]  /*2c90*/  @!P1 LOP3.LUT R37, RZ, R7, RZ, 0x33, !PT ;  /* 0x00000007ff259212 */ /* 0x000fe200078e33ff */
[----:B------:R-:W-:Y:S01]  /*2ca0*/  IMAD R27, R16, R21, RZ ;  /* 0x00000015101b7224 */ /* 0x000fe200078e02ff */
[----:B------:R-:W-:Y:S01]  /*2cb0*/  IABS R0, R6 ;  /* 0x0000000600007213 */ /* 0x000fe20000000000 */
[----:B------:R-:W-:Y:S01]  /*2cc0*/  @!P2 IMAD.MOV R31, RZ, RZ, -R31 ;  /* 0x000000ffff1fa224 */ /* 0x000fe200078e0a1f */
[----:B------:R-:W-:Y:S01]  /*2cd0*/  @!P5 LOP3.LUT R31, RZ, R12, RZ, 0x33, !PT ;  /* 0x0000000cff1fd212 */ /* 0x000fe200078e33ff */
[----:B------:R-:W-:Y:S01]  /*2ce0*/  IMAD.HI.U32 R34, R35, R27, R34 ;  /* 0x0000001b23227227 */ /* 0x000fe200078e0022 */
[----:B------:R-:W-:Y:S02]  /*2cf0*/  ISETP.GT.U32.AND P4, PT, R20, R11, PT ;  /* 0x0000000b1400720c */ /* 0x000fe40003f84070 */
[----:B------:R-:W-:Y:S01]  /*2d00*/  IABS R27, R31 ;  /* 0x0000001f001b7213 */ /* 0x000fe20000000000 */
[----:B------:R-:W-:Y:S01]  /*2d10*/  IMAD.MOV R26, RZ, RZ, -R26 ;  /* 0x000000ffff1a7224 */ /* 0x000fe200078e0a1a */
[----:B------:R-:W-:Y:S01]  /*2d20*/  IABS R16, R37 ;  /* 0x0000002500107213 */ /* 0x000fe20000000000 */
[----:B------:R-:W-:-:S02]  /*2d30*/  IMAD.MOV R0, RZ, RZ, -R0 ;  /* 0x000000ffff007224 */ /* 0x000fc400078e0a00 */
[----:B------:R-:W-:-:S04]  /*2d40*/  IMAD.HI.U32 R17, R17, R27, RZ ;  /* 0x0000001b11117227 */ /* 0x000fc800078e00ff */
[----:B------:R-:W-:Y:S02]  /*2d50*/  IMAD.HI.U32 R29, R34, R16, RZ ;  /* 0x00000010221d7227 */ /* 0x000fe400078e00ff */
[----:B------:R-:W-:Y:S02]  /*2d60*/  @!P4 IADD3 R11, PT, PT, R11, -R20, RZ ;  /* 0x800000140b0bc210 */ /* 0x000fe40007ffe0ff */
[----:B------:R-:W-:Y:S02]  /*2d70*/  IMAD R26, R17, R26, R27 ;  /* 0x0000001a111a7224 */ /* 0x000fe400078e021b */
[----:B------:R-:W-:Y:S01]  /*2d80*/  IMAD R16, R29, R0, R16 ;  /* 0x000000001d107224 */ /* 0x000fe200078e0210 */
[----:B------:R-:W-:Y:S01]  /*2d90*/  ISETP.GE.U32.AND P2, PT, R11, R20, PT ;  /* 0x000000140b00720c */ /* 0x000fe20003f46070 */
[----:B------:R-:W-:Y:S01]  /*2da0*/  @!P4 VIADD R15, R15, 0x1 ;  /* 0x000000010f0fc836 */ /* 0x000fe20000000000 */
[----:B------:R-:W-:Y:S02]  /*2db0*/  ISETP.GT.U32.AND P3, PT, R13, R26, PT ;  /* 0x0000001a0d00720c */ /* 0x000fe40003f64070 */
[----:B------:R-:W-:-:S02]  /*2dc0*/  LOP3.LUT R0, R3, R18, RZ, 0x3c, !PT ;  /* 0x0000001203007212 */ /* 0x000fc400078e3cff */
[----:B------:R-:W-:Y:S02]  /*2dd0*/  ISETP.GT.U32.AND P1, PT, R21, R16, PT ;  /* 0x000000101500720c */ /* 0x000fe40003f24070 */
[----:B------:R-:W-:Y:S01]  /*2de0*/  ISETP.GE.AND P0, PT, R0, RZ, PT ;  /* 0x000000ff0000720c */ /* 0x000fe20003f06270 */
[----:B------:R-:W-:Y:S01]  /*2df0*/  IMAD.MOV R0, RZ, RZ, -R31 ;  /* 0x000000ffff007224 */ /* 0x000fe200078e0a1f */
[----:B------:R-:W-:Y:S02]  /*2e00*/  ISETP.NE.AND P4, PT, R18, RZ, PT ;  /* 0x000000ff1200720c */ /* 0x000fe40003f85270 */
[----:B------:R-:W-:Y:S01]  /*2e10*/  LOP3.LUT R11, R31, R9, RZ, 0x3c, !PT ;  /* 0x000000091f0b7212 */ /* 0x000fe200078e3cff */
[----:B------:R-:W-:Y:S01]  /*2e20*/  IMAD R0, R12, R0, R33 ;  /* 0x000000000c007224 */ /* 0x000fe200078e0221 */
[----:B------:R-:W-:Y:S01]  /*2e30*/  @P2 IADD3 R15, PT, PT, R15, 0x1, RZ ;  /* 0x000000010f0f2810 */ /* 0x000fe20007ffe0ff */
[----:B------:R-:W-:Y:S01]  /*2e40*/  @!P3 IMAD.IADD R26, R26, 0x1, -R13 ;  /* 0x000000011a1ab824 */ /* 0x000fe200078e0a0d */
[----:B------:R-:W-:Y:S01]  /*2e50*/  ISETP.GE.AND P2, PT, R11, RZ, PT ;  /* 0x000000ff0b00720c */ /* 0x000fe20003f46270 */
[----:B------:R-:W-:Y:S01]  /*2e60*/  @!P3 VIADD R17, R17, 0x1 ;  /* 0x000000011111b836 */ /* 0x000fe20000000000 */
[----:B------:R-:W-:Y:S01]  /*2e70*/  LOP3.LUT R11, R37, R6, RZ, 0x3c, !PT ;  /* 0x00000006250b7212 */ /* 0x000fe200078e3cff */
[----:B------:R-:W-:Y:S01]  /*2e80*/  @!P1 IMAD.IADD R16, R16, 0x1, -R21 ;  /* 0x0000000110109824 */ /* 0x000fe200078e0a15 */
[----:B------:R-:W-:Y:S01]  /*2e90*/  ISETP.GE.U32.AND P6, PT, R26, R13, PT ;  /* 0x0000000d1a00720c */ /* 0x000fe20003fc6070 */
[----:B------:R-:W-:Y:S01]  /*2ea0*/  @!P1 VIADD R29, R29, 0x1 ;  /* 0x000000011d1d9836 */ /* 0x000fe20000000000 */
[----:B------:R-:W-:-:S02]  /*2eb0*/  @!P0 IADD3 R15, PT, PT, -R15, RZ, RZ ;  /* 0x000000ff0f0f8210 */ /* 0x000fc40007ffe1ff */
[----:B------:R-:W-:Y:S02]  /*2ec0*/  @!P4 LOP3.LUT R15, RZ, R18, RZ, 0x33, !PT ;  /* 0x00000012ff0fc212 */ /* 0x000fe400078e33ff */
        /* <DEDUP_REMOVED lines=26> */
[----:B------:R-:W-:Y:S02]  /*3070*/  IMAD R3, R10, UR9, RZ ;  /* 0x000000090a037c24 */ /* 0x000fe4000f8e02ff */
[----:B------:R-:W-:Y:S01]  /*3080*/  IMAD R2, R6, R2, R37 ;  /* 0x0000000206027224 */ /* 0x000fe200078e0225 */
        /* <DEDUP_REMOVED lines=13> */
.L_x_327:
[----:B------:R-:W0:Y:S01]  /*3160*/  LDC.64 R2, c[0x0][0x420] ;  /* 0x00010800ff027b82 */ /* 0x000e220000000a00 */
[----:B------:R-:W-:-:S05]  /*3170*/  IADD3 R0, PT, PT, R28, UR6, RZ ;  /* 0x000000061c007c10 */ /* 0x000fca000fffe0ff */
[----:B0-----:R-:W-:-:S05]  /*3180*/  IMAD.WIDE.U32 R2, R0, 0x4, R2 ;  /* 0x0000000400027825 */ /* 0x001fca00078e0002 */
[----:B------:R1:W-:Y:S02]  /*3190*/  STG.E desc[UR12][R2.64], R22 ;  /* 0x0000001602007986 */ /* 0x0003e4000c10190c */
.L_x_326:
[----:B------:R-:W-:Y:S05]  /*31a0*/  BSYNC.RECONVERGENT B1 ;  /* 0x0000000000017941 */ /* 0x000fea0003800200 */
.L_x_325:
[----:B------:R-:W2:Y:S01]  /*31b0*/  LDCU UR14, c[0x0][0x534] ;  /* 0x0000a680ff0e77ac */ /* 0x000ea20008000800 */
[C---:B------:R-:W-:Y:S01]  /*31c0*/  LOP3.LUT R0, R19.reuse, 0x7, RZ, 0xc0, !PT ;  /* 0x0000000713007812 */ /* 0x040fe200078ec0ff */
[----:B------:R-:W-:Y:S01]  /*31d0*/  IMAD.SHL.U32 R15, R19, 0x4, RZ ;  /* 0x00000004130f7824 */ /* 0x000fe200078e00ff */
[----:B------:R-:W-:Y:S01]  /*31e0*/  CS2R R4, SRZ ;  /* 0x0000000000047805 */ /* 0x000fe2000001ff00 */
[----:B------:R-:W3:Y:S01]  /*31f0*/  LDCU UR9, c[0x0][0x44c] ;  /* 0x00008980ff0977ac */ /* 0x000ee20008000800 */
[----:B01----:R-:W-:Y:S02]  /*3200*/  LOP3.LUT R2, R0, 0x8, RZ, 0xfc, !PT ;  /* 0x0000000800027812 */ /* 0x003fe400078efcff */
[----:B------:R-:W-:Y:S02]  /*3210*/  CS2R R10, SRZ ;  /* 0x00000000000a7805 */ /* 0x000fe4000001ff00 */
[----:B------:R-:W-:Y:S01]  /*3220*/  LOP3.LUT R15, R15, 0x1c, RZ, 0xc0, !PT ;  /* 0x0000001c0f0f7812 */ /* 0x000fe200078ec0ff */
[----:B------:R-:W-:-:S04]  /*3230*/  IMAD.MOV.U32 R13, RZ, RZ, RZ ;  /* 0x000000ffff0d7224 */ /* 0x000fc800078e00ff */
[----:B------:R-:W-:Y:S01]  /*3240*/  IMAD R30, R28, 0x60, R15 ;  /* 0x000000601c1e7824 */ /* 0x000fe200078e020f */
[----:B--2---:R-:W-:Y:S01]  /*3250*/  ISETP.GE.AND P1, PT, R0, UR14, PT ;  /* 0x0000000e00007c0c */ /* 0x004fe2000bf26270 */
[----:B------:R-:W-:Y:S01]  /*3260*/  UISETP.GE.AND UP0, UPT, UR14, 0x1, UPT ;  /* 0x000000010e00788c */ /* 0x000fe2000bf06270 */
[----:B------:R-:W-:Y:S02]  /*3270*/  ISETP.GE.AND P0, PT, R2, UR14, PT ;  /* 0x0000000e02007c0c */ /* 0x000fe4000bf06270 */
[----:B------:R-:W-:Y:S02]  /*3280*/  CS2R R2, SRZ ;  /* 0x0000000000027805 */ /* 0x000fe4000001ff00 */
[C---:B------:R-:W-:Y:S01]  /*3290*/  ISETP.GT.U32.OR P1, PT, R19.reuse, 0x7f, P1 ;  /* 0x0000007f1300780c */ /* 0x040fe20000f24470 */
[----:B---3--:R-:W-:Y:S01]  /*32a0*/  UIMAD UR4, UR6, UR9, URZ ;  /* 0x00000009060472a4 */ /* 0x008fe2000f8e02ff */
[----:B------:R-:W-:-:S05]  /*32b0*/  ISETP.GT.U32.OR P0, PT, R19, 0x7f, P0 ;  /* 0x0000007f1300780c */ /* 0x000fca0000704470 */
[----:B------:R-:W-:-:S06]  /*32c0*/  IMAD.U32 R12, RZ, RZ, UR4 ;  /* 0x00000004ff0c7e24 */ /* 0x000fcc000f8e00ff */
[----:B------:R-:W-:Y:S01]  /*32d0*/  @!P1 FADD.FTZ R7, -R22, R24 ;  /* 0x0000001816079221 */ /* 0x000fe20000010100 */
[----:B------:R-:W-:Y:S02]  /*32e0*/  @!P1 IMAD R6, R0, 0x44, R25 ;  /* 0x0000004400069824 */ /* 0x000fe400078e0219 */
[----:B------:R-:W-:Y:S01]  /*32f0*/  @!P0 FADD.FTZ R22, -R22, R23 ;  /* 0x0000001716168221 */ /* 0x000fe20000010100 */
[----:B------:R-:W-:Y:S02]  /*3300*/  @!P0 IMAD R25, R0, 0x44, R25 ;  /* 0x0000004400198824 */ /* 0x000fe400078e0219 */
[----:B------:R-:W-:Y:S01]  /*3310*/  @!P1 FMUL.FTZ R7, R7, 1.4426950216293334961 ;  /* 0x3fb8aa3b07079820 */ /* 0x000fe20000410000 */
[----:B------:R-:W-:Y:S02]  /*3320*/  IMAD.MOV.U32 R0, RZ, RZ, RZ ;  /* 0x000000ffff007224 */ /* 0x000fe400078e00ff */
[----:B------:R-:W-:-:S03]  /*3330*/  @!P0 FMUL.FTZ R8, R22, 1.4426950216293334961 ;  /* 0x3fb8aa3b16088820 */ /* 0x000fc60000410000 */
[----:B------:R-:W0:Y:S08]  /*3340*/  @!P1 MUFU.EX2 R7, R7 ;  /* 0x0000000700079308 */ /* 0x000e300000000800 */
[----:B------:R-:W1:Y:S01]  /*3350*/  @!P0 MUFU.EX2 R8, R8 ;  /* 0x0000000800088308 */ /* 0x000e620000000800 */
[----:B0-----:R0:W-:Y:S04]  /*3360*/  @!P1 STS [R6], R7 ;  /* 0x0000000706009388 */ /* 0x0011e80000000800 */
[----:B-1----:R1:W-:Y:S01]  /*3370*/  @!P0 STS [R25+0x220], R8 ;  /* 0x0002200819008388 */ /* 0x0023e20000000800 */
[----:B------:R-:W-:Y:S01]  /*3380*/  BAR.SYNC.DEFER_BLOCKING 0x0 ;  /* 0x0000000000007b1d */ /* 0x000fe20000010000 */
[----:B------:R-:W-:-:S04]  /*3390*/  IADD3 R30, P0, PT, R30, UR4, RZ ;  /* 0x000000041e1e7c10 */ /* 0x000fc8000ff1e0ff */
        /* <DEDUP_REMOVED lines=8> */
[----:B------:R-:W-:Y:S01]  /*3420*/  UISETP.GE.U32.AND UP1, UPT, UR14, 0x4, UPT ;  /* 0x000000040e00788c */ /* 0x000fe2000bf26070 */
[----:B------:R-:W-:Y:S01]  /*3430*/  IMAD.MOV.U32 R0, RZ, RZ, RZ ;  /* 0x000000ffff007224 */ /* 0x000fe200078e00ff */
[----:B------:R-:W-:Y:S02]  /*3440*/  CS2R R24, SRZ ;  /* 0x0000000000187805 */ /* 0x000fe4000001ff00 */
[----:B------:R-:W-:Y:S02]  /*3450*/  CS2R R22, SRZ ;  /* 0x0000000000167805 */ /* 0x000fe4000001ff00 */
[----:B------:R-:W-:-:S02]  /*3460*/  CS2R R20, SRZ ;  /* 0x0000000000147805 */ /* 0x000fc4000001ff00 */
[----:B------:R-:W-:Y:S01]  /*3470*/  CS2R R18, SRZ ;  /* 0x0000000000127805 */ /* 0x000fe2000001ff00 */
[----:B------:R-:W-:Y:S02]  /*3480*/  UIADD3 UR8, UPT, UPT, UR7, -UR6, URZ ;  /* 0x8000000607087290 */ /* 0x000fe4000fffe0ff */
[----:B------:R-:W-:Y:S01]  /*3490*/  UIMAD UR9, UR7, UR9, URZ ;  /* 0x00000009070972a4 */ /* 0x000fe2000f8e02ff */
[----:B0-----:R-:W-:Y:S01]  /*34a0*/  LEA R30, P0, R30, UR4, 0x2 ;  /* 0x000000041e1e7c11 */ /* 0x001fe2000f8010ff */
[----:B------:R-:W-:-:S03]  /*34b0*/  ULOP3.LUT UR4, UR14, 0x3, URZ, 0xc0, !UPT ;  /* 0x000000030e047892 */ /* 0x000fc6000f8ec0ff */
[----:B------:R-:W-:Y:S02]  /*34c0*/  IADD3.X R31, PT, PT, R17, UR5, RZ, P0, !PT ;  /* 0x00000005111f7c10 */ /* 0x000fe400087fe4ff */
[----:B------:R-:W-:Y:S01]  /*34d0*/  CS2R R16, SRZ ;  /* 0x0000000000107805 */ /* 0x000fe2000001ff00 */
[----:B------:R-:W-:Y:S01]  /*34e0*/  UISETP.NE.AND UP0, UPT, UR4, URZ, UPT ;  /* 0x000000ff0400728c */ /* 0x000fe2000bf05270 */
[----:B------:R-:W-:Y:S10]  /*34f0*/  BRA.U !UP1, `(.L_x_334) ;  /* 0x0000000509787547 */ /* 0x000ff4000b800000 */
[----:B------:R-:W0:Y:S01]  /*3500*/  S2UR UR5, SR_CgaCtaId ;  /* 0x00000000000579c3 */ /* 0x000e220000008800 */
[----:B------:R-:W-:Y:S01]  /*3510*/  UMOV UR11, 0x400 ;  /* 0x00000400000b7882 */ /* 0x000fe20000000000 */
[----:B------:R-:W-:Y:S01]  /*3520*/  ULOP3.LUT UR14, UR14, 0x7ffffffc, URZ, 0xc0, !UPT ;  /* 0x7ffffffc0e0e7892 */ /* 0x000fe2000f8ec0ff */
[----:B------:R-:W-:Y:S01]  /*3530*/  ISETP.GE.AND P1, PT, R28, UR8, PT ;  /* 0x000000081c007c0c */ /* 0x000fe2000bf26270 */
[----:B------:R-:W-:Y:S01]  /*3540*/  IMAD.MOV.U32 R0, RZ, RZ, RZ ;  /* 0x000000ffff007224 */ /* 0x000fe200078e00ff */
[----:B------:R-:W-:Y:S02]  /*3550*/  CS2R R2, SRZ ;  /* 0x0000000000027805 */ /* 0x000fe4000001ff00 */
[----:B------:R-:W-:Y:S02]  /*3560*/  CS2R R4, SRZ ;  /* 0x0000000000047805 */ /* 0x000fe4000001ff00 */
[----:B------:R-:W-:Y:S02]  /*3570*/  CS2R R6, SRZ ;  /* 0x0000000000067805 */ /* 0x000fe4000001ff00 */
[----:B------:R-:W-:-:S02]  /*3580*/  CS2R R8, SRZ ;  /* 0x0000000000087805 */ /* 0x000fc4000001ff00 */
[----:B------:R-:W-:Y:S01]  /*3590*/  CS2R R10, SRZ ;  /* 0x00000000000a7805 */ /* 0x000fe2000001ff00 */
[----:B------:R-:W-:Y:S01]  /*35a0*/  IMAD.MOV.U32 R13, RZ, RZ, RZ ;  /* 0x000000ffff0d7224 */ /* 0x000fe200078e00ff */
[----:B------:R-:W-:Y:S01]  /*35b0*/  UIMAD.WIDE UR16, UR9, 0xc, URZ ;  /* 0x0000000c091078a5 */ /* 0x000fe2000f8e02ff */
[----:B------:R-:W-:Y:S01]  /*35c0*/  IMAD.U32 R29, RZ, RZ, UR14 ;  /* 0x0000000eff1d7e24 */ /* 0x000fe2000f8e00ff */
[----:B0-----:R-:W-:Y:S02]  /*35d0*/  ULEA UR5, UR5, UR11, 0x18 ;  /* 0x0000000b05057291 */ /* 0x001fe4000f8ec0ff */
[----:B------:R-:W-:-:S04]  /*35e0*/  UIADD3 UR11, UPT, UPT, -UR14, URZ, URZ ;  /* 0x000000ff0e0b7290 */ /* 0x000fc8000fffe1ff */
[----:B------:R-:W-:-:S05]  /*35f0*/  LEA R14, R28, UR5, 0x2 ;  /* 0x000000051c0e7c11 */ /* 0x000fca000f8e10ff */
[----:B------:R-:W-:-:S07]  /*3600*/  VIADD R14, R14, 0x88 ;  /* 0x000000880e0e7836 */ /* 0x000fce0000000000 */
.L_x_335:
[----:B------:R-:W2:Y:S01]  /*3610*/  @!P1 LDG.E.128 R16, desc[UR12][R30.64] ;  /* 0x0000000c1e109981 */ /* 0x000ea2000c1e1d00 */
[----:B------:R-:W-:Y:S01]  /*3620*/  MOV R35, UR9 ;  /* 0x0000000900237c02 */ /* 0x000fe20008000f00 */
[----:B------:R-:W-:Y:S01]  /*3630*/  UIADD3 UR11, UPT, UPT, UR11, 0x4, URZ ;  /* 0x000000040b0b7890 */ /* 0x000fe2000fffe0ff */
[----:B------:R-:W-:Y:S01]  /*3640*/  MOV R37, UR9 ;  /* 0x0000000900257c02 */ /* 0x000fe20008000f00 */
[----:B------:R-:W2:Y:S02]  /*3650*/  LDS R12, [R14+-0x88] ;  /* 0xffff78000e0c7984 */ /* 0x000ea40000000800 */
[--C-:B------:R-:W-:Y:S01]  /*3660*/  @!P1 IMAD.WIDE R32, R35, 0x4, R30.reuse ;  /* 0x0000000423209825 */ /* 0x100fe200078e021e */
[----:B------:R-:W-:Y:S01]  /*3670*/  UISETP.NE.AND UP1, UPT, UR11, URZ, UPT ;  /* 0x000000ff0b00728c */ /* 0x000fe2000bf25270 */
[----:B------:R-:W3:Y:S02]  /*3680*/  @!P1 LDG.E.128 R20, desc[UR12][R30.64+0x80] ;  /* 0x0000800c1e149981 */ /* 0x000ee4000c1e1d00 */
[----:B------:R-:W-:Y:S02]  /*3690*/  @!P1 IMAD.WIDE R34, R37, 0x8, R30 ;  /* 0x0000000825229825 */ /* 0x000fe400078e021e */
[----:B------:R-:W4:Y:S02]  /*36a0*/  @!P1 LDG.E.128 R24, desc[UR12][R30.64+0x100] ;  /* 0x0001000c1e189981 */ /* 0x000f24000c1e1d00 */
        /* <DEDUP_REMOVED lines=16> */
[----:B0-----:R-:W-:Y:S04]  /*37b0*/  @!P1 IADD3 R32, P0, PT, R30, UR16, RZ ;  /* 0x000000101e209c10 */ /* 0x001fe8000ff1e0ff */
[----:B------:R-:W-:Y:S02]  /*37c0*/  @!P1 IADD3.X R33, PT, PT, R31, UR17, RZ, P0, !PT ;  /* 0x000000111f219c10 */ /* 0x000fe400087fe4ff */
[----:B------:R-:W-:Y:S01]  /*37d0*/  LEA R30, P0, R37, R30, 0x4 ;  /* 0x0000001e251e7211 */ /* 0x000fe200078020ff */
        /* <DEDUP_REMOVED lines=14> */
[----:B------:R0:W4:Y:S04]  /*38c0*/  @!P1 LDG.E.128 R24, desc[UR12][R34.64+0x100] ;  /* 0x0001000c22189981 */ /* 0x000128000c1e1d00 */
[----:B------:R-:W2:Y:S01]  /*38d0*/  LDS R12, [R14] ;  /* 0x000000000e0c7984 */ /* 0x000ea20000000800 */
[----:B0-----:R-:W-:Y:S04]  /*38e0*/  MOV R35, UR9 ;  /* 0x0000000900237c02 */ /* 0x001fe80008000f00 */
        /* <DEDUP_REMOVED lines=31> */
.L_x_334:
[----:B------:R-:W-:Y:S05]  /*3ae0*/  BRA.U !UP0, `(.L_x_333) ;  /* 0x0000000108807547 */ /* 0x000fea000b800000 */
[----:B------:R-:W0:Y:S01]  /*3af0*/  S2UR UR5, SR_CgaCtaId ;  /* 0x00000000000579c3 */ /* 0x000e220000008800 */
[----:B------:R-:W-:Y:S01]  /*3b00*/  UMOV UR11, 0x400 ;  /* 0x00000400000b7882 */ /* 0x000fe20000000000 */
[----:B------:R-:W-:Y:S01]  /*3b10*/  IMAD R29, R29, 0x11, R28 ;  /* 0x000000111d1d7824 */ /* 0x000fe200078e021c */
[----:B------:R-:W-:Y:S01]  /*3b20*/  IADD3 R30, P1, PT, R30, 0x100, RZ ;  /* 0x000001001e1e7810 */ /* 0x000fe20007f3e0ff */
[----:B------:R-:W-:Y:S01]  /*3b30*/  UIMAD.WIDE UR14, UR9, 0x4, URZ ;  /* 0x00000004090e78a5 */ /* 0x000fe2000f8e02ff */
[----:B------:R-:W-:Y:S01]  /*3b40*/  ISETP.GE.AND P0, PT, R28, UR8, PT ;  /* 0x000000081c007c0c */ /* 0x000fe2000bf06270 */
[----:B------:R-:W-:Y:S02]  /*3b50*/  UIADD3 UR4, UPT, UPT, -UR4, URZ, URZ ;  /* 0x000000ff04047290 */ /* 0x000fe4000fffe1ff */
[----:B------:R-:W-:Y:S01]  /*3b60*/  IMAD.X R31, RZ, RZ, R31, P1 ;  /* 0x000000ffff1f7224 */ /* 0x000fe200008e061f */
[----:B0-----:R-:W-:-:S06]  /*3b70*/  ULEA UR5, UR5, UR11, 0x18 ;  /* 0x0000000b05057291 */ /* 0x001fcc000f8ec0ff */
[----:B------:R-:W-:-:S07]  /*3b80*/  LEA R14, R29, UR5, 0x2 ;  /* 0x000000051d0e7c11 */ /* 0x000fce000f8e10ff */
.L_x_336:
[----:B------:R-:W2:Y:S01]  /*3b90*/  @!P0 LDG.E.128 R16, desc[UR12][R30.64+-0x100] ;  /* 0xffff000c1e108981 */ /* 0x000ea2000c1e1d00 */
[----:B------:R-:W-:Y:S03]  /*3ba0*/  UIADD3 UR4, UPT, UPT, UR4, 0x1, URZ ;  /* 0x0000000104047890 */ /* 0x000fe6000fffe0ff */
[----:B------:R-:W3:Y:S01]  /*3bb0*/  @!P0 LDG.E.128 R20, desc[UR12][R30.64+-0x80] ;  /* 0xffff800c1e148981 */ /* 0x000ee2000c1e1d00 */
[----:B------:R-:W-:Y:S03]  /*3bc0*/  UISETP.NE.AND UP0, UPT, UR4, URZ, UPT ;  /* 0x000000ff0400728c */ /* 0x000fe6000bf05270 */
[----:B------:R0:W4:Y:S04]  /*3bd0*/  @!P0 LDG.E.128 R24, desc[UR12][R30.64] ;  /* 0x0000000c1e188981 */ /* 0x000128000c1e1d00 */
[----:B------:R1:W2:Y:S01]  /*3be0*/  LDS R12, [R14] ;  /* 0x000000000e0c7984 */ /* 0x0002a20000000800 */
[----:B0-----:R-:W-:Y:S02]  /*3bf0*/  IADD3 R30, P1, PT, R30, UR14, RZ ;  /* 0x0000000e1e1e7c10 */ /* 0x001fe4000ff3e0ff */
[----:B-1----:R-:W-:Y:S02]  /*3c00*/  IADD3 R14, PT, PT, R14, 0x44, RZ ;  /* 0x000000440e0e7810 */ /* 0x002fe40007ffe0ff */
[----:B------:R-:W-:Y:S01]  /*3c10*/  IADD3.X R31, PT, PT, R31, UR15, RZ, P1, !PT ;  /* 0x0000000f1f1f7c10 */ /* 0x000fe20008ffe4ff */
        /* <DEDUP_REMOVED lines=13> */
.L_x_333:
[----:B------:R-:W-:-:S04]  /*3cf0*/  IADD3 R28, PT, PT, R28, UR6, RZ ;  /* 0x000000061c1c7c10 */ /* 0x000fc8000fffe0ff */
[----:B------:R-:W-:-:S13]  /*3d00*/  ISETP.GE.AND P0, PT, R28, UR7, PT ;  /* 0x000000071c007c0c */ /* 0x000fda000bf06270 */
[----:B------:R-:W-:Y:S05]  /*3d10*/  @P0 EXIT ;  /* 0x000000000000094d */ /* 0x000fea0003800000 */
[----:B------:R-:W-:Y:S01]  /*3d20*/  IABS R18, UR10 ;  /* 0x0000000a00127c13 */ /* 0x000fe20008000000 */
        /* <DEDUP_REMOVED lines=82> */
        .weak           $__internal_10_$__cuda_sm20_div_s64
        .type           $__internal_10_$__cuda_sm20_div_s64,@function
        .size           $__internal_10_$__cuda_sm20_div_s64,(.L_x_5454 - $__internal_10_$__cuda_sm20_div_s64)
$__internal_10_$__cuda_sm20_div_s64:
        /* <DEDUP_REMOVED lines=82> */
[----:B------:R-:W-:Y:S06]  /*4770*/  RET.REL.NODEC R16 `(_ZN5flash32flash_fwd_splitkv_combine_kernelI23Flash_fwd_kernel_traitsILi96ELi64ELi128ELi4ELb0ELb0EN7cutlass6half_tE19Flash_kernel_traitsILi96ELi64ELi128ELi4ES3_EELi16ELi4ELb1EEEvNS_16Flash_fwd_paramsE) ;  /* 0xffffffb810207950 */ /* 0x000fec0003c3ffff */
.L_x_337:
        /* <DEDUP_REMOVED lines=16> */
.L_x_5454:


//--------------------- .text._ZN5flash32flash_fwd_splitkv_combine_kernelI23Flash_fwd_kernel_traitsILi96ELi64ELi128ELi4ELb0ELb0EN7cutlass6half_tE19Flash_kernel_traitsILi96ELi64ELi128ELi4ES3_EELi16ELi3ELb1EEEvNS_16Flash_fwd_paramsE --------------------------
	.section	.text._ZN5flash32flash_fwd_splitkv_combine_kernelI23Flash_fwd_kernel_traitsILi96ELi64ELi128ELi4ELb0ELb0EN7cutlass6half_tE19Flash_kernel_traitsILi96ELi64ELi128ELi4ES3_EELi16ELi3ELb1EEEvNS_16Flash_fwd_paramsE,"ax",@progbits
	.align	128
        .global         _ZN5flash32flash_fwd_splitkv_combine_kernelI23Flash_fwd_kernel_traitsILi96ELi64ELi128ELi4ELb0ELb0EN7cutlass6half_tE19Flash_kernel_traitsILi96ELi64ELi128ELi4ES3_EELi16ELi3ELb1EEEvNS_16Flash_fwd_paramsE
        .type           _ZN5flash32flash_fwd_splitkv_combine_kernelI23Flash_fwd_kernel_traitsILi96ELi64ELi128ELi4ELb0ELb0EN7cutlass6half_tE19Flash_kernel_traitsILi96ELi64ELi128ELi4ES3_EELi16ELi3ELb1EEEvNS_16Flash_fwd_paramsE,@function
        .size           _ZN5flash32flash_fwd_splitkv_combine_kernelI23Flash_fwd_kernel_traitsILi96ELi64ELi128ELi4ELb0ELb0EN7cutlass6half_tE19Flash_kernel_traitsILi96ELi64ELi128ELi4ES3_EELi16ELi3ELb1EEEvNS_16Flash_fwd_paramsE,(.L_x_5455 - _ZN5flash32flash_fwd_splitkv_combine_kernelI23Flash_fwd_kernel_traitsILi96ELi64ELi128ELi4ELb0ELb0EN7cutlass6half_tE19Flash_kernel_traitsILi96ELi64ELi128ELi4ES3_EELi16ELi3ELb1EEEvNS_16Flash_fwd_paramsE)
        .other          _ZN5flash32flash_fwd_splitkv_combine_kernelI23Flash_fwd_kernel_traitsILi96ELi64ELi128ELi4ELb0ELb0EN7cutlass6half_tE19Flash_kernel_traitsILi96ELi64ELi128ELi4ES3_EELi16ELi3ELb1EEEvNS_16Flash_fwd_paramsE,@"STO_CUDA_ENTRY STV_DEFAULT"
_ZN5flash32flash_fwd_splitkv_combine_kernelI23Flash_fwd_kernel_traitsILi96ELi64ELi128ELi4ELb0ELb0EN7cutlass6half_tE19Flash_kernel_traitsILi96ELi64ELi128ELi4ES3_EELi16ELi3ELb1EEEvNS_16Flash_fwd_paramsE:
.text._ZN5flash32flash_fwd_splitkv_combine_kernelI23Flash_fwd_kernel_traitsILi96ELi64ELi128ELi4ELb0ELb0EN7cutlass6half_tE19Flash_kernel_traitsILi96ELi64ELi128ELi4ES3_EELi16ELi3ELb1EEEvNS_16Flash_fwd_paramsE:
        /* <DEDUP_REMOVED lines=38> */
.L_x_338:
[----:B------:R-:W-:Y:S01]  /*0260*/  IMAD.U32 R22, RZ, RZ, UR7 ;  /* 0x00000007ff167e24 */ /* 0x000fe2000f8e00ff */
[----:B------:R-:W-:Y:S01]  /*0270*/  MOV R18, UR14 ;  /* 0x0000000e00127c02 */ /* 0x000fe20008000f00 */
[----:B------:R-:W-:Y:S01]  /*0280*/  IMAD.U32 R19, RZ, RZ, UR15 ;  /* 0x0000000fff137e24 */ /* 0x000fe2000f8e00ff */
[----:B------:R-:W-:Y:S02]  /*0290*/  MOV R17, UR8 ;  /* 0x0000000800117c02 */ /* 0x000fe40008000f00 */
[----:B------:R-:W-:Y:S02]  /*02a0*/  MOV R16, 0x2c0 ;  /* 0x000002c000107802 */ /* 0x000fe40000000f00 */
[----:B------:R-:W-:Y:S05]  /*02b0*/  CALL.REL.NOINC `($__internal_11_$__cuda_sm20_div_s64) ;  /* 0x0000003c00807944 */ /* 0x000fea0003c00000 */
[----:B------:R-:W-:-:S07]  /*02c0*/  MOV R13, R19 ;  /* 0x00000013000d7202 */ /* 0x000fce0000000f00 */
.L_x_339:
        /* <DEDUP_REMOVED lines=30> */
.L_x_341:
[----:B------:R-:W-:Y:S01]  /*04b0*/  IMAD.MOV.U32 R22, RZ, RZ, R12 ;  /* 0x000000ffff167224 */ /* 0x000fe200078e000c */
[----:B------:R-:W-:Y:S02]  /*04c0*/  MOV R19, R13 ;  /* 0x0000000d00137202 */ /* 0x000fe40000000f00 */
[----:B------:R-:W-:Y:S02]  /*04d0*/  MOV R16, 0x4f0 ;  /* 0x000004f000107802 */ /* 0x000fe40000000f00 */
[----:B------:R-:W-:Y:S05]  /*04e0*/  CALL.REL.NOINC `($__internal_11_$__cuda_sm20_div_s64) ;  /* 0x0000003800f47944 */ /* 0x000fea0003c00000 */
[----:B------:R-:W-:Y:S02]  /*04f0*/  MOV R24, R12 ;  /* 0x0000000c00187202 */ /* 0x000fe40000000f00 */
[----:B------:R-:W-:Y:S02]  /*0500*/  MOV R25, R19 ;  /* 0x0000001300197202 */ /* 0x000fe40000000f00 */
.L_x_342:
[----:B------:R-:W-:Y:S05]  /*0510*/  BSYNC.RECONVERGENT B0 ;  /* 0x0000000000007941 */ /* 0x000fea0003800200 */
.L_x_340:
        /* <DEDUP_REMOVED lines=36> */
[----:B------:R-:W-:Y:S01]  /*0760*/  IMAD.MOV.U32 R4, RZ, RZ, RZ ;  /* 0x000000ffff047224 */ /* 0x000fe200078e00ff */
[----:B------:R-:W-:Y:S01]  /*0770*/  ISETP.NE.U32.AND P0, PT, R13, RZ, PT ;  /* 0x000000ff0d00720c */ /* 0x000fe20003f05070 */
[----:B------:R-:W-:-:S05]  /*0780*/  IMAD.MOV.U32 R19, RZ, RZ, RZ ;  /* 0x000000ffff137224 */ /* 0x000fca00078e00ff */
[----:B0-----:R-:W0:Y:S02]  /*0790*/  MUFU.RCP R5, R6 ;  /* 0x0000000600057308 */ /* 0x001e240000001000 */
[----:B0-----:R-:W-:-:S06]  /*07a0*/  IADD3 R5, PT, PT, R5, 0xffffffe, RZ ;  /* 0x0ffffffe05057810 */ /* 0x001fcc0007ffe0ff */
[----:B------:R-:W0:Y:S02]  /*07b0*/  F2I.FTZ.U32.TRUNC.NTZ R5, R5 ;  /* 0x0000000500057305 */ /* 0x000e24000021f000 */
[----:B0-----:R-:W-:-:S05]  /*07c0*/  IADD3 R2, PT, PT, RZ, -R5, RZ ;  /* 0x80000005ff027210 */ /* 0x001fca0007ffe0ff */
        /* <DEDUP_REMOVED lines=13> */
.L_x_344:
[----:B------:R-:W-:Y:S01]  /*08a0*/  IMAD.MOV.U32 R22, RZ, RZ, R18 ;  /* 0x000000ffff167224 */ /* 0x000fe200078e0012 */
[----:B------:R-:W-:Y:S01]  /*08b0*/  MOV R18, R13 ;  /* 0x0000000d00127202 */ /* 0x000fe20000000f00 */
[----:B------:R-:W-:Y:S01]  /*08c0*/  IMAD.MOV.U32 R19, RZ, RZ, R17 ;  /* 0x000000ffff137224 */ /* 0x000fe200078e0011 */
[----:B------:R-:W-:Y:S02]  /*08d0*/  MOV R17, R3 ;  /* 0x0000000300117202 */ /* 0x000fe40000000f00 */
[----:B------:R-:W-:Y:S02]  /*08e0*/  MOV R16, 0x900 ;  /* 0x0000090000107802 */ /* 0x000fe40000000f00 */
[----:B------:R-:W-:Y:S05]  /*08f0*/  CALL.REL.NOINC `($__internal_11_$__cuda_sm20_div_s64) ;  /* 0x0000003400f07944 */ /* 0x000fea0003c00000 */
[----:B------:R-:W-:Y:S02]  /*0900*/  MOV R18, R12 ;  /* 0x0000000c00127202 */ /* 0x000fe40000000f00 */
.L_x_345:
[----:B------:R-:W-:Y:S05]  /*0910*/  BSYNC.RECONVERGENT B0 ;  /* 0x0000000000007941 */ /* 0x000fea0003800200 */
.L_x_343:
        /* <DEDUP_REMOVED lines=75> */
[----:B------:R-:W-:Y:S01]  /*0dd0*/  @!P3 IMAD.IADD R9, R9, 0x1, -R6 ;  /* 0x000000010909b824 */ /* 0x000fe200078e0a06 */
[----:B------:R-:W-:Y:S01]  /*0de0*/  @!P3 IADD3 R12, PT, PT, R12, 0x1, RZ ;  /* 0x000000010c0cb810 */ /* 0x000fe20007ffe0ff */
[----:B------:R-:W-:Y:S01]  /*0df0*/  @!P0 IMAD.MOV R10, RZ, RZ, -R10 ;  /* 0x000000ffff0a8224 */ /* 0x000fe200078e0a0a */
[----:B------:R-:W-:Y:S02]  /*0e00*/  @!P1 LOP3.LUT R10, RZ, R8, RZ, 0x33, !PT ;  /* 0x00000008ff0a9212 */ /* 0x000fe400078e33ff */
[----:B------:R-:W-:Y:S02]  /*0e10*/  ISETP.GE.U32.AND P1, PT, R9, R6, PT ;  /* 0x000000060900720c */ /* 0x000fe40003f26070 */
[----:B------:R-:W-:Y:S02]  /*0e20*/  ISETP.LT.U32.AND P0, PT, R18, R10, PT ;  /* 0x0000000a1200720c */ /* 0x000fe40003f01070 */
[----:B------:R-:W-:Y:S02]  /*0e30*/  SHF.R.S32.HI R9, RZ, 0x1f, R10 ;  /* 0x0000001fff097819 */ /* 0x000fe4000001140a */
[----:B------:R-:W-:-:S02]  /*0e40*/  ISETP.NE.AND P3, PT, R5, RZ, PT ;  /* 0x000000ff0500720c */ /* 0x000fc40003f65270 */
[----:B------:R-:W-:-:S04]  /*0e50*/  ISETP.LT.AND.EX P0, PT, R19, R9, PT, P0 ;  /* 0x000000091300720c */ /* 0x000fc80003f01300 */
[C---:B------:R-:W-:Y:S01]  /*0e60*/  SEL R2, R19.reuse, R9, P0 ;  /* 0x0000000913027207 */ /* 0x040fe20000000000 */
[----:B------:R-:W-:Y:S01]  /*0e70*/  @P1 VIADD R12, R12, 0x1 ;  /* 0x000000010c0c1836 */ /* 0x000fe20000000000 */
[----:B------:R-:W-:Y:S02]  /*0e80*/  SEL R9, RZ, 0x1, !P3 ;  /* 0x00000001ff097807 */ /* 0x000fe40005800000 */
[----:B------:R-:W-:Y:S01]  /*0e90*/  LOP3.LUT R6, R19, R2, RZ, 0xfc, !PT ;  /* 0x0000000213067212 */ /* 0x000fe200078efcff */
[----:B------:R-:W-:Y:S01]  /*0ea0*/  IMAD.MOV.U32 R5, RZ, RZ, R12 ;  /* 0x000000ffff057224 */ /* 0x000fe200078e000c */
[----:B------:R-:W-:Y:S02]  /*0eb0*/  SEL R10, R18, R10, P0 ;  /* 0x0000000a120a7207 */ /* 0x000fe40000000000 */
[----:B------:R-:W-:Y:S01]  /*0ec0*/  ISETP.NE.U32.AND P1, PT, R6, RZ, PT ;  /* 0x000000ff0600720c */ /* 0x000fe20003f25070 */
[----:B------:R-:W-:Y:S01]  /*0ed0*/  @!P2 IMAD.MOV R5, RZ, RZ, -R5 ;  /* 0x000000ffff05a224 */ /* 0x000fe200078e0a05 */
[----:B------:R-:W-:-:S02]  /*0ee0*/  SHF.R.S32.HI R6, RZ, 0x1f, R11 ;  /* 0x0000001fff067819 */ /* 0x000fc4000001140b */
[----:B------:R-:W-:Y:S02]  /*0ef0*/  @!P4 LOP3.LUT R5, RZ, R4, RZ, 0x33, !PT ;  /* 0x00000004ff05c212 */ /* 0x000fe400078e33ff */
[----:B------:R-:W-:-:S07]  /*0f00*/  LOP3.LUT R9, R6, R9, RZ, 0xfc, !PT ;  /* 0x0000000906097212 */ /* 0x000fce00078efcff */
        /* <DEDUP_REMOVED lines=21> */
.L_x_347:
[----:B------:R-:W-:Y:S01]  /*1060*/  IMAD.MOV.U32 R22, RZ, RZ, R18 ;  /* 0x000000ffff167224 */ /* 0x000fe200078e0012 */
[----:B------:R-:W-:Y:S01]  /*1070*/  MOV R18, R10 ;  /* 0x0000000a00127202 */ /* 0x000fe20000000f00 */
[----:B------:R-:W-:Y:S01]  /*1080*/  IMAD.MOV.U32 R17, RZ, RZ, R2 ;  /* 0x000000ffff117224 */ /* 0x000fe200078e0002 */
[----:B------:R-:W-:Y:S02]  /*1090*/  MOV R16, 0x10b0 ;  /* 0x000010b000107802 */ /* 0x000fe40000000f00 */
[----:B------:R-:W-:Y:S05]  /*10a0*/  CALL.REL.NOINC `($__internal_11_$__cuda_sm20_div_s64) ;  /* 0x0000003000047944 */ /* 0x000fea0003c00000 */
[----:B------:R-:W-:Y:S02]  /*10b0*/  MOV R32, R12 ;  /* 0x0000000c00207202 */ /* 0x000fe40000000f00 */
[----:B------:R-:W-:Y:S02]  /*10c0*/  MOV R33, R19 ;  /* 0x0000001300217202 */ /* 0x000fe40000000f00 */
.L_x_348:
[----:B------:R-:W-:Y:S05]  /*10d0*/  BSYNC.RECONVERGENT B0 ;  /* 0x0000000000007941 */ /* 0x000fea0003800200 */
.L_x_346:
        /* <DEDUP_REMOVED lines=58> */
.L_x_350:
[----:B------:R-:W-:Y:S01]  /*1480*/  IMAD.MOV.U32 R22, RZ, RZ, R24 ;  /* 0x000000ffff167224 */ /* 0x000fe200078e0018 */
[----:B------:R-:W-:Y:S01]  /*1490*/  MOV R19, R25 ;  /* 0x0000001900137202 */ /* 0x000fe20000000f00 */
[----:B------:R-:W-:Y:S01]  /*14a0*/  IMAD.MOV.U32 R18, RZ, RZ, R7 ;  /* 0x000000ffff127224 */ /* 0x000fe200078e0007 */
[----:B------:R-:W-:Y:S02]  /*14b0*/  MOV R16, 0x14d0 ;  /* 0x000014d000107802 */ /* 0x000fe40000000f00 */
[----:B------:R-:W-:Y:S05]  /*14c0*/  CALL.REL.NOINC `($__internal_11_$__cuda_sm20_div_s64) ;  /* 0x0000002800fc7944 */ /* 0x000fea0003c00000 */
[----:B------:R-:W-:Y:S02]  /*14d0*/  MOV R18, R12 ;  /* 0x0000000c00127202 */ /* 0x000fe40000000f00 */
.L_x_351:
[----:B------:R-:W-:Y:S05]  /*14e0*/  BSYNC.RECONVERGENT B0 ;  /* 0x0000000000007941 */ /* 0x000fea0003800200 */
.L_x_349:
[----:B------:R-:W0:Y:S01]  /*14f0*/  LDCU UR5, c[0x0][0x434] ;  /* 0x00008680ff0577ac */ /* 0x000e220008000800 */
[----:B------:R-:W1:Y:S01]  /*1500*/  S2R R20, SR_TID.X ;  /* 0x0000000000147919 */ /* 0x000e620000002100 */
[----:B------:R-:W-:Y:S01]  /*1510*/  BSSY.RECONVERGENT B0, `(.L_x_352) ;  /* 0x000003f000007945 */ /* 0x000fe20003800200 */
[----:B------:R-:W-:Y:S01]  /*1520*/  MOV R17, 0xff800000 ;  /* 0xff80000000117802 */ /* 0x000fe20000000f00 */
[----:B------:R-:W2:Y:S01]  /*1530*/  LDCU UR16, c[0x0][0x534] ;  /* 0x0000a680ff1077ac */ /* 0x000ea20008000800 */
[----:B------:R-:W-:Y:S01]  /*1540*/  IMAD.MOV.U32 R24, RZ, RZ, -0x800000 ;  /* 0xff800000ff187424 */ /* 0x000fe200078e00ff */
[----:B------:R-:W3:Y:S01]  /*1550*/  LDCU UR9, c[0x0][0x430] ;  /* 0x00008600ff0977ac */ /* 0x000ee20008000800 */
[----:B------:R-:W-:Y:S01]  /*1560*/  USHF.R.S32.HI UR4, URZ, 0x1f, UR10 ;  /* 0x0000001fff047899 */ /* 0x000fe2000801140a */
[----:B------:R-:W4:Y:S01]  /*1570*/  LDCU.64 UR12, c[0x0][0x358] ;  /* 0x00006b00ff0c77ac */ /* 0x000f220008000a00 */
[----:B0-----:R-:W-:Y:S02]  /*1580*/  IMAD.U32 R8, RZ, RZ, UR5 ;  /* 0x00000005ff087e24 */ /* 0x001fe4000f8e00ff */
[----:B------:R-:W-:-:S03]  /*1590*/  ULOP3.LUT UR4, UR4, 0x1, URZ, 0xfc, !UPT ;  /* 0x0000000104047892 */ /* 0x000fc6000f8efcff */
[----:B------:R-:W-:Y:S01]  /*15a0*/  IABS R8, R8 ;  /* 0x0000000800087213 */ /* 0x000fe20000000000 */
[----:B---3--:R-:W-:-:S03]  /*15b0*/  UIMAD UR9, UR5, UR9, URZ ;  /* 0x00000009050972a4 */ /* 0x008fc6000f8e02ff */
[----:B------:R-:W0:Y:S01]  /*15c0*/  I2F.RP R12, R8 ;  /* 0x00000008000c7306 */ /* 0x000e220000209400 */
[C---:B-1----:R-:W-:Y:S02]  /*15d0*/  ISETP.GT.U32.AND P1, PT, R20.reuse, 0x7f, PT ;  /* 0x0000007f1400780c */ /* 0x042fe40003f24070 */
[----:B------:R-:W-:Y:S02]  /*15e0*/  LOP3.LUT R25, R20, 0x7, RZ, 0xc0, !PT ;  /* 0x0000000714197812 */ /* 0x000fe400078ec0ff */
[----:B------:R-:W-:-:S03]  /*15f0*/  SHF.R.U32.HI R28, RZ, 0x3, R20 ;  /* 0x00000003ff1c7819 */ /* 0x000fc60000011614 */
[----:B0-----:R-:W0:Y:S02]  /*1600*/  MUFU.RCP R14, R12 ;  /* 0x0000000c000e7308 */ /* 0x001e240000001000 */
[----:B0-----:R-:W-:-:S06]  /*1610*/  VIADD R14, R14, 0xffffffe ;  /* 0x0ffffffe0e0e7836 */ /* 0x001fcc0000000000 */
[----:B------:R-:W0:Y:S02]  /*1620*/  F2I.FTZ.U32.TRUNC.NTZ R15, R14 ;  /* 0x0000000e000f7305 */ /* 0x000e24000021f000 */
[--C-:B0-----:R-:W-:Y:S02]  /*1630*/  IMAD.MOV R5, RZ, RZ, -R15.reuse ;  /* 0x000000ffff057224 */ /* 0x101fe400078e0a0f */
[----:B------:R-:W-:Y:S02]  /*1640*/  IMAD.MOV.U32 R14, RZ, RZ, RZ ;  /* 0x000000ffff0e7224 */ /* 0x000fe400078e00ff */
[----:B------:R-:W-:Y:S01]  /*1650*/  IMAD R6, R5, R8, RZ ;  /* 0x0000000805067224 */ /* 0x000fe200078e02ff */
[----:B------:R-:W-:Y:S02]  /*1660*/  IABS R5, R4 ;  /* 0x0000000400057213 */ /* 0x000fe40000000000 */
[----:B------:R-:W-:Y:S01]  /*1670*/  LOP3.LUT R4, R4, UR5, RZ, 0x3c, !PT ;  /* 0x0000000504047c12 */ /* 0x000fe2000f8e3cff */
[----:B------:R-:W-:-:S02]  /*1680*/  IMAD.HI.U32 R6, R15, R6, R14 ;  /* 0x000000060f067227 */ /* 0x000fc400078e000e */
[----:B------:R-:W0:Y:S01]  /*1690*/  S2R R15, SR_CgaCtaId ;  /* 0x00000000000f7919 */ /* 0x000e220000008800 */
[----:B------:R-:W-:-:S03]  /*16a0*/  ISETP.GE.AND P2, PT, R4, RZ, PT ;  /* 0x000000ff0400720c */ /* 0x000fc60003f46270 */
        /* <DEDUP_REMOVED lines=9> */
[----:B------:R-:W-:Y:S02]  /*1740*/  MOV R8, 0x400 ;  /* 0x0000040000087802 */ /* 0x000fe40000000f00 */
[----:B------:R-:W-:Y:S02]  /*1750*/  LOP3.LUT R5, R20, 0xf, RZ, 0xc0, !PT ;  /* 0x0000000f14057812 */ /* 0x000fe400078ec0ff */
[----:B0-----:R-:W-:-:S05]  /*1760*/  LEA R15, R15, R8, 0x18 ;  /* 0x000000080f0f7211 */ /* 0x001fca00078ec0ff */
[--C-:B------:R-:W-:Y:S02]  /*1770*/  @!P1 IMAD R16, R12, 0x44, R15.reuse ;  /* 0x000000440c109824 */ /* 0x100fe400078e020f */
[----:B------:R-:W-:Y:S02]  /*1780*/  @P3 VIADD R6, R6, 0x1 ;  /* 0x0000000106063836 */ /* 0x000fe40000000000 */
[----:B------:R-:W-:Y:S01]  /*1790*/  IMAD R15, R25, 0x44, R15 ;  /* 0x00000044190f7824 */ /* 0x000fe200078e020f */
[----:B------:R-:W-:Y:S01]  /*17a0*/  @!P1 LEA R16, R5, R16, 0x2 ;  /* 0x0000001005109211 */ /* 0x000fe200078e10ff */
[----:B------:R-:W-:Y:S01]  /*17b0*/  @!P2 IMAD.MOV R6, RZ, RZ, -R6 ;  /* 0x000000ffff06a224 */ /* 0x000fe200078e0a06 */
[----:B--2---:R-:W-:Y:S01]  /*17c0*/  ISETP.GE.AND P2, PT, R12, UR16, PT ;  /* 0x000000100c007c0c */ /* 0x004fe2000bf46270 */
[----:B------:R-:W-:Y:S01]  /*17d0*/  IMAD R8, R28, 0x4, R15 ;  /* 0x000000041c087824 */ /* 0x000fe200078e020f */
[----:B------:R-:W-:-:S05]  /*17e0*/  @!P0 LOP3.LUT R6, RZ, UR5, RZ, 0x33, !PT ;  /* 0x00000005ff068c12 */ /* 0x000fca000f8e33ff */
[----:B------:R-:W-:-:S06]  /*17f0*/  IMAD R14, R6, UR4, RZ ;  /* 0x00000004060e7c24 */ /* 0x000fcc000f8e02ff */
[----:B----4-:R-:W-:Y:S05]  /*1800*/  @P2 BRA `(.L_x_353) ;  /* 0x00000000003c2947 */ /* 0x010fea0003800000 */
        /* <DEDUP_REMOVED lines=13> */
[----:B------:R-:W-:-:S05]  /*18e0*/  LEA.HI.X R27, R22, UR5, R4, 0x2, P0 ;  /* 0x00000005161b7c11 */ /* 0x000fca00080f1404 */
[----:B------:R0:W5:Y:S04]  /*18f0*/  LDG.E R17, desc[UR12][R26.64] ;  /* 0x0000000c1a117981 */ /* 0x000168000c1e1900 */
.L_x_353:
[----:B------:R-:W-:Y:S05]  /*1900*/  BSYNC.RECONVERGENT B0 ;  /* 0x0000000000007941 */ /* 0x000fea0003800200 */
.L_x_352:
[----:B-----5:R1:W-:Y:S01]  /*1910*/  @!P1 STS [R16], R17 ;  /* 0x0000001110009388 */ /* 0x0203e20000000800 */
[----:B------:R-:W2:Y:S01]  /*1920*/  LDC R12, c[0x0][0x3e0] ;  /* 0x0000f800ff0c7b82 */ /* 0x000ea20000000800 */
[----:B------:R-:W-:Y:S01]  /*1930*/  IABS R15, R14 ;  /* 0x0000000e000f7213 */ /* 0x000fe20000000000 */
[----:B------:R-:W-:Y:S06]  /*1940*/  BSSY.RECONVERGENT B1, `(.L_x_354) ;  /* 0x0000178000017945 */ /* 0x000fec0003800200 */
[----:B------:R-:W-:Y:S01]  /*1950*/  BAR.SYNC.DEFER_BLOCKING 0x0 ;  /* 0x0000000000007b1d */ /* 0x000fe20000010000 */
[----:B------:R-:W-:-:S02]  /*1960*/  ISETP.NE.AND P5, PT, R14, RZ, PT ;  /* 0x000000ff0e00720c */ /* 0x000fc40003fa5270 */
[----:B--2---:R-:W-:-:S03]  /*1970*/  IABS R4, R12 ;  /* 0x0000000c00047213 */ /* 0x004fc60000000000 */
[----:B-1----:R-:W1:Y:S01]  /*1980*/  I2F.RP R16, R15 ;  /* 0x0000000f00107306 */ /* 0x002e620000209400 */
[----:B------:R-:W2:Y:S07]  /*1990*/  @!P1 LDS R24, [R8] ;  /* 0x0000000008189984 */ /* 0x000eae0000000800 */
[----:B------:R-:W3:Y:S08]  /*19a0*/  I2F.RP R23, R4 ;  /* 0x0000000400177306 */ /* 0x000ef00000209400 */
[----:B-1----:R-:W1:Y:S08]  /*19b0*/  MUFU.RCP R34, R16 ;  /* 0x0000001000227308 */ /* 0x002e700000001000 */
[----:B---3--:R-:W3:Y:S01]  /*19c0*/  MUFU.RCP R30, R23 ;  /* 0x00000017001e7308 */ /* 0x008ee20000001000 */
[----:B-1----:R-:W-:-:S07]  /*19d0*/  VIADD R34, R34, 0xffffffe ;  /* 0x0ffffffe22227836 */ /* 0x002fce0000000000 */
[----:B------:R-:W0:Y:S01]  /*19e0*/  F2I.FTZ.U32.TRUNC.NTZ R35, R34 ;  /* 0x0000002200237305 */ /* 0x000e22000021f000 */
[----:B---3--:R-:W-:Y:S01]  /*19f0*/  VIADD R30, R30, 0xffffffe ;  /* 0x0ffffffe1e1e7836 */ /* 0x008fe20000000000 */
[----:B--2---:R-:W1:Y:S01]  /*1a00*/  SHFL.BFLY PT, R21, R24, 0x4, 0x1f ;  /* 0x0c801f0018157f89 */ /* 0x004e6200000e0000 */
[----:B------:R-:W-:Y:S01]  /*1a10*/  IMAD.IADD R23, R0, 0x1, R15 ;  /* 0x0000000100177824 */ /* 0x000fe200078e020f */
[----:B------:R-:W-:-:S04]  /*1a20*/  IABS R0, R14 ;  /* 0x0000000e00007213 */ /* 0x000fc80000000000 */
[----:B------:R2:W3:Y:S01]  /*1a30*/  F2I.FTZ.U32.TRUNC.NTZ R31, R30 ;  /* 0x0000001e001f7305 */ /* 0x0004e2000021f000 */
[----:B------:R-:W-:Y:S02]  /*1a40*/  IMAD.MOV R0, RZ, RZ, -R0 ;  /* 0x000000ffff007224 */ /* 0x000fe400078e0a00 */
[--C-:B0-----:R-:W-:Y:S02]  /*1a50*/  IMAD.MOV R26, RZ, RZ, -R35.reuse ;  /* 0x000000ffff1a7224 */ /* 0x101fe400078e0a23 */
[----:B------:R-:W-:Y:S02]  /*1a60*/  IMAD.MOV.U32 R34, RZ, RZ, RZ ;  /* 0x000000ffff227224 */ /* 0x000fe400078e00ff */
[----:B------:R-:W-:Y:S02]  /*1a70*/  IMAD R26, R26, R15, RZ ;  /* 0x0000000f1a1a7224 */ /* 0x000fe400078e02ff */
[----:B--2---:R-:W-:Y:S02]  /*1a80*/  HFMA2 R30, -RZ, RZ, 0, 0 ;  /* 0x00000000ff1e7431 */ /* 0x004fe400000001ff */
[----:B------:R-:W-:Y:S01]  /*1a90*/  IMAD.HI.U32 R26, R35, R26, R34 ;  /* 0x0000001a231a7227 */ /* 0x000fe200078e0022 */
[----:B-1----:R-:W-:-:S05]  /*1aa0*/  FMNMX.FTZ R21, R21, R24, !PT ;  /* 0x0000001815157209 */ /* 0x002fca0007810000 */
[----:B------:R-:W0:Y:S02]  /*1ab0*/  SHFL.BFLY PT, R22, R21, 0x2, 0x1f ;  /* 0x0c401f0015167f89 */ /* 0x000e2400000e0000 */
[----:B0-----:R-:W-:Y:S01]  /*1ac0*/  FMNMX.FTZ R22, R21, R22, !PT ;  /* 0x0000001615167209 */ /* 0x001fe20007810000 */
[----:B---3--:R-:W-:-:S04]  /*1ad0*/  IMAD.MOV R21, RZ, RZ, -R31 ;  /* 0x000000ffff157224 */ /* 0x008fc800078e0a1f */
[----:B------:R-:W0:Y:S02]  /*1ae0*/  SHFL.BFLY PT, R5, R22, 0x1, 0x1f ;  /* 0x0c201f0016057f89 */ /* 0x000e2400000e0000 */
[----:B0-----:R-:W-:-:S04]  /*1af0*/  FMNMX.FTZ R5, R22, R5, !PT ;  /* 0x0000000516057209 */ /* 0x001fc80007810000 */
[----:B------:R-:W-:-:S04]  /*1b00*/  FSETP.NEU.FTZ.AND P0, PT, R5, -INF , PT ;  /* 0xff8000000500780b */ /* 0x000fc80003f1d000 */
[----:B------:R-:W-:-:S05]  /*1b10*/  FSEL R5, R5, RZ, P0 ;  /* 0x000000ff05057208 */ /* 0x000fca0000000000 */
[----:B------:R-:W-:-:S04]  /*1b20*/  FADD.FTZ R22, -R5, R24 ;  /* 0x0000001805167221 */ /* 0x000fc80000010100 */
[----:B------:R-:W-:-:S06]  /*1b30*/  FMUL.FTZ R22, R22, 1.4426950216293334961 ;  /* 0x3fb8aa3b16167820 */ /* 0x000fcc0000410000 */
[----:B------:R-:W0:Y:S02]  /*1b40*/  MUFU.EX2 R22, R22 ;  /* 0x0000001600167308 */ /* 0x000e240000000800 */
[----:B0-----:R-:W0:Y:S02]  /*1b50*/  SHFL.BFLY PT, R17, R22, 0x4, 0x1f ;  /* 0x0c801f0016117f89 */ /* 0x001e2400000e0000 */
[----:B0-----:R-:W-:Y:S01]  /*1b60*/  FADD.FTZ R17, R22, R17 ;  /* 0x0000001116117221 */ /* 0x001fe20000010000 */
[----:B------:R-:W-:Y:S01]  /*1b70*/  IMAD R22, R21, R4, RZ ;  /* 0x0000000415167224 */ /* 0x000fe200078e02ff */
[----:B------:R-:W-:-:S03]  /*1b80*/  IABS R21, R23 ;  /* 0x0000001700157213 */ /* 0x000fc60000000000 */
[----:B------:R-:W0:Y:S01]  /*1b90*/  SHFL.BFLY PT, R16, R17, 0x2, 0x1f ;  /* 0x0c401f0011107f89 */ /* 0x000e2200000e0000 */
[----:B------:R-:W-:-:S04]  /*1ba0*/  IMAD.HI.U32 R22, R31, R22, R30 ;  /* 0x000000161f167227 */ /* 0x000fc800078e001e */
[----:B------:R-:W-:-:S04]  /*1bb0*/  IMAD.HI.U32 R26, R26, R21, RZ ;  /* 0x000000151a1a7227 */ /* 0x000fc800078e00ff */
[----:B------:R-:W-:Y:S02]  /*1bc0*/  IMAD R0, R26, R0, R21 ;  /* 0x000000001a007224 */ /* 0x000fe400078e0215 */
[----:B------:R-:W-:-:S03]  /*1bd0*/  IMAD.HI.U32 R22, R22, R21, RZ ;  /* 0x0000001516167227 */ /* 0x000fc600078e00ff */
[----:B------:R-:W-:Y:S01]  /*1be0*/  ISETP.GT.U32.AND P2, PT, R15, R0, PT ;  /* 0x000000000f00720c */ /* 0x000fe20003f44070 */
[----:B0-----:R-:W-:Y:S01]  /*1bf0*/  FADD.FTZ R30, R17, R16 ;  /* 0x00000010111e7221 */ /* 0x001fe20000010000 */
[----:B------:R-:W-:-:S11]  /*1c00*/  IMAD.MOV R16, RZ, RZ, -R22 ;  /* 0x000000ffff107224 */ /* 0x000fd600078e0a16 */
[----:B------:R-:W-:Y:S01]  /*1c10*/  @!P2 IMAD.IADD R0, R0, 0x1, -R15 ;  /* 0x000000010000a824 */ /* 0x000fe200078e0a0f */
[----:B------:R-:W-:Y:S01]  /*1c20*/  @!P2 IADD3 R26, PT, PT, R26, 0x1, RZ ;  /* 0x000000011a1aa810 */ /* 0x000fe20007ffe0ff */
[----:B------:R-:W0:Y:S01]  /*1c30*/  SHFL.BFLY PT, R17, R30, 0x1, 0x1f ;  /* 0x0c201f001e117f89 */ /* 0x000e2200000e0000 */
[----:B------:R-:W-:Y:S02]  /*1c40*/  IMAD R21, R4, R16, R21 ;  /* 0x0000001004157224 */ /* 0x000fe400078e0215 */
[-C--:B------:R-:W-:Y:S02]  /*1c50*/  ISETP.GE.U32.AND P1, PT, R0, R15.reuse, PT ;  /* 0x0000000f0000720c */ /* 0x080fe40003f26070 */
[C---:B------:R-:W-:Y:S02]  /*1c60*/  LOP3.LUT R0, R23.reuse, R15, RZ, 0x3c, !PT ;  /* 0x0000000f17007212 */ /* 0x040fe400078e3cff */
[----:B------:R-:W-:Y:S02]  /*1c70*/  ISETP.GT.U32.AND P0, PT, R4, R21, PT ;  /* 0x000000150400720c */ /* 0x000fe40003f04070 */
[----:B------:R-:W-:-:S02]  /*1c80*/  LOP3.LUT R23, R23, R12, RZ, 0x3c, !PT ;  /* 0x0000000c17177212 */ /* 0x000fc400078e3cff */
[----:B------:R-:W-:Y:S02]  /*1c90*/  ISETP.GE.AND P3, PT, R0, RZ, PT ;  /* 0x000000ff0000720c */ /* 0x000fe40003f66270 */
[----:B------:R-:W-:Y:S01]  /*1ca0*/  ISETP.GE.AND P2, PT, R23, RZ, PT ;  /* 0x000000ff1700720c */ /* 0x000fe20003f46270 */
[----:B------:R-:W-:Y:S02]  /*1cb0*/  IMAD.MOV.U32 R23, RZ, RZ, 0x7f800000 ;  /* 0x7f800000ff177424 */ /* 0x000fe400078e00ff */
[----:B------:R-:W-:-:S04]  /*1cc0*/  @P1 VIADD R26, R26, 0x1 ;  /* 0x000000011a1a1836 */ /* 0x000fc80000000000 */
[----:B------:R-:W-:Y:S02]  /*1cd0*/  @!P0 IMAD.IADD R21, R21, 0x1, -R4 ;  /* 0x0000000115158824 */ /* 0x000fe400078e0a04 */
[----:B------:R-:W-:Y:S01]  /*1ce0*/  @!P0 VIADD R22, R22, 0x1 ;  /* 0x0000000116168836 */ /* 0x000fe20000000000 */
[----:B------:R-:W-:Y:S01]  /*1cf0*/  ISETP.NE.AND P0, PT, R12, RZ, PT ;  /* 0x000000ff0c00720c */ /* 0x000fe20003f05270 */
[----:B0-----:R-:W-:Y:S01]  /*1d00*/  FADD.FTZ R17, R30, R17 ;  /* 0x000000111e117221 */ /* 0x001fe20000010000 */
[----:B------:R-:W-:Y:S01]  /*1d10*/  ISETP.GE.U32.AND P4, PT, R21, R4, PT ;  /* 0x000000041500720c */ /* 0x000fe20003f86070 */
[----:B------:R-:W-:Y:S01]  /*1d20*/  @!P3 IMAD.MOV R26, RZ, RZ, -R26 ;  /* 0x000000ffff1ab224 */ /* 0x000fe200078e0a1a */
[----:B------:R-:W-:Y:S02]  /*1d30*/  ISETP.NE.AND P3, PT, R6, RZ, PT ;  /* 0x000000ff0600720c */ /* 0x000fe40003f65270 */
[----:B------:R-:W-:Y:S02]  /*1d40*/  FSETP.NE.FTZ.AND P1, PT, R17, RZ, PT ;  /* 0x000000ff1100720b */ /* 0x000fe40003f35000 */
[----:B------:R-:W-:-:S02]  /*1d50*/  @!P5 LOP3.LUT R26, RZ, R15, RZ, 0x33, !PT ;  /* 0x0000000fff1ad212 */ /* 0x000fc400078e33ff */
[----:B------:R-:W-:Y:S02]  /*1d60*/  SEL R15, RZ, 0x1, !P3 ;  /* 0x00000001ff0f7807 */ /* 0x000fe40005800000 */
[----:B------:R-:W-:Y:S02]  /*1d70*/  SHF.R.S32.HI R4, RZ, 0x1f, R14 ;  /* 0x0000001fff047819 */ /* 0x000fe4000001140e */
[----:B------:R-:W-:Y:S02]  /*1d80*/  SHF.R.S32.HI R21, RZ, 0x1f, R26 ;  /* 0x0000001fff157819 */ /* 0x000fe4000001141a */
[----:B------:R-:W-:Y:S02]  /*1d90*/  @P4 IADD3 R22, PT, PT, R22, 0x1, RZ ;  /* 0x0000000116164810 */ /* 0x000fe40007ffe0ff */
[----:B------:R-:W-:Y:S01]  /*1da0*/  LOP3.LUT R15, R4, R15, RZ, 0xfc, !PT ;  /* 0x0000000f040f7212 */ /* 0x000fe200078efcff */
[----:B------:R-:W0:Y:S02]  /*1db0*/  @P1 MUFU.LG2 R0, R17 ;  /* 0x0000001100001308 */ /* 0x000e240000000c00 */
[----:B------:R-:W-:Y:S01]  /*1dc0*/  @!P2 IMAD.MOV R22, RZ, RZ, -R22 ;  /* 0x000000ffff16a224 */ /* 0x000fe200078e0a16 */
[----:B------:R-:W-:-:S02]  /*1dd0*/  @!P0 LOP3.LUT R22, RZ, R12, RZ, 0x33, !PT ;  /* 0x0000000cff168212 */ /* 0x000fc400078e33ff */
[----:B------:R-:W-:Y:S02]  /*1de0*/  LOP3.LUT P0, RZ, R20, 0x387, RZ, 0xc0, !PT ;  /* 0x0000038714ff7812 */ /* 0x000fe4000780c0ff */
[----:B------:R-:W-:Y:S01]  /*1df0*/  ISETP.LT.U32.AND P2, PT, R18, R26, PT ;  /* 0x0000001a1200720c */ /* 0x000fe20003f41070 */
[----:B------:R-:W-:-:S03]  /*1e00*/  IMAD R4, R22, UR11, RZ ;  /* 0x0000000b16047c24 */ /* 0x000fc6000f8e02ff */
[----:B------:R-:W-:Y:S01]  /*1e10*/  ISETP.LT.AND.EX P2, PT, R19, R21, PT, P2 ;  /* 0x000000151300720c */ /* 0x000fe20003f41320 */
[----:B------:R-:W-:-:S03]  /*1e20*/  IMAD R4, R15, R4, RZ ;  /* 0x000000040f047224 */ /* 0x000fc600078e02ff */
        /* <DEDUP_REMOVED lines=16> */
[----:B------:R-:W-:-:S03]  /*1f30*/  IMAD R17, R12, UR14, RZ ;  /* 0x0000000e0c117c24 */ /* 0x000fc6000f8e02ff */
        /* <DEDUP_REMOVED lines=37> */
.L_x_357:
[----:B------:R-:W-:Y:S01]  /*2190*/  IMAD.MOV.U32 R22, RZ, RZ, R30 ;  /* 0x000000ffff167224 */ /* 0x000fe200078e001e */
[----:B------:R-:W-:Y:S01]  /*21a0*/  MOV R19, RZ ;  /* 0x000000ff00137202 */ /* 0x000fe20000000f00 */
[----:B------:R-:W-:Y:S01]  /*21b0*/  IMAD.MOV.U32 R18, RZ, RZ, R34 ;  /* 0x000000ffff127224 */ /* 0x000fe200078e0022 */
[----:B------:R-:W-:Y:S02]  /*21c0*/  MOV R16, 0x21e0 ;  /* 0x000021e000107802 */ /* 0x000fe40000000f00 */
[----:B------:R-:W-:Y:S05]  /*21d0*/  CALL.REL.NOINC `($__internal_11_$__cuda_sm20_div_s64) ;  /* 0x0000001c00b87944 */ /* 0x000fea0003c00000 */
[----:B------:R-:W-:Y:S02]  /*21e0*/  IADD3 R15, PT, PT, -R12, RZ, RZ ;  /* 0x000000ff0c0f7210 */ /* 0x000fe40007ffe1ff */
[----:B------:R-:W-:-:S03]  /*21f0*/  MOV R31, R19 ;  /* 0x00000013001f7202 */ /* 0x000fc60000000f00 */
[----:B------:R-:W-:Y:S01]  /*2200*/  IMAD R14, R34, R15, R30 ;  /* 0x0000000f220e7224 */ /* 0x000fe200078e021e */
[----:B------:R-:W-:-:S07]  /*2210*/  MOV R30, R12 ;  /* 0x0000000c001e7202 */ /* 0x000fce0000000f00 */
.L_x_358:
[----:B------:R-:W-:Y:S01]  /*2220*/  IABS R17, UR14 ;  /* 0x0000000e00117c13 */ /* 0x000fe20008000000 */
[----:B------:R-:W-:Y:S01]  /*2230*/  IMAD R2, R2, R13, RZ ;  /* 0x0000000d02027224 */ /* 0x000fe200078e02ff */
[----:B------:R-:W-:Y:S01]  /*2240*/  MOV R18, RZ ;  /* 0x000000ff00127202 */ /* 0x000fe20000000f00 */
[----:B------:R-:W-:Y:S01]  /*2250*/  BSSY.RECONVERGENT B0, `(.L_x_359) ;  /* 0x0000040000007945 */ /* 0x000fe20003800200 */
[----:B------:R-:W0:Y:S01]  /*2260*/  I2F.U32.RP R21, R17 ;  /* 0x0000001100157306 */ /* 0x000e220000209000 */
[----:B------:R-:W-:Y:S01]  /*2270*/  IABS R12, UR14 ;  /* 0x0000000e000c7c13 */ /* 0x000fe20008000000 */
[----:B------:R-:W-:Y:S01]  /*2280*/  IMAD R3, R10, R3, R2 ;  /* 0x000000030a037224 */ /* 0x000fe200078e0202 */
[----:B------:R-:W-:Y:S02]  /*2290*/  IABS R15, R14 ;  /* 0x0000000e000f7213 */ /* 0x000fe40000000000 */
[----:B------:R-:W-:-:S04]  /*22a0*/  LOP3.LUT R2, R14, UR14, RZ, 0x3c, !PT ;  /* 0x0000000e0e027c12 */ /* 0x000fc8000f8e3cff */
        /* <DEDUP_REMOVED lines=51> */
.L_x_360:
[----:B------:R-:W-:Y:S01]  /*25e0*/  IMAD.MOV.U32 R22, RZ, RZ, R30 ;  /* 0x000000ffff167224 */ /* 0x000fe200078e001e */
[----:B------:R-:W-:Y:S01]  /*25f0*/  MOV R19, R31 ;  /* 0x0000001f00137202 */ /* 0x000fe20000000f00 */
[----:B------:R-:W-:Y:S01]  /*2600*/  IMAD.MOV.U32 R18, RZ, RZ, R34 ;  /* 0x000000ffff127224 */ /* 0x000fe200078e0022 */
[----:B------:R-:W-:Y:S02]  /*2610*/  MOV R16, 0x2630 ;  /* 0x0000263000107802 */ /* 0x000fe40000000f00 */
[----:B------:R-:W-:Y:S05]  /*2620*/  CALL.REL.NOINC `($__internal_11_$__cuda_sm20_div_s64) ;  /* 0x0000001800a47944 */ /* 0x000fea0003c00000 */
[----:B------:R-:W-:-:S05]  /*2630*/  IADD3 R15, PT, PT, -R12, RZ, RZ ;  /* 0x000000ff0c0f7210 */ /* 0x000fca0007ffe1ff */
[----:B------:R-:W-:Y:S02]  /*2640*/  IMAD R30, R15, R34, R30 ;  /* 0x000000220f1e7224 */ /* 0x000fe400078e021e */
.L_x_361:
[----:B------:R-:W-:Y:S05]  /*2650*/  BSYNC.RECONVERGENT B0 ;  /* 0x0000000000007941 */ /* 0x000fea0003800200 */
.L_x_359:
        /* <DEDUP_REMOVED lines=41> */
[----:B------:R-:W-:-:S03]  /*28f0*/  IMAD.HI.U32 R33, R33, R26, RZ ;  /* 0x0000001a21217227 */ /* 0x000fc600078e00ff */
[----:B------:R-:W2:Y:S01]  /*2900*/  I2F.U32.RP R29, R21 ;  /* 0x00000015001d7306 */ /* 0x000ea20000209000 */
[----:B0-----:R-:W-:Y:S01]  /*2910*/  IADD3 R34, PT, PT, R34, 0xffffffe, RZ ;  /* 0x0ffffffe22227810 */ /* 0x001fe20007ffe0ff */
[----:B------:R-:W-:-:S04]  /*2920*/  IMAD.HI.U32 R31, R31, R17, RZ ;  /* 0x000000111f1f7227 */ /* 0x000fc800078e00ff */
[----:B------:R-:W-:Y:S02]  /*2930*/  IMAD R37, R33, R18, R26 ;  /* 0x0000001221257224 */ /* 0x000fe400078e021a */
[----:B------:R-:W-:Y:S01]  /*2940*/  HFMA2 R26, -RZ, RZ, 0, 0 ;  /* 0x00000000ff1a7431 */ /* 0x000fe200000001ff */
[----:B------:R-:W0:Y:S01]  /*2950*/  F2I.FTZ.U32.TRUNC.NTZ R35, R34 ;  /* 0x0000002200237305 */ /* 0x000e22000021f000 */
[----:B------:R-:W-:Y:S01]  /*2960*/  IMAD R17, R31, R0, R17 ;  /* 0x000000001f117224 */ /* 0x000fe200078e0211 */
[----:B-1----:R-:W-:Y:S02]  /*2970*/  IADD3 R27, PT, PT, R27, 0xffffffe, RZ ;  /* 0x0ffffffe1b1b7810 */ /* 0x002fe40007ffe0ff */
[----:B------:R-:W-:Y:S02]  /*2980*/  ISETP.GT.U32.AND P3, PT, R16, R37, PT ;  /* 0x000000251000720c */ /* 0x000fe40003f64070 */
[----:B------:R-:W-:Y:S02]  /*2990*/  ISETP.GT.U32.AND P1, PT, R14, R17, PT ;  /* 0x000000110e00720c */ /* 0x000fe40003f24070 */
[----:B--2---:R-:W1:Y:S01]  /*29a0*/  MUFU.RCP R29, R29 ;  /* 0x0000001d001d7308 */ /* 0x004e620000001000 */
[----:B------:R-:W-:-:S04]  /*29b0*/  LOP3.LUT R18, R30, R13, RZ, 0x3c, !PT ;  /* 0x0000000d1e127212 */ /* 0x000fc800078e3cff */
[----:B------:R-:W-:Y:S01]  /*29c0*/  ISETP.GE.AND P2, PT, R18, RZ, PT ;  /* 0x000000ff1200720c */ /* 0x000fe20003f46270 */
[--C-:B0-----:R-:W-:Y:S02]  /*29d0*/  IMAD.MOV R0, RZ, RZ, -R35.reuse ;  /* 0x000000ffff007224 */ /* 0x101fe400078e0a23 */
[----:B------:R-:W0:Y:S01]  /*29e0*/  F2I.FTZ.U32.TRUNC.NTZ R27, R27 ;  /* 0x0000001b001b7305 */ /* 0x000e22000021f000 */
[----:B------:R-:W-:Y:S01]  /*29f0*/  IMAD.MOV.U32 R34, RZ, RZ, RZ ;  /* 0x000000ffff227224 */ /* 0x000fe200078e00ff */
[----:B------:R-:W-:Y:S01]  /*2a00*/  @!P3 IADD3 R33, PT, PT, R33, 0x1, RZ ;  /* 0x000000012121b810 */ /* 0x000fe20007ffe0ff */
[----:B------:R-:W-:Y:S02]  /*2a10*/  IMAD R39, R0, R15, RZ ;  /* 0x0000000f00277224 */ /* 0x000fe400078e02ff */
[----:B------:R-:W-:Y:S02]  /*2a20*/  @!P3 IMAD.IADD R37, R37, 0x1, -R16 ;  /* 0x000000012525b824 */ /* 0x000fe400078e0a10 */
[----:B------:R-:W-:Y:S01]  /*2a30*/  IMAD.HI.U32 R39, R35, R39, R34 ;  /* 0x0000002723277227 */ /* 0x000fe200078e0022 */
[----:B-1----:R-:W-:-:S03]  /*2a40*/  IADD3 R34, PT, PT, R29, 0xffffffe, RZ ;  /* 0x0ffffffe1d227810 */ /* 0x002fc60007ffe0ff */
[----:B------:R-:W-:Y:S01]  /*2a50*/  @!P1 IMAD.IADD R17, R17, 0x1, -R14 ;  /* 0x0000000111119824 */ /* 0x000fe200078e0a0e */
[----:B------:R-:W-:Y:S01]  /*2a60*/  ISETP.GE.U32.AND P6, PT, R37, R16, PT ;  /* 0x000000102500720c */ /* 0x000fe20003fc6070 */
[----:B------:R-:W1:Y:S01]  /*2a70*/  F2I.FTZ.U32.TRUNC.NTZ R35, R34 ;  /* 0x0000002200237305 */ /* 0x000e62000021f000 */
[----:B------:R-:W-:Y:S01]  /*2a80*/  LOP3.LUT R16, R12, R7, RZ, 0x3c, !PT ;  /* 0x000000070c107212 */ /* 0x000fe200078e3cff */
[--C-:B0-----:R-:W-:Y:S01]  /*2a90*/  IMAD.MOV R0, RZ, RZ, -R27.reuse ;  /* 0x000000ffff007224 */ /* 0x101fe200078e0a1b */
[----:B------:R-:W-:Y:S01]  /*2aa0*/  ISETP.GE.U32.AND P4, PT, R17, R14, PT ;  /* 0x0000000e1100720c */ /* 0x000fe20003f86070 */
[----:B------:R-:W-:Y:S01]  /*2ab0*/  @!P1 VIADD R31, R31, 0x1 ;  /* 0x000000011f1f9836 */ /* 0x000fe20000000000 */
[----:B------:R-:W-:Y:S01]  /*2ac0*/  ISETP.GE.AND P0, PT, R16, RZ, PT ;  /* 0x000000ff1000720c */ /* 0x000fe20003f06270 */
[----:B------:R-:W-:Y:S01]  /*2ad0*/  IMAD R29, R0, R19, RZ ;  /* 0x00000013001d7224 */ /* 0x000fe200078e02ff */
[----:B------:R-:W-:Y:S02]  /*2ae0*/  ISETP.NE.AND P1, PT, R7, RZ, PT ;  /* 0x000000ff0700720c */ /* 0x000fe40003f25270 */
[----:B------:R-:W-:Y:S01]  /*2af0*/  IABS R0, R22 ;  /* 0x0000001600007213 */ /* 0x000fe20000000000 */
[----:B------:R-:W-:Y:S01]  /*2b00*/  IMAD.HI.U32 R29, R27, R29, R26 ;  /* 0x0000001d1b1d7227 */ /* 0x000fe200078e001a */
[----:B------:R-:W-:-:S03]  /*2b10*/  IABS R14, R3 ;  /* 0x00000003000e7213 */ /* 0x000fc60000000000 */
[----:B------:R-:W-:Y:S02]  /*2b20*/  IMAD.MOV R0, RZ, RZ, -R0 ;  /* 0x000000ffff007224 */ /* 0x000fe400078e0a00 */
[----:B-1----:R-:W-:Y:S01]  /*2b30*/  IMAD.MOV R16, RZ, RZ, -R35 ;  /* 0x000000ffff107224 */ /* 0x002fe200078e0a23 */
[----:B------:R-:W-:Y:S01]  /*2b40*/  @P4 IADD3 R31, PT, PT, R31, 0x1, RZ ;  /* 0x000000011f1f4810 */ /* 0x000fe20007ffe0ff */
[----:B------:R-:W-:-:S03]  /*2b50*/  IMAD.HI.U32 R29, R29, R14, RZ ;  /* 0x0000000e1d1d7227 */ /* 0x000fc600078e00ff */
[----:B------:R-:W-:Y:S01]  /*2b60*/  @!P0 IADD3 R31, PT, PT, -R31, RZ, RZ ;  /* 0x000000ff1f1f8210 */ /* 0x000fe20007ffe1ff */
[----:B------:R-:W-:Y:S01]  /*2b70*/  @P6 VIADD R33, R33, 0x1 ;  /* 0x0000000121216836 */ /* 0x000fe20000000000 */
[----:B------:R-:W-:Y:S01]  /*2b80*/  @!P1 LOP3.LUT R31, RZ, R7, RZ, 0x33, !PT ;  /* 0x00000007ff1f9212 */ /* 0x000fe200078e33ff */
[----:B------:R-:W-:Y:S01]  /*2b90*/  IMAD R0, R29, R0, R14 ;  /* 0x000000001d007224 */ /* 0x000fe200078e020e */
[----:B------:R-:W-:Y:S01]  /*2ba0*/  IABS R14, R6 ;  /* 0x00000006000e7213 */ /* 0x000fe20000000000 */
[----:B------:R-:W-:Y:S01]  /*2bb0*/  IMAD R17, R16, R21, RZ ;  /* 0x0000001510117224 */ /* 0x000fe200078e02ff */
[----:B------:R-:W-:Y:S01]  /*2bc0*/  IABS R16, R31 ;  /* 0x0000001f00107213 */ /* 0x000fe20000000000 */
[----:B------:R-:W-:Y:S01]  /*2bd0*/  IMAD.MOV.U32 R34, RZ, RZ, RZ ;  /* 0x000000ffff227224 */ /* 0x000fe200078e00ff */
[----:B------:R-:W-:Y:S01]  /*2be0*/  ISETP.GT.U32.AND P4, PT, R19, R0, PT ;  /* 0x000000001300720c */ /* 0x000fe20003f84070 */
[----:B------:R-:W-:Y:S01]  /*2bf0*/  @!P2 IMAD.MOV R33, RZ, RZ, -R33 ;  /* 0x000000ffff21a224 */ /* 0x000fe200078e0a21 */
[----:B------:R-:W-:Y:S01]  /*2c00*/  @!P5 LOP3.LUT R33, RZ, R13, RZ, 0x33, !PT ;  /* 0x0000000dff21d212 */ /* 0x000fe200078e33ff */
[----:B------:R-:W-:Y:S01]  /*2c10*/  IMAD.HI.U32 R34, R35, R17, R34 ;  /* 0x0000001123227227 */ /* 0x000fe200078e0022 */
[----:B------:R-:W-:-:S02]  /*2c20*/  IABS R17, R10 ;  /* 0x0000000a00117213 */ /* 0x000fc40000000000 */
[----:B------:R-:W-:Y:S01]  /*2c30*/  IABS R18, R33 ;  /* 0x0000002100127213 */ /* 0x000fe20000000000 */
[----:B------:R-:W-:Y:S02]  /*2c40*/  IMAD.MOV R14, RZ, RZ, -R14 ;  /* 0x000000ffff0e7224 */ /* 0x000fe400078e0a0e */
[----:B------:R-:W-:-:S04]  /*2c50*/  IMAD.HI.U32 R27, R34, R16, RZ ;  /* 0x00000010221b7227 */ /* 0x000fc800078e00ff */
[----:B------:R-:W-:Y:S01]  /*2c60*/  IMAD.MOV R17, RZ, RZ, -R17 ;  /* 0x000000ffff117224 */ /* 0x000fe200078e0a11 */
[----:B------:R-:W-:Y:S01]  /*2c70*/  @!P4 IADD3 R0, PT, PT, R0, -R19, RZ ;  /* 0x800000130000c210 */ /* 0x000fe20007ffe0ff */
[----:B------:R-:W-:-:S03]  /*2c80*/  IMAD.HI.U32 R39, R39, R18, RZ ;  /* 0x0000001227277227 */ /* 0x000fc600078e00ff */
[----:B------:R-:W-:Y:S01]  /*2c90*/  ISETP.GE.U32.AND P2, PT, R0, R19, PT ;  /* 0x000000130000720c */ /* 0x000fe20003f46070 */
        /* <DEDUP_REMOVED lines=62> */
.L_x_356:
[----:B------:R-:W0:Y:S01]  /*3080*/  LDC.64 R2, c[0x0][0x420] ;  /* 0x00010800ff027b82 */ /* 0x000e220000000a00 */
[----:B------:R-:W-:-:S05]  /*3090*/  IADD3 R0, PT, PT, R28, UR6, RZ ;  /* 0x000000061c007c10 */ /* 0x000fca000fffe0ff */
[----:B0-----:R-:W-:-:S05]  /*30a0*/  IMAD.WIDE.U32 R2, R0, 0x4, R2 ;  /* 0x0000000400027825 */ /* 0x001fca00078e0002 */
[----:B------:R1:W-:Y:S02]  /*30b0*/  STG.E desc[UR12][R2.64], R23 ;  /* 0x0000001702007986 */ /* 0x0003e4000c10190c */
.L_x_355:
[----:B------:R-:W-:Y:S05]  /*30c0*/  BSYNC.RECONVERGENT B1 ;  /* 0x0000000000017941 */ /* 0x000fea0003800200 */
.L_x_354:
[----:B------:R-:W2:Y:S01]  /*30d0*/  LDCU UR14, c[0x0][0x534] ;  /* 0x0000a680ff0e77ac */ /* 0x000ea20008000800 */
[C---:B------:R-:W-:Y:S01]  /*30e0*/  IMAD.SHL.U32 R15, R25.reuse, 0x4, RZ ;  /* 0x00000004190f7824 */ /* 0x040fe200078e00ff */
[----:B01----:R-:W-:Y:S01]  /*30f0*/  CS2R R2, SRZ ;  /* 0x0000000000027805 */ /* 0x003fe2000001ff00 */
[----:B------:R-:W-:Y:S01]  /*3100*/  IMAD.MOV.U32 R0, RZ, RZ, RZ ;  /* 0x000000ffff007224 */ /* 0x000fe200078e00ff */
[----:B------:R-:W0:Y:S01]  /*3110*/  LDCU UR9, c[0x0][0x44c] ;  /* 0x00008980ff0977ac */ /* 0x000e220008000800 */
[----:B------:R-:W-:Y:S01]  /*3120*/  IMAD R30, R28, 0x60, R15 ;  /* 0x000000601c1e7824 */ /* 0x000fe200078e020f */
[----:B------:R-:W-:Y:S02]  /*3130*/  CS2R R4, SRZ ;  /* 0x0000000000047805 */ /* 0x000fe4000001ff00 */
[----:B------:R-:W-:Y:S02]  /*3140*/  CS2R R6, SRZ ;  /* 0x0000000000067805 */ /* 0x000fe4000001ff00 */
[----:B------:R-:W-:Y:S01]  /*3150*/  CS2R R10, SRZ ;  /* 0x00000000000a7805 */ /* 0x000fe2000001ff00 */
[----:B------:R-:W-:Y:S01]  /*3160*/  IMAD.MOV.U32 R13, RZ, RZ, RZ ;  /* 0x000000ffff0d7224 */ /* 0x000fe200078e00ff */
        /* <DEDUP_REMOVED lines=49> */
.L_x_364:
        /* <DEDUP_REMOVED lines=77> */
.L_x_363:
        /* <DEDUP_REMOVED lines=11> */
.L_x_365:
        /* <DEDUP_REMOVED lines=22> */
.L_x_362:
        /* <DEDUP_REMOVED lines=86> */
        .weak           $__internal_11_$__cuda_sm20_div_s64
        .type           $__internal_11_$__cuda_sm20_div_s64,@function
        .size           $__internal_11_$__cuda_sm20_div_s64,(.L_x_5455 - $__internal_11_$__cuda_sm20_div_s64)
$__internal_11_$__cuda_sm20_div_s64:
        /* <DEDUP_REMOVED lines=29> */
[----:B------:R-:W-:-:S04]  /*4290*/  IMAD.X R12, RZ, RZ, ~R12, P0 ;  /* 0x000000ffff0c7224 */ /* 0x000fc800000e0e0c */
[----:B------:R-:W-:-:S04]  /*42a0*/  IMAD.WIDE.U32 R36, P4, R37, R12, R36 ;  /* 0x0000000c25247225 */ /* 0x000fc80007880024 */
[C---:B------:R-:W-:Y:S02]  /*42b0*/  IMAD R15, R21.reuse, R12, RZ ;  /* 0x0000000c150f7224 */ /* 0x040fe400078e02ff */
[----:B------:R-:W-:-:S04]  /*42c0*/  IMAD.HI.U32 R14, P3, R21, R14, R36 ;  /* 0x0000000e150e7227 */ /* 0x000fc80007860024 */
[----:B------:R-:W-:Y:S01]  /*42d0*/  IMAD.HI.U32 R12, R21, R12, RZ ;  /* 0x0000000c150c7227 */ /* 0x000fe200078e00ff */
[----:B------:R-:W-:Y:S02]  /*42e0*/  IADD3 R15, P2, PT, R15, R14, RZ ;  /* 0x0000000e0f0f7210 */ /* 0x000fe40007f5e0ff */
[-C--:B------:R-:W-:Y:S01]  /*42f0*/  IADD3 R14, P0, PT, RZ, -R22.reuse, RZ ;  /* 0x80000016ff0e7210 */ /* 0x080fe20007f1e0ff */
[----:B------:R-:W-:Y:S02]  /*4300*/  IMAD.X R21, R12, 0x1, R21, P4 ;  /* 0x000000010c157824 */ /* 0x000fe400020e0615 */
[----:B------:R-:W-:Y:S01]  /*4310*/  IMAD.MOV.U32 R37, RZ, RZ, RZ ;  /* 0x000000ffff257224 */ /* 0x000fe200078e00ff */
[----:B------:R-:W-:Y:S02]  /*4320*/  SEL R14, R14, R22, !P1 ;  /* 0x000000160e0e7207 */ /* 0x000fe40004800000 */
[----:B------:R-:W-:-:S03]  /*4330*/  IADD3.X R22, PT, PT, RZ, ~R19, RZ, P0, !PT ;  /* 0x80000013ff167210 */ /* 0x000fc600007fe4ff */
[----:B------:R-:W-:Y:S01]  /*4340*/  IMAD.HI.U32 R36, R15, R14, RZ ;  /* 0x0000000e0f247227 */ /* 0x000fe200078e00ff */
[-C--:B------:R-:W-:Y:S02]  /*4350*/  SEL R12, R22, R19.reuse, !P1 ;  /* 0x00000013160c7207 */ /* 0x080fe40004800000 */
[----:B------:R-:W-:-:S03]  /*4360*/  LOP3.LUT R19, R17, R19, RZ, 0x3c, !PT ;  /* 0x0000001311137212 */ /* 0x000fc600078e3cff */
        /* <DEDUP_REMOVED lines=11> */
[-C--:B------:R-:W-:Y:S02]  /*4420*/  ISETP.GE.U32.AND P3, PT, R14, R26.reuse, PT ;  /* 0x0000001a0e00720c */ /* 0x080fe40003f66070 */
[----:B------:R-:W-:Y:S01]  /*4430*/  IADD3 R29, P1, PT, R22, 0x1, RZ ;  /* 0x00000001161d7810 */ /* 0x000fe20007f3e0ff */
[----:B------:R-:W-:-:S05]  /*4440*/  IMAD R15, R21, R26, R15 ;  /* 0x0000001a150f7224 */ /* 0x000fca00078e020f */
[----:B------:R-:W-:Y:S02]  /*4450*/  IADD3.X R12, PT, PT, ~R15, R12, RZ, P0, !PT ;  /* 0x0000000c0f0c7210 */ /* 0x000fe400007fe5ff */
[----:B------:R-:W-:Y:S02]  /*4460*/  IADD3 R15, P2, PT, R14, -R26, RZ ;  /* 0x8000001a0e0f7210 */ /* 0x000fe40007f5e0ff */
[----:B------:R-:W-:-:S04]  /*4470*/  ISETP.GE.U32.AND.EX P3, PT, R12, R27, PT, P3 ;  /* 0x0000001b0c00720c */ /* 0x000fc80003f66130 */
[----:B------:R-:W-:Y:S01]  /*4480*/  SEL R15, R15, R14, P3 ;  /* 0x0000000e0f0f7207 */ /* 0x000fe20001800000 */
[----:B------:R-:W-:Y:S01]  /*4490*/  IMAD.X R14, RZ, RZ, R21, P1 ;  /* 0x000000ffff0e7224 */ /* 0x000fe200008e0615 */
[----:B------:R-:W-:Y:S02]  /*44a0*/  SEL R29, R29, R22, P3 ;  /* 0x000000161d1d7207 */ /* 0x000fe40001800000 */
[----:B------:R-:W-:Y:S01]  /*44b0*/  ISETP.GE.U32.AND P0, PT, R15, R26, PT ;  /* 0x0000001a0f00720c */ /* 0x000fe20003f06070 */
[----:B------:R-:W-:Y:S01]  /*44c0*/  IMAD.X R15, R12, 0x1, ~R27, P2 ;  /* 0x000000010c0f7824 */ /* 0x000fe200010e0e1b */
[----:B------:R-:W-:Y:S02]  /*44d0*/  SEL R14, R14, R21, P3 ;  /* 0x000000150e0e7207 */ /* 0x000fe40001800000 */
[----:B------:R-:W-:Y:S02]  /*44e0*/  ISETP.GE.AND P2, PT, R19, RZ, PT ;  /* 0x000000ff1300720c */ /* 0x000fe40003f46270 */
[----:B------:R-:W-:-:S02]  /*44f0*/  SEL R15, R15, R12, P3 ;  /* 0x0000000c0f0f7207 */ /* 0x000fc40001800000 */
[----:B------:R-:W-:Y:S02]  /*4500*/  IADD3 R12, P1, PT, R29, 0x1, RZ ;  /* 0x000000011d0c7810 */ /* 0x000fe40007f3e0ff */
[----:B------:R-:W-:-:S03]  /*4510*/  ISETP.GE.U32.AND.EX P0, PT, R15, R27, PT, P0 ;  /* 0x0000001b0f00720c */ /* 0x000fc60003f06100 */
[----:B------:R-:W-:Y:S01]  /*4520*/  IMAD.X R15, RZ, RZ, R14, P1 ;  /* 0x000000ffff0f7224 */ /* 0x000fe200008e060e */
[----:B------:R-:W-:-:S04]  /*4530*/  SEL R12, R12, R29, P0 ;  /* 0x0000001d0c0c7207 */ /* 0x000fc80000000000 */
[----:B------:R-:W-:Y:S02]  /*4540*/  SEL R14, R15, R14, P0 ;  /* 0x0000000e0f0e7207 */ /* 0x000fe40000000000 */
[----:B------:R-:W-:Y:S02]  /*4550*/  IADD3 R15, P1, PT, RZ, -R12, RZ ;  /* 0x8000000cff0f7210 */ /* 0x000fe40007f3e0ff */
[----:B------:R-:W-:Y:S02]  /*4560*/  ISETP.NE.U32.AND P0, PT, R18, RZ, PT ;  /* 0x000000ff1200720c */ /* 0x000fe40003f05070 */
[----:B------:R-:W-:Y:S02]  /*4570*/  IADD3.X R19, PT, PT, RZ, ~R14, RZ, P1, !PT ;  /* 0x8000000eff137210 */ /* 0x000fe40000ffe4ff */
[----:B------:R-:W-:Y:S02]  /*4580*/  ISETP.NE.AND.EX P0, PT, R17, RZ, PT, P0 ;  /* 0x000000ff1100720c */ /* 0x000fe40003f05300 */
[----:B------:R-:W-:-:S02]  /*4590*/  SEL R15, R15, R12, !P2 ;  /* 0x0000000c0f0f7207 */ /* 0x000fc40005000000 */
[----:B------:R-:W-:Y:S01]  /*45a0*/  SEL R19, R19, R14, !P2 ;  /* 0x0000000e13137207 */ /* 0x000fe20005000000 */
[----:B------:R-:W-:Y:S01]  /*45b0*/  IMAD.MOV.U32 R14, RZ, RZ, R16 ;  /* 0x000000ffff0e7224 */ /* 0x000fe200078e0010 */
[----:B------:R-:W-:Y:S01]  /*45c0*/  SEL R12, R15, 0xffffffff, P0 ;  /* 0xffffffff0f0c7807 */ /* 0x000fe20000000000 */
[----:B------:R-:W-:Y:S01]  /*45d0*/  IMAD.MOV.U32 R15, RZ, RZ, 0x0 ;  /* 0x00000000ff0f7424 */ /* 0x000fe200078e00ff */
[----:B------:R-:W-:-:S03]  /*45e0*/  SEL R19, R19, 0xffffffff, P0 ;  /* 0xffffffff13137807 */ /* 0x000fc60000000000 */
[----:B------:R-:W-:Y:S05]  /*45f0*/  RET.REL.NODEC R14 `(_ZN5flash32flash_fwd_splitkv_combine_kernelI23Flash_fwd_kernel_traitsILi96ELi64ELi128ELi4ELb0ELb0EN7cutlass6half_tE19Flash_kernel_traitsILi96ELi64ELi128ELi4ES3_EELi16ELi3ELb1EEEvNS_16Flash_fwd_paramsE) ;  /* 0xffffffb80e807950 */ /* 0x000fea0003c3ffff */
.L_x_366:
        /* <DEDUP_REMOVED lines=16> */
.L_x_5455:


//--------------------- .text._ZN5flash32flash_fwd_splitkv_combine_kernelI23Flash_fwd_kernel_traitsILi96ELi64ELi128ELi4ELb0ELb0EN7cutlass6half_tE19Flash_kernel_traitsILi96ELi64ELi128ELi4ES3_EELi16ELi2ELb1EEEvNS_16Flash_fwd_paramsE --------------------------
	.section	.text._ZN5flash32flash_fwd_splitkv_combine_kernelI23Flash_fwd_kernel_traitsILi96ELi64ELi128ELi4ELb0ELb0EN7cutlass6half_tE19Flash_kernel_traitsILi96ELi64ELi128ELi4ES3_EELi16ELi2ELb1EEEvNS_16Flash_fwd_paramsE,"ax",@progbits
	.align	128
        .global         _ZN5flash32flash_fwd_splitkv_combine_kernelI23Flash_fwd_kernel_traitsILi96ELi64ELi128ELi4ELb0ELb0EN7cutlass6half_tE19Flash_kernel_traitsILi96ELi64ELi128ELi4ES3_EELi16ELi2ELb1EEEvNS_16Flash_fwd_paramsE
        .type           _ZN5flash32flash_fwd_splitkv_combine_kernelI23Flash_fwd_kernel_traitsILi96ELi64ELi128ELi4ELb0ELb0EN7cutlass6half_tE19Flash_kernel_traitsILi96ELi64ELi128ELi4ES3_EELi16ELi2ELb1EEEvNS_16Flash_fwd_paramsE,@function
        .size           _ZN5flash32flash_fwd_splitkv_combine_kernelI23Flash_fwd_kernel_traitsILi96ELi64ELi128ELi4ELb0ELb0EN7cutlass6half_tE19Flash_kernel_traitsILi96ELi64ELi128ELi4ES3_EELi16ELi2ELb1EEEvNS_16Flash_fwd_paramsE,(.L_x_5456 - _ZN5flash32flash_fwd_splitkv_combine_kernelI23Flash_fwd_kernel_traitsILi96ELi64ELi128ELi4ELb0ELb0EN7cutlass6half_tE19Flash_kernel_traitsILi96ELi64ELi128ELi4ES3_EELi16ELi2ELb1EEEvNS_16Flash_fwd_paramsE)
        .other          _ZN5flash32flash_fwd_splitkv_combine_kernelI23Flash_fwd_kernel_traitsILi96ELi64ELi128ELi4ELb0ELb0EN7cutlass6half_tE19Flash_kernel_traitsILi96ELi64ELi128ELi4ES3_EELi16ELi2ELb1EEEvNS_16Flash_fwd_paramsE,@"STO_CUDA_ENTRY STV_DEFAULT"
_ZN5flash32flash_fwd_splitkv_combine_kernelI23Flash_fwd_kernel_traitsILi96ELi64ELi128ELi4ELb0ELb0EN7cutlass6half_tE19Flash_kernel_traitsILi96ELi64ELi128ELi4ES3_EELi16ELi2ELb1EEEvNS_16Flash_fwd_paramsE:
.text._ZN5flash32flash_fwd_splitkv_combine_kernelI23Flash_fwd_kernel_traitsILi96ELi64ELi128ELi4ELb0ELb0EN7cutlass6half_tE19Flash_kernel_traitsILi96ELi64ELi128ELi4ES3_EELi16ELi2ELb1EEEvNS_16Flash_fwd_paramsE:
        /* <DEDUP_REMOVED lines=39> */
.L_x_367:
[----:B------:R-:W-:Y:S01]  /*0270*/  IMAD.U32 R27, RZ, RZ, UR7 ;  /* 0x00000007ff1b7e24 */ /* 0x000fe2000f8e00ff */
[----:B------:R-:W-:Y:S01]  /*0280*/  MOV R20, UR14 ;  /* 0x0000000e00147c02 */ /* 0x000fe20008000f00 */
[----:B------:R-:W-:Y:S01]  /*0290*/  IMAD.U32 R21, RZ, RZ, UR15 ;  /* 0x0000000fff157e24 */ /* 0x000fe2000f8e00ff */
[----:B------:R-:W-:Y:S02]  /*02a0*/  MOV R19, UR8 ;  /* 0x0000000800137c02 */ /* 0x000fe40008000f00 */
[----:B------:R-:W-:Y:S02]  /*02b0*/  MOV R18, 0x2d0 ;  /* 0x000002d000127802 */ /* 0x000fe40000000f00 */
[----:B------:R-:W-:Y:S05]  /*02c0*/  CALL.REL.NOINC `($__internal_12_$__cuda_sm20_div_s64) ;  /* 0x0000003c00687944 */ /* 0x000fea0003c00000 */
.L_x_368:
        /* <DEDUP_REMOVED lines=30> */
.L_x_370:
[----:B------:R-:W-:Y:S01]  /*04b0*/  IMAD.MOV.U32 R27, RZ, RZ, R16 ;  /* 0x000000ffff1b7224 */ /* 0x000fe200078e0010 */
[----:B------:R-:W-:Y:S02]  /*04c0*/  MOV R21, R17 ;  /* 0x0000001100157202 */ /* 0x000fe40000000f00 */
[----:B------:R-:W-:Y:S02]  /*04d0*/  MOV R18, 0x4f0 ;  /* 0x000004f000127802 */ /* 0x000fe40000000f00 */
[----:B------:R-:W-:Y:S05]  /*04e0*/  CALL.REL.NOINC `($__internal_12_$__cuda_sm20_div_s64) ;  /* 0x0000003800e07944 */ /* 0x000fea0003c00000 */
[----:B------:R-:W-:Y:S02]  /*04f0*/  MOV R30, R16 ;  /* 0x00000010001e7202 */ /* 0x000fe40000000f00 */
[----:B------:R-:W-:Y:S02]  /*0500*/  MOV R31, R17 ;  /* 0x00000011001f7202 */ /* 0x000fe40000000f00 */
.L_x_371:
[----:B------:R-:W-:Y:S05]  /*0510*/  BSYNC.RECONVERGENT B0 ;  /* 0x0000000000007941 */ /* 0x000fea0003800200 */
.L_x_369:
        /* <DEDUP_REMOVED lines=54> */
.L_x_373:
[----:B------:R-:W-:Y:S01]  /*0880*/  IMAD.MOV.U32 R27, RZ, RZ, R20 ;  /* 0x000000ffff1b7224 */ /* 0x000fe200078e0014 */
[----:B------:R-:W-:Y:S01]  /*0890*/  MOV R20, R14 ;  /* 0x0000000e00147202 */ /* 0x000fe20000000f00 */
[----:B------:R-:W-:Y:S01]  /*08a0*/  IMAD.MOV.U32 R21, RZ, RZ, R19 ;  /* 0x000000ffff157224 */ /* 0x000fe200078e0013 */
[----:B------:R-:W-:Y:S02]  /*08b0*/  MOV R19, R4 ;  /* 0x0000000400137202 */ /* 0x000fe40000000f00 */
[----:B------:R-:W-:Y:S02]  /*08c0*/  MOV R18, 0x8e0 ;  /* 0x000008e000127802 */ /* 0x000fe40000000f00 */
[----:B------:R-:W-:Y:S05]  /*08d0*/  CALL.REL.NOINC `($__internal_12_$__cuda_sm20_div_s64) ;  /* 0x0000003400e47944 */ /* 0x000fea0003c00000 */
.L_x_374:
[----:B------:R-:W-:Y:S05]  /*08e0*/  BSYNC.RECONVERGENT B0 ;  /* 0x0000000000007941 */ /* 0x000fea0003800200 */
.L_x_372:
        /* <DEDUP_REMOVED lines=116> */
.L_x_376:
[----:B------:R-:W-:Y:S01]  /*1030*/  IMAD.MOV.U32 R27, RZ, RZ, R16 ;  /* 0x000000ffff1b7224 */ /* 0x000fe200078e0010 */
[----:B------:R-:W-:Y:S01]  /*1040*/  MOV R20, R11 ;  /* 0x0000000b00147202 */ /* 0x000fe20000000f00 */
[----:B------:R-:W-:Y:S01]  /*1050*/  IMAD.MOV.U32 R21, RZ, RZ, R17 ;  /* 0x000000ffff157224 */ /* 0x000fe200078e0011 */
[----:B------:R-:W-:Y:S02]  /*1060*/  MOV R19, R3 ;  /* 0x0000000300137202 */ /* 0x000fe40000000f00 */
[----:B------:R-:W-:Y:S02]  /*1070*/  MOV R18, 0x1090 ;  /* 0x0000109000127802 */ /* 0x000fe40000000f00 */
[----:B------:R-:W-:Y:S05]  /*1080*/  CALL.REL.NOINC `($__internal_12_$__cuda_sm20_div_s64) ;  /* 0x0000002c00f87944 */ /* 0x000fea0003c00000 */
[----:B------:R-:W-:Y:S02]  /*1090*/  MOV R32, R16 ;  /* 0x0000001000207202 */ /* 0x000fe40000000f00 */
[----:B------:R-:W-:Y:S02]  /*10a0*/  MOV R33, R17 ;  /* 0x0000001100217202 */ /* 0x000fe40000000f00 */
.L_x_377:
[----:B------:R-:W-:Y:S05]  /*10b0*/  BSYNC.RECONVERGENT B0 ;  /* 0x0000000000007941 */ /* 0x000fea0003800200 */
.L_x_375:
        /* <DEDUP_REMOVED lines=57> */
.L_x_379:
[----:B------:R-:W-:Y:S01]  /*1450*/  IMAD.MOV.U32 R27, RZ, RZ, R30 ;  /* 0x000000ffff1b7224 */ /* 0x000fe200078e001e */
[----:B------:R-:W-:Y:S01]  /*1460*/  MOV R21, R31 ;  /* 0x0000001f00157202 */ /* 0x000fe20000000f00 */
[----:B------:R-:W-:Y:S01]  /*1470*/  IMAD.MOV.U32 R20, RZ, RZ, R9 ;  /* 0x000000ffff147224 */ /* 0x000fe200078e0009 */
[----:B------:R-:W-:Y:S02]  /*1480*/  MOV R18, 0x14a0 ;  /* 0x000014a000127802 */ /* 0x000fe40000000f00 */
[----:B------:R-:W-:Y:S05]  /*1490*/  CALL.REL.NOINC `($__internal_12_$__cuda_sm20_div_s64) ;  /* 0x0000002800f47944 */ /* 0x000fea0003c00000 */
[----:B------:R-:W-:Y:S02]  /*14a0*/  MOV R20, R16 ;  /* 0x0000001000147202 */ /* 0x000fe40000000f00 */
[----:B------:R-:W-:Y:S02]  /*14b0*/  MOV R21, R17 ;  /* 0x0000001100157202 */ /* 0x000fe40000000f00 */
.L_x_380:
[----:B------:R-:W-:Y:S05]  /*14c0*/  BSYNC.RECONVERGENT B0 ;  /* 0x0000000000007941 */ /* 0x000fea0003800200 */
.L_x_378:
[----:B------:R-:W0:Y:S01]  /*14d0*/  LDCU UR5, c[0x0][0x434] ;  /* 0x00008680ff0577ac */ /* 0x000e220008000800 */
[----:B------:R-:W1:Y:S01]  /*14e0*/  S2R R18, SR_CgaCtaId ;  /* 0x0000000000127919 */ /* 0x000e620000008800 */
[C---:B------:R-:W-:Y:S01]  /*14f0*/  ISETP.GT.U32.AND P1, PT, R0.reuse, 0x3f, PT ;  /* 0x0000003f0000780c */ /* 0x040fe20003f24070 */
[----:B------:R-:W-:Y:S01]  /*1500*/  BSSY.RECONVERGENT B0, `(.L_x_381) ;  /* 0x000003d000007945 */ /* 0x000fe20003800200 */
[----:B------:R-:W2:Y:S01]  /*1510*/  LDCU UR4, c[0x0][0x534] ;  /* 0x0000a680ff0477ac */ /* 0x000ea20008000800 */
[----:B------:R-:W-:Y:S01]  /*1520*/  LOP3.LUT R25, R0, 0x3, RZ, 0xc0, !PT ;  /* 0x0000000300197812 */ /* 0x000fe200078ec0ff */
[----:B------:R-:W-:Y:S01]  /*1530*/  IMAD.MOV.U32 R19, RZ, RZ, -0x800000 ;  /* 0xff800000ff137424 */ /* 0x000fe200078e00ff */
[----:B------:R-:W-:Y:S01]  /*1540*/  MOV R26, 0xff800000 ;  /* 0xff800000001a7802 */ /* 0x000fe20000000f00 */
[----:B------:R-:W3:Y:S01]  /*1550*/  LDCU UR9, c[0x0][0x430] ;  /* 0x00008600ff0977ac */ /* 0x000ee20008000800 */
[----:B------:R-:W-:Y:S01]  /*1560*/  USHF.R.S32.HI UR16, URZ, 0x1f, UR10 ;  /* 0x0000001fff107899 */ /* 0x000fe2000801140a */
[----:B------:R-:W4:Y:S01]  /*1570*/  LDCU.64 UR12, c[0x0][0x358] ;  /* 0x00006b00ff0c77ac */ /* 0x000f220008000a00 */
[----:B0-----:R-:W-:-:S05]  /*1580*/  IMAD.U32 R7, RZ, RZ, UR5 ;  /* 0x00000005ff077e24 */ /* 0x001fca000f8e00ff */
[----:B------:R-:W-:Y:S01]  /*1590*/  IABS R7, R7 ;  /* 0x0000000700077213 */ /* 0x000fe20000000000 */
[----:B---3--:R-:W-:-:S03]  /*15a0*/  UIMAD UR9, UR5, UR9, URZ ;  /* 0x00000009050972a4 */ /* 0x008fc6000f8e02ff */
[----:B------:R-:W0:Y:S08]  /*15b0*/  I2F.RP R13, R7 ;  /* 0x00000007000d7306 */ /* 0x000e300000209400 */
        /* <DEDUP_REMOVED lines=8> */
[----:B------:R-:W-:-:S03]  /*1640*/  IMAD.HI.U32 R17, R17, R8, R16 ;  /* 0x0000000811117227 */ /* 0x000fc600078e0010 */
[----:B------:R-:W-:-:S03]  /*1650*/  ISETP.GE.AND P2, PT, R5, RZ, PT ;  /* 0x000000ff0500720c */ /* 0x000fc60003f46270 */
[----:B------:R-:W-:-:S05]  /*1660*/  IMAD.HI.U32 R8, R17, R6, RZ ;  /* 0x0000000611087227 */ /* 0x000fca00078e00ff */
[----:B------:R-:W-:-:S05]  /*1670*/  IADD3 R13, PT, PT, -R8, RZ, RZ ;  /* 0x000000ff080d7210 */ /* 0x000fca0007ffe1ff */
[----:B------:R-:W-:Y:S01]  /*1680*/  IMAD R6, R7, R13, R6 ;  /* 0x0000000d07067224 */ /* 0x000fe200078e0206 */
[----:B------:R-:W-:-:S04]  /*1690*/  MOV R13, 0x400 ;  /* 0x00000400000d7802 */ /* 0x000fc80000000f00 */
[----:B------:R-:W-:Y:S02]  /*16a0*/  ISETP.GT.U32.AND P0, PT, R7, R6, PT ;  /* 0x000000060700720c */ /* 0x000fe40003f04070 */
[----:B-1----:R-:W-:Y:S02]  /*16b0*/  LEA R18, R18, R13, 0x18 ;  /* 0x0000000d12127211 */ /* 0x002fe400078ec0ff */
[----:B------:R-:W-:-:S03]  /*16c0*/  SHF.R.U32.HI R13, RZ, 0x4, R0 ;  /* 0x00000004ff0d7819 */ /* 0x000fc60000011600 */
[--C-:B------:R-:W-:Y:S02]  /*16d0*/  IMAD R5, R25, 0x44, R18.reuse ;  /* 0x0000004419057824 */ /* 0x100fe400078e0212 */
[----:B------:R-:W-:-:S04]  /*16e0*/  @!P1 IMAD R18, R13, 0x44, R18 ;  /* 0x000000440d129824 */ /* 0x000fc800078e0212 */
[----:B------:R-:W-:Y:S02]  /*16f0*/  @!P0 IMAD.IADD R6, R6, 0x1, -R7 ;  /* 0x0000000106068824 */ /* 0x000fe400078e0a07 */
[----:B------:R-:W-:Y:S01]  /*1700*/  @!P0 VIADD R8, R8, 0x1 ;  /* 0x0000000108088836 */ /* 0x000fe20000000000 */
[----:B------:R-:W-:Y:S02]  /*1710*/  ISETP.NE.AND P0, PT, RZ, UR5, PT ;  /* 0x00000005ff007c0c */ /* 0x000fe4000bf05270 */
[----:B------:R-:W-:Y:S02]  /*1720*/  ISETP.GE.U32.AND P3, PT, R6, R7, PT ;  /* 0x000000070600720c */ /* 0x000fe40003f66070 */
[C---:B------:R-:W-:Y:S02]  /*1730*/  LOP3.LUT R7, R0.reuse, 0xf, RZ, 0xc0, !PT ;  /* 0x0000000f00077812 */ /* 0x040fe400078ec0ff */
[----:B------:R-:W-:-:S03]  /*1740*/  LOP3.LUT R6, R0, 0x3fc, RZ, 0xc0, !PT ;  /* 0x000003fc00067812 */ /* 0x000fc600078ec0ff */
[----:B------:R-:W-:Y:S01]  /*1750*/  @!P1 IMAD R18, R7, 0x4, R18 ;  /* 0x0000000407129824 */ /* 0x000fe200078e0212 */
[----:B------:R-:W-:-:S05]  /*1760*/  IADD3 R6, PT, PT, R5, R6, RZ ;  /* 0x0000000605067210 */ /* 0x000fca0007ffe0ff */
[----:B------:R-:W-:-:S04]  /*1770*/  @P3 VIADD R8, R8, 0x1 ;  /* 0x0000000108083836 */ /* 0x000fc80000000000 */
[----:B------:R-:W-:Y:S01]  /*1780*/  @!P2 IMAD.MOV R8, RZ, RZ, -R8 ;  /* 0x000000ffff08a224 */ /* 0x000fe200078e0a08 */
[----:B--2---:R-:W-:Y:S01]  /*1790*/  ISETP.GE.AND P2, PT, R13, UR4, PT ;  /* 0x000000040d007c0c */ /* 0x004fe2000bf46270 */
[----:B------:R-:W-:Y:S01]  /*17a0*/  ULOP3.LUT UR4, UR16, 0x1, URZ, 0xfc, !UPT ;  /* 0x0000000110047892 */ /* 0x000fe2000f8efcff */
        /* <DEDUP_REMOVED lines=18> */
.L_x_382:
[----:B------:R-:W-:Y:S05]  /*18d0*/  BSYNC.RECONVERGENT B0 ;  /* 0x0000000000007941 */ /* 0x000fea0003800200 */
.L_x_381:
[----:B-----5:R1:W-:Y:S01]  /*18e0*/  @!P1 STS [R18], R19 ;  /* 0x0000001312009388 */ /* 0x0203e20000000800 */
[----:B------:R-:W2:Y:S01]  /*18f0*/  LDC R13, c[0x0][0x3e0] ;  /* 0x0000f800ff0d7b82 */ /* 0x000ea20000000800 */
[----:B------:R-:W-:Y:S01]  /*1900*/  IABS R17, R15 ;  /* 0x0000000f00117213 */ /* 0x000fe20000000000 */
[----:B------:R-:W-:Y:S06]  /*1910*/  BSSY.RECONVERGENT B1, `(.L_x_383) ;  /* 0x0000174000017945 */ /* 0x000fec0003800200 */
[----:B------:R-:W-:Y:S01]  /*1920*/  BAR.SYNC.DEFER_BLOCKING 0x0 ;  /* 0x0000000000007b1d */ /* 0x000fe20000010000 */
[----:B------:R-:W-:-:S02]  /*1930*/  ISETP.NE.AND P5, PT, R15, RZ, PT ;  /* 0x000000ff0f00720c */ /* 0x000fc40003fa5270 */
[----:B------:R-:W-:Y:S02]  /*1940*/  IADD3 R24, PT, PT, R2, R17, RZ ;  /* 0x0000001102187210 */ /* 0x000fe40007ffe0ff */
[----:B------:R-:W-:-:S05]  /*1950*/  IABS R2, R15 ;  /* 0x0000000f00027213 */ /* 0x000fca0000000000 */
[----:B------:R-:W-:Y:S01]  /*1960*/  IMAD.MOV R2, RZ, RZ, -R2 ;  /* 0x000000ffff027224 */ /* 0x000fe200078e0a02 */
[----:B--2---:R-:W-:Y:S01]  /*1970*/  IABS R5, R13 ;  /* 0x0000000d00057213 */ /* 0x004fe20000000000 */
[----:B-1----:R-:W1:Y:S01]  /*1980*/  I2F.RP R18, R17 ;  /* 0x0000001100127306 */ /* 0x002e620000209400 */
[----:B------:R-:W2:Y:S07]  /*1990*/  @!P1 LDS R26, [R6] ;  /* 0x00000000061a9984 */ /* 0x000eae0000000800 */
[----:B0-----:R-:W0:Y:S08]  /*19a0*/  I2F.RP R22, R5 ;  /* 0x0000000500167306 */ /* 0x001e300000209400 */
[----:B-1----:R-:W1:Y:S08]  /*19b0*/  MUFU.RCP R30, R18 ;  /* 0x00000012001e7308 */ /* 0x002e700000001000 */
[----:B0-----:R-:W0:Y:S01]  /*19c0*/  MUFU.RCP R28, R22 ;  /* 0x00000016001c7308 */ /* 0x001e220000001000 */
[----:B-1----:R-:W-:-:S07]  /*19d0*/  VIADD R30, R30, 0xffffffe ;  /* 0x0ffffffe1e1e7836 */ /* 0x002fce0000000000 */
[----:B------:R-:W1:Y:S01]  /*19e0*/  F2I.FTZ.U32.TRUNC.NTZ R31, R30 ;  /* 0x0000001e001f7305 */ /* 0x000e62000021f000 */
[----:B0-----:R-:W-:Y:S01]  /*19f0*/  VIADD R28, R28, 0xffffffe ;  /* 0x0ffffffe1c1c7836 */ /* 0x001fe20000000000 */
[----:B--2---:R-:W0:Y:S06]  /*1a00*/  SHFL.BFLY PT, R7, R26, 0x2, 0x1f ;  /* 0x0c401f001a077f89 */ /* 0x004e2c00000e0000 */
[----:B------:R-:W2:Y:S01]  /*1a10*/  F2I.FTZ.U32.TRUNC.NTZ R29, R28 ;  /* 0x0000001c001d7305 */ /* 0x000ea2000021f000 */
[----:B-1----:R-:W-:Y:S02]  /*1a20*/  IMAD.MOV R18, RZ, RZ, -R31 ;  /* 0x000000ffff127224 */ /* 0x002fe400078e0a1f */
[----:B------:R-:W-:-:S02]  /*1a30*/  IMAD.MOV.U32 R30, RZ, RZ, RZ ;  /* 0x000000ffff1e7224 */ /* 0x000fc400078e00ff */
[----:B------:R-:W-:Y:S01]  /*1a40*/  IMAD R23, R18, R17, RZ ;  /* 0x0000001112177224 */ /* 0x000fe200078e02ff */
[----:B------:R-:W-:Y:S01]  /*1a50*/  IABS R18, R24 ;  /* 0x0000001800127213 */ /* 0x000fe20000000000 */
[----:B--2---:R-:W-:Y:S02]  /*1a60*/  IMAD.MOV R22, RZ, RZ, -R29 ;  /* 0x000000ffff167224 */ /* 0x004fe400078e0a1d */
[----:B------:R-:W-:Y:S01]  /*1a70*/  IMAD.HI.U32 R23, R31, R23, R30 ;  /* 0x000000171f177227 */ /* 0x000fe200078e001e */
[----:B0-----:R-:W-:-:S03]  /*1a80*/  FMNMX.FTZ R16, R7, R26, !PT ;  /* 0x0000001a07107209 */ /* 0x001fc60007810000 */
[----:B------:R-:W-:Y:S02]  /*1a90*/  IMAD R22, R22, R5, RZ ;  /* 0x0000000516167224 */ /* 0x000fe400078e02ff */
[----:B------:R-:W-:Y:S01]  /*1aa0*/  IMAD.MOV.U32 R28, RZ, RZ, RZ ;  /* 0x000000ffff1c7224 */ /* 0x000fe200078e00ff */
[----:B------:R-:W0:Y:S01]  /*1ab0*/  SHFL.BFLY PT, R7, R16, 0x1, 0x1f ;  /* 0x0c201f0010077f89 */ /* 0x000e2200000e0000 */
[----:B------:R-:W-:-:S04]  /*1ac0*/  IMAD.HI.U32 R23, R23, R18, RZ ;  /* 0x0000001217177227 */ /* 0x000fc800078e00ff */
[----:B------:R-:W-:-:S04]  /*1ad0*/  IMAD.HI.U32 R22, R29, R22, R28 ;  /* 0x000000161d167227 */ /* 0x000fc800078e001c */
[----:B------:R-:W-:Y:S02]  /*1ae0*/  IMAD R2, R23, R2, R18 ;  /* 0x0000000217027224 */ /* 0x000fe400078e0212 */
[----:B------:R-:W-:-:S03]  /*1af0*/  IMAD.HI.U32 R22, R22, R18, RZ ;  /* 0x0000001216167227 */ /* 0x000fc600078e00ff */
[----:B------:R-:W-:Y:S02]  /*1b00*/  ISETP.GT.U32.AND P2, PT, R17, R2, PT ;  /* 0x000000021100720c */ /* 0x000fe40003f44070 */
[----:B0-----:R-:W-:-:S11]  /*1b10*/  FMNMX.FTZ R7, R16, R7, !PT ;  /* 0x0000000710077209 */ /* 0x001fd60007810000 */
[----:B------:R-:W-:Y:S01]  /*1b20*/  @!P2 IMAD.IADD R2, R2, 0x1, -R17 ;  /* 0x000000010202a824 */ /* 0x000fe200078e0a11 */
[----:B------:R-:W-:Y:S01]  /*1b30*/  FSETP.NEU.FTZ.AND P0, PT, R7, -INF , PT ;  /* 0xff8000000700780b */ /* 0x000fe20003f1d000 */
[----:B------:R-:W-:-:S03]  /*1b40*/  @!P2 VIADD R23, R23, 0x1 ;  /* 0x000000011717a836 */ /* 0x000fc60000000000 */
[----:B------:R-:W-:Y:S02]  /*1b50*/  FSEL R7, R7, RZ, P0 ;  /* 0x000000ff07077208 */ /* 0x000fe40000000000 */
[-C--:B------:R-:W-:Y:S02]  /*1b60*/  ISETP.GE.U32.AND P1, PT, R2, R17.reuse, PT ;  /* 0x000000110200720c */ /* 0x080fe40003f26070 */
[C---:B------:R-:W-:Y:S01]  /*1b70*/  LOP3.LUT R2, R24.reuse, R17, RZ, 0x3c, !PT ;  /* 0x0000001118027212 */ /* 0x040fe200078e3cff */
[----:B------:R-:W-:Y:S01]  /*1b80*/  FADD.FTZ R19, -R7, R26 ;  /* 0x0000001a07137221 */ /* 0x000fe20000010100 */
[----:B------:R-:W-:Y:S02]  /*1b90*/  LOP3.LUT R24, R24, R13, RZ, 0x3c, !PT ;  /* 0x0000000d18187212 */ /* 0x000fe400078e3cff */
[----:B------:R-:W-:Y:S01]  /*1ba0*/  ISETP.GE.AND P3, PT, R2, RZ, PT ;  /* 0x000000ff0200720c */ /* 0x000fe20003f66270 */
[----:B------:R-:W-:Y:S01]  /*1bb0*/  FMUL.FTZ R19, R19, 1.4426950216293334961 ;  /* 0x3fb8aa3b13137820 */ /* 0x000fe20000410000 */
[----:B------:R-:W-:-:S05]  /*1bc0*/  ISETP.GE.AND P2, PT, R24, RZ, PT ;  /* 0x000000ff1800720c */ /* 0x000fca0003f46270 */
[----:B------:R-:W0:Y:S01]  /*1bd0*/  MUFU.EX2 R19, R19 ;  /* 0x0000001300137308 */ /* 0x000e220000000800 */
[----:B------:R-:W-:Y:S01]  /*1be0*/  @P1 IADD3 R23, PT, PT, R23, 0x1, RZ ;  /* 0x0000000117171810 */ /* 0x000fe20007ffe0ff */
[----:B0-----:R-:W0:Y:S02]  /*1bf0*/  SHFL.BFLY PT, R16, R19, 0x2, 0x1f ;  /* 0x0c401f0013107f89 */ /* 0x001e2400000e0000 */
[----:B0-----:R-:W-:Y:S01]  /*1c00*/  FADD.FTZ R28, R19, R16 ;  /* 0x00000010131c7221 */ /* 0x001fe20000010000 */
[----:B------:R-:W-:-:S04]  /*1c10*/  IADD3 R16, PT, PT, -R22, RZ, RZ ;  /* 0x000000ff16107210 */ /* 0x000fc80007ffe1ff */
[----:B------:R-:W0:Y:S01]  /*1c20*/  SHFL.BFLY PT, R19, R28, 0x1, 0x1f ;  /* 0x0c201f001c137f89 */ /* 0x000e2200000e0000 */
[----:B------:R-:W-:-:S05]  /*1c30*/  IMAD R16, R5, R16, R18 ;  /* 0x0000001005107224 */ /* 0x000fca00078e0212 */
[----:B------:R-:W-:-:S13]  /*1c40*/  ISETP.GT.U32.AND P0, PT, R5, R16, PT ;  /* 0x000000100500720c */ /* 0x000fda0003f04070 */
[----:B------:R-:W-:Y:S02]  /*1c50*/  @!P0 IMAD.IADD R16, R16, 0x1, -R5 ;  /* 0x0000000110108824 */ /* 0x000fe400078e0a05 */
[----:B------:R-:W-:Y:S01]  /*1c60*/  @!P0 VIADD R22, R22, 0x1 ;  /* 0x0000000116168836 */ /* 0x000fe20000000000 */
[----:B------:R-:W-:Y:S01]  /*1c70*/  ISETP.NE.AND P0, PT, R13, RZ, PT ;  /* 0x000000ff0d00720c */ /* 0x000fe20003f05270 */
[----:B0-----:R-:W-:Y:S01]  /*1c80*/  FADD.FTZ R19, R28, R19 ;  /* 0x000000131c137221 */ /* 0x001fe20000010000 */
[----:B------:R-:W-:Y:S01]  /*1c90*/  ISETP.GE.U32.AND P4, PT, R16, R5, PT ;  /* 0x000000051000720c */ /* 0x000fe20003f86070 */
[----:B------:R-:W-:-:S03]  /*1ca0*/  IMAD.MOV.U32 R5, RZ, RZ, R23 ;  /* 0x000000ffff057224 */ /* 0x000fc600078e0017 */
[----:B------:R-:W-:Y:S01]  /*1cb0*/  FSETP.NE.FTZ.AND P1, PT, R19, RZ, PT ;  /* 0x000000ff1300720b */ /* 0x000fe20003f35000 */
[----:B------:R-:W-:Y:S01]  /*1cc0*/  @!P3 IMAD.MOV R5, RZ, RZ, -R5 ;  /* 0x000000ffff05b224 */ /* 0x000fe200078e0a05 */
[----:B------:R-:W-:Y:S02]  /*1cd0*/  ISETP.NE.AND P3, PT, R8, RZ, PT ;  /* 0x000000ff0800720c */ /* 0x000fe40003f65270 */
[----:B------:R-:W-:Y:S02]  /*1ce0*/  @!P5 LOP3.LUT R5, RZ, R17, RZ, 0x33, !PT ;  /* 0x00000011ff05d212 */ /* 0x000fe400078e33ff */
[----:B------:R-:W-:Y:S02]  /*1cf0*/  SEL R17, RZ, 0x1, !P3 ;  /* 0x00000001ff117807 */ /* 0x000fe40005800000 */
[----:B------:R-:W-:Y:S02]  /*1d00*/  SHF.R.S32.HI R8, RZ, 0x1f, R15 ;  /* 0x0000001fff087819 */ /* 0x000fe4000001140f */
[----:B------:R-:W-:-:S02]  /*1d10*/  @P4 IADD3 R22, PT, PT, R22, 0x1, RZ ;  /* 0x0000000116164810 */ /* 0x000fc40007ffe0ff */
[----:B------:R-:W-:Y:S01]  /*1d20*/  SHF.R.S32.HI R23, RZ, 0x1f, R5 ;  /* 0x0000001fff177819 */ /* 0x000fe20000011405 */
[----:B------:R-:W0:Y:S01]  /*1d30*/  @P1 MUFU.LG2 R2, R19 ;  /* 0x0000001300021308 */ /* 0x000e220000000c00 */
[----:B------:R-:W-:Y:S01]  /*1d40*/  LOP3.LUT R17, R8, R17, RZ, 0xfc, !PT ;  /* 0x0000001108117212 */ /* 0x000fe200078efcff */
[----:B------:R-:W-:Y:S01]  /*1d50*/  @!P2 IMAD.MOV R22, RZ, RZ, -R22 ;  /* 0x000000ffff16a224 */ /* 0x000fe200078e0a16 */
[----:B------:R-:W-:Y:S02]  /*1d60*/  @!P0 LOP3.LUT R22, RZ, R13, RZ, 0x33, !PT ;  /* 0x0000000dff168212 */ /* 0x000fe400078e33ff */
[----:B------:R-:W-:Y:S02]  /*1d70*/  LOP3.LUT P0, RZ, R0, 0x3c3, RZ, 0xc0, !PT ;  /* 0x000003c300ff7812 */ /* 0x000fe4000780c0ff */
[----:B------:R-:W-:Y:S01]  /*1d80*/  ISETP.LT.U32.AND P2, PT, R20, R5, PT ;  /* 0x000000051400720c */ /* 0x000fe20003f41070 */
[----:B------:R-:W-:-:S03]  /*1d90*/  IMAD R16, R22, UR11, RZ ;  /* 0x0000000b16107c24 */ /* 0x000fc6000f8e02ff */
[----:B------:R-:W-:Y:S01]  /*1da0*/  ISETP.LT.AND.EX P2, PT, R21, R23, PT, P2 ;  /* 0x000000171500720c */ /* 0x000fe20003f41320 */
[----:B------:R-:W-:-:S03]  /*1db0*/  IMAD.MOV.U32 R23, RZ, RZ, 0x7f800000 ;  /* 0x7f800000ff177424 */ /* 0x000fc600078e00ff */
[----:B------:R-:W-:Y:S01]  /*1dc0*/  SEL R8, R20, R5, P2 ;  /* 0x0000000514087207 */ /* 0x000fe20001000000 */
[----:B------:R-:W-:Y:S02]  /*1dd0*/  IMAD R5, R17, R16, RZ ;  /* 0x0000001011057224 */ /* 0x000fe400078e02ff */
[----:B0-----:R-:W-:Y:S01]  /*1de0*/  @P1 FFMA.FTZ R23, R2, 0.69314718246459960938, R7 ;  /* 0x3f31721802171823 */ /* 0x001fe20000010007 */
[----:B------:R-:W-:Y:S01]  /*1df0*/  IMAD R7, R15, UR9, RZ ;  /* 0x000000090f077c24 */ /* 0x000fe2000f8e02ff */
[----:B------:R-:W-:Y:S05]  /*1e00*/  @P0 BRA `(.L_x_384) ;  /* 0x0000001000900947 */ /* 0x000fea0003800000 */
        /* <DEDUP_REMOVED lines=50> */
.L_x_386:
[----:B------:R-:W-:Y:S01]  /*2130*/  IMAD.MOV.U32 R21, RZ, RZ, RZ ;  /* 0x000000ffff157224 */ /* 0x000fe200078e00ff */
[----:B------:R-:W-:Y:S02]  /*2140*/  MOV R20, R30 ;  /* 0x0000001e00147202 */ /* 0x000fe40000000f00 */
[----:B------:R-:W-:Y:S02]  /*2150*/  MOV R18, 0x2170 ;  /* 0x0000217000127802 */ /* 0x000fe40000000f00 */
[----:B------:R-:W-:Y:S05]  /*2160*/  CALL.REL.NOINC `($__internal_12_$__cuda_sm20_div_s64) ;  /* 0x0000001c00c07944 */ /* 0x000fea0003c00000 */
[----:B------:R-:W-:Y:S02]  /*2170*/  IADD3 R13, PT, PT, -R16, RZ, RZ ;  /* 0x000000ff100d7210 */ /* 0x000fe40007ffe1ff */
[----:B------:R-:W-:-:S03]  /*2180*/  MOV R31, R17 ;  /* 0x00000011001f7202 */ /* 0x000fc60000000f00 */
[----:B------:R-:W-:Y:S01]  /*2190*/  IMAD R27, R30, R13, R27 ;  /* 0x0000000d1e1b7224 */ /* 0x000fe200078e021b */
[----:B------:R-:W-:-:S07]  /*21a0*/  MOV R30, R16 ;  /* 0x00000010001e7202 */ /* 0x000fce0000000f00 */
.L_x_387:
        /* <DEDUP_REMOVED lines=60> */
.L_x_389:
[----:B------:R-:W-:Y:S01]  /*2570*/  IMAD.MOV.U32 R27, RZ, RZ, R30 ;  /* 0x000000ffff1b7224 */ /* 0x000fe200078e001e */
[----:B------:R-:W-:Y:S01]  /*2580*/  MOV R21, R31 ;  /* 0x0000001f00157202 */ /* 0x000fe20000000f00 */
[----:B------:R-:W-:Y:S01]  /*2590*/  IMAD.MOV.U32 R20, RZ, RZ, R34 ;  /* 0x000000ffff147224 */ /* 0x000fe200078e0022 */
[----:B------:R-:W-:Y:S02]  /*25a0*/  MOV R18, 0x25c0 ;  /* 0x000025c000127802 */ /* 0x000fe40000000f00 */
[----:B------:R-:W-:Y:S05]  /*25b0*/  CALL.REL.NOINC `($__internal_12_$__cuda_sm20_div_s64) ;  /* 0x0000001800ac7944 */ /* 0x000fea0003c00000 */
[----:B------:R-:W-:-:S05]  /*25c0*/  IADD3 R31, PT, PT, -R16, RZ, RZ ;  /* 0x000000ff101f7210 */ /* 0x000fca0007ffe1ff */
[----:B------:R-:W-:Y:S02]  /*25d0*/  IMAD R31, R31, R34, R30 ;  /* 0x000000221f1f7224 */ /* 0x000fe400078e021e */
.L_x_390:
[----:B------:R-:W-:Y:S05]  /*25e0*/  BSYNC.RECONVERGENT B0 ;  /* 0x0000000000007941 */ /* 0x000fea0003800200 */
.L_x_388:
        /* <DEDUP_REMOVED lines=162> */
.L_x_385:
[----:B------:R-:W0:Y:S01]  /*3010*/  LDC.64 R4, c[0x0][0x420] ;  /* 0x00010800ff047b82 */ /* 0x000e220000000a00 */
[----:B------:R-:W-:-:S05]  /*3020*/  LEA.HI R2, R0, UR6, RZ, 0x1e ;  /* 0x0000000600027c11 */ /* 0x000fca000f8ff0ff */
[----:B0-----:R-:W-:-:S05]  /*3030*/  IMAD.WIDE.U32 R2, R2, 0x4, R4 ;  /* 0x0000000402027825 */ /* 0x001fca00078e0004 */
[----:B------:R1:W-:Y:S02]  /*3040*/  STG.E desc[UR12][R2.64], R23 ;  /* 0x0000001702007986 */ /* 0x0003e4000c10190c */
.L_x_384:
[----:B------:R-:W-:Y:S05]  /*3050*/  BSYNC.RECONVERGENT B1 ;  /* 0x0000000000017941 */ /* 0x000fea0003800200 */
.L_x_383:
        /* <DEDUP_REMOVED lines=9> */
[----:B------:R-:W-:Y:S02]  /*30f0*/  IMAD.MOV.U32 R13, RZ, RZ, RZ ;  /* 0x000000ffff0d7224 */ /* 0x000fe400078e00ff */
[----:B------:R-:W-:Y:S01]  /*3100*/  IMAD R30, R28, 0x60, R15 ;  /* 0x000000601c1e7824 */ /* 0x000fe200078e020f */
        /* <DEDUP_REMOVED lines=50> */
.L_x_393:
        /* <DEDUP_REMOVED lines=77> */
.L_x_392:
        /* <DEDUP_REMOVED lines=11> */
.L_x_394:
        /* <DEDUP_REMOVED lines=22> */
.L_x_391:
        /* <DEDUP_REMOVED lines=36> */
[----:B------:R-:W-:Y:S02]  /*3d50*/  ISETP.GE.U32.AND P2, PT, R23, R18, PT ;  /* 0x000000121700720c */ /* 0x000fe40003f46070 */
[----:B------:R0:W2:Y:S11]  /*3d60*/  F2I.FTZ.U32.TRUNC.NTZ R23, R22 ;  /* 0x0000001600177305 */ /* 0x0000b6000021f000 */
[----:B------:R-:W-:-:S04]  /*3d70*/  @P2 VIADD R19, R19, 0x1 ;  /* 0x0000000113132836 */ /* 0x000fc80000000000 */
[----:B------:R-:W-:Y:S01]  /*3d80*/  @!P0 IMAD.MOV R19, RZ, RZ, -R19 ;  /* 0x000000ffff138224 */ /* 0x000fe200078e0a13 */
[----:B------:R-:W-:Y:S01]  /*3d90*/  @!P1 LOP3.LUT R19, RZ, UR10, RZ, 0x33, !PT ;  /* 0x0000000aff139c12 */ /* 0x000fe2000f8e33ff */
[----:B0-----:R-:W-:Y:S01]  /*3da0*/  IMAD.MOV.U32 R22, RZ, RZ, RZ ;  /* 0x000000ffff167224 */ /* 0x001fe200078e00ff */
[----:B--2---:R-:W-:-:S03]  /*3db0*/  IADD3 R25, PT, PT, RZ, -R23, RZ ;  /* 0x80000017ff197210 */ /* 0x004fc60007ffe0ff */
[----:B------:R-:W-:Y:S02]  /*3dc0*/  IMAD R18, R19, UR10, RZ ;  /* 0x0000000a13127c24 */ /* 0x000fe4000f8e02ff */
[----:B------:R-:W-:Y:S02]  /*3dd0*/  IMAD R14, R25, R16, RZ ;  /* 0x00000010190e7224 */ /* 0x000fe400078e02ff */
[----:B------:R-:W-:Y:S02]  /*3de0*/  IMAD.IADD R20, R21, 0x1, -R18 ;  /* 0x0000000115147824 */ /* 0x000fe400078e0a12 */
[----:B------:R-:W-:-:S03]  /*3df0*/  IMAD.HI.U32 R14, R23, R14, R22 ;  /* 0x0000000e170e7227 */ /* 0x000fc600078e0016 */
        /* <DEDUP_REMOVED lines=39> */
        .weak           $__internal_12_$__cuda_sm20_div_s64
        .type           $__internal_12_$__cuda_sm20_div_s64,@function
        .size           $__internal_12_$__cuda_sm20_div_s64,(.L_x_5456 - $__internal_12_$__cuda_sm20_div_s64)
$__internal_12_$__cuda_sm20_div_s64:
        /* <DEDUP_REMOVED lines=83> */
[----:B------:R-:W-:Y:S06]  /*45a0*/  RET.REL.NODEC R28 `(_ZN5flash32flash_fwd_splitkv_combine_kernelI23Flash_fwd_kernel_traitsILi96ELi64ELi128ELi4ELb0ELb0EN7cutlass6half_tE19Flash_kernel_traitsILi96ELi64ELi128ELi4ES3_EELi16ELi2ELb1EEEvNS_16Flash_fwd_paramsE) ;  /* 0xffffffb81c947950 */ /* 0x000fec0003c3ffff */
.L_x_395:
        /* <DEDUP_REMOVED lines=13> */
.L_x_5456:


//--------------------- .text._ZN5flash32flash_fwd_splitkv_combine_kernelI23Flash_fwd_kernel_traitsILi96ELi64ELi128ELi4ELb0ELb0EN7cutlass6half_tE19Flash_kernel_traitsILi96ELi64ELi128ELi4ES3_EELi16ELi1ELb1EEEvNS_16Flash_fwd_paramsE --------------------------
	.section	.text._ZN5flash32flash_fwd_splitkv_combine_kernelI23Flash_fwd_kernel_traitsILi96ELi64ELi128ELi4ELb0ELb0EN7cutlass6half_tE19Flash_kernel_traitsILi96ELi64ELi128ELi4ES3_EELi16ELi1ELb1EEEvNS_16Flash_fwd_paramsE,"ax",@progbits
	.align	128
        .global         _ZN5flash32flash_fwd_splitkv_combine_kernelI23Flash_fwd_kernel_traitsILi96ELi64ELi128ELi4ELb0ELb0EN7cutlass6half_tE19Flash_kernel_traitsILi96ELi64ELi128ELi4ES3_EELi16ELi1ELb1EEEvNS_16Flash_fwd_paramsE
        .type           _ZN5flash32flash_fwd_splitkv_combine_kernelI23Flash_fwd_kernel_traitsILi96ELi64ELi128ELi4ELb0ELb0EN7cutlass6half_tE19Flash_kernel_traitsILi96ELi64ELi128ELi4ES3_EELi16ELi1ELb1EEEvNS_16Flash_fwd_paramsE,@function
        .size           _ZN5flash32flash_fwd_splitkv_combine_kernelI23Flash_fwd_kernel_traitsILi96ELi64ELi128ELi4ELb0ELb0EN7cutlass6half_tE19Flash_kernel_traitsILi96ELi64ELi128ELi4ES3_EELi16ELi1ELb1EEEvNS_16Flash_fwd_paramsE,(.L_x_5457 - _ZN5flash32flash_fwd_splitkv_combine_kernelI23Flash_fwd_kernel_traitsILi96ELi64ELi128ELi4ELb0ELb0EN7cutlass6half_tE19Flash_kernel_traitsILi96ELi64ELi128ELi4ES3_EELi16ELi1ELb1EEEvNS_16Flash_fwd_paramsE)
        .other          _ZN5flash32flash_fwd_splitkv_combine_kernelI23Flash_fwd_kernel_traitsILi96ELi64ELi128ELi4ELb0ELb0EN7cutlass6half_tE19Flash_kernel_traitsILi96ELi64ELi128ELi4ES3_EELi16ELi1ELb1EEEvNS_16Flash_fwd_paramsE,@"STO_CUDA_ENTRY STV_DEFAULT"
_ZN5flash32flash_fwd_splitkv_combine_kernelI23Flash_fwd_kernel_traitsILi96ELi64ELi128ELi4ELb0ELb0EN7cutlass6half_tE19Flash_kernel_traitsILi96ELi64ELi128ELi4ES3_EELi16ELi1ELb1EEEvNS_16Flash_fwd_paramsE:
.text._ZN5flash32flash_fwd_splitkv_combine_kernelI23Flash_fwd_kernel_traitsILi96ELi64ELi128ELi4ELb0ELb0EN7cutlass6half_tE19Flash_kernel_traitsILi96ELi64ELi128ELi4ES3_EELi16ELi1ELb1EEEvNS_16Flash_fwd_paramsE:
        /* <DEDUP_REMOVED lines=38> */
.L_x_396:
[----:B------:R-:W-:Y:S01]  /*0260*/  IMAD.U32 R27, RZ, RZ, UR7 ;  /* 0x00000007ff1b7e24 */ /* 0x000fe2000f8e00ff */
[----:B------:R-:W-:Y:S01]  /*0270*/  MOV R20, UR14 ;  /* 0x0000000e00147c02 */ /* 0x000fe20008000f00 */
[----:B------:R-:W-:Y:S01]  /*0280*/  IMAD.U32 R21, RZ, RZ, UR15 ;  /* 0x0000000fff157e24 */ /* 0x000fe2000f8e00ff */
[----:B------:R-:W-:Y:S02]  /*0290*/  MOV R19, UR8 ;  /* 0x0000000800137c02 */ /* 0x000fe40008000f00 */
[----:B------:R-:W-:Y:S02]  /*02a0*/  MOV R18, 0x2c0 ;  /* 0x000002c000127802 */ /* 0x000fe40000000f00 */
[----:B------:R-:W-:Y:S05]  /*02b0*/  CALL.REL.NOINC `($__internal_13_$__cuda_sm20_div_s64) ;  /* 0x0000003c00647944 */ /* 0x000fea0003c00000 */
.L_x_397:
        /* <DEDUP_REMOVED lines=30> */
.L_x_399:
[----:B------:R-:W-:Y:S01]  /*04a0*/  IMAD.MOV.U32 R27, RZ, RZ, R16 ;  /* 0x000000ffff1b7224 */ /* 0x000fe200078e0010 */
[----:B------:R-:W-:Y:S02]  /*04b0*/  MOV R21, R17 ;  /* 0x0000001100157202 */ /* 0x000fe40000000f00 */
[----:B------:R-:W-:Y:S02]  /*04c0*/  MOV R18, 0x4e0 ;  /* 0x000004e000127802 */ /* 0x000fe40000000f00 */
[----:B------:R-:W-:Y:S05]  /*04d0*/  CALL.REL.NOINC `($__internal_13_$__cuda_sm20_div_s64) ;  /* 0x0000003800dc7944 */ /* 0x000fea0003c00000 */
[----:B------:R-:W-:Y:S02]  /*04e0*/  MOV R6, R16 ;  /* 0x0000001000067202 */ /* 0x000fe40000000f00 */
[----:B------:R-:W-:Y:S02]  /*04f0*/  MOV R7, R17 ;  /* 0x0000001100077202 */ /* 0x000fe40000000f00 */
.L_x_400:
[----:B------:R-:W-:Y:S05]  /*0500*/  BSYNC.RECONVERGENT B0 ;  /* 0x0000000000007941 */ /* 0x000fea0003800200 */
.L_x_398:
        /* <DEDUP_REMOVED lines=55> */
.L_x_402:
[----:B------:R-:W-:Y:S01]  /*0880*/  IMAD.MOV.U32 R27, RZ, RZ, R20 ;  /* 0x000000ffff1b7224 */ /* 0x000fe200078e0014 */
[----:B------:R-:W-:Y:S01]  /*0890*/  MOV R20, R14 ;  /* 0x0000000e00147202 */ /* 0x000fe20000000f00 */
[----:B------:R-:W-:Y:S01]  /*08a0*/  IMAD.MOV.U32 R21, RZ, RZ, R19 ;  /* 0x000000ffff157224 */ /* 0x000fe200078e0013 */
[----:B------:R-:W-:Y:S02]  /*08b0*/  MOV R19, R4 ;  /* 0x0000000400137202 */ /* 0x000fe40000000f00 */
[----:B------:R-:W-:Y:S02]  /*08c0*/  MOV R18, 0x8e0 ;  /* 0x000008e000127802 */ /* 0x000fe40000000f00 */
[----:B------:R-:W-:Y:S05]  /*08d0*/  CALL.REL.NOINC `($__internal_13_$__cuda_sm20_div_s64) ;  /* 0x0000003400dc7944 */ /* 0x000fea0003c00000 */
.L_x_403:
[----:B------:R-:W-:Y:S05]  /*08e0*/  BSYNC.RECONVERGENT B0 ;  /* 0x0000000000007941 */ /* 0x000fea0003800200 */
.L_x_401:
        /* <DEDUP_REMOVED lines=116> */
.L_x_405:
[----:B------:R-:W-:Y:S01]  /*1030*/  IMAD.MOV.U32 R27, RZ, RZ, R16 ;  /* 0x000000ffff1b7224 */ /* 0x000fe200078e0010 */
[----:B------:R-:W-:Y:S01]  /*1040*/  MOV R20, R11 ;  /* 0x0000000b00147202 */ /* 0x000fe20000000f00 */
[----:B------:R-:W-:Y:S01]  /*1050*/  IMAD.MOV.U32 R21, RZ, RZ, R17 ;  /* 0x000000ffff157224 */ /* 0x000fe200078e0011 */
[----:B------:R-:W-:Y:S02]  /*1060*/  MOV R19, R3 ;  /* 0x0000000300137202 */ /* 0x000fe40000000f00 */
[----:B------:R-:W-:Y:S02]  /*1070*/  MOV R18, 0x1090 ;  /* 0x0000109000127802 */ /* 0x000fe40000000f00 */
[----:B------:R-:W-:Y:S05]  /*1080*/  CALL.REL.NOINC `($__internal_13_$__cuda_sm20_div_s64) ;  /* 0x0000002c00f07944 */ /* 0x000fea0003c00000 */
[----:B------:R-:W-:Y:S02]  /*1090*/  MOV R32, R16 ;  /* 0x0000001000207202 */ /* 0x000fe40000000f00 */
[----:B------:R-:W-:Y:S02]  /*10a0*/  MOV R33, R17 ;  /* 0x0000001100217202 */ /* 0x000fe40000000f00 */
.L_x_406:
[----:B------:R-:W-:Y:S05]  /*10b0*/  BSYNC.RECONVERGENT B0 ;  /* 0x0000000000007941 */ /* 0x000fea0003800200 */
.L_x_404:
        /* <DEDUP_REMOVED lines=58> */
.L_x_408:
[----:B------:R-:W-:Y:S01]  /*1460*/  IMAD.MOV.U32 R27, RZ, RZ, R6 ;  /* 0x000000ffff1b7224 */ /* 0x000fe200078e0006 */
[----:B------:R-:W-:Y:S01]  /*1470*/  MOV R21, R7 ;  /* 0x0000000700157202 */ /* 0x000fe20000000f00 */
[----:B------:R-:W-:Y:S01]  /*1480*/  IMAD.MOV.U32 R20, RZ, RZ, R9 ;  /* 0x000000ffff147224 */ /* 0x000fe200078e0009 */
[----:B------:R-:W-:Y:S02]  /*1490*/  MOV R18, 0x14b0 ;  /* 0x000014b000127802 */ /* 0x000fe40000000f00 */
[----:B------:R-:W-:Y:S05]  /*14a0*/  CALL.REL.NOINC `($__internal_13_$__cuda_sm20_div_s64) ;  /* 0x0000002800e87944 */ /* 0x000fea0003c00000 */
[----:B------:R-:W-:Y:S02]  /*14b0*/  MOV R18, R16 ;  /* 0x0000001000127202 */ /* 0x000fe40000000f00 */
[----:B------:R-:W-:Y:S02]  /*14c0*/  MOV R19, R17 ;  /* 0x0000001100137202 */ /* 0x000fe40000000f00 */
.L_x_409:
[----:B------:R-:W-:Y:S05]  /*14d0*/  BSYNC.RECONVERGENT B0 ;  /* 0x0000000000007941 */ /* 0x000fea0003800200 */
.L_x_407:
[----:B------:R-:W0:Y:S01]  /*14e0*/  LDCU UR5, c[0x0][0x434] ;  /* 0x00008680ff0577ac */ /* 0x000e220008000800 */
[----:B------:R-:W-:Y:S01]  /*14f0*/  IABS R6, R5 ;  /* 0x0000000500067213 */ /* 0x000fe20000000000 */
[----:B------:R-:W1:Y:S01]  /*1500*/  S2R R15, SR_CgaCtaId ;  /* 0x00000000000f7919 */ /* 0x000e620000008800 */
[----:B------:R-:W-:Y:S01]  /*1510*/  BSSY.RECONVERGENT B0, `(.L_x_410) ;  /* 0x000003f000007945 */ /* 0x000fe20003800200 */
[----:B------:R-:W2:Y:S01]  /*1520*/  LDCU UR16, c[0x0][0x534] ;  /* 0x0000a680ff1077ac */ /* 0x000ea20008000800 */
[----:B------:R-:W-:Y:S01]  /*1530*/  IMAD.MOV.U32 R26, RZ, RZ, -0x800000 ;  /* 0xff800000ff1a7424 */ /* 0x000fe200078e00ff */
[----:B------:R-:W3:Y:S01]  /*1540*/  LDCU UR9, c[0x0][0x430] ;  /* 0x00008600ff0977ac */ /* 0x000ee20008000800 */
[----:B------:R-:W-:Y:S01]  /*1550*/  USHF.R.S32.HI UR4, URZ, 0x1f, UR10 ;  /* 0x0000001fff047899 */ /* 0x000fe2000801140a */
[----:B------:R-:W4:Y:S01]  /*1560*/  LDCU.64 UR12, c[0x0][0x358] ;  /* 0x00006b00ff0c77ac */ /* 0x000f220008000a00 */
[----:B0-----:R-:W-:Y:S01]  /*1570*/  IMAD.U32 R7, RZ, RZ, UR5 ;  /* 0x00000005ff077e24 */ /* 0x001fe2000f8e00ff */
[----:B------:R-:W-:Y:S01]  /*1580*/  LOP3.LUT R5, R5, UR5, RZ, 0x3c, !PT ;  /* 0x0000000505057c12 */ /* 0x000fe2000f8e3cff */
[----:B------:R-:W-:-:S03]  /*1590*/  ULOP3.LUT UR4, UR4, 0x1, URZ, 0xfc, !UPT ;  /* 0x0000000104047892 */ /* 0x000fc6000f8efcff */
[----:B------:R-:W-:Y:S02]  /*15a0*/  IABS R7, R7 ;  /* 0x0000000700077213 */ /* 0x000fe40000000000 */
[----:B------:R-:W-:Y:S01]  /*15b0*/  ISETP.GE.AND P2, PT, R5, RZ, PT ;  /* 0x000000ff0500720c */ /* 0x000fe20003f46270 */
[----:B---3--:R-:W-:Y:S01]  /*15c0*/  UIMAD UR9, UR5, UR9, URZ ;  /* 0x00000009050972a4 */ /* 0x008fe2000f8e02ff */
[----:B------:R-:W0:Y:S08]  /*15d0*/  I2F.RP R13, R7 ;  /* 0x00000007000d7306 */ /* 0x000e300000209400 */
[----:B0-----:R-:W0:Y:S02]  /*15e0*/  MUFU.RCP R16, R13 ;  /* 0x0000000d00107308 */ /* 0x001e240000001000 */
[----:B0-----:R-:W-:-:S06]  /*15f0*/  VIADD R16, R16, 0xffffffe ;  /* 0x0ffffffe10107836 */ /* 0x001fcc0000000000 */
[----:B------:R-:W0:Y:S02]  /*1600*/  F2I.FTZ.U32.TRUNC.NTZ R17, R16 ;  /* 0x0000001000117305 */ /* 0x000e24000021f000 */
[----:B0-----:R-:W-:Y:S02]  /*1610*/  IMAD.MOV R0, RZ, RZ, -R17 ;  /* 0x000000ffff007224 */ /* 0x001fe400078e0a11 */
[----:B------:R-:W-:Y:S02]  /*1620*/  IMAD.MOV.U32 R16, RZ, RZ, RZ ;  /* 0x000000ffff107224 */ /* 0x000fe400078e00ff */
[----:B------:R-:W-:-:S04]  /*1630*/  IMAD R0, R0, R7, RZ ;  /* 0x0000000700007224 */ /* 0x000fc800078e02ff */
[----:B------:R-:W-:Y:S01]  /*1640*/  IMAD.HI.U32 R17, R17, R0, R16 ;  /* 0x0000000011117227 */ /* 0x000fe200078e0010 */
[----:B------:R-:W-:Y:S01]  /*1650*/  MOV R16, 0xff800000 ;  /* 0xff80000000107802 */ /* 0x000fe20000000f00 */
[----:B------:R-:W0:Y:S04]  /*1660*/  S2R R0, SR_TID.X ;  /* 0x0000000000007919 */ /* 0x000e280000002100 */
[----:B------:R-:W-:-:S05]  /*1670*/  IMAD.HI.U32 R8, R17, R6, RZ ;  /* 0x0000000611087227 */ /* 0x000fca00078e00ff */
[----:B------:R-:W-:-:S05]  /*1680*/  IADD3 R13, PT, PT, -R8, RZ, RZ ;  /* 0x000000ff080d7210 */ /* 0x000fca0007ffe1ff */
[C---:B------:R-:W-:Y:S02]  /*1690*/  IMAD R6, R7.reuse, R13, R6 ;  /* 0x0000000d07067224 */ /* 0x040fe400078e0206 */
[----:B------:R-:W3:Y:S03]  /*16a0*/  LDC R13, c[0x0][0x3e0] ;  /* 0x0000f800ff0d7b82 */ /* 0x000ee60000000800 */
[----:B------:R-:W-:-:S13]  /*16b0*/  ISETP.GT.U32.AND P0, PT, R7, R6, PT ;  /* 0x000000060700720c */ /* 0x000fda0003f04070 */
[----:B------:R-:W-:Y:S01]  /*16c0*/  @!P0 IMAD.IADD R6, R6, 0x1, -R7 ;  /* 0x0000000106068824 */ /* 0x000fe200078e0a07 */
[----:B0-----:R-:W-:Y:S01]  /*16d0*/  SHF.R.U32.HI R20, RZ, 0x4, R0 ;  /* 0x00000004ff147819 */ /* 0x001fe20000011600 */
[----:B------:R-:W-:Y:S01]  /*16e0*/  @!P0 VIADD R8, R8, 0x1 ;  /* 0x0000000108088836 */ /* 0x000fe20000000000 */
[----:B------:R-:W-:Y:S02]  /*16f0*/  ISETP.NE.AND P0, PT, RZ, UR5, PT ;  /* 0x00000005ff007c0c */ /* 0x000fe4000bf05270 */
[----:B------:R-:W-:Y:S02]  /*1700*/  ISETP.GE.U32.AND P3, PT, R6, R7, PT ;  /* 0x000000070600720c */ /* 0x000fe40003f66070 */
[C---:B------:R-:W-:Y:S02]  /*1710*/  ISETP.GT.U32.AND P1, PT, R0.reuse, 0x1f, PT ;  /* 0x0000001f0000780c */ /* 0x040fe40003f24070 */
[----:B------:R-:W-:Y:S02]  /*1720*/  MOV R6, 0x400 ;  /* 0x0000040000067802 */ /* 0x000fe40000000f00 */
[----:B------:R-:W-:-:S02]  /*1730*/  LOP3.LUT R25, R0, 0x1, RZ, 0xc0, !PT ;  /* 0x0000000100197812 */ /* 0x000fc400078ec0ff */
[----:B-1----:R-:W-:Y:S02]  /*1740*/  LEA R6, R15, R6, 0x18 ;  /* 0x000000060f067211 */ /* 0x002fe400078ec0ff */
[----:B------:R-:W-:Y:S02]  /*1750*/  SHF.R.U32.HI R27, RZ, 0x1, R0 ;  /* 0x00000001ff1b7819 */ /* 0x000fe40000011600 */
[----:B------:R-:W-:Y:S01]  /*1760*/  LOP3.LUT R17, R0, 0xf, RZ, 0xc0, !PT ;  /* 0x0000000f00117812 */ /* 0x000fe200078ec0ff */
[----:B------:R-:W-:Y:S02]  /*1770*/  @P3 VIADD R8, R8, 0x1 ;  /* 0x0000000108083836 */ /* 0x000fe40000000000 */
[C---:B------:R-:W-:Y:S02]  /*1780*/  @!P1 IMAD R22, R20.reuse, 0x44, R6 ;  /* 0x0000004414169824 */ /* 0x040fe400078e0206 */
[----:B------:R-:W-:Y:S01]  /*1790*/  @!P2 IMAD.MOV R8, RZ, RZ, -R8 ;  /* 0x000000ffff08a224 */ /* 0x000fe200078e0a08 */
[----:B--2---:R-:W-:Y:S01]  /*17a0*/  ISETP.GE.AND P2, PT, R20, UR16, PT ;  /* 0x0000001014007c0c */ /* 0x004fe2000bf46270 */
[----:B------:R-:W-:Y:S01]  /*17b0*/  IMAD R6, R25, 0x44, R6 ;  /* 0x0000004419067824 */ /* 0x000fe200078e0206 */
[----:B------:R-:W-:-:S02]  /*17c0*/  @!P0 LOP3.LUT R8, RZ, UR5, RZ, 0x33, !PT ;  /* 0x00000005ff088c12 */ /* 0x000fc4000f8e33ff */
[----:B------:R-:W-:Y:S01]  /*17d0*/  @!P1 LEA R7, R17, R22, 0x2 ;  /* 0x0000001611079211 */ /* 0x000fe200078e10ff */
[----:B------:R-:W-:Y:S02]  /*17e0*/  IMAD R6, R27, 0x4, R6 ;  /* 0x000000041b067824 */ /* 0x000fe400078e0206 */
[----:B------:R-:W-:-:S06]  /*17f0*/  IMAD R15, R8, UR4, RZ ;  /* 0x00000004080f7c24 */ /* 0x000fcc000f8e02ff */
[----:B---34-:R-:W-:Y:S05]  /*1800*/  @P2 BRA `(.L_x_411) ;  /* 0x00000000003c2947 */ /* 0x018fea0003800000 */
        /* <DEDUP_REMOVED lines=15> */
.L_x_411:
[----:B------:R-:W-:Y:S05]  /*1900*/  BSYNC.RECONVERGENT B0 ;  /* 0x0000000000007941 */ /* 0x000fea0003800200 */
.L_x_410:
[----:B-----5:R-:W-:Y:S01]  /*1910*/  @!P1 STS [R7], R16 ;  /* 0x0000001007009388 */ /* 0x020fe20000000800 */
[----:B0-----:R-:W-:Y:S01]  /*1920*/  IABS R17, R15 ;  /* 0x0000000f00117213 */ /* 0x001fe20000000000 */
[----:B------:R-:W-:Y:S01]  /*1930*/  BSSY.RECONVERGENT B1, `(.L_x_412) ;  /* 0x0000170000017945 */ /* 0x000fe20003800200 */
[----:B------:R-:W-:Y:S01]  /*1940*/  IABS R5, R13 ;  /* 0x0000000d00057213 */ /* 0x000fe20000000000 */
[----:B------:R-:W-:Y:S01]  /*1950*/  BAR.SYNC.DEFER_BLOCKING 0x0 ;  /* 0x0000000000007b1d */ /* 0x000fe20000010000 */
[----:B------:R-:W-:Y:S01]  /*1960*/  ISETP.NE.AND P5, PT, R15, RZ, PT ;  /* 0x000000ff0f00720c */ /* 0x000fe20003fa5270 */
[----:B------:R-:W-:-:S04]  /*1970*/  IMAD.IADD R2, R2, 0x1, R17 ;  /* 0x0000000102027824 */ /* 0x000fc800078e0211 */
[----:B------:R-:W0:Y:S08]  /*1980*/  I2F.RP R23, R17 ;  /* 0x0000001100177306 */ /* 0x000e300000209400 */
[----:B------:R-:W1:Y:S08]  /*1990*/  I2F.RP R22, R5 ;  /* 0x0000000500167306 */ /* 0x000e700000209400 */
[----:B0-----:R-:W0:Y:S01]  /*19a0*/  MUFU.RCP R21, R23 ;  /* 0x0000001700157308 */ /* 0x001e220000001000 */
[----:B------:R-:W2:Y:S07]  /*19b0*/  @!P1 LDS R26, [R6] ;  /* 0x00000000061a9984 */ /* 0x000eae0000000800 */
[----:B-1----:R-:W1:Y:S01]  /*19c0*/  MUFU.RCP R30, R22 ;  /* 0x00000016001e7308 */ /* 0x002e620000001000 */
[----:B0-----:R-:W-:-:S07]  /*19d0*/  VIADD R21, R21, 0xffffffe ;  /* 0x0ffffffe15157836 */ /* 0x001fce0000000000 */
[----:B------:R-:W0:Y:S01]  /*19e0*/  F2I.FTZ.U32.TRUNC.NTZ R21, R21 ;  /* 0x0000001500157305 */ /* 0x000e22000021f000 */
[----:B-1----:R-:W-:-:S07]  /*19f0*/  VIADD R30, R30, 0xffffffe ;  /* 0x0ffffffe1e1e7836 */ /* 0x002fce0000000000 */
[----:B------:R-:W1:Y:S01]  /*1a00*/  F2I.FTZ.U32.TRUNC.NTZ R31, R30 ;  /* 0x0000001e001f7305 */ /* 0x000e62000021f000 */
[----:B0-----:R-:W-:Y:S01]  /*1a10*/  IMAD.MOV R20, RZ, RZ, -R21 ;  /* 0x000000ffff147224 */ /* 0x001fe200078e0a15 */
[----:B--2---:R-:W0:Y:S03]  /*1a20*/  SHFL.BFLY PT, R7, R26, 0x1, 0x1f ;  /* 0x0c201f001a077f89 */ /* 0x004e2600000e0000 */
[----:B------:R-:W-:Y:S02]  /*1a30*/  IMAD R29, R20, R17, RZ ;  /* 0x00000011141d7224 */ /* 0x000fe400078e02ff */
[----:B------:R-:W-:Y:S02]  /*1a40*/  HFMA2 R20, -RZ, RZ, 0, 0 ;  /* 0x00000000ff147431 */ /* 0x000fe400000001ff */
[----:B-1----:R-:W-:Y:S02]  /*1a50*/  IMAD.MOV R16, RZ, RZ, -R31 ;  /* 0x000000ffff107224 */ /* 0x002fe400078e0a1f */
[----:B------:R-:W-:-:S02]  /*1a60*/  IMAD.MOV.U32 R30, RZ, RZ, RZ ;  /* 0x000000ffff1e7224 */ /* 0x000fc400078e00ff */
[----:B------:R-:W-:Y:S01]  /*1a70*/  IMAD R23, R16, R5, RZ ;  /* 0x0000000510177224 */ /* 0x000fe200078e02ff */
[----:B------:R-:W-:Y:S01]  /*1a80*/  IABS R16, R15 ;  /* 0x0000000f00107213 */ /* 0x000fe20000000000 */
[----:B------:R-:W-:Y:S01]  /*1a90*/  IMAD.HI.U32 R29, R21, R29, R20 ;  /* 0x0000001d151d7227 */ /* 0x000fe200078e0014 */
[----:B------:R-:W-:-:S03]  /*1aa0*/  IABS R20, R2 ;  /* 0x0000000200147213 */ /* 0x000fc60000000000 */
[----:B------:R-:W-:-:S04]  /*1ab0*/  IMAD.HI.U32 R23, R31, R23, R30 ;  /* 0x000000171f177227 */ /* 0x000fc800078e001e */
[----:B------:R-:W-:Y:S02]  /*1ac0*/  IMAD.MOV R24, RZ, RZ, -R16 ;  /* 0x000000ffff187224 */ /* 0x000fe400078e0a10 */
[----:B------:R-:W-:Y:S01]  /*1ad0*/  IMAD.HI.U32 R23, R23, R20, RZ ;  /* 0x0000001417177227 */ /* 0x000fe200078e00ff */
[----:B0-----:R-:W-:-:S03]  /*1ae0*/  FMNMX.FTZ R7, R7, R26, !PT ;  /* 0x0000001a07077209 */ /* 0x001fc60007810000 */
[----:B------:R-:W-:Y:S01]  /*1af0*/  IMAD.HI.U32 R29, R29, R20, RZ ;  /* 0x000000141d1d7227 */ /* 0x000fe200078e00ff */
[----:B------:R-:W-:Y:S02]  /*1b00*/  IADD3 R16, PT, PT, -R23, RZ, RZ ;  /* 0x000000ff17107210 */ /* 0x000fe40007ffe1ff */
[----:B------:R-:W-:Y:S01]  /*1b10*/  FSETP.NEU.FTZ.AND P0, PT, R7, -INF , PT ;  /* 0xff8000000700780b */ /* 0x000fe20003f1d000 */
[--C-:B------:R-:W-:Y:S02]  /*1b20*/  IMAD R24, R29, R24, R20.reuse ;  /* 0x000000181d187224 */ /* 0x100fe400078e0214 */
[----:B------:R-:W-:Y:S01]  /*1b30*/  IMAD R16, R5, R16, R20 ;  /* 0x0000001005107224 */ /* 0x000fe200078e0214 */
[----:B------:R-:W-:Y:S02]  /*1b40*/  FSEL R7, R7, RZ, P0 ;  /* 0x000000ff07077208 */ /* 0x000fe40000000000 */
[----:B------:R-:W-:Y:S02]  /*1b50*/  ISETP.GT.U32.AND P2, PT, R17, R24, PT ;  /* 0x000000181100720c */ /* 0x000fe40003f44070 */
[----:B------:R-:W-:Y:S01]  /*1b60*/  ISETP.GT.U32.AND P0, PT, R5, R16, PT ;  /* 0x000000100500720c */ /* 0x000fe20003f04070 */
[----:B------:R-:W-:Y:S01]  /*1b70*/  FADD.FTZ R22, -R7, R26 ;  /* 0x0000001a07167221 */ /* 0x000fe20000010100 */
[----:B------:R-:W-:-:S02]  /*1b80*/  LOP3.LUT R20, R2, R17, RZ, 0x3c, !PT ;  /* 0x0000001102147212 */ /* 0x000fc400078e3cff */
[----:B------:R-:W-:Y:S01]  /*1b90*/  LOP3.LUT R2, R2, R13, RZ, 0x3c, !PT ;  /* 0x0000000d02027212 */ /* 0x000fe200078e3cff */
[----:B------:R-:W-:Y:S01]  /*1ba0*/  FMUL.FTZ R22, R22, 1.4426950216293334961 ;  /* 0x3fb8aa3b16167820 */ /* 0x000fe20000410000 */
[----:B------:R-:W-:-:S05]  /*1bb0*/  ISETP.GE.AND P3, PT, R20, RZ, PT ;  /* 0x000000ff1400720c */ /* 0x000fca0003f66270 */
[----:B------:R-:W0:Y:S01]  /*1bc0*/  MUFU.EX2 R22, R22 ;  /* 0x0000001600167308 */ /* 0x000e220000000800 */
[----:B------:R-:W-:Y:S02]  /*1bd0*/  @!P2 IMAD.IADD R24, R24, 0x1, -R17 ;  /* 0x000000011818a824 */ /* 0x000fe400078e0a11 */
[----:B------:R-:W-:Y:S02]  /*1be0*/  @!P0 IMAD.IADD R16, R16, 0x1, -R5 ;  /* 0x0000000110108824 */ /* 0x000fe400078e0a05 */
[----:B------:R-:W-:Y:S01]  /*1bf0*/  @!P2 VIADD R29, R29, 0x1 ;  /* 0x000000011d1da836 */ /* 0x000fe20000000000 */
[----:B------:R-:W-:Y:S01]  /*1c00*/  ISETP.GE.U32.AND P1, PT, R24, R17, PT ;  /* 0x000000111800720c */ /* 0x000fe20003f26070 */
[----:B------:R-:W-:Y:S01]  /*1c10*/  @!P0 VIADD R23, R23, 0x1 ;  /* 0x0000000117178836 */ /* 0x000fe20000000000 */
[----:B------:R-:W-:Y:S02]  /*1c20*/  ISETP.GE.U32.AND P4, PT, R16, R5, PT ;  /* 0x000000051000720c */ /* 0x000fe40003f86070 */
[----:B------:R-:W-:-:S02]  /*1c30*/  ISETP.GE.AND P2, PT, R2, RZ, PT ;  /* 0x000000ff0200720c */ /* 0x000fc40003f46270 */
[----:B------:R-:W-:Y:S01]  /*1c40*/  ISETP.NE.AND P0, PT, R13, RZ, PT ;  /* 0x000000ff0d00720c */ /* 0x000fe20003f05270 */
[----:B0-----:R-:W0:Y:S06]  /*1c50*/  SHFL.BFLY PT, R21, R22, 0x1, 0x1f ;  /* 0x0c201f0016157f89 */ /* 0x001e2c00000e0000 */
[----:B------:R-:W-:Y:S02]  /*1c60*/  @P1 IADD3 R29, PT, PT, R29, 0x1, RZ ;  /* 0x000000011d1d1810 */ /* 0x000fe40007ffe0ff */
[----:B------:R-:W-:-:S03]  /*1c70*/  @P4 VIADD R23, R23, 0x1 ;  /* 0x0000000117174836 */ /* 0x000fc60000000000 */
[----:B------:R-:W-:Y:S01]  /*1c80*/  @!P3 IMAD.MOV R29, RZ, RZ, -R29 ;  /* 0x000000ffff1db224 */ /* 0x000fe200078e0a1d */
[----:B------:R-:W-:Y:S02]  /*1c90*/  ISETP.NE.AND P3, PT, R8, RZ, PT ;  /* 0x000000ff0800720c */ /* 0x000fe40003f65270 */
[----:B------:R-:W-:Y:S02]  /*1ca0*/  MOV R5, R23 ;  /* 0x0000001700057202 */ /* 0x000fe40000000f00 */
[----:B------:R-:W-:Y:S02]  /*1cb0*/  @!P5 LOP3.LUT R29, RZ, R17, RZ, 0x33, !PT ;  /* 0x00000011ff1dd212 */ /* 0x000fe400078e33ff */
[----:B------:R-:W-:Y:S01]  /*1cc0*/  SEL R16, RZ, 0x1, !P3 ;  /* 0x00000001ff107807 */ /* 0x000fe20005800000 */
[----:B------:R-:W-:Y:S01]  /*1cd0*/  @!P2 IMAD.MOV R5, RZ, RZ, -R5 ;  /* 0x000000ffff05a224 */ /* 0x000fe200078e0a05 */
[----:B------:R-:W-:Y:S02]  /*1ce0*/  @!P0 LOP3.LUT R5, RZ, R13, RZ, 0x33, !PT ;  /* 0x0000000dff058212 */ /* 0x000fe400078e33ff */
[----:B------:R-:W-:-:S02]  /*1cf0*/  LOP3.LUT P0, RZ, R0, 0x3e1, RZ, 0xc0, !PT ;  /* 0x000003e100ff7812 */ /* 0x000fc4000780c0ff */
[----:B------:R-:W-:Y:S01]  /*1d00*/  SHF.R.S32.HI R23, RZ, 0x1f, R15 ;  /* 0x0000001fff177819 */ /* 0x000fe2000001140f */
[----:B------:R-:W-:Y:S01]  /*1d10*/  IMAD R5, R5, UR11, RZ ;  /* 0x0000000b05057c24 */ /* 0x000fe2000f8e02ff */
[----:B------:R-:W-:Y:S01]  /*1d20*/  ISETP.LT.U32.AND P2, PT, R18, R29, PT ;  /* 0x0000001d1200720c */ /* 0x000fe20003f41070 */
[----:B0-----:R-:W-:Y:S01]  /*1d30*/  FADD.FTZ R21, R22, R21 ;  /* 0x0000001516157221 */ /* 0x001fe20000010000 */
[----:B------:R-:W-:Y:S02]  /*1d40*/  SHF.R.S32.HI R17, RZ, 0x1f, R29 ;  /* 0x0000001fff117819 */ /* 0x000fe4000001141d */
[----:B------:R-:W-:Y:S01]  /*1d50*/  LOP3.LUT R16, R23, R16, RZ, 0xfc, !PT ;  /* 0x0000001017107212 */ /* 0x000fe200078efcff */
[----:B------:R-:W-:Y:S01]  /*1d60*/  IMAD.MOV.U32 R23, RZ, RZ, 0x7f800000 ;  /* 0x7f800000ff177424 */ /* 0x000fe200078e00ff */
[----:B------:R-:W-:Y:S02]  /*1d70*/  FSETP.NE.FTZ.AND P1, PT, R21, RZ, PT ;  /* 0x000000ff1500720b */ /* 0x000fe40003f35000 */
[----:B------:R-:W-:Y:S01]  /*1d80*/  ISETP.LT.AND.EX P2, PT, R19, R17, PT, P2 ;  /* 0x000000111300720c */ /* 0x000fe20003f41320 */
[----:B------:R-:W-:-:S03]  /*1d90*/  IMAD R5, R16, R5, RZ ;  /* 0x0000000510057224 */ /* 0x000fc600078e02ff */
[----:B------:R-:W-:-:S07]  /*1da0*/  SEL R8, R18, R29, P2 ;  /* 0x0000001d12087207 */ /* 0x000fce0001000000 */
[----:B------:R-:W0:Y:S02]  /*1db0*/  @P1 MUFU.LG2 R2, R21 ;  /* 0x0000001500021308 */ /* 0x000e240000000c00 */
        /* <DEDUP_REMOVED lines=53> */
.L_x_415:
[----:B------:R-:W-:Y:S01]  /*2110*/  IMAD.MOV.U32 R21, RZ, RZ, RZ ;  /* 0x000000ffff157224 */ /* 0x000fe200078e00ff */
[----:B------:R-:W-:Y:S02]  /*2120*/  MOV R20, R30 ;  /* 0x0000001e00147202 */ /* 0x000fe40000000f00 */
[----:B------:R-:W-:Y:S02]  /*2130*/  MOV R18, 0x2150 ;  /* 0x0000215000127802 */ /* 0x000fe40000000f00 */
[----:B------:R-:W-:Y:S05]  /*2140*/  CALL.REL.NOINC `($__internal_13_$__cuda_sm20_div_s64) ;  /* 0x0000001c00c07944 */ /* 0x000fea0003c00000 */
[----:B------:R-:W-:Y:S02]  /*2150*/  IADD3 R13, PT, PT, -R16, RZ, RZ ;  /* 0x000000ff100d7210 */ /* 0x000fe40007ffe1ff */
[----:B------:R-:W-:-:S03]  /*2160*/  MOV R31, R17 ;  /* 0x00000011001f7202 */ /* 0x000fc60000000f00 */
[----:B------:R-:W-:Y:S01]  /*2170*/  IMAD R27, R30, R13, R27 ;  /* 0x0000000d1e1b7224 */ /* 0x000fe200078e021b */
[----:B------:R-:W-:-:S07]  /*2180*/  MOV R30, R16 ;  /* 0x00000010001e7202 */ /* 0x000fce0000000f00 */
.L_x_416:
        /* <DEDUP_REMOVED lines=60> */
.L_x_418:
[----:B------:R-:W-:Y:S01]  /*2550*/  IMAD.MOV.U32 R27, RZ, RZ, R30 ;  /* 0x000000ffff1b7224 */ /* 0x000fe200078e001e */
[----:B------:R-:W-:Y:S01]  /*2560*/  MOV R21, R31 ;  /* 0x0000001f00157202 */ /* 0x000fe20000000f00 */
[----:B------:R-:W-:Y:S01]  /*2570*/  IMAD.MOV.U32 R20, RZ, RZ, R34 ;  /* 0x000000ffff147224 */ /* 0x000fe200078e0022 */
[----:B------:R-:W-:Y:S02]  /*2580*/  MOV R18, 0x25a0 ;  /* 0x000025a000127802 */ /* 0x000fe40000000f00 */
[----:B------:R-:W-:Y:S05]  /*2590*/  CALL.REL.NOINC `($__internal_13_$__cuda_sm20_div_s64) ;  /* 0x0000001800ac7944 */ /* 0x000fea0003c00000 */
[----:B------:R-:W-:-:S05]  /*25a0*/  IADD3 R31, PT, PT, -R16, RZ, RZ ;  /* 0x000000ff101f7210 */ /* 0x000fca0007ffe1ff */
[----:B------:R-:W-:Y:S02]  /*25b0*/  IMAD R31, R31, R34, R30 ;  /* 0x000000221f1f7224 */ /* 0x000fe400078e021e */
.L_x_419:
[----:B------:R-:W-:Y:S05]  /*25c0*/  BSYNC.RECONVERGENT B0 ;  /* 0x0000000000007941 */ /* 0x000fea0003800200 */
.L_x_417:
        /* <DEDUP_REMOVED lines=162> */
.L_x_414:
[----:B------:R-:W0:Y:S01]  /*2ff0*/  LDC.64 R2, c[0x0][0x420] ;  /* 0x00010800ff027b82 */ /* 0x000e220000000a00 */
[----:B------:R-:W-:-:S05]  /*3000*/  IADD3 R27, PT, PT, R27, UR6, RZ ;  /* 0x000000061b1b7c10 */ /* 0x000fca000fffe0ff */
[----:B0-----:R-:W-:-:S05]  /*3010*/  IMAD.WIDE.U32 R2, R27, 0x4, R2 ;  /* 0x000000041b027825 */ /* 0x001fca00078e0002 */
[----:B------:R1:W-:Y:S02]  /*3020*/  STG.E desc[UR12][R2.64], R23 ;  /* 0x0000001702007986 */ /* 0x0003e4000c10190c */
.L_x_413:
[----:B------:R-:W-:Y:S05]  /*3030*/  BSYNC.RECONVERGENT B1 ;  /* 0x0000000000017941 */ /* 0x000fea0003800200 */
.L_x_412:
        /* <DEDUP_REMOVED lines=61> */
.L_x_422:
        /* <DEDUP_REMOVED lines=77> */
.L_x_421:
        /* <DEDUP_REMOVED lines=11> */
.L_x_423:
        /* <DEDUP_REMOVED lines=22> */
.L_x_420:
        /* <DEDUP_REMOVED lines=86> */
        .weak           $__internal_13_$__cuda_sm20_div_s64
        .type           $__internal_13_$__cuda_sm20_div_s64,@function
        .size           $__internal_13_$__cuda_sm20_div_s64,(.L_x_5457 - $__internal_13_$__cuda_sm20_div_s64)
$__internal_13_$__cuda_sm20_div_s64:
        /* <DEDUP_REMOVED lines=83> */
[----:B------:R-:W-:Y:S06]  /*4580*/  RET.REL.NODEC R28 `(_ZN5flash32flash_fwd_splitkv_combine_kernelI23Flash_fwd_kernel_traitsILi96ELi64ELi128ELi4ELb0ELb0EN7cutlass6half_tE19Flash_kernel_traitsILi96ELi64ELi128ELi4ES3_EELi16ELi1ELb1EEEvNS_16Flash_fwd_paramsE) ;  /* 0xffffffb81c9c7950 */ /* 0x000fec0003c3ffff */
.L_x_424:
        /* <DEDUP_REMOVED lines=15> */
.L_x_5457:


//--------------------- .text._ZN5flash24flash_fwd_splitkv_kernelI23Flash_fwd_kernel_traitsILi96ELi64ELi128ELi4ELb0ELb0EN7cutlass6half_tE19Flash_kernel_traitsILi96ELi64ELi128ELi4ES3_EELb1ELb0ELb0ELb0ELb0ELb0ELb0ELb0EEEvNS_16Flash_fwd_paramsE --------------------------
	.section	.text._ZN5flash24flash_fwd_splitkv_kernelI23Flash_fwd_kernel_traitsILi96ELi64ELi128ELi4ELb0ELb0EN7cutlass6half_tE19Flash_kernel_traitsILi96ELi64ELi128ELi4ES3_EELb1ELb0ELb0ELb0ELb0ELb0ELb0ELb0EEEvNS_16Flash_fwd_paramsE,"ax",@progbits
	.align	128
        .global         _ZN5flash24flash_fwd_splitkv_kernelI23Flash_fwd_kernel_traitsILi96ELi64ELi128ELi4ELb0ELb0EN7cutlass6half_tE19Flash_kernel_traitsILi96ELi64ELi128ELi4ES3_EELb1ELb0ELb0ELb0ELb0ELb0ELb0ELb0EEEvNS_16Flash_fwd_paramsE
        .type           _ZN5flash24flash_fwd_splitkv_kernelI23Flash_fwd_kernel_traitsILi96ELi64ELi128ELi4ELb0ELb0EN7cutlass6half_tE19Flash_kernel_traitsILi96ELi64ELi128ELi4ES3_EELb1ELb0ELb0ELb0ELb0ELb0ELb0ELb0EEEvNS_16Flash_fwd_paramsE,@function
        .size           _ZN5flash24flash_fwd_splitkv_kernelI23Flash_fwd_kernel_traitsILi96ELi64ELi128ELi4ELb0ELb0EN7cutlass6half_tE19Flash_kernel_traitsILi96ELi64ELi128ELi4ES3_EELb1ELb0ELb0ELb0ELb0ELb0ELb0ELb0EEEvNS_16Flash_fwd_paramsE,(.L_x_5486 - _ZN5flash24flash_fwd_splitkv_kernelI23Flash_fwd_kernel_traitsILi96ELi64ELi128ELi4ELb0ELb0EN7cutlass6half_tE19Flash_kernel_traitsILi96ELi64ELi128ELi4ES3_EELb1ELb0ELb0ELb0ELb0ELb0ELb0ELb0EEEvNS_16Flash_fwd_paramsE)
        .other          _ZN5flash24flash_fwd_splitkv_kernelI23Flash_fwd_kernel_traitsILi96ELi64ELi128ELi4ELb0ELb0EN7cutlass6half_tE19Flash_kernel_traitsILi96ELi64ELi128ELi4ES3_EELb1ELb0ELb0ELb0ELb0ELb0ELb0ELb0EEEvNS_16Flash_fwd_paramsE,@"STO_CUDA_ENTRY STV_DEFAULT"
_ZN5flash24flash_fwd_splitkv_kernelI23Flash_fwd_kernel_traitsILi96ELi64ELi128ELi4ELb0ELb0EN7cutlass6half_tE19Flash_kernel_traitsILi96ELi64ELi128ELi4ES3_EELb1ELb0ELb0ELb0ELb0ELb0ELb0ELb0EEEvNS_16Flash_fwd_paramsE:
.text._ZN5flash24flash_fwd_splitkv_kernelI23Flash_fwd_kernel_traitsILi96ELi64ELi128ELi4ELb0ELb0EN7cutlass6half_tE19Flash_kernel_traitsILi96ELi64ELi128ELi4ES3_EELb1ELb0ELb0ELb0ELb0ELb0ELb0ELb0EEEvNS_16Flash_fwd_paramsE:
[----:B------:R-:W-:Y:S08]  /*0000*/  LDC R1, c[0x0][0x37c] ;  /* 0x0000df00ff017b82 */ /* 0x000ff00000000800 */
[----:B------:R-:W1:Y:S01]  /*0010*/  LDC.64 R2, c[0x0][0x460] ;  /* 0x00011800ff027b82 */ /* 0x000e620000000a00 */
[----:B------:R-:W2:Y:S01]  /*0020*/  S2R R184, SR_CTAID.Y ;  /* 0x0000000000b87919 */ /* 0x000ea20000002600 */
[----:B------:R-:W3:Y:S01]  /*0030*/  LDCU.64 UR16, c[0x0][0x358] ;  /* 0x00006b00ff1077ac */ /* 0x000ee20008000a00 */
[----:B------:R-:W-:Y:S01]  /*0040*/  IMAD.MOV.U32 R182, RZ, RZ, -0x1 ;  /* 0xffffffffffb67424 */ /* 0x000fe200078e00ff */
[----:B------:R-:W4:Y:S04]  /*0050*/  LDCU.64 UR4, c[0x0][0x478] ;  /* 0x00008f00ff0477ac */ /* 0x000f280008000a00 */
[----:B------:R-:W2:Y:S01]  /*0060*/  LDC.64 R4, c[0x0][0x460] ;  /* 0x00011800ff047b82 */ /* 0x000ea20000000a00 */
[----:B------:R-:W3:Y:S07]  /*0070*/  LDCU.64 UR6, c[0x0][0x470] ;  /* 0x00008e00ff0677ac */ /* 0x000eee0008000a00 */
[----:B------:R-:W3:Y:S01]  /*0080*/  LDC.64 R6, c[0x0][0x468] ;  /* 0x00011a00ff067b82 */ /* 0x000ee20000000a00 */
[----:B-1----:R-:W-:-:S02]  /*0090*/  ISETP.NE.U32.AND P0, PT, R2, RZ, PT ;  /* 0x000000ff0200720c */ /* 0x002fc40003f05070 */
[----:B------:R-:W-:Y:S02]  /*00a0*/  ISETP.NE.U32.AND P4, PT, R2, RZ, PT ;  /* 0x000000ff0200720c */ /* 0x000fe40003f85070 */
[C---:B------:R-:W-:Y:S02]  /*00b0*/  ISETP.NE.AND.EX P0, PT, R3.reuse, RZ, PT, P0 ;  /* 0x000000ff0300720c */ /* 0x040fe40003f05300 */
[----:B------:R-:W-:Y:S02]  /*00c0*/  ISETP.NE.AND.EX P4, PT, R3, RZ, PT, P4 ;  /* 0x000000ff0300720c */ /* 0x000fe40003f85340 */
[----:B----4-:R-:W-:Y:S01]  /*00d0*/  ISETP.NE.U32.AND P2, PT, RZ, UR4, PT ;  /* 0x00000004ff007c0c */ /* 0x010fe2000bf45070 */
[C---:B--2---:R-:W-:Y:S01]  /*00e0*/  IMAD.WIDE.U32 R12, R184.reuse, 0x4, R4 ;  /* 0x00000004b80c7825 */ /* 0x044fe200078e0004 */
[----:B---3--:R-:W-:Y:S02]  /*00f0*/  ISETP.NE.U32.AND P3, PT, RZ, UR6, PT ;  /* 0x00000006ff007c0c */ /* 0x008fe4000bf65070 */
[----:B------:R-:W-:Y:S01]  /*0100*/  ISETP.NE.AND.EX P2, PT, RZ, UR5, PT, P2 ;  /* 0x00000005ff007c0c */ /* 0x000fe2000bf45320 */
[----:B------:R-:W-:Y:S01]  /*0110*/  IMAD.SHL.U32 R9, R184, 0x4, RZ ;  /* 0x00000004b8097824 */ /* 0x000fe200078e00ff */
[----:B------:R-:W-:-:S03]  /*0120*/  ISETP.NE.AND.EX P3, PT, RZ, UR7, PT, P3 ;  /* 0x00000007ff007c0c */ /* 0x000fc6000bf65330 */
[----:B------:R-:W2:Y:S04]  /*0130*/  @P0 LDG.E R182, desc[UR16][R12.64] ;  /* 0x000000100cb60981 */ /* 0x000ea8000c1e1900 */
[----:B------:R1:W2:Y:S01]  /*0140*/  @P4 LDG.E R15, desc[UR16][R12.64+0x4] ;  /* 0x000004100c0f4981 */ /* 0x0002a2000c1e1900 */
[----:B------:R-:W-:Y:S01]  /*0150*/  SHF.R.U32.HI R4, RZ, 0x1e, R184 ;  /* 0x0000001eff047819 */ /* 0x000fe200000116b8 */
[----:B------:R-:W-:Y:S02]  /*0160*/  IMAD.MOV.U32 R0, RZ, RZ, RZ ;  /* 0x000000ffff007224 */ /* 0x000fe400078e00ff */
[C---:B------:R-:W-:Y:S01]  /*0170*/  @P2 IADD3 R2, P0, PT, R9.reuse, UR4, RZ ;  /* 0x0000000409022c10 */ /* 0x040fe2000ff1e0ff */
[----:B------:R-:W3:Y:S01]  /*0180*/  LDCU.U8 UR4, c[0x0][0x532] ;  /* 0x0000a640ff0477ac */ /* 0x000ee20008000000 */
[C---:B------:R-:W-:Y:S01]  /*0190*/  @P3 IADD3 R10, P1, PT, R9.reuse, UR6, RZ ;  /* 0x00000006090a3c10 */ /* 0x040fe2000ff3e0ff */
[----:B------:R-:W4:Y:S01]  /*01a0*/  S2R R17, SR_CTAID.X ;  /* 0x0000000000117919 */ /* 0x000f220000002500 */
[C---:B------:R-:W-:Y:S01]  /*01b0*/  @P2 IADD3.X R3, PT, PT, R4.reuse, UR5, RZ, P0, !PT ;  /* 0x0000000504032c10 */ /* 0x040fe200087fe4ff */
[----:B------:R-:W2:Y:S01]  /*01c0*/  @!P2 LDC R8, c[0x0][0x43c] ;  /* 0x00010f00ff08ab82 */ /* 0x000ea20000000800 */
[----:B------:R-:W-:Y:S01]  /*01d0*/  @P3 IADD3.X R11, PT, PT, R4, UR7, RZ, P1, !PT ;  /* 0x00000007040b3c10 */ /* 0x000fe20008ffe4ff */
[----:B------:R-:W2:Y:S04]  /*01e0*/  S2R R185, SR_CTAID.Z ;  /* 0x0000000000b97919 */ /* 0x000ea80000002700 */
[----:B------:R4:W5:Y:S01]  /*01f0*/  @P3 LDG.E R0, desc[UR16][R10.64] ;  /* 0x000000100a003981 */ /* 0x000962000c1e1900 */
[----:B-1----:R-:W-:-:S03]  /*0200*/  IADD3 R12, P0, PT, R9, R6, RZ ;  /* 0x00000006090c7210 */ /* 0x002fc60007f1e0ff */
[----:B------:R1:W5:Y:S01]  /*0210*/  @P2 LDG.E R135, desc[UR16][R2.64] ;  /* 0x0000001002872981 */ /* 0x000362000c1e1900 */
[----:B---3--:R-:W-:Y:S01]  /*0220*/  ISETP.NE.AND P1, PT, RZ, UR4, PT ;  /* 0x00000004ff007c0c */ /* 0x008fe2000bf25270 */
[----:B------:R-:W-:Y:S01]  /*0230*/  IMAD.MOV.U32 R5, RZ, RZ, -0x1 ;  /* 0xffffffffff057424 */ /* 0x000fe200078e00ff */
[----:B------:R-:W-:Y:S01]  /*0240*/  ISETP.EQ.U32.AND P3, PT, R6, RZ, PT ;  /* 0x000000ff0600720c */ /* 0x000fe20003f62070 */
[----:B------:R-:W-:Y:S01]  /*0250*/  IMAD.X R13, R4, 0x1, R7, P0 ;  /* 0x00000001040d7824 */ /* 0x000fe200000e0607 */
[----:B------:R-:W-:Y:S02]  /*0260*/  ISETP.NE.U32.AND P0, PT, R6, RZ, PT ;  /* 0x000000ff0600720c */ /* 0x000fe40003f05070 */
[C---:B------:R-:W-:Y:S02]  /*0270*/  ISETP.EQ.OR.EX P3, PT, R7.reuse, RZ, !P1, P3 ;  /* 0x000000ff0700720c */ /* 0x040fe40004f62730 */
[----:B------:R-:W-:Y:S01]  /*0280*/  ISETP.NE.AND.EX P0, PT, R7, RZ, PT, P0 ;  /* 0x000000ff0700720c */ /* 0x000fe20003f05300 */
[----:B----4-:R-:W3:Y:S01]  /*0290*/  @!P4 LDC R11, c[0x0][0x434] ;  /* 0x00010d00ff0bcb82 */ /* 0x010ee20000000800 */
[----:B------:R-:W-:-:S09]  /*02a0*/  IMAD.SHL.U32 R186, R17, 0x40, RZ ;  /* 0x0000004011ba7824 */ /* 0x000fd200078e00ff */
[----:B------:R1:W5:Y:S02]  /*02b0*/  @!P3 LDG.E R5, desc[UR16][R12.64] ;  /* 0x000000100c05b981 */ /* 0x000364000c1e1900 */
[----:B------:R-:W4:Y:S08]  /*02c0*/  @!P0 LDC R7, c[0x0][0x438] ;  /* 0x00010e00ff078b82 */ /* 0x000f300000000800 */
[----:B------:R-:W1:Y:S01]  /*02d0*/  @!P2 LDC.64 R2, c[0x0][0x488] ;  /* 0x00012200ff02ab82 */ /* 0x000e620000000a00 */
[----:B--2---:R-:W-:-:S05]  /*02e0*/  @P4 IMAD.IADD R11, R15, 0x1, -R182 ;  /* 0x000000010f0b4824 */ /* 0x004fca00078e0ab6 */
[----:B---3--:R-:W-:Y:S01]  /*02f0*/  ISETP.GT.AND P3, PT, R11, R186, PT ;  /* 0x000000ba0b00720c */ /* 0x008fe20003f64270 */
[----:B-1--4-:R-:W-:-:S12]  /*0300*/  @!P0 BRA `(.L_x_425) ;  /* 0x00000000000c8947 */ /* 0x012fd80003800000 */
[----:B------:R-:W2:Y:S02]  /*0310*/  @P1 LDG.E R6, desc[UR16][R12.64+0x4] ;  /* 0x000004100c061981 */ /* 0x000ea4000c1e1900 */
[----:B--2--5:R-:W-:-:S06]  /*0320*/  @P1 IADD3 R7, PT, PT, R6, -R5, RZ ;  /* 0x8000000506071210 */ /* 0x024fcc0007ffe0ff */
[----:B------:R1:W5:Y:S02]  /*0330*/  @!P1 LDG.E R7, desc[UR16][R12.64] ;  /* 0x000000100c079981 */ /* 0x000364000c1e1900 */
.L_x_425:
[----:B------:R-:W-:Y:S01]  /*0340*/  @!P2 ISETP.NE.U32.AND P0, PT, R2, RZ, PT ;  /* 0x000000ff0200a20c */ /* 0x000fe20003f05070 */
[----:B------:R-:W-:-:S12]  /*0350*/  @!P3 EXIT ;  /* 0x000000000000b94d */ /* 0x000fd80003800000 */
[----:B------:R-:W2:Y:S01]  /*0360*/  LDCU UR5, c[0x0][0x438] ;  /* 0x00008700ff0577ac */ /* 0x000ea20008000800 */
[----:B------:R-:W-:Y:S01]  /*0370*/  @!P2 ISETP.NE.AND.EX P0, PT, R3, RZ, PT, P0 ;  /* 0x000000ff0300a20c */ /* 0x000fe20003f05300 */
[----:B-----5:R-:W-:Y:S01]  /*0380*/  @P2 IMAD.IADD R135, R135, 0x1, -R0 ;  /* 0x0000000187872824 */ /* 0x020fe200078e0a00 */
[----:B------:R-:W3:Y:S01]  /*0390*/  S2R R183, SR_TID.X ;  /* 0x0000000000b77919 */ /* 0x000ee20000002100 */
[----:B------:R-:W4:Y:S01]  /*03a0*/  LDCU UR14, c[0x0][0x508] ;  /* 0x0000a100ff0e77ac */ /* 0x000f220008000800 */
[----:B------:R-:W-:Y:S01]  /*03b0*/  @!P2 SEL R8, R8, RZ, P0 ;  /* 0x000000ff0808a207 */ /* 0x000fe20000000000 */
[----:B------:R-:W-:-:S03]  /*03c0*/  VIADD R2, R17, 0x1 ;  /* 0x0000000111027836 */ /* 0x000fc60000000000 */
[----:B------:R-:W-:Y:S01]  /*03d0*/  @!P2 IADD3 R135, PT, PT, R8, R7, -R0 ;  /* 0x000000070887a210 */ /* 0x000fe20007ffe800 */
[----:B------:R-:W-:-:S04]  /*03e0*/  IMAD R2, R2, 0x40, -R11 ;  /* 0x0000004002027824 */ /* 0x000fc800078e0a0b */
[----:B------:R-:W-:Y:S01]  /*03f0*/  VIADD R7, R135, 0x7f ;  /* 0x0000007f87077836 */ /* 0x000fe20000000000 */
[----:B--2---:R-:W-:-:S04]  /*0400*/  UIADD3 UR5, UPT, UPT, UR5, 0x7f, URZ ;  /* 0x0000007f05057890 */ /* 0x004fc8000fffe0ff */
[----:B------:R-:W-:Y:S02]  /*0410*/  SHF.R.S32.HI R6, RZ, 0x1f, R7 ;  /* 0x0000001fff067819 */ /* 0x000fe40000011407 */
[----:B----4-:R-:W-:Y:S01]  /*0420*/  IADD3 R3, PT, PT, R7, UR14, R2 ;  /* 0x0000000e07037c10 */ /* 0x010fe2000fffe002 */
[----:B------:R-:W-:Y:S01]  /*0430*/  USHF.R.S32.HI UR4, URZ, 0x1f, UR5 ;  /* 0x0000001fff047899 */ /* 0x000fe20008011405 */
[----:B------:R-:W-:Y:S02]  /*0440*/  LEA.HI R6, R6, R7, RZ, 0x7 ;  /* 0x0000000706067211 */ /* 0x000fe400078f38ff */
[----:B------:R-:W-:Y:S01]  /*0450*/  SHF.R.S32.HI R2, RZ, 0x1f, R3 ;  /* 0x0000001fff027819 */ /* 0x000fe20000011403 */
[----:B------:R-:W-:Y:S01]  /*0460*/  ULEA.HI UR4, UR4, UR5, URZ, 0x7 ;  /* 0x0000000504047291 */ /* 0x000fe2000f8f38ff */
[----:B------:R-:W-:Y:S02]  /*0470*/  SHF.R.S32.HI R6, RZ, 0x7, R6 ;  /* 0x00000007ff067819 */ /* 0x000fe40000011406 */
[----:B------:R-:W-:Y:S01]  /*0480*/  LEA.HI R2, R2, R3, RZ, 0x7 ;  /* 0x0000000302027211 */ /* 0x000fe200078f38ff */
[----:B------:R-:W-:-:S03]  /*0490*/  USHF.R.S32.HI UR4, URZ, 0x7, UR4 ;  /* 0x00000007ff047899 */ /* 0x000fc60008011404 */
[----:B------:R-:W-:-:S04]  /*04a0*/  SHF.R.S32.HI R3, RZ, 0x7, R2 ;  /* 0x00000007ff037819 */ /* 0x000fc80000011402 */
[----:B------:R-:W-:-:S04]  /*04b0*/  VIMNMX3 R134, R6, UR4, R3, PT ;  /* 0x0000000406867c0f */ /* 0x000fc8000b800103 */
[----:B------:R-:W-:-:S13]  /*04c0*/  ISETP.GT.AND P0, PT, R134, RZ, PT ;  /* 0x000000ff8600720c */ /* 0x000fda0003f04270 */
[----:B---3--:R-:W-:Y:S05]  /*04d0*/  @P0 BRA `(.L_x_426) ;  /* 0x00000004003c0947 */ /* 0x008fea0003800000 */
[C---:B------:R-:W-:Y:S01]  /*04e0*/  ISETP.NE.AND P0, PT, R182.reuse, -0x1, PT ;  /* 0xffffffffb600780c */ /* 0x040fe20003f05270 */
[----:B------:R-:W1:Y:S01]  /*04f0*/  LDC.64 R2, c[0x0][0x408] ;  /* 0x00010200ff027b82 */ /* 0x000e620000000a00 */
[----:B------:R-:W-:Y:S01]  /*0500*/  IMAD.SHL.U32 R0, R183, 0x8, RZ ;  /* 0x00000008b7007824 */ /* 0x000fe200078e00ff */
[----:B------:R-:W2:Y:S01]  /*0510*/  LDCU.64 UR4, c[0x0][0x410] ;  /* 0x00008200ff0477ac */ /* 0x000ea20008000a00 */
[----:B------:R-:W-:Y:S01]  /*0520*/  SHF.R.U32.HI R183, RZ, 0x2, R183 ;  /* 0x00000002ffb77819 */ /* 0x000fe200000116b7 */
[----:B------:R-:W-:Y:S04]  /*0530*/  BSSY.RECONVERGENT B0, `(.L_x_427) ;  /* 0x0000025000007945 */ /* 0x000fe80003800200 */
[----:B------:R-:W3:Y:S08]  /*0540*/  LDC R7, c[0x0][0x434] ;  /* 0x00010d00ff077b82 */ /* 0x000ef00000000800 */
[----:B------:R-:W4:Y:S01]  /*0550*/  @!P0 LDC.64 R4, c[0x0][0x400] ;  /* 0x00010000ff048b82 */ /* 0x000f220000000a00 */
[----:B-1----:R-:W-:-:S04]  /*0560*/  @P0 IMAD.WIDE.U32 R12, R182, R2, RZ ;  /* 0x00000002b60c0225 */ /* 0x002fc800078e00ff */
[----:B----4-:R-:W-:Y:S01]  /*0570*/  @!P0 IMAD.WIDE.U32 R14, R184, R4, RZ ;  /* 0x00000004b80e8225 */ /* 0x010fe200078e00ff */
[----:B------:R-:W-:Y:S02]  /*0580*/  LOP3.LUT R4, R0, 0x18, RZ, 0xc0, !PT ;  /* 0x0000001800047812 */ /* 0x000fe400078ec0ff */
[----:B------:R-:W-:Y:S01]  /*0590*/  @P0 MOV R14, R12 ;  /* 0x0000000c000e0202 */ /* 0x000fe20000000f00 */
[----:B------:R-:W-:Y:S01]  /*05a0*/  @!P0 IMAD R6, R184, R5, R15 ;  /* 0x00000005b8068224 */ /* 0x000fe200078e020f */
[----:B------:R-:W1:Y:S01]  /*05b0*/  LDC R0, c[0x0][0x3e0] ;  /* 0x0000f800ff007b82 */ /* 0x000e620000000800 */
[----:B------:R-:W-:Y:S01]  /*05c0*/  IMAD.MOV.U32 R5, RZ, RZ, RZ ;  /* 0x000000ffff057224 */ /* 0x000fe200078e00ff */
[----:B------:R-:W-:Y:S01]  /*05d0*/  LOP3.LUT R12, R4, 0x20, RZ, 0xfc, !PT ;  /* 0x00000020040c7812 */ /* 0x000fe200078efcff */
[----:B------:R-:W-:Y:S01]  /*05e0*/  @P0 IMAD R6, R182, R3, R13 ;  /* 0x00000003b6060224 */ /* 0x000fe200078e020d */
[----:B------:R-:W-:Y:S01]  /*05f0*/  LOP3.LUT R10, R4, 0x40, RZ, 0xfc, !PT ;  /* 0x00000040040a7812 */ /* 0x000fe200078efcff */
[----:B------:R-:W-:-:S04]  /*0600*/  IMAD.WIDE.U32 R8, R186, R2, R4 ;  /* 0x00000002ba087225 */ /* 0x000fc800078e0004 */
[----:B------:R-:W-:Y:S01]  /*0610*/  IMAD R9, R186, R3, R9 ;  /* 0x00000003ba097224 */ /* 0x000fe200078e0209 */
[----:B------:R-:W-:-:S05]  /*0620*/  IADD3 R14, P0, PT, R14, R8, RZ ;  /* 0x000000080e0e7210 */ /* 0x000fca0007f1e0ff */
[----:B------:R-:W-:Y:S01]  /*0630*/  IMAD.X R15, R6, 0x1, R9, P0 ;  /* 0x00000001060f7824 */ /* 0x000fe200000e0609 */
[----:B------:R-:W-:Y:S02]  /*0640*/  IADD3 R6, PT, PT, -R186, R11, RZ ;  /* 0x0000000bba067210 */ /* 0x000fe40007ffe1ff */
[----:B------:R-:W-:Y:S01]  /*0650*/  IADD3 R11, PT, PT, R183, 0x20, RZ ;  /* 0x00000020b70b7810 */ /* 0x000fe20007ffe0ff */
[----:B--2---:R-:W-:Y:S01]  /*0660*/  IMAD.WIDE.U32 R14, R185, UR4, R14 ;  /* 0x00000004b90e7c25 */ /* 0x004fe2000f8e000e */
[-C--:B------:R-:W-:Y:S02]  /*0670*/  ISETP.GE.AND P0, PT, R183, R6.reuse, PT ;  /* 0x00000006b700720c */ /* 0x080fe40003f06270 */
[----:B------:R-:W-:Y:S01]  /*0680*/  ISETP.GE.AND P1, PT, R11, R6, PT ;  /* 0x000000060b00720c */ /* 0x000fe20003f26270 */
[----:B------:R-:W-:-:S10]  /*0690*/  IMAD R17, R185, UR5, R15 ;  /* 0x00000005b9117c24 */ /* 0x000fd4000f8e020f */
[----:B---3--:R-:W-:Y:S05]  /*06a0*/  @P0 BRA `(.L_x_428) ;  /* 0x0000000000340947 */ /* 0x008fea0003800000 */
[----:B------:R-:W2:Y:S01]  /*06b0*/  LDCU UR6, c[0x0][0x440] ;  /* 0x00008800ff0677ac */ /* 0x000ea20008000800 */
[----:B------:R-:W-:Y:S01]  /*06c0*/  IMAD.MOV.U32 R16, RZ, RZ, R14 ;  /* 0x000000ffff107224 */ /* 0x000fe200078e000e */
[----:B------:R-:W3:Y:S03]  /*06d0*/  LDCU.64 UR4, c[0x0][0x3f0] ;  /* 0x00007e00ff0477ac */ /* 0x000ee60008000a00 */
[----:B------:R-:W-:-:S04]  /*06e0*/  IMAD.WIDE.U32 R20, R183, R2, R16 ;  /* 0x00000002b7147225 */ /* 0x000fc800078e0010 */
[----:B------:R-:W-:Y:S01]  /*06f0*/  IMAD R8, R183, R3, R21 ;  /* 0x00000003b7087224 */ /* 0x000fe200078e0215 */
[----:B--2---:R-:W-:Y:S02]  /*0700*/  ISETP.GE.AND P4, PT, R4, UR6, PT ;  /* 0x0000000604007c0c */ /* 0x004fe4000bf86270 */
[----:B------:R-:W-:Y:S02]  /*0710*/  ISETP.GE.AND P3, PT, R12, UR6, PT ;  /* 0x000000060c007c0c */ /* 0x000fe4000bf66270 */
[----:B------:R-:W-:Y:S02]  /*0720*/  ISETP.GE.AND P2, PT, R10, UR6, PT ;  /* 0x000000060a007c0c */ /* 0x000fe4000bf46270 */
[----:B---3--:R-:W-:-:S04]  /*0730*/  LEA R18, P0, R20, UR4, 0x1 ;  /* 0x0000000414127c11 */ /* 0x008fc8000f8008ff */
[----:B------:R-:W-:-:S05]  /*0740*/  LEA.HI.X R19, R20, UR5, R8, 0x1, P0 ;  /* 0x0000000514137c11 */ /* 0x000fca00080f0c08 */
[----:B------:R2:W-:Y:S04]  /*0750*/  @!P4 STG.E.128 desc[UR16][R18.64], RZ ;  /* 0x000000ff1200c986 */ /* 0x0005e8000c101d10 */
[----:B------:R2:W-:Y:S04]  /*0760*/  @!P3 STG.E.128 desc[UR16][R18.64+0x40], RZ ;  /* 0x000040ff1200b986 */ /* 0x0005e8000c101d10 */
[----:B------:R2:W-:Y:S02]  /*0770*/  @!P2 STG.E.128 desc[UR16][R18.64+0x80], RZ ;  /* 0x000080ff1200a986 */ /* 0x0005e4000c101d10 */
.L_x_428:
[----:B------:R-:W-:Y:S05]  /*0780*/  BSYNC.RECONVERGENT B0 ;  /* 0x0000000000007941 */ /* 0x000fea0003800200 */
.L_x_427:
[----:B------:R-:W-:Y:S04]  /*0790*/  BSSY.RECONVERGENT B0, `(.L_x_429) ;  /* 0x0000013000007945 */ /* 0x000fe80003800200 */
[----:B------:R-:W-:Y:S05]  /*07a0*/  @P1 BRA `(.L_x_430) ;  /* 0x0000000000441947 */ /* 0x000fea0003800000 */
[----:B------:R-:W3:Y:S01]  /*07b0*/  LDCU UR6, c[0x0][0x440] ;  /* 0x00008800ff0677ac */ /* 0x000ee20008000800 */
[----:B------:R-:W-:Y:S01]  /*07c0*/  IADD3 R9, P0, PT, R183, 0x20, RZ ;  /* 0x00000020b7097810 */ /* 0x000fe20007f1e0ff */
[----:B------:R-:W-:Y:S01]  /*07d0*/  IMAD.MOV.U32 R15, RZ, RZ, R17 ;  /* 0x000000ffff0f7224 */ /* 0x000fe200078e0011 */
[----:B------:R-:W4:Y:S03]  /*07e0*/  LDCU.64 UR4, c[0x0][0x3f0] ;  /* 0x00007e00ff0477ac */ /* 0x000f260008000a00 */
[----:B------:R-:W-:Y:S02]  /*07f0*/  IMAD.X R13, RZ, RZ, RZ, P0 ;  /* 0x000000ffff0d7224 */ /* 0x000fe400000e06ff */
[----:B------:R-:W-:-:S04]  /*0800*/  IMAD.WIDE.U32 R14, R9, R2, R14 ;  /* 0x00000002090e7225 */ /* 0x000fc800078e000e */
[----:B------:R-:W-:-:S04]  /*0810*/  IMAD R8, R13, R2, RZ ;  /* 0x000000020d087224 */ /* 0x000fc800078e02ff */
[----:B------:R-:W-:Y:S01]  /*0820*/  IMAD R3, R9, R3, R8 ;  /* 0x0000000309037224 */ /* 0x000fe200078e0208 */
[----:B---3--:R-:W-:Y:S02]  /*0830*/  ISETP.GE.AND P1, PT, R12, UR6, PT ;  /* 0x000000060c007c0c */ /* 0x008fe4000bf26270 */
[----:B------:R-:W-:Y:S01]  /*0840*/  ISETP.GE.AND P2, PT, R4, UR6, PT ;  /* 0x0000000604007c0c */ /* 0x000fe2000bf46270 */
[----:B------:R-:W-:Y:S01]  /*0850*/  IMAD.IADD R3, R15, 0x1, R3 ;  /* 0x000000010f037824 */ /* 0x000fe200078e0203 */
[----:B------:R-:W-:Y:S02]  /*0860*/  ISETP.GE.AND P0, PT, R10, UR6, PT ;  /* 0x000000060a007c0c */ /* 0x000fe4000bf06270 */
[----:B----4-:R-:W-:-:S04]  /*0870*/  LEA R2, P3, R14, UR4, 0x1 ;  /* 0x000000040e027c11 */ /* 0x010fc8000f8608ff */
[----:B------:R-:W-:-:S05]  /*0880*/  LEA.HI.X R3, R14, UR5, R3, 0x1, P3 ;  /* 0x000000050e037c11 */ /* 0x000fca00098f0c03 */
[----:B------:R3:W-:Y:S04]  /*0890*/  @!P2 STG.E.128 desc[UR16][R2.64], RZ ;  /* 0x000000ff0200a986 */ /* 0x0007e8000c101d10 */
[----:B------:R3:W-:Y:S04]  /*08a0*/  @!P1 STG.E.128 desc[UR16][R2.64+0x40], RZ ;  /* 0x000040ff02009986 */ /* 0x0007e8000c101d10 */
[----:B------:R3:W-:Y:S02]  /*08b0*/  @!P0 STG.E.128 desc[UR16][R2.64+0x80], RZ ;  /* 0x000080ff02008986 */ /* 0x0007e4000c101d10 */
.L_x_430:
[----:B------:R-:W-:Y:S05]  /*08c0*/  BSYNC.RECONVERGENT B0 ;  /* 0x0000000000007941 */ /* 0x000fea0003800200 */
.L_x_429:
[----:B------:R-:W3:Y:S01]  /*08d0*/  LDCU.64 UR4, c[0x0][0x420] ;  /* 0x00008400ff0477ac */ /* 0x000ee20008000a00 */
[----:B-1----:R-:W-:Y:S01]  /*08e0*/  IMAD R0, R184, R0, R185 ;  /* 0x00000000b8007224 */ /* 0x002fe200078e02b9 */
[----:B------:R-:W-:-:S03]  /*08f0*/  ISETP.NE.AND P2, PT, R4, RZ, PT ;  /* 0x000000ff0400720c */ /* 0x000fc60003f45270 */
[----:B------:R-:W-:Y:S01]  /*0900*/  IMAD R0, R0, R7, R186 ;  /* 0x0000000700007224 */ /* 0x000fe200078e02ba */
[-C--:B------:R-:W-:Y:S02]  /*0910*/  ISETP.GE.OR P1, PT, R183, R6.reuse, P2 ;  /* 0x00000006b700720c */ /* 0x080fe40001726670 */
[----:B------:R-:W-:Y:S02]  /*0920*/  ISETP.GE.OR P2, PT, R11, R6, P2 ;  /* 0x000000060b00720c */ /* 0x000fe40001746670 */
[----:B------:R-:W-:-:S04]  /*0930*/  IADD3 R183, P0, PT, R0, R183, RZ ;  /* 0x000000b700b77210 */ /* 0x000fc80007f1e0ff */
[----:B------:R-:W-:Y:S02]  /*0940*/  LEA.HI.X.SX32 R0, R0, RZ, 0x1, P0 ;  /* 0x000000ff00007211 */ /* 0x000fe400000f0eff */
[----:B---3--:R-:W-:-:S03]  /*0950*/  LEA R2, P0, R183, UR4, 0x2 ;  /* 0x00000004b7027c11 */ /* 0x008fc6000f8010ff */
[----:B------:R-:W-:Y:S01]  /*0960*/  @!P1 IMAD.MOV.U32 R5, RZ, RZ, 0x7f800000 ;  /* 0x7f800000ff059424 */ /* 0x000fe200078e00ff */
[----:B------:R-:W-:-:S05]  /*0970*/  LEA.HI.X R3, R183, UR5, R0, 0x2, P0 ;  /* 0x00000005b7037c11 */ /* 0x000fca00080f1400 */
[----:B------:R1:W-:Y:S01]  /*0980*/  @!P1 STG.E desc[UR16][R2.64], R5 ;  /* 0x0000000502009986 */ /* 0x0003e2000c101910 */
[----:B------:R-:W-:Y:S05]  /*0990*/  @P2 EXIT ;  /* 0x000000000000294d */ /* 0x000fea0003800000 */
[----:B-1----:R-:W-:-:S05]  /*09a0*/  MOV R5, 0x7f800000 ;  /* 0x7f80000000057802 */ /* 0x002fca0000000f00 */
[----:B------:R-:W-:Y:S01]  /*09b0*/  STG.E desc[UR16][R2.64+0x80], R5 ;  /* 0x0000800502007986 */ /* 0x000fe2000c101910 */
[----:B------:R-:W-:Y:S05]  /*09c0*/  EXIT ;  /* 0x000000000000794d */ /* 0x000fea0003800000 */
.L_x_426:
[----:B------:R-:W2:Y:S01]  /*09d0*/  LDCU.64 UR4, c[0x0][0x4d8] ;  /* 0x00009b00ff0477ac */ /* 0x000ea20008000a00 */
[----:B------:R-:W-:Y:S01]  /*09e0*/  MOV R2, R184 ;  /* 0x000000b800027202 */ /* 0x000fe20000000f00 */
[----:B------:R-:W3:Y:S01]  /*09f0*/  LDCU.64 UR8, c[0x0][0x4e0] ;  /* 0x00009c00ff0877ac */ /* 0x000ee20008000a00 */
[----:B--2---:R-:W-:-:S04]  /*0a00*/  UISETP.NE.U32.AND UP0, UPT, UR4, URZ, UPT ;  /* 0x000000ff0400728c */ /* 0x004fc8000bf05070 */
[----:B------:R-:W-:Y:S02]  /*0a10*/  UISETP.NE.AND.EX UP0, UPT, UR5, URZ, UPT, UP0 ;  /* 0x000000ff0500728c */ /* 0x000fe4000bf05300 */
[----:B---3--:R-:W-:-:S04]  /*0a20*/  UISETP.NE.U32.AND UP1, UPT, UR8, URZ, UPT ;  /* 0x000000ff0800728c */ /* 0x008fc8000bf25070 */
[----:B------:R-:W-:-:S03]  /*0a30*/  UISETP.NE.AND.EX UP1, UPT, UR9, URZ, UPT, UP1 ;  /* 0x000000ff0900728c */ /* 0x000fc6000bf25310 */
[----:B------:R-:W-:Y:S08]  /*0a40*/  BRA.U !UP0, `(.L_x_431) ;  /* 0x00000001080c7547 */ /* 0x000ff0000b800000 */
[----:B------:R-:W-:-:S04]  /*0a50*/  IADD3 R2, P0, PT, R9, UR4, RZ ;  /* 0x0000000409027c10 */ /* 0x000fc8000ff1e0ff */
[----:B------:R-:W-:-:S05]  /*0a60*/  IADD3.X R3, PT, PT, R4, UR5, RZ, P0, !PT ;  /* 0x0000000504037c10 */ /* 0x000fca00087fe4ff */
[----:B------:R2:W5:Y:S04]  /*0a70*/  LDG.E R2, desc[UR16][R2.64] ;  /* 0x0000001002027981 */ /* 0x000568000c1e1900 */
.L_x_431:
[----:B------:R-:W-:Y:S05]  /*0a80*/  BRA.U !UP1, `(.L_x_432) ;  /* 0x0000000509847547 */ /* 0x000fea000b800000 */
[----:B------:R-:W3:Y:S01]  /*0a90*/  LDC R7, c[0x0][0x4f0] ;  /* 0x00013c00ff077b82 */ /* 0x000ee20000000800 */
[----:B------:R-:W-:Y:S01]  /*0aa0*/  LEA R0, R134, 0xffffff80, 0x7 ;  /* 0xffffff8086007811 */ /* 0x000fe200078e38ff */
[----:B------:R-:W4:Y:S03]  /*0ab0*/  LDCU.64 UR4, c[0x0][0x4e8] ;  /* 0x00009d00ff0477ac */ /* 0x000f260008000a00 */
[----:B-----5:R-:W-:Y:S01]  /*0ac0*/  IABS R2, R0 ;  /* 0x0000000000027213 */ /* 0x020fe20000000000 */
[----:B------:R-:W1:Y:S01]  /*0ad0*/  LDCU.64 UR6, c[0x0][0x3a0] ;  /* 0x00007400ff0677ac */ /* 0x000e620008000a00 */
[----:B------:R-:W1:Y:S01]  /*0ae0*/  LDCU.64 UR12, c[0x0][0x3b8] ;  /* 0x00007700ff0c77ac */ /* 0x000e620008000a00 */
[----:B------:R-:W1:Y:S01]  /*0af0*/  LDCU.64 UR10, c[0x0][0x3c0] ;  /* 0x00007800ff0a77ac */ /* 0x000e620008000a00 */
[----:B---3--:R-:W-:-:S04]  /*0b00*/  IABS R4, R7 ;  /* 0x0000000700047213 */ /* 0x008fc80000000000 */
[----:B------:R-:W3:Y:S08]  /*0b10*/  I2F.RP R5, R4 ;  /* 0x0000000400057306 */ /* 0x000ef00000209400 */
[----:B---3--:R-:W3:Y:S02]  /*0b20*/  MUFU.RCP R8, R5 ;  /* 0x0000000500087308 */ /* 0x008ee40000001000 */
[----:B---3--:R-:W-:-:S06]  /*0b30*/  IADD3 R8, PT, PT, R8, 0xffffffe, RZ ;  /* 0x0ffffffe08087810 */ /* 0x008fcc0007ffe0ff */
[----:B------:R-:W2:Y:S02]  /*0b40*/  F2I.FTZ.U32.TRUNC.NTZ R9, R8 ;  /* 0x0000000800097305 */ /* 0x000ea4000021f000 */
[----:B--2---:R-:W-:Y:S01]  /*0b50*/  IMAD.MOV R3, RZ, RZ, -R9 ;  /* 0x000000ffff037224 */ /* 0x004fe200078e0a09 */
[----:B------:R-:W-:-:S03]  /*0b60*/  MOV R8, RZ ;  /* 0x000000ff00087202 */ /* 0x000fc60000000f00 */
[----:B------:R-:W-:-:S04]  /*0b70*/  IMAD R3, R3, R4, RZ ;  /* 0x0000000403037224 */ /* 0x000fc800078e02ff */
[----:B------:R-:W-:-:S06]  /*0b80*/  IMAD.HI.U32 R3, R9, R3, R8 ;  /* 0x0000000309037227 */ /* 0x000fcc00078e0008 */
[----:B------:R-:W-:-:S04]  /*0b90*/  IMAD.HI.U32 R3, R3, R2, RZ ;  /* 0x0000000203037227 */ /* 0x000fc800078e00ff */
[----:B------:R-:W-:-:S04]  /*0ba0*/  IMAD.MOV R5, RZ, RZ, -R3 ;  /* 0x000000ffff057224 */ /* 0x000fc800078e0a03 */
[----:B------:R-:W-:Y:S01]  /*0bb0*/  IMAD R5, R4, R5, R2 ;  /* 0x0000000504057224 */ /* 0x000fe200078e0202 */
[----:B------:R-:W-:-:S04]  /*0bc0*/  LOP3.LUT R2, R0, R7, RZ, 0x3c, !PT ;  /* 0x0000000700027212 */ /* 0x000fc800078e3cff */
[----:B------:R-:W-:Y:S02]  /*0bd0*/  ISETP.GT.U32.AND P2, PT, R4, R5, PT ;  /* 0x000000050400720c */ /* 0x000fe40003f44070 */
[----:B------:R-:W-:Y:S02]  /*0be0*/  ISETP.GE.AND P1, PT, R2, RZ, PT ;  /* 0x000000ff0200720c */ /* 0x000fe40003f26270 */
[----:B------:R-:W2:Y:S09]  /*0bf0*/  LDC R2, c[0x0][0x3e8] ;  /* 0x0000fa00ff027b82 */ /* 0x000eb20000000800 */
[----:B------:R-:W-:Y:S01]  /*0c00*/  @!P2 IADD3 R5, PT, PT, R5, -R4, RZ ;  /* 0x800000040505a210 */ /* 0x000fe20007ffe0ff */
[----:B------:R-:W-:Y:S01]  /*0c10*/  @!P2 VIADD R3, R3, 0x1 ;  /* 0x000000010303a836 */ /* 0x000fe20000000000 */
[----:B------:R-:W-:-:S02]  /*0c20*/  ISETP.NE.AND P2, PT, R7, RZ, PT ;  /* 0x000000ff0700720c */ /* 0x000fc40003f45270 */
[----:B------:R-:W-:Y:S01]  /*0c30*/  ISETP.GE.U32.AND P0, PT, R5, R4, PT ;  /* 0x000000040500720c */ /* 0x000fe20003f06070 */
[----:B----4-:R-:W-:-:S04]  /*0c40*/  IMAD.WIDE.U32 R4, R184, UR4, RZ ;  /* 0x00000004b8047c25 */ /* 0x010fc8000f8e00ff */
[----:B------:R-:W-:Y:S01]  /*0c50*/  IMAD R191, R184, UR5, R5 ;  /* 0x00000005b8bf7c24 */ /* 0x000fe2000f8e0205 */
[----:B------:R-:W3:Y:S07]  /*0c60*/  LDCU.64 UR4, c[0x0][0x3a8] ;  /* 0x00007500ff0477ac */ /* 0x000eee0008000a00 */
[----:B------:R-:W-:Y:S02]  /*0c70*/  @P0 IADD3 R3, PT, PT, R3, 0x1, RZ ;  /* 0x0000000103030810 */ /* 0x000fe40007ffe0ff */
[----:B------:R-:W-:-:S02]  /*0c80*/  LEA R190, P0, R4, UR8, 0x2 ;  /* 0x0000000804be7c11 */ /* 0x000fc4000f8010ff */
[----:B------:R-:W-:Y:S02]  /*0c90*/  @!P1 IADD3 R3, PT, PT, -R3, RZ, RZ ;  /* 0x000000ff03039210 */ /* 0x000fe40007ffe1ff */
[----:B------:R-:W-:Y:S02]  /*0ca0*/  LEA.HI.X R191, R4, UR9, R191, 0x2, P0 ;  /* 0x0000000904bf7c11 */ /* 0x000fe400080f14bf */
[----:B------:R-:W-:-:S05]  /*0cb0*/  @!P2 LOP3.LUT R3, RZ, R7, RZ, 0x33, !PT ;  /* 0x00000007ff03a212 */ /* 0x000fca00078e33ff */
[----:B------:R-:W-:-:S05]  /*0cc0*/  IMAD.WIDE R14, R3, 0x4, R190 ;  /* 0x00000004030e7825 */ /* 0x000fca00078e02be */
[----:B------:R-:W4:Y:S01]  /*0cd0*/  LDG.E R6, desc[UR16][R14.64] ;  /* 0x000000100e067981 */ /* 0x000f22000c1e1900 */
[----:B--2---:R-:W-:Y:S01]  /*0ce0*/  IABS R5, R2 ;  /* 0x0000000200057213 */ /* 0x004fe20000000000 */
[----:B-1----:R-:W-:Y:S01]  /*0cf0*/  IMAD.U32 R124, RZ, RZ, UR10 ;  /* 0x0000000aff7c7e24 */ /* 0x002fe2000f8e00ff */
[----:B------:R-:W-:Y:S01]  /*0d00*/  IADD3 R3, PT, PT, -R3, RZ, RZ ;  /* 0x000000ff03037210 */ /* 0x000fe20007ffe1ff */
[----:B------:R-:W-:Y:S01]  /*0d10*/  IMAD.U32 R125, RZ, RZ, UR11 ;  /* 0x0000000bff7d7e24 */ /* 0x000fe2000f8e00ff */
[----:B------:R-:W1:Y:S01]  /*0d20*/  I2F.RP R10, R5 ;  /* 0x00000005000a7306 */ /* 0x000e620000209400 */
[----:B------:R-:W-:Y:S02]  /*0d30*/  MOV R132, UR12 ;  /* 0x0000000c00847c02 */ /* 0x000fe40008000f00 */
[----:B------:R-:W-:Y:S01]  /*0d40*/  IMAD R0, R7, R3, R0 ;  /* 0x0000000307007224 */ /* 0x000fe200078e0200 */
[----:B------:R-:W-:-:S04]  /*0d50*/  MOV R133, UR13 ;  /* 0x0000000d00857c02 */ /* 0x000fc80008000f00 */
[----:B------:R-:W-:Y:S01]  /*0d60*/  SHF.R.S32.HI R3, RZ, 0x1f, R0 ;  /* 0x0000001fff037819 */ /* 0x000fe20000011400 */
[----:B-1----:R-:W1:Y:S02]  /*0d70*/  MUFU.RCP R12, R10 ;  /* 0x0000000a000c7308 */ /* 0x002e640000001000 */
[----:B-1----:R-:W-:-:S06]  /*0d80*/  VIADD R12, R12, 0xffffffe ;  /* 0x0ffffffe0c0c7836 */ /* 0x002fcc0000000000 */
[----:B------:R-:W1:Y:S02]  /*0d90*/  F2I.FTZ.U32.TRUNC.NTZ R13, R12 ;  /* 0x0000000c000d7305 */ /* 0x000e64000021f000 */
[----:B-1----:R-:W-:Y:S02]  /*0da0*/  IADD3 R4, PT, PT, RZ, -R13, RZ ;  /* 0x8000000dff047210 */ /* 0x002fe40007ffe0ff */
[----:B------:R-:W-:-:S03]  /*0db0*/  MOV R12, RZ ;  /* 0x000000ff000c7202 */ /* 0x000fc60000000f00 */
[----:B------:R-:W-:Y:S01]  /*0dc0*/  IMAD R8, R4, R5, RZ ;  /* 0x0000000504087224 */ /* 0x000fe200078e02ff */
[----:B------:R-:W-:-:S03]  /*0dd0*/  IABS R4, R185 ;  /* 0x000000b900047213 */ /* 0x000fc60000000000 */
[----:B------:R-:W-:-:S04]  /*0de0*/  IMAD.HI.U32 R8, R13, R8, R12 ;  /* 0x000000080d087227 */ /* 0x000fc800078e000c */
[----:B------:R-:W-:-:S04]  /*0df0*/  IMAD.MOV.U32 R9, RZ, RZ, R4 ;  /* 0x000000ffff097224 */ /* 0x000fc800078e0004 */
[----:B------:R-:W-:-:S05]  /*0e00*/  IMAD.HI.U32 R4, R8, R9, RZ ;  /* 0x0000000908047227 */ /* 0x000fca00078e00ff */
[----:B------:R-:W-:-:S05]  /*0e10*/  IADD3 R8, PT, PT, -R4, RZ, RZ ;  /* 0x000000ff04087210 */ /* 0x000fca0007ffe1ff */
[----:B------:R-:W-:-:S05]  /*0e20*/  IMAD R8, R5, R8, R9 ;  /* 0x0000000805087224 */ /* 0x000fca00078e0209 */
[----:B------:R-:W-:-:S13]  /*0e30*/  ISETP.GT.U32.AND P1, PT, R5, R8, PT ;  /* 0x000000080500720c */ /* 0x000fda0003f24070 */
[-C--:B------:R-:W-:Y:S01]  /*0e40*/  @!P1 IADD3 R8, PT, PT, R8, -R5.reuse, RZ ;  /* 0x8000000508089210 */ /* 0x080fe20007ffe0ff */
[----:B------:R-:W-:Y:S01]  /*0e50*/  @!P1 VIADD R4, R4, 0x1 ;  /* 0x0000000104049836 */ /* 0x000fe20000000000 */
[----:B------:R-:W-:Y:S02]  /*0e60*/  ISETP.NE.AND P1, PT, R2, RZ, PT ;  /* 0x000000ff0200720c */ /* 0x000fe40003f25270 */
[----:B------:R-:W-:Y:S02]  /*0e70*/  ISETP.GE.U32.AND P2, PT, R8, R5, PT ;  /* 0x000000050800720c */ /* 0x000fe40003f46070 */
[----:B------:R-:W-:-:S04]  /*0e80*/  LOP3.LUT R8, R185, R2, RZ, 0x3c, !PT ;  /* 0x00000002b9087212 */ /* 0x000fc800078e3cff */
[----:B------:R-:W-:-:S07]  /*0e90*/  ISETP.GE.AND P0, PT, R8, RZ, PT ;  /* 0x000000ff0800720c */ /* 0x000fce0003f06270 */
[----:B------:R-:W-:-:S06]  /*0ea0*/  @P2 IADD3 R4, PT, PT, R4, 0x1, RZ ;  /* 0x0000000104042810 */ /* 0x000fcc0007ffe0ff */
[----:B------:R-:W-:Y:S01]  /*0eb0*/  @!P0 IMAD.MOV R4, RZ, RZ, -R4 ;  /* 0x000000ffff048224 */ /* 0x000fe200078e0a04 */
[----:B------:R-:W-:Y:S01]  /*0ec0*/  @!P1 LOP3.LUT R4, RZ, R2, RZ, 0x33, !PT ;  /* 0x00000002ff049212 */ /* 0x000fe200078e33ff */
[C---:B------:R-:W-:Y:S02]  /*0ed0*/  IMAD R2, R3.reuse, R132, RZ ;  /* 0x0000008403027224 */ /* 0x040fe400078e02ff */
[----:B------:R-:W-:Y:S02]  /*0ee0*/  IMAD R3, R3, R124, RZ ;  /* 0x0000007c03037224 */ /* 0x000fe400078e02ff */
[C---:B------:R-:W-:Y:S02]  /*0ef0*/  IMAD R2, R0.reuse, R133, R2 ;  /* 0x0000008500027224 */ /* 0x040fe400078e0202 */
[----:B------:R-:W-:Y:S01]  /*0f00*/  IMAD R3, R0, R125, R3 ;  /* 0x0000007d00037224 */ /* 0x000fe200078e0203 */
[----:B----4-:R-:W-:Y:S01]  /*0f10*/  SHF.R.S32.HI R5, RZ, 0x1f, R6 ;  /* 0x0000001fff057819 */ /* 0x010fe20000011406 */
[----:B------:R-:W-:-:S04]  /*0f20*/  IMAD.WIDE.U32 R8, R6, UR6, RZ ;  /* 0x0000000606087c25 */ /* 0x000fc8000f8e00ff */
[C---:B------:R-:W-:Y:S02]  /*0f30*/  IMAD R13, R5.reuse, UR6, RZ ;  /* 0x00000006050d7c24 */ /* 0x040fe4000f8e02ff */
[----:B---3--:R-:W-:Y:S02]  /*0f40*/  IMAD R5, R5, UR4, RZ ;  /* 0x0000000405057c24 */ /* 0x008fe4000f8e02ff */
[C---:B------:R-:W-:Y:S02]  /*0f50*/  IMAD R13, R6.reuse, UR7, R13 ;  /* 0x00000007060d7c24 */ /* 0x040fe4000f8e020d */
[C---:B------:R-:W-:Y:S02]  /*0f60*/  IMAD R5, R6.reuse, UR5, R5 ;  /* 0x0000000506057c24 */ /* 0x040fe4000f8e0205 */
[----:B------:R-:W-:Y:S01]  /*0f70*/  IMAD.WIDE.U32 R6, R6, UR4, RZ ;  /* 0x0000000406067c25 */ /* 0x000fe2000f8e00ff */
[----:B------:R-:W1:Y:S01]  /*0f80*/  LDCU.128 UR4, c[0x0][0x3d0] ;  /* 0x00007a00ff0477ac */ /* 0x000e620008000c00 */
[----:B------:R-:W-:-:S03]  /*0f90*/  IADD3 R9, PT, PT, R9, R13, RZ ;  /* 0x0000000d09097210 */ /* 0x000fc60007ffe0ff */
[----:B------:R-:W-:Y:S01]  /*0fa0*/  IADD3 R7, PT, PT, R7, R5, RZ ;  /* 0x0000000507077210 */ /* 0x000fe20007ffe0ff */
[----:B------:R-:W-:-:S04]  /*0fb0*/  IMAD.WIDE.U32 R8, R0, R132, R8 ;  /* 0x0000008400087225 */ /* 0x000fc800078e0008 */
[----:B------:R-:W-:Y:S01]  /*0fc0*/  IMAD.WIDE.U32 R6, R0, R124, R6 ;  /* 0x0000007c00067225 */ /* 0x000fe200078e0006 */
[----:B------:R-:W-:Y:S02]  /*0fd0*/  SHF.R.S32.HI R0, RZ, 0x1f, R4 ;  /* 0x0000001fff007819 */ /* 0x000fe40000011404 */
[----:B------:R-:W-:Y:S02]  /*0fe0*/  IADD3 R9, PT, PT, R9, R2, RZ ;  /* 0x0000000209097210 */ /* 0x000fe40007ffe0ff */
[----:B------:R-:W-:Y:S01]  /*0ff0*/  IADD3 R7, PT, PT, R7, R3, RZ ;  /* 0x0000000307077210 */ /* 0x000fe20007ffe0ff */
[C---:B-1----:R-:W-:Y:S02]  /*1000*/  IMAD R3, R0.reuse, UR4, RZ ;  /* 0x0000000400037c24 */ /* 0x042fe4000f8e02ff */
[----:B------:R-:W-:Y:S02]  /*1010*/  IMAD R5, R0, UR6, RZ ;  /* 0x0000000600057c24 */ /* 0x000fe4000f8e02ff */
[----:B------:R-:W-:-:S02]  /*1020*/  IMAD R3, R4, UR5, R3 ;  /* 0x0000000504037c24 */ /* 0x000fc4000f8e0203 */
[----:B------:R-:W-:-:S04]  /*1030*/  IMAD.WIDE.U32 R8, R4, UR4, R8 ;  /* 0x0000000404087c25 */ /* 0x000fc8000f8e0008 */
[C---:B------:R-:W-:Y:S01]  /*1040*/  IMAD R5, R4.reuse, UR7, R5 ;  /* 0x0000000704057c24 */ /* 0x040fe2000f8e0205 */
[----:B------:R-:W-:Y:S01]  /*1050*/  MOV R10, R8 ;  /* 0x00000008000a7202 */ /* 0x000fe20000000f00 */
[----:B------:R-:W-:-:S04]  /*1060*/  IMAD.WIDE.U32 R14, R4, UR6, R6 ;  /* 0x00000006040e7c25 */ /* 0x000fc8000f8e0006 */
[----:B------:R-:W-:Y:S01]  /*1070*/  IMAD.IADD R0, R9, 0x1, R3 ;  /* 0x0000000109007824 */ /* 0x000fe200078e0203 */
[----:B------:R-:W-:Y:S01]  /*1080*/  IADD3 R3, PT, PT, R15, R5, RZ ;  /* 0x000000050f037210 */ /* 0x000fe20007ffe0ff */
[----:B------:R-:W-:Y:S06]  /*1090*/  BRA `(.L_x_433) ;  /* 0x00000004005c7947 */ /* 0x000fec0003800000 */
.L_x_432:
[----:B------:R-:W-:-:S13]  /*10a0*/  ISETP.NE.AND P0, PT, R5, -0x1, PT ;  /* 0xffffffff0500780c */ /* 0x000fda0003f05270 */
[----:B------:R-:W-:Y:S05]  /*10b0*/  @P0 BRA `(.L_x_434) ;  /* 0x0000000000340947 */ /* 0x000fea0003800000 */
[----:B------:R-:W3:Y:S01]  /*10c0*/  LDC.64 R132, c[0x0][0x3b8] ;  /* 0x0000ee00ff847b82 */ /* 0x000ee20000000a00 */
[----:B------:R-:W4:Y:S01]  /*10d0*/  LDCU.64 UR4, c[0x0][0x3a0] ;  /* 0x00007400ff0477ac */ /* 0x000f220008000a00 */
[----:B--2---:R-:W-:-:S05]  /*10e0*/  SHF.R.S32.HI R3, RZ, 0x1f, R0 ;  /* 0x0000001fff037819 */ /* 0x004fca0000011400 */
[-C--:B---3--:R-:W-:Y:S01]  /*10f0*/  IMAD R4, R3, R132.reuse, RZ ;  /* 0x0000008403047224 */ /* 0x088fe200078e02ff */
[----:B-----5:R-:W-:Y:S01]  /*1100*/  SHF.R.S32.HI R3, RZ, 0x1f, R2 ;  /* 0x0000001fff037819 */ /* 0x020fe20000011402 */
[----:B------:R-:W-:-:S04]  /*1110*/  IMAD.WIDE.U32 R6, R0, R132, RZ ;  /* 0x0000008400067225 */ /* 0x000fc800078e00ff */
[----:B------:R-:W-:Y:S02]  /*1120*/  IMAD R4, R0, R133, R4 ;  /* 0x0000008500047224 */ /* 0x000fe400078e0204 */
[----:B----4-:R-:W-:-:S03]  /*1130*/  IMAD R3, R3, UR4, RZ ;  /* 0x0000000403037c24 */ /* 0x010fc6000f8e02ff */
[----:B------:R-:W-:Y:S01]  /*1140*/  IADD3 R7, PT, PT, R7, R4, RZ ;  /* 0x0000000407077210 */ /* 0x000fe20007ffe0ff */
[C---:B------:R-:W-:Y:S02]  /*1150*/  IMAD R3, R2.reuse, UR5, R3 ;  /* 0x0000000502037c24 */ /* 0x040fe4000f8e0203 */
[----:B------:R-:W-:-:S05]  /*1160*/  IMAD.WIDE.U32 R8, R2, UR4, R6 ;  /* 0x0000000402087c25 */ /* 0x000fca000f8e0006 */
[----:B------:R-:W-:Y:S01]  /*1170*/  IADD3 R7, PT, PT, R9, R3, RZ ;  /* 0x0000000309077210 */ /* 0x000fe20007ffe0ff */
[----:B------:R-:W-:Y:S05]  /*1180*/  BRA `(.L_x_435) ;  /* 0x0000000000147947 */ /* 0x000fea0003800000 */
.L_x_434:
[----:B------:R-:W3:Y:S01]  /*1190*/  LDC.64 R132, c[0x0][0x3b8] ;  /* 0x0000ee00ff847b82 */ /* 0x000ee20000000a00 */
[----:B------:R-:W-:-:S05]  /*11a0*/  IADD3 R8, PT, PT, R0, R5, RZ ;  /* 0x0000000500087210 */ /* 0x000fca0007ffe0ff */
[C---:B---3--:R-:W-:Y:S02]  /*11b0*/  IMAD R7, R8.reuse, R133, RZ ;  /* 0x0000008508077224 */ /* 0x048fe400078e02ff */
[----:B------:R-:W-:-:S05]  /*11c0*/  IMAD.WIDE.U32 R8, R8, R132, RZ ;  /* 0x0000008408087225 */ /* 0x000fca00078e00ff */
[----:B------:R-:W-:Y:S02]  /*11d0*/  IADD3 R7, PT, PT, R9, R7, RZ ;  /* 0x0000000709077210 */ /* 0x000fe40007ffe0ff */
.L_x_435:
[----:B------:R-:W-:Y:S05]  /*11e0*/  @P0 BRA `(.L_x_436) ;  /* 0x0000000000380947 */ /* 0x000fea0003800000 */
[----:B------:R-:W3:Y:S01]  /*11f0*/  LDC.64 R124, c[0x0][0x3c0] ;  /* 0x0000f000ff7c7b82 */ /* 0x000ee20000000a00 */
[----:B------:R-:W4:Y:S01]  /*1200*/  LDCU.64 UR4, c[0x0][0x3a8] ;  /* 0x00007500ff0477ac */ /* 0x000f220008000a00 */
[----:B--2---:R-:W-:-:S05]  /*1210*/  SHF.R.S32.HI R3, RZ, 0x1f, R0 ;  /* 0x0000001fff037819 */ /* 0x004fca0000011400 */
[-C--:B---3--:R-:W-:Y:S01]  /*1220*/  IMAD R4, R3, R124.reuse, RZ ;  /* 0x0000007c03047224 */ /* 0x088fe200078e02ff */
[----:B-----5:R-:W-:Y:S01]  /*1230*/  SHF.R.S32.HI R3, RZ, 0x1f, R2 ;  /* 0x0000001fff037819 */ /* 0x020fe20000011402 */
[----:B-1----:R-:W-:-:S04]  /*1240*/  IMAD.WIDE.U32 R12, R0, R124, RZ ;  /* 0x0000007c000c7225 */ /* 0x002fc800078e00ff */
[----:B------:R-:W-:Y:S02]  /*1250*/  IMAD R4, R0, R125, R4 ;  /* 0x0000007d00047224 */ /* 0x000fe400078e0204 */
[----:B----4-:R-:W-:-:S03]  /*1260*/  IMAD R3, R3, UR4, RZ ;  /* 0x0000000403037c24 */ /* 0x010fc6000f8e02ff */
[----:B------:R-:W-:Y:S01]  /*1270*/  IADD3 R13, PT, PT, R13, R4, RZ ;  /* 0x000000040d0d7210 */ /* 0x000fe20007ffe0ff */
[C---:B------:R-:W-:Y:S02]  /*1280*/  IMAD R3, R2.reuse, UR5, R3 ;  /* 0x0000000502037c24 */ /* 0x040fe4000f8e0203 */
[----:B------:R-:W-:-:S05]  /*1290*/  IMAD.WIDE.U32 R12, R2, UR4, R12 ;  /* 0x00000004020c7c25 */ /* 0x000fca000f8e000c */
[----:B------:R-:W-:Y:S02]  /*12a0*/  IADD3 R9, PT, PT, R13, R3, RZ ;  /* 0x000000030d097210 */ /* 0x000fe40007ffe0ff */
[----:B------:R-:W-:Y:S01]  /*12b0*/  MOV R10, R12 ;  /* 0x0000000c000a7202 */ /* 0x000fe20000000f00 */
[----:B------:R-:W-:Y:S06]  /*12c0*/  BRA `(.L_x_437) ;  /* 0x0000000000187947 */ /* 0x000fec0003800000 */
.L_x_436:
[----:B------:R-:W3:Y:S01]  /*12d0*/  LDC.64 R124, c[0x0][0x3c0] ;  /* 0x0000f000ff7c7b82 */ /* 0x000ee20000000a00 */
[----:B------:R-:W-:-:S05]  /*12e0*/  IADD3 R0, PT, PT, R0, R5, RZ ;  /* 0x0000000500007210 */ /* 0x000fca0007ffe0ff */
[C---:B---3--:R-:W-:Y:S02]  /*12f0*/  IMAD R9, R0.reuse, R125, RZ ;  /* 0x0000007d00097224 */ /* 0x048fe400078e02ff */
[----:B--2--5:R-:W-:-:S05]  /*1300*/  IMAD.WIDE.U32 R2, R0, R124, RZ ;  /* 0x0000007c00027225 */ /* 0x024fca00078e00ff */
[----:B------:R-:W-:Y:S02]  /*1310*/  IADD3 R9, PT, PT, R3, R9, RZ ;  /* 0x0000000903097210 */ /* 0x000fe40007ffe0ff */
[----:B------:R-:W-:-:S07]  /*1320*/  MOV R10, R2 ;  /* 0x00000002000a7202 */ /* 0x000fce0000000f00 */
.L_x_437:
[----:B------:R-:W2:Y:S01]  /*1330*/  LDC R0, c[0x0][0x3e8] ;  /* 0x0000fa00ff007b82 */ /* 0x000ea20000000800 */
[----:B-1----:R-:W-:Y:S01]  /*1340*/  MOV R12, RZ ;  /* 0x000000ff000c7202 */ /* 0x002fe20000000f00 */
[----:B------:R-:W-:Y:S01]  /*1350*/  IMAD.MOV.U32 R14, RZ, RZ, R10 ;  /* 0x000000ffff0e7224 */ /* 0x000fe200078e000a */
[----:B------:R-:W-:Y:S02]  /*1360*/  MOV R15, R9 ;  /* 0x00000009000f7202 */ /* 0x000fe40000000f00 */
[----:B------:R-:W-:Y:S02]  /*1370*/  CS2R R190, SRZ ;  /* 0x0000000000be7805 */ /* 0x000fe4000001ff00 */
[----:B------:R-:W-:Y:S02]  /*1380*/  MOV R9, R7 ;  /* 0x0000000700097202 */ /* 0x000fe40000000f00 */
[----:B--2---:R-:W-:-:S04]  /*1390*/  IABS R2, R0 ;  /* 0x0000000000027213 */ /* 0x004fc80000000000 */
[----:B------:R-:W1:Y:S08]  /*13a0*/  I2F.RP R6, R2 ;  /* 0x0000000200067306 */ /* 0x000e700000209400 */
[----:B-1----:R-:W1:Y:S02]  /*13b0*/  MUFU.RCP R5, R6 ;  /* 0x0000000600057308 */ /* 0x002e640000001000 */
[----:B-1----:R-:W-:-:S02]  /*13c0*/  IADD3 R5, PT, PT, R5, 0xffffffe, RZ ;  /* 0x0ffffffe05057810 */ /* 0x002fc40007ffe0ff */
[----:B------:R-:W-:-:S04]  /*13d0*/  LEA R6, R134, 0xffffff80, 0x7 ;  /* 0xffffff8086067811 */ /* 0x000fc800078e38ff */
[----:B------:R-:W1:Y:S01]  /*13e0*/  F2I.FTZ.U32.TRUNC.NTZ R13, R5 ;  /* 0x00000005000d7305 */ /* 0x000e62000021f000 */
[----:B------:R-:W-:-:S04]  /*13f0*/  IMAD.WIDE.U32 R14, R6, R124, R14 ;  /* 0x0000007c060e7225 */ /* 0x000fc800078e000e */
[----:B------:R-:W-:-:S04]  /*1400*/  IMAD.WIDE.U32 R8, R6, R132, R8 ;  /* 0x0000008406087225 */ /* 0x000fc800078e0008 */
[C---:B------:R-:W-:Y:S02]  /*1410*/  IMAD R15, R6.reuse, R125, R15 ;  /* 0x0000007d060f7224 */ /* 0x040fe400078e020f */
[----:B------:R-:W-:Y:S02]  /*1420*/  IMAD R9, R6, R133, R9 ;  /* 0x0000008506097224 */ /* 0x000fe400078e0209 */
[----:B-1----:R-:W-:-:S04]  /*1430*/  IMAD.MOV R3, RZ, RZ, -R13 ;  /* 0x000000ffff037224 */ /* 0x002fc800078e0a0d */
[----:B------:R-:W-:Y:S01]  /*1440*/  IMAD R4, R3, R2, RZ ;  /* 0x0000000203047224 */ /* 0x000fe200078e02ff */
[----:B------:R-:W-:-:S03]  /*1450*/  IABS R3, R185 ;  /* 0x000000b900037213 */ /* 0x000fc60000000000 */
[----:B------:R-:W-:-:S04]  /*1460*/  IMAD.HI.U32 R13, R13, R4, R12 ;  /* 0x000000040d0d7227 */ /* 0x000fc800078e000c */
[----:B------:R-:W-:-:S04]  /*1470*/  IMAD.MOV.U32 R4, RZ, RZ, R3 ;  /* 0x000000ffff047224 */ /* 0x000fc800078e0003 */
[----:B------:R-:W-:-:S05]  /*1480*/  IMAD.HI.U32 R12, R13, R4, RZ ;  /* 0x000000040d0c7227 */ /* 0x000fca00078e00ff */
[----:B------:R-:W-:-:S05]  /*1490*/  IADD3 R3, PT, PT, -R12, RZ, RZ ;  /* 0x000000ff0c037210 */ /* 0x000fca0007ffe1ff */
[C---:B------:R-:W-:Y:S02]  /*14a0*/  IMAD R3, R2.reuse, R3, R4 ;  /* 0x0000000302037224 */ /* 0x040fe400078e0204 */
[----:B------:R-:W1:Y:S03]  /*14b0*/  LDC.64 R4, c[0x0][0x3d8] ;  /* 0x0000f600ff047b82 */ /* 0x000e660000000a00 */
[----:B------:R-:W-:-:S13]  /*14c0*/  ISETP.GT.U32.AND P0, PT, R2, R3, PT ;  /* 0x000000030200720c */ /* 0x000fda0003f04070 */
[----:B------:R-:W-:Y:S01]  /*14d0*/  @!P0 IMAD.IADD R3, R3, 0x1, -R2 ;  /* 0x0000000103038824 */ /* 0x000fe200078e0a02 */
[----:B------:R-:W-:Y:S02]  /*14e0*/  @!P0 IADD3 R12, PT, PT, R12, 0x1, RZ ;  /* 0x000000010c0c8810 */ /* 0x000fe40007ffe0ff */
[----:B------:R-:W-:Y:S02]  /*14f0*/  ISETP.NE.AND P0, PT, R0, RZ, PT ;  /* 0x000000ff0000720c */ /* 0x000fe40003f05270 */
[----:B------:R-:W-:Y:S02]  /*1500*/  ISETP.GE.U32.AND P2, PT, R3, R2, PT ;  /* 0x000000020300720c */ /* 0x000fe40003f46070 */
[----:B------:R-:W-:-:S04]  /*1510*/  LOP3.LUT R2, R185, R0, RZ, 0x3c, !PT ;  /* 0x00000000b9027212 */ /* 0x000fc800078e3cff */
[----:B------:R-:W-:Y:S02]  /*1520*/  ISETP.GE.AND P1, PT, R2, RZ, PT ;  /* 0x000000ff0200720c */ /* 0x000fe40003f26270 */
[----:B------:R-:W2:Y:S05]  /*1530*/  LDC.64 R2, c[0x0][0x3d0] ;  /* 0x0000f400ff027b82 */ /* 0x000eaa0000000a00 */
[----:B------:R-:W-:-:S06]  /*1540*/  @P2 VIADD R12, R12, 0x1 ;  /* 0x000000010c0c2836 */ /* 0x000fcc0000000000 */
[----:B------:R-:W-:Y:S02]  /*1550*/  @!P1 IADD3 R12, PT, PT, -R12, RZ, RZ ;  /* 0x000000ff0c0c9210 */ /* 0x000fe40007ffe1ff */
[----:B------:R-:W-:-:S04]  /*1560*/  @!P0 LOP3.LUT R12, RZ, R0, RZ, 0x33, !PT ;  /* 0x00000000ff0c8212 */ /* 0x000fc800078e33ff */
[----:B------:R-:W-:Y:S01]  /*1570*/  SHF.R.S32.HI R7, RZ, 0x1f, R12 ;  /* 0x0000001fff077819 */ /* 0x000fe2000001140c */
[----:B-1----:R-:W-:-:S04]  /*1580*/  IMAD.WIDE.U32 R14, R12, R4, R14 ;  /* 0x000000040c0e7225 */ /* 0x002fc800078e000e */
[C---:B------:R-:W-:Y:S02]  /*1590*/  IMAD R0, R7.reuse, R4, RZ ;  /* 0x0000000407007224 */ /* 0x040fe400078e02ff */
[-C--:B--2---:R-:W-:Y:S02]  /*15a0*/  IMAD R7, R7, R2.reuse, RZ ;  /* 0x0000000207077224 */ /* 0x084fe400078e02ff */
[C---:B------:R-:W-:Y:S02]  /*15b0*/  IMAD R0, R12.reuse, R5, R0 ;  /* 0x000000050c007224 */ /* 0x040fe400078e0200 */
[----:B------:R-:W-:-:S04]  /*15c0*/  IMAD.WIDE.U32 R8, R12, R2, R8 ;  /* 0x000000020c087225 */ /* 0x000fc800078e0008 */
[----:B------:R-:W-:Y:S01]  /*15d0*/  IMAD R7, R12, R3, R7 ;  /* 0x000000030c077224 */ /* 0x000fe200078e0207 */
[----:B------:R-:W-:Y:S01]  /*15e0*/  MOV R10, R8 ;  /* 0x00000008000a7202 */ /* 0x000fe20000000f00 */
[----:B------:R-:W-:-:S03]  /*15f0*/  IMAD.IADD R3, R15, 0x1, R0 ;  /* 0x000000010f037824 */ /* 0x000fc600078e0200 */
[----:B------:R-:W-:-:S07]  /*1600*/  IADD3 R0, PT, PT, R9, R7, RZ ;  /* 0x0000000709007210 */ /* 0x000fce0007ffe0ff */
.L_x_433:
[----:B------:R-:W-:Y:S01]  /*1610*/  ISETP.NE.AND P0, PT, R182, -0x1, PT ;  /* 0xffffffffb600780c */ /* 0x000fe20003f05270 */
[C---:B------:R-:W-:Y:S01]  /*1620*/  IMAD.SHL.U32 R4, R183.reuse, 0x20, RZ ;  /* 0x00000020b7047824 */ /* 0x040fe200078e00ff */
[----:B------:R-:W1:Y:S01]  /*1630*/  LDCU.64 UR6, c[0x0][0x390] ;  /* 0x00007200ff0677ac */ /* 0x000e620008000a00 */
[C---:B------:R-:W-:Y:S01]  /*1640*/  IMAD.SHL.U32 R187, R183.reuse, 0x8, RZ ;  /* 0x00000008b7bb7824 */ /* 0x040fe200078e00ff */
[----:B------:R-:W-:Y:S01]  /*1650*/  SHF.R.U32.HI R12, RZ, 0x2, R183 ;  /* 0x00000002ff0c7819 */ /* 0x000fe200000116b7 */
[----:B------:R-:W-:Y:S01]  /*1660*/  IMAD.SHL.U32 R2, R183, 0x4, RZ ;  /* 0x00000004b7027824 */ /* 0x000fe200078e00ff */
[----:B------:R-:W-:Y:S01]  /*1670*/  LOP3.LUT R5, R4, 0xc0, RZ, 0xc0, !PT ;  /* 0x000000c004057812 */ /* 0x000fe200078ec0ff */
[----:B------:R-:W2:Y:S01]  /*1680*/  S2UR UR12, SR_CgaCtaId ;  /* 0x00000000000c79c3 */ /* 0x000ea20000008800 */
[----:B------:R-:W-:Y:S01]  /*1690*/  LOP3.LUT R188, R187, 0x18, RZ, 0xc0, !PT ;  /* 0x00000018bbbc7812 */ /* 0x000fe200078ec0ff */
[----:B------:R-:W3:Y:S01]  /*16a0*/  LDCU.64 UR4, c[0x0][0x3c8] ;  /* 0x00007900ff0477ac */ /* 0x000ee20008000a00 */
[----:B------:R-:W-:Y:S01]  /*16b0*/  LOP3.LUT R2, R5, 0x18, R2, 0xf8, !PT ;  /* 0x0000001805027812 */ /* 0x000fe200078ef802 */
[----:B------:R-:W-:Y:S01]  /*16c0*/  IMAD.MOV.U32 R13, RZ, RZ, RZ ;  /* 0x000000ffff0d7224 */ /* 0x000fe200078e00ff */
[----:B------:R-:W-:Y:S01]  /*16d0*/  IADD3 R14, P1, PT, R188, R14, RZ ;  /* 0x0000000ebc0e7210 */ /* 0x000fe20007f3e0ff */
[----:B------:R-:W4:Y:S01]  /*16e0*/  LDCU.64 UR10, c[0x0][0x388] ;  /* 0x00007100ff0a77ac */ /* 0x000f220008000a00 */
[----:B------:R-:W-:Y:S01]  /*16f0*/  IADD3 R174, PT, PT, -R186, R11, RZ ;  /* 0x0000000bbaae7210 */ /* 0x000fe20007ffe1ff */
[----:B------:R-:W5:Y:S01]  /*1700*/  @!P0 LDC.64 R8, c[0x0][0x398] ;  /* 0x0000e600ff088b82 */ /* 0x000f620000000a00 */
[----:B------:R-:W-:Y:S01]  /*1710*/  BSSY.RECONVERGENT B0, `(.L_x_438) ;  /* 0x0000043000007945 */ /* 0x000fe20003800200 */
[----:B------:R-:W-:Y:S01]  /*1720*/  IMAD.X R15, RZ, RZ, R3, P1 ;  /* 0x000000ffff0f7224 */ /* 0x000fe200008e0603 */
[C---:B------:R-:W-:Y:S01]  /*1730*/  LOP3.LUT R176, R188.reuse, 0x20, RZ, 0xfc, !PT ;  /* 0x00000020bcb07812 */ /* 0x040fe200078efcff */
[----:B------:R-:W-:Y:S01]  /*1740*/  IMAD.WIDE.U32 R16, R17, 0x40, R12 ;  /* 0x0000004011107825 */ /* 0x000fe200078e000c */
[----:B------:R-:W-:-:S03]  /*1750*/  LOP3.LUT R175, R188, 0x40, RZ, 0xfc, !PT ;  /* 0x00000040bcaf7812 */ /* 0x000fc600078efcff */
[----:B------:R-:W1:Y:S01]  /*1760*/  @P0 LDC.64 R6, c[0x0][0x3b0] ;  /* 0x0000ec00ff060b82 */ /* 0x000e620000000a00 */
[----:B------:R-:W-:-:S04]  /*1770*/  IMAD.WIDE.U32 R14, R12, R124, R14 ;  /* 0x0000007c0c0e7225 */ /* 0x000fc800078e000e */
[----:B------:R-:W-:Y:S01]  /*1780*/  IMAD R181, R12, R125, R15 ;  /* 0x0000007d0cb57224 */ /* 0x000fe200078e020f */
[----:B------:R-:W-:Y:S01]  /*1790*/  SHF.R.U32.HI R15, RZ, 0x1, R183 ;  /* 0x00000001ff0f7819 */ /* 0x000fe200000116b7 */
[----:B------:R-:W-:-:S03]  /*17a0*/  IMAD.SHL.U32 R3, R183, 0x10, RZ ;  /* 0x00000010b7037824 */ /* 0x000fc600078e00ff */
[----:B------:R-:W-:Y:S01]  /*17b0*/  LOP3.LUT R129, R2, 0x8, R15, 0x78, !PT ;  /* 0x0000000802817812 */ /* 0x000fe200078e780f */
[----:B-----5:R-:W-:-:S04]  /*17c0*/  @!P0 IMAD.WIDE.U32 R18, R184, R8, RZ ;  /* 0x00000008b8128225 */ /* 0x020fc800078e00ff */
[----:B------:R-:W-:Y:S01]  /*17d0*/  @!P0 IMAD.MOV.U32 R5, RZ, RZ, R18 ;  /* 0x000000ffff058224 */ /* 0x000fe200078e0012 */
[----:B------:R-:W-:Y:S01]  /*17e0*/  IADD3 R18, P2, PT, R188, R10, RZ ;  /* 0x0000000abc127210 */ /* 0x000fe20007f5e0ff */
[----:B------:R-:W-:Y:S02]  /*17f0*/  @!P0 IMAD R9, R184, R9, R19 ;  /* 0x00000009b8098224 */ /* 0x000fe400078e0213 */
[----:B-1----:R-:W-:Y:S01]  /*1800*/  @P0 IMAD.WIDE.U32 R20, R182, R6, RZ ;  /* 0x00000006b6140225 */ /* 0x002fe200078e00ff */
[----:B------:R-:W-:Y:S02]  /*1810*/  LOP3.LUT R6, R187, 0xd8, RZ, 0xc0, !PT ;  /* 0x000000d8bb067812 */ /* 0x000fe400078ec0ff */
[----:B------:R-:W-:Y:S01]  /*1820*/  IADD3.X R19, PT, PT, RZ, R0, RZ, P2, !PT ;  /* 0x00000000ff137210 */ /* 0x000fe200017fe4ff */
[----:B------:R-:W-:Y:S01]  /*1830*/  @P0 IMAD.MOV.U32 R5, RZ, RZ, R20 ;  /* 0x000000ffff050224 */ /* 0x000fe200078e0014 */
[----:B------:R-:W-:Y:S01]  /*1840*/  LOP3.LUT R0, R6, 0x18, R183, 0x78, !PT ;  /* 0x0000001806007812 */ /* 0x000fe200078e78b7 */
[----:B------:R-:W-:-:S02]  /*1850*/  @P0 IMAD R9, R182, R7, R21 ;  /* 0x00000007b6090224 */ /* 0x000fc400078e0215 */
[----:B------:R-:W-:Y:S01]  /*1860*/  IMAD.WIDE.U32 R18, R12, R132, R18 ;  /* 0x000000840c127225 */ /* 0x000fe200078e0012 */
[----:B------:R-:W-:Y:S02]  /*1870*/  IADD3 R6, P0, PT, R188, R5, RZ ;  /* 0x00000005bc067210 */ /* 0x000fe40007f1e0ff */
[----:B------:R-:W-:Y:S01]  /*1880*/  LOP3.LUT R187, R0, 0x1f20, R187, 0xf8, !PT ;  /* 0x00001f2000bb7812 */ /* 0x000fe200078ef8bb */
[----:B------:R-:W-:Y:S01]  /*1890*/  IMAD R177, R12, R133, R19 ;  /* 0x000000850cb17224 */ /* 0x000fe200078e0213 */
[----:B----4-:R-:W-:Y:S01]  /*18a0*/  LEA R178, P1, R18, UR10, 0x1 ;  /* 0x0000000a12b27c11 */ /* 0x010fe2000f8208ff */
[----:B------:R-:W-:Y:S01]  /*18b0*/  IMAD.X R7, RZ, RZ, R9, P0 ;  /* 0x000000ffff077224 */ /* 0x000fe200000e0609 */
[----:B------:R-:W-:Y:S02]  /*18c0*/  LEA R180, P0, R14, UR6, 0x1 ;  /* 0x000000060eb47c11 */ /* 0x000fe4000f8008ff */
[----:B------:R-:W-:Y:S01]  /*18d0*/  LEA.HI.X R177, R18, UR11, R177, 0x1, P1 ;  /* 0x0000000b12b17c11 */ /* 0x000fe200088f0cb1 */
[C---:B---3--:R-:W-:Y:S01]  /*18e0*/  IMAD.WIDE.U32 R6, R185.reuse, UR4, R6 ;  /* 0x00000004b9067c25 */ /* 0x048fe2000f8e0006 */
[----:B------:R-:W-:Y:S01]  /*18f0*/  LEA.HI.X R181, R14, UR7, R181, 0x1, P0 ;  /* 0x000000070eb57c11 */ /* 0x000fe200080f0cb5 */
[----:B------:R-:W-:Y:S01]  /*1900*/  UMOV UR4, 0x400 ;  /* 0x0000040000047882 */ /* 0x000fe20000000000 */
[----:B------:R-:W-:Y:S01]  /*1910*/  ISETP.GE.AND P0, PT, R12, R174, PT ;  /* 0x000000ae0c00720c */ /* 0x000fe20003f06270 */
[----:B--2---:R-:W-:Y:S01]  /*1920*/  ULEA UR4, UR12, UR4, 0x18 ;  /* 0x000000040c047291 */ /* 0x004fe2000f8ec0ff */
[----:B------:R-:W-:-:S05]  /*1930*/  IMAD R9, R185, UR5, R7 ;  /* 0x00000005b9097c24 */ /* 0x000fca000f8e0207 */
[----:B------:R-:W-:-:S06]  /*1940*/  LEA R187, R187, UR4, 0x1 ;  /* 0x00000004bbbb7c11 */ /* 0x000fcc000f8e08ff */
[----:B------:R-:W-:Y:S05]  /*1950*/  @P0 BRA `(.L_x_439) ;  /* 0x0000000000780947 */ /* 0x000fea0003800000 */
[----:B------:R-:W1:Y:S01]  /*1960*/  LDCU.64 UR6, c[0x0][0x3b0] ;  /* 0x00007600ff0677ac */ /* 0x000e620008000a00 */
[----:B------:R-:W-:Y:S01]  /*1970*/  IMAD.MOV.U32 R8, RZ, RZ, R6 ;  /* 0x000000ffff087224 */ /* 0x000fe200078e0006 */
[----:B------:R-:W2:Y:S01]  /*1980*/  LDCU UR5, c[0x0][0x440] ;  /* 0x00008800ff0577ac */ /* 0x000ea20008000800 */
[----:B------:R-:W3:Y:S01]  /*1990*/  LDCU.64 UR10, c[0x0][0x380] ;  /* 0x00007000ff0a77ac */ /* 0x000ee20008000a00 */
[----:B-1----:R-:W-:Y:S02]  /*19a0*/  IMAD R5, R17, UR6, RZ ;  /* 0x0000000611057c24 */ /* 0x002fe4000f8e02ff */
[----:B------:R-:W-:Y:S01]  /*19b0*/  IMAD.WIDE.U32 R18, R16, UR6, R8 ;  /* 0x0000000610127c25 */ /* 0x000fe2000f8e0008 */
[----:B--2---:R-:W-:-:S03]  /*19c0*/  ISETP.GE.AND P1, PT, R188, UR5, PT ;  /* 0x00000005bc007c0c */ /* 0x004fc6000bf26270 */
[----:B------:R-:W-:Y:S01]  /*19d0*/  IMAD R0, R16, UR7, R5 ;  /* 0x0000000710007c24 */ /* 0x000fe2000f8e0205 */
[----:B------:R-:W-:Y:S02]  /*19e0*/  ISETP.GE.AND P0, PT, R176, UR5, PT ;  /* 0x00000005b0007c0c */ /* 0x000fe4000bf06270 */
[----:B---3--:R-:W-:Y:S01]  /*19f0*/  LEA R20, P2, R18, UR10, 0x1 ;  /* 0x0000000a12147c11 */ /* 0x008fe2000f8408ff */
[----:B------:R-:W-:-:S05]  /*1a00*/  IMAD.IADD R0, R19, 0x1, R0 ;  /* 0x0000000113007824 */ /* 0x000fca00078e0200 */
[----:B------:R-:W-:-:S05]  /*1a10*/  LEA.HI.X R21, R18, UR11, R0, 0x1, P2 ;  /* 0x0000000b12157c11 */ /* 0x000fca00090f0c00 */
[----:B------:R-:W-:Y:S01]  /*1a20*/  @!PT LDS RZ, [RZ] ;  /* 0x00000000fffff984 */ /* 0x000fe20000000800 */
[----:B------:R-:W-:Y:S01]  /*1a30*/  @!PT LDS RZ, [RZ] ;  /* 0x00000000fffff984 */ /* 0x000fe20000000800 */
[----:B------:R-:W-:Y:S01]  /*1a40*/  @!PT LDS RZ, [RZ] ;  /* 0x00000000fffff984 */ /* 0x000fe20000000800 */
[----:B------:R1:W-:Y:S04]  /*1a50*/  @!P1 LDGSTS.E.BYPASS.LTC128B.128 [R187], desc[UR16][R20.64] ;  /* 0x0000000014bb9fae */ /* 0x0003e8000b981a10 */
[----:B------:R1:W-:Y:S04]  /*1a60*/  @P1 STS.128 [R187], RZ ;  /* 0x000000ffbb001388 */ /* 0x0003e80000000c00 */
[----:B------:R-:W-:Y:S01]  /*1a70*/  @!PT LDS RZ, [RZ] ;  /* 0x00000000fffff984 */ /* 0x000fe20000000800 */
[----:B------:R-:W-:Y:S01]  /*1a80*/  @!PT LDS RZ, [RZ] ;  /* 0x00000000fffff984 */ /* 0x000fe20000000800 */
[----:B------:R-:W-:Y:S01]  /*1a90*/  @!PT LDS RZ, [RZ] ;  /* 0x00000000fffff984 */ /* 0x000fe20000000800 */
[----:B------:R1:W-:Y:S04]  /*1aa0*/  @!P0 LDGSTS.E.BYPASS.LTC128B.128 [R187+0x1000], desc[UR16][R20.64+0x40] ;  /* 0x0100004014bb8fae */ /* 0x0003e8000b981a10 */
[----:B------:R1:W-:Y:S01]  /*1ab0*/  @P0 STS.128 [R187+0x1000], RZ ;  /* 0x001000ffbb000388 */ /* 0x0003e20000000c00 */
[----:B------:R-:W-:-:S13]  /*1ac0*/  ISETP.GE.AND P0, PT, R175, UR5, PT ;  /* 0x00000005af007c0c */ /* 0x000fda000bf06270 */
[----:B------:R-:W-:Y:S05]  /*1ad0*/  @P0 BRA `(.L_x_440) ;  /* 0x0000000000140947 */ /* 0x000fea0003800000 */
[----:B------:R-:W-:Y:S01]  /*1ae0*/  @!PT LDS RZ, [RZ] ;  /* 0x00000000fffff984 */ /* 0x000fe20000000800 */
[----:B------:R-:W-:Y:S01]  /*1af0*/  @!PT LDS RZ, [RZ] ;  /* 0x00000000fffff984 */ /* 0x000fe20000000800 */
[----:B------:R-:W-:Y:S01]  /*1b00*/  @!PT LDS RZ, [RZ] ;  /* 0x00000000fffff984 */ /* 0x000fe20000000800 */
[----:B------:R3:W-:Y:S01]  /*1b10*/  LDGSTS.E.BYPASS.LTC128B.128 [R187+0x2000], desc[UR16][R20.64+0x80] ;  /* 0x0200008014bb7fae */ /* 0x0007e2000b981a10 */
[----:B------:R-:W-:Y:S05]  /*1b20*/  BRA `(.L_x_439) ;  /* 0x0000000000047947 */ /* 0x000fea0003800000 */
.L_x_440:
[----:B------:R2:W-:Y:S02]  /*1b30*/  STS.128 [R187+0x2000], RZ ;  /* 0x002000ffbb007388 */ /* 0x0005e40000000c00 */
.L_x_439:
[----:B------:R-:W-:Y:S05]  /*1b40*/  BSYNC.RECONVERGENT B0 ;  /* 0x0000000000007941 */ /* 0x000fea0003800200 */
.L_x_438:
[----:B------:R-:W-:Y:S01]  /*1b50*/  IADD3 R5, PT, PT, R12, 0x20, RZ ;  /* 0x000000200c057810 */ /* 0x000fe20007ffe0ff */
[----:B------:R-:W-:Y:S03]  /*1b60*/  BSSY.RECONVERGENT B0, `(.L_x_441) ;  /* 0x0000023000007945 */ /* 0x000fe60003800200 */
[----:B------:R-:W-:-:S13]  /*1b70*/  ISETP.GE.AND P0, PT, R5, R174, PT ;  /* 0x000000ae0500720c */ /* 0x000fda0003f06270 */
[----:B------:R-:W-:Y:S05]  /*1b80*/  @P0 BRA `(.L_x_442) ;  /* 0x0000000000800947 */ /* 0x000fea0003800000 */
[----:B------:R-:W4:Y:S01]  /*1b90*/  LDCU.64 UR10, c[0x0][0x3b0] ;  /* 0x00007600ff0a77ac */ /* 0x000f220008000a00 */
[----:B------:R-:W-:Y:S01]  /*1ba0*/  IADD3 R0, P0, PT, R16, 0x20, RZ ;  /* 0x0000002010007810 */ /* 0x000fe20007f1e0ff */
[----:B------:R-:W-:Y:S01]  /*1bb0*/  IMAD.MOV.U32 R8, RZ, RZ, R6 ;  /* 0x000000ffff087224 */ /* 0x000fe200078e0006 */
[----:B------:R-:W5:Y:S03]  /*1bc0*/  LDCU UR5, c[0x0][0x440] ;  /* 0x00008800ff0577ac */ /* 0x000f660008000800 */
[----:B------:R-:W-:Y:S01]  /*1bd0*/  IMAD.X R7, RZ, RZ, R17, P0 ;  /* 0x000000ffff077224 */ /* 0x000fe200000e0611 */
[----:B------:R-:W1:Y:S03]  /*1be0*/  LDCU.64 UR6, c[0x0][0x380] ;  /* 0x00007000ff0677ac */ /* 0x000e660008000a00 */
[----:B----4-:R-:W-:-:S02]  /*1bf0*/  IMAD R7, R7, UR10, RZ ;  /* 0x0000000a07077c24 */ /* 0x010fc4000f8e02ff */
[----:B------:R-:W-:Y:S01]  /*1c00*/  IMAD.WIDE.U32 R8, R0, UR10, R8 ;  /* 0x0000000a00087c25 */ /* 0x000fe2000f8e0008 */
[----:B-----5:R-:W-:-:S03]  /*1c10*/  ISETP.GE.AND P1, PT, R188, UR5, PT ;  /* 0x00000005bc007c0c */ /* 0x020fc6000bf26270 */
[----:B------:R-:W-:Y:S01]  /*1c20*/  IMAD R7, R0, UR11, R7 ;  /* 0x0000000b00077c24 */ /* 0x000fe2000f8e0207 */
[----:B------:R-:W-:Y:S02]  /*1c30*/  ISETP.GE.AND P0, PT, R176, UR5, PT ;  /* 0x00000005b0007c0c */ /* 0x000fe4000bf06270 */
[----:B-1----:R-:W-:Y:S01]  /*1c40*/  LEA R6, P2, R8, UR6, 0x1 ;  /* 0x0000000608067c11 */ /* 0x002fe2000f8408ff */
[----:B------:R-:W-:-:S05]  /*1c50*/  IMAD.IADD R7, R9, 0x1, R7 ;  /* 0x0000000109077824 */ /* 0x000fca00078e0207 */
[----:B------:R-:W-:-:S05]  /*1c60*/  LEA.HI.X R7, R8, UR7, R7, 0x1, P2 ;  /* 0x0000000708077c11 */ /* 0x000fca00090f0c07 */
[----:B------:R-:W-:Y:S01]  /*1c70*/  @!PT LDS RZ, [RZ] ;  /* 0x00000000fffff984 */ /* 0x000fe20000000800 */
[----:B------:R-:W-:Y:S01]  /*1c80*/  @!PT LDS RZ, [RZ] ;  /* 0x00000000fffff984 */ /* 0x000fe20000000800 */
[----:B------:R-:W-:Y:S01]  /*1c90*/  @!PT LDS RZ, [RZ] ;  /* 0x00000000fffff984 */ /* 0x000fe20000000800 */
[----:B------:R1:W-:Y:S04]  /*1ca0*/  @!P1 LDGSTS.E.BYPASS.LTC128B.128 [R187+0x800], desc[UR16][R6.64] ;  /* 0x0080000006bb9fae */ /* 0x0003e8000b981a10 */
[----:B------:R1:W-:Y:S04]  /*1cb0*/  @P1 STS.128 [R187+0x800], RZ ;  /* 0x000800ffbb001388 */ /* 0x0003e80000000c00 */
        /* <DEDUP_REMOVED lines=12> */
.L_x_443:
[----:B------:R4:W-:Y:S02]  /*1d80*/  STS.128 [R187+0x2800], RZ ;  /* 0x002800ffbb007388 */ /* 0x0009e40000000c00 */
.L_x_442:
[----:B------:R-:W-:Y:S05]  /*1d90*/  BSYNC.RECONVERGENT B0 ;  /* 0x0000000000007941 */ /* 0x000fea0003800200 */
.L_x_441:
[----:B------:R-:W-:Y:S01]  /*1da0*/  IMAD.SHL.U32 R127, R134, 0x80, RZ ;  /* 0x00000080867f7824 */ /* 0x000fe200078e00ff */
[----:B------:R-:W-:Y:S04]  /*1db0*/  BSSY.RECONVERGENT B0, `(.L_x_444) ;  /* 0x000001e000007945 */ /* 0x000fe80003800200 */
[----:B------:R-:W-:-:S05]  /*1dc0*/  IADD3 R126, PT, PT, R127, -0x80, RZ ;  /* 0xffffff807f7e7810 */ /* 0x000fca0007ffe0ff */
[----:B-1--4-:R-:W-:-:S05]  /*1dd0*/  IMAD.IADD R6, R135, 0x1, -R126 ;  /* 0x0000000187067824 */ /* 0x012fca00078e0a7e */
[----:B------:R-:W-:-:S13]  /*1de0*/  ISETP.GE.AND P3, PT, R12, R6, PT ;  /* 0x000000060c00720c */ /* 0x000fda0003f66270 */
[----:B------:R-:W-:Y:S05]  /*1df0*/  @P3 BRA `(.L_x_445) ;  /* 0x0000000000643947 */ /* 0x000fea0003800000 */
[----:B------:R-:W1:Y:S02]  /*1e00*/  LDCU UR5, c[0x0][0x440] ;  /* 0x00008800ff0577ac */ /* 0x000e640008000800 */
[----:B-1----:R-:W-:Y:S02]  /*1e10*/  ISETP.GE.AND P1, PT, R188, UR5, PT ;  /* 0x00000005bc007c0c */ /* 0x002fe4000bf26270 */
[----:B------:R-:W-:-:S11]  /*1e20*/  ISETP.GE.AND P0, PT, R176, UR5, PT ;  /* 0x00000005b0007c0c */ /* 0x000fd6000bf06270 */
[----:B------:R-:W-:Y:S02]  /*1e30*/  @!P1 IMAD.MOV.U32 R8, RZ, RZ, R178 ;  /* 0x000000ffff089224 */ /* 0x000fe400078e00b2 */
[--C-:B------:R-:W-:Y:S02]  /*1e40*/  @!P1 IMAD.MOV.U32 R9, RZ, RZ, R177.reuse ;  /* 0x000000ffff099224 */ /* 0x100fe400078e00b1 */
[----:B------:R-:W-:-:S03]  /*1e50*/  @!P0 IMAD.MOV.U32 R179, RZ, RZ, R177 ;  /* 0x000000ffffb38224 */ /* 0x000fc600078e00b1 */
        /* <DEDUP_REMOVED lines=12> */
[----:B-1----:R-:W-:-:S05]  /*1f20*/  MOV R179, R177 ;  /* 0x000000b100b37202 */ /* 0x002fca0000000f00 */
[----:B------:R-:W-:Y:S01]  /*1f30*/  @!PT LDS RZ, [RZ] ;  /* 0x00000000fffff984 */ /* 0x000fe20000000800 */
[----:B------:R-:W-:Y:S01]  /*1f40*/  @!PT LDS RZ, [RZ] ;  /* 0x00000000fffff984 */ /* 0x000fe20000000800 */
[----:B------:R-:W-:Y:S01]  /*1f50*/  @!PT LDS RZ, [RZ] ;  /* 0x00000000fffff984 */ /* 0x000fe20000000800 */
[----:B------:R1:W-:Y:S01]  /*1f60*/  LDGSTS.E.BYPASS.LTC128B.128 [R187+0x7000], desc[UR16][R178.64+0x80] ;  /* 0x07000080b2bb7fae */ /* 0x0003e2000b981a10 */
[----:B------:R-:W-:Y:S05]  /*1f70*/  BRA `(.L_x_445) ;  /* 0x0000000000047947 */ /* 0x000fea0003800000 */
.L_x_446:
[----:B------:R4:W-:Y:S02]  /*1f80*/  STS.128 [R187+0x7000], RZ ;  /* 0x007000ffbb007388 */ /* 0x0009e40000000c00 */
.L_x_445:
[----:B------:R-:W-:Y:S05]  /*1f90*/  BSYNC.RECONVERGENT B0 ;  /* 0x0000000000007941 */ /* 0x000fea0003800200 */
.L_x_444:
[----:B------:R-:W-:Y:S01]  /*1fa0*/  ISETP.GE.AND P0, PT, R5, R6, PT ;  /* 0x000000060500720c */ /* 0x000fe20003f06270 */
[----:B------:R-:W-:-:S12]  /*1fb0*/  BSSY.RECONVERGENT B0, `(.L_x_447) ;  /* 0x000001b000007945 */ /* 0x000fd80003800200 */
[----:B------:R-:W-:Y:S05]  /*1fc0*/  @P0 BRA `(.L_x_448) ;  /* 0x0000000000640947 */ /* 0x000fea0003800000 */
[----:B------:R-:W5:Y:S01]  /*1fd0*/  LDCU UR5, c[0x0][0x440] ;  /* 0x00008800ff0577ac */ /* 0x000f620008000800 */
[C---:B------:R-:W-:Y:S01]  /*1fe0*/  IMAD.SHL.U32 R7, R132.reuse, 0x20, RZ ;  /* 0x0000002084077824 */ /* 0x040fe200078e00ff */
[----:B------:R-:W-:-:S04]  /*1ff0*/  SHF.L.U64.HI R0, R132, 0x5, R133 ;  /* 0x0000000584007819 */ /* 0x000fc80000010285 */
[----:B-1----:R-:W-:-:S04]  /*2000*/  LEA R8, P2, R7, R178, 0x1 ;  /* 0x000000b207087211 */ /* 0x002fc800078408ff */
[----:B------:R-:W-:Y:S02]  /*2010*/  LEA.HI.X R9, R7, R177, R0, 0x1, P2 ;  /* 0x000000b107097211 */ /* 0x000fe400010f0c00 */
[----:B-----5:R-:W-:Y:S02]  /*2020*/  ISETP.GE.AND P1, PT, R188, UR5, PT ;  /* 0x00000005bc007c0c */ /* 0x020fe4000bf26270 */
[----:B------:R-:W-:-:S11]  /*2030*/  ISETP.GE.AND P0, PT, R176, UR5, PT ;  /* 0x00000005b0007c0c */ /* 0x000fd6000bf06270 */
        /* <DEDUP_REMOVED lines=17> */
.L_x_449:
[----:B------:R1:W-:Y:S02]  /*2150*/  STS.128 [R187+0x7800], RZ ;  /* 0x007800ffbb007388 */ /* 0x0003e40000000c00 */
.L_x_448:
[----:B------:R-:W-:Y:S05]  /*2160*/  BSYNC.RECONVERGENT B0 ;  /* 0x0000000000007941 */ /* 0x000fea0003800200 */
.L_x_447:
[----:B-1----:R-:W-:Y:S01]  /*2170*/  IADD3 R9, PT, PT, R12, 0x40, RZ ;  /* 0x000000400c097810 */ /* 0x002fe20007ffe0ff */
[----:B------:R-:W-:Y:S03]  /*2180*/  BSSY.RECONVERGENT B0, `(.L_x_450) ;  /* 0x000001a000007945 */ /* 0x000fe60003800200 */
[----:B------:R-:W-:-:S13]  /*2190*/  ISETP.GE.AND P0, PT, R9, R6, PT ;  /* 0x000000060900720c */ /* 0x000fda0003f06270 */
[----:B------:R-:W-:Y:S05]  /*21a0*/  @P0 BRA `(.L_x_451) ;  /* 0x00000000005c0947 */ /* 0x000fea0003800000 */
[----:B------:R-:W1:Y:S01]  /*21b0*/  LDCU UR5, c[0x0][0x440] ;  /* 0x00008800ff0577ac */ /* 0x000e620008000800 */
[----:B------:R-:W-:-:S04]  /*21c0*/  LEA R16, P2, R132, R178, 0x7 ;  /* 0x000000b284107211 */ /* 0x000fc800078438ff */
[----:B------:R-:W-:Y:S02]  /*21d0*/  LEA.HI.X R17, R132, R177, R133, 0x7, P2 ;  /* 0x000000b184117211 */ /* 0x000fe400010f3c85 */
[----:B-1----:R-:W-:Y:S02]  /*21e0*/  ISETP.GE.AND P1, PT, R188, UR5, PT ;  /* 0x00000005bc007c0c */ /* 0x002fe4000bf26270 */
        /* <DEDUP_REMOVED lines=18> */
.L_x_452:
[----:B------:R1:W-:Y:S02]  /*2310*/  STS.128 [R187+0x8000], RZ ;  /* 0x008000ffbb007388 */ /* 0x0003e40000000c00 */
.L_x_451:
[----:B------:R-:W-:Y:S05]  /*2320*/  BSYNC.RECONVERGENT B0 ;  /* 0x0000000000007941 */ /* 0x000fea0003800200 */
.L_x_450:
[----:B------:R-:W-:Y:S01]  /*2330*/  VIADD R7, R12, 0x60 ;  /* 0x000000600c077836 */ /* 0x000fe20000000000 */
[----:B------:R-:W-:Y:S01]  /*2340*/  BSSY.RECONVERGENT B0, `(.L_x_453) ;  /* 0x000001e000007945 */ /* 0x000fe20003800200 */
[----:B------:R-:W-:Y:S02]  /*2350*/  LOP3.LUT R128, R4, 0x120, RZ, 0xc0, !PT ;  /* 0x0000012004807812 */ /* 0x000fe400078ec0ff */
[----:B------:R-:W-:Y:S02]  /*2360*/  LOP3.LUT R173, R3, 0x3e00, RZ, 0xc0, !PT ;  /* 0x00003e0003ad7812 */ /* 0x000fe400078ec0ff */
[----:B------:R-:W-:-:S13]  /*2370*/  ISETP.GE.AND P0, PT, R7, R6, PT ;  /* 0x000000060700720c */ /* 0x000fda0003f06270 */
[----:B------:R-:W-:Y:S05]  /*2380*/  @P0 BRA `(.L_x_454) ;  /* 0x0000000000640947 */ /* 0x000fea0003800000 */
[----:B------:R-:W5:Y:S01]  /*2390*/  LDCU UR5, c[0x0][0x440] ;  /* 0x00008800ff0577ac */ /* 0x000f620008000800 */
[----:B------:R-:W-:Y:S02]  /*23a0*/  IMAD.MOV.U32 R179, RZ, RZ, R177 ;  /* 0x000000ffffb37224 */ /* 0x000fe400078e00b1 */
[----:B------:R-:W-:Y:S02]  /*23b0*/  IMAD R0, R133, 0xc0, RZ ;  /* 0x000000c085007824 */ /* 0x000fe400078e02ff */
[----:B-1----:R-:W-:-:S05]  /*23c0*/  IMAD.WIDE.U32 R16, R132, 0xc0, R178 ;  /* 0x000000c084107825 */ /* 0x002fca00078e00b2 */
[----:B------:R-:W-:Y:S02]  /*23d0*/  IADD3 R17, PT, PT, R17, R0, RZ ;  /* 0x0000000011117210 */ /* 0x000fe40007ffe0ff */
        /* <DEDUP_REMOVED lines=19> */
.L_x_455:
[----:B------:R1:W-:Y:S02]  /*2510*/  STS.128 [R187+0x8800], RZ ;  /* 0x008800ffbb007388 */ /* 0x0003e40000000c00 */
.L_x_454:
[----:B------:R-:W-:Y:S05]  /*2520*/  BSYNC.RECONVERGENT B0 ;  /* 0x0000000000007941 */ /* 0x000fea0003800200 */
.L_x_453:
[----:B------:R-:W0:Y:S01]  /*2530*/  LDGDEPBAR ;  /* 0x00000000000079af */ /* 0x000e220000000000 */
[----:B------:R-:W-:Y:S01]  /*2540*/  LOP3.LUT R15, R15, 0x1f0, RZ, 0xc0, !PT ;  /* 0x000001f00f0f7812 */ /* 0x000fe200078ec0ff */
[----:B------:R-:W-:Y:S01]  /*2550*/  BSSY.RECONVERGENT B0, `(.L_x_456) ;  /* 0x0000024000007945 */ /* 0x000fe20003800200 */
[----:B------:R-:W-:Y:S02]  /*2560*/  LOP3.LUT R12, R12, 0x7, RZ, 0xc0, !PT ;  /* 0x000000070c0c7812 */ /* 0x000fe400078ec0ff */
[----:B------:R-:W-:Y:S02]  /*2570*/  IADD3 R15, PT, PT, R15, 0x1, R186 ;  /* 0x000000010f0f7810 */ /* 0x000fe40007ffe0ba */
[----:B------:R-:W-:Y:S02]  /*2580*/  IADD3 R173, PT, PT, R129, R128, R173 ;  /* 0x0000008081ad7210 */ /* 0x000fe40007ffe0ad */
[----:B------:R-:W-:-:S04]  /*2590*/  IADD3 R0, PT, PT, -R11, R15, R12 ;  /* 0x0000000f0b007210 */ /* 0x000fc80007ffe10c */
[----:B------:R-:W-:Y:S01]  /*25a0*/  IADD3 R0, PT, PT, R0, UR14, R135 ;  /* 0x0000000e00007c10 */ /* 0x000fe2000fffe087 */
[----:B------:R-:W-:-:S04]  /*25b0*/  DEPBAR.LE SB0, 0x0 ;  /* 0x000080000000791a */ /* 0x000fc80000000000 */
[----:B------:R-:W-:Y:S06]  /*25c0*/  BAR.SYNC.DEFER_BLOCKING 0x0 ;  /* 0x0000000000007b1d */ /* 0x000fec0000010000 */
[----:B------:R-:W-:Y:S05]  /*25d0*/  @P3 BRA `(.L_x_457) ;  /* 0x0000000000603947 */ /* 0x000fea0003800000 */
[----:B------:R-:W5:Y:S02]  /*25e0*/  LDCU UR5, c[0x0][0x440] ;  /* 0x00008800ff0577ac */ /* 0x000f640008000800 */
[----:B-----5:R-:W-:Y:S02]  /*25f0*/  ISETP.GE.AND P1, PT, R188, UR5, PT ;  /* 0x00000005bc007c0c */ /* 0x020fe4000bf26270 */
[----:B------:R-:W-:-:S11]  /*2600*/  ISETP.GE.AND P0, PT, R176, UR5, PT ;  /* 0x00000005b0007c0c */ /* 0x000fd6000bf06270 */
[----:B------:R-:W-:Y:S02]  /*2610*/  @!P1 IMAD.MOV.U32 R10, RZ, RZ, R180 ;  /* 0x000000ffff0a9224 */ /* 0x000fe400078e00b4 */
[----:B------:R-:W-:-:S05]  /*2620*/  @!P1 IMAD.MOV.U32 R11, RZ, RZ, R181 ;  /* 0x000000ffff0b9224 */ /* 0x000fca00078e00b5 */
        /* <DEDUP_REMOVED lines=17> */
.L_x_458:
[----:B------:R1:W-:Y:S01]  /*2740*/  STS.128 [R187+0xd000], RZ ;  /* 0x00d000ffbb007388 */ /* 0x0003e20000000c00 */
[----:B------:R-:W-:Y:S05]  /*2750*/  BRA `(.L_x_459) ;  /* 0x00000000000c7947 */ /* 0x000fea0003800000 */
.L_x_457:
[----:B------:R1:W-:Y:S04]  /*2760*/  STS.128 [R187+0x9000], RZ ;  /* 0x009000ffbb007388 */ /* 0x0003e80000000c00 */
[----:B------:R1:W-:Y:S04]  /*2770*/  STS.128 [R187+0xb000], RZ ;  /* 0x00b000ffbb007388 */ /* 0x0003e80000000c00 */
[----:B------:R1:W-:Y:S02]  /*2780*/  STS.128 [R187+0xd000], RZ ;  /* 0x00d000ffbb007388 */ /* 0x0003e40000000c00 */
.L_x_459:
[----:B------:R-:W-:Y:S05]  /*2790*/  BSYNC.RECONVERGENT B0 ;  /* 0x0000000000007941 */ /* 0x000fea0003800200 */
.L_x_456:
[----:B------:R-:W-:Y:S01]  /*27a0*/  ISETP.GE.AND P0, PT, R5, R6, PT ;  /* 0x000000060500720c */ /* 0x000fe20003f06270 */
[----:B------:R-:W-:-:S12]  /*27b0*/  BSSY.RECONVERGENT B0, `(.L_x_460) ;  /* 0x000001e000007945 */ /* 0x000fd80003800200 */
[----:B------:R1:W-:Y:S04]  /*27c0*/  @P0 STS.128 [R187+0x9800], RZ ;  /* 0x009800ffbb000388 */ /* 0x0003e80000000c00 */
[----:B------:R1:W-:Y:S04]  /*27d0*/  @P0 STS.128 [R187+0xb800], RZ ;  /* 0x00b800ffbb000388 */ /* 0x0003e80000000c00 */
[----:B------:R1:W-:Y:S01]  /*27e0*/  @P0 STS.128 [R187+0xd800], RZ ;  /* 0x00d800ffbb000388 */ /* 0x0003e20000000c00 */
        /* <DEDUP_REMOVED lines=25> */
.L_x_462:
[----:B------:R1:W-:Y:S02]  /*2980*/  STS.128 [R187+0xd800], RZ ;  /* 0x00d800ffbb007388 */ /* 0x0003e40000000c00 */
.L_x_461:
[----:B------:R-:W-:Y:S05]  /*2990*/  BSYNC.RECONVERGENT B0 ;  /* 0x0000000000007941 */ /* 0x000fea0003800200 */
.L_x_460:
[----:B------:R-:W-:Y:S01]  /*29a0*/  ISETP.GE.AND P0, PT, R9, R6, PT ;  /* 0x000000060900720c */ /* 0x000fe20003f06270 */
[----:B------:R-:W-:-:S12]  /*29b0*/  BSSY.RECONVERGENT B0, `(.L_x_463) ;  /* 0x000001c000007945 */ /* 0x000fd80003800200 */
[----:B------:R1:W-:Y:S04]  /*29c0*/  @P0 STS.128 [R187+0xa000], RZ ;  /* 0x00a000ffbb000388 */ /* 0x0003e80000000c00 */
[----:B------:R1:W-:Y:S04]  /*29d0*/  @P0 STS.128 [R187+0xc000], RZ ;  /* 0x00c000ffbb000388 */ /* 0x0003e80000000c00 */
[----:B------:R1:W-:Y:S01]  /*29e0*/  @P0 STS.128 [R187+0xe000], RZ ;  /* 0x00e000ffbb000388 */ /* 0x0003e20000000c00 */
[----:B------:R-:W-:Y:S05]  /*29f0*/  @P0 BRA `(.L_x_464) ;  /* 0x00000000005c0947 */ /* 0x000fea0003800000 */
[----:B------:R-:W5:Y:S01]  /*2a00*/  LDCU UR5, c[0x0][0x440] ;  /* 0x00008800ff0577ac */ /* 0x000f620008000800 */
[----:B------:R-:W-:-:S04]  /*2a10*/  LEA R8, P2, R124, R180, 0x7 ;  /* 0x000000b47c087211 */ /* 0x000fc800078438ff */
        /* <DEDUP_REMOVED lines=20> */
.L_x_465:
[----:B------:R1:W-:Y:S02]  /*2b60*/  STS.128 [R187+0xe000], RZ ;  /* 0x00e000ffbb007388 */ /* 0x0003e40000000c00 */
.L_x_464:
[----:B------:R-:W-:Y:S05]  /*2b70*/  BSYNC.RECONVERGENT B0 ;  /* 0x0000000000007941 */ /* 0x000fea0003800200 */
.L_x_463:
[----:B------:R-:W-:Y:S01]  /*2b80*/  ISETP.GE.AND P0, PT, R7, R6, PT ;  /* 0x000000060700720c */ /* 0x000fe20003f06270 */
[----:B------:R-:W-:Y:S01]  /*2b90*/  IMAD.SHL.U32 R131, R183, 0x2, RZ ;  /* 0x00000002b7837824 */ /* 0x000fe200078e00ff */
[----:B------:R-:W-:Y:S04]  /*2ba0*/  BSSY.RECONVERGENT B0, `(.L_x_466) ;  /* 0x000001e000007945 */ /* 0x000fe80003800200 */
[----:B------:R-:W-:-:S07]  /*2bb0*/  LOP3.LUT R131, R131, 0x6, RZ, 0xc0, !PT ;  /* 0x0000000683837812 */ /* 0x000fce00078ec0ff */
[----:B------:R1:W-:Y:S04]  /*2bc0*/  @P0 STS.128 [R187+0xa800], RZ ;  /* 0x00a800ffbb000388 */ /* 0x0003e80000000c00 */
[----:B------:R1:W-:Y:S04]  /*2bd0*/  @P0 STS.128 [R187+0xc800], RZ ;  /* 0x00c800ffbb000388 */ /* 0x0003e80000000c00 */
[----:B------:R1:W-:Y:S01]  /*2be0*/  @P0 STS.128 [R187+0xe800], RZ ;  /* 0x00e800ffbb000388 */ /* 0x0003e20000000c00 */
[----:B------:R-:W-:Y:S05]  /*2bf0*/  @P0 BRA `(.L_x_467) ;  /* 0x0000000000600947 */ /* 0x000fea0003800000 */
[----:B------:R-:W5:Y:S01]  /*2c00*/  LDCU UR5, c[0x0][0x440] ;  /* 0x00008800ff0577ac */ /* 0x000f620008000800 */
[----:B------:R-:W-:Y:S02]  /*2c10*/  IMAD R5, R125, 0xc0, RZ ;  /* 0x000000c07d057824 */ /* 0x000fe400078e02ff */
[----:B------:R-:W-:-:S05]  /*2c20*/  IMAD.WIDE.U32 R6, R124, 0xc0, R180 ;  /* 0x000000c07c067825 */ /* 0x000fca00078e00b4 */
        /* <DEDUP_REMOVED lines=20> */
.L_x_468:
[----:B------:R1:W-:Y:S02]  /*2d70*/  STS.128 [R187+0xe800], RZ ;  /* 0x00e800ffbb007388 */ /* 0x0003e40000000c00 */
.L_x_467:
[----:B------:R-:W-:Y:S05]  /*2d80*/  BSYNC.RECONVERGENT B0 ;  /* 0x0000000000007941 */ /* 0x000fea0003800200 */
.L_x_466:
[----:B------:R-:W-:Y:S01]  /*2d90*/  LOP3.LUT R3, R3, 0x100, RZ, 0xc0, !PT ;  /* 0x0000010003037812 */ /* 0x000fe200078ec0ff */
[----:B------:R-:W0:Y:S01]  /*2da0*/  LDGDEPBAR ;  /* 0x00000000000079af */ /* 0x000e220000000000 */
[----:B------:R-:W-:Y:S02]  /*2db0*/  LOP3.LUT R172, R2, 0x8, R183, 0x78, !PT ;  /* 0x0000000802ac7812 */ /* 0x000fe400078e78b7 */
[----:B------:R-:W-:Y:S02]  /*2dc0*/  LOP3.LUT R3, R3, 0x20, R4, 0xf8, !PT ;  /* 0x0000002003037812 */ /* 0x000fe400078ef804 */
[----:B------:R-:W-:Y:S02]  /*2dd0*/  LEA R173, R173, UR4, 0x1 ;  /* 0x00000004adad7c11 */ /* 0x000fe4000f8e08ff */
[----:B------:R-:W-:Y:S01]  /*2de0*/  LOP3.LUT P0, RZ, R183, 0x4, RZ, 0xc0, !PT ;  /* 0x00000004b7ff7812 */ /* 0x000fe2000780c0ff */
[----:B------:R-:W-:Y:S01]  /*2df0*/  IMAD.IADD R172, R172, 0x1, R3 ;  /* 0x00000001acac7824 */ /* 0x000fe200078e0203 */
[C---:B------:R-:W-:Y:S01]  /*2e00*/  VIMNMX R136, PT, PT, R0.reuse, R135, PT ;  /* 0x0000008700887248 */ /* 0x040fe20003fe0100 */
[----:B------:R-:W-:Y:S01]  /*2e10*/  LDSM.16.M88.4 R80, [R173] ;  /* 0x00000000ad50783b */ /* 0x000fe20000000200 */
[----:B------:R-:W-:Y:S01]  /*2e20*/  IMAD.MOV.U32 R3, RZ, RZ, 0x20 ;  /* 0x00000020ff037424 */ /* 0x000fe200078e00ff */
[----:B------:R-:W-:Y:S01]  /*2e30*/  VIADDMNMX R135, R0, 0x8, R135, PT ;  /* 0x0000000800877846 */ /* 0x000fe20003800187 */
[----:B------:R-:W-:Y:S01]  /*2e40*/  IMAD.IADD R0, R126, 0x1, R131 ;  /* 0x000000017e007824 */ /* 0x000fe200078e0283 */
[----:B------:R-:W-:Y:S01]  /*2e50*/  LEA R172, R172, UR4, 0x1 ;  /* 0x00000004acac7c11 */ /* 0x000fe2000f8e08ff */
[----:B------:R-:W-:Y:S01]  /*2e60*/  LDSM.16.M88.4 R116, [R173+0x2000] ;  /* 0x00200000ad74783b */ /* 0x000fe20000000200 */
[----:B------:R-:W-:-:S02]  /*2e70*/  SEL R3, R3, 0xffffffe0, !P0 ;  /* 0xffffffe003037807 */ /* 0x000fc40004000000 */
[----:B------:R-:W-:Y:S01]  /*2e80*/  ISETP.NE.AND P0, PT, R134, 0x1, PT ;  /* 0x000000018600780c */ /* 0x000fe20003f05270 */
[----:B------:R-:W5:Y:S02]  /*2e90*/  LDSM.16.M88.4 R36, [R172+0x3000] ;  /* 0x00300000ac24783b */ /* 0x000f640000000200 */
[--C-:B------:R-:W-:Y:S02]  /*2ea0*/  IMAD.IADD R171, R173, 0x1, R3.reuse ;  /* 0x00000001adab7824 */ /* 0x100fe400078e0203 */
[----:B------:R-:W2:Y:S01]  /*2eb0*/  LDSM.16.M88.4 R28, [R172+0x3400] ;  /* 0x00340000ac1c783b */ /* 0x000ea20000000200 */
[----:B------:R-:W-:-:S03]  /*2ec0*/  IMAD.IADD R169, R172, 0x1, R3 ;  /* 0x00000001aca97824 */ /* 0x000fc600078e0203 */
[----:B---3--:R-:W3:Y:S04]  /*2ed0*/  LDSM.16.M88.4 R20, [R172+0x3800] ;  /* 0x00380000ac14783b */ /* 0x008ee80000000200 */
[----:B------:R-:W4:Y:S04]  /*2ee0*/  LDSM.16.M88.4 R12, [R172+0x3c00] ;  /* 0x003c0000ac0c783b */ /* 0x000f280000000200 */
[----:B-1----:R-:W1:Y:S04]  /*2ef0*/  LDSM.16.M88.4 R4, [R172+0x4000] ;  /* 0x00400000ac04783b */ /* 0x002e680000000200 */
[----:B------:R-:W1:Y:S04]  /*2f00*/  LDSM.16.M88.4 R96, [R172+0x4400] ;  /* 0x00440000ac60783b */ /* 0x000e680000000200 */
[----:B------:R-:W1:Y:S04]  /*2f10*/  LDSM.16.M88.4 R88, [R172+0x4800] ;  /* 0x00480000ac58783b */ /* 0x000e680000000200 */
[----:B------:R-:W1:Y:S04]  /*2f20*/  LDSM.16.M88.4 R44, [R172+0x4c00] ;  /* 0x004c0000ac2c783b */ /* 0x000e680000000200 */
[----:B------:R-:W-:Y:S04]  /*2f30*/  LDSM.16.M88.4 R60, [R171] ;  /* 0x00000000ab3c783b */ /* 0x000fe80000000200 */
[----:B------:R-:W1:Y:S04]  /*2f40*/  LDSM.16.M88.4 R104, [R169+0x3400] ;  /* 0x00340000a968783b */ /* 0x000e680000000200 */
[----:B------:R-:W1:Y:S01]  /*2f50*/  LDSM.16.M88.4 R76, [R169+0x3800] ;  /* 0x00380000a94c783b */ /* 0x000e620000000200 */
[C---:B-----5:R-:W-:Y:S03]  /*2f60*/  HMMA.16816.F32 R40, R80.reuse, R36, RZ ;  /* 0x000000245028723c */ /* 0x060fe600000018ff */
[----:B------:R-:W5:Y:S04]  /*2f70*/  LDSM.16.M88.4 R72, [R169+0x3c00] ;  /* 0x003c0000a948783b */ /* 0x000f680000000200 */
[----:B------:R-:W5:Y:S01]  /*2f80*/  LDSM.16.M88.4 R52, [R169+0x4000] ;  /* 0x00400000a934783b */ /* 0x000f620000000200 */
[C---:B--2---:R-:W-:Y:S03]  /*2f90*/  HMMA.16816.F32 R32, R80.reuse, R28, RZ ;  /* 0x0000001c5020723c */ /* 0x044fe600000018ff */
[----:B------:R-:W2:Y:S04]  /*2fa0*/  LDSM.16.M88.4 R48, [R169+0x4400] ;  /* 0x00440000a930783b */ /* 0x000ea80000000200 */
[----:B------:R-:W2:Y:S01]  /*2fb0*/  LDSM.16.M88.4 R68, [R169+0x4800] ;  /* 0x00480000a944783b */ /* 0x000ea20000000200 */
[C---:B---3--:R-:W-:Y:S03]  /*2fc0*/  HMMA.16816.F32 R24, R80.reuse, R20, RZ ;  /* 0x000000145018723c */ /* 0x048fe600000018ff */
[----:B------:R-:W3:Y:S04]  /*2fd0*/  LDSM.16.M88.4 R64, [R169+0x4c00] ;  /* 0x004c0000a940783b */ /* 0x000ee80000000200 */
[----:B------:R-:W3:Y:S01]  /*2fe0*/  LDSM.16.M88.4 R108, [R169+0x3000] ;  /* 0x00300000a96c783b */ /* 0x000ee20000000200 */
[C---:B----4-:R-:W-:Y:S03]  /*2ff0*/  HMMA.16816.F32 R16, R80.reuse, R12, RZ ;  /* 0x0000000c5010723c */ /* 0x050fe600000018ff */
[----:B------:R-:W-:Y:S04]  /*3000*/  LDSM.16.M88.4 R56, [R172+0x5000] ;  /* 0x00500000ac38783b */ /* 0x000fe80000000200 */
[----:B------:R-:W-:Y:S01]  /*3010*/  LDSM.16.M88.4 R120, [R172+0x8000] ;  /* 0x00800000ac78783b */ /* 0x000fe20000000200 */
[C---:B-1----:R-:W-:Y:S03]  /*3020*/  HMMA.16816.F32 R8, R80.reuse, R4, RZ ;  /* 0x000000045008723c */ /* 0x042fe600000018ff */
[----:B------:R-:W-:Y:S05]  /*3030*/  LDSM.16.M88.4 R112, [R172+0x8400] ;  /* 0x00840000ac70783b */ /* 0x000fea0000000200 */
[C---:B------:R-:W-:Y:S08]  /*3040*/  HMMA.16816.F32 R100, R80.reuse, R96, RZ ;  /* 0x000000605064723c */ /* 0x040ff000000018ff */
        /* <DEDUP_REMOVED lines=9> */
[----:B------:R-:W-:Y:S01]  /*30e0*/  HMMA.16816.F32 R80, R80, R46, RZ ;  /* 0x0000002e5050723c */ /* 0x000fe200000018ff */
[----:B------:R-:W-:Y:S07]  /*30f0*/  LDSM.16.M88.4 R44, [R173+0x1000] ;  /* 0x00100000ad2c783b */ /* 0x000fee0000000200 */
[C---:B------:R-:W-:Y:S08]  /*3100*/  HMMA.16816.F32 R32, R60.reuse, R104, R32 ;  /* 0x000000683c20723c */ /* 0x040ff00000001820 */
[C---:B------:R-:W-:Y:S01]  /*3110*/  HMMA.16816.F32 R28, R60.reuse, R106, R28 ;  /* 0x0000006a3c1c723c */ /* 0x040fe2000000181c */
[----:B------:R-:W-:Y:S07]  /*3120*/  LDSM.16.M88.4 R104, [R172+0x5c00] ;  /* 0x005c0000ac68783b */ /* 0x000fee0000000200 */
[C---:B------:R-:W-:Y:S08]  /*3130*/  HMMA.16816.F32 R24, R60.reuse, R76, R24 ;  /* 0x0000004c3c18723c */ /* 0x040ff00000001818 */
[C---:B------:R-:W-:Y:S01]  /*3140*/  HMMA.16816.F32 R20, R60.reuse, R78, R20 ;  /* 0x0000004e3c14723c */ /* 0x040fe20000001814 */
[----:B------:R-:W-:Y:S07]  /*3150*/  LDSM.16.M88.4 R76, [R172+0x6000] ;  /* 0x00600000ac4c783b */ /* 0x000fee0000000200 */
[C---:B-----5:R-:W-:Y:S08]  /*3160*/  HMMA.16816.F32 R16, R60.reuse, R72, R16 ;  /* 0x000000483c10723c */ /* 0x060ff00000001810 */
[C---:B------:R-:W-:Y:S01]  /*3170*/  HMMA.16816.F32 R12, R60.reuse, R74, R12 ;  /* 0x0000004a3c0c723c */ /* 0x040fe2000000180c */
[----:B------:R-:W-:Y:S07]  /*3180*/  LDSM.16.M88.4 R72, [R172+0x6400] ;  /* 0x00640000ac48783b */ /* 0x000fee0000000200 */
[C---:B------:R-:W-:Y:S08]  /*3190*/  HMMA.16816.F32 R8, R60.reuse, R52, R8 ;  /* 0x000000343c08723c */ /* 0x040ff00000001808 */
[C---:B------:R-:W-:Y:S01]  /*31a0*/  HMMA.16816.F32 R4, R60.reuse, R54, R4 ;  /* 0x000000363c04723c */ /* 0x040fe20000001804 */
[----:B------:R-:W1:Y:S07]  /*31b0*/  LDSM.16.M88.4 R52, [R172+0x5400] ;  /* 0x00540000ac34783b */ /* 0x000e6e0000000200 */
[C---:B--2---:R-:W-:Y:S08]  /*31c0*/  HMMA.16816.F32 R100, R60.reuse, R48, R100 ;  /* 0x000000303c64723c */ /* 0x044ff00000001864 */
[C---:B------:R-:W-:Y:S01]  /*31d0*/  HMMA.16816.F32 R96, R60.reuse, R50, R96 ;  /* 0x000000323c60723c */ /* 0x040fe20000001860 */
[----:B------:R-:W2:Y:S07]  /*31e0*/  LDSM.16.M88.4 R48, [R172+0x5800] ;  /* 0x00580000ac30783b */ /* 0x000eae0000000200 */
[C---:B------:R-:W-:Y:S08]  /*31f0*/  HMMA.16816.F32 R92, R60.reuse, R68, R92 ;  /* 0x000000443c5c723c */ /* 0x040ff0000000185c */
[C---:B------:R-:W-:Y:S01]  /*3200*/  HMMA.16816.F32 R88, R60.reuse, R70, R88 ;  /* 0x000000463c58723c */ /* 0x040fe20000001858 */
[----:B------:R-:W4:Y:S07]  /*3210*/  LDSM.16.M88.4 R68, [R172+0x6800] ;  /* 0x00680000ac44783b */ /* 0x000f2e0000000200 */
[C---:B---3--:R-:W-:Y:S08]  /*3220*/  HMMA.16816.F32 R84, R60.reuse, R64, R84 ;  /* 0x000000403c54723c */ /* 0x048ff00000001854 */
[C---:B------:R-:W-:Y:S01]  /*3230*/  HMMA.16816.F32 R80, R60.reuse, R66, R80 ;  /* 0x000000423c50723c */ /* 0x040fe20000001850 */
[----:B------:R-:W3:Y:S07]  /*3240*/  LDSM.16.M88.4 R64, [R172+0x6c00] ;  /* 0x006c0000ac40783b */ /* 0x000eee0000000200 */
[C---:B------:R-:W-:Y:S08]  /*3250*/  HMMA.16816.F32 R40, R60.reuse, R108, R40 ;  /* 0x0000006c3c28723c */ /* 0x040ff00000001828 */
[----:B------:R-:W-:Y:S01]  /*3260*/  HMMA.16816.F32 R36, R60, R110, R36 ;  /* 0x0000006e3c24723c */ /* 0x000fe20000001824 */
[----:B------:R-:W-:Y:S04]  /*3270*/  LDSM.16.M88.4 R60, [R171+0x1000] ;  /* 0x00100000ab3c783b */ /* 0x000fe80000000200 */
[----:B------:R-:W-:Y:S03]  /*3280*/  LDSM.16.M88.4 R108, [R172+0x8800] ;  /* 0x00880000ac6c783b */ /* 0x000fe60000000200 */
[C---:B-1----:R-:W-:Y:S08]  /*3290*/  HMMA.16816.F32 R32, R44.reuse, R52, R32 ;  /* 0x000000342c20723c */ /* 0x042ff00000001820 */
[C---:B------:R-:W-:Y:S08]  /*32a0*/  HMMA.16816.F32 R40, R44.reuse, R56, R40 ;  /* 0x000000382c28723c */ /* 0x040ff00000001828 */
[C---:B------:R-:W-:Y:S01]  /*32b0*/  HMMA.16816.F32 R36, R44.reuse, R58, R36 ;  /* 0x0000003a2c24723c */ /* 0x040fe20000001824 */
[----:B------:R-:W1:Y:S07]  /*32c0*/  LDSM.16.M88.4 R56, [R169+0x5000] ;  /* 0x00500000a938783b */ /* 0x000e6e0000000200 */
[C---:B------:R-:W-:Y:S01]  /*32d0*/  HMMA.16816.F32 R28, R44.reuse, R54, R28 ;  /* 0x000000362c1c723c */ /* 0x040fe2000000181c */
[----:B------:R-:W5:Y:S07]  /*32e0*/  LDSM.16.M88.4 R52, [R169+0x5400] ;  /* 0x00540000a934783b */ /* 0x000f6e0000000200 */
[C---:B--2---:R-:W-:Y:S08]  /*32f0*/  HMMA.16816.F32 R24, R44.reuse, R48, R24 ;  /* 0x000000302c18723c */ /* 0x044ff00000001818 */
[C---:B------:R-:W-:Y:S01]  /*3300*/  HMMA.16816.F32 R20, R44.reuse, R50, R20 ;  /* 0x000000322c14723c */ /* 0x040fe20000001814 */
[----:B------:R-:W2:Y:S07]  /*3310*/  LDSM.16.M88.4 R48, [R169+0x5800] ;  /* 0x00580000a930783b */ /* 0x000eae0000000200 */
[C---:B------:R-:W-:Y:S08]  /*3320*/  HMMA.16816.F32 R16, R44.reuse, R104, R16 ;  /* 0x000000682c10723c */ /* 0x040ff00000001810 */
[C---:B------:R-:W-:Y:S01]  /*3330*/  HMMA.16816.F32 R12, R44.reuse, R106, R12 ;  /* 0x0000006a2c0c723c */ /* 0x040fe2000000180c */
[----:B------:R-:W-:Y:S07]  /*3340*/  LDSM.16.M88.4 R104, [R172+0x8c00] ;  /* 0x008c0000ac68783b */ /* 0x000fee0000000200 */
[C---:B------:R-:W-:Y:S08]  /*3350*/  HMMA.16816.F32 R8, R44.reuse, R76, R8 ;  /* 0x0000004c2c08723c */ /* 0x040ff00000001808 */
[C---:B------:R-:W-:Y:S01]  /*3360*/  HMMA.16816.F32 R4, R44.reuse, R78, R4 ;  /* 0x0000004e2c04723c */ /* 0x040fe20000001804 */
[----:B------:R-:W-:Y:S07]  /*3370*/  LDSM.16.M88.4 R76, [R169+0x5c00] ;  /* 0x005c0000a94c783b */ /* 0x000fee0000000200 */
[C---:B------:R-:W-:Y:S08]  /*3380*/  HMMA.16816.F32 R100, R44.reuse, R72, R100 ;  /* 0x000000482c64723c */ /* 0x040ff00000001864 */
[C---:B------:R-:W-:Y:S01]  /*3390*/  HMMA.16816.F32 R96, R44.reuse, R74, R96 ;  /* 0x0000004a2c60723c */ /* 0x040fe20000001860 */
[----:B------:R-:W-:Y:S07]  /*33a0*/  LDSM.16.M88.4 R72, [R169+0x6400] ;  /* 0x00640000a948783b */ /* 0x000fee0000000200 */
[C---:B----4-:R-:W-:Y:S08]  /*33b0*/  HMMA.16816.F32 R92, R44.reuse, R68, R92 ;  /* 0x000000442c5c723c */ /* 0x050ff0000000185c */
[C---:B------:R-:W-:Y:S01]  /*33c0*/  HMMA.16816.F32 R88, R44.reuse, R70, R88 ;  /* 0x000000462c58723c */ /* 0x040fe20000001858 */
[----:B------:R-:W-:Y:S07]  /*33d0*/  LDSM.16.M88.4 R68, [R169+0x6800] ;  /* 0x00680000a944783b */ /* 0x000fee0000000200 */
[C---:B---3--:R-:W-:Y:S08]  /*33e0*/  HMMA.16816.F32 R84, R44.reuse, R64, R84 ;  /* 0x000000402c54723c */ /* 0x048ff00000001854 */
[----:B------:R-:W-:Y:S01]  /*33f0*/  HMMA.16816.F32 R80, R44, R66, R80 ;  /* 0x000000422c50723c */ /* 0x000fe20000001850 */
[----:B------:R-:W3:Y:S04]  /*3400*/  LDSM.16.M88.4 R44, [R169+0x6000] ;  /* 0x00600000a92c783b */ /* 0x000ee80000000200 */
[----:B------:R-:W4:Y:S03]  /*3410*/  LDSM.16.M88.4 R64, [R169+0x6c00] ;  /* 0x006c0000a940783b */ /* 0x000f260000000200 */
[C---:B-1----:R-:W-:Y:S08]  /*3420*/  HMMA.16816.F32 R40, R60.reuse, R56, R40 ;  /* 0x000000383c28723c */ /* 0x042ff00000001828 */
[C---:B------:R-:W-:Y:S01]  /*3430*/  HMMA.16816.F32 R36, R60.reuse, R58, R36 ;  /* 0x0000003a3c24723c */ /* 0x040fe20000001824 */
[----:B------:R-:W1:Y:S07]  /*3440*/  LDSM.16.M88.4 R56, [R172+0x7000] ;  /* 0x00700000ac38783b */ /* 0x000e6e0000000200 */
[C---:B-----5:R-:W-:Y:S08]  /*3450*/  HMMA.16816.F32 R32, R60.reuse, R52, R32 ;  /* 0x000000343c20723c */ /* 0x060ff00000001820 */
[C---:B------:R-:W-:Y:S01]  /*3460*/  HMMA.16816.F32 R28, R60.reuse, R54, R28 ;  /* 0x000000363c1c723c */ /* 0x040fe2000000181c */
[----:B------:R-:W5:Y:S07]  /*3470*/  LDSM.16.M88.4 R52, [R172+0x7400] ;  /* 0x00740000ac34783b */ /* 0x000f6e0000000200 */
[C---:B--2---:R-:W-:Y:S08]  /*3480*/  HMMA.16816.F32 R24, R60.reuse, R48, R24 ;  /* 0x000000303c18723c */ /* 0x044ff00000001818 */
[C---:B------:R-:W-:Y:S01]  /*3490*/  HMMA.16816.F32 R20, R60.reuse, R50, R20 ;  /* 0x000000323c14723c */ /* 0x040fe20000001814 */
[----:B------:R-:W2:Y:S07]  /*34a0*/  LDSM.16.M88.4 R48, [R172+0x7800] ;  /* 0x00780000ac30783b */ /* 0x000eae0000000200 */
[C---:B---3--:R-:W-:Y:S08]  /*34b0*/  HMMA.16816.F32 R8, R60.reuse, R44, R8 ;  /* 0x0000002c3c08723c */ /* 0x048ff00000001808 */
[C---:B------:R-:W-:Y:S01]  /*34c0*/  HMMA.16816.F32 R4, R60.reuse, R46, R4 ;  /* 0x0000002e3c04723c */ /* 0x040fe20000001804 */
[----:B------:R-:W3:Y:S07]  /*34d0*/  LDSM.16.M88.4 R44, [R172+0x7c00] ;  /* 0x007c0000ac2c783b */ /* 0x000eee0000000200 */
[C---:B------:R-:W-:Y:S08]  /*34e0*/  HMMA.16816.F32 R16, R60.reuse, R76, R16 ;  /* 0x0000004c3c10723c */ /* 0x040ff00000001810 */
[C---:B------:R-:W-:Y:S01]  /*34f0*/  HMMA.16816.F32 R12, R60.reuse, R78, R12 ;  /* 0x0000004e3c0c723c */ /* 0x040fe2000000180c */
[----:B------:R-:W-:Y:S07]  /*3500*/  LDSM.16.M88.4 R76, [R171+0x2000] ;  /* 0x00200000ab4c783b */ /* 0x000fee0000000200 */
[C---:B------:R-:W-:Y:S08]  /*3510*/  HMMA.16816.F32 R100, R60.reuse, R72, R100 ;  /* 0x000000483c64723c */ /* 0x040ff00000001864 */
[C---:B------:R-:W-:Y:S01]  /*3520*/  HMMA.16816.F32 R96, R60.reuse, R74, R96 ;  /* 0x0000004a3c60723c */ /* 0x040fe20000001860 */
[----:B------:R-:W3:Y:S07]  /*3530*/  LDSM.16.M88.4 R72, [R169+0x7000] ;  /* 0x00700000a948783b */ /* 0x000eee0000000200 */
[C---:B------:R-:W-:Y:S08]  /*3540*/  HMMA.16816.F32 R92, R60.reuse, R68, R92 ;  /* 0x000000443c5c723c */ /* 0x040ff0000000185c */
[C---:B------:R-:W-:Y:S01]  /*3550*/  HMMA.16816.F32 R88, R60.reuse, R70, R88 ;  /* 0x000000463c58723c */ /* 0x040fe20000001858 */
[----:B------:R-:W3:Y:S07]  /*3560*/  LDSM.16.M88.4 R68, [R169+0x7400] ;  /* 0x00740000a944783b */ /* 0x000eee0000000200 */
[C---:B----4-:R-:W-:Y:S08]  /*3570*/  HMMA.16816.F32 R84, R60.reuse, R64, R84 ;  /* 0x000000403c54723c */ /* 0x050ff00000001854 */
[----:B------:R-:W-:Y:S01]  /*3580*/  HMMA.16816.F32 R80, R60, R66, R80 ;  /* 0x000000423c50723c */ /* 0x000fe20000001850 */
[----:B------:R-:W4:Y:S04]  /*3590*/  LDSM.16.M88.4 R64, [R169+0x7800] ;  /* 0x00780000a940783b */ /* 0x000f280000000200 */
        /* <DEDUP_REMOVED lines=11> */
[----:B------:R-:W-:Y:S01]  /*3650*/  HMMA.16816.F32 R12, R116, R46, R12 ;  /* 0x0000002e740c723c */ /* 0x000fe2000000180c */
[----:B------:R-:W3:Y:S01]  /*3660*/  LDSM.16.M88.4 R44, [R169+0x8c00] ;  /* 0x008c0000a92c783b */ /* 0x000ee20000000200 */
[----:B------:R-:W-:-:S06]  /*3670*/  DEPBAR.LE SB0, 0x0 ;  /* 0x000080000000791a */ /* 0x000fcc0000000000 */
[C---:B------:R-:W-:Y:S08]  /*3680*/  HMMA.16816.F32 R8, R116.reuse, R120, R8 ;  /* 0x000000787408723c */ /* 0x040ff00000001808 */
[C---:B------:R-:W-:Y:S08]  /*3690*/  HMMA.16816.F32 R4, R116.reuse, R122, R4 ;  /* 0x0000007a7404723c */ /* 0x040ff00000001804 */
[C---:B------:R-:W-:Y:S08]  /*36a0*/  HMMA.16816.F32 R100, R116.reuse, R112, R100 ;  /* 0x000000707464723c */ /* 0x040ff00000001864 */
[C---:B------:R-:W-:Y:S08]  /*36b0*/  HMMA.16816.F32 R96, R116.reuse, R114, R96 ;  /* 0x000000727460723c */ /* 0x040ff00000001860 */
[C---:B------:R-:W-:Y:S08]  /*36c0*/  HMMA.16816.F32 R92, R116.reuse, R108, R92 ;  /* 0x0000006c745c723c */ /* 0x040ff0000000185c */
[C---:B------:R-:W-:Y:S08]  /*36d0*/  HMMA.16816.F32 R88, R116.reuse, R110, R88 ;  /* 0x0000006e7458723c */ /* 0x040ff00000001858 */
[C---:B------:R-:W-:Y:S08]  /*36e0*/  HMMA.16816.F32 R84, R116.reuse, R104, R84 ;  /* 0x000000687454723c */ /* 0x040ff00000001854 */
[----:B------:R-:W-:Y:S08]  /*36f0*/  HMMA.16816.F32 R80, R116, R106, R80 ;  /* 0x0000006a7450723c */ /* 0x000ff00000001850 */
[C---:B------:R-:W-:Y:S08]  /*3700*/  HMMA.16816.F32 R40, R76.reuse, R72, R40 ;  /* 0x000000484c28723c */ /* 0x040ff00000001828 */
[C---:B------:R-:W-:Y:S08]  /*3710*/  HMMA.16816.F32 R36, R76.reuse, R74, R36 ;  /* 0x0000004a4c24723c */ /* 0x040ff00000001824 */
[C---:B------:R-:W-:Y:S08]  /*3720*/  HMMA.16816.F32 R32, R76.reuse, R68, R32 ;  /* 0x000000444c20723c */ /* 0x040ff00000001820 */
[C---:B------:R-:W-:Y:S08]  /*3730*/  HMMA.16816.F32 R28, R76.reuse, R70, R28 ;  /* 0x000000464c1c723c */ /* 0x040ff0000000181c */
[C---:B----4-:R-:W-:Y:S08]  /*3740*/  HMMA.16816.F32 R24, R76.reuse, R64, R24 ;  /* 0x000000404c18723c */ /* 0x050ff00000001818 */
[C---:B------:R-:W-:Y:S08]  /*3750*/  HMMA.16816.F32 R20, R76.reuse, R66, R20 ;  /* 0x000000424c14723c */ /* 0x040ff00000001814 */
[C---:B------:R-:W-:Y:S08]  /*3760*/  HMMA.16816.F32 R16, R76.reuse, R60, R16 ;  /* 0x0000003c4c10723c */ /* 0x040ff00000001810 */
[C---:B------:R-:W-:Y:S08]  /*3770*/  HMMA.16816.F32 R12, R76.reuse, R62, R12 ;  /* 0x0000003e4c0c723c */ /* 0x040ff0000000180c */
[C---:B-1----:R-:W-:Y:S08]  /*3780*/  HMMA.16816.F32 R8, R76.reuse, R56, R8 ;  /* 0x000000384c08723c */ /* 0x042ff00000001808 */
[C---:B------:R-:W-:Y:S08]  /*3790*/  HMMA.16816.F32 R4, R76.reuse, R58, R4 ;  /* 0x0000003a4c04723c */ /* 0x040ff00000001804 */
[C---:B-----5:R-:W-:Y:S08]  /*37a0*/  HMMA.16816.F32 R100, R76.reuse, R52, R100 ;  /* 0x000000344c64723c */ /* 0x060ff00000001864 */
[C---:B------:R-:W-:Y:S08]  /*37b0*/  HMMA.16816.F32 R96, R76.reuse, R54, R96 ;  /* 0x000000364c60723c */ /* 0x040ff00000001860 */
[C---:B--2---:R-:W-:Y:S08]  /*37c0*/  HMMA.16816.F32 R92, R76.reuse, R48, R92 ;  /* 0x000000304c5c723c */ /* 0x044ff0000000185c */
[C---:B------:R-:W-:Y:S08]  /*37d0*/  HMMA.16816.F32 R88, R76.reuse, R50, R88 ;  /* 0x000000324c58723c */ /* 0x040ff00000001858 */
[C---:B---3--:R-:W-:Y:S08]  /*37e0*/  HMMA.16816.F32 R84, R76.reuse, R44, R84 ;  /* 0x0000002c4c54723c */ /* 0x048ff00000001854 */
[----:B------:R-:W-:Y:S01]  /*37f0*/  HMMA.16816.F32 R80, R76, R46, R80 ;  /* 0x0000002e4c50723c */ /* 0x000fe20000001850 */
[----:B------:R-:W-:Y:S06]  /*3800*/  BAR.SYNC.DEFER_BLOCKING 0x0 ;  /* 0x0000000000007b1d */ /* 0x000fec0000010000 */
[----:B------:R-:W-:-:S13]  /*3810*/  @!P0 BRA `(.L_x_469) ;  /* 0x00000008005c8947 */ /* 0x000fda0003800000 */
[----:B------:R-:W-:-:S04]  /*3820*/  UISETP.NE.U32.AND UP0, UPT, UR8, URZ, UPT ;  /* 0x000000ff0800728c */ /* 0x000fc8000bf05070 */
[----:B------:R-:W-:-:S09]  /*3830*/  UISETP.NE.AND.EX UP0, UPT, UR9, URZ, UPT, UP0 ;  /* 0x000000ff0900728c */ /* 0x000fd2000bf05300 */
[----:B------:R-:W-:Y:S05]  /*3840*/  BRA.U UP0, `(.L_x_470) ;  /* 0x0000000100207547 */ /* 0x000fea000b800000 */
[----:B------:R-:W-:Y:S01]  /*3850*/  UMOV UR5, URZ ;  /* 0x000000ff00057c82 */ /* 0x000fe20008000000 */
[----:B------:R-:W-:Y:S01]  /*3860*/  IMAD.SHL.U32 R2, R132, 0x80, RZ ;  /* 0x0000008084027824 */ /* 0x000fe200078e00ff */
[----:B------:R-:W-:-:S05]  /*3870*/  IADD3 R45, P1, PT, RZ, -UR5, RZ ;  /* 0x80000005ff2d7c10 */ /* 0x000fca000ff3e0ff */
[----:B------:R-:W-:-:S05]  /*3880*/  IMAD.X R2, RZ, RZ, ~R2, P1 ;  /* 0x000000ffff027224 */ /* 0x000fca00008e0e02 */
[----:B------:R-:W-:-:S04]  /*3890*/  SHF.R.S64 R45, R45, 0x1f, R2 ;  /* 0x0000001f2d2d7819 */ /* 0x000fc80000001002 */
[----:B------:R-:W-:-:S04]  /*38a0*/  IADD3 R178, P1, PT, R45, R178, RZ ;  /* 0x000000b22db27210 */ /* 0x000fc80007f3e0ff */
[----:B------:R-:W-:Y:S01]  /*38b0*/  LEA.HI.X.SX32 R177, R2, R177, 0x1, P1 ;  /* 0x000000b102b17211 */ /* 0x000fe200008f0eff */
[----:B------:R-:W-:Y:S08]  /*38c0*/  BRA `(.L_x_471) ;  /* 0x0000000000ec7947 */ /* 0x000ff00003800000 */
.L_x_470:
[----:B------:R-:W1:Y:S01]  /*38d0*/  LDC R45, c[0x0][0x4f0] ;  /* 0x00013c00ff2d7b82 */ /* 0x000e620000000800 */
[----:B------:R-:W-:Y:S01]  /*38e0*/  IADD3 R50, PT, PT, R127, -0x100, RZ ;  /* 0xffffff007f327810 */ /* 0x000fe20007ffe0ff */
[----:B------:R-:W2:Y:S01]  /*38f0*/  LDCU.64 UR6, c[0x0][0x3a0] ;  /* 0x00007400ff0677ac */ /* 0x000ea20008000a00 */
[----:B------:R-:W-:Y:S02]  /*3900*/  IABS R46, R126 ;  /* 0x0000007e002e7213 */ /* 0x000fe40000000000 */
[----:B------:R-:W-:Y:S02]  /*3910*/  IABS R44, R50 ;  /* 0x00000032002c7213 */ /* 0x000fe40000000000 */
[-C--:B-1----:R-:W-:Y:S02]  /*3920*/  IABS R2, R45.reuse ;  /* 0x0000002d00027213 */ /* 0x082fe40000000000 */
[----:B------:R-:W-:Y:S02]  /*3930*/  LOP3.LUT R50, R50, R45, RZ, 0x3c, !PT ;  /* 0x0000002d32327212 */ /* 0x000fe400078e3cff */
[----:B------:R-:W1:Y:S02]  /*3940*/  I2F.RP R47, R2 ;  /* 0x00000002002f7306 */ /* 0x000e640000209400 */
[----:B------:R-:W-:-:S06]  /*3950*/  ISETP.GE.AND P1, PT, R50, RZ, PT ;  /* 0x000000ff3200720c */ /* 0x000fcc0003f26270 */
[----:B-1----:R-:W1:Y:S02]  /*3960*/  MUFU.RCP R48, R47 ;  /* 0x0000002f00307308 */ /* 0x002e640000001000 */
[----:B-1----:R-:W-:-:S06]  /*3970*/  VIADD R48, R48, 0xffffffe ;  /* 0x0ffffffe30307836 */ /* 0x002fcc0000000000 */
[----:B------:R-:W1:Y:S02]  /*3980*/  F2I.FTZ.U32.TRUNC.NTZ R49, R48 ;  /* 0x0000003000317305 */ /* 0x000e64000021f000 */
[----:B-1----:R-:W-:Y:S02]  /*3990*/  IMAD.MOV R51, RZ, RZ, -R49 ;  /* 0x000000ffff337224 */ /* 0x002fe400078e0a31 */
[----:B------:R-:W-:Y:S02]  /*39a0*/  IMAD.MOV.U32 R48, RZ, RZ, RZ ;  /* 0x000000ffff307224 */ /* 0x000fe400078e00ff */
[----:B------:R-:W-:-:S04]  /*39b0*/  IMAD R51, R51, R2, RZ ;  /* 0x0000000233337224 */ /* 0x000fc800078e02ff */
[----:B------:R-:W-:-:S06]  /*39c0*/  IMAD.HI.U32 R51, R49, R51, R48 ;  /* 0x0000003331337227 */ /* 0x000fcc00078e0030 */
[----:B------:R-:W-:-:S04]  /*39d0*/  IMAD.HI.U32 R48, R51, R44, RZ ;  /* 0x0000002c33307227 */ /* 0x000fc800078e00ff */
[----:B------:R-:W-:-:S04]  /*39e0*/  IMAD.HI.U32 R51, R51, R46, RZ ;  /* 0x0000002e33337227 */ /* 0x000fc800078e00ff */
[----:B------:R-:W-:Y:S01]  /*39f0*/  IMAD.MOV R47, RZ, RZ, -R48 ;  /* 0x000000ffff2f7224 */ /* 0x000fe200078e0a30 */
[----:B------:R-:W-:-:S03]  /*3a00*/  IADD3 R49, PT, PT, -R51, RZ, RZ ;  /* 0x000000ff33317210 */ /* 0x000fc60007ffe1ff */
[C---:B------:R-:W-:Y:S02]  /*3a10*/  IMAD R47, R2.reuse, R47, R44 ;  /* 0x0000002f022f7224 */ /* 0x040fe400078e022c */
[----:B------:R-:W-:-:S03]  /*3a20*/  IMAD R49, R2, R49, R46 ;  /* 0x0000003102317224 */ /* 0x000fc600078e022e */
[C---:B------:R-:W-:Y:S02]  /*3a30*/  ISETP.GT.U32.AND P2, PT, R2.reuse, R47, PT ;  /* 0x0000002f0200720c */ /* 0x040fe40003f44070 */
[----:B------:R-:W-:-:S11]  /*3a40*/  ISETP.GT.U32.AND P4, PT, R2, R49, PT ;  /* 0x000000310200720c */ /* 0x000fd60003f84070 */
[----:B------:R-:W-:Y:S02]  /*3a50*/  @!P2 IMAD.IADD R47, R47, 0x1, -R2 ;  /* 0x000000012f2fa824 */ /* 0x000fe400078e0a02 */
[-C--:B------:R-:W-:Y:S01]  /*3a60*/  @!P4 IADD3 R49, PT, PT, R49, -R2.reuse, RZ ;  /* 0x800000023131c210 */ /* 0x080fe20007ffe0ff */
[----:B------:R-:W-:Y:S01]  /*3a70*/  @!P2 VIADD R48, R48, 0x1 ;  /* 0x000000013030a836 */ /* 0x000fe20000000000 */
[----:B------:R-:W-:Y:S02]  /*3a80*/  @!P4 IADD3 R51, PT, PT, R51, 0x1, RZ ;  /* 0x000000013333c810 */ /* 0x000fe40007ffe0ff */
[-C--:B------:R-:W-:Y:S02]  /*3a90*/  ISETP.GE.U32.AND P5, PT, R47, R2.reuse, PT ;  /* 0x000000022f00720c */ /* 0x080fe40003fa6070 */
[----:B------:R-:W-:Y:S02]  /*3aa0*/  ISETP.GE.U32.AND P6, PT, R49, R2, PT ;  /* 0x000000023100720c */ /* 0x000fe40003fc6070 */
[----:B------:R-:W-:-:S02]  /*3ab0*/  LOP3.LUT R2, R126, R45, RZ, 0x3c, !PT ;  /* 0x0000002d7e027212 */ /* 0x000fc400078e3cff */
[----:B------:R-:W-:Y:S02]  /*3ac0*/  ISETP.NE.AND P2, PT, R45, RZ, PT ;  /* 0x000000ff2d00720c */ /* 0x000fe40003f45270 */
[----:B------:R-:W-:Y:S02]  /*3ad0*/  ISETP.GE.AND P3, PT, R2, RZ, PT ;  /* 0x000000ff0200720c */ /* 0x000fe40003f66270 */
[----:B------:R-:W-:-:S03]  /*3ae0*/  LOP3.LUT R47, RZ, R45, RZ, 0x33, !PT ;  /* 0x0000002dff2f7212 */ /* 0x000fc600078e33ff */
[----:B------:R-:W-:Y:S02]  /*3af0*/  @P5 VIADD R48, R48, 0x1 ;  /* 0x0000000130305836 */ /* 0x000fe40000000000 */
[----:B------:R-:W-:Y:S02]  /*3b00*/  @P6 IADD3 R51, PT, PT, R51, 0x1, RZ ;  /* 0x0000000133336810 */ /* 0x000fe40007ffe0ff */
[----:B------:R-:W-:-:S04]  /*3b10*/  @!P1 IMAD.MOV R48, RZ, RZ, -R48 ;  /* 0x000000ffff309224 */ /* 0x000fc800078e0a30 */
[----:B------:R-:W-:Y:S02]  /*3b20*/  @!P3 IADD3 R51, PT, PT, -R51, RZ, RZ ;  /* 0x000000ff3333b210 */ /* 0x000fe40007ffe1ff */
[C---:B------:R-:W-:Y:S02]  /*3b30*/  SEL R44, R47.reuse, R48, !P2 ;  /* 0x000000302f2c7207 */ /* 0x040fe40005000000 */
[----:B------:R-:W-:-:S03]  /*3b40*/  SEL R47, R47, R51, !P2 ;  /* 0x000000332f2f7207 */ /* 0x000fc60005000000 */
[----:B------:R-:W-:-:S04]  /*3b50*/  IMAD.WIDE R48, R44, 0x4, R190 ;  /* 0x000000042c307825 */ /* 0x000fc800078e02be */
[C---:B------:R-:W-:Y:S02]  /*3b60*/  IMAD.WIDE R50, R47.reuse, 0x4, R190 ;  /* 0x000000042f327825 */ /* 0x040fe400078e02be */
[----:B------:R-:W3:Y:S04]  /*3b70*/  LDG.E R49, desc[UR16][R48.64] ;  /* 0x0000001030317981 */ /* 0x000ee8000c1e1900 */
[----:B------:R-:W3:Y:S01]  /*3b80*/  LDG.E R2, desc[UR16][R50.64] ;  /* 0x0000001032027981 */ /* 0x000ee2000c1e1900 */
[----:B------:R-:W-:-:S04]  /*3b90*/  IMAD.IADD R44, R47, 0x1, -R44 ;  /* 0x000000012f2c7824 */ /* 0x000fc800078e0a2c */
[----:B------:R-:W-:-:S05]  /*3ba0*/  IMAD R45, R44, R45, -0x80 ;  /* 0xffffff802c2d7424 */ /* 0x000fca00078e022d */
[----:B------:R-:W-:-:S05]  /*3bb0*/  SHF.R.S32.HI R47, RZ, 0x1f, R45 ;  /* 0x0000001fff2f7819 */ /* 0x000fca000001142d */
[-C--:B------:R-:W-:Y:S02]  /*3bc0*/  IMAD R44, R47, R132.reuse, RZ ;  /* 0x000000842f2c7224 */ /* 0x080fe400078e02ff */
[----:B------:R-:W-:-:S04]  /*3bd0*/  IMAD.WIDE.U32 R46, R45, R132, RZ ;  /* 0x000000842d2e7225 */ /* 0x000fc800078e00ff */
[----:B------:R-:W-:-:S04]  /*3be0*/  IMAD R44, R45, R133, R44 ;  /* 0x000000852d2c7224 */ /* 0x000fc800078e022c */
[----:B------:R-:W-:Y:S01]  /*3bf0*/  IMAD.IADD R47, R47, 0x1, R44 ;  /* 0x000000012f2f7824 */ /* 0x000fe200078e022c */
[----:B---3--:R-:W-:-:S04]  /*3c00*/  IADD3 R2, PT, PT, R49, -R2, RZ ;  /* 0x8000000231027210 */ /* 0x008fc80007ffe0ff */
[----:B------:R-:W-:Y:S01]  /*3c10*/  SHF.R.S32.HI R45, RZ, 0x1f, R2 ;  /* 0x0000001fff2d7819 */ /* 0x000fe20000011402 */
[----:B--2---:R-:W-:-:S04]  /*3c20*/  IMAD.WIDE.U32 R46, R2, UR6, R46 ;  /* 0x00000006022e7c25 */ /* 0x004fc8000f8e002e */
[----:B------:R-:W-:Y:S01]  /*3c30*/  IMAD R45, R45, UR6, RZ ;  /* 0x000000062d2d7c24 */ /* 0x000fe2000f8e02ff */
[----:B------:R-:W-:-:S03]  /*3c40*/  LEA R178, P1, R46, R178, 0x1 ;  /* 0x000000b22eb27211 */ /* 0x000fc600078208ff */
[----:B------:R-:W-:-:S05]  /*3c50*/  IMAD R45, R2, UR7, R45 ;  /* 0x00000007022d7c24 */ /* 0x000fca000f8e022d */
[----:B------:R-:W-:-:S04]  /*3c60*/  IADD3 R45, PT, PT, R47, R45, RZ ;  /* 0x0000002d2f2d7210 */ /* 0x000fc80007ffe0ff */
[----:B------:R-:W-:-:S07]  /*3c70*/  LEA.HI.X R177, R46, R177, R45, 0x1, P1 ;  /* 0x000000b12eb17211 */ /* 0x000fce00008f0c2d */
.L_x_471:
[----:B------:R-:W1:Y:S01]  /*3c80*/  LDCU UR5, c[0x0][0x440] ;  /* 0x00008800ff0577ac */ /* 0x000e620008000800 */
[C---:B------:R-:W-:Y:S01]  /*3c90*/  IMAD.SHL.U32 R45, R132.reuse, 0x40, RZ ;  /* 0x00000040842d7824 */ /* 0x040fe200078e00ff */
[----:B------:R-:W-:Y:S01]  /*3ca0*/  SHF.L.U64.HI R2, R132, 0x6, R133 ;  /* 0x0000000684027819 */ /* 0x000fe20000010285 */
[----:B------:R-:W-:Y:S03]  /*3cb0*/  BSSY.RECONVERGENT B0, `(.L_x_472) ;  /* 0x000004c000007945 */ /* 0x000fe60003800200 */
[----:B------:R-:W-:-:S04]  /*3cc0*/  IADD3 R46, P4, PT, R45, R178, RZ ;  /* 0x000000b22d2e7210 */ /* 0x000fc80007f9e0ff */
[----:B------:R-:W-:Y:S01]  /*3cd0*/  IADD3 R44, P5, PT, R45, R46, RZ ;  /* 0x0000002e2d2c7210 */ /* 0x000fe20007fbe0ff */
[----:B------:R-:W-:-:S03]  /*3ce0*/  IMAD.X R47, R2, 0x1, R177, P4 ;  /* 0x00000001022f7824 */ /* 0x000fc600020e06b1 */
[----:B------:R-:W-:Y:S01]  /*3cf0*/  IADD3 R50, P4, PT, R45, R44, RZ ;  /* 0x0000002c2d327210 */ /* 0x000fe20007f9e0ff */
[----:B------:R-:W-:Y:S01]  /*3d00*/  IMAD.X R45, R2, 0x1, R47, P5 ;  /* 0x00000001022d7824 */ /* 0x000fe200028e062f */
[----:B-1----:R-:W-:Y:S02]  /*3d10*/  ISETP.GE.AND P3, PT, R188, UR5, PT ;  /* 0x00000005bc007c0c */ /* 0x002fe4000bf66270 */
[----:B------:R-:W-:Y:S02]  /*3d20*/  ISETP.GE.AND P2, PT, R176, UR5, PT ;  /* 0x00000005b0007c0c */ /* 0x000fe4000bf46270 */
[----:B------:R-:W-:Y:S02]  /*3d30*/  ISETP.GE.AND P1, PT, R175, UR5, PT ;  /* 0x00000005af007c0c */ /* 0x000fe4000bf26270 */
[----:B------:R-:W-:-:S07]  /*3d40*/  IADD3.X R51, PT, PT, R2, R45, RZ, P4, !PT ;  /* 0x0000002d02337210 */ /* 0x000fce00027fe4ff */
[--C-:B------:R-:W-:Y:S02]  /*3d50*/  @!P3 IMAD.MOV.U32 R179, RZ, RZ, R177.reuse ;  /* 0x000000ffffb3b224 */ /* 0x100fe400078e00b1 */
[----:B------:R-:W-:Y:S01]  /*3d60*/  @!P2 MOV R48, R178 ;  /* 0x000000b20030a202 */ /* 0x000fe20000000f00 */
[--C-:B------:R-:W-:Y:S02]  /*3d70*/  @!P2 IMAD.MOV.U32 R49, RZ, RZ, R177.reuse ;  /* 0x000000ffff31a224 */ /* 0x100fe400078e00b1 */
        /* <DEDUP_REMOVED lines=10> */
[----:B-1----:R-:W-:-:S05]  /*3e20*/  @!P1 IMAD.MOV.U32 R179, RZ, RZ, R177 ;  /* 0x000000ffffb39224 */ /* 0x002fca00078e00b1 */
        /* <DEDUP_REMOVED lines=45> */
[----:B------:R-:W-:Y:S05]  /*4100*/  @P1 BRA `(.L_x_473) ;  /* 0x0000000000141947 */ /* 0x000fea0003800000 */
[----:B------:R-:W-:Y:S01]  /*4110*/  @!PT LDS RZ, [RZ] ;  /* 0x00000000fffff984 */ /* 0x000fe20000000800 */
[----:B------:R-:W-:Y:S01]  /*4120*/  @!PT LDS RZ, [RZ] ;  /* 0x00000000fffff984 */ /* 0x000fe20000000800 */
[----:B------:R-:W-:Y:S01]  /*4130*/  @!PT LDS RZ, [RZ] ;  /* 0x00000000fffff984 */ /* 0x000fe20000000800 */
[----:B------:R3:W-:Y:S01]  /*4140*/  LDGSTS.E.BYPASS.LTC128B.128 [R187+0x8800], desc[UR16][R50.64+0x80] ;  /* 0x0880008032bb7fae */ /* 0x0007e2000b981a10 */
[----:B------:R-:W-:Y:S05]  /*4150*/  BRA `(.L_x_474) ;  /* 0x0000000000047947 */ /* 0x000fea0003800000 */
.L_x_473:
[----:B------:R1:W-:Y:S02]  /*4160*/  STS.128 [R187+0x8800], RZ ;  /* 0x008800ffbb007388 */ /* 0x0003e40000000c00 */
.L_x_474:
[----:B------:R-:W-:Y:S05]  /*4170*/  BSYNC.RECONVERGENT B0 ;  /* 0x0000000000007941 */ /* 0x000fea0003800200 */
.L_x_472:
[----:B------:R-:W0:Y:S02]  /*4180*/  LDGDEPBAR ;  /* 0x00000000000079af */ /* 0x000e240000000000 */
.L_x_469:
[C---:B------:R-:W-:Y:S01]  /*4190*/  VIADD R2, R0.reuse, 0x1 ;  /* 0x0000000100027836 */ /* 0x040fe20000000000 */
[----:B------:R-:W4:Y:S01]  /*41a0*/  LDCU UR6, c[0x0][0x45c] ;  /* 0x00008b80ff0677ac */ /* 0x000f220008000800 */
[----:B--2---:R-:W-:Y:S02]  /*41b0*/  VIADD R44, R0, 0x8 ;  /* 0x00000008002c7836 */ /* 0x004fe40000000000 */
[----:B------:R-:W-:Y:S01]  /*41c0*/  IMAD.IADD R170, R129, 0x1, R128 ;  /* 0x0000000181aa7824 */ /* 0x000fe200078e0280 */
[CC--:B------:R-:W-:Y:S01]  /*41d0*/  ISETP.GE.AND P4, PT, R2.reuse, R136.reuse, PT ;  /* 0x000000880200720c */ /* 0x0c0fe20003f86270 */
[----:B------:R-:W-:Y:S01]  /*41e0*/  IMAD.MOV.U32 R193, RZ, RZ, -0x1 ;  /* 0xffffffffffc17424 */ /* 0x000fe200078e00ff */
[-C--:B------:R-:W-:Y:S01]  /*41f0*/  ISETP.GE.AND P5, PT, R2, R135.reuse, PT ;  /* 0x000000870200720c */ /* 0x080fe20003fa6270 */
[----:B------:R-:W-:Y:S01]  /*4200*/  VIADD R2, R0, 0x9 ;  /* 0x0000000900027836 */ /* 0x000fe20000000000 */
[CC--:B------:R-:W-:Y:S02]  /*4210*/  ISETP.GE.AND P6, PT, R44.reuse, R136.reuse, PT ;  /* 0x000000882c00720c */ /* 0x0c0fe40003fc6270 */
[----:B------:R-:W-:Y:S01]  /*4220*/  ISETP.GE.AND P1, PT, R44, R135, PT ;  /* 0x000000872c00720c */ /* 0x000fe20003f26270 */
[----:B------:R-:W-:Y:S01]  /*4230*/  VIADD R44, R0, 0x10 ;  /* 0x00000010002c7836 */ /* 0x000fe20000000000 */
[----:B------:R-:W-:-:S02]  /*4240*/  ISETP.GE.AND P2, PT, R2, R136, PT ;  /* 0x000000880200720c */ /* 0x000fc40003f46270 */
[----:B------:R-:W-:Y:S01]  /*4250*/  ISETP.GE.AND P3, PT, R2, R135, PT ;  /* 0x000000870200720c */ /* 0x000fe20003f66270 */
[----:B------:R-:W-:Y:S01]  /*4260*/  VIADD R2, R0, 0x11 ;  /* 0x0000001100027836 */ /* 0x000fe20000000000 */
[----:B------:R-:W-:Y:S02]  /*4270*/  FSEL R69, R41, -INF , !P4 ;  /* 0xff80000029457808 */ /* 0x000fe40006000000 */
[----:B---3--:R-:W-:Y:S01]  /*4280*/  FSEL R51, R36, -INF , !P6 ;  /* 0xff80000024337808 */ /* 0x008fe20007000000 */
[----:B------:R-:W-:Y:S01]  /*4290*/  VIADD R36, R0, 0x18 ;  /* 0x0000001800247836 */ /* 0x000fe20000000000 */
[-C--:B------:R-:W-:Y:S02]  /*42a0*/  ISETP.GE.AND P4, PT, R44, R136.reuse, PT ;  /* 0x000000882c00720c */ /* 0x080fe40003f86270 */
[----:B------:R-:W-:Y:S02]  /*42b0*/  FSEL R38, R38, -INF , !P1 ;  /* 0xff80000026267808 */ /* 0x000fe40004800000 */
[----:B------:R-:W-:Y:S01]  /*42c0*/  FSEL R75, R37, -INF , !P2 ;  /* 0xff800000254b7808 */ /* 0x000fe20005000000 */
[----:B------:R-:W-:Y:S01]  /*42d0*/  VIADD R37, R0, 0x19 ;  /* 0x0000001900257836 */ /* 0x000fe20000000000 */
[----:B------:R-:W-:-:S02]  /*42e0*/  ISETP.GE.AND P1, PT, R2, R136, PT ;  /* 0x000000880200720c */ /* 0x000fc40003f26270 */
[-C--:B------:R-:W-:Y:S02]  /*42f0*/  ISETP.GE.AND P2, PT, R2, R135.reuse, PT ;  /* 0x000000870200720c */ /* 0x080fe40003f46270 */
[----:B------:R-:W-:Y:S02]  /*4300*/  FSEL R2, R39, -INF , !P3 ;  /* 0xff80000027027808 */ /* 0x000fe40005800000 */
[----:B------:R-:W-:Y:S02]  /*4310*/  FSEL R79, R32, -INF , !P4 ;  /* 0xff800000204f7808 */ /* 0x000fe40006000000 */
[C---:B------:R-:W-:Y:S02]  /*4320*/  ISETP.GE.AND P3, PT, R36.reuse, R136, PT ;  /* 0x000000882400720c */ /* 0x040fe40003f66270 */
[-C--:B------:R-:W-:Y:S01]  /*4330*/  ISETP.GE.AND P4, PT, R36, R135.reuse, PT ;  /* 0x000000872400720c */ /* 0x080fe20003f86270 */
[----:B------:R-:W-:Y:S01]  /*4340*/  VIADD R36, R0, 0x20 ;  /* 0x0000002000247836 */ /* 0x000fe20000000000 */
[----:B------:R-:W-:-:S02]  /*4350*/  ISETP.GE.AND P6, PT, R44, R135, PT ;  /* 0x000000872c00720c */ /* 0x000fc40003fc6270 */
[----:B------:R-:W-:Y:S02]  /*4360*/  FSEL R77, R33, -INF , !P1 ;  /* 0xff800000214d7808 */ /* 0x000fe40004800000 */
[----:B------:R-:W-:Y:S02]  /*4370*/  FSEL R34, R34, -INF , !P6 ;  /* 0xff80000022227808 */ /* 0x000fe40007000000 */
[----:B------:R-:W-:Y:S01]  /*4380*/  FSEL R32, R35, -INF , !P2 ;  /* 0xff80000023207808 */ /* 0x000fe20005000000 */
[----:B------:R-:W-:Y:S01]  /*4390*/  VIADD R35, R0, 0x21 ;  /* 0x0000002100237836 */ /* 0x000fe20000000000 */
[----:B------:R-:W-:Y:S01]  /*43a0*/  FSEL R33, R28, -INF , !P3 ;  /* 0xff8000001c217808 */ /* 0x000fe20005800000 */
[----:B------:R-:W-:Y:S01]  /*43b0*/  VIADD R28, R0, 0x28 ;  /* 0x00000028001c7836 */ /* 0x000fe20000000000 */
[C---:B------:R-:W-:Y:S02]  /*43c0*/  ISETP.GE.AND P6, PT, R37.reuse, R136, PT ;  /* 0x000000882500720c */ /* 0x040fe40003fc6270 */
[----:B------:R-:W-:-:S02]  /*43d0*/  ISETP.GE.AND P1, PT, R37, R135, PT ;  /* 0x000000872500720c */ /* 0x000fc40003f26270 */
[----:B------:R-:W-:Y:S02]  /*43e0*/  ISETP.GE.AND P2, PT, R36, R136, PT ;  /* 0x000000882400720c */ /* 0x000fe40003f46270 */
[----:B------:R-:W-:Y:S02]  /*43f0*/  FSEL R68, R30, -INF , !P4 ;  /* 0xff8000001e447808 */ /* 0x000fe40006000000 */
[----:B------:R-:W-:Y:S01]  /*4400*/  FSEL R73, R29, -INF , !P6 ;  /* 0xff8000001d497808 */ /* 0x000fe20007000000 */
[----:B------:R-:W-:Y:S01]  /*4410*/  VIADD R29, R0, 0x29 ;  /* 0x00000029001d7836 */ /* 0x000fe20000000000 */
[----:B------:R-:W-:Y:S02]  /*4420*/  FSEL R50, R31, -INF , !P1 ;  /* 0xff8000001f327808 */ /* 0x000fe40004800000 */
[----:B------:R-:W-:Y:S01]  /*4430*/  FSEL R59, R24, -INF , !P2 ;  /* 0xff800000183b7808 */ /* 0x000fe20005000000 */
[----:B------:R-:W-:Y:S01]  /*4440*/  VIADD R24, R0, 0x30 ;  /* 0x0000003000187836 */ /* 0x000fe20000000000 */
[----:B------:R-:W-:-:S02]  /*4450*/  ISETP.GE.AND P3, PT, R36, R135, PT ;  /* 0x000000872400720c */ /* 0x000fc40003f66270 */
[CC--:B------:R-:W-:Y:S02]  /*4460*/  ISETP.GE.AND P4, PT, R35.reuse, R136.reuse, PT ;  /* 0x000000882300720c */ /* 0x0c0fe40003f86270 */
[-C--:B------:R-:W-:Y:S02]  /*4470*/  ISETP.GE.AND P6, PT, R35, R135.reuse, PT ;  /* 0x000000872300720c */ /* 0x080fe40003fc6270 */
[C---:B------:R-:W-:Y:S02]  /*4480*/  ISETP.GE.AND P1, PT, R28.reuse, R136, PT ;  /* 0x000000881c00720c */ /* 0x040fe40003f26270 */
[----:B------:R-:W-:Y:S02]  /*4490*/  ISETP.GE.AND P2, PT, R28, R135, PT ;  /* 0x000000871c00720c */ /* 0x000fe40003f46270 */
[----:B------:R-:W-:Y:S02]  /*44a0*/  FSEL R28, R26, -INF , !P3 ;  /* 0xff8000001a1c7808 */ /* 0x000fe40005800000 */
[----:B------:R-:W-:Y:S01]  /*44b0*/  FSEL R147, R25, -INF , !P4 ;  /* 0xff80000019937808 */ /* 0x000fe20006000000 */
[----:B------:R-:W-:Y:S01]  /*44c0*/  VIADD R25, R0, 0x31 ;  /* 0x0000003100197836 */ /* 0x000fe20000000000 */
[----:B------:R-:W-:-:S02]  /*44d0*/  FSEL R30, R27, -INF , !P6 ;  /* 0xff8000001b1e7808 */ /* 0x000fc40007000000 */
[----:B------:R-:W-:Y:S01]  /*44e0*/  FSEL R149, R20, -INF , !P1 ;  /* 0xff80000014957808 */ /* 0x000fe20004800000 */
[----:B------:R-:W-:Y:S01]  /*44f0*/  VIADD R20, R0, 0x39 ;  /* 0x0000003900147836 */ /* 0x000fe20000000000 */
[CC--:B------:R-:W-:Y:S02]  /*4500*/  ISETP.GE.AND P3, PT, R29.reuse, R136.reuse, PT ;  /* 0x000000881d00720c */ /* 0x0c0fe40003f66270 */
[C---:B------:R-:W-:Y:S02]  /*4510*/  ISETP.GE.AND P6, PT, R24.reuse, R136, PT ;  /* 0x000000881800720c */ /* 0x040fe40003fc6270 */
[-C--:B------:R-:W-:Y:S01]  /*4520*/  ISETP.GE.AND P1, PT, R24, R135.reuse, PT ;  /* 0x000000871800720c */ /* 0x080fe20003f26270 */
[----:B------:R-:W-:Y:S01]  /*4530*/  VIADD R24, R0, 0x38 ;  /* 0x0000003800187836 */ /* 0x000fe20000000000 */
[----:B------:R-:W-:Y:S02]  /*4540*/  ISETP.GE.AND P4, PT, R29, R135, PT ;  /* 0x000000871d00720c */ /* 0x000fe40003f86270 */
[----:B------:R-:W-:-:S02]  /*4550*/  FSEL R55, R21, -INF , !P3 ;  /* 0xff80000015377808 */ /* 0x000fc40005800000 */
[----:B------:R-:W-:Y:S01]  /*4560*/  FSEL R61, R16, -INF , !P6 ;  /* 0xff800000103d7808 */ /* 0x000fe20007000000 */
[----:B------:R-:W-:Y:S01]  /*4570*/  VIADD R16, R0, 0x40 ;  /* 0x0000004000107836 */ /* 0x000fe20000000000 */
[----:B------:R-:W-:Y:S02]  /*4580*/  ISETP.GE.AND P3, PT, R25, R135, PT ;  /* 0x000000871900720c */ /* 0x000fe40003f66270 */
[----:B------:R-:W-:Y:S02]  /*4590*/  FSEL R146, R23, -INF , !P4 ;  /* 0xff80000017927808 */ /* 0x000fe40006000000 */
[----:B------:R-:W-:Y:S02]  /*45a0*/  FSEL R62, R22, -INF , !P2 ;  /* 0xff800000163e7808 */ /* 0x000fe40005000000 */
[-C--:B------:R-:W-:Y:S02]  /*45b0*/  ISETP.GE.AND P4, PT, R24, R136.reuse, PT ;  /* 0x000000881800720c */ /* 0x080fe40003f86270 */
[----:B------:R-:W-:-:S02]  /*45c0*/  ISETP.GE.AND P2, PT, R25, R136, PT ;  /* 0x000000881900720c */ /* 0x000fc40003f46270 */
[----:B------:R-:W-:Y:S01]  /*45d0*/  FSEL R60, R19, -INF , !P3 ;  /* 0xff800000133c7808 */ /* 0x000fe20005800000 */
[----:B------:R-:W-:Y:S01]  /*45e0*/  VIADD R19, R0, 0x68 ;  /* 0x0000006800137836 */ /* 0x000fe20000000000 */
[-C--:B------:R-:W-:Y:S02]  /*45f0*/  ISETP.GE.AND P3, PT, R16, R136.reuse, PT ;  /* 0x000000881000720c */ /* 0x080fe40003f66270 */
[----:B------:R-:W-:Y:S02]  /*4600*/  FSEL R145, R12, -INF , !P4 ;  /* 0xff8000000c917808 */ /* 0x000fe40006000000 */
[----:B------:R-:W-:Y:S01]  /*4610*/  FSEL R58, R18, -INF , !P1 ;  /* 0xff800000123a7808 */ /* 0x000fe20004800000 */
[C---:B------:R-:W-:Y:S01]  /*4620*/  VIADD R18, R0.reuse, 0x61 ;  /* 0x0000006100127836 */ /* 0x040fe20000000000 */
[----:B------:R-:W-:Y:S01]  /*4630*/  FSEL R139, R17, -INF , !P2 ;  /* 0xff800000118b7808 */ /* 0x000fe20005000000 */
[----:B------:R-:W-:Y:S01]  /*4640*/  VIADD R17, R0, 0x41 ;  /* 0x0000004100117836 */ /* 0x000fe20000000000 */
[----:B------:R-:W-:Y:S01]  /*4650*/  ISETP.GE.AND P4, PT, R16, R135, PT ;  /* 0x000000871000720c */ /* 0x000fe20003f86270 */
[----:B------:R-:W-:Y:S01]  /*4660*/  VIADD R16, R0, 0x48 ;  /* 0x0000004800107836 */ /* 0x000fe20000000000 */
[----:B------:R-:W-:-:S02]  /*4670*/  ISETP.GE.AND P1, PT, R20, R136, PT ;  /* 0x000000881400720c */ /* 0x000fc40003f26270 */
[-C--:B------:R-:W-:Y:S02]  /*4680*/  ISETP.GE.AND P2, PT, R20, R135.reuse, PT ;  /* 0x000000871400720c */ /* 0x080fe40003f46270 */
[----:B------:R-:W-:Y:S02]  /*4690*/  FSEL R131, R8, -INF , !P3 ;  /* 0xff80000008837808 */ /* 0x000fe40005800000 */
[CC--:B------:R-:W-:Y:S02]  /*46a0*/  ISETP.GE.AND P3, PT, R0.reuse, R135.reuse, PT ;  /* 0x000000870000720c */ /* 0x0c0fe40003f66270 */
[----:B------:R-:W-:Y:S01]  /*46b0*/  FSEL R57, R13, -INF , !P1 ;  /* 0xff8000000d397808 */ /* 0x000fe20004800000 */
[C---:B------:R-:W-:Y:S01]  /*46c0*/  VIADD R13, R0.reuse, 0x50 ;  /* 0x00000050000d7836 */ /* 0x040fe20000000000 */
[----:B------:R-:W-:Y:S01]  /*46d0*/  FSEL R144, R15, -INF , !P2 ;  /* 0xff8000000f907808 */ /* 0x000fe20005000000 */
[----:B------:R-:W-:Y:S01]  /*46e0*/  VIADD R15, R0, 0x51 ;  /* 0x00000051000f7836 */ /* 0x000fe20000000000 */
[----:B------:R-:W-:-:S02]  /*46f0*/  ISETP.GE.AND P2, PT, R16, R135, PT ;  /* 0x000000871000720c */ /* 0x000fc40003f46270 */
[----:B------:R-:W-:Y:S02]  /*4700*/  FSEL R12, R43, -INF , !P5 ;  /* 0xff8000002b0c7808 */ /* 0x000fe40006800000 */
[----:B------:R-:W-:Y:S02]  /*4710*/  FSEL R8, R42, -INF , !P3 ;  /* 0xff8000002a087808 */ /* 0x000fe40005800000 */
[----:B------:R-:W-:Y:S01]  /*4720*/  FSEL R140, R6, -INF , !P2 ;  /* 0xff800000068c7808 */ /* 0x000fe20005000000 */
[----:B------:R-:W-:Y:S01]  /*4730*/  VIADD R6, R0, 0x60 ;  /* 0x0000006000067836 */ /* 0x000fe20000000000 */
[C---:B------:R-:W-:Y:S02]  /*4740*/  ISETP.GE.AND P3, PT, R13.reuse, R136, PT ;  /* 0x000000880d00720c */ /* 0x040fe40003f66270 */
[----:B------:R-:W-:Y:S02]  /*4750*/  ISETP.GE.AND P2, PT, R13, R135, PT ;  /* 0x000000870d00720c */ /* 0x000fe40003f46270 */
[----:B------:R-:W-:-:S02]  /*4760*/  FMNMX3.FTZ R13, R8, R12, R38, !PT ;  /* 0x0000000c080d7276 */ /* 0x000fc40007810026 */
[-C--:B------:R-:W-:Y:S02]  /*4770*/  ISETP.GE.AND P6, PT, R24, R135.reuse, PT ;  /* 0x000000871800720c */ /* 0x080fe40003fc6270 */
[----:B------:R-:W-:Y:S02]  /*4780*/  ISETP.GE.AND P1, PT, R17, R135, PT ;  /* 0x000000871100720c */ /* 0x000fe40003f26270 */
[----:B------:R-:W-:Y:S02]  /*4790*/  FMNMX3.FTZ R13, R13, R2, R34, !PT ;  /* 0x000000020d0d7276 */ /* 0x000fe40007810022 */
[----:B------:R-:W-:Y:S01]  /*47a0*/  FSEL R64, R14, -INF , !P6 ;  /* 0xff8000000e407808 */ /* 0x000fe20007000000 */
[C---:B------:R-:W-:Y:S01]  /*47b0*/  VIADD R14, R0.reuse, 0x49 ;  /* 0x00000049000e7836 */ /* 0x040fe20000000000 */
[----:B------:R-:W-:Y:S01]  /*47c0*/  FSEL R138, R11, -INF , !P1 ;  /* 0xff8000000b8a7808 */ /* 0x000fe20004800000 */
[----:B------:R-:W-:Y:S01]  /*47d0*/  VIADD R11, R0, 0x58 ;  /* 0x00000058000b7836 */ /* 0x000fe20000000000 */
[----:B------:R-:W-:-:S02]  /*47e0*/  FMNMX3.FTZ R13, R13, R32, R68, !PT ;  /* 0x000000200d0d7276 */ /* 0x000fc40007810044 */
[----:B------:R-:W-:Y:S02]  /*47f0*/  FSEL R66, R102, -INF , !P2 ;  /* 0xff80000066427808 */ /* 0x000fe40005000000 */
[-C--:B------:R-:W-:Y:S02]  /*4800*/  ISETP.GE.AND P1, PT, R14, R135.reuse, PT ;  /* 0x000000870e00720c */ /* 0x080fe40003f26270 */
[----:B------:R-:W-:Y:S02]  /*4810*/  ISETP.GE.AND P2, PT, R11, R135, PT ;  /* 0x000000870b00720c */ /* 0x000fe40003f46270 */
[----:B------:R-:W-:Y:S01]  /*4820*/  FMNMX3.FTZ R21, R13, R50, R28, !PT ;  /* 0x000000320d157276 */ /* 0x000fe2000781001c */
[----:B------:R-:W-:Y:S01]  /*4830*/  VIADD R13, R0, 0x78 ;  /* 0x00000078000d7836 */ /* 0x000fe20000000000 */
[----:B------:R-:W-:Y:S01]  /*4840*/  FSEL R130, R10, -INF , !P4 ;  /* 0xff8000000a827808 */ /* 0x000fe20006000000 */
[----:B------:R-:W-:Y:S01]  /*4850*/  VIADD R10, R0, 0x59 ;  /* 0x00000059000a7836 */ /* 0x000fe20000000000 */
[----:B------:R-:W-:-:S02]  /*4860*/  FSEL R142, R7, -INF , !P1 ;  /* 0xff800000078e7808 */ /* 0x000fc40004800000 */
[----:B------:R-:W-:Y:S02]  /*4870*/  FSEL R118, R98, -INF , !P2 ;  /* 0xff80000062767808 */ /* 0x000fe40005000000 */
[----:B------:R-:W-:Y:S02]  /*4880*/  FMNMX3.FTZ R21, R21, R30, R62, !PT ;  /* 0x0000001e15157276 */ /* 0x000fe4000781003e */
[----:B------:R-:W-:Y:S02]  /*4890*/  ISETP.GE.AND P1, PT, R15, R135, PT ;  /* 0x000000870f00720c */ /* 0x000fe40003f26270 */
[----:B------:R-:W-:Y:S02]  /*48a0*/  ISETP.GE.AND P2, PT, R0, R136, PT ;  /* 0x000000880000720c */ /* 0x000fe40003f46270 */
[----:B------:R-:W-:Y:S02]  /*48b0*/  FMNMX3.FTZ R21, R21, R146, R58, !PT ;  /* 0x0000009215157276 */ /* 0x000fe4000781003a */
[----:B------:R-:W-:-:S02]  /*48c0*/  FSEL R116, R103, -INF , !P1 ;  /* 0xff80000067747808 */ /* 0x000fc40004800000 */
[----:B------:R-:W-:Y:S02]  /*48d0*/  FSEL R7, R40, -INF , !P2 ;  /* 0xff80000028077808 */ /* 0x000fe40005000000 */
[----:B------:R-:W-:Y:S02]  /*48e0*/  ISETP.GE.AND P1, PT, R10, R135, PT ;  /* 0x000000870a00720c */ /* 0x000fe40003f26270 */
[----:B------:R-:W-:Y:S02]  /*48f0*/  FMNMX3.FTZ R21, R21, R60, R64, !PT ;  /* 0x0000003c15157276 */ /* 0x000fe40007810040 */
[----:B------:R-:W-:Y:S02]  /*4900*/  FMNMX3.FTZ R20, R7, R69, R51, !PT ;  /* 0x0000004507147276 */ /* 0x000fe40007810033 */
[----:B------:R-:W-:Y:S02]  /*4910*/  FSEL R120, R99, -INF , !P1 ;  /* 0xff80000063787808 */ /* 0x000fe40004800000 */
[----:B------:R-:W-:-:S02]  /*4920*/  ISETP.GE.AND P1, PT, R6, R135, PT ;  /* 0x000000870600720c */ /* 0x000fc40003f26270 */
[----:B------:R-:W-:Y:S02]  /*4930*/  FMNMX3.FTZ R21, R21, R144, R130, !PT ;  /* 0x0000009015157276 */ /* 0x000fe40007810082 */
[----:B------:R-:W-:Y:S02]  /*4940*/  FMNMX3.FTZ R20, R20, R75, R79, !PT ;  /* 0x0000004b14147276 */ /* 0x000fe4000781004f */
[----:B------:R-:W-:Y:S02]  /*4950*/  FSEL R56, R94, -INF , !P1 ;  /* 0xff8000005e387808 */ /* 0x000fe40004800000 */
[----:B------:R-:W-:Y:S02]  /*4960*/  ISETP.GE.AND P1, PT, R18, R135, PT ;  /* 0x000000871200720c */ /* 0x000fe40003f26270 */
[----:B------:R-:W-:Y:S02]  /*4970*/  FMNMX3.FTZ R21, R21, R138, R140, !PT ;  /* 0x0000008a15157276 */ /* 0x000fe4000781008c */
[----:B------:R-:W-:-:S02]  /*4980*/  FMNMX3.FTZ R20, R20, R77, R33, !PT ;  /* 0x0000004d14147276 */ /* 0x000fc40007810021 */
[----:B------:R-:W-:Y:S01]  /*4990*/  ISETP.GE.AND P6, PT, R17, R136, PT ;  /* 0x000000881100720c */ /* 0x000fe20003fc6270 */
[----:B------:R-:W-:Y:S01]  /*49a0*/  VIADD R17, R0, 0x69 ;  /* 0x0000006900117836 */ /* 0x000fe20000000000 */
[----:B------:R-:W-:Y:S02]  /*49b0*/  FSEL R54, R95, -INF , !P1 ;  /* 0xff8000005f367808 */ /* 0x000fe40004800000 */
[----:B------:R-:W-:Y:S02]  /*49c0*/  FMNMX3.FTZ R21, R21, R142, R66, !PT ;  /* 0x0000008e15157276 */ /* 0x000fe40007810042 */
[----:B------:R-:W-:Y:S01]  /*49d0*/  ISETP.GE.AND P5, PT, R16, R136, PT ;  /* 0x000000881000720c */ /* 0x000fe20003fa6270 */
[----:B------:R-:W-:Y:S01]  /*49e0*/  VIADD R16, R0, 0x70 ;  /* 0x0000007000107836 */ /* 0x000fe20000000000 */
[----:B------:R-:W-:Y:S02]  /*49f0*/  ISETP.GE.AND P1, PT, R19, R135, PT ;  /* 0x000000871300720c */ /* 0x000fe40003f26270 */
[----:B------:R-:W-:-:S02]  /*4a00*/  FMNMX3.FTZ R20, R20, R73, R59, !PT ;  /* 0x0000004914147276 */ /* 0x000fc4000781003b */
[----:B------:R-:W-:Y:S02]  /*4a10*/  FMNMX3.FTZ R21, R21, R116, R118, !PT ;  /* 0x0000007415157276 */ /* 0x000fe40007810076 */
[----:B------:R-:W-:Y:S01]  /*4a20*/  ISETP.GE.AND P4, PT, R14, R136, PT ;  /* 0x000000880e00720c */ /* 0x000fe20003f86270 */
[----:B------:R-:W-:Y:S01]  /*4a30*/  VIADD R14, R0, 0x71 ;  /* 0x00000071000e7836 */ /* 0x000fe20000000000 */
[----:B------:R-:W-:Y:S01]  /*4a40*/  FSEL R52, R90, -INF , !P1 ;  /* 0xff8000005a347808 */ /* 0x000fe20004800000 */
[----:B------:R-:W-:Y:S01]  /*4a50*/  VIADD R0, R0, 0x79 ;  /* 0x0000007900007836 */ /* 0x000fe20000000000 */
[----:B------:R-:W-:Y:S02]  /*4a60*/  FMNMX3.FTZ R20, R20, R147, R149, !PT ;  /* 0x0000009314147276 */ /* 0x000fe40007810095 */
[-C--:B------:R-:W-:Y:S02]  /*4a70*/  ISETP.GE.AND P1, PT, R17, R135.reuse, PT ;  /* 0x000000871100720c */ /* 0x080fe40003f26270 */
[----:B------:R-:W-:-:S02]  /*4a80*/  ISETP.GE.AND P2, PT, R16, R135, PT ;  /* 0x000000871000720c */ /* 0x000fc40003f46270 */
[----:B------:R-:W-:Y:S02]  /*4a90*/  FMNMX3.FTZ R21, R21, R120, R56, !PT ;  /* 0x0000007815157276 */ /* 0x000fe40007810038 */
[----:B------:R-:W-:Y:S02]  /*4aa0*/  FMNMX3.FTZ R20, R20, R55, R61, !PT ;  /* 0x0000003714147276 */ /* 0x000fe4000781003d */
[----:B------:R-:W-:Y:S02]  /*4ab0*/  FSEL R22, R91, -INF , !P1 ;  /* 0xff8000005b167808 */ /* 0x000fe40004800000 */
[----:B------:R-:W-:Y:S02]  /*4ac0*/  ISETP.GE.AND P1, PT, R14, R135, PT ;  /* 0x000000870e00720c */ /* 0x000fe40003f26270 */
[----:B------:R-:W-:Y:S02]  /*4ad0*/  FSEL R48, R86, -INF , !P2 ;  /* 0xff80000056307808 */ /* 0x000fe40005000000 */
[----:B------:R-:W-:-:S02]  /*4ae0*/  FSEL R143, R4, -INF , !P5 ;  /* 0xff800000048f7808 */ /* 0x000fc40006800000 */
[----:B------:R-:W-:Y:S02]  /*4af0*/  ISETP.GE.AND P2, PT, R13, R135, PT ;  /* 0x000000870d00720c */ /* 0x000fe40003f46270 */
[----:B------:R-:W-:Y:S02]  /*4b00*/  FMNMX3.FTZ R21, R21, R54, R52, !PT ;  /* 0x0000003615157276 */ /* 0x000fe40007810034 */
[----:B------:R-:W-:Y:S02]  /*4b10*/  ISETP.GE.AND P5, PT, R6, R136, PT ;  /* 0x000000880600720c */ /* 0x000fe40003fa6270 */
[----:B------:R-:W-:Y:S02]  /*4b20*/  FMNMX3.FTZ R6, R20, R139, R145, !PT ;  /* 0x0000008b14067276 */ /* 0x000fe40007810091 */
[----:B------:R-:W-:Y:S02]  /*4b30*/  FSEL R46, R87, -INF , !P1 ;  /* 0xff800000572e7808 */ /* 0x000fe40004800000 */
[----:B------:R-:W-:-:S02]  /*4b40*/  ISETP.GE.AND P1, PT, R0, R135, PT ;  /* 0x000000870000720c */ /* 0x000fc40003f26270 */
[----:B------:R-:W-:Y:S02]  /*4b50*/  FSEL R44, R82, -INF , !P2 ;  /* 0xff800000522c7808 */ /* 0x000fe40005000000 */
[----:B------:R-:W-:Y:S02]  /*4b60*/  FMNMX3.FTZ R21, R21, R22, R48, !PT ;  /* 0x0000001615157276 */ /* 0x000fe40007810030 */
[----:B------:R-:W-:Y:S02]  /*4b70*/  FSEL R141, R9, -INF , !P6 ;  /* 0xff800000098d7808 */ /* 0x000fe40007000000 */
[----:B------:R-:W-:Y:S02]  /*4b80*/  FMNMX3.FTZ R6, R6, R57, R131, !PT ;  /* 0x0000003906067276 */ /* 0x000fe40007810083 */
[----:B------:R-:W-:Y:S02]  /*4b90*/  FSEL R42, R83, -INF , !P1 ;  /* 0xff800000532a7808 */ /* 0x000fe40004800000 */
[----:B------:R-:W-:-:S02]  /*4ba0*/  FMNMX3.FTZ R21, R21, R46, R44, !PT ;  /* 0x0000002e15157276 */ /* 0x000fc4000781002c */
[-C--:B------:R-:W-:Y:S02]  /*4bb0*/  ISETP.GE.AND P2, PT, R15, R136.reuse, PT ;  /* 0x000000880f00720c */ /* 0x080fe40003f46270 */
[----:B------:R-:W-:Y:S02]  /*4bc0*/  ISETP.GE.AND P6, PT, R11, R136, PT ;  /* 0x000000880b00720c */ /* 0x000fe40003fc6270 */
[----:B------:R-:W-:Y:S02]  /*4bd0*/  FSEL R137, R5, -INF , !P4 ;  /* 0xff80000005897808 */ /* 0x000fe40006000000 */
[----:B------:R-:W-:Y:S02]  /*4be0*/  FSEL R119, R100, -INF , !P3 ;  /* 0xff80000064777808 */ /* 0x000fe40005800000 */
[----:B------:R-:W-:Y:S02]  /*4bf0*/  FMNMX3.FTZ R6, R6, R141, R143, !PT ;  /* 0x0000008d06067276 */ /* 0x000fe4000781008f */
[----:B------:R-:W-:-:S02]  /*4c00*/  FMNMX.FTZ R9, R42, R21, !PT ;  /* 0x000000152a097209 */ /* 0x000fc40007810000 */
[-C--:B------:R-:W-:Y:S02]  /*4c10*/  ISETP.GE.AND P1, PT, R10, R136.reuse, PT ;  /* 0x000000880a00720c */ /* 0x080fe40003f26270 */
[----:B------:R-:W-:Y:S01]  /*4c20*/  FSEL R121, R101, -INF , !P2 ;  /* 0xff80000065797808 */ /* 0x000fe20005000000 */
[----:B------:R-:W2:Y:S01]  /*4c30*/  SHFL.BFLY PT, R4, R9, 0x2, 0x1f ;  /* 0x0c401f0009047f89 */ /* 0x000ea200000e0000 */
[----:B------:R-:W-:Y:S02]  /*4c40*/  FSEL R123, R96, -INF , !P6 ;  /* 0xff800000607b7808 */ /* 0x000fe40007000000 */
[----:B------:R-:W-:Y:S02]  /*4c50*/  FMNMX3.FTZ R6, R6, R137, R119, !PT ;  /* 0x0000008906067276 */ /* 0x000fe40007810077 */
[-C--:B------:R-:W-:Y:S02]  /*4c60*/  ISETP.GE.AND P4, PT, R18, R136.reuse, PT ;  /* 0x000000881200720c */ /* 0x080fe40003f86270 */
[----:B------:R-:W-:-:S02]  /*4c70*/  ISETP.GE.AND P3, PT, R19, R136, PT ;  /* 0x000000881300720c */ /* 0x000fc40003f66270 */
[----:B------:R-:W-:Y:S02]  /*4c80*/  FSEL R63, R97, -INF , !P1 ;  /* 0xff800000613f7808 */ /* 0x000fe40004800000 */
[----:B------:R-:W-:Y:S02]  /*4c90*/  FSEL R53, R92, -INF , !P5 ;  /* 0xff8000005c357808 */ /* 0x000fe40006800000 */
[----:B------:R-:W-:Y:S02]  /*4ca0*/  FMNMX3.FTZ R6, R6, R121, R123, !PT ;  /* 0x0000007906067276 */ /* 0x000fe4000781007b */
[-C--:B------:R-:W-:Y:S02]  /*4cb0*/  ISETP.GE.AND P2, PT, R17, R136.reuse, PT ;  /* 0x000000881100720c */ /* 0x080fe40003f46270 */
[----:B------:R-:W-:Y:S02]  /*4cc0*/  ISETP.GE.AND P6, PT, R16, R136, PT ;  /* 0x000000881000720c */ /* 0x000fe40003fc6270 */
[----:B------:R-:W-:-:S02]  /*4cd0*/  FSEL R23, R93, -INF , !P4 ;  /* 0xff8000005d177808 */ /* 0x000fc40006000000 */
[----:B------:R-:W-:Y:S02]  /*4ce0*/  FSEL R21, R88, -INF , !P3 ;  /* 0xff80000058157808 */ /* 0x000fe40005800000 */
[----:B------:R-:W-:Y:S02]  /*4cf0*/  FMNMX3.FTZ R6, R6, R63, R53, !PT ;  /* 0x0000003f06067276 */ /* 0x000fe40007810035 */
[-C--:B------:R-:W-:Y:S02]  /*4d00*/  ISETP.GE.AND P1, PT, R14, R136.reuse, PT ;  /* 0x000000880e00720c */ /* 0x080fe40003f26270 */
[----:B------:R-:W-:Y:S02]  /*4d10*/  ISETP.GE.AND P5, PT, R13, R136, PT ;  /* 0x000000880d00720c */ /* 0x000fe40003fa6270 */
[----:B------:R-:W-:Y:S02]  /*4d20*/  FSEL R49, R89, -INF , !P2 ;  /* 0xff80000059317808 */ /* 0x000fe40005000000 */
[----:B------:R-:W-:-:S02]  /*4d30*/  FSEL R47, R84, -INF , !P6 ;  /* 0xff800000542f7808 */ /* 0x000fc40007000000 */
[----:B------:R-:W-:Y:S02]  /*4d40*/  FMNMX3.FTZ R6, R6, R23, R21, !PT ;  /* 0x0000001706067276 */ /* 0x000fe40007810015 */
[----:B------:R-:W-:Y:S02]  /*4d50*/  ISETP.GE.AND P3, PT, R0, R136, PT ;  /* 0x000000880000720c */ /* 0x000fe40003f66270 */
[----:B------:R-:W-:Y:S02]  /*4d60*/  FSEL R45, R85, -INF , !P1 ;  /* 0xff800000552d7808 */ /* 0x000fe40004800000 */
[----:B------:R-:W-:Y:S02]  /*4d70*/  FSEL R43, R80, -INF , !P5 ;  /* 0xff800000502b7808 */ /* 0x000fe40006800000 */
[----:B------:R-:W-:Y:S02]  /*4d80*/  FMNMX3.FTZ R6, R6, R49, R47, !PT ;  /* 0x0000003106067276 */ /* 0x000fe4000781002f */
[----:B------:R-:W-:-:S02]  /*4d90*/  FSEL R41, R81, -INF , !P3 ;  /* 0xff80000051297808 */ /* 0x000fc40005800000 */
[----:B------:R-:W-:Y:S02]  /*4da0*/  FMNMX3.FTZ R6, R6, R45, R43, !PT ;  /* 0x0000002d06067276 */ /* 0x000fe4000781002b */
[----:B--2---:R-:W-:Y:S02]  /*4db0*/  FMNMX.FTZ R9, R9, R4, !PT ;  /* 0x0000000409097209 */ /* 0x004fe40007810000 */
[----:B------:R-:W-:Y:S02]  /*4dc0*/  FMNMX.FTZ R11, R41, R6, !PT ;  /* 0x00000006290b7209 */ /* 0x000fe40007810000 */
[----:B------:R-:W-:Y:S01]  /*4dd0*/  LEA R170, R170, UR4, 0x1 ;  /* 0x00000004aaaa7c11 */ /* 0x000fe2000f8e08ff */
[----:B------:R-:W2:Y:S04]  /*4de0*/  SHFL.BFLY PT, R0, R9, 0x1, 0x1f ;  /* 0x0c201f0009007f89 */ /* 0x000ea800000e0000 */
[----:B------:R-:W3:Y:S01]  /*4df0*/  SHFL.BFLY PT, R4, R11, 0x2, 0x1f ;  /* 0x0c401f000b047f89 */ /* 0x000ee200000e0000 */
[----:B------:R-:W-:-:S03]  /*4e00*/  IMAD.IADD R168, R3, 0x1, R170 ;  /* 0x0000000103a87824 */ /* 0x000fc600078e02aa */
[----:B------:R-:W-:Y:S04]  /*4e10*/  LDSM.16.MT88.4 R80, [R170+0x9400] ;  /* 0x00940000aa50783b */ /* 0x000fe80000004200 */
[----:B------:R-:W-:Y:S04]  /*4e20*/  LDSM.16.MT88.4 R92, [R168+0xb000] ;  /* 0x00b00000a85c783b */ /* 0x000fe80000004200 */
[----:B------:R-:W-:Y:S04]  /*4e30*/  LDSM.16.MT88.4 R84, [R170+0xb000] ;  /* 0x00b00000aa54783b */ /* 0x000fe80000004200 */
[----:B------:R-:W-:Y:S01]  /*4e40*/  LDSM.16.MT88.4 R100, [R170+0xd000] ;  /* 0x00d00000aa64783b */ /* 0x000fe20000004200 */
[----:B--2---:R-:W-:-:S03]  /*4e50*/  FMNMX.FTZ R0, R9, R0, !PT ;  /* 0x0000000009007209 */ /* 0x004fc60007810000 */
[----:B------:R-:W-:Y:S01]  /*4e60*/  LDSM.16.MT88.4 R16, [R168+0xd000] ;  /* 0x00d00000a810783b */ /* 0x000fe20000004200 */
[----:B---3--:R-:W-:Y:S01]  /*4e70*/  FMNMX.FTZ R4, R11, R4, !PT ;  /* 0x000000040b047209 */ /* 0x008fe20007810000 */
[C---:B----4-:R-:W-:Y:S01]  /*4e80*/  FMUL.FTZ R39, R0.reuse, UR6 ;  /* 0x0000000600277c20 */ /* 0x050fe20008410000 */
[----:B------:R-:W-:Y:S01]  /*4e90*/  FSETP.NEU.FTZ.AND P1, PT, R0, -INF , PT ;  /* 0xff8000000000780b */ /* 0x000fe20003f3d000 */
[----:B------:R-:W-:Y:S03]  /*4ea0*/  LDSM.16.MT88.4 R24, [R168+0x9400] ;  /* 0x00940000a818783b */ /* 0x000fe60000004200 */
[----:B------:R-:W-:Y:S01]  /*4eb0*/  FSEL R39, R39, RZ, P1 ;  /* 0x000000ff27277208 */ /* 0x000fe20000800000 */
[----:B------:R-:W2:Y:S04]  /*4ec0*/  SHFL.BFLY PT, R5, R4, 0x1, 0x1f ;  /* 0x0c201f0004057f89 */ /* 0x000ea800000e0000 */
[--C-:B------:R-:W-:Y:S01]  /*4ed0*/  FFMA.FTZ R65, R38, UR6, -R39.reuse ;  /* 0x0000000626417c23 */ /* 0x100fe20008010827 */
[--C-:B------:R-:W-:Y:S01]  /*4ee0*/  FFMA.FTZ R38, R2, UR6, -R39.reuse ;  /* 0x0000000602267c23 */ /* 0x100fe20008010827 */
[--C-:B------:R-:W-:Y:S01]  /*4ef0*/  FFMA.FTZ R36, R32, UR6, -R39.reuse ;  /* 0x0000000620247c23 */ /* 0x100fe20008010827 */
[--C-:B------:R-:W-:Y:S01]  /*4f00*/  FFMA.FTZ R32, R68, UR6, -R39.reuse ;  /* 0x0000000644207c23 */ /* 0x100fe20008010827 */
[--C-:B------:R-:W-:Y:S01]  /*4f10*/  FFMA.FTZ R122, R8, UR6, -R39.reuse ;  /* 0x00000006087a7c23 */ /* 0x100fe20008010827 */
[--C-:B------:R-:W-:Y:S01]  /*4f20*/  FFMA.FTZ R67, R12, UR6, -R39.reuse ;  /* 0x000000060c437c23 */ /* 0x100fe20008010827 */
[----:B------:R-:W-:Y:S01]  /*4f30*/  MUFU.EX2 R65, R65 ;  /* 0x0000004100417308 */ /* 0x000fe20000000800 */
[----:B------:R-:W-:Y:S01]  /*4f40*/  LDSM.16.MT88.4 R8, [R168+0xb400] ;  /* 0x00b40000a808783b */ /* 0x000fe20000004200 */
[--C-:B------:R-:W-:Y:S01]  /*4f50*/  FFMA.FTZ R37, R34, UR6, -R39.reuse ;  /* 0x0000000622257c23 */ /* 0x100fe20008010827 */
[--C-:B------:R-:W-:Y:S01]  /*4f60*/  FFMA.FTZ R29, R50, UR6, -R39.reuse ;  /* 0x00000006321d7c23 */ /* 0x100fe20008010827 */
[--C-:B------:R-:W-:Y:S01]  /*4f70*/  FFMA.FTZ R31, R28, UR6, -R39.reuse ;  /* 0x000000061c1f7c23 */ /* 0x100fe20008010827 */
[----:B------:R-:W-:Y:S01]  /*4f80*/  LDSM.16.MT88.4 R12, [R170+0xb400] ;  /* 0x00b40000aa0c783b */ /* 0x000fe20000004200 */
[--C-:B------:R-:W-:Y:S01]  /*4f90*/  FFMA.FTZ R28, R30, UR6, -R39.reuse ;  /* 0x000000061e1c7c23 */ /* 0x100fe20008010827 */
[--C-:B------:R-:W-:Y:S01]  /*4fa0*/  FFMA.FTZ R3, R146, UR6, -R39.reuse ;  /* 0x0000000692037c23 */ /* 0x100fe20008010827 */
[----:B------:R-:W-:Y:S01]  /*4fb0*/  MUFU.EX2 R122, R122 ;  /* 0x0000007a007a7308 */ /* 0x000fe20000000800 */
[--C-:B------:R-:W-:Y:S01]  /*4fc0*/  FFMA.FTZ R129, R140, UR6, -R39.reuse ;  /* 0x000000068c817c23 */ /* 0x100fe20008010827 */
[--C-:B------:R-:W-:Y:S01]  /*4fd0*/  FFMA.FTZ R138, R138, UR6, -R39.reuse ;  /* 0x000000068a8a7c23 */ /* 0x100fe20008010827 */
[--C-:B------:R-:W-:Y:S01]  /*4fe0*/  FFMA.FTZ R116, R116, UR6, -R39.reuse ;  /* 0x0000000674747c23 */ /* 0x100fe20008010827 */
[--C-:B------:R-:W-:Y:S01]  /*4ff0*/  FFMA.FTZ R56, R56, UR6, -R39.reuse ;  /* 0x0000000638387c23 */ /* 0x100fe20008010827 */
[----:B------:R-:W-:Y:S01]  /*5000*/  FFMA.FTZ R52, R52, UR6, -R39 ;  /* 0x0000000634347c23 */ /* 0x000fe20008010827 */
[----:B--2---:R-:W-:-:S02]  /*5010*/  FMNMX.FTZ R2, R4, R5, !PT ;  /* 0x0000000504027209 */ /* 0x004fc40007810000 */
[----:B------:R-:W2:Y:S02]  /*5020*/  MUFU.EX2 R67, R67 ;  /* 0x0000004300437308 */ /* 0x000ea40000000800 */
[C---:B------:R-:W-:Y:S01]  /*5030*/  FSETP.NEU.FTZ.AND P1, PT, R2.reuse, -INF , PT ;  /* 0xff8000000200780b */ /* 0x040fe20003f3d000 */
[----:B------:R-:W-:-:S05]  /*5040*/  FMUL.FTZ R40, R2, UR6 ;  /* 0x0000000602287c20 */ /* 0x000fca0008410000 */
[----:B------:R-:W-:Y:S01]  /*5050*/  FSEL R40, R40, RZ, P1 ;  /* 0x000000ff28287208 */ /* 0x000fe20000800000 */
[----:B------:R-:W3:Y:S04]  /*5060*/  MUFU.EX2 R38, R38 ;  /* 0x0000002600267308 */ /* 0x000ee80000000800 */
[--C-:B------:R-:W-:Y:S01]  /*5070*/  FFMA.FTZ R128, R69, UR6, -R40.reuse ;  /* 0x0000000645807c23 */ /* 0x100fe20008010828 */
[--C-:B------:R-:W-:Y:S01]  /*5080*/  FFMA.FTZ R20, R51, UR6, -R40.reuse ;  /* 0x0000000633147c23 */ /* 0x100fe20008010828 */
[----:B------:R-:W4:Y:S01]  /*5090*/  LDSM.16.MT88.4 R68, [R170+0x9000] ;  /* 0x00900000aa44783b */ /* 0x000f220000004200 */
[--C-:B------:R-:W-:Y:S01]  /*50a0*/  FFMA.FTZ R117, R7, UR6, -R40.reuse ;  /* 0x0000000607757c23 */ /* 0x100fe20008010828 */
[--C-:B------:R-:W-:Y:S01]  /*50b0*/  FFMA.FTZ R51, R75, UR6, -R40.reuse ;  /* 0x000000064b337c23 */ /* 0x100fe20008010828 */
[--C-:B------:R-:W-:Y:S01]  /*50c0*/  FFMA.FTZ R34, R33, UR6, -R40.reuse ;  /* 0x0000000621227c23 */ /* 0x100fe20008010828 */
[----:B------:R-:W-:Y:S01]  /*50d0*/  MUFU.EX2 R128, R128 ;  /* 0x0000008000807308 */ /* 0x000fe20000000800 */
[--C-:B------:R-:W-:Y:S01]  /*50e0*/  FFMA.FTZ R50, R79, UR6, -R40.reuse ;  /* 0x000000064f327c23 */ /* 0x100fe20008010828 */
[--C-:B------:R-:W-:Y:S01]  /*50f0*/  FFMA.FTZ R35, R77, UR6, -R40.reuse ;  /* 0x000000064d237c23 */ /* 0x100fe20008010828 */
[--C-:B------:R-:W-:Y:S01]  /*5100*/  FFMA.FTZ R33, R73, UR6, -R40.reuse ;  /* 0x0000000649217c23 */ /* 0x100fe20008010828 */
[----:B--2---:R-:W-:Y:S01]  /*5110*/  F2FP.F16.F32.PACK_AB R105, R67, R122 ;  /* 0x0000007a4369723e */ /* 0x004fe200000000ff */
[----:B------:R-:W2:Y:S01]  /*5120*/  LDSM.16.MT88.4 R76, [R168+0x9000] ;  /* 0x00900000a84c783b */ /* 0x000ea20000004200 */
[--C-:B------:R-:W-:Y:S01]  /*5130*/  FFMA.FTZ R30, R59, UR6, -R40.reuse ;  /* 0x000000063b1e7c23 */ /* 0x100fe20008010828 */
[----:B---3--:R-:W-:Y:S01]  /*5140*/  F2FP.F16.F32.PACK_AB R107, R38, R65 ;  /* 0x00000041266b723e */ /* 0x008fe200000000ff */
[----:B------:R-:W3:Y:S01]  /*5150*/  MUFU.EX2 R117, R117 ;  /* 0x0000007500757308 */ /* 0x000ee20000000800 */
[--C-:B------:R-:W-:Y:S01]  /*5160*/  FFMA.FTZ R59, R60, UR6, -R39.reuse ;  /* 0x000000063c3b7c23 */ /* 0x100fe20008010827 */
[--C-:B------:R-:W-:Y:S01]  /*5170*/  FFMA.FTZ R60, R145, UR6, -R40.reuse ;  /* 0x00000006913c7c23 */ /* 0x100fe20008010828 */
[--C-:B------:R-:W-:Y:S01]  /*5180*/  FFMA.FTZ R57, R57, UR6, -R40.reuse ;  /* 0x0000000639397c23 */ /* 0x100fe20008010828 */
[--C-:B------:R-:W-:Y:S01]  /*5190*/  FFMA.FTZ R141, R141, UR6, -R40.reuse ;  /* 0x000000068d8d7c23 */ /* 0x100fe20008010828 */
[--C-:B------:R-:W-:Y:S01]  /*51a0*/  FFMA.FTZ R140, R137, UR6, -R40.reuse ;  /* 0x00000006898c7c23 */ /* 0x100fe20008010828 */
[----:B------:R-:W-:Y:S01]  /*51b0*/  FFMA.FTZ R137, R120, UR6, -R39 ;  /* 0x0000000678897c23 */ /* 0x000fe20008010827 */
[--C-:B------:R-:W-:Y:S01]  /*51c0*/  FFMA.FTZ R119, R119, UR6, -R40.reuse ;  /* 0x0000000677777c23 */ /* 0x100fe20008010828 */
[----:B------:R-:W-:Y:S01]  /*51d0*/  MUFU.EX2 R20, R20 ;  /* 0x0000001400147308 */ /* 0x000fe20000000800 */
[--C-:B------:R-:W-:Y:S01]  /*51e0*/  FFMA.FTZ R120, R121, UR6, -R40.reuse ;  /* 0x0000000679787c23 */ /* 0x100fe20008010828 */
[--C-:B------:R-:W-:Y:S01]  /*51f0*/  FFMA.FTZ R63, R63, UR6, -R40.reuse ;  /* 0x000000063f3f7c23 */ /* 0x100fe20008010828 */
[----:B------:R-:W-:Y:S01]  /*5200*/  FADD.FTZ R122, R122, R67 ;  /* 0x000000437a7a7221 */ /* 0x000fe20000010000 */
[--C-:B------:R-:W-:Y:S01]  /*5210*/  FFMA.FTZ R67, R54, UR6, -R39.reuse ;  /* 0x0000000636437c23 */ /* 0x100fe20008010827 */
[--C-:B------:R-:W-:Y:S01]  /*5220*/  FFMA.FTZ R53, R53, UR6, -R40.reuse ;  /* 0x0000000635357c23 */ /* 0x100fe20008010828 */
[--C-:B------:R-:W-:Y:S01]  /*5230*/  FFMA.FTZ R54, R21, UR6, -R40.reuse ;  /* 0x0000000615367c23 */ /* 0x100fe20008010828 */
[----:B------:R-:W-:Y:S01]  /*5240*/  FFMA.FTZ R49, R49, UR6, -R40 ;  /* 0x0000000631317c23 */ /* 0x000fe20008010828 */
[----:B------:R-:W5:Y:S01]  /*5250*/  MUFU.EX2 R51, R51 ;  /* 0x0000003300337308 */ /* 0x000f620000000800 */
[----:B---3--:R-:W-:Y:S01]  /*5260*/  F2FP.F16.F32.PACK_AB R104, R128, R117 ;  /* 0x000000758068723e */ /* 0x008fe200000000ff */
[----:B------:R-:W-:Y:S01]  /*5270*/  FADD.FTZ R121, R117, R128 ;  /* 0x0000008075797221 */ /* 0x000fe20000010000 */
[----:B------:R-:W-:Y:S01]  /*5280*/  FADD.FTZ R117, R65, R122 ;  /* 0x0000007a41757221 */ /* 0x000fe20000010000 */
[----:B------:R-:W-:Y:S01]  /*5290*/  FFMA.FTZ R65, R22, UR6, -R39 ;  /* 0x0000000616417c23 */ /* 0x000fe20008010827 */
[--C-:B------:R-:W-:Y:S01]  /*52a0*/  FFMA.FTZ R122, R23, UR6, -R40.reuse ;  /* 0x00000006177a7c23 */ /* 0x100fe20008010828 */
[--C-:B------:R-:W-:Y:S01]  /*52b0*/  FFMA.FTZ R47, R47, UR6, -R40.reuse ;  /* 0x000000062f2f7c23 */ /* 0x100fe20008010828 */
[----:B------:R-:W-:Y:S01]  /*52c0*/  FFMA.FTZ R45, R45, UR6, -R40 ;  /* 0x000000062d2d7c23 */ /* 0x000fe20008010828 */
[----:B------:R-:W-:Y:S08]  /*52d0*/  MUFU.EX2 R37, R37 ;  /* 0x0000002500257308 */ /* 0x000ff00000000800 */
[----:B------:R-:W3:Y:S01]  /*52e0*/  MUFU.EX2 R36, R36 ;  /* 0x0000002400247308 */ /* 0x000ee20000000800 */
[----:B-----5:R-:W-:-:S07]  /*52f0*/  F2FP.F16.F32.PACK_AB R106, R51, R20 ;  /* 0x00000014336a723e */ /* 0x020fce00000000ff */
[----:B------:R-:W-:Y:S01]  /*5300*/  MUFU.EX2 R32, R32 ;  /* 0x0000002000207308 */ /* 0x000fe20000000800 */
[C---:B------:R-:W-:Y:S07]  /*5310*/  HMMA.16816.F32 R88, R104.reuse, R92, RZ ;  /* 0x0000005c6858723c */ /* 0x040fee00000018ff */
[----:B------:R-:W5:Y:S01]  /*5320*/  MUFU.EX2 R29, R29 ;  /* 0x0000001d001d7308 */ /* 0x000f620000000800 */
[----:B------:R-:W-:Y:S01]  /*5330*/  HMMA.16816.F32 R92, R104, R94, RZ ;  /* 0x0000005e685c723c */ /* 0x000fe200000018ff */
[----:B---3--:R-:W-:-:S06]  /*5340*/  F2FP.F16.F32.PACK_AB R5, R36, R37 ;  /* 0x000000252405723e */ /* 0x008fcc00000000ff */
[----:B------:R-:W-:Y:S01]  /*5350*/  MUFU.EX2 R50, R50 ;  /* 0x0000003200327308 */ /* 0x000fe20000000800 */
[C---:B----4-:R-:W-:Y:S07]  /*5360*/  HMMA.16816.F32 R112, R104.reuse, R68, RZ ;  /* 0x000000446870723c */ /* 0x050fee00000018ff */
[----:B------:R-:W3:Y:S01]  /*5370*/  MUFU.EX2 R35, R35 ;  /* 0x0000002300237308 */ /* 0x000ee20000000800 */
[----:B------:R-:W-:Y:S01]  /*5380*/  HMMA.16816.F32 R68, R104, R70, RZ ;  /* 0x000000466844723c */ /* 0x000fe200000018ff */
[----:B-----5:R-:W-:-:S06]  /*5390*/  F2FP.F16.F32.PACK_AB R7, R29, R32 ;  /* 0x000000201d07723e */ /* 0x020fcc00000000ff */
[----:B------:R-:W-:Y:S01]  /*53a0*/  MUFU.EX2 R34, R34 ;  /* 0x0000002200227308 */ /* 0x000fe20000000800 */
[C---:B--2---:R-:W-:Y:S07]  /*53b0*/  HMMA.16816.F32 R72, R104.reuse, R76, RZ ;  /* 0x0000004c6848723c */ /* 0x044fee00000018ff */
[----:B------:R-:W2:Y:S01]  /*53c0*/  MUFU.EX2 R33, R33 ;  /* 0x0000002100217308 */ /* 0x000ea20000000800 */
[----:B---3--:R-:W-:Y:S01]  /*53d0*/  F2FP.F16.F32.PACK_AB R4, R35, R50 ;  /* 0x000000322304723e */ /* 0x008fe200000000ff */
[C---:B------:R-:W-:Y:S06]  /*53e0*/  HMMA.16816.F32 R96, R104.reuse, R100, RZ ;  /* 0x000000646860723c */ /* 0x040fec00000018ff */
[----:B------:R-:W-:Y:S02]  /*53f0*/  MUFU.EX2 R31, R31 ;  /* 0x0000001f001f7308 */ /* 0x000fe40000000800 */
[C---:B------:R-:W-:Y:S06]  /*5400*/  HMMA.16816.F32 R76, R104.reuse, R78, RZ ;  /* 0x0000004e684c723c */ /* 0x040fec00000018ff */
[----:B------:R-:W3:Y:S01]  /*5410*/  MUFU.EX2 R28, R28 ;  /* 0x0000001c001c7308 */ /* 0x000ee20000000800 */
[----:B--2---:R-:W-:Y:S01]  /*5420*/  F2FP.F16.F32.PACK_AB R6, R33, R34 ;  /* 0x000000222106723e */ /* 0x004fe200000000ff */
[----:B------:R-:W-:Y:S06]  /*5430*/  HMMA.16816.F32 R100, R104, R102, RZ ;  /* 0x000000666864723c */ /* 0x000fec00000018ff */
[----:B------:R-:W-:Y:S02]  /*5440*/  MUFU.EX2 R3, R3 ;  /* 0x0000000300037308 */ /* 0x000fe40000000800 */
[C---:B------:R-:W-:Y:S06]  /*5450*/  HMMA.16816.F32 R88, R4.reuse, R8, R88 ;  /* 0x000000080458723c */ /* 0x040fec0000001858 */
[----:B------:R-:W-:Y:S02]  /*5460*/  MUFU.EX2 R30, R30 ;  /* 0x0000001e001e7308 */ /* 0x000fe40000000800 */
[C---:B------:R-:W-:Y:S01]  /*5470*/  HMMA.16816.F32 R92, R4.reuse, R10, R92 ;  /* 0x0000000a045c723c */ /* 0x040fe2000000185c */
[----:B------:R-:W2:Y:S05]  /*5480*/  LDSM.16.MT88.4 R8, [R168+0xd400] ;  /* 0x00d40000a808783b */ /* 0x000eaa0000004200 */
[----:B------:R-:W-:Y:S02]  /*5490*/  MUFU.EX2 R59, R59 ;  /* 0x0000003b003b7308 */ /* 0x000fe40000000800 */
[C---:B------:R-:W-:Y:S06]  /*54a0*/  HMMA.16816.F32 R112, R4.reuse, R80, R112 ;  /* 0x000000500470723c */ /* 0x040fec0000001870 */
[----:B------:R-:W-:Y:S02]  /*54b0*/  MUFU.EX2 R60, R60 ;  /* 0x0000003c003c7308 */ /* 0x000fe40000000800 */
[----:B------:R-:W-:Y:S06]  /*54c0*/  HMMA.16816.F32 R68, R4, R82, R68 ;  /* 0x000000520444723c */ /* 0x000fec0000001844 */
[----:B------:R-:W-:Y:S02]  /*54d0*/  MUFU.EX2 R57, R57 ;  /* 0x0000003900397308 */ /* 0x000fe40000000800 */
[C---:B------:R-:W-:Y:S06]  /*54e0*/  HMMA.16816.F32 R80, R104.reuse, R84, RZ ;  /* 0x000000546850723c */ /* 0x040fec00000018ff */
[----:B------:R-:W-:Y:S02]  /*54f0*/  MUFU.EX2 R138, R138 ;  /* 0x0000008a008a7308 */ /* 0x000fe40000000800 */
[C---:B------:R-:W-:Y:S06]  /*5500*/  HMMA.16816.F32 R84, R104.reuse, R86, RZ ;  /* 0x000000566854723c */ /* 0x040fec00000018ff */
[----:B------:R-:W-:Y:S02]  /*5510*/  MUFU.EX2 R129, R129 ;  /* 0x0000008100817308 */ /* 0x000fe40000000800 */
[C---:B------:R-:W-:Y:S06]  /*5520*/  HMMA.16816.F32 R108, R104.reuse, R16, RZ ;  /* 0x00000010686c723c */ /* 0x040fec00000018ff */
[----:B------:R-:W-:Y:S02]  /*5530*/  MUFU.EX2 R141, R141 ;  /* 0x0000008d008d7308 */ /* 0x000fe40000000800 */
[----:B------:R-:W-:Y:S01]  /*5540*/  HMMA.16816.F32 R104, R104, R18, RZ ;  /* 0x000000126868723c */ /* 0x000fe200000018ff */
[----:B------:R-:W-:Y:S05]  /*5550*/  LDSM.16.MT88.4 R16, [R170+0xa400] ;  /* 0x00a40000aa10783b */ /* 0x000fea0000004200 */
[----:B------:R-:W-:Y:S02]  /*5560*/  MUFU.EX2 R140, R140 ;  /* 0x0000008c008c7308 */ /* 0x000fe40000000800 */
[C---:B------:R-:W-:Y:S06]  /*5570*/  HMMA.16816.F32 R80, R4.reuse, R12, R80 ;  /* 0x0000000c0450723c */ /* 0x040fec0000001850 */
[----:B------:R-:W-:Y:S02]  /*5580*/  MUFU.EX2 R116, R116 ;  /* 0x0000007400747308 */ /* 0x000fe40000000800 */
[C---:B------:R-:W-:Y:S01]  /*5590*/  HMMA.16816.F32 R84, R4.reuse, R14, R84 ;  /* 0x0000000e0454723c */ /* 0x040fe20000001854 */
[----:B------:R-:W4:Y:S05]  /*55a0*/  LDSM.16.MT88.4 R12, [R170+0xd400] ;  /* 0x00d40000aa0c783b */ /* 0x000f2a0000004200 */
[----:B------:R-:W-:Y:S02]  /*55b0*/  MUFU.EX2 R137, R137 ;  /* 0x0000008900897308 */ /* 0x000fe40000000800 */
[C---:B--2---:R-:W-:Y:S06]  /*55c0*/  HMMA.16816.F32 R108, R4.reuse, R8, R108 ;  /* 0x00000008046c723c */ /* 0x044fec000000186c */
[----:B------:R-:W-:Y:S02]  /*55d0*/  MUFU.EX2 R119, R119 ;  /* 0x0000007700777308 */ /* 0x000fe40000000800 */
[C---:B------:R-:W-:Y:S01]  /*55e0*/  HMMA.16816.F32 R104, R4.reuse, R10, R104 ;  /* 0x0000000a0468723c */ /* 0x040fe20000001868 */
[----:B------:R-:W2:Y:S05]  /*55f0*/  LDSM.16.MT88.4 R8, [R168+0x9800] ;  /* 0x00980000a808783b */ /* 0x000eaa0000004200 */
[----:B------:R-:W-:Y:S02]  /*5600*/  MUFU.EX2 R120, R120 ;  /* 0x0000007800787308 */ /* 0x000fe40000000800 */
[C---:B------:R-:W-:Y:S01]  /*5610*/  HMMA.16816.F32 R72, R4.reuse, R24, R72 ;  /* 0x000000180448723c */ /* 0x040fe20000001848 */
[--C-:B------:R-:W-:Y:S01]  /*5620*/  FFMA.FTZ R24, R62, UR6, -R39.reuse ;  /* 0x000000063e187c23 */ /* 0x100fe20008010827 */
[--C-:B------:R-:W-:Y:S01]  /*5630*/  FFMA.FTZ R25, R55, UR6, -R40.reuse ;  /* 0x0000000637197c23 */ /* 0x100fe20008010828 */
[--C-:B------:R-:W-:Y:S01]  /*5640*/  FFMA.FTZ R62, R58, UR6, -R39.reuse ;  /* 0x000000063a3e7c23 */ /* 0x100fe20008010827 */
[--C-:B------:R-:W-:Y:S01]  /*5650*/  FFMA.FTZ R58, R64, UR6, -R39.reuse ;  /* 0x00000006403a7c23 */ /* 0x100fe20008010827 */
[--C-:B------:R-:W-:Y:S01]  /*5660*/  FFMA.FTZ R64, R61, UR6, -R40.reuse ;  /* 0x000000063d407c23 */ /* 0x100fe20008010828 */
[--C-:B------:R-:W-:Y:S01]  /*5670*/  FFMA.FTZ R55, R144, UR6, -R39.reuse ;  /* 0x0000000690377c23 */ /* 0x100fe20008010827 */
[----:B------:R-:W5:Y:S01]  /*5680*/  MUFU.EX2 R24, R24 ;  /* 0x0000001800187308 */ /* 0x000f620000000800 */
[C---:B------:R-:W-:Y:S01]  /*5690*/  HMMA.16816.F32 R76, R4.reuse, R26, R76 ;  /* 0x0000001a044c723c */ /* 0x040fe2000000184c */
[--C-:B------:R-:W-:Y:S01]  /*56a0*/  FFMA.FTZ R27, R147, UR6, -R40.reuse ;  /* 0x00000006931b7c23 */ /* 0x100fe20008010828 */
[--C-:B------:R-:W-:Y:S01]  /*56b0*/  FFMA.FTZ R26, R149, UR6, -R40.reuse ;  /* 0x00000006951a7c23 */ /* 0x100fe20008010828 */
[--C-:B------:R-:W-:Y:S01]  /*56c0*/  FFMA.FTZ R61, R139, UR6, -R40.reuse ;  /* 0x000000068b3d7c23 */ /* 0x100fe20008010828 */
[--C-:B------:R-:W-:Y:S01]  /*56d0*/  FFMA.FTZ R139, R130, UR6, -R39.reuse ;  /* 0x00000006828b7c23 */ /* 0x100fe20008010827 */
[--C-:B------:R-:W-:Y:S01]  /*56e0*/  FFMA.FTZ R130, R142, UR6, -R39.reuse ;  /* 0x000000068e827c23 */ /* 0x100fe20008010827 */
[--C-:B------:R-:W-:Y:S01]  /*56f0*/  FFMA.FTZ R142, R131, UR6, -R40.reuse ;  /* 0x00000006838e7c23 */ /* 0x100fe20008010828 */
[----:B------:R-:W1:Y:S01]  /*5700*/  MUFU.EX2 R27, R27 ;  /* 0x0000001b001b7308 */ /* 0x000e620000000800 */
[--C-:B------:R-:W-:Y:S01]  /*5710*/  FFMA.FTZ R131, R143, UR6, -R40.reuse ;  /* 0x000000068f837c23 */ /* 0x100fe20008010828 */
[----:B----4-:R-:W-:Y:S01]  /*5720*/  HMMA.16816.F32 R96, R4, R12, R96 ;  /* 0x0000000c0460723c */ /* 0x010fe20000001860 */
[--C-:B------:R-:W-:Y:S01]  /*5730*/  FFMA.FTZ R143, R66, UR6, -R39.reuse ;  /* 0x00000006428f7c23 */ /* 0x100fe20008010827 */
[----:B------:R-:W-:Y:S01]  /*5740*/  FFMA.FTZ R66, R118, UR6, -R39 ;  /* 0x0000000676427c23 */ /* 0x000fe20008010827 */
[----:B------:R-:W-:-:S03]  /*5750*/  FFMA.FTZ R118, R123, UR6, -R40 ;  /* 0x000000067b767c23 */ /* 0x000fc60008010828 */
[----:B------:R-:W-:Y:S02]  /*5760*/  MUFU.EX2 R26, R26 ;  /* 0x0000001a001a7308 */ /* 0x000fe40000000800 */
[----:B------:R-:W-:Y:S01]  /*5770*/  HMMA.16816.F32 R100, R4, R14, R100 ;  /* 0x0000000e0464723c */ /* 0x000fe20000001864 */
[----:B------:R-:W4:Y:S01]  /*5780*/  LDSM.16.MT88.4 R12, [R170+0x9800] ;  /* 0x00980000aa0c783b */ /* 0x000f220000004200 */
[----:B---3--:R-:W-:Y:S02]  /*5790*/  F2FP.F16.F32.PACK_AB R5, R28, R31 ;  /* 0x0000001f1c05723e */ /* 0x008fe400000000ff */
[----:B-----5:R-:W-:Y:S02]  /*57a0*/  F2FP.F16.F32.PACK_AB R7, R3, R24 ;  /* 0x000000180307723e */ /* 0x020fe400000000ff */
[----:B------:R-:W3:Y:S01]  /*57b0*/  MUFU.EX2 R25, R25 ;  /* 0x0000001900197308 */ /* 0x000ee20000000800 */
[----:B-1----:R-:W-:-:S07]  /*57c0*/  F2FP.F16.F32.PACK_AB R4, R27, R30 ;  /* 0x0000001e1b04723e */ /* 0x002fce00000000ff */
[----:B------:R-:W1:Y:S08]  /*57d0*/  MUFU.EX2 R62, R62 ;  /* 0x0000003e003e7308 */ /* 0x000e700000000800 */
[----:B------:R-:W-:Y:S01]  /*57e0*/  MUFU.EX2 R58, R58 ;  /* 0x0000003a003a7308 */ /* 0x000fe20000000800 */
[----:B---3--:R-:W-:-:S07]  /*57f0*/  F2FP.F16.F32.PACK_AB R6, R25, R26 ;  /* 0x0000001a1906723e */ /* 0x008fce00000000ff */
[C---:B--2---:R-:W-:Y:S01]  /*5800*/  HMMA.16816.F32 R72, R4.reuse, R8, R72 ;  /* 0x000000080448723c */ /* 0x044fe20000001848 */
[----:B------:R-:W2:Y:S07]  /*5810*/  MUFU.EX2 R55, R55 ;  /* 0x0000003700377308 */ /* 0x000eae0000000800 */
[C---:B------:R-:W-:Y:S01]  /*5820*/  HMMA.16816.F32 R76, R4.reuse, R10, R76 ;  /* 0x0000000a044c723c */ /* 0x040fe2000000184c */
[----:B------:R-:W3:Y:S01]  /*5830*/  LDSM.16.MT88.4 R8, [R168+0xb800] ;  /* 0x00b80000a808783b */ /* 0x000ee20000004200 */
[----:B------:R-:W-:Y:S06]  /*5840*/  MUFU.EX2 R64, R64 ;  /* 0x0000004000407308 */ /* 0x000fec0000000800 */
[C---:B----4-:R-:W-:Y:S02]  /*5850*/  HMMA.16816.F32 R112, R4.reuse, R12, R112 ;  /* 0x0000000c0470723c */ /* 0x050fe40000001870 */
[----:B------:R-:W4:Y:S06]  /*5860*/  MUFU.EX2 R61, R61 ;  /* 0x0000003d003d7308 */ /* 0x000f2c0000000800 */
[C---:B------:R-:W-:Y:S01]  /*5870*/  HMMA.16816.F32 R68, R4.reuse, R14, R68 ;  /* 0x0000000e0444723c */ /* 0x040fe20000001844 */
[----:B------:R-:W5:Y:S01]  /*5880*/  LDSM.16.MT88.4 R12, [R170+0xb800] ;  /* 0x00b80000aa0c783b */ /* 0x000f620000004200 */
[----:B------:R-:W4:Y:S08]  /*5890*/  MUFU.EX2 R139, R139 ;  /* 0x0000008b008b7308 */ /* 0x000f300000000800 */
[----:B------:R-:W4:Y:S08]  /*58a0*/  MUFU.EX2 R130, R130 ;  /* 0x0000008200827308 */ /* 0x000f300000000800 */
[----:B------:R-:W4:Y:S01]  /*58b0*/  MUFU.EX2 R142, R142 ;  /* 0x0000008e008e7308 */ /* 0x000f220000000800 */
[C---:B---3--:R-:W-:Y:S07]  /*58c0*/  HMMA.16816.F32 R88, R4.reuse, R8, R88 ;  /* 0x000000080458723c */ /* 0x048fee0000001858 */
[----:B------:R-:W3:Y:S01]  /*58d0*/  MUFU.EX2 R131, R131 ;  /* 0x0000008300837308 */ /* 0x000ee20000000800 */
[C---:B------:R-:W-:Y:S01]  /*58e0*/  HMMA.16816.F32 R92, R4.reuse, R10, R92 ;  /* 0x0000000a045c723c */ /* 0x040fe2000000185c */
[----:B------:R-:W1:Y:S06]  /*58f0*/  LDSM.16.MT88.4 R8, [R168+0xd800] ;  /* 0x00d80000a808783b */ /* 0x000e6c0000004200 */
[----:B------:R-:W3:Y:S01]  /*5900*/  MUFU.EX2 R143, R143 ;  /* 0x0000008f008f7308 */ /* 0x000ee20000000800 */
[C---:B-----5:R-:W-:Y:S07]  /*5910*/  HMMA.16816.F32 R80, R4.reuse, R12, R80 ;  /* 0x0000000c0450723c */ /* 0x060fee0000001850 */
[----:B------:R-:W5:Y:S01]  /*5920*/  MUFU.EX2 R66, R66 ;  /* 0x0000004200427308 */ /* 0x000f620000000800 */
[C---:B------:R-:W-:Y:S01]  /*5930*/  HMMA.16816.F32 R84, R4.reuse, R14, R84 ;  /* 0x0000000e0454723c */ /* 0x040fe20000001854 */
[----:B------:R-:W2:Y:S06]  /*5940*/  LDSM.16.MT88.4 R12, [R170+0xd800] ;  /* 0x00d80000aa0c783b */ /* 0x000eac0000004200 */
[----:B------:R-:W-:Y:S08]  /*5950*/  MUFU.EX2 R118, R118 ;  /* 0x0000007600767308 */ /* 0x000ff00000000800 */
[----:B------:R-:W5:Y:S08]  /*5960*/  MUFU.EX2 R63, R63 ;  /* 0x0000003f003f7308 */ /* 0x000f700000000800 */
[----:B------:R-:W-:Y:S01]  /*5970*/  MUFU.EX2 R56, R56 ;  /* 0x0000003800387308 */ /* 0x000fe20000000800 */
[C---:B-1----:R-:W-:Y:S07]  /*5980*/  HMMA.16816.F32 R108, R4.reuse, R8, R108 ;  /* 0x00000008046c723c */ /* 0x042fee000000186c */
[----:B------:R-:W1:Y:S01]  /*5990*/  MUFU.EX2 R67, R67 ;  /* 0x0000004300437308 */ /* 0x000e620000000800 */
[C---:B------:R-:W-:Y:S01]  /*59a0*/  HMMA.16816.F32 R104, R4.reuse, R10, R104 ;  /* 0x0000000a0468723c */ /* 0x040fe20000001868 */
[----:B------:R-:W3:Y:S06]  /*59b0*/  LDSM.16.MT88.4 R8, [R168+0x9c00] ;  /* 0x009c0000a808783b */ /* 0x000eec0000004200 */
[----:B------:R-:W-:Y:S01]  /*59c0*/  MUFU.EX2 R52, R52 ;  /* 0x0000003400347308 */ /* 0x000fe20000000800 */
[C---:B--2---:R-:W-:Y:S07]  /*59d0*/  HMMA.16816.F32 R96, R4.reuse, R12, R96 ;  /* 0x0000000c0460723c */ /* 0x044fee0000001860 */
[----:B------:R-:W2:Y:S01]  /*59e0*/  MUFU.EX2 R65, R65 ;  /* 0x0000004100417308 */ /* 0x000ea20000000800 */
[----:B------:R-:W-:Y:S01]  /*59f0*/  HMMA.16816.F32 R100, R4, R14, R100 ;  /* 0x0000000e0464723c */ /* 0x000fe20000001864 */
[----:B------:R-:W5:Y:S01]  /*5a00*/  LDSM.16.MT88.4 R12, [R170+0x9c00] ;  /* 0x009c0000aa0c783b */ /* 0x000f620000004200 */
[----:B------:R-:W-:-:S05]  /*5a10*/  F2FP.F16.F32.PACK_AB R5, R59, R62 ;  /* 0x0000003e3b05723e */ /* 0x000fca00000000ff */
[----:B------:R-:W-:Y:S01]  /*5a20*/  MUFU.EX2 R53, R53 ;  /* 0x0000003500357308 */ /* 0x000fe20000000800 */
[----:B------:R-:W-:Y:S02]  /*5a30*/  F2FP.F16.F32.PACK_AB R7, R55, R58 ;  /* 0x0000003a3707723e */ /* 0x000fe400000000ff */
[----:B----4-:R-:W-:Y:S02]  /*5a40*/  F2FP.F16.F32.PACK_AB R4, R61, R64 ;  /* 0x000000403d04723e */ /* 0x010fe400000000ff */
[----:B------:R-:W-:-:S03]  /*5a50*/  F2FP.F16.F32.PACK_AB R6, R57, R60 ;  /* 0x0000003c3906723e */ /* 0x000fc600000000ff */
[----:B------:R-:W4:Y:S08]  /*5a60*/  MUFU.EX2 R122, R122 ;  /* 0x0000007a007a7308 */ /* 0x000f300000000800 */
[----:B------:R-:W-:Y:S01]  /*5a70*/  MUFU.EX2 R54, R54 ;  /* 0x0000003600367308 */ /* 0x000fe20000000800 */
[C---:B---3--:R-:W-:Y:S07]  /*5a80*/  HMMA.16816.F32 R72, R4.reuse, R8, R72 ;  /* 0x000000080448723c */ /* 0x048fee0000001848 */
[----:B------:R-:W3:Y:S01]  /*5a90*/  MUFU.EX2 R49, R49 ;  /* 0x0000003100317308 */ /* 0x000ee20000000800 */
[C---:B------:R-:W-:Y:S01]  /*5aa0*/  HMMA.16816.F32 R76, R4.reuse, R10, R76 ;  /* 0x0000000a044c723c */ /* 0x040fe2000000184c */
[----:B------:R-:W1:Y:S07]  /*5ab0*/  LDSM.16.MT88.4 R8, [R168+0xbc00] ;  /* 0x00bc0000a808783b */ /* 0x000e6e0000004200 */
[C---:B-----5:R-:W-:Y:S08]  /*5ac0*/  HMMA.16816.F32 R112, R4.reuse, R12, R112 ;  /* 0x0000000c0470723c */ /* 0x060ff00000001870 */
[C---:B------:R-:W-:Y:S01]  /*5ad0*/  HMMA.16816.F32 R68, R4.reuse, R14, R68 ;  /* 0x0000000e0444723c */ /* 0x040fe20000001844 */
[----:B------:R-:W5:Y:S07]  /*5ae0*/  LDSM.16.MT88.4 R12, [R170+0xbc00] ;  /* 0x00bc0000aa0c783b */ /* 0x000f6e0000004200 */
[C---:B-1----:R-:W-:Y:S08]  /*5af0*/  HMMA.16816.F32 R88, R4.reuse, R8, R88 ;  /* 0x000000080458723c */ /* 0x042ff00000001858 */
        /* <DEDUP_REMOVED lines=9> */
[----:B------:R-:W-:Y:S01]  /*5b90*/  HMMA.16816.F32 R100, R4, R14, R100 ;  /* 0x0000000e0464723c */ /* 0x000fe20000001864 */
[----:B------:R-:W5:Y:S01]  /*5ba0*/  LDSM.16.MT88.4 R12, [R170+0xa000] ;  /* 0x00a00000aa0c783b */ /* 0x000f620000004200 */
[----:B------:R-:W-:-:S02]  /*5bb0*/  F2FP.F16.F32.PACK_AB R5, R138, R139 ;  /* 0x0000008b8a05723e */ /* 0x000fc400000000ff */
[----:B------:R-:W-:Y:S02]  /*5bc0*/  F2FP.F16.F32.PACK_AB R7, R130, R129 ;  /* 0x000000818207723e */ /* 0x000fe400000000ff */
[----:B------:R-:W-:Y:S02]  /*5bd0*/  F2FP.F16.F32.PACK_AB R4, R141, R142 ;  /* 0x0000008e8d04723e */ /* 0x000fe400000000ff */
[----:B------:R-:W-:-:S07]  /*5be0*/  F2FP.F16.F32.PACK_AB R6, R140, R131 ;  /* 0x000000838c06723e */ /* 0x000fce00000000ff */
        /* <DEDUP_REMOVED lines=22> */
[C---:B------:R-:W-:Y:S08]  /*5d50*/  HMMA.16816.F32 R112, R4.reuse, R16, R112 ;  /* 0x000000100470723c */ /* 0x040ff00000001870 */
[C---:B------:R-:W-:Y:S01]  /*5d60*/  HMMA.16816.F32 R68, R4.reuse, R18, R68 ;  /* 0x000000120444723c */ /* 0x040fe20000001844 */
[----:B------:R-:W2:Y:S07]  /*5d70*/  LDSM.16.MT88.4 R16, [R168+0xc400] ;  /* 0x00c40000a810783b */ /* 0x000eae0000004200 */
[C---:B-1----:R-:W-:Y:S08]  /*5d80*/  HMMA.16816.F32 R80, R4.reuse, R8, R80 ;  /* 0x000000080450723c */ /* 0x042ff00000001850 */
[C---:B------:R-:W-:Y:S01]  /*5d90*/  HMMA.16816.F32 R84, R4.reuse, R10, R84 ;  /* 0x0000000a0454723c */ /* 0x040fe20000001854 */
[----:B------:R-:W1:Y:S07]  /*5da0*/  LDSM.16.MT88.4 R8, [R168+0xe400] ;  /* 0x00e40000a808783b */ /* 0x000e6e0000004200 */
[C---:B-----5:R-:W-:Y:S08]  /*5db0*/  HMMA.16816.F32 R72, R4.reuse, R12, R72 ;  /* 0x0000000c0448723c */ /* 0x060ff00000001848 */
[C---:B------:R-:W-:Y:S01]  /*5dc0*/  HMMA.16816.F32 R76, R4.reuse, R14, R76 ;  /* 0x0000000e044c723c */ /* 0x040fe2000000184c */
[----:B------:R-:W5:Y:S07]  /*5dd0*/  LDSM.16.MT88.4 R12, [R170+0xe400] ;  /* 0x00e40000aa0c783b */ /* 0x000f6e0000004200 */
[C---:B--2---:R-:W-:Y:S08]  /*5de0*/  HMMA.16816.F32 R88, R4.reuse, R16, R88 ;  /* 0x000000100458723c */ /* 0x044ff00000001858 */
[C---:B------:R-:W-:Y:S01]  /*5df0*/  HMMA.16816.F32 R92, R4.reuse, R18, R92 ;  /* 0x00000012045c723c */ /* 0x040fe2000000185c */
[----:B------:R-:W2:Y:S07]  /*5e00*/  LDSM.16.MT88.4 R16, [R170+0xc800] ;  /* 0x00c80000aa10783b */ /* 0x000eae0000004200 */
[C---:B-1----:R-:W-:Y:S08]  /*5e10*/  HMMA.16816.F32 R108, R4.reuse, R8, R108 ;  /* 0x00000008046c723c */ /* 0x042ff0000000186c */
[C---:B------:R-:W-:Y:S01]  /*5e20*/  HMMA.16816.F32 R104, R4.reuse, R10, R104 ;  /* 0x0000000a0468723c */ /* 0x040fe20000001868 */
[----:B------:R-:W1:Y:S07]  /*5e30*/  LDSM.16.MT88.4 R8, [R170+0xa800] ;  /* 0x00a80000aa08783b */ /* 0x000e6e0000004200 */
[C---:B-----5:R-:W-:Y:S08]  /*5e40*/  HMMA.16816.F32 R96, R4.reuse, R12, R96 ;  /* 0x0000000c0460723c */ /* 0x060ff00000001860 */
[----:B------:R-:W-:Y:S01]  /*5e50*/  HMMA.16816.F32 R100, R4, R14, R100 ;  /* 0x0000000e0464723c */ /* 0x000fe20000001864 */
[----:B------:R-:W-:Y:S01]  /*5e60*/  FADD.FTZ R4, R20, R121 ;  /* 0x0000007914047221 */ /* 0x000fe20000010000 */
[----:B------:R-:W-:Y:S01]  /*5e70*/  FADD.FTZ R6, R38, R117 ;  /* 0x0000007526067221 */ /* 0x000fe20000010000 */
[----:B------:R-:W5:Y:S01]  /*5e80*/  LDSM.16.MT88.4 R20, [R168+0xa800] ;  /* 0x00a80000a814783b */ /* 0x000f620000004200 */
[----:B------:R-:W-:Y:S01]  /*5e90*/  F2FP.F16.F32.PACK_AB R5, R67, R56 ;  /* 0x000000384305723e */ /* 0x000fe200000000ff */
[----:B------:R-:W-:Y:S01]  /*5ea0*/  FADD.FTZ R51, R51, R4 ;  /* 0x0000000433337221 */ /* 0x000fe20000010000 */
[----:B------:R-:W-:Y:S01]  /*5eb0*/  FADD.FTZ R37, R37, R6 ;  /* 0x0000000625257221 */ /* 0x000fe20000010000 */
[----:B------:R-:W-:Y:S01]  /*5ec0*/  F2FP.F16.F32.PACK_AB R7, R65, R52 ;  /* 0x000000344107723e */ /* 0x000fe200000000ff */
[----:B------:R-:W5:Y:S01]  /*5ed0*/  LDSM.16.MT88.4 R12, [R170+0xe800] ;  /* 0x00e80000aa0c783b */ /* 0x000f620000004200 */
[----:B----4-:R-:W-:Y:S01]  /*5ee0*/  F2FP.F16.F32.PACK_AB R4, R122, R53 ;  /* 0x000000357a04723e */ /* 0x010fe200000000ff */
[--C-:B------:R-:W-:Y:S01]  /*5ef0*/  FFMA.FTZ R38, R48, UR6, -R39.reuse ;  /* 0x0000000630267c23 */ /* 0x100fe20008010827 */
[----:B---3--:R-:W-:Y:S01]  /*5f00*/  F2FP.F16.F32.PACK_AB R6, R49, R54 ;  /* 0x000000363106723e */ /* 0x008fe200000000ff */
[--C-:B------:R-:W-:Y:S01]  /*5f10*/  FFMA.FTZ R48, R46, UR6, -R39.reuse ;  /* 0x000000062e307c23 */ /* 0x100fe20008010827 */
[--C-:B------:R-:W-:Y:S01]  /*5f20*/  FFMA.FTZ R46, R44, UR6, -R39.reuse ;  /* 0x000000062c2e7c23 */ /* 0x100fe20008010827 */
[----:B------:R-:W-:Y:S01]  /*5f30*/  FFMA.FTZ R39, R42, UR6, -R39 ;  /* 0x000000062a277c23 */ /* 0x000fe20008010827 */
[--C-:B------:R-:W-:Y:S01]  /*5f40*/  FFMA.FTZ R44, R43, UR6, -R40.reuse ;  /* 0x000000062b2c7c23 */ /* 0x100fe20008010828 */
[----:B------:R-:W-:Y:S01]  /*5f50*/  FADD.FTZ R50, R50, R51 ;  /* 0x0000003332327221 */ /* 0x000fe20000010000 */
[----:B------:R-:W-:Y:S01]  /*5f60*/  FADD.FTZ R43, R36, R37 ;  /* 0x00000025242b7221 */ /* 0x000fe20000010000 */
[----:B------:R-:W-:Y:S01]  /*5f70*/  FFMA.FTZ R42, R41, UR6, -R40 ;  /* 0x00000006292a7c23 */ /* 0x000fe20008010828 */
[----:B------:R-:W-:Y:S01]  /*5f80*/  MUFU.EX2 R38, R38 ;  /* 0x0000002600267308 */ /* 0x000fe20000000800 */
[C---:B--2---:R-:W-:Y:S07]  /*5f90*/  HMMA.16816.F32 R80, R4.reuse, R16, R80 ;  /* 0x000000100450723c */ /* 0x044fee0000001850 */
[----:B------:R-:W2:Y:S01]  /*5fa0*/  MUFU.EX2 R37, R48 ;  /* 0x0000003000257308 */ /* 0x000ea20000000800 */
[C---:B-1----:R-:W-:Y:S07]  /*5fb0*/  HMMA.16816.F32 R112, R4.reuse, R8, R112 ;  /* 0x000000080470723c */ /* 0x042fee0000001870 */
[----:B------:R-:W-:Y:S01]  /*5fc0*/  MUFU.EX2 R36, R46 ;  /* 0x0000002e00247308 */ /* 0x000fe20000000800 */
[C---:B------:R-:W-:Y:S01]  /*5fd0*/  HMMA.16816.F32 R68, R4.reuse, R10, R68 ;  /* 0x0000000a0444723c */ /* 0x040fe20000001844 */
[----:B------:R-:W1:Y:S06]  /*5fe0*/  LDSM.16.MT88.4 R8, [R168+0xc800] ;  /* 0x00c80000a808783b */ /* 0x000e6c0000004200 */
[----:B------:R-:W3:Y:S01]  /*5ff0*/  MUFU.EX2 R39, R39 ;  /* 0x0000002700277308 */ /* 0x000ee20000000800 */
[C---:B-----5:R-:W-:Y:S07]  /*6000*/  HMMA.16816.F32 R72, R4.reuse, R20, R72 ;  /* 0x000000140448723c */ /* 0x060fee0000001848 */
[----:B------:R-:W-:Y:S01]  /*6010*/  MUFU.EX2 R40, R47 ;  /* 0x0000002f00287308 */ /* 0x000fe20000000800 */
[C---:B------:R-:W-:Y:S01]  /*6020*/  HMMA.16816.F32 R76, R4.reuse, R22, R76 ;  /* 0x00000016044c723c */ /* 0x040fe2000000184c */
[----:B------:R-:W4:Y:S06]  /*6030*/  LDSM.16.MT88.4 R20, [R168+0xe800] ;  /* 0x00e80000a814783b */ /* 0x000f2c0000004200 */
[----:B------:R-:W5:Y:S01]  /*6040*/  MUFU.EX2 R41, R45 ;  /* 0x0000002d00297308 */ /* 0x000f620000000800 */
[----:B------:R-:W-:Y:S01]  /*6050*/  HMMA.16816.F32 R96, R4, R12, R96 ;  /* 0x0000000c0460723c */ /* 0x000fe20000001860 */
[----:B------:R-:W-:Y:S01]  /*6060*/  FADD.FTZ R13, R35, R50 ;  /* 0x00000032230d7221 */ /* 0x000fe20000010000 */
[----:B------:R-:W-:-:S03]  /*6070*/  FADD.FTZ R12, R32, R43 ;  /* 0x0000002b200c7221 */ /* 0x000fc60000010000 */
[----:B------:R-:W-:Y:S01]  /*6080*/  FADD.FTZ R34, R34, R13 ;  /* 0x0000000d22227221 */ /* 0x000fe20000010000 */
[----:B------:R-:W-:Y:S01]  /*6090*/  FADD.FTZ R12, R29, R12 ;  /* 0x0000000c1d0c7221 */ /* 0x000fe20000010000 */
[----:B------:R-:W-:Y:S01]  /*60a0*/  MUFU.EX2 R35, R44 ;  /* 0x0000002c00237308 */ /* 0x000fe20000000800 */
[C---:B------:R-:W-:Y:S01]  /*60b0*/  HMMA.16816.F32 R84, R4.reuse, R18, R84 ;  /* 0x000000120454723c */ /* 0x040fe20000001854 */
[----:B------:R-:W-:Y:S01]  /*60c0*/  FADD.FTZ R33, R33, R34 ;  /* 0x0000002221217221 */ /* 0x000fe20000010000 */
[----:B------:R-:W5:Y:S03]  /*60d0*/  LDSM.16.MT88.4 R16, [R168+0xac00] ;  /* 0x00ac0000a810783b */ /* 0x000f660000004200 */
[----:B------:R-:W-:Y:S02]  /*60e0*/  FADD.FTZ R30, R30, R33 ;  /* 0x000000211e1e7221 */ /* 0x000fe40000010000 */
[----:B------:R-:W5:Y:S01]  /*60f0*/  MUFU.EX2 R32, R42 ;  /* 0x0000002a00207308 */ /* 0x000f620000000800 */
[----:B------:R-:W-:Y:S01]  /*6100*/  HMMA.16816.F32 R100, R4, R14, R100 ;  /* 0x0000000e0464723c */ /* 0x000fe20000001864 */
[----:B------:R-:W-:-:S04]  /*6110*/  FADD.FTZ R27, R27, R30 ;  /* 0x0000001e1b1b7221 */ /* 0x000fc80000010000 */
[----:B------:R-:W-:-:S03]  /*6120*/  FADD.FTZ R26, R26, R27 ;  /* 0x0000001b1a1a7221 */ /* 0x000fc60000010000 */
[----:B-1----:R-:W-:Y:S01]  /*6130*/  HMMA.16816.F32 R88, R4, R8, R88 ;  /* 0x000000080458723c */ /* 0x002fe20000001858 */
[----:B------:R-:W-:-:S04]  /*6140*/  FADD.FTZ R25, R25, R26 ;  /* 0x0000001a19197221 */ /* 0x000fc80000010000 */
[----:B------:R-:W-:-:S03]  /*6150*/  FADD.FTZ R64, R64, R25 ;  /* 0x0000001940407221 */ /* 0x000fc60000010000 */
[----:B------:R-:W-:Y:S01]  /*6160*/  HMMA.16816.F32 R92, R4, R10, R92 ;  /* 0x0000000a045c723c */ /* 0x000fe2000000185c */
[----:B------:R-:W1:Y:S01]  /*6170*/  LDSM.16.MT88.4 R8, [R170+0xac00] ;  /* 0x00ac0000aa08783b */ /* 0x000e620000004200 */
[----:B------:R-:W-:-:S04]  /*6180*/  FADD.FTZ R61, R61, R64 ;  /* 0x000000403d3d7221 */ /* 0x000fc80000010000 */
[----:B------:R-:W-:Y:S02]  /*6190*/  FADD.FTZ R60, R60, R61 ;  /* 0x0000003d3c3c7221 */ /* 0x000fe40000010000 */
[----:B----4-:R-:W-:Y:S01]  /*61a0*/  HMMA.16816.F32 R108, R4, R20, R108 ;  /* 0x00000014046c723c */ /* 0x010fe2000000186c */
[----:B------:R-:W-:Y:S01]  /*61b0*/  FADD.FTZ R21, R31, R12 ;  /* 0x0000000c1f157221 */ /* 0x000fe20000010000 */
[----:B------:R-:W-:Y:S01]  /*61c0*/  FADD.FTZ R57, R57, R60 ;  /* 0x0000003c39397221 */ /* 0x000fe20000010000 */
[----:B------:R-:W4:Y:S02]  /*61d0*/  LDSM.16.MT88.4 R12, [R170+0xcc00] ;  /* 0x00cc0000aa0c783b */ /* 0x000f240000004200 */
[----:B------:R-:W-:-:S03]  /*61e0*/  FADD.FTZ R21, R28, R21 ;  /* 0x000000151c157221 */ /* 0x000fc60000010000 */
[----:B------:R-:W-:Y:S01]  /*61f0*/  HMMA.16816.F32 R104, R4, R22, R104 ;  /* 0x000000160468723c */ /* 0x000fe20000001868 */
[----:B--2---:R-:W-:Y:S01]  /*6200*/  F2FP.F16.F32.PACK_AB R5, R37, R38 ;  /* 0x000000262505723e */ /* 0x004fe200000000ff */
[----:B------:R-:W-:Y:S01]  /*6210*/  FADD.FTZ R24, R24, R21 ;  /* 0x0000001518187221 */ /* 0x000fe20000010000 */
[----:B---3--:R-:W-:Y:S02]  /*6220*/  F2FP.F16.F32.PACK_AB R7, R39, R36 ;  /* 0x000000242707723e */ /* 0x008fe400000000ff */
[----:B-----5:R-:W-:Y:S01]  /*6230*/  F2FP.F16.F32.PACK_AB R4, R41, R40 ;  /* 0x000000282904723e */ /* 0x020fe200000000ff */
[----:B------:R-:W-:Y:S01]  /*6240*/  FADD.FTZ R3, R3, R24 ;  /* 0x0000001803037221 */ /* 0x000fe20000010000 */
[----:B------:R-:W-:-:S03]  /*6250*/  F2FP.F16.F32.PACK_AB R6, R32, R35 ;  /* 0x000000232006723e */ /* 0x000fc600000000ff */
[----:B------:R-:W-:-:S04]  /*6260*/  FADD.FTZ R62, R62, R3 ;  /* 0x000000033e3e7221 */ /* 0x000fc80000010000 */
[----:B------:R-:W-:Y:S01]  /*6270*/  FADD.FTZ R59, R59, R62 ;  /* 0x0000003e3b3b7221 */ /* 0x000fe20000010000 */
[----:B------:R-:W-:Y:S03]  /*6280*/  HMMA.16816.F32 R72, R4, R16, R72 ;  /* 0x000000100448723c */ /* 0x000fe60000001848 */
[----:B------:R-:W-:-:S04]  /*6290*/  FADD.FTZ R20, R58, R59 ;  /* 0x0000003b3a147221 */ /* 0x000fc80000010000 */
[----:B------:R-:W-:Y:S01]  /*62a0*/  FADD.FTZ R20, R55, R20 ;  /* 0x0000001437147221 */ /* 0x000fe20000010000 */
[----:B------:R-:W-:Y:S01]  /*62b0*/  HMMA.16816.F32 R76, R4, R18, R76 ;  /* 0x00000012044c723c */ /* 0x000fe2000000184c */
[----:B------:R-:W2:Y:S02]  /*62c0*/  LDSM.16.MT88.4 R16, [R170+0xec00] ;  /* 0x00ec0000aa10783b */ /* 0x000ea40000004200 */
[----:B------:R-:W-:Y:S01]  /*62d0*/  FADD.FTZ R139, R139, R20 ;  /* 0x000000148b8b7221 */ /* 0x000fe20000010000 */
[----:B------:R-:W-:-:S03]  /*62e0*/  FADD.FTZ R20, R142, R57 ;  /* 0x000000398e147221 */ /* 0x000fc60000010000 */
[----:B------:R-:W-:Y:S01]  /*62f0*/  FADD.FTZ R138, R138, R139 ;  /* 0x0000008b8a8a7221 */ /* 0x000fe20000010000 */
[C---:B-1----:R-:W-:Y:S01]  /*6300*/  HMMA.16816.F32 R112, R4.reuse, R8, R112 ;  /* 0x000000080470723c */ /* 0x042fe20000001870 */
[----:B------:R-:W-:Y:S02]  /*6310*/  FADD.FTZ R20, R141, R20 ;  /* 0x000000148d147221 */ /* 0x000fe40000010000 */
[----:B------:R-:W-:Y:S02]  /*6320*/  FADD.FTZ R129, R129, R138 ;  /* 0x0000008a81817221 */ /* 0x000fe40000010000 */
[----:B------:R-:W-:Y:S02]  /*6330*/  FADD.FTZ R131, R131, R20 ;  /* 0x0000001483837221 */ /* 0x000fe40000010000 */
[----:B------:R-:W-:Y:S01]  /*6340*/  FADD.FTZ R130, R130, R129 ;  /* 0x0000008182827221 */ /* 0x000fe20000010000 */
[----:B------:R-:W-:Y:S01]  /*6350*/  HMMA.16816.F32 R68, R4, R10, R68 ;  /* 0x0000000a0444723c */ /* 0x000fe20000001844 */
[----:B------:R-:W1:Y:S01]  /*6360*/  LDSM.16.MT88.4 R8, [R168+0xcc00] ;  /* 0x00cc0000a808783b */ /* 0x000e620000004200 */
[----:B------:R-:W-:Y:S01]  /*6370*/  FADD.FTZ R140, R140, R131 ;  /* 0x000000838c8c7221 */ /* 0x000fe20000010000 */
[----:B------:R-:W-:-:S04]  /*6380*/  FADD.FTZ R3, R143, R130 ;  /* 0x000000828f037221 */ /* 0x000fc80000010000 */
[----:B------:R-:W-:Y:S01]  /*6390*/  FADD.FTZ R3, R116, R3 ;  /* 0x0000000374037221 */ /* 0x000fe20000010000 */
[----:B----4-:R-:W-:Y:S03]  /*63a0*/  HMMA.16816.F32 R80, R4, R12, R80 ;  /* 0x0000000c0450723c */ /* 0x010fe60000001850 */
[----:B------:R-:W-:-:S04]  /*63b0*/  FADD.FTZ R66, R66, R3 ;  /* 0x0000000342427221 */ /* 0x000fc80000010000 */
[----:B------:R-:W-:Y:S01]  /*63c0*/  FADD.FTZ R137, R137, R66 ;  /* 0x0000004289897221 */ /* 0x000fe20000010000 */
[----:B------:R-:W-:Y:S01]  /*63d0*/  HMMA.16816.F32 R84, R4, R14, R84 ;  /* 0x0000000e0454723c */ /* 0x000fe20000001854 */
[----:B------:R-:W3:Y:S02]  /*63e0*/  LDSM.16.MT88.4 R12, [R168+0xec00] ;  /* 0x00ec0000a80c783b */ /* 0x000ee40000004200 */
[----:B------:R-:W-:-:S04]  /*63f0*/  FADD.FTZ R56, R56, R137 ;  /* 0x0000008938387221 */ /* 0x000fc80000010000 */
[----:B------:R-:W-:Y:S01]  /*6400*/  FADD.FTZ R67, R67, R56 ;  /* 0x0000003843437221 */ /* 0x000fe20000010000 */
[----:B--2---:R-:W-:Y:S03]  /*6410*/  HMMA.16816.F32 R96, R4, R16, R96 ;  /* 0x000000100460723c */ /* 0x004fe60000001860 */
[----:B------:R-:W-:-:S04]  /*6420*/  FADD.FTZ R52, R52, R67 ;  /* 0x0000004334347221 */ /* 0x000fc80000010000 */
[----:B------:R-:W-:Y:S01]  /*6430*/  FADD.FTZ R65, R65, R52 ;  /* 0x0000003441417221 */ /* 0x000fe20000010000 */
[----:B------:R-:W-:Y:S03]  /*6440*/  HMMA.16816.F32 R100, R4, R18, R100 ;  /* 0x000000120464723c */ /* 0x000fe60000001864 */
[----:B------:R-:W-:-:S04]  /*6450*/  FADD.FTZ R38, R38, R65 ;  /* 0x0000004126267221 */ /* 0x000fc80000010000 */
[----:B------:R-:W-:Y:S01]  /*6460*/  FADD.FTZ R37, R37, R38 ;  /* 0x0000002625257221 */ /* 0x000fe20000010000 */
[C---:B-1----:R-:W-:Y:S01]  /*6470*/  HMMA.16816.F32 R88, R4.reuse, R8, R88 ;  /* 0x000000080458723c */ /* 0x042fe20000001858 */
[----:B------:R-:W-:Y:S02]  /*6480*/  FADD.FTZ R9, R119, R140 ;  /* 0x0000008c77097221 */ /* 0x000fe40000010000 */
[----:B------:R-:W-:Y:S02]  /*6490*/  FADD.FTZ R36, R36, R37 ;  /* 0x0000002524247221 */ /* 0x000fe40000010000 */
[----:B------:R-:W-:Y:S02]  /*64a0*/  FADD.FTZ R9, R120, R9 ;  /* 0x0000000978097221 */ /* 0x000fe40000010000 */
[----:B------:R-:W-:Y:S01]  /*64b0*/  FADD.FTZ R196, R39, R36 ;  /* 0x0000002427c47221 */ /* 0x000fe20000010000 */
[----:B------:R-:W-:Y:S01]  /*64c0*/  HMMA.16816.F32 R92, R4, R10, R92 ;  /* 0x0000000a045c723c */ /* 0x000fe2000000185c */
[----:B------:R-:W-:-:S04]  /*64d0*/  FADD.FTZ R8, R118, R9 ;  /* 0x0000000976087221 */ /* 0x000fc80000010000 */
[----:B------:R-:W-:-:S03]  /*64e0*/  FADD.FTZ R8, R63, R8 ;  /* 0x000000083f087221 */ /* 0x000fc60000010000 */
[----:B---3--:R-:W-:Y:S01]  /*64f0*/  HMMA.16816.F32 R108, R4, R12, R108 ;  /* 0x0000000c046c723c */ /* 0x008fe2000000186c */
[----:B------:R-:W-:-:S04]  /*6500*/  FADD.FTZ R3, R53, R8 ;  /* 0x0000000835037221 */ /* 0x000fc80000010000 */
[----:B------:R-:W-:-:S03]  /*6510*/  FADD.FTZ R3, R122, R3 ;  /* 0x000000037a037221 */ /* 0x000fc60000010000 */
[----:B------:R-:W-:Y:S01]  /*6520*/  HMMA.16816.F32 R104, R4, R14, R104 ;  /* 0x0000000e0468723c */ /* 0x000fe20000001868 */
[----:B------:R-:W-:-:S04]  /*6530*/  FADD.FTZ R54, R54, R3 ;  /* 0x0000000336367221 */ /* 0x000fc80000010000 */
[----:B------:R-:W-:-:S04]  /*6540*/  FADD.FTZ R49, R49, R54 ;  /* 0x0000003631317221 */ /* 0x000fc80000010000 */
[----:B------:R-:W-:-:S04]  /*6550*/  FADD.FTZ R40, R40, R49 ;  /* 0x0000003128287221 */ /* 0x000fc80000010000 */
[----:B------:R-:W-:-:S04]  /*6560*/  FADD.FTZ R40, R41, R40 ;  /* 0x0000002829287221 */ /* 0x000fc80000010000 */
[----:B------:R-:W-:-:S04]  /*6570*/  FADD.FTZ R35, R35, R40 ;  /* 0x0000002823237221 */ /* 0x000fc80000010000 */
[----:B------:R-:W-:Y:S01]  /*6580*/  FADD.FTZ R195, R32, R35 ;  /* 0x0000002320c37221 */ /* 0x000fe20000010000 */
[----:B------:R-:W-:Y:S06]  /*6590*/  @!P0 BRA `(.L_x_475) ;  /* 0x0000004000e48947 */ /* 0x000fec0003800000 */
[----:B------:R-:W-:-:S04]  /*65a0*/  DEPBAR.LE SB0, 0x0 ;  /* 0x000080000000791a */ /* 0x000fc80000000000 */
[----:B------:R-:W-:Y:S06]  /*65b0*/  BAR.SYNC.DEFER_BLOCKING 0x0 ;  /* 0x0000000000007b1d */ /* 0x000fec0000010000 */
[----:B------:R-:W-:Y:S05]  /*65c0*/  BRA.U !UP1, `(.L_x_476) ;  /* 0x0000000109f07547 */ /* 0x000fea000b800000 */
[----:B------:R-:W1:Y:S01]  /*65d0*/  LDC R5, c[0x0][0x4f0] ;  /* 0x00013c00ff057b82 */ /* 0x000e620000000800 */
[----:B------:R-:W-:Y:S01]  /*65e0*/  IADD3 R4, PT, PT, R127, -0x100, RZ ;  /* 0xffffff007f047810 */ /* 0x000fe20007ffe0ff */
[----:B------:R-:W2:Y:S01]  /*65f0*/  LDCU.64 UR4, c[0x0][0x3a8] ;  /* 0x00007500ff0477ac */ /* 0x000ea20008000a00 */
[----:B------:R-:W-:Y:S02]  /*6600*/  IABS R9, R126 ;  /* 0x0000007e00097213 */ /* 0x000fe40000000000 */
[----:B------:R-:W-:Y:S02]  /*6610*/  IABS R7, R4 ;  /* 0x0000000400077213 */ /* 0x000fe40000000000 */
[-C--:B-1----:R-:W-:Y:S02]  /*6620*/  IABS R3, R5.reuse ;  /* 0x0000000500037213 */ /* 0x082fe40000000000 */
[-C--:B------:R-:W-:Y:S02]  /*6630*/  LOP3.LUT R4, R4, R5.reuse, RZ, 0x3c, !PT ;  /* 0x0000000504047212 */ /* 0x080fe400078e3cff */
[----:B------:R-:W1:Y:S01]  /*6640*/  I2F.RP R8, R3 ;  /* 0x0000000300087306 */ /* 0x000e620000209400 */
[----:B------:R-:W-:-:S02]  /*6650*/  LOP3.LUT R126, R126, R5, RZ, 0x3c, !PT ;  /* 0x000000057e7e7212 */ /* 0x000fc400078e3cff */
[----:B------:R-:W-:Y:S02]  /*6660*/  ISETP.GE.AND P0, PT, R4, RZ, PT ;  /* 0x000000ff0400720c */ /* 0x000fe40003f06270 */
[----:B------:R-:W-:-:S03]  /*6670*/  ISETP.GE.AND P2, PT, R126, RZ, PT ;  /* 0x000000ff7e00720c */ /* 0x000fc60003f46270 */
        /* <DEDUP_REMOVED lines=21> */
[----:B------:R-:W-:-:S02]  /*67d0*/  ISETP.NE.AND P1, PT, R5, RZ, PT ;  /* 0x000000ff0500720c */ /* 0x000fc40003f25270 */
[----:B------:R-:W-:-:S07]  /*67e0*/  LOP3.LUT R3, RZ, R5, RZ, 0x33, !PT ;  /* 0x00000005ff037212 */ /* 0x000fce00078e33ff */
[----:B------:R-:W-:Y:S02]  /*67f0*/  @P4 VIADD R10, R10, 0x1 ;  /* 0x000000010a0a4836 */ /* 0x000fe40000000000 */
[----:B------:R-:W-:Y:S02]  /*6800*/  @P5 IADD3 R11, PT, PT, R11, 0x1, RZ ;  /* 0x000000010b0b5810 */ /* 0x000fe40007ffe0ff */
[----:B------:R-:W-:Y:S02]  /*6810*/  @!P0 IMAD.MOV R10, RZ, RZ, -R10 ;  /* 0x000000ffff0a8224 */ /* 0x000fe400078e0a0a */
[----:B------:R-:W-:-:S03]  /*6820*/  @!P2 IADD3 R11, PT, PT, -R11, RZ, RZ ;  /* 0x000000ff0b0ba210 */ /* 0x000fc60007ffe1ff */
[C---:B------:R-:W-:Y:S02]  /*6830*/  SEL R6, R3.reuse, R10, !P1 ;  /* 0x0000000a03067207 */ /* 0x040fe40004800000 */
[----:B------:R-:W-:-:S03]  /*6840*/  SEL R3, R3, R11, !P1 ;  /* 0x0000000b03037207 */ /* 0x000fc60004800000 */
[----:B------:R-:W-:-:S04]  /*6850*/  IMAD.WIDE R12, R6, 0x4, R190 ;  /* 0x00000004060c7825 */ /* 0x000fc800078e02be */
[C---:B------:R-:W-:Y:S01]  /*6860*/  IMAD.WIDE R10, R3.reuse, 0x4, R190 ;  /* 0x00000004030a7825 */ /* 0x040fe200078e02be */
[----:B------:R-:W3:Y:S04]  /*6870*/  LDG.E R7, desc[UR16][R12.64] ;  /* 0x000000100c077981 */ /* 0x000ee8000c1e1900 */
[----:B------:R-:W3:Y:S01]  /*6880*/  LDG.E R4, desc[UR16][R10.64] ;  /* 0x000000100a047981 */ /* 0x000ee2000c1e1900 */
[----:B------:R-:W-:-:S04]  /*6890*/  IMAD.IADD R6, R3, 0x1, -R6 ;  /* 0x0000000103067824 */ /* 0x000fc800078e0a06 */
[----:B------:R-:W-:-:S04]  /*68a0*/  IMAD R5, R6, R5, -0x80 ;  /* 0xffffff8006057424 */ /* 0x000fc800078e0205 */
[----:B------:R-:W-:Y:S01]  /*68b0*/  IMAD.WIDE.U32 R8, R5, R124, RZ ;  /* 0x0000007c05087225 */ /* 0x000fe200078e00ff */
[----:B------:R-:W-:-:S05]  /*68c0*/  SHF.R.S32.HI R3, RZ, 0x1f, R5 ;  /* 0x0000001fff037819 */ /* 0x000fca0000011405 */
[----:B------:R-:W-:-:S04]  /*68d0*/  IMAD R6, R3, R124, RZ ;  /* 0x0000007c03067224 */ /* 0x000fc800078e02ff */
        /* <DEDUP_REMOVED lines=9> */
[----:B------:R-:W-:Y:S01]  /*6970*/  LEA.HI.X R181, R6, R181, R3, 0x1, P0 ;  /* 0x000000b506b57211 */ /* 0x000fe200000f0c03 */
[----:B------:R-:W-:Y:S06]  /*6980*/  BRA `(.L_x_477) ;  /* 0x00000000001c7947 */ /* 0x000fec0003800000 */
.L_x_476:
[----:B------:R-:W-:Y:S01]  /*6990*/  UMOV UR4, URZ ;  /* 0x000000ff00047c82 */ /* 0x000fe20008000000 */
[----:B------:R-:W-:Y:S01]  /*69a0*/  IMAD.SHL.U32 R4, R124, 0x80, RZ ;  /* 0x000000807c047824 */ /* 0x000fe200078e00ff */
[----:B------:R-:W-:-:S05]  /*69b0*/  IADD3 R3, P0, PT, RZ, -UR4, RZ ;  /* 0x80000004ff037c10 */ /* 0x000fca000ff1e0ff */
[----:B------:R-:W-:-:S05]  /*69c0*/  IMAD.X R4, RZ, RZ, ~R4, P0 ;  /* 0x000000ffff047224 */ /* 0x000fca00000e0e04 */
[----:B------:R-:W-:-:S04]  /*69d0*/  SHF.R.S64 R3, R3, 0x1f, R4 ;  /* 0x0000001f03037819 */ /* 0x000fc80000001004 */
[----:B------:R-:W-:-:S04]  /*69e0*/  IADD3 R180, P0, PT, R3, R180, RZ ;  /* 0x000000b403b47210 */ /* 0x000fc80007f1e0ff */
[----:B------:R-:W-:-:S09]  /*69f0*/  LEA.HI.X.SX32 R181, R4, R181, 0x1, P0 ;  /* 0x000000b504b57211 */ /* 0x000fd200000f0eff */
.L_x_477:
[----:B------:R-:W1:Y:S01]  /*6a00*/  LDCU UR4, c[0x0][0x440] ;  /* 0x00008800ff0477ac */ /* 0x000e620008000800 */
[C---:B------:R-:W-:Y:S01]  /*6a10*/  IMAD.SHL.U32 R3, R124.reuse, 0x40, RZ ;  /* 0x000000407c037824 */ /* 0x040fe200078e00ff */
[----:B------:R-:W-:-:S04]  /*6a20*/  SHF.L.U64.HI R124, R124, 0x6, R125 ;  /* 0x000000067c7c7819 */ /* 0x000fc8000001027d */
[----:B------:R-:W-:-:S04]  /*6a30*/  IADD3 R4, P0, PT, R3, R180, RZ ;  /* 0x000000b403047210 */ /* 0x000fc80007f1e0ff */
[----:B------:R-:W-:Y:S01]  /*6a40*/  IADD3 R8, P1, PT, R3, R4, RZ ;  /* 0x0000000403087210 */ /* 0x000fe20007f3e0ff */
[----:B------:R-:W-:-:S03]  /*6a50*/  IMAD.X R5, R124, 0x1, R181, P0 ;  /* 0x000000017c057824 */ /* 0x000fc600000e06b5 */
[----:B------:R-:W-:Y:S01]  /*6a60*/  IADD3 R10, P0, PT, R3, R8, RZ ;  /* 0x00000008030a7210 */ /* 0x000fe20007f1e0ff */
[----:B------:R-:W-:Y:S02]  /*6a70*/  IMAD.X R9, R124, 0x1, R5, P1 ;  /* 0x000000017c097824 */ /* 0x000fe400008e0605 */
[----:B------:R-:W-:Y:S01]  /*6a80*/  IMAD.SHL.U32 R3, R183, 0x2, RZ ;  /* 0x00000002b7037824 */ /* 0x000fe200078e00ff */
[----:B-1----:R-:W-:Y:S01]  /*6a90*/  ISETP.GE.AND P3, PT, R176, UR4, PT ;  /* 0x00000004b0007c0c */ /* 0x002fe2000bf66270 */
[----:B------:R-:W-:Y:S01]  /*6aa0*/  IMAD.X R11, R124, 0x1, R9, P0 ;  /* 0x000000017c0b7824 */ /* 0x000fe200000e0609 */
[----:B------:R-:W-:Y:S02]  /*6ab0*/  ISETP.GE.AND P4, PT, R188, UR4, PT ;  /* 0x00000004bc007c0c */ /* 0x000fe4000bf86270 */
[----:B------:R-:W-:Y:S02]  /*6ac0*/  ISETP.GE.AND P2, PT, R175, UR4, PT ;  /* 0x00000004af007c0c */ /* 0x000fe4000bf46270 */
[----:B------:R-:W-:-:S05]  /*6ad0*/  LOP3.LUT R3, R3, 0x6, RZ, 0xc0, !PT ;  /* 0x0000000603037812 */ /* 0x000fca00078ec0ff */
[----:B------:R-:W-:Y:S02]  /*6ae0*/  IMAD R3, R134, 0x80, R3 ;  /* 0x0000008086037824 */ /* 0x000fe400078e0203 */
[----:B------:R-:W-:Y:S02]  /*6af0*/  @!P3 IMAD.MOV.U32 R6, RZ, RZ, R180 ;  /* 0x000000ffff06b224 */ /* 0x000fe400078e00b4 */
[----:B------:R-:W-:Y:S01]  /*6b00*/  @!P3 IMAD.MOV.U32 R7, RZ, RZ, R181 ;  /* 0x000000ffff07b224 */ /* 0x000fe200078e00b5 */
[----:B------:R-:W-:Y:S01]  /*6b10*/  @!PT LDS RZ, [RZ] ;  /* 0x00000000fffff984 */ /* 0x000fe20000000800 */
[----:B------:R-:W-:Y:S01]  /*6b20*/  @!PT LDS RZ, [RZ] ;  /* 0x00000000fffff984 */ /* 0x000fe20000000800 */
[----:B------:R-:W-:Y:S01]  /*6b30*/  @!PT LDS RZ, [RZ] ;  /* 0x00000000fffff984 */ /* 0x000fe20000000800 */
[----:B------:R-:W-:Y:S04]  /*6b40*/  @!P4 LDGSTS.E.BYPASS.LTC128B.128 [R187+0x9000], desc[UR16][R180.64] ;  /* 0x09000000b4bbcfae */ /* 0x000fe8000b981a10 */
[----:B------:R-:W-:Y:S04]  /*6b50*/  @P4 STS.128 [R187+0x9000], RZ ;  /* 0x009000ffbb004388 */ /* 0x000fe80000000c00 */
        /* <DEDUP_REMOVED lines=23> */
[----:B------:R1:W-:Y:S04]  /*6cd0*/  @!P2 LDGSTS.E.BYPASS.LTC128B.128 [R187+0xd800], desc[UR16][R4.64+0x80] ;  /* 0x0d80008004bbafae */ /* 0x0003e8000b981a10 */
        /* <DEDUP_REMOVED lines=31> */
[----:B------:R-:W-:Y:S04]  /*6ed0*/  LDSM.16.M88.4 R20, [R173] ;  /* 0x00000000ad14783b */ /* 0x000fe80000000200 */
[----:B------:R-:W3:Y:S04]  /*6ee0*/  LDSM.16.M88.4 R12, [R172+0x3000] ;  /* 0x00300000ac0c783b */ /* 0x000ee80000000200 */
[----:B-1----:R-:W2:Y:S04]  /*6ef0*/  LDSM.16.M88.4 R4, [R172+0x3400] ;  /* 0x00340000ac04783b */ /* 0x002ea80000000200 */
[----:B------:R-:W1:Y:S04]  /*6f00*/  LDSM.16.M88.4 R52, [R172+0x3c00] ;  /* 0x003c0000ac34783b */ /* 0x000e680000000200 */
[----:B------:R-:W4:Y:S04]  /*6f10*/  LDSM.16.M88.4 R44, [R172+0x4000] ;  /* 0x00400000ac2c783b */ /* 0x000f280000000200 */
[----:B------:R-:W-:Y:S04]  /*6f20*/  LDSM.16.M88.4 R116, [R171] ;  /* 0x00000000ab74783b */ /* 0x000fe80000000200 */
[----:B------:R-:W5:Y:S04]  /*6f30*/  LDSM.16.M88.4 R32, [R169+0x3000] ;  /* 0x00300000a920783b */ /* 0x000f680000000200 */
[----:B------:R-:W5:Y:S04]  /*6f40*/  LDSM.16.M88.4 R60, [R172+0x3800] ;  /* 0x00380000ac3c783b */ /* 0x000f680000000200 */
[----:B------:R-:W5:Y:S04]  /*6f50*/  LDSM.16.M88.4 R24, [R169+0x3400] ;  /* 0x00340000a918783b */ /* 0x000f680000000200 */
[----:B------:R-:W5:Y:S04]  /*6f60*/  LDSM.16.M88.4 R36, [R172+0x4400] ;  /* 0x00440000ac24783b */ /* 0x000f680000000200 */
[----:B------:R-:W5:Y:S04]  /*6f70*/  LDSM.16.M88.4 R28, [R172+0x4800] ;  /* 0x00480000ac1c783b */ /* 0x000f680000000200 */
[----:B------:R-:W5:Y:S01]  /*6f80*/  LDSM.16.M88.4 R128, [R172+0x4c00] ;  /* 0x004c0000ac80783b */ /* 0x000f620000000200 */
[C---:B---3--:R-:W-:Y:S03]  /*6f90*/  HMMA.16816.F32 R16, R20.reuse, R12, RZ ;  /* 0x0000000c1410723c */ /* 0x048fe600000018ff */
[----:B------:R-:W3:Y:S04]  /*6fa0*/  LDSM.16.M88.4 R124, [R169+0x3c00] ;  /* 0x003c0000a97c783b */ /* 0x000ee80000000200 */
[----:B------:R-:W3:Y:S01]  /*6fb0*/  LDSM.16.M88.4 R120, [R169+0x4000] ;  /* 0x00400000a978783b */ /* 0x000ee20000000200 */
[C---:B------:R-:W-:Y:S03]  /*6fc0*/  HMMA.16816.F32 R12, R20.reuse, R14, RZ ;  /* 0x0000000e140c723c */ /* 0x040fe600000018ff */
[----:B------:R-:W3:Y:S04]  /*6fd0*/  LDSM.16.M88.4 R140, [R169+0x3800] ;  /* 0x00380000a98c783b */ /* 0x000ee80000000200 */
[----:B------:R-:W0:Y:S01]  /*6fe0*/  LDGDEPBAR ;  /* 0x00000000000079af */ /* 0x000e220000000000 */
[C---:B--2---:R-:W-:Y:S08]  /*6ff0*/  HMMA.16816.F32 R8, R20.reuse, R4, RZ ;  /* 0x000000041408723c */ /* 0x044ff000000018ff */
[C---:B------:R-:W-:Y:S08]  /*7000*/  HMMA.16816.F32 R4, R20.reuse, R6, RZ ;  /* 0x000000061404723c */ /* 0x040ff000000018ff */
[C---:B-1----:R-:W-:Y:S08]  /*7010*/  HMMA.16816.F32 R56, R20.reuse, R52, RZ ;  /* 0x000000341438723c */ /* 0x042ff000000018ff */
[C---:B----4-:R-:W-:Y:S08]  /*7020*/  HMMA.16816.F32 R48, R20.reuse, R44, RZ ;  /* 0x0000002c1430723c */ /* 0x050ff000000018ff */
[C---:B------:R-:W-:Y:S08]  /*7030*/  HMMA.16816.F32 R52, R20.reuse, R54, RZ ;  /* 0x000000361434723c */ /* 0x040ff000000018ff */
[----:B------:R-:W-:Y:S08]  /*7040*/  HMMA.16816.F32 R44, R20, R46, RZ ;  /* 0x0000002e142c723c */ /* 0x000ff000000018ff */
[C---:B-----5:R-:W-:Y:S08]  /*7050*/  HMMA.16816.F32 R16, R116.reuse, R32, R16 ;  /* 0x000000207410723c */ /* 0x060ff00000001810 */
[----:B------:R-:W-:Y:S08]  /*7060*/  HMMA.16816.F32 R12, R116, R34, R12 ;  /* 0x00000022740c723c */ /* 0x000ff0000000180c */
[----:B------:R-:W-:Y:S08]  /*7070*/  HMMA.16816.F32 R64, R20, R60, RZ ;  /* 0x0000003c1440723c */ /* 0x000ff000000018ff */
[C---:B------:R-:W-:Y:S08]  /*7080*/  HMMA.16816.F32 R8, R116.reuse, R24, R8 ;  /* 0x000000187408723c */ /* 0x040ff00000001808 */
[----:B------:R-:W-:Y:S08]  /*7090*/  HMMA.16816.F32 R4, R116, R26, R4 ;  /* 0x0000001a7404723c */ /* 0x000ff00000001804 */
[C---:B------:R-:W-:Y:S08]  /*70a0*/  HMMA.16816.F32 R40, R20.reuse, R36, RZ ;  /* 0x000000241428723c */ /* 0x040ff000000018ff */
[C---:B------:R-:W-:Y:S08]  /*70b0*/  HMMA.16816.F32 R32, R20.reuse, R28, RZ ;  /* 0x0000001c1420723c */ /* 0x040ff000000018ff */
[C---:B------:R-:W-:Y:S08]  /*70c0*/  HMMA.16816.F32 R60, R20.reuse, R62, RZ ;  /* 0x0000003e143c723c */ /* 0x040ff000000018ff */
[C---:B------:R-:W-:Y:S08]  /*70d0*/  HMMA.16816.F32 R36, R20.reuse, R38, RZ ;  /* 0x000000261424723c */ /* 0x040ff000000018ff */
[C---:B------:R-:W-:Y:S08]  /*70e0*/  HMMA.16816.F32 R28, R20.reuse, R30, RZ ;  /* 0x0000001e141c723c */ /* 0x040ff000000018ff */
[C---:B------:R-:W-:Y:S08]  /*70f0*/  HMMA.16816.F32 R24, R20.reuse, R128, RZ ;  /* 0x000000801418723c */ /* 0x040ff000000018ff */
[----:B------:R-:W-:Y:S01]  /*7100*/  HMMA.16816.F32 R20, R20, R130, RZ ;  /* 0x000000821414723c */ /* 0x000fe200000018ff */
[----:B------:R-:W1:Y:S07]  /*7110*/  LDSM.16.M88.4 R128, [R169+0x4400] ;  /* 0x00440000a980783b */ /* 0x000e6e0000000200 */
[C---:B---3--:R-:W-:Y:S08]  /*7120*/  HMMA.16816.F32 R56, R116.reuse, R124, R56 ;  /* 0x0000007c7438723c */ /* 0x048ff00000001838 */
[C---:B------:R-:W-:Y:S01]  /*7130*/  HMMA.16816.F32 R52, R116.reuse, R126, R52 ;  /* 0x0000007e7434723c */ /* 0x040fe20000001834 */
[----:B------:R-:W2:Y:S07]  /*7140*/  LDSM.16.M88.4 R124, [R169+0x4800] ;  /* 0x00480000a97c783b */ /* 0x000eae0000000200 */
[C---:B------:R-:W-:Y:S08]  /*7150*/  HMMA.16816.F32 R48, R116.reuse, R120, R48 ;  /* 0x000000787430723c */ /* 0x040ff00000001830 */
[C---:B------:R-:W-:Y:S01]  /*7160*/  HMMA.16816.F32 R44, R116.reuse, R122, R44 ;  /* 0x0000007a742c723c */ /* 0x040fe2000000182c */
[----:B------:R-:W3:Y:S07]  /*7170*/  LDSM.16.M88.4 R120, [R169+0x4c00] ;  /* 0x004c0000a978783b */ /* 0x000eee0000000200 */
[C---:B------:R-:W-:Y:S08]  /*7180*/  HMMA.16816.F32 R64, R116.reuse, R140, R64 ;  /* 0x0000008c7440723c */ /* 0x040ff00000001840 */
[C---:B------:R-:W-:Y:S08]  /*7190*/  HMMA.16816.F32 R60, R116.reuse, R142, R60 ;  /* 0x0000008e743c723c */ /* 0x040ff0000000183c */
[C---:B-1----:R-:W-:Y:S08]  /*71a0*/  HMMA.16816.F32 R40, R116.reuse, R128, R40 ;  /* 0x000000807428723c */ /* 0x042ff00000001828 */
[C---:B------:R-:W-:Y:S01]  /*71b0*/  HMMA.16816.F32 R36, R116.reuse, R130, R36 ;  /* 0x000000827424723c */ /* 0x040fe20000001824 */
[----:B------:R-:W-:Y:S07]  /*71c0*/  LDSM.16.M88.4 R128, [R172+0x5800] ;  /* 0x00580000ac80783b */ /* 0x000fee0000000200 */
[C---:B--2---:R-:W-:Y:S08]  /*71d0*/  HMMA.16816.F32 R32, R116.reuse, R124, R32 ;  /* 0x0000007c7420723c */ /* 0x044ff00000001820 */
[C---:B------:R-:W-:Y:S01]  /*71e0*/  HMMA.16816.F32 R28, R116.reuse, R126, R28 ;  /* 0x0000007e741c723c */ /* 0x040fe2000000181c */
[----:B------:R-:W-:Y:S07]  /*71f0*/  LDSM.16.M88.4 R124, [R172+0x5000] ;  /* 0x00500000ac7c783b */ /* 0x000fee0000000200 */
[C---:B---3--:R-:W-:Y:S08]  /*7200*/  HMMA.16816.F32 R24, R116.reuse, R120, R24 ;  /* 0x000000787418723c */ /* 0x048ff00000001818 */
[----:B------:R-:W-:Y:S01]  /*7210*/  HMMA.16816.F32 R20, R116, R122, R20 ;  /* 0x0000007a7414723c */ /* 0x000fe20000001814 */
[----:B------:R-:W1:Y:S04]  /*7220*/  LDSM.16.M88.4 R116, [R173+0x1000] ;  /* 0x00100000ad74783b */ /* 0x000e680000000200 */
[----:B------:R-:W2:Y:S03]  /*7230*/  LDSM.16.M88.4 R120, [R172+0x5400] ;  /* 0x00540000ac78783b */ /* 0x000ea60000000200 */
[C---:B-1----:R-:W-:Y:S08]  /*7240*/  HMMA.16816.F32 R16, R116.reuse, R124, R16 ;  /* 0x0000007c7410723c */ /* 0x042ff00000001810 */
[C---:B------:R-:W-:Y:S01]  /*7250*/  HMMA.16816.F32 R12, R116.reuse, R126, R12 ;  /* 0x0000007e740c723c */ /* 0x040fe2000000180c */
[----:B------:R-:W1:Y:S07]  /*7260*/  LDSM.16.M88.4 R124, [R172+0x5c00] ;  /* 0x005c0000ac7c783b */ /* 0x000e6e0000000200 */
[C---:B--2---:R-:W-:Y:S08]  /*7270*/  HMMA.16816.F32 R8, R116.reuse, R120, R8 ;  /* 0x000000787408723c */ /* 0x044ff00000001808 */
[C---:B------:R-:W-:Y:S01]  /*7280*/  HMMA.16816.F32 R4, R116.reuse, R122, R4 ;  /* 0x0000007a7404723c */ /* 0x040fe20000001804 */
[----:B------:R-:W2:Y:S07]  /*7290*/  LDSM.16.M88.4 R120, [R172+0x6000] ;  /* 0x00600000ac78783b */ /* 0x000eae0000000200 */
[C---:B------:R-:W-:Y:S08]  /*72a0*/  HMMA.16816.F32 R64, R116.reuse, R128, R64 ;  /* 0x000000807440723c */ /* 0x040ff00000001840 */
[C---:B------:R-:W-:Y:S01]  /*72b0*/  HMMA.16816.F32 R60, R116.reuse, R130, R60 ;  /* 0x00000082743c723c */ /* 0x040fe2000000183c */
[----:B------:R-:W3:Y:S07]  /*72c0*/  LDSM.16.M88.4 R128, [R172+0x6400] ;  /* 0x00640000ac80783b */ /* 0x000eee0000000200 */
[C---:B-1----:R-:W-:Y:S08]  /*72d0*/  HMMA.16816.F32 R56, R116.reuse, R124, R56 ;  /* 0x0000007c7438723c */ /* 0x042ff00000001838 */
[C---:B------:R-:W-:Y:S01]  /*72e0*/  HMMA.16816.F32 R52, R116.reuse, R126, R52 ;  /* 0x0000007e7434723c */ /* 0x040fe20000001834 */
[----:B------:R-:W1:Y:S07]  /*72f0*/  LDSM.16.M88.4 R124, [R172+0x6800] ;  /* 0x00680000ac7c783b */ /* 0x000e6e0000000200 */
[C---:B--2---:R-:W-:Y:S08]  /*7300*/  HMMA.16816.F32 R48, R116.reuse, R120, R48 ;  /* 0x000000787430723c */ /* 0x044ff00000001830 */
[C---:B------:R-:W-:Y:S01]  /*7310*/  HMMA.16816.F32 R44, R116.reuse, R122, R44 ;  /* 0x0000007a742c723c */ /* 0x040fe2000000182c */
[----:B------:R-:W2:Y:S07]  /*7320*/  LDSM.16.M88.4 R120, [R172+0x6c00] ;  /* 0x006c0000ac78783b */ /* 0x000eae0000000200 */
[C---:B---3--:R-:W-:Y:S08]  /*7330*/  HMMA.16816.F32 R40, R116.reuse, R128, R40 ;  /* 0x000000807428723c */ /* 0x048ff00000001828 */
[C---:B------:R-:W-:Y:S01]  /*7340*/  HMMA.16816.F32 R36, R116.reuse, R130, R36 ;  /* 0x000000827424723c */ /* 0x040fe20000001824 */
[----:B------:R-:W-:Y:S07]  /*7350*/  LDSM.16.M88.4 R128, [R169+0x5800] ;  /* 0x00580000a980783b */ /* 0x000fee0000000200 */
[C---:B-1----:R-:W-:Y:S08]  /*7360*/  HMMA.16816.F32 R32, R116.reuse, R124, R32 ;  /* 0x0000007c7420723c */ /* 0x042ff00000001820 */
[C---:B------:R-:W-:Y:S01]  /*7370*/  HMMA.16816.F32 R28, R116.reuse, R126, R28 ;  /* 0x0000007e741c723c */ /* 0x040fe2000000181c */
[----:B------:R-:W-:Y:S07]  /*7380*/  LDSM.16.M88.4 R124, [R169+0x5000] ;  /* 0x00500000a97c783b */ /* 0x000fee0000000200 */
[C---:B--2---:R-:W-:Y:S08]  /*7390*/  HMMA.16816.F32 R24, R116.reuse, R120, R24 ;  /* 0x000000787418723c */ /* 0x044ff00000001818 */
        /* <DEDUP_REMOVED lines=48> */
[----:B------:R-:W1:Y:S07]  /*76a0*/  LDSM.16.M88.4 R124, [R169+0x7800] ;  /* 0x00780000a97c783b */ /* 0x000e6e0000000200 */
[C---:B--2---:R-:W-:Y:S08]  /*76b0*/  HMMA.16816.F32 R24, R116.reuse, R120, R24 ;  /* 0x000000787418723c */ /* 0x044ff00000001818 */
[----:B------:R-:W-:Y:S01]  /*76c0*/  HMMA.16816.F32 R20, R116, R122, R20 ;  /* 0x0000007a7414723c */ /* 0x000fe20000001814 */
[----:B------:R-:W2:Y:S04]  /*76d0*/  LDSM.16.M88.4 R116, [R169+0x7400] ;  /* 0x00740000a974783b */ /* 0x000ea80000000200 */
[----:B------:R-:W3:Y:S03]  /*76e0*/  LDSM.16.M88.4 R120, [R169+0x7000] ;  /* 0x00700000a978783b */ /* 0x000ee60000000200 */
        /* <DEDUP_REMOVED lines=8> */
[----:B------:R-:W3:Y:S07]  /*7770*/  LDSM.16.M88.4 R120, [R169+0x7c00] ;  /* 0x007c0000a978783b */ /* 0x000eee0000000200 */
[C---:B-1----:R-:W-:Y:S08]  /*7780*/  HMMA.16816.F32 R40, R128.reuse, R124, R40 ;  /* 0x0000007c8028723c */ /* 0x042ff00000001828 */
[C---:B------:R-:W-:Y:S08]  /*7790*/  HMMA.16816.F32 R36, R128.reuse, R126, R36 ;  /* 0x0000007e8024723c */ /* 0x040ff00000001824 */
[C---:B--2---:R-:W-:Y:S08]  /*77a0*/  HMMA.16816.F32 R48, R128.reuse, R116, R48 ;  /* 0x000000748030723c */ /* 0x044ff00000001830 */
[C---:B------:R-:W-:Y:S01]  /*77b0*/  HMMA.16816.F32 R44, R128.reuse, R118, R44 ;  /* 0x00000076802c723c */ /* 0x040fe2000000182c */
[----:B------:R-:W1:Y:S07]  /*77c0*/  LDSM.16.M88.4 R116, [R169+0x8c00] ;  /* 0x008c0000a974783b */ /* 0x000e6e0000000200 */
[C---:B---3--:R-:W-:Y:S08]  /*77d0*/  HMMA.16816.F32 R56, R128.reuse, R120, R56 ;  /* 0x000000788038723c */ /* 0x048ff00000001838 */
[----:B------:R-:W-:Y:S01]  /*77e0*/  HMMA.16816.F32 R52, R128, R122, R52 ;  /* 0x0000007a8034723c */ /* 0x000fe20000001834 */
[----:B------:R-:W2:Y:S01]  /*77f0*/  LDSM.16.M88.4 R120, [R169+0x8800] ;  /* 0x00880000a978783b */ /* 0x000ea20000000200 */
[----:B------:R-:W-:-:S06]  /*7800*/  DEPBAR.LE SB0, 0x0 ;  /* 0x000080000000791a */ /* 0x000fcc0000000000 */
[C---:B-1----:R-:W-:Y:S01]  /*7810*/  HMMA.16816.F32 R24, R128.reuse, R116, R24 ;  /* 0x000000748018723c */ /* 0x042fe20000001818 */
[C---:B------:R-:W-:Y:S02]  /*7820*/  VIADD R116, R3.reuse, 0xffffff00 ;  /* 0xffffff0003747836 */ /* 0x040fe40000000000 */
[C---:B------:R-:W-:Y:S01]  /*7830*/  VIADD R117, R3.reuse, 0xffffff01 ;  /* 0xffffff0103757836 */ /* 0x040fe20000000000 */
[----:B------:R-:W-:Y:S02]  /*7840*/  BAR.SYNC.DEFER_BLOCKING 0x0 ;  /* 0x0000000000007b1d */ /* 0x000fe40000010000 */
[CC--:B------:R-:W-:Y:S02]  /*7850*/  ISETP.GE.AND P6, PT, R116.reuse, R135.reuse, PT ;  /* 0x000000877400720c */ /* 0x0c0fe40003fc6270 */
[-C--:B------:R-:W-:Y:S01]  /*7860*/  ISETP.GE.AND P0, PT, R116, R136.reuse, PT ;  /* 0x000000887400720c */ /* 0x080fe20003f06270 */
[C---:B------:R-:W-:Y:S01]  /*7870*/  VIADD R116, R3.reuse, 0xffffff08 ;  /* 0xffffff0803747836 */ /* 0x040fe20000000000 */
[----:B------:R-:W-:Y:S01]  /*7880*/  FSEL R125, R18, -INF , !P6 ;  /* 0xff800000127d7808 */ /* 0x000fe20007000000 */
[----:B------:R-:W-:Y:S01]  /*7890*/  VIADD R18, R3, 0xffffff09 ;  /* 0xffffff0903127836 */ /* 0x000fe20000000000 */
[C---:B------:R-:W-:Y:S01]  /*78a0*/  ISETP.GE.AND P5, PT, R117.reuse, R136, PT ;  /* 0x000000887500720c */ /* 0x040fe20003fa6270 */
[----:B------:R-:W-:Y:S01]  /*78b0*/  HMMA.16816.F32 R20, R128, R118, R20 ;  /* 0x000000768014723c */ /* 0x000fe20000001814 */
[----:B------:R-:W-:-:S02]  /*78c0*/  ISETP.GE.AND P1, PT, R117, R135, PT ;  /* 0x000000877500720c */ /* 0x000fc40003f26270 */
[-C--:B------:R-:W-:Y:S02]  /*78d0*/  ISETP.GE.AND P6, PT, R116, R135.reuse, PT ;  /* 0x000000877400720c */ /* 0x080fe40003fc6270 */
[----:B------:R-:W-:Y:S02]  /*78e0*/  FSEL R19, R19, -INF , !P1 ;  /* 0xff80000013137808 */ /* 0x000fe40004800000 */
[----:B------:R-:W-:Y:S01]  /*78f0*/  ISETP.GE.AND P1, PT, R18, R135, PT ;  /* 0x000000871200720c */ /* 0x000fe20003f26270 */
[----:B--2---:R-:W-:Y:S01]  /*7900*/  HMMA.16816.F32 R28, R128, R122, R28 ;  /* 0x0000007a801c723c */ /* 0x004fe2000000181c */
[----:B------:R-:W-:Y:S02]  /*7910*/  FSEL R122, R16, -INF , !P0 ;  /* 0xff800000107a7808 */ /* 0x000fe40004000000 */
[----:B------:R-:W-:Y:S01]  /*7920*/  ISETP.GE.AND P0, PT, R116, R136, PT ;  /* 0x000000887400720c */ /* 0x000fe20003f06270 */
[----:B------:R-:W-:Y:S01]  /*7930*/  VIADD R116, R3, 0xffffff10 ;  /* 0xffffff1003747836 */ /* 0x000fe20000000000 */
[----:B------:R-:W-:-:S02]  /*7940*/  FSEL R16, R17, -INF , !P5 ;  /* 0xff80000011107808 */ /* 0x000fc40006800000 */
[-C--:B------:R-:W-:Y:S01]  /*7950*/  ISETP.GE.AND P5, PT, R18, R136.reuse, PT ;  /* 0x000000881200720c */ /* 0x080fe20003fa6270 */
[----:B------:R-:W-:Y:S01]  /*7960*/  HMMA.16816.F32 R32, R128, R120, R32 ;  /* 0x000000788020723c */ /* 0x000fe20000001820 */
[----:B------:R-:W-:Y:S02]  /*7970*/  FSEL R18, R12, -INF , !P0 ;  /* 0xff8000000c127808 */ /* 0x000fe40004000000 */
[----:B------:R-:W-:Y:S01]  /*7980*/  FSEL R17, R14, -INF , !P6 ;  /* 0xff8000000e117808 */ /* 0x000fe20007000000 */
[----:B------:R-:W-:Y:S01]  /*7990*/  VIADD R14, R3, 0xffffff11 ;  /* 0xffffff11030e7836 */ /* 0x000fe20000000000 */
[----:B------:R-:W-:Y:S01]  /*79a0*/  FSEL R12, R13, -INF , !P5 ;  /* 0xff8000000d0c7808 */ /* 0x000fe20006800000 */
[----:B------:R-:W-:Y:S01]  /*79b0*/  VIADD R13, R3, 0xffffff18 ;  /* 0xffffff18030d7836 */ /* 0x000fe20000000000 */
[C---:B------:R-:W-:Y:S02]  /*79c0*/  ISETP.GE.AND P0, PT, R116.reuse, R136, PT ;  /* 0x000000887400720c */ /* 0x040fe40003f06270 */
[----:B------:R-:W-:-:S02]  /*79d0*/  ISETP.GE.AND P6, PT, R116, R135, PT ;  /* 0x000000877400720c */ /* 0x000fc40003fc6270 */
[----:B------:R-:W-:Y:S01]  /*79e0*/  FSEL R210, R8, -INF , !P0 ;  /* 0xff80000008d27808 */ /* 0x000fe20004000000 */
[C---:B------:R-:W-:Y:S01]  /*79f0*/  VIADD R8, R3.reuse, 0xffffff20 ;  /* 0xffffff2003087836 */ /* 0x040fe20000000000 */
[----:B------:R-:W-:Y:S01]  /*7a00*/  FSEL R209, R10, -INF , !P6 ;  /* 0xff8000000ad17808 */ /* 0x000fe20007000000 */
[----:B------:R-:W-:Y:S01]  /*7a10*/  VIADD R10, R3, 0xffffff19 ;  /* 0xffffff19030a7836 */ /* 0x000fe20000000000 */
[CC--:B------:R-:W-:Y:S02]  /*7a20*/  ISETP.GE.AND P0, PT, R13.reuse, R136.reuse, PT ;  /* 0x000000880d00720c */ /* 0x0c0fe40003f06270 */
[----:B------:R-:W-:Y:S02]  /*7a30*/  ISETP.GE.AND P6, PT, R13, R135, PT ;  /* 0x000000870d00720c */ /* 0x000fe40003fc6270 */
[----:B------:R-:W-:Y:S02]  /*7a40*/  FSEL R15, R15, -INF , !P1 ;  /* 0xff8000000f0f7808 */ /* 0x000fe40004800000 */
[----:B------:R-:W-:-:S02]  /*7a50*/  ISETP.GE.AND P5, PT, R14, R136, PT ;  /* 0x000000880e00720c */ /* 0x000fc40003fa6270 */
[-C--:B------:R-:W-:Y:S02]  /*7a60*/  ISETP.GE.AND P1, PT, R14, R135.reuse, PT ;  /* 0x000000870e00720c */ /* 0x080fe40003f26270 */
[----:B------:R-:W-:Y:S01]  /*7a70*/  FSEL R206, R4, -INF , !P0 ;  /* 0xff80000004ce7808 */ /* 0x000fe20004000000 */
[C---:B------:R-:W-:Y:S01]  /*7a80*/  VIADD R4, R3.reuse, 0xffffff28 ;  /* 0xffffff2803047836 */ /* 0x040fe20000000000 */
[----:B------:R-:W-:Y:S01]  /*7a90*/  FSEL R207, R6, -INF , !P6 ;  /* 0xff80000006cf7808 */ /* 0x000fe20007000000 */
[----:B------:R-:W-:Y:S01]  /*7aa0*/  VIADD R6, R3, 0xffffff21 ;  /* 0xffffff2103067836 */ /* 0x000fe20000000000 */
[C---:B------:R-:W-:Y:S02]  /*7ab0*/  ISETP.GE.AND P0, PT, R8.reuse, R136, PT ;  /* 0x000000880800720c */ /* 0x040fe40003f06270 */
[----:B------:R-:W-:Y:S02]  /*7ac0*/  ISETP.GE.AND P6, PT, R8, R135, PT ;  /* 0x000000870800720c */ /* 0x000fe40003fc6270 */
[----:B------:R-:W-:-:S02]  /*7ad0*/  FSEL R204, R9, -INF , !P5 ;  /* 0xff80000009cc7808 */ /* 0x000fc40006800000 */
[----:B------:R-:W-:Y:S02]  /*7ae0*/  FSEL R211, R11, -INF , !P1 ;  /* 0xff8000000bd37808 */ /* 0x000fe40004800000 */
[CC--:B------:R-:W-:Y:S02]  /*7af0*/  ISETP.GE.AND P5, PT, R10.reuse, R136.reuse, PT ;  /* 0x000000880a00720c */ /* 0x0c0fe40003fa6270 */
[----:B------:R-:W-:Y:S02]  /*7b00*/  ISETP.GE.AND P1, PT, R10, R135, PT ;  /* 0x000000870a00720c */ /* 0x000fe40003f26270 */
[----:B------:R-:W-:Y:S02]  /*7b10*/  FSEL R126, R64, -INF , !P0 ;  /* 0xff800000407e7808 */ /* 0x000fe40004000000 */
[----:B------:R-:W-:Y:S02]  /*7b20*/  FSEL R137, R66, -INF , !P6 ;  /* 0xff80000042897808 */ /* 0x000fe40007000000 */
[----:B------:R-:W-:-:S02]  /*7b30*/  ISETP.GE.AND P0, PT, R4, R136, PT ;  /* 0x000000880400720c */ /* 0x000fc40003f06270 */
[-C--:B------:R-:W-:Y:S01]  /*7b40*/  ISETP.GE.AND P6, PT, R4, R135.reuse, PT ;  /* 0x000000870400720c */ /* 0x080fe20003fc6270 */
[----:B------:R-:W-:Y:S01]  /*7b50*/  VIADD R4, R3, 0xffffff30 ;  /* 0xffffff3003047836 */ /* 0x000fe20000000000 */
[----:B------:R-:W-:Y:S01]  /*7b60*/  FSEL R208, R5, -INF , !P5 ;  /* 0xff80000005d07808 */ /* 0x000fe20006800000 */
[----:B------:R-:W-:Y:S01]  /*7b70*/  VIADD R5, R3, 0xffffff29 ;  /* 0xffffff2903057836 */ /* 0x000fe20000000000 */
[----:B------:R-:W-:Y:S02]  /*7b80*/  FSEL R131, R7, -INF , !P1 ;  /* 0xff80000007837808 */ /* 0x000fe40004800000 */
[C---:B------:R-:W-:Y:S02]  /*7b90*/  ISETP.GE.AND P5, PT, R6.reuse, R136, PT ;  /* 0x000000880600720c */ /* 0x040fe40003fa6270 */
[----:B------:R-:W-:Y:S02]  /*7ba0*/  ISETP.GE.AND P1, PT, R6, R135, PT ;  /* 0x000000870600720c */ /* 0x000fe40003f26270 */
[----:B------:R-:W-:-:S02]  /*7bb0*/  FSEL R198, R60, -INF , !P0 ;  /* 0xff8000003cc67808 */ /* 0x000fc40004000000 */
[----:B------:R-:W-:Y:S02]  /*7bc0*/  FSEL R193, R62, -INF , !P6 ;  /* 0xff8000003ec17808 */ /* 0x000fe40007000000 */
[----:B------:R-:W-:Y:S02]  /*7bd0*/  FSEL R128, R65, -INF , !P5 ;  /* 0xff80000041807808 */ /* 0x000fe40006800000 */
[----:B------:R-:W-:Y:S02]  /*7be0*/  FSEL R205, R67, -INF , !P1 ;  /* 0xff80000043cd7808 */ /* 0x000fe40004800000 */
[CC--:B------:R-:W-:Y:S02]  /*7bf0*/  ISETP.GE.AND P0, PT, R4.reuse, R136.reuse, PT ;  /* 0x000000880400720c */ /* 0x0c0fe40003f06270 */
[----:B------:R-:W-:Y:S01]  /*7c00*/  ISETP.GE.AND P6, PT, R4, R135, PT ;  /* 0x000000870400720c */ /* 0x000fe20003fc6270 */
[----:B------:R-:W-:Y:S01]  /*7c10*/  VIADD R4, R3, 0xffffff38 ;  /* 0xffffff3803047836 */ /* 0x000fe20000000000 */
[----:B------:R-:W-:-:S02]  /*7c20*/  ISETP.GE.AND P5, PT, R5, R136, PT ;  /* 0x000000880500720c */ /* 0x000fc40003fa6270 */
[----:B------:R-:W-:Y:S01]  /*7c30*/  ISETP.GE.AND P1, PT, R5, R135, PT ;  /* 0x000000870500720c */ /* 0x000fe20003f26270 */
[----:B------:R-:W-:Y:S01]  /*7c40*/  VIADD R5, R3, 0xffffff31 ;  /* 0xffffff3103057836 */ /* 0x000fe20000000000 */
[----:B------:R-:W-:Y:S02]  /*7c50*/  FSEL R192, R56, -INF , !P0 ;  /* 0xff80000038c07808 */ /* 0x000fe40004000000 */
[----:B------:R-:W-:Y:S02]  /*7c60*/  FSEL R203, R58, -INF , !P6 ;  /* 0xff8000003acb7808 */ /* 0x000fe40007000000 */
[----:B------:R-:W-:Y:S02]  /*7c70*/  FSEL R130, R61, -INF , !P5 ;  /* 0xff8000003d827808 */ /* 0x000fe40006800000 */
[----:B------:R-:W-:Y:S02]  /*7c80*/  FSEL R179, R63, -INF , !P1 ;  /* 0xff8000003fb37808 */ /* 0x000fe40004800000 */
[----:B------:R-:W-:-:S02]  /*7c90*/  ISETP.GE.AND P0, PT, R4, R136, PT ;  /* 0x000000880400720c */ /* 0x000fc40003f06270 */
[-C--:B------:R-:W-:Y:S01]  /*7ca0*/  ISETP.GE.AND P6, PT, R4, R135.reuse, PT ;  /* 0x000000870400720c */ /* 0x080fe20003fc6270 */
[----:B------:R-:W-:Y:S01]  /*7cb0*/  VIADD R4, R3, 0xffffff40 ;  /* 0xffffff4003047836 */ /* 0x000fe20000000000 */
[C---:B------:R-:W-:Y:S02]  /*7cc0*/  ISETP.GE.AND P5, PT, R5.reuse, R136, PT ;  /* 0x000000880500720c */ /* 0x040fe40003fa6270 */
[----:B------:R-:W-:Y:S01]  /*7cd0*/  ISETP.GE.AND P1, PT, R5, R135, PT ;  /* 0x000000870500720c */ /* 0x000fe20003f26270 */
[----:B------:R-:W-:Y:S01]  /*7ce0*/  VIADD R5, R3, 0xffffff39 ;  /* 0xffffff3903057836 */ /* 0x000fe20000000000 */
[----:B------:R-:W-:Y:S02]  /*7cf0*/  FSEL R200, R52, -INF , !P0 ;  /* 0xff80000034c87808 */ /* 0x000fe40004000000 */
[----:B------:R-:W-:Y:S02]  /*7d00*/  FSEL R201, R54, -INF , !P6 ;  /* 0xff80000036c97808 */ /* 0x000fe40007000000 */
[----:B------:R-:W-:-:S02]  /*7d10*/  FSEL R194, R57, -INF , !P5 ;  /* 0xff80000039c27808 */ /* 0x000fc40006800000 */
[----:B------:R-:W-:Y:S02]  /*7d20*/  FSEL R197, R59, -INF , !P1 ;  /* 0xff8000003bc57808 */ /* 0x000fe40004800000 */
[CC--:B------:R-:W-:Y:S02]  /*7d30*/  ISETP.GE.AND P0, PT, R4.reuse, R136.reuse, PT ;  /* 0x000000880400720c */ /* 0x0c0fe40003f06270 */
[-C--:B------:R-:W-:Y:S01]  /*7d40*/  ISETP.GE.AND P6, PT, R4, R135.reuse, PT ;  /* 0x000000870400720c */ /* 0x080fe20003fc6270 */
[----:B------:R-:W-:Y:S01]  /*7d50*/  VIADD R4, R3, 0xffffff48 ;  /* 0xffffff4803047836 */ /* 0x000fe20000000000 */
[C---:B------:R-:W-:Y:S02]  /*7d60*/  ISETP.GE.AND P5, PT, R5.reuse, R136, PT ;  /* 0x000000880500720c */ /* 0x040fe40003fa6270 */
[----:B------:R-:W-:Y:S01]  /*7d70*/  ISETP.GE.AND P1, PT, R5, R135, PT ;  /* 0x000000870500720c */ /* 0x000fe20003f26270 */
[----:B------:R-:W-:Y:S01]  /*7d80*/  VIADD R5, R3, 0xffffff41 ;  /* 0xffffff4103057836 */ /* 0x000fe20000000000 */
        /* <DEDUP_REMOVED lines=47> */
[CC--:B------:R-:W-:Y:S02]  /*8080*/  ISETP.GE.AND P5, PT, R5.reuse, R136.reuse, PT ;  /* 0x000000880500720c */ /* 0x0c0fe40003fa6270 */
[----:B------:R-:W-:Y:S01]  /*8090*/  ISETP.GE.AND P1, PT, R5, R135, PT ;  /* 0x000000870500720c */ /* 0x000fe20003f26270 */
[----:B------:R-:W-:Y:S01]  /*80a0*/  VIADD R5, R3, 0xffffff70 ;  /* 0xffffff7003057836 */ /* 0x000fe20000000000 */
[----:B------:R-:W-:Y:S02]  /*80b0*/  FSEL R139, R33, -INF , !P5 ;  /* 0xff800000218b7808 */ /* 0x000fe40006800000 */
[----:B------:R-:W-:Y:S02]  /*80c0*/  FSEL R127, R35, -INF , !P1 ;  /* 0xff800000237f7808 */ /* 0x000fe40004800000 */
[----:B------:R-:W-:-:S02]  /*80d0*/  ISETP.GE.AND P5, PT, R4, R136, PT ;  /* 0x000000880400720c */ /* 0x000fc40003fa6270 */
[-C--:B------:R-:W-:Y:S01]  /*80e0*/  ISETP.GE.AND P1, PT, R4, R135.reuse, PT ;  /* 0x000000870400720c */ /* 0x080fe20003f26270 */
[----:B------:R-:W-:Y:S01]  /*80f0*/  VIADD R4, R3, 0xffffff71 ;  /* 0xffffff7103047836 */ /* 0x000fe20000000000 */
[----:B------:R-:W-:Y:S02]  /*8100*/  FSEL R141, R29, -INF , !P5 ;  /* 0xff8000001d8d7808 */ /* 0x000fe40006800000 */
[----:B------:R-:W-:Y:S02]  /*8110*/  FSEL R121, R31, -INF , !P1 ;  /* 0xff8000001f797808 */ /* 0x000fe40004800000 */
[----:B------:R-:W-:Y:S02]  /*8120*/  FSEL R140, R28, -INF , !P0 ;  /* 0xff8000001c8c7808 */ /* 0x000fe40004000000 */
[CC--:B------:R-:W-:Y:S02]  /*8130*/  ISETP.GE.AND P5, PT, R4.reuse, R136.reuse, PT ;  /* 0x000000880400720c */ /* 0x0c0fe40003fa6270 */
[----:B------:R-:W-:Y:S01]  /*8140*/  ISETP.GE.AND P1, PT, R4, R135, PT ;  /* 0x000000870400720c */ /* 0x000fe20003f26270 */
[----:B------:R-:W-:Y:S01]  /*8150*/  VIADD R4, R3, 0xffffff78 ;  /* 0xffffff7803047836 */ /* 0x000fe20000000000 */
[----:B------:R-:W-:Y:S01]  /*8160*/  ISETP.GE.AND P0, PT, R5, R136, PT ;  /* 0x000000880500720c */ /* 0x000fe20003f06270 */
[----:B------:R-:W-:Y:S01]  /*8170*/  VIADD R3, R3, 0xffffff79 ;  /* 0xffffff7903037836 */ /* 0x000fe20000000000 */
[----:B------:R-:W-:-:S02]  /*8180*/  FSEL R120, R30, -INF , !P6 ;  /* 0xff8000001e787808 */ /* 0x000fc40007000000 */
[----:B------:R-:W-:Y:S02]  /*8190*/  ISETP.GE.AND P6, PT, R5, R135, PT ;  /* 0x000000870500720c */ /* 0x000fe40003fc6270 */
[----:B------:R-:W-:Y:S02]  /*81a0*/  FSEL R142, R24, -INF , !P0 ;  /* 0xff800000188e7808 */ /* 0x000fe40004000000 */
[-C--:B------:R-:W-:Y:S02]  /*81b0*/  ISETP.GE.AND P0, PT, R4, R136.reuse, PT ;  /* 0x000000880400720c */ /* 0x080fe40003f06270 */
[----:B------:R-:W-:Y:S02]  /*81c0*/  FSEL R116, R26, -INF , !P6 ;  /* 0xff8000001a747808 */ /* 0x000fe40007000000 */
[----:B------:R-:W-:Y:S02]  /*81d0*/  ISETP.GE.AND P6, PT, R3, R136, PT ;  /* 0x000000880300720c */ /* 0x000fe40003fc6270 */
[----:B------:R-:W-:-:S02]  /*81e0*/  FSEL R136, R20, -INF , !P0 ;  /* 0xff80000014887808 */ /* 0x000fc40004000000 */
[----:B------:R-:W-:Y:S02]  /*81f0*/  ISETP.GE.U32.AND P0, PT, R134, 0x3, PT ;  /* 0x000000038600780c */ /* 0x000fe40003f06070 */
[----:B------:R-:W-:Y:S02]  /*8200*/  FSEL R149, R25, -INF , !P5 ;  /* 0xff80000019957808 */ /* 0x000fe40006800000 */
[----:B------:R-:W-:Y:S02]  /*8210*/  FSEL R117, R27, -INF , !P1 ;  /* 0xff8000001b757808 */ /* 0x000fe40004800000 */
[-C--:B------:R-:W-:Y:S02]  /*8220*/  ISETP.GE.AND P5, PT, R4, R135.reuse, PT ;  /* 0x000000870400720c */ /* 0x080fe40003fa6270 */
[----:B------:R-:W-:Y:S02]  /*8230*/  ISETP.GE.AND P1, PT, R3, R135, PT ;  /* 0x000000870300720c */ /* 0x000fe40003f26270 */
[----:B------:R-:W-:-:S02]  /*8240*/  FSEL R153, R21, -INF , !P6 ;  /* 0xff80000015997808 */ /* 0x000fc40007000000 */
[----:B------:R-:W-:Y:S02]  /*8250*/  FSEL R118, R22, -INF , !P5 ;  /* 0xff80000016767808 */ /* 0x000fe40006800000 */
[----:B------:R-:W-:Y:S01]  /*8260*/  FSEL R119, R23, -INF , !P1 ;  /* 0xff80000017777808 */ /* 0x000fe20004800000 */
[----:B------:R-:W-:Y:S06]  /*8270*/  @!P0 BRA `(.L_x_478) ;  /* 0x0000000800448947 */ /* 0x000fec0003800000 */
[----:B------:R-:W-:Y:S05]  /*8280*/  BRA.U !UP1, `(.L_x_479) ;  /* 0x0000000109f87547 */ /* 0x000fea000b800000 */
[----:B------:R-:W1:Y:S01]  /*8290*/  LDC R7, c[0x0][0x4f0] ;  /* 0x00013c00ff077b82 */ /* 0x000e620000000800 */
[----:B------:R-:W-:Y:S01]  /*82a0*/  SHF.L.U32 R8, R134, 0x7, RZ ;  /* 0x0000000786087819 */ /* 0x000fe200000006ff */
[----:B------:R-:W2:Y:S04]  /*82b0*/  LDCU.64 UR4, c[0x0][0x3a0] ;  /* 0x00007400ff0477ac */ /* 0x000ea80008000a00 */
[C---:B------:R-:W-:Y:S02]  /*82c0*/  VIADD R14, R8.reuse, 0xfffffe80 ;  /* 0xfffffe80080e7836 */ /* 0x040fe40000000000 */
[----:B------:R-:W-:-:S03]  /*82d0*/  VIADD R8, R8, 0xffffff00 ;  /* 0xffffff0008087836 */ /* 0x000fc60000000000 */
[----:B------:R-:W-:Y:S02]  /*82e0*/  IABS R9, R14 ;  /* 0x0000000e00097213 */ /* 0x000fe40000000000 */
[----:B------:R-:W-:Y:S02]  /*82f0*/  IABS R6, R8 ;  /* 0x0000000800067213 */ /* 0x000fe40000000000 */
[-C--:B-1----:R-:W-:Y:S02]  /*8300*/  IABS R5, R7.reuse ;  /* 0x0000000700057213 */ /* 0x082fe40000000000 */
[-C--:B------:R-:W-:Y:S02]  /*8310*/  LOP3.LUT R14, R14, R7.reuse, RZ, 0x3c, !PT ;  /* 0x000000070e0e7212 */ /* 0x080fe400078e3cff */
[----:B------:R-:W1:Y:S01]  /*8320*/  I2F.RP R3, R5 ;  /* 0x0000000500037306 */ /* 0x000e620000209400 */
[----:B------:R-:W-:-:S07]  /*8330*/  LOP3.LUT R8, R8, R7, RZ, 0x3c, !PT ;  /* 0x0000000708087212 */ /* 0x000fce00078e3cff */
[----:B-1----:R-:W1:Y:S02]  /*8340*/  MUFU.RCP R10, R3 ;  /* 0x00000003000a7308 */ /* 0x002e640000001000 */
[----:B-1----:R-:W-:-:S06]  /*8350*/  VIADD R10, R10, 0xffffffe ;  /* 0x0ffffffe0a0a7836 */ /* 0x002fcc0000000000 */
[----:B------:R-:W1:Y:S02]  /*8360*/  F2I.FTZ.U32.TRUNC.NTZ R11, R10 ;  /* 0x0000000a000b7305 */ /* 0x000e64000021f000 */
[----:B-1----:R-:W-:Y:S01]  /*8370*/  IMAD.MOV R4, RZ, RZ, -R11 ;  /* 0x000000ffff047224 */ /* 0x002fe200078e0a0b */
[----:B------:R-:W-:-:S03]  /*8380*/  MOV R10, RZ ;  /* 0x000000ff000a7202 */ /* 0x000fc60000000f00 */
[----:B------:R-:W-:-:S04]  /*8390*/  IMAD R4, R4, R5, RZ ;  /* 0x0000000504047224 */ /* 0x000fc800078e02ff */
[----:B------:R-:W-:-:S06]  /*83a0*/  IMAD.HI.U32 R4, R11, R4, R10 ;  /* 0x000000040b047227 */ /* 0x000fcc00078e000a */
[----:B------:R-:W-:-:S04]  /*83b0*/  IMAD.HI.U32 R11, R4, R9, RZ ;  /* 0x00000009040b7227 */ /* 0x000fc800078e00ff */
[----:B------:R-:W-:-:S04]  /*83c0*/  IMAD.HI.U32 R4, R4, R6, RZ ;  /* 0x0000000604047227 */ /* 0x000fc800078e00ff */
[----:B------:R-:W-:Y:S01]  /*83d0*/  IMAD.MOV R10, RZ, RZ, -R11 ;  /* 0x000000ffff0a7224 */ /* 0x000fe200078e0a0b */
[----:B------:R-:W-:-:S03]  /*83e0*/  IADD3 R3, PT, PT, -R4, RZ, RZ ;  /* 0x000000ff04037210 */ /* 0x000fc60007ffe1ff */
[C---:B------:R-:W-:Y:S02]  /*83f0*/  IMAD R10, R5.reuse, R10, R9 ;  /* 0x0000000a050a7224 */ /* 0x040fe400078e0209 */
[C---:B------:R-:W-:Y:S01]  /*8400*/  IMAD R6, R5.reuse, R3, R6 ;  /* 0x0000000305067224 */ /* 0x040fe200078e0206 */
[----:B------:R-:W-:Y:S02]  /*8410*/  LOP3.LUT R3, RZ, R7, RZ, 0x33, !PT ;  /* 0x00000007ff037212 */ /* 0x000fe400078e33ff */
[C---:B------:R-:W-:Y:S02]  /*8420*/  ISETP.GT.U32.AND P0, PT, R5.reuse, R10, PT ;  /* 0x0000000a0500720c */ /* 0x040fe40003f04070 */
[----:B------:R-:W-:-:S11]  /*8430*/  ISETP.GT.U32.AND P5, PT, R5, R6, PT ;  /* 0x000000060500720c */ /* 0x000fd60003fa4070 */
[----:B------:R-:W-:Y:S01]  /*8440*/  @!P0 IMAD.IADD R10, R10, 0x1, -R5 ;  /* 0x000000010a0a8824 */ /* 0x000fe200078e0a05 */
[----:B------:R-:W-:Y:S01]  /*8450*/  @!P0 IADD3 R11, PT, PT, R11, 0x1, RZ ;  /* 0x000000010b0b8810 */ /* 0x000fe20007ffe0ff */
[----:B------:R-:W-:Y:S01]  /*8460*/  @!P5 VIADD R4, R4, 0x1 ;  /* 0x000000010404d836 */ /* 0x000fe20000000000 */
[-C--:B------:R-:W-:Y:S02]  /*8470*/  @!P5 IADD3 R6, PT, PT, R6, -R5.reuse, RZ ;  /* 0x800000050606d210 */ /* 0x080fe40007ffe0ff */
[-C--:B------:R-:W-:Y:S02]  /*8480*/  ISETP.GE.U32.AND P6, PT, R10, R5.reuse, PT ;  /* 0x000000050a00720c */ /* 0x080fe40003fc6070 */
[----:B------:R-:W-:Y:S02]  /*8490*/  ISETP.GE.U32.AND P1, PT, R6, R5, PT ;  /* 0x000000050600720c */ /* 0x000fe40003f26070 */
[----:B------:R-:W-:Y:S02]  /*84a0*/  ISETP.GE.AND P5, PT, R14, RZ, PT ;  /* 0x000000ff0e00720c */ /* 0x000fe40003fa6270 */
[----:B------:R-:W-:-:S07]  /*84b0*/  ISETP.GE.AND P0, PT, R8, RZ, PT ;  /* 0x000000ff0800720c */ /* 0x000fce0003f06270 */
[----:B------:R-:W-:Y:S02]  /*84c0*/  @P6 VIADD R11, R11, 0x1 ;  /* 0x000000010b0b6836 */ /* 0x000fe40000000000 */
[----:B------:R-:W-:Y:S02]  /*84d0*/  @P1 IADD3 R4, PT, PT, R4, 0x1, RZ ;  /* 0x0000000104041810 */ /* 0x000fe40007ffe0ff */
[----:B------:R-:W-:Y:S01]  /*84e0*/  @!P5 IMAD.MOV R11, RZ, RZ, -R11 ;  /* 0x000000ffff0bd224 */ /* 0x000fe200078e0a0b */
[----:B------:R-:W-:Y:S02]  /*84f0*/  ISETP.NE.AND P1, PT, R7, RZ, PT ;  /* 0x000000ff0700720c */ /* 0x000fe40003f25270 */
[----:B------:R-:W-:Y:S02]  /*8500*/  @!P0 IADD3 R4, PT, PT, -R4, RZ, RZ ;  /* 0x000000ff04048210 */ /* 0x000fe40007ffe1ff */
        /* <DEDUP_REMOVED lines=22> */
.L_x_479:
[----:B------:R-:W-:Y:S01]  /*8670*/  UMOV UR4, URZ ;  /* 0x000000ff00047c82 */ /* 0x000fe20008000000 */
[----:B------:R-:W-:Y:S01]  /*8680*/  IMAD.SHL.U32 R3, R132, 0x80, RZ ;  /* 0x0000008084037824 */ /* 0x000fe200078e00ff */
[----:B------:R-:W-:-:S05]  /*8690*/  IADD3 R4, P0, PT, RZ, -UR4, RZ ;  /* 0x80000004ff047c10 */ /* 0x000fca000ff1e0ff */
[----:B------:R-:W-:-:S05]  /*86a0*/  IMAD.X R3, RZ, RZ, ~R3, P0 ;  /* 0x000000ffff037224 */ /* 0x000fca00000e0e03 */
[----:B------:R-:W-:-:S04]  /*86b0*/  SHF.R.S64 R5, R4, 0x1f, R3 ;  /* 0x0000001f04057819 */ /* 0x000fc80000001003 */
[----:B------:R-:W-:-:S04]  /*86c0*/  IADD3 R178, P0, PT, R5, R178, RZ ;  /* 0x000000b205b27210 */ /* 0x000fc80007f1e0ff */
[----:B------:R-:W-:-:S09]  /*86d0*/  LEA.HI.X.SX32 R177, R3, R177, 0x1, P0 ;  /* 0x000000b103b17211 */ /* 0x000fd200000f0eff */
.L_x_480:
[----:B------:R-:W-:Y:S01]  /*86e0*/  @!P4 IMAD.MOV.U32 R8, RZ, RZ, R178 ;  /* 0x000000ffff08c224 */ /* 0x000fe200078e00b2 */
[C---:B------:R-:W-:Y:S01]  /*86f0*/  LEA R6, P0, R132.reuse, R178, 0x6 ;  /* 0x000000b284067211 */ /* 0x040fe200078030ff */
[----:B------:R-:W-:Y:S01]  /*8700*/  @!P4 IMAD.MOV.U32 R9, RZ, RZ, R177 ;  /* 0x000000ffff09c224 */ /* 0x000fe200078e00b1 */
[C-C-:B------:R-:W-:Y:S01]  /*8710*/  SHF.L.U64.HI R4, R132.reuse, 0x6, R133.reuse ;  /* 0x0000000684047819 */ /* 0x140fe20000010285 */
[C---:B------:R-:W-:Y:S01]  /*8720*/  IMAD.SHL.U32 R3, R132.reuse, 0x40, RZ ;  /* 0x0000004084037824 */ /* 0x040fe200078e00ff */
[----:B------:R-:W-:Y:S02]  /*8730*/  LEA.HI.X R7, R132, R177, R133, 0x6, P0 ;  /* 0x000000b184077211 */ /* 0x000fe400000f3485 */
[----:B------:R-:W-:Y:S01]  /*8740*/  @!PT LDS RZ, [RZ] ;  /* 0x00000000fffff984 */ /* 0x000fe20000000800 */
[----:B------:R-:W-:Y:S01]  /*8750*/  @!PT LDS RZ, [RZ] ;  /* 0x00000000fffff984 */ /* 0x000fe20000000800 */
[----:B------:R-:W-:Y:S01]  /*8760*/  @!PT LDS RZ, [RZ] ;  /* 0x00000000fffff984 */ /* 0x000fe20000000800 */
[----:B------:R1:W-:Y:S02]  /*8770*/  @!P4 LDGSTS.E.BYPASS.LTC128B.128 [R187+0x3000], desc[UR16][R8.64] ;  /* 0x0300000008bbcfae */ /* 0x0003e4000b981a10 */
[C---:B------:R-:W-:Y:S02]  /*8780*/  IADD3 R10, P1, PT, R3.reuse, R6, RZ ;  /* 0x00000006030a7210 */ /* 0x040fe40007f3e0ff */
[----:B------:R2:W-:Y:S02]  /*8790*/  @P4 STS.128 [R187+0x3000], RZ ;  /* 0x003000ffbb004388 */ /* 0x0005e40000000c00 */
[----:B------:R-:W-:Y:S01]  /*87a0*/  IADD3 R20, P0, PT, R3, R10, RZ ;  /* 0x0000000a03147210 */ /* 0x000fe20007f1e0ff */
[----:B------:R-:W-:-:S05]  /*87b0*/  IMAD.X R11, R4, 0x1, R7, P1 ;  /* 0x00000001040b7824 */ /* 0x000fca00008e0607 */
[----:B------:R-:W-:Y:S02]  /*87c0*/  IADD3.X R21, PT, PT, R4, R11, RZ, P0, !PT ;  /* 0x0000000b04157210 */ /* 0x000fe400007fe4ff */
[----:B-1----:R-:W-:Y:S01]  /*87d0*/  @!P3 MOV R8, R178 ;  /* 0x000000b20008b202 */ /* 0x002fe20000000f00 */
[----:B------:R-:W-:-:S05]  /*87e0*/  @!P3 IMAD.MOV.U32 R9, RZ, RZ, R177 ;  /* 0x000000ffff09b224 */ /* 0x000fca00078e00b1 */
[----:B------:R-:W-:Y:S01]  /*87f0*/  @!PT LDS RZ, [RZ] ;  /* 0x00000000fffff984 */ /* 0x000fe20000000800 */
[----:B------:R-:W-:Y:S01]  /*8800*/  @!PT LDS RZ, [RZ] ;  /* 0x00000000fffff984 */ /* 0x000fe20000000800 */
[----:B------:R-:W-:Y:S01]  /*8810*/  @!PT LDS RZ, [RZ] ;  /* 0x00000000fffff984 */ /* 0x000fe20000000800 */
[----:B------:R1:W-:Y:S04]  /*8820*/  @!P3 LDGSTS.E.BYPASS.LTC128B.128 [R187+0x5000], desc[UR16][R8.64+0x40] ;  /* 0x0500004008bbbfae */ /* 0x0003e8000b981a10 */
[----:B------:R2:W-:Y:S01]  /*8830*/  @P3 STS.128 [R187+0x5000], RZ ;  /* 0x005000ffbb003388 */ /* 0x0005e20000000c00 */
[----:B-1----:R-:W-:Y:S01]  /*8840*/  @!P2 MOV R8, R178 ;  /* 0x000000b20008a202 */ /* 0x002fe20000000f00 */
        /* <DEDUP_REMOVED lines=51> */
[----:B------:R-:W0:Y:S02]  /*8b80*/  LDGDEPBAR ;  /* 0x00000000000079af */ /* 0x000e240000000000 */
.L_x_478:
[----:B------:R-:W-:Y:S01]  /*8b90*/  FMNMX3.FTZ R3, R2, R122, R16, !PT ;  /* 0x0000007a02037276 */ /* 0x000fe20007810010 */
[----:B--2---:R-:W-:Y:S01]  /*8ba0*/  LDSM.16.MT88.4 R8, [R170+0x9000] ;  /* 0x00900000aa08783b */ /* 0x004fe20000004200 */
[----:B------:R-:W-:Y:S02]  /*8bb0*/  FMNMX3.FTZ R4, R0, R125, R19, !PT ;  /* 0x0000007d00047276 */ /* 0x000fe40007810013 */
[----:B------:R-:W-:Y:S01]  /*8bc0*/  FMNMX3.FTZ R3, R3, R18, R12, !PT ;  /* 0x0000001203037276 */ /* 0x000fe2000781000c */
[----:B------:R-:W-:Y:S01]  /*8bd0*/  LDSM.16.MT88.4 R24, [R170+0xb000] ;  /* 0x00b00000aa18783b */ /* 0x000fe20000004200 */
[----:B------:R-:W-:Y:S02]  /*8be0*/  FMNMX3.FTZ R4, R4, R17, R15, !PT ;  /* 0x0000001104047276 */ /* 0x000fe4000781000f */
[----:B------:R-:W-:Y:S01]  /*8bf0*/  FMNMX3.FTZ R3, R3, R210, R204, !PT ;  /* 0x000000d203037276 */ /* 0x000fe200078100cc */
[----:B------:R-:W-:Y:S01]  /*8c00*/  LDSM.16.MT88.4 R32, [R168+0xb000] ;  /* 0x00b00000a820783b */ /* 0x000fe20000004200 */
[----:B------:R-:W-:-:S02]  /*8c10*/  FMNMX3.FTZ R4, R4, R209, R211, !PT ;  /* 0x000000d104047276 */ /* 0x000fc400078100d3 */
[----:B------:R-:W-:Y:S01]  /*8c20*/  FMNMX3.FTZ R3, R3, R206, R208, !PT ;  /* 0x000000ce03037276 */ /* 0x000fe200078100d0 */
[----:B------:R-:W-:Y:S01]  /*8c30*/  LDSM.16.MT88.4 R40, [R170+0xd000] ;  /* 0x00d00000aa28783b */ /* 0x000fe20000004200 */
[----:B------:R-:W-:Y:S02]  /*8c40*/  FMNMX3.FTZ R4, R4, R207, R131, !PT ;  /* 0x000000cf04047276 */ /* 0x000fe40007810083 */
[----:B------:R-:W-:Y:S01]  /*8c50*/  FMNMX3.FTZ R3, R3, R126, R128, !PT ;  /* 0x0000007e03037276 */ /* 0x000fe20007810080 */
[----:B------:R-:W-:Y:S01]  /*8c60*/  LDSM.16.MT88.4 R52, [R168+0xd000] ;  /* 0x00d00000a834783b */ /* 0x000fe20000004200 */
[----:B------:R-:W-:Y:S02]  /*8c70*/  FMNMX3.FTZ R4, R4, R137, R205, !PT ;  /* 0x0000008904047276 */ /* 0x000fe400078100cd */
[----:B------:R-:W-:Y:S01]  /*8c80*/  FMNMX3.FTZ R3, R3, R198, R130, !PT ;  /* 0x000000c603037276 */ /* 0x000fe20007810082 */
[----:B------:R-:W-:Y:S01]  /*8c90*/  LDSM.16.MT88.4 R64, [R168+0x9400] ;  /* 0x00940000a840783b */ /* 0x000fe20000004200 */
[----:B------:R-:W-:-:S02]  /*8ca0*/  FMNMX3.FTZ R4, R4, R193, R179, !PT ;  /* 0x000000c104047276 */ /* 0x000fc400078100b3 */
[----:B------:R-:W-:Y:S02]  /*8cb0*/  FMNMX3.FTZ R3, R3, R192, R194, !PT ;  /* 0x000000c003037276 */ /* 0x000fe400078100c2 */
[----:B------:R-:W-:Y:S02]  /*8cc0*/  FMNMX3.FTZ R4, R4, R203, R197, !PT ;  /* 0x000000cb04047276 */ /* 0x000fe400078100c5 */
[----:B------:R-:W-:Y:S02]  /*8cd0*/  FMNMX3.FTZ R3, R3, R200, R202, !PT ;  /* 0x000000c803037276 */ /* 0x000fe400078100ca */
[----:B------:R-:W-:Y:S02]  /*8ce0*/  FMNMX3.FTZ R4, R4, R201, R199, !PT ;  /* 0x000000c904047276 */ /* 0x000fe400078100c7 */
[----:B------:R-:W-:Y:S02]  /*8cf0*/  FMNMX3.FTZ R3, R3, R154, R158, !PT ;  /* 0x0000009a03037276 */ /* 0x000fe4000781009e */
        /* <DEDUP_REMOVED lines=14> */
[----:B------:R-:W-:-:S03]  /*8de0*/  FMNMX3.FTZ R7, R7, R118, R119, !PT ;  /* 0x0000007607077276 */ /* 0x000fc60007810077 */
[----:B------:R-:W1:Y:S04]  /*8df0*/  SHFL.BFLY PT, R5, R6, 0x2, 0x1f ;  /* 0x0c401f0006057f89 */ /* 0x000e6800000e0000 */
[----:B------:R-:W2:Y:S01]  /*8e00*/  SHFL.BFLY PT, R4, R7, 0x2, 0x1f ;  /* 0x0c401f0007047f89 */ /* 0x000ea200000e0000 */
[----:B-1----:R-:W-:Y:S02]  /*8e10*/  FMNMX.FTZ R5, R6, R5, !PT ;  /* 0x0000000506057209 */ /* 0x002fe40007810000 */
[----:B--2---:R-:W-:-:S03]  /*8e20*/  FMNMX.FTZ R4, R7, R4, !PT ;  /* 0x0000000407047209 */ /* 0x004fc60007810000 */
[----:B------:R-:W1:Y:S04]  /*8e30*/  SHFL.BFLY PT, R56, R5, 0x1, 0x1f ;  /* 0x0c201f0005387f89 */ /* 0x000e6800000e0000 */
[----:B------:R-:W2:Y:S01]  /*8e40*/  SHFL.BFLY PT, R3, R4, 0x1, 0x1f ;  /* 0x0c201f0004037f89 */ /* 0x000ea200000e0000 */
[----:B-1----:R-:W-:-:S04]  /*8e50*/  FMNMX.FTZ R56, R5, R56, !PT ;  /* 0x0000003805387209 */ /* 0x002fc80007810000 */
[C---:B------:R-:W-:Y:S01]  /*8e60*/  FSETP.NEU.FTZ.AND P1, PT, R56.reuse, -INF , PT ;  /* 0xff8000003800780b */ /* 0x040fe20003f3d000 */
[----:B------:R-:W-:Y:S01]  /*8e70*/  FMUL.FTZ R157, R56, UR6 ;  /* 0x00000006389d7c20 */ /* 0x000fe20008410000 */
[----:B--2---:R-:W-:Y:S02]  /*8e80*/  FMNMX.FTZ R3, R4, R3, !PT ;  /* 0x0000000304037209 */ /* 0x004fe40007810000 */
[----:B------:R-:W-:Y:S02]  /*8e90*/  FSEL R5, R56, RZ, P1 ;  /* 0x000000ff38057208 */ /* 0x000fe40000800000 */
[----:B------:R-:W-:Y:S02]  /*8ea0*/  FSEL R157, R157, RZ, P1 ;  /* 0x000000ff9d9d7208 */ /* 0x000fe40000800000 */
[C---:B------:R-:W-:Y:S01]  /*8eb0*/  FSETP.NEU.FTZ.AND P0, PT, R3.reuse, -INF , PT ;  /* 0xff8000000300780b */ /* 0x040fe20003f1d000 */
[----:B------:R-:W-:Y:S02]  /*8ec0*/  FADD.FTZ R166, R2, -R5 ;  /* 0x8000000502a67221 */ /* 0x000fe40000010000 */
[--C-:B------:R-:W-:Y:S01]  /*8ed0*/  FFMA.FTZ R162, R122, UR6, -R157.reuse ;  /* 0x000000067aa27c23 */ /* 0x100fe2000801089d */
[C---:B------:R-:W-:Y:S01]  /*8ee0*/  FMUL.FTZ R122, R3.reuse, UR6 ;  /* 0x00000006037a7c20 */ /* 0x040fe20008410000 */
[----:B------:R-:W-:Y:S01]  /*8ef0*/  FSEL R5, R3, RZ, P0 ;  /* 0x000000ff03057208 */ /* 0x000fe20000000000 */
[--C-:B------:R-:W-:Y:S01]  /*8f00*/  FFMA.FTZ R150, R16, UR6, -R157.reuse ;  /* 0x0000000610967c23 */ /* 0x100fe2000801089d */
[--C-:B------:R-:W-:Y:S01]  /*8f10*/  FFMA.FTZ R124, R18, UR6, -R157.reuse ;  /* 0x00000006127c7c23 */ /* 0x100fe2000801089d */
[----:B------:R-:W-:Y:S01]  /*8f20*/  FFMA.FTZ R123, R12, UR6, -R157 ;  /* 0x000000060c7b7c23 */ /* 0x000fe2000801089d */
[----:B------:R-:W-:Y:S01]  /*8f30*/  FSEL R122, R122, RZ, P0 ;  /* 0x000000ff7a7a7208 */ /* 0x000fe20000000000 */
[----:B------:R-:W-:Y:S01]  /*8f40*/  FADD.FTZ R0, R0, -R5 ;  /* 0x8000000500007221 */ /* 0x000fe20000010000 */
[----:B------:R-:W-:Y:S01]  /*8f50*/  FMUL.FTZ R166, R166, UR6 ;  /* 0x00000006a6a67c20 */ /* 0x000fe20008410000 */
[----:B------:R-:W-:Y:S01]  /*8f60*/  MUFU.EX2 R162, R162 ;  /* 0x000000a200a27308 */ /* 0x000fe20000000800 */
[--C-:B------:R-:W-:Y:S01]  /*8f70*/  FFMA.FTZ R62, R210, UR6, -R157.reuse ;  /* 0x00000006d23e7c23 */ /* 0x100fe2000801089d */
[--C-:B------:R-:W-:Y:S01]  /*8f80*/  FFMA.FTZ R167, R125, UR6, -R122.reuse ;  /* 0x000000067da77c23 */ /* 0x100fe2000801087a */
[----:B------:R-:W-:Y:S01]  /*8f90*/  FMUL.FTZ R164, R0, UR6 ;  /* 0x0000000600a47c20 */ /* 0x000fe20008410000 */
[--C-:B------:R-:W-:Y:S01]  /*8fa0*/  FFMA.FTZ R148, R19, UR6, -R122.reuse ;  /* 0x0000000613947c23 */ /* 0x100fe2000801087a */
[--C-:B------:R-:W-:Y:S01]  /*8fb0*/  FFMA.FTZ R125, R17, UR6, -R122.reuse ;  /* 0x00000006117d7c23 */ /* 0x100fe2000801087a */
[--C-:B------:R-:W-:Y:S01]  /*8fc0*/  FFMA.FTZ R0, R15, UR6, -R122.reuse ;  /* 0x000000060f007c23 */ /* 0x100fe2000801087a */
[----:B------:R-:W1:Y:S01]  /*8fd0*/  LDSM.16.MT88.4 R16, [R168+0x9000] ;  /* 0x00900000a810783b */ /* 0x000e620000004200 */
[----:B------:R-:W2:Y:S01]  /*8fe0*/  MUFU.EX2 R150, R150 ;  /* 0x0000009600967308 */ /* 0x000ea20000000800 */
[--C-:B------:R-:W-:Y:S01]  /*8ff0*/  FFMA.FTZ R59, R204, UR6, -R157.reuse ;  /* 0x00000006cc3b7c23 */ /* 0x100fe2000801089d */
[--C-:B------:R-:W-:Y:S01]  /*9000*/  FFMA.FTZ R60, R206, UR6, -R157.reuse ;  /* 0x00000006ce3c7c23 */ /* 0x100fe2000801089d */
[--C-:B------:R-:W-:Y:S01]  /*9010*/  FFMA.FTZ R57, R208, UR6, -R157.reuse ;  /* 0x00000006d0397c23 */ /* 0x100fe2000801089d */
[--C-:B------:R-:W-:Y:S01]  /*9020*/  FFMA.FTZ R63, R209, UR6, -R122.reuse ;  /* 0x00000006d13f7c23 */ /* 0x100fe2000801087a */
[--C-:B------:R-:W-:Y:S01]  /*9030*/  FFMA.FTZ R58, R211, UR6, -R122.reuse ;  /* 0x00000006d33a7c23 */ /* 0x100fe2000801087a */
[--C-:B------:R-:W-:Y:S01]  /*9040*/  FFMA.FTZ R61, R207, UR6, -R122.reuse ;  /* 0x00000006cf3d7c23 */ /* 0x100fe2000801087a */
[--C-:B------:R-:W-:Y:S01]  /*9050*/  FFMA.FTZ R2, R131, UR6, -R122.reuse ;  /* 0x0000000683027c23 */ /* 0x100fe2000801087a */
[----:B------:R-:W-:Y:S01]  /*9060*/  MUFU.EX2 R124, R124 ;  /* 0x0000007c007c7308 */ /* 0x000fe20000000800 */
[--C-:B------:R-:W-:Y:S01]  /*9070*/  FFMA.FTZ R133, R126, UR6, -R157.reuse ;  /* 0x000000067e857c23 */ /* 0x100fe2000801089d */
[--C-:B------:R-:W-:Y:S01]  /*9080*/  FFMA.FTZ R131, R130, UR6, -R157.reuse ;  /* 0x0000000682837c23 */ /* 0x100fe2000801089d */
[--C-:B------:R-:W-:Y:S01]  /*9090*/  FFMA.FTZ R128, R128, UR6, -R157.reuse ;  /* 0x0000000680807c23 */ /* 0x100fe2000801089d */
[--C-:B------:R-:W-:Y:S01]  /*90a0*/  FFMA.FTZ R126, R198, UR6, -R157.reuse ;  /* 0x00000006c67e7c23 */ /* 0x100fe2000801089d */
[--C-:B------:R-:W-:Y:S01]  /*90b0*/  FFMA.FTZ R137, R137, UR6, -R122.reuse ;  /* 0x0000000689897c23 */ /* 0x100fe2000801087a */
[--C-:B------:R-:W-:Y:S01]  /*90c0*/  FFMA.FTZ R132, R205, UR6, -R122.reuse ;  /* 0x00000006cd847c23 */ /* 0x100fe2000801087a */
[--C-:B------:R-:W-:Y:S01]  /*90d0*/  FFMA.FTZ R135, R193, UR6, -R122.reuse ;  /* 0x00000006c1877c23 */ /* 0x100fe2000801087a */
[----:B------:R-:W3:Y:S01]  /*90e0*/  MUFU.EX2 R123, R123 ;  /* 0x0000007b007b7308 */ /* 0x000ee20000000800 */
[----:B--2---:R-:W-:Y:S01]  /*90f0*/  F2FP.F16.F32.PACK_AB R48, R150, R162 ;  /* 0x000000a29630723e */ /* 0x004fe200000000ff */
        /* <DEDUP_REMOVED lines=14> */
[----:B------:R-:W2:Y:S01]  /*91e0*/  MUFU.EX2 R148, R148 ;  /* 0x0000009400947308 */ /* 0x000ea20000000800 */
[----:B---3--:R-:W-:Y:S01]  /*91f0*/  F2FP.F16.F32.PACK_AB R50, R123, R124 ;  /* 0x0000007c7b32723e */ /* 0x008fe200000000ff */
        /* <DEDUP_REMOVED lines=16> */
[----:B------:R-:W-:Y:S01]  /*9300*/  FFMA.FTZ R153, R153, UR6, -R157 ;  /* 0x0000000699997c23 */ /* 0x000fe2000801089d */
[--C-:B------:R-:W-:Y:S01]  /*9310*/  FFMA.FTZ R119, R119, UR6, -R122.reuse ;  /* 0x0000000677777c23 */ /* 0x100fe2000801087a */
[--C-:B------:R-:W-:Y:S01]  /*9320*/  FFMA.FTZ R116, R116, UR6, -R122.reuse ;  /* 0x0000000674747c23 */ /* 0x100fe2000801087a */
[--C-:B------:R-:W-:Y:S01]  /*9330*/  FFMA.FTZ R117, R117, UR6, -R122.reuse ;  /* 0x0000000675757c23 */ /* 0x100fe2000801087a */
[----:B------:R-:W-:-:S02]  /*9340*/  FFMA.FTZ R118, R118, UR6, -R122 ;  /* 0x0000000676767c23 */ /* 0x000fc4000801087a */
[----:B------:R-:W2:Y:S08]  /*9350*/  MUFU.EX2 R164, R164 ;  /* 0x000000a400a47308 */ /* 0x000eb00000000800 */
[----:B------:R-:W4:Y:S01]  /*9360*/  MUFU.EX2 R0, R0 ;  /* 0x0000000000007308 */ /* 0x000f220000000800 */
[-C--:B---3--:R-:W-:Y:S01]  /*9370*/  FMUL.FTZ R4, R112, R166.reuse ;  /* 0x000000a670047220 */ /* 0x088fe20000410000 */
[-C--:B------:R-:W-:Y:S01]  /*9380*/  FMUL.FTZ R5, R113, R166.reuse ;  /* 0x000000a671057220 */ /* 0x080fe20000410000 */
[-C--:B------:R-:W-:Y:S01]  /*9390*/  FMUL.FTZ R68, R68, R166.reuse ;  /* 0x000000a644447220 */ /* 0x080fe20000410000 */
[-C--:B------:R-:W-:Y:S01]  /*93a0*/  FMUL.FTZ R69, R69, R166.reuse ;  /* 0x000000a645457220 */ /* 0x080fe20000410000 */
[-C--:B------:R-:W-:Y:S01]  /*93b0*/  FMUL.FTZ R12, R72, R166.reuse ;  /* 0x000000a6480c7220 */ /* 0x080fe20000410000 */
[-C--:B------:R-:W-:Y:S01]  /*93c0*/  FMUL.FTZ R13, R73, R166.reuse ;  /* 0x000000a6490d7220 */ /* 0x080fe20000410000 */
[----:B------:R-:W-:Y:S01]  /*93d0*/  FMUL.FTZ R20, R80, R166 ;  /* 0x000000a650147220 */ /* 0x000fe20000410000 */
[----:B------:R-:W-:Y:S01]  /*93e0*/  MUFU.EX2 R62, R62 ;  /* 0x0000003e003e7308 */ /* 0x000fe20000000800 */
[-C--:B--2---:R-:W-:Y:S01]  /*93f0*/  FMUL.FTZ R6, R114, R164.reuse ;  /* 0x000000a472067220 */ /* 0x084fe20000410000 */
[-C--:B------:R-:W-:Y:S01]  /*9400*/  FMUL.FTZ R7, R115, R164.reuse ;  /* 0x000000a473077220 */ /* 0x080fe20000410000 */
[-C--:B------:R-:W-:Y:S01]  /*9410*/  FMUL.FTZ R70, R70, R164.reuse ;  /* 0x000000a446467220 */ /* 0x080fe20000410000 */
[-C--:B------:R-:W-:Y:S01]  /*9420*/  FMUL.FTZ R71, R71, R164.reuse ;  /* 0x000000a447477220 */ /* 0x080fe20000410000 */
[-C--:B------:R-:W-:Y:S01]  /*9430*/  FMUL.FTZ R14, R74, R164.reuse ;  /* 0x000000a44a0e7220 */ /* 0x080fe20000410000 */
[----:B------:R-:W-:Y:S01]  /*9440*/  FMUL.FTZ R15, R75, R164 ;  /* 0x000000a44b0f7220 */ /* 0x000fe20000410000 */
[----:B------:R-:W-:Y:S01]  /*9450*/  FMUL.FTZ R21, R81, R166 ;  /* 0x000000a651157220 */ /* 0x000fe20000410000 */
[----:B------:R-:W2:Y:S01]  /*9460*/  MUFU.EX2 R59, R59 ;  /* 0x0000003b003b7308 */ /* 0x000ea20000000800 */
[----:B----4-:R-:W-:Y:S01]  /*9470*/  F2FP.F16.F32.PACK_AB R51, R0, R125 ;  /* 0x0000007d0033723e */ /* 0x010fe200000000ff */
[-C--:B------:R-:W-:Y:S01]  /*9480*/  FMUL.FTZ R22, R82, R164.reuse ;  /* 0x000000a452167220 */ /* 0x080fe20000410000 */
[----:B------:R-:W-:Y:S01]  /*9490*/  FMUL.FTZ R23, R83, R164 ;  /* 0x000000a453177220 */ /* 0x000fe20000410000 */
[-C--:B------:R-:W-:Y:S01]  /*94a0*/  FMUL.FTZ R28, R88, R166.reuse ;  /* 0x000000a6581c7220 */ /* 0x080fe20000410000 */
[----:B------:R-:W-:Y:S01]  /*94b0*/  FMUL.FTZ R29, R89, R166 ;  /* 0x000000a6591d7220 */ /* 0x000fe20000410000 */
[-C--:B------:R-:W-:Y:S01]  /*94c0*/  FMUL.FTZ R30, R90, R164.reuse ;  /* 0x000000a45a1e7220 */ /* 0x080fe20000410000 */
[----:B------:R-:W-:Y:S01]  /*94d0*/  FMUL.FTZ R31, R91, R164 ;  /* 0x000000a45b1f7220 */ /* 0x000fe20000410000 */
[C---:B------:R-:W-:Y:S01]  /*94e0*/  HMMA.16816.F32 R4, R48.reuse, R8, R4 ;  /* 0x000000083004723c */ /* 0x040fe20000001804 */
[----:B------:R-:W-:Y:S01]  /*94f0*/  MUFU.EX2 R60, R60 ;  /* 0x0000003c003c7308 */ /* 0x000fe20000000800 */
[-C--:B------:R-:W-:Y:S01]  /*9500*/  FMUL.FTZ R36, R96, R166.reuse ;  /* 0x000000a660247220 */ /* 0x080fe20000410000 */
[----:B------:R-:W-:Y:S01]  /*9510*/  FMUL.FTZ R37, R97, R166 ;  /* 0x000000a661257220 */ /* 0x000fe20000410000 */
[-C--:B------:R-:W-:Y:S01]  /*9520*/  FMUL.FTZ R38, R98, R164.reuse ;  /* 0x000000a462267220 */ /* 0x080fe20000410000 */
[----:B------:R-:W-:Y:S01]  /*9530*/  FMUL.FTZ R39, R99, R164 ;  /* 0x000000a463277220 */ /* 0x000fe20000410000 */
[-C--:B------:R-:W-:Y:S01]  /*9540*/  FMUL.FTZ R76, R76, R166.reuse ;  /* 0x000000a64c4c7220 */ /* 0x080fe20000410000 */
[----:B------:R-:W-:Y:S01]  /*9550*/  FMUL.FTZ R77, R77, R166 ;  /* 0x000000a64d4d7220 */ /* 0x000fe20000410000 */
[C---:B------:R-:W-:Y:S01]  /*9560*/  HMMA.16816.F32 R8, R48.reuse, R10, R68 ;  /* 0x0000000a3008723c */ /* 0x040fe20000001844 */
[----:B------:R-:W3:Y:S01]  /*9570*/  LDSM.16.MT88.4 R68, [R170+0x9400] ;  /* 0x00940000aa44783b */ /* 0x000ee20000004200 */
[----:B------:R-:W-:Y:S01]  /*9580*/  MUFU.EX2 R57, R57 ;  /* 0x0000003900397308 */ /* 0x000fe20000000800 */
[-C--:B------:R-:W-:Y:S01]  /*9590*/  FMUL.FTZ R78, R78, R164.reuse ;  /* 0x000000a44e4e7220 */ /* 0x080fe20000410000 */
[----:B------:R-:W-:Y:S01]  /*95a0*/  FMUL.FTZ R79, R79, R164 ;  /* 0x000000a44f4f7220 */ /* 0x000fe20000410000 */
[-C--:B------:R-:W-:Y:S01]  /*95b0*/  FMUL.FTZ R84, R84, R166.reuse ;  /* 0x000000a654547220 */ /* 0x080fe20000410000 */
[----:B------:R-:W-:Y:S01]  /*95c0*/  FMUL.FTZ R85, R85, R166 ;  /* 0x000000a655557220 */ /* 0x000fe20000410000 */
[-C--:B------:R-:W-:Y:S01]  /*95d0*/  FMUL.FTZ R86, R86, R164.reuse ;  /* 0x000000a456567220 */ /* 0x080fe20000410000 */
[----:B------:R-:W-:Y:S01]  /*95e0*/  FMUL.FTZ R87, R87, R164 ;  /* 0x000000a457577220 */ /* 0x000fe20000410000 */
[-C--:B------:R-:W-:Y:S01]  /*95f0*/  FMUL.FTZ R92, R92, R166.reuse ;  /* 0x000000a65c5c7220 */ /* 0x080fe20000410000 */
[----:B------:R-:W-:Y:S01]  /*9600*/  MUFU.EX2 R63, R63 ;  /* 0x0000003f003f7308 */ /* 0x000fe20000000800 */
[----:B------:R-:W-:Y:S01]  /*9610*/  FMUL.FTZ R93, R93, R166 ;  /* 0x000000a65d5d7220 */ /* 0x000fe20000410000 */
[-C--:B------:R-:W-:Y:S01]  /*9620*/  FMUL.FTZ R94, R94, R164.reuse ;  /* 0x000000a45e5e7220 */ /* 0x080fe20000410000 */
[----:B------:R-:W-:Y:S01]  /*9630*/  FMUL.FTZ R95, R95, R164 ;  /* 0x000000a45f5f7220 */ /* 0x000fe20000410000 */
[-C--:B------:R-:W-:Y:S01]  /*9640*/  FMUL.FTZ R100, R100, R166.reuse ;  /* 0x000000a664647220 */ /* 0x080fe20000410000 */
[----:B------:R-:W-:Y:S01]  /*9650*/  FMUL.FTZ R101, R101, R166 ;  /* 0x000000a665657220 */ /* 0x000fe20000410000 */
[-C--:B------:R-:W-:Y:S01]  /*9660*/  FMUL.FTZ R102, R102, R164.reuse ;  /* 0x000000a466667220 */ /* 0x080fe20000410000 */
[----:B------:R-:W-:Y:S01]  /*9670*/  FMUL.FTZ R103, R103, R164 ;  /* 0x000000a467677220 */ /* 0x000fe20000410000 */
[----:B------:R-:W4:Y:S01]  /*9680*/  MUFU.EX2 R58, R58 ;  /* 0x0000003a003a7308 */ /* 0x000f220000000800 */
        /* <DEDUP_REMOVED lines=9> */
[----:B-1----:R-:W-:Y:S01]  /*9720*/  HMMA.16816.F32 R12, R48, R16, R12 ;  /* 0x00000010300c723c */ /* 0x002fe2000000180c */
[----:B------:R-:W1:Y:S01]  /*9730*/  LDSM.16.MT88.4 R72, [R170+0xb400] ;  /* 0x00b40000aa48783b */ /* 0x000e620000004200 */
[----:B------:R-:W-:Y:S01]  /*9740*/  FFMA.FTZ R195, R195, R166, R162 ;  /* 0x000000a6c3c37223 */ /* 0x000fe200000100a2 */
[----:B------:R-:W-:-:S03]  /*9750*/  FFMA.FTZ R167, R196, R164, R167 ;  /* 0x000000a4c4a77223 */ /* 0x000fc600000100a7 */
[----:B------:R-:W5:Y:S01]  /*9760*/  MUFU.EX2 R2, R2 ;  /* 0x0000000200027308 */ /* 0x000f620000000800 */
[----:B------:R-:W-:Y:S01]  /*9770*/  FADD.FTZ R195, R150, R195 ;  /* 0x000000c396c37221 */ /* 0x000fe20000010000 */
[C---:B------:R-:W-:Y:S01]  /*9780*/  HMMA.16816.F32 R20, R48.reuse, R24, R20 ;  /* 0x000000183014723c */ /* 0x040fe20000001814 */
[----:B------:R-:W-:Y:S02]  /*9790*/  FADD.FTZ R148, R148, R167 ;  /* 0x000000a794947221 */ /* 0x000fe40000010000 */
[----:B------:R-:W-:Y:S02]  /*97a0*/  FADD.FTZ R124, R124, R195 ;  /* 0x000000c37c7c7221 */ /* 0x000fe40000010000 */
[----:B------:R-:W-:Y:S01]  /*97b0*/  FADD.FTZ R125, R125, R148 ;  /* 0x000000947d7d7221 */ /* 0x000fe20000010000 */
[----:B------:R-:W-:Y:S01]  /*97c0*/  MUFU.EX2 R133, R133 ;  /* 0x0000008500857308 */ /* 0x000fe20000000800 */
[----:B------:R-:W-:Y:S01]  /*97d0*/  FADD.FTZ R123, R123, R124 ;  /* 0x0000007c7b7b7221 */ /* 0x000fe20000010000 */
[----:B------:R-:W-:Y:S01]  /*97e0*/  HMMA.16816.F32 R28, R48, R32, R28 ;  /* 0x00000020301c723c */ /* 0x000fe2000000181c */
[----:B------:R-:W-:-:S05]  /*97f0*/  FADD.FTZ R0, R0, R125 ;  /* 0x0000007d00007221 */ /* 0x000fca0000010000 */
[----:B------:R-:W-:Y:S02]  /*9800*/  MUFU.EX2 R128, R128 ;  /* 0x0000008000807308 */ /* 0x000fe40000000800 */
[C---:B------:R-:W-:Y:S06]  /*9810*/  HMMA.16816.F32 R36, R48.reuse, R40, R36 ;  /* 0x000000283024723c */ /* 0x040fec0000001824 */
[----:B------:R-:W-:Y:S02]  /*9820*/  MUFU.EX2 R126, R126 ;  /* 0x0000007e007e7308 */ /* 0x000fe40000000800 */
[C---:B------:R-:W-:Y:S01]  /*9830*/  HMMA.16816.F32 R16, R48.reuse, R18, R76 ;  /* 0x000000123010723c */ /* 0x040fe2000000184c */
[----:B------:R-:W-:Y:S05]  /*9840*/  LDSM.16.MT88.4 R76, [R168+0xa400] ;  /* 0x00a40000a84c783b */ /* 0x000fea0000004200 */
        /* <DEDUP_REMOVED lines=10> */
[----:B------:R-:W-:Y:S01]  /*98f0*/  HMMA.16816.F32 R44, R48, R52, R44 ;  /* 0x00000034302c723c */ /* 0x000fe2000000182c */
[----:B--2---:R-:W-:Y:S01]  /*9900*/  F2FP.F16.F32.PACK_AB R52, R59, R62 ;  /* 0x0000003e3b34723e */ /* 0x004fe200000000ff */
[----:B------:R-:W-:Y:S01]  /*9910*/  FADD.FTZ R62, R62, R123 ;  /* 0x0000007b3e3e7221 */ /* 0x000fe20000010000 */
[----:B----4-:R-:W-:Y:S01]  /*9920*/  F2FP.F16.F32.PACK_AB R53, R58, R63 ;  /* 0x0000003f3a35723e */ /* 0x010fe200000000ff */
[----:B------:R-:W-:-:S02]  /*9930*/  FADD.FTZ R63, R63, R0 ;  /* 0x000000003f3f7221 */ /* 0x000fc40000010000 */
[----:B------:R-:W-:Y:S01]  /*9940*/  MUFU.EX2 R130, R130 ;  /* 0x0000008200827308 */ /* 0x000fe20000000800 */
[----:B------:R-:W-:Y:S01]  /*9950*/  FADD.FTZ R59, R59, R62 ;  /* 0x0000003e3b3b7221 */ /* 0x000fe20000010000 */
[----:B------:R-:W-:Y:S01]  /*9960*/  HMMA.16816.F32 R48, R48, R54, R104 ;  /* 0x000000363030723c */ /* 0x000fe20000001868 */
[----:B------:R-:W-:Y:S01]  /*9970*/  F2FP.F16.F32.PACK_AB R54, R57, R60 ;  /* 0x0000003c3936723e */ /* 0x000fe200000000ff */
[----:B------:R-:W-:Y:S01]  /*9980*/  FADD.FTZ R58, R58, R63 ;  /* 0x0000003f3a3a7221 */ /* 0x000fe20000010000 */
[----:B-----5:R-:W-:Y:S01]  /*9990*/  F2FP.F16.F32.PACK_AB R55, R2, R61 ;  /* 0x0000003d0237723e */ /* 0x020fe200000000ff */
[----:B------:R-:W-:Y:S02]  /*99a0*/  FADD.FTZ R0, R60, R59 ;  /* 0x0000003b3c007221 */ /* 0x000fe40000010000 */
[----:B------:R-:W-:Y:S01]  /*99b0*/  MUFU.EX2 R198, R198 ;  /* 0x000000c600c67308 */ /* 0x000fe20000000800 */
[----:B------:R-:W-:Y:S01]  /*99c0*/  FADD.FTZ R61, R61, R58 ;  /* 0x0000003a3d3d7221 */ /* 0x000fe20000010000 */
[----:B------:R-:W-:-:S02]  /*99d0*/  FADD.FTZ R0, R57, R0 ;  /* 0x0000000039007221 */ /* 0x000fc40000010000 */
[----:B---3--:R-:W-:Y:S01]  /*99e0*/  HMMA.16816.F32 R4, R52, R68, R4 ;  /* 0x000000443404723c */ /* 0x008fe20000001804 */
[----:B------:R-:W-:-:S03]  /*99f0*/  FADD.FTZ R2, R2, R61 ;  /* 0x0000003d02027221 */ /* 0x000fc60000010000 */
[----:B------:R-:W-:Y:S04]  /*9a00*/  MUFU.EX2 R193, R193 ;  /* 0x000000c100c17308 */ /* 0x000fe80000000800 */
[C---:B------:R-:W-:Y:S01]  /*9a10*/  HMMA.16816.F32 R8, R52.reuse, R70, R8 ;  /* 0x000000463408723c */ /* 0x040fe20000001808 */
[----:B------:R-:W2:Y:S03]  /*9a20*/  LDSM.16.MT88.4 R68, [R168+0xb400] ;  /* 0x00b40000a844783b */ /* 0x000ea60000004200 */
[----:B------:R-:W-:Y:S04]  /*9a30*/  MUFU.EX2 R192, R192 ;  /* 0x000000c000c07308 */ /* 0x000fe80000000800 */
[C---:B------:R-:W-:Y:S04]  /*9a40*/  HMMA.16816.F32 R12, R52.reuse, R64, R12 ;  /* 0x00000040340c723c */ /* 0x040fe8000000180c */
[----:B------:R-:W-:Y:S04]  /*9a50*/  MUFU.EX2 R179, R179 ;  /* 0x000000b300b37308 */ /* 0x000fe80000000800 */
[C---:B------:R-:W-:Y:S01]  /*9a60*/  HMMA.16816.F32 R16, R52.reuse, R66, R16 ;  /* 0x000000423410723c */ /* 0x040fe20000001810 */
[----:B------:R-:W3:Y:S03]  /*9a70*/  LDSM.16.MT88.4 R64, [R170+0xd400] ;  /* 0x00d40000aa40783b */ /* 0x000ee60000004200 */
[----:B------:R-:W-:Y:S04]  /*9a80*/  MUFU.EX2 R194, R194 ;  /* 0x000000c200c27308 */ /* 0x000fe80000000800 */
[C---:B-1----:R-:W-:Y:S04]  /*9a90*/  HMMA.16816.F32 R20, R52.reuse, R72, R20 ;  /* 0x000000483414723c */ /* 0x042fe80000001814 */
[----:B------:R-:W-:Y:S04]  /*9aa0*/  MUFU.EX2 R197, R197 ;  /* 0x000000c500c57308 */ /* 0x000fe80000000800 */
[C---:B------:R-:W-:Y:S01]  /*9ab0*/  HMMA.16816.F32 R24, R52.reuse, R74, R24 ;  /* 0x0000004a3418723c */ /* 0x040fe20000001818 */
[----:B------:R-:W1:Y:S03]  /*9ac0*/  LDSM.16.MT88.4 R72, [R168+0xd400] ;  /* 0x00d40000a848783b */ /* 0x000e660000004200 */
[----:B------:R-:W-:Y:S04]  /*9ad0*/  MUFU.EX2 R200, R200 ;  /* 0x000000c800c87308 */ /* 0x000fe80000000800 */
[C---:B--2---:R-:W-:Y:S04]  /*9ae0*/  HMMA.16816.F32 R28, R52.reuse, R68, R28 ;  /* 0x00000044341c723c */ /* 0x044fe8000000181c */
[----:B------:R-:W-:Y:S04]  /*9af0*/  MUFU.EX2 R199, R199 ;  /* 0x000000c700c77308 */ /* 0x000fe80000000800 */
[C---:B------:R-:W-:Y:S01]  /*9b00*/  HMMA.16816.F32 R32, R52.reuse, R70, R32 ;  /* 0x000000463420723c */ /* 0x040fe20000001820 */
[----:B------:R-:W2:Y:S03]  /*9b10*/  LDSM.16.MT88.4 R68, [R170+0x9800] ;  /* 0x00980000aa44783b */ /* 0x000ea60000004200 */
[----:B------:R-:W-:Y:S04]  /*9b20*/  MUFU.EX2 R203, R203 ;  /* 0x000000cb00cb7308 */ /* 0x000fe80000000800 */
[C---:B---3--:R-:W-:Y:S04]  /*9b30*/  HMMA.16816.F32 R36, R52.reuse, R64, R36 ;  /* 0x000000403424723c */ /* 0x048fe80000001824 */
[----:B------:R-:W3:Y:S04]  /*9b40*/  MUFU.EX2 R154, R154 ;  /* 0x0000009a009a7308 */ /* 0x000ee80000000800 */
[C---:B------:R-:W-:Y:S01]  /*9b50*/  HMMA.16816.F32 R40, R52.reuse, R66, R40 ;  /* 0x000000423428723c */ /* 0x040fe20000001828 */
[----:B------:R-:W4:Y:S03]  /*9b60*/  LDSM.16.MT88.4 R64, [R168+0x9800] ;  /* 0x00980000a840783b */ /* 0x000f260000004200 */
[----:B------:R-:W-:Y:S04]  /*9b70*/  MUFU.EX2 R158, R158 ;  /* 0x0000009e009e7308 */ /* 0x000fe80000000800 */
[----:B-1----:R-:W-:Y:S04]  /*9b80*/  HMMA.16816.F32 R44, R52, R72, R44 ;  /* 0x00000048342c723c */ /* 0x002fe8000000182c */
[----:B------:R-:W1:Y:S01]  /*9b90*/  MUFU.EX2 R201, R201 ;  /* 0x000000c900c97308 */ /* 0x000e620000000800 */
[----:B---3--:R-:W-:-:S03]  /*9ba0*/  F2FP.F16.F32.PACK_AB R104, R154, R203 ;  /* 0x000000cb9a68723e */ /* 0x008fc600000000ff */
[----:B------:R-:W-:Y:S01]  /*9bb0*/  HMMA.16816.F32 R48, R52, R74, R48 ;  /* 0x0000004a3430723c */ /* 0x000fe20000001830 */
[----:B------:R-:W-:Y:S01]  /*9bc0*/  F2FP.F16.F32.PACK_AB R52, R128, R133 ;  /* 0x000000858034723e */ /* 0x000fe200000000ff */
[----:B------:R-:W3:Y:S01]  /*9bd0*/  LDSM.16.MT88.4 R72, [R170+0xb800] ;  /* 0x00b80000aa48783b */ /* 0x000ee20000004200 */
[----:B------:R-:W-:Y:S01]  /*9be0*/  F2FP.F16.F32.PACK_AB R53, R132, R137 ;  /* 0x000000898435723e */ /* 0x000fe200000000ff */
[----:B------:R-:W-:Y:S01]  /*9bf0*/  MUFU.EX2 R156, R156 ;  /* 0x0000009c009c7308 */ /* 0x000fe20000000800 */
[----:B------:R-:W-:Y:S01]  /*9c00*/  F2FP.F16.F32.PACK_AB R54, R131, R126 ;  /* 0x0000007e8336723e */ /* 0x000fe200000000ff */
[----:B------:R-:W-:Y:S01]  /*9c10*/  FADD.FTZ R133, R133, R0 ;  /* 0x0000000085857221 */ /* 0x000fe20000010000 */
[----:B------:R-:W-:Y:S01]  /*9c20*/  F2FP.F16.F32.PACK_AB R55, R130, R135 ;  /* 0x000000878237723e */ /* 0x000fe200000000ff */
[----:B------:R-:W-:Y:S01]  /*9c30*/  FADD.FTZ R137, R137, R2 ;  /* 0x0000000289897221 */ /* 0x000fe20000010000 */
[----:B------:R-:W-:Y:S01]  /*9c40*/  MOV R0, R3 ;  /* 0x0000000300007202 */ /* 0x000fe20000000f00 */
[----:B------:R-:W-:Y:S01]  /*9c50*/  FADD.FTZ R133, R128, R133 ;  /* 0x0000008580857221 */ /* 0x000fe20000010000 */
[----:B------:R-:W-:Y:S01]  /*9c60*/  MOV R2, R56 ;  /* 0x0000003800027202 */ /* 0x000fe20000000f00 */
[----:B------:R-:W5:Y:S01]  /*9c70*/  MUFU.EX2 R165, R165 ;  /* 0x000000a500a57308 */ /* 0x000f620000000800 */
[----:B-1----:R-:W-:Y:S01]  /*9c80*/  F2FP.F16.F32.PACK_AB R106, R201, R158 ;  /* 0x0000009ec96a723e */ /* 0x002fe200000000ff */
[----:B--2---:R-:W-:Y:S01]  /*9c90*/  HMMA.16816.F32 R4, R52, R68, R4 ;  /* 0x000000443404723c */ /* 0x004fe20000001804 */
[----:B------:R-:W-:Y:S01]  /*9ca0*/  FADD.FTZ R132, R132, R137 ;  /* 0x0000008984847221 */ /* 0x000fe20000010000 */
[----:B------:R-:W-:-:S03]  /*9cb0*/  FADD.FTZ R126, R126, R133 ;  /* 0x000000857e7e7221 */ /* 0x000fc60000010000 */
[----:B------:R-:W-:Y:S01]  /*9cc0*/  FADD.FTZ R135, R135, R132 ;  /* 0x0000008487877221 */ /* 0x000fe20000010000 */
[----:B------:R-:W-:Y:S01]  /*9cd0*/  MUFU.EX2 R160, R160 ;  /* 0x000000a000a07308 */ /* 0x000fe20000000800 */
[----:B------:R-:W-:Y:S01]  /*9ce0*/  FADD.FTZ R131, R131, R126 ;  /* 0x0000007e83837221 */ /* 0x000fe20000010000 */
[----:B------:R-:W-:Y:S01]  /*9cf0*/  HMMA.16816.F32 R8, R52, R70, R8 ;  /* 0x000000463408723c */ /* 0x000fe20000001808 */
[----:B------:R-:W1:Y:S01]  /*9d00*/  LDSM.16.MT88.4 R68, [R168+0xb800] ;  /* 0x00b80000a844783b */ /* 0x000e620000004200 */
[----:B------:R-:W-:-:S04]  /*9d10*/  FADD.FTZ R135, R130, R135 ;  /* 0x0000008782877221 */ /* 0x000fc80000010000 */
[----:B------:R-:W2:Y:S01]  /*9d20*/  MUFU.EX2 R159, R159 ;  /* 0x0000009f009f7308 */ /* 0x000ea20000000800 */
[----:B-----5:R-:W-:Y:S01]  /*9d30*/  F2FP.F16.F32.PACK_AB R105, R165, R156 ;  /* 0x0000009ca569723e */ /* 0x020fe200000000ff */
[C---:B----4-:R-:W-:Y:S06]  /*9d40*/  HMMA.16816.F32 R12, R52.reuse, R64, R12 ;  /* 0x00000040340c723c */ /* 0x050fec000000180c */
[----:B------:R-:W-:Y:S02]  /*9d50*/  MUFU.EX2 R151, R151 ;  /* 0x0000009700977308 */ /* 0x000fe40000000800 */
[C---:B------:R-:W-:Y:S01]  /*9d60*/  HMMA.16816.F32 R16, R52.reuse, R66, R16 ;  /* 0x000000423410723c */ /* 0x040fe20000001810 */
[----:B------:R-:W4:Y:S05]  /*9d70*/  LDSM.16.MT88.4 R64, [R170+0xd800] ;  /* 0x00d80000aa40783b */ /* 0x000f2a0000004200 */
[----:B------:R-:W-:Y:S01]  /*9d80*/  MUFU.EX2 R142, R142 ;  /* 0x0000008e008e7308 */ /* 0x000fe20000000800 */
[----:B--2---:R-:W-:Y:S01]  /*9d90*/  F2FP.F16.F32.PACK_AB R107, R159, R160 ;  /* 0x000000a09f6b723e */ /* 0x004fe200000000ff */
[C---:B---3--:R-:W-:Y:S06]  /*9da0*/  HMMA.16816.F32 R20, R52.reuse, R72, R20 ;  /* 0x000000483414723c */ /* 0x048fec0000001814 */
[----:B------:R-:W-:Y:S02]  /*9db0*/  MUFU.EX2 R149, R149 ;  /* 0x0000009500957308 */ /* 0x000fe40000000800 */
[C---:B------:R-:W-:Y:S01]  /*9dc0*/  HMMA.16816.F32 R24, R52.reuse, R74, R24 ;  /* 0x0000004a3418723c */ /* 0x040fe20000001818 */
[----:B------:R-:W-:Y:S05]  /*9dd0*/  LDSM.16.MT88.4 R72, [R170+0x9c00] ;  /* 0x009c0000aa48783b */ /* 0x000fea0000004200 */
[----:B------:R-:W-:Y:S02]  /*9de0*/  MUFU.EX2 R136, R136 ;  /* 0x0000008800887308 */ /* 0x000fe40000000800 */
[C---:B-1----:R-:W-:Y:S06]  /*9df0*/  HMMA.16816.F32 R28, R52.reuse, R68, R28 ;  /* 0x00000044341c723c */ /* 0x042fec000000181c */
[----:B------:R-:W-:Y:S02]  /*9e00*/  MUFU.EX2 R153, R153 ;  /* 0x0000009900997308 */ /* 0x000fe40000000800 */
[C---:B------:R-:W-:Y:S01]  /*9e10*/  HMMA.16816.F32 R32, R52.reuse, R70, R32 ;  /* 0x000000463420723c */ /* 0x040fe20000001820 */
[----:B------:R-:W1:Y:S05]  /*9e20*/  LDSM.16.MT88.4 R68, [R168+0xd800] ;  /* 0x00d80000a844783b */ /* 0x000e6a0000004200 */
[----:B------:R-:W-:Y:S02]  /*9e30*/  MUFU.EX2 R119, R119 ;  /* 0x0000007700777308 */ /* 0x000fe40000000800 */
[C---:B----4-:R-:W-:Y:S08]  /*9e40*/  HMMA.16816.F32 R36, R52.reuse, R64, R36 ;  /* 0x000000403424723c */ /* 0x050ff00000001824 */
[C---:B------:R-:W-:Y:S01]  /*9e50*/  HMMA.16816.F32 R40, R52.reuse, R66, R40 ;  /* 0x000000423428723c */ /* 0x040fe20000001828 */
[----:B------:R-:W2:Y:S07]  /*9e60*/  LDSM.16.MT88.4 R64, [R170+0xbc00] ;  /* 0x00bc0000aa40783b */ /* 0x000eae0000004200 */
[C---:B-1----:R-:W-:Y:S08]  /*9e70*/  HMMA.16816.F32 R44, R52.reuse, R68, R44 ;  /* 0x00000044342c723c */ /* 0x042ff0000000182c */
[----:B------:R-:W-:Y:S01]  /*9e80*/  HMMA.16816.F32 R48, R52, R70, R48 ;  /* 0x000000463430723c */ /* 0x000fe20000001830 */
[----:B------:R-:W1:Y:S01]  /*9e90*/  LDSM.16.MT88.4 R68, [R168+0x9c00] ;  /* 0x009c0000a844783b */ /* 0x000e620000004200 */
[----:B------:R-:W-:Y:S01]  /*9ea0*/  F2FP.F16.F32.PACK_AB R52, R193, R198 ;  /* 0x000000c6c134723e */ /* 0x000fe200000000ff */
[----:B------:R-:W-:Y:S01]  /*9eb0*/  FADD.FTZ R198, R198, R131 ;  /* 0x00000083c6c67221 */ /* 0x000fe20000010000 */
[----:B------:R-:W-:Y:S01]  /*9ec0*/  F2FP.F16.F32.PACK_AB R53, R197, R194 ;  /* 0x000000c2c535723e */ /* 0x000fe200000000ff */
[----:B------:R-:W-:Y:S01]  /*9ed0*/  FADD.FTZ R194, R194, R135 ;  /* 0x00000087c2c27221 */ /* 0x000fe20000010000 */
[----:B------:R-:W-:Y:S01]  /*9ee0*/  F2FP.F16.F32.PACK_AB R54, R179, R192 ;  /* 0x000000c0b336723e */ /* 0x000fe200000000ff */
[----:B------:R-:W-:Y:S01]  /*9ef0*/  FADD.FTZ R193, R193, R198 ;  /* 0x000000c6c1c17221 */ /* 0x000fe20000010000 */
[----:B------:R-:W-:Y:S01]  /*9f00*/  F2FP.F16.F32.PACK_AB R55, R199, R200 ;  /* 0x000000c8c737723e */ /* 0x000fe200000000ff */
[----:B------:R-:W-:-:S02]  /*9f10*/  FADD.FTZ R197, R197, R194 ;  /* 0x000000c2c5c57221 */ /* 0x000fc40000010000 */
[----:B------:R-:W-:Y:S01]  /*9f20*/  FADD.FTZ R192, R192, R193 ;  /* 0x000000c1c0c07221 */ /* 0x000fe20000010000 */
[----:B------:R-:W-:Y:S01]  /*9f30*/  IADD3 R193, PT, PT, R134, -0x3, RZ ;  /* 0xfffffffd86c17810 */ /* 0x000fe20007ffe0ff */
[----:B------:R-:W-:Y:S02]  /*9f40*/  FADD.FTZ R200, R200, R197 ;  /* 0x000000c5c8c87221 */ /* 0x000fe40000010000 */
[----:B------:R-:W-:Y:S01]  /*9f50*/  HMMA.16816.F32 R4, R52, R72, R4 ;  /* 0x000000483404723c */ /* 0x000fe20000001804 */
[----:B------:R-:W-:Y:S01]  /*9f60*/  FADD.FTZ R192, R179, R192 ;  /* 0x000000c0b3c07221 */ /* 0x000fe20000010000 */
[----:B------:R-:W-:-:S03]  /*9f70*/  FADD.FTZ R199, R199, R200 ;  /* 0x000000c8c7c77221 */ /* 0x000fc60000010000 */
[----:B------:R-:W-:Y:S01]  /*9f80*/  FADD.FTZ R203, R203, R192 ;  /* 0x000000c0cbcb7221 */ /* 0x000fe20000010000 */
[----:B------:R-:W-:Y:S02]  /*9f90*/  FADD.FTZ R156, R156, R199 ;  /* 0x000000c79c9c7221 */ /* 0x000fe40000010000 */
[----:B------:R-:W-:Y:S01]  /*9fa0*/  HMMA.16816.F32 R8, R52, R74, R8 ;  /* 0x0000004a3408723c */ /* 0x000fe20000001808 */
[----:B------:R-:W3:Y:S01]  /*9fb0*/  LDSM.16.MT88.4 R72, [R168+0xbc00] ;  /* 0x00bc0000a848783b */ /* 0x000ee20000004200 */
[----:B------:R-:W-:Y:S01]  /*9fc0*/  FADD.FTZ R203, R154, R203 ;  /* 0x000000cb9acb7221 */ /* 0x000fe20000010000 */
[----:B------:R-:W-:-:S03]  /*9fd0*/  FADD.FTZ R165, R165, R156 ;  /* 0x0000009ca5a57221 */ /* 0x000fc60000010000 */
[----:B------:R-:W-:Y:S01]  /*9fe0*/  FADD.FTZ R158, R158, R203 ;  /* 0x000000cb9e9e7221 */ /* 0x000fe20000010000 */
[----:B------:R-:W-:Y:S01]  /*9ff0*/  FADD.FTZ R160, R160, R165 ;  /* 0x000000a5a0a07221 */ /* 0x000fe20000010000 */
[----:B--2---:R-:W-:Y:S02]  /*a000*/  HMMA.16816.F32 R20, R52, R64, R20 ;  /* 0x000000403414723c */ /* 0x004fe40000001814 */
[----:B------:R-:W-:Y:S01]  /*a010*/  FADD.FTZ R158, R201, R158 ;  /* 0x0000009ec99e7221 */ /* 0x000fe20000010000 */
[----:B------:R-:W-:-:S05]  /*a020*/  FADD.FTZ R160, R159, R160 ;  /* 0x000000a09fa07221 */ /* 0x000fca0000010000 */
[C---:B------:R-:W-:Y:S01]  /*a030*/  HMMA.16816.F32 R24, R52.reuse, R66, R24 ;  /* 0x000000423418723c */ /* 0x040fe20000001818 */
[----:B------:R-:W2:Y:S07]  /*a040*/  LDSM.16.MT88.4 R64, [R168+0xdc00] ;  /* 0x00dc0000a840783b */ /* 0x000eae0000004200 */
[C---:B-1----:R-:W-:Y:S08]  /*a050*/  HMMA.16816.F32 R12, R52.reuse, R68, R12 ;  /* 0x00000044340c723c */ /* 0x042ff0000000180c */
[C---:B------:R-:W-:Y:S01]  /*a060*/  HMMA.16816.F32 R16, R52.reuse, R70, R16 ;  /* 0x000000463410723c */ /* 0x040fe20000001810 */
[----:B------:R-:W1:Y:S07]  /*a070*/  LDSM.16.MT88.4 R68, [R170+0xdc00] ;  /* 0x00dc0000aa44783b */ /* 0x000e6e0000004200 */
[C---:B---3--:R-:W-:Y:S08]  /*a080*/  HMMA.16816.F32 R28, R52.reuse, R72, R28 ;  /* 0x00000048341c723c */ /* 0x048ff0000000181c */
[C---:B------:R-:W-:Y:S08]  /*a090*/  HMMA.16816.F32 R32, R52.reuse, R74, R32 ;  /* 0x0000004a3420723c */ /* 0x040ff00000001820 */
[C---:B--2---:R-:W-:Y:S08]  /*a0a0*/  HMMA.16816.F32 R44, R52.reuse, R64, R44 ;  /* 0x00000040342c723c */ /* 0x044ff0000000182c */
[C---:B------:R-:W-:Y:S01]  /*a0b0*/  HMMA.16816.F32 R48, R52.reuse, R66, R48 ;  /* 0x000000423430723c */ /* 0x040fe20000001830 */
[----:B------:R-:W2:Y:S07]  /*a0c0*/  LDSM.16.MT88.4 R64, [R170+0xc000] ;  /* 0x00c00000aa40783b */ /* 0x000eae0000004200 */
[C---:B-1----:R-:W-:Y:S08]  /*a0d0*/  HMMA.16816.F32 R36, R52.reuse, R68, R36 ;  /* 0x000000443424723c */ /* 0x042ff00000001824 */
[----:B------:R-:W-:Y:S01]  /*a0e0*/  HMMA.16816.F32 R40, R52, R70, R40 ;  /* 0x000000463428723c */ /* 0x000fe20000001828 */
[----:B------:R-:W1:Y:S04]  /*a0f0*/  LDSM.16.MT88.4 R52, [R170+0xa000] ;  /* 0x00a00000aa34783b */ /* 0x000e680000004200 */
[----:B------:R-:W3:Y:S03]  /*a100*/  LDSM.16.MT88.4 R68, [R168+0xa000] ;  /* 0x00a00000a844783b */ /* 0x000ee60000004200 */
[----:B--2---:R-:W-:Y:S01]  /*a110*/  HMMA.16816.F32 R24, R104, R66, R24 ;  /* 0x000000426818723c */ /* 0x004fe20000001818 */
[--C-:B------:R-:W-:Y:S01]  /*a120*/  FFMA.FTZ R67, R144, UR6, -R157.reuse ;  /* 0x0000000690437c23 */ /* 0x100fe2000801089d */
[----:B------:R-:W-:Y:S01]  /*a130*/  FFMA.FTZ R66, R146, UR6, -R157 ;  /* 0x0000000692427c23 */ /* 0x000fe2000801089d */
[----:B------:R-:W-:-:S04]  /*a140*/  FFMA.FTZ R144, R147, UR6, -R122 ;  /* 0x0000000693907c23 */ /* 0x000fc8000801087a */
[----:B------:R-:W-:Y:S01]  /*a150*/  MUFU.EX2 R67, R67 ;  /* 0x0000004300437308 */ /* 0x000fe20000000800 */
[----:B------:R-:W-:Y:S01]  /*a160*/  HMMA.16816.F32 R20, R104, R64, R20 ;  /* 0x000000406814723c */ /* 0x000fe20000001814 */
[--C-:B------:R-:W-:Y:S01]  /*a170*/  FFMA.FTZ R64, R155, UR6, -R157.reuse ;  /* 0x000000069b407c23 */ /* 0x100fe2000801089d */
[----:B------:R-:W-:-:S05]  /*a180*/  FFMA.FTZ R65, R152, UR6, -R157 ;  /* 0x0000000698417c23 */ /* 0x000fca000801089d */
[----:B------:R-:W2:Y:S01]  /*a190*/  MUFU.EX2 R64, R64 ;  /* 0x0000004000407308 */ /* 0x000ea20000000800 */
[C---:B-1----:R-:W-:Y:S01]  /*a1a0*/  HMMA.16816.F32 R112, R104.reuse, R52, R4 ;  /* 0x000000346870723c */ /* 0x042fe20000001804 */
[----:B------:R-:W1:Y:S06]  /*a1b0*/  LDSM.16.MT88.4 R4, [R170+0xe000] ;  /* 0x00e00000aa04783b */ /* 0x000e6c0000004200 */
[----:B------:R-:W-:Y:S01]  /*a1c0*/  MUFU.EX2 R65, R65 ;  /* 0x0000004100417308 */ /* 0x000fe20000000800 */
[C---:B------:R-:W-:Y:S01]  /*a1d0*/  HMMA.16816.F32 R8, R104.reuse, R54, R8 ;  /* 0x000000366808723c */ /* 0x040fe20000001808 */
[----:B------:R-:W4:Y:S06]  /*a1e0*/  LDSM.16.MT88.4 R52, [R168+0xc000] ;  /* 0x00c00000a834783b */ /* 0x000f2c0000004200 */
[----:B------:R-:W-:Y:S01]  /*a1f0*/  MUFU.EX2 R66, R66 ;  /* 0x0000004200427308 */ /* 0x000fe20000000800 */
[C---:B---3--:R-:W-:Y:S07]  /*a200*/  HMMA.16816.F32 R12, R104.reuse, R68, R12 ;  /* 0x00000044680c723c */ /* 0x048fee000000180c */
[----:B------:R-:W3:Y:S01]  /*a210*/  MUFU.EX2 R144, R144 ;  /* 0x0000009000907308 */ /* 0x000ee20000000800 */
[C---:B------:R-:W-:Y:S01]  /*a220*/  HMMA.16816.F32 R16, R104.reuse, R70, R16 ;  /* 0x000000466810723c */ /* 0x040fe20000001810 */
[----:B------:R-:W-:Y:S07]  /*a230*/  LDSM.16.MT88.4 R68, [R170+0xa400] ;  /* 0x00a40000aa44783b */ /* 0x000fee0000004200 */
[----:B-1----:R-:W-:Y:S01]  /*a240*/  HMMA.16816.F32 R36, R104, R4, R36 ;  /* 0x000000046824723c */ /* 0x002fe20000001824 */
[----:B--2---:R-:W-:Y:S01]  /*a250*/  F2FP.F16.F32.PACK_AB R4, R64, R67 ;  /* 0x000000434004723e */ /* 0x004fe200000000ff */
[----:B------:R-:W-:Y:S01]  /*a260*/  FADD.FTZ R67, R67, R158 ;  /* 0x0000009e43437221 */ /* 0x000fe20000010000 */
[----:B---3--:R-:W-:Y:S01]  /*a270*/  F2FP.F16.F32.PACK_AB R5, R144, R151 ;  /* 0x000000979005723e */ /* 0x008fe200000000ff */
[----:B------:R-:W-:-:S02]  /*a280*/  FADD.FTZ R151, R151, R160 ;  /* 0x000000a097977221 */ /* 0x000fc40000010000 */
[----:B------:R-:W-:Y:S02]  /*a290*/  FADD.FTZ R64, R64, R67 ;  /* 0x0000004340407221 */ /* 0x000fe40000010000 */
[----:B----4-:R-:W-:Y:S01]  /*a2a0*/  HMMA.16816.F32 R28, R104, R52, R28 ;  /* 0x00000034681c723c */ /* 0x010fe2000000181c */
[----:B------:R-:W-:-:S07]  /*a2b0*/  FADD.FTZ R144, R144, R151 ;  /* 0x0000009790907221 */ /* 0x000fce0000010000 */
[C---:B------:R-:W-:Y:S01]  /*a2c0*/  HMMA.16816.F32 R32, R104.reuse, R54, R32 ;  /* 0x000000366820723c */ /* 0x040fe20000001820 */
[----:B------:R-:W1:Y:S07]  /*a2d0*/  LDSM.16.MT88.4 R52, [R168+0xe000] ;  /* 0x00e00000a834783b */ /* 0x000e6e0000004200 */
[----:B------:R-:W-:Y:S01]  /*a2e0*/  HMMA.16816.F32 R40, R104, R6, R40 ;  /* 0x000000066828723c */ /* 0x000fe20000001828 */
[----:B------:R-:W-:Y:S01]  /*a2f0*/  F2FP.F16.F32.PACK_AB R6, R66, R65 ;  /* 0x000000414206723e */ /* 0x000fe200000000ff */
[----:B------:R-:W-:-:S04]  /*a300*/  FADD.FTZ R65, R65, R64 ;  /* 0x0000004041417221 */ /* 0x000fc80000010000 */
[----:B------:R-:W-:Y:S02]  /*a310*/  FADD.FTZ R66, R66, R65 ;  /* 0x0000004142427221 */ /* 0x000fe40000010000 */
[C---:B-1----:R-:W-:Y:S01]  /*a320*/  HMMA.16816.F32 R44, R104.reuse, R52, R44 ;  /* 0x00000034682c723c */ /* 0x042fe2000000182c */
[----:B------:R-:W-:Y:S01]  /*a330*/  FFMA.FTZ R52, R143, UR6, -R122 ;  /* 0x000000068f347c23 */ /* 0x000fe2000801087a */
[----:B------:R-:W-:Y:S06]  /*a340*/  MUFU.EX2 R53, R145 ;  /* 0x0000009100357308 */ /* 0x000fec0000000800 */
[----:B------:R-:W-:Y:S02]  /*a350*/  HMMA.16816.F32 R104, R104, R54, R48 ;  /* 0x000000366868723c */ /* 0x000fe40000001830 */
[----:B------:R-:W1:Y:S02]  /*a360*/  MUFU.EX2 R52, R52 ;  /* 0x0000003400347308 */ /* 0x000e640000000800 */
[----:B-1----:R-:W-:Y:S01]  /*a370*/  F2FP.F16.F32.PACK_AB R7, R52, R53 ;  /* 0x000000353407723e */ /* 0x002fe200000000ff */
[----:B------:R-:W-:-:S04]  /*a380*/  FADD.FTZ R53, R53, R144 ;  /* 0x0000009035357221 */ /* 0x000fc80000010000 */
[----:B------:R-:W-:Y:S02]  /*a390*/  FADD.FTZ R52, R52, R53 ;  /* 0x0000003534347221 */ /* 0x000fe40000010000 */
[C---:B------:R-:W-:Y:S08]  /*a3a0*/  HMMA.16816.F32 R112, R4.reuse, R68, R112 ;  /* 0x000000440470723c */ /* 0x040ff00000001870 */
[C---:B------:R-:W-:Y:S01]  /*a3b0*/  HMMA.16816.F32 R68, R4.reuse, R70, R8 ;  /* 0x000000460444723c */ /* 0x040fe20000001808 */
[----:B------:R-:W1:Y:S07]  /*a3c0*/  LDSM.16.MT88.4 R8, [R168+0xe400] ;  /* 0x00e40000a808783b */ /* 0x000e6e0000004200 */
[C---:B------:R-:W-:Y:S01]  /*a3d0*/  HMMA.16816.F32 R72, R4.reuse, R76, R12 ;  /* 0x0000004c0448723c */ /* 0x040fe2000000180c */
[----:B------:R-:W-:Y:S07]  /*a3e0*/  LDSM.16.MT88.4 R12, [R168+0xa800] ;  /* 0x00a80000a80c783b */ /* 0x000fee0000004200 */
[C---:B------:R-:W-:Y:S01]  /*a3f0*/  HMMA.16816.F32 R76, R4.reuse, R78, R16 ;  /* 0x0000004e044c723c */ /* 0x040fe20000001810 */
[----:B------:R-:W2:Y:S07]  /*a400*/  LDSM.16.MT88.4 R16, [R170+0xa800] ;  /* 0x00a80000aa10783b */ /* 0x000eae0000004200 */
[----:B------:R-:W-:Y:S01]  /*a410*/  HMMA.16816.F32 R88, R4, R92, R28 ;  /* 0x0000005c0458723c */ /* 0x000fe2000000181c */
[--C-:B------:R-:W-:Y:S01]  /*a420*/  FFMA.FTZ R29, R129, UR6, -R122.reuse ;  /* 0x00000006811d7c23 */ /* 0x100fe2000801087a */
[--C-:B------:R-:W-:Y:S01]  /*a430*/  FFMA.FTZ R28, R127, UR6, -R122.reuse ;  /* 0x000000067f1c7c23 */ /* 0x100fe2000801087a */
[--C-:B------:R-:W-:Y:S01]  /*a440*/  FFMA.FTZ R30, R120, UR6, -R122.reuse ;  /* 0x00000006781e7c23 */ /* 0x100fe2000801087a */
[----:B------:R-:W-:-:S03]  /*a450*/  FFMA.FTZ R31, R121, UR6, -R122 ;  /* 0x00000006791f7c23 */ /* 0x000fc6000801087a */
[----:B------:R-:W-:Y:S01]  /*a460*/  MUFU.EX2 R29, R29 ;  /* 0x0000001d001d7308 */ /* 0x000fe20000000800 */
[C---:B------:R-:W-:Y:S01]  /*a470*/  HMMA.16816.F32 R80, R4.reuse, R84, R20 ;  /* 0x000000540450723c */ /* 0x040fe20000001814 */
[----:B------:R-:W-:Y:S06]  /*a480*/  LDSM.16.MT88.4 R20, [R168+0xc800] ;  /* 0x00c80000a814783b */ /* 0x000fec0000004200 */
[----:B------:R-:W-:Y:S01]  /*a490*/  MUFU.EX2 R28, R28 ;  /* 0x0000001c001c7308 */ /* 0x000fe20000000800 */
[C---:B------:R-:W-:Y:S07]  /*a4a0*/  HMMA.16816.F32 R84, R4.reuse, R86, R24 ;  /* 0x000000560454723c */ /* 0x040fee0000001818 */
[----:B------:R-:W-:Y:S01]  /*a4b0*/  MUFU.EX2 R27, R138 ;  /* 0x0000008a001b7308 */ /* 0x000fe20000000800 */
[C---:B------:R-:W-:Y:S07]  /*a4c0*/  HMMA.16816.F32 R96, R4.reuse, R100, R36 ;  /* 0x000000640460723c */ /* 0x040fee0000001824 */
[----:B------:R-:W3:Y:S01]  /*a4d0*/  MUFU.EX2 R24, R139 ;  /* 0x0000008b00187308 */ /* 0x000ee20000000800 */
[C---:B------:R-:W-:Y:S07]  /*a4e0*/  HMMA.16816.F32 R92, R4.reuse, R94, R32 ;  /* 0x0000005e045c723c */ /* 0x040fee0000001820 */
[----:B------:R-:W-:Y:S01]  /*a4f0*/  MUFU.EX2 R26, R140 ;  /* 0x0000008c001a7308 */ /* 0x000fe20000000800 */
[C---:B------:R-:W-:Y:S07]  /*a500*/  HMMA.16816.F32 R100, R4.reuse, R102, R40 ;  /* 0x000000660464723c */ /* 0x040fee0000001828 */
[----:B------:R-:W4:Y:S01]  /*a510*/  MUFU.EX2 R25, R141 ;  /* 0x0000008d00197308 */ /* 0x000f220000000800 */
[C---:B-1----:R-:W-:Y:S07]  /*a520*/  HMMA.16816.F32 R108, R4.reuse, R8, R44 ;  /* 0x00000008046c723c */ /* 0x042fee000000182c */
[----:B------:R-:W-:Y:S01]  /*a530*/  MUFU.EX2 R30, R30 ;  /* 0x0000001e001e7308 */ /* 0x000fe20000000800 */
[----:B------:R-:W-:Y:S01]  /*a540*/  HMMA.16816.F32 R104, R4, R10, R104 ;  /* 0x0000000a0468723c */ /* 0x000fe20000001868 */
[----:B---3--:R-:W-:Y:S01]  /*a550*/  F2FP.F16.F32.PACK_AB R4, R24, R27 ;  /* 0x0000001b1804723e */ /* 0x008fe200000000ff */
[----:B------:R-:W1:Y:S01]  /*a560*/  LDSM.16.MT88.4 R8, [R170+0xc800] ;  /* 0x00c80000aa08783b */ /* 0x000e620000004200 */
[----:B------:R-:W-:Y:S01]  /*a570*/  F2FP.F16.F32.PACK_AB R5, R28, R29 ;  /* 0x0000001d1c05723e */ /* 0x000fe200000000ff */
[----:B------:R-:W-:Y:S01]  /*a580*/  FADD.FTZ R27, R27, R66 ;  /* 0x000000421b1b7221 */ /* 0x000fe20000010000 */
[----:B------:R-:W-:-:S02]  /*a590*/  FADD.FTZ R29, R29, R52 ;  /* 0x000000341d1d7221 */ /* 0x000fc40000010000 */
[----:B------:R-:W3:Y:S01]  /*a5a0*/  MUFU.EX2 R31, R31 ;  /* 0x0000001f001f7308 */ /* 0x000ee20000000800 */
[----:B----4-:R-:W-:Y:S01]  /*a5b0*/  F2FP.F16.F32.PACK_AB R6, R25, R26 ;  /* 0x0000001a1906723e */ /* 0x010fe200000000ff */
[----:B------:R-:W-:Y:S01]  /*a5c0*/  FADD.FTZ R27, R24, R27 ;  /* 0x0000001b181b7221 */ /* 0x000fe20000010000 */
[----:B------:R-:W-:-:S03]  /*a5d0*/  FADD.FTZ R29, R28, R29 ;  /* 0x0000001d1c1d7221 */ /* 0x000fc60000010000 */
[----:B------:R-:W-:-:S04]  /*a5e0*/  FADD.FTZ R26, R26, R27 ;  /* 0x0000001b1a1a7221 */ /* 0x000fc80000010000 */
[----:B------:R-:W-:Y:S01]  /*a5f0*/  FADD.FTZ R25, R25, R26 ;  /* 0x0000001a19197221 */ /* 0x000fe20000010000 */
[----:B---3--:R-:W-:Y:S01]  /*a600*/  F2FP.F16.F32.PACK_AB R7, R31, R30 ;  /* 0x0000001e1f07723e */ /* 0x008fe200000000ff */
[----:B------:R-:W-:-:S04]  /*a610*/  FADD.FTZ R30, R30, R29 ;  /* 0x0000001d1e1e7221 */ /* 0x000fc80000010000 */
[----:B------:R-:W-:Y:S02]  /*a620*/  FADD.FTZ R30, R31, R30 ;  /* 0x0000001e1f1e7221 */ /* 0x000fe40000010000 */
[C---:B--2---:R-:W-:Y:S08]  /*a630*/  HMMA.16816.F32 R112, R4.reuse, R16, R112 ;  /* 0x000000100470723c */ /* 0x044ff00000001870 */
[C---:B------:R-:W-:Y:S01]  /*a640*/  HMMA.16816.F32 R68, R4.reuse, R18, R68 ;  /* 0x000000120444723c */ /* 0x040fe20000001844 */
[----:B------:R-:W2:Y:S07]  /*a650*/  LDSM.16.MT88.4 R16, [R170+0xe800] ;  /* 0x00e80000aa10783b */ /* 0x000eae0000004200 */
[C---:B------:R-:W-:Y:S08]  /*a660*/  HMMA.16816.F32 R72, R4.reuse, R12, R72 ;  /* 0x0000000c0448723c */ /* 0x040ff00000001848 */
[C---:B------:R-:W-:Y:S01]  /*a670*/  HMMA.16816.F32 R76, R4.reuse, R14, R76 ;  /* 0x0000000e044c723c */ /* 0x040fe2000000184c */
[----:B------:R-:W3:Y:S07]  /*a680*/  LDSM.16.MT88.4 R12, [R168+0xe800] ;  /* 0x00e80000a80c783b */ /* 0x000eee0000004200 */
[C---:B-1----:R-:W-:Y:S08]  /*a690*/  HMMA.16816.F32 R80, R4.reuse, R8, R80 ;  /* 0x000000080450723c */ /* 0x042ff00000001850 */
[C---:B------:R-:W-:Y:S01]  /*a6a0*/  HMMA.16816.F32 R84, R4.reuse, R10, R84 ;  /* 0x0000000a0454723c */ /* 0x040fe20000001854 */
[----:B------:R-:W1:Y:S07]  /*a6b0*/  LDSM.16.MT88.4 R8, [R170+0xac00] ;  /* 0x00ac0000aa08783b */ /* 0x000e6e0000004200 */
[C---:B------:R-:W-:Y:S01]  /*a6c0*/  HMMA.16816.F32 R88, R4.reuse, R20, R88 ;  /* 0x000000140458723c */ /* 0x040fe20000001858 */
[----:B------:R-:W-:Y:S07]  /*a6d0*/  MUFU.EX2 R21, R116 ;  /* 0x0000007400157308 */ /* 0x000fee0000000800 */
[C---:B--2---:R-:W-:Y:S01]  /*a6e0*/  HMMA.16816.F32 R96, R4.reuse, R16, R96 ;  /* 0x000000100460723c */ /* 0x044fe20000001860 */
[----:B------:R-:W2:Y:S07]  /*a6f0*/  MUFU.EX2 R20, R117 ;  /* 0x0000007500147308 */ /* 0x000eae0000000800 */
[C---:B------:R-:W-:Y:S01]  /*a700*/  HMMA.16816.F32 R100, R4.reuse, R18, R100 ;  /* 0x000000120464723c */ /* 0x040fe20000001864 */
[----:B------:R-:W4:Y:S07]  /*a710*/  LDSM.16.MT88.4 R16, [R168+0xac00] ;  /* 0x00ac0000a810783b */ /* 0x000f2e0000004200 */
[C---:B---3--:R-:W-:Y:S08]  /*a720*/  HMMA.16816.F32 R108, R4.reuse, R12, R108 ;  /* 0x0000000c046c723c */ /* 0x048ff0000000186c */
[C---:B------:R-:W-:Y:S01]  /*a730*/  HMMA.16816.F32 R104, R4.reuse, R14, R104 ;  /* 0x0000000e0468723c */ /* 0x040fe20000001868 */
[----:B------:R-:W3:Y:S07]  /*a740*/  LDSM.16.MT88.4 R12, [R170+0xcc00] ;  /* 0x00cc0000aa0c783b */ /* 0x000eee0000004200 */
[----:B------:R-:W-:Y:S01]  /*a750*/  HMMA.16816.F32 R92, R4, R22, R92 ;  /* 0x00000016045c723c */ /* 0x000fe2000000185c */
[----:B------:R-:W5:Y:S01]  /*a760*/  MUFU.EX2 R22, R118 ;  /* 0x0000007600167308 */ /* 0x000f620000000800 */
[----:B------:R-:W-:Y:S01]  /*a770*/  F2FP.F16.F32.PACK_AB R4, R149, R142 ;  /* 0x0000008e9504723e */ /* 0x000fe200000000ff */
[----:B------:R-:W-:Y:S01]  /*a780*/  FADD.FTZ R142, R142, R25 ;  /* 0x000000198e8e7221 */ /* 0x000fe20000010000 */
[----:B--2---:R-:W-:Y:S01]  /*a790*/  F2FP.F16.F32.PACK_AB R5, R20, R21 ;  /* 0x000000151405723e */ /* 0x004fe200000000ff */
[----:B------:R-:W-:Y:S01]  /*a7a0*/  FADD.FTZ R21, R21, R30 ;  /* 0x0000001e15157221 */ /* 0x000fe20000010000 */
[----:B------:R-:W-:Y:S01]  /*a7b0*/  F2FP.F16.F32.PACK_AB R6, R153, R136 ;  /* 0x000000889906723e */ /* 0x000fe200000000ff */
[----:B------:R-:W-:-:S02]  /*a7c0*/  FADD.FTZ R149, R149, R142 ;  /* 0x0000008e95957221 */ /* 0x000fc40000010000 */
[----:B------:R-:W-:Y:S02]  /*a7d0*/  FADD.FTZ R21, R20, R21 ;  /* 0x0000001514157221 */ /* 0x000fe40000010000 */
[----:B------:R-:W-:-:S04]  /*a7e0*/  FADD.FTZ R136, R136, R149 ;  /* 0x0000009588887221 */ /* 0x000fc80000010000 */
[----:B------:R-:W-:Y:S01]  /*a7f0*/  FADD.FTZ R195, R153, R136 ;  /* 0x0000008899c37221 */ /* 0x000fe20000010000 */
[----:B-----5:R-:W-:Y:S01]  /*a800*/  F2FP.F16.F32.PACK_AB R7, R119, R22 ;  /* 0x000000167707723e */ /* 0x020fe200000000ff */
[----:B------:R-:W-:-:S04]  /*a810*/  FADD.FTZ R22, R22, R21 ;  /* 0x0000001516167221 */ /* 0x000fc80000010000 */
[----:B------:R-:W-:Y:S02]  /*a820*/  FADD.FTZ R196, R119, R22 ;  /* 0x0000001677c47221 */ /* 0x000fe40000010000 */
[C---:B-1----:R-:W-:Y:S08]  /*a830*/  HMMA.16816.F32 R112, R4.reuse, R8, R112 ;  /* 0x000000080470723c */ /* 0x042ff00000001870 */
[C---:B------:R-:W-:Y:S01]  /*a840*/  HMMA.16816.F32 R68, R4.reuse, R10, R68 ;  /* 0x0000000a0444723c */ /* 0x040fe20000001844 */
[----:B------:R-:W1:Y:S07]  /*a850*/  LDSM.16.MT88.4 R8, [R168+0xcc00] ;  /* 0x00cc0000a808783b */ /* 0x000e6e0000004200 */
[C---:B----4-:R-:W-:Y:S08]  /*a860*/  HMMA.16816.F32 R72, R4.reuse, R16, R72 ;  /* 0x000000100448723c */ /* 0x050ff00000001848 */
[C---:B------:R-:W-:Y:S01]  /*a870*/  HMMA.16816.F32 R76, R4.reuse, R18, R76 ;  /* 0x00000012044c723c */ /* 0x040fe2000000184c */
[----:B------:R-:W2:Y:S07]  /*a880*/  LDSM.16.MT88.4 R16, [R170+0xec00] ;  /* 0x00ec0000aa10783b */ /* 0x000eae0000004200 */
[C---:B---3--:R-:W-:Y:S08]  /*a890*/  HMMA.16816.F32 R80, R4.reuse, R12, R80 ;  /* 0x0000000c0450723c */ /* 0x048ff00000001850 */
[C---:B------:R-:W-:Y:S01]  /*a8a0*/  HMMA.16816.F32 R84, R4.reuse, R14, R84 ;  /* 0x0000000e0454723c */ /* 0x040fe20000001854 */
[----:B------:R-:W3:Y:S07]  /*a8b0*/  LDSM.16.MT88.4 R12, [R168+0xec00] ;  /* 0x00ec0000a80c783b */ /* 0x000eee0000004200 */
[C---:B-1----:R-:W-:Y:S08]  /*a8c0*/  HMMA.16816.F32 R88, R4.reuse, R8, R88 ;  /* 0x000000080458723c */ /* 0x042ff00000001858 */
[C---:B------:R-:W-:Y:S08]  /*a8d0*/  HMMA.16816.F32 R92, R4.reuse, R10, R92 ;  /* 0x0000000a045c723c */ /* 0x040ff0000000185c */
[C---:B--2---:R-:W-:Y:S08]  /*a8e0*/  HMMA.16816.F32 R96, R4.reuse, R16, R96 ;  /* 0x000000100460723c */ /* 0x044ff00000001860 */
[C---:B------:R-:W-:Y:S08]  /*a8f0*/  HMMA.16816.F32 R100, R4.reuse, R18, R100 ;  /* 0x000000120464723c */ /* 0x040ff00000001864 */
[C---:B---3--:R-:W-:Y:S08]  /*a900*/  HMMA.16816.F32 R108, R4.reuse, R12, R108 ;  /* 0x0000000c046c723c */ /* 0x048ff0000000186c */
[----:B------:R-:W-:-:S15]  /*a910*/  HMMA.16816.F32 R104, R4, R14, R104 ;  /* 0x0000000e0468723c */ /* 0x000fde0000001868 */
[----:B------:R-:W-:-:S05]  /*a920*/  NOP ;  /* 0x0000000000007918 */ /* 0x000fca0000000000 */
.L_x_475:
[----:B------:R-:W-:-:S13]  /*a930*/  ISETP.GE.AND P0, PT, R193, RZ, PT ;  /* 0x000000ffc100720c */ /* 0x000fda0003f06270 */
[----:B------:R-:W-:Y:S05]  /*a940*/  @!P0 BRA `(.L_x_481) ;  /* 0x0000003800a08947 */ /* 0x000fea0003800000 */
[----:B------:R-:W-:Y:S01]  /*a950*/  UISETP.NE.U32.AND UP0, UPT, UR8, URZ, UPT ;  /* 0x000000ff0800728c */ /* 0x000fe2000bf05070 */
[C---:B------:R-:W-:Y:S01]  /*a960*/  LEA R194, R193.reuse, 0x80, 0x7 ;  /* 0x00000080c1c27811 */ /* 0x040fe200078e38ff */
[----:B------:R-:W-:Y:S01]  /*a970*/  IMAD.MOV.U32 R3, RZ, RZ, R0 ;  /* 0x000000ffff037224 */ /* 0x000fe200078e0000 */
[----:B------:R-:W-:Y:S01]  /*a980*/  IADD3 R193, PT, PT, R193, 0x1, RZ ;  /* 0x00000001c1c17810 */ /* 0x000fe20007ffe0ff */
[----:B------:R-:W-:Y:S01]  /*a990*/  UISETP.NE.AND.EX UP0, UPT, UR9, URZ, UPT, UP0 ;  /* 0x000000ff0900728c */ /* 0x000fe2000bf05300 */
[----:B------:R-:W-:Y:S01]  /*a9a0*/  IMAD.MOV.U32 R117, RZ, RZ, R2 ;  /* 0x000000ffff757224 */ /* 0x000fe200078e0002 */
[----:B------:R-:W1:Y:S01]  /*a9b0*/  LDCU UR5, c[0x0][0x440] ;  /* 0x00008800ff0577ac */ /* 0x000e620008000800 */
[----:B------:R-:W-:-:S03]  /*a9c0*/  IMAD.MOV.U32 R192, RZ, RZ, RZ ;  /* 0x000000ffffc07224 */ /* 0x000fc600078e00ff */
[----:B------:R-:W-:Y:S01]  /*a9d0*/  PLOP3.LUT P4, PT, PT, PT, UP0, 0x80, 0x8 ;  /* 0x000000000008781c */ /* 0x000fe20003f8f008 */
[----:B------:R-:W2:Y:S01]  /*a9e0*/  LDCU UR4, c[0x0][0x45c] ;  /* 0x00008b80ff0477ac */ /* 0x000ea20008000800 */
[----:B------:R-:W3:Y:S01]  /*a9f0*/  LDCU.64 UR6, c[0x0][0x3a0] ;  /* 0x00007400ff0677ac */ /* 0x000ee20008000a00 */
[----:B------:R-:W4:Y:S10]  /*aa00*/  LDCU.64 UR8, c[0x0][0x3a8] ;  /* 0x00007500ff0877ac */ /* 0x000f340008000a00 */
.L_x_485:
[----:B------:R-:W-:Y:S01]  /*aa10*/  @!P4 IADD3 R5, P0, PT, RZ, -R192, RZ ;  /* 0x800000c0ff05c210 */ /* 0x000fe20007f1e0ff */
[----:B------:R-:W5:Y:S01]  /*aa20*/  @!P4 LDC R118, c[0x0][0x3c0] ;  /* 0x0000f000ff76cb82 */ /* 0x000f620000000800 */
[----:B-1----:R-:W-:Y:S01]  /*aa30*/  ISETP.GE.AND P3, PT, R188, UR5, PT ;  /* 0x00000005bc007c0c */ /* 0x002fe2000bf66270 */
[----:B------:R-:W-:Y:S06]  /*aa40*/  DEPBAR.LE SB0, 0x0 ;  /* 0x000080000000791a */ /* 0x000fec0000000000 */
[----:B------:R-:W-:Y:S01]  /*aa50*/  BAR.SYNC.DEFER_BLOCKING 0x0 ;  /* 0x0000000000007b1d */ /* 0x000fe20000010000 */
[----:B------:R-:W-:Y:S01]  /*aa60*/  ISETP.GE.AND P2, PT, R176, UR5, PT ;  /* 0x00000005b0007c0c */ /* 0x000fe2000bf46270 */
[----:B------:R-:W-:Y:S02]  /*aa70*/  IMAD.MOV.U32 R2, RZ, RZ, R180 ;  /* 0x000000ffff027224 */ /* 0x000fe400078e00b4 */
[----:B------:R-:W-:Y:S02]  /*aa80*/  IMAD.MOV.U32 R0, RZ, RZ, R181 ;  /* 0x000000ffff007224 */ /* 0x000fe400078e00b5 */
[----:B-----5:R-:W-:Y:S04]  /*aa90*/  @!P4 IMAD.SHL.U32 R4, R118, 0x80, RZ ;  /* 0x000000807604c824 */ /* 0x020fe800078e00ff */
[----:B------:R-:W-:Y:S05]  /*aaa0*/  @!P4 IMAD.X R4, RZ, RZ, ~R4, P0 ;  /* 0x000000ffff04c224 */ /* 0x000fea00000e0e04 */
[----:B------:R-:W-:Y:S01]  /*aab0*/  @!P4 SHF.R.S64 R5, R5, 0x1f, R4 ;  /* 0x0000001f0505c819 */ /* 0x000fe20000001004 */
[----:B------:R-:W1:Y:S03]  /*aac0*/  LDC R179, c[0x0][0x3c4] ;  /* 0x0000f100ffb37b82 */ /* 0x000e660000000800 */
[----:B------:R-:W-:Y:S04]  /*aad0*/  @!P4 IADD3 R180, P0, PT, R180, R5, RZ ;  /* 0x00000005b4b4c210 */ /* 0x000fe80007f1e0ff */
[----:B------:R-:W-:Y:S01]  /*aae0*/  @!P4 LEA.HI.X.SX32 R181, R4, R181, 0x1, P0 ;  /* 0x000000b504b5c211 */ /* 0x000fe200000f0eff */
[----:B------:R-:W-:Y:S08]  /*aaf0*/  @!P4 BRA `(.L_x_482) ;  /* 0x0000000000f4c947 */ /* 0x000ff00003800000 */
[----:B------:R-:W5:Y:S01]  /*ab00*/  LDC R5, c[0x0][0x4f0] ;  /* 0x00013c00ff057b82 */ /* 0x000f620000000800 */
[----:B------:R-:W-:Y:S07]  /*ab10*/  IABS R10, R194 ;  /* 0x000000c2000a7213 */ /* 0x000fee0000000000 */
[----:B------:R-:W2:Y:S01]  /*ab20*/  LDC.64 R118, c[0x0][0x3c0] ;  /* 0x0000f000ff767b82 */ /* 0x000ea20000000a00 */
[-C--:B-----5:R-:W-:Y:S04]  /*ab30*/  IABS R4, R5.reuse ;  /* 0x0000000500047213 */ /* 0x0a0fe80000000000 */
[----:B------:R-:W5:Y:S10]  /*ab40*/  I2F.RP R9, R4 ;  /* 0x0000000400097306 */ /* 0x000f740000209400 */
[----:B-----5:R-:W5:Y:S02]  /*ab50*/  MUFU.RCP R6, R9 ;  /* 0x0000000900067308 */ /* 0x020f640000001000 */
[----:B-----5:R-:W-:Y:S02]  /*ab60*/  VIADD R12, R6, 0xffffffe ;  /* 0x0ffffffe060c7836 */ /* 0x020fe40000000000 */
[----:B------:R-:W-:Y:S06]  /*ab70*/  VIADD R6, R194, 0xffffff80 ;  /* 0xffffff80c2067836 */ /* 0x000fec0000000000 */
[----:B------:R-:W5:Y:S01]  /*ab80*/  F2I.FTZ.U32.TRUNC.NTZ R13, R12 ;  /* 0x0000000c000d7305 */ /* 0x000f62000021f000 */
[----:B------:R-:W-:Y:S02]  /*ab90*/  IABS R8, R6 ;  /* 0x0000000600087213 */ /* 0x000fe40000000000 */
[----:B------:R-:W-:Y:S01]  /*aba0*/  LOP3.LUT R6, R6, R5, RZ, 0x3c, !PT ;  /* 0x0000000506067212 */ /* 0x000fe200078e3cff */
[--C-:B-----5:R-:W-:Y:S01]  /*abb0*/  IMAD.MOV R7, RZ, RZ, -R13.reuse ;  /* 0x000000ffff077224 */ /* 0x120fe200078e0a0d */
[----:B------:R-:W-:Y:S03]  /*abc0*/  MOV R12, RZ ;  /* 0x000000ff000c7202 */ /* 0x000fe60000000f00 */
[----:B------:R-:W-:Y:S04]  /*abd0*/  IMAD R7, R7, R4, RZ ;  /* 0x0000000407077224 */ /* 0x000fe800078e02ff */
[----:B------:R-:W-:Y:S06]  /*abe0*/  IMAD.HI.U32 R7, R13, R7, R12 ;  /* 0x000000070d077227 */ /* 0x000fec00078e000c */
[C---:B------:R-:W-:Y:S04]  /*abf0*/  IMAD.HI.U32 R11, R7.reuse, R8, RZ ;  /* 0x00000008070b7227 */ /* 0x040fe800078e00ff */
[----:B------:R-:W-:Y:S04]  /*ac00*/  IMAD.HI.U32 R12, R7, R10, RZ ;  /* 0x0000000a070c7227 */ /* 0x000fe800078e00ff */
[----:B------:R-:W-:Y:S02]  /*ac10*/  IMAD.MOV R7, RZ, RZ, -R11 ;  /* 0x000000ffff077224 */ /* 0x000fe400078e0a0b */
[----:B------:R-:W-:Y:S02]  /*ac20*/  IMAD.MOV R9, RZ, RZ, -R12 ;  /* 0x000000ffff097224 */ /* 0x000fe400078e0a0c */
[C---:B------:R-:W-:Y:S01]  /*ac30*/  IMAD R8, R4.reuse, R7, R8 ;  /* 0x0000000704087224 */ /* 0x040fe200078e0208 */
[----:B------:R-:W-:Y:S01]  /*ac40*/  LOP3.LUT R7, RZ, R5, RZ, 0x33, !PT ;  /* 0x00000005ff077212 */ /* 0x000fe200078e33ff */
[C---:B------:R-:W-:Y:S03]  /*ac50*/  IMAD R10, R4.reuse, R9, R10 ;  /* 0x00000009040a7224 */ /* 0x040fe600078e020a */
[C---:B------:R-:W-:Y:S02]  /*ac60*/  ISETP.GT.U32.AND P0, PT, R4.reuse, R8, PT ;  /* 0x000000080400720c */ /* 0x040fe40003f04070 */
[----:B------:R-:W-:Y:S11]  /*ac70*/  ISETP.GT.U32.AND P1, PT, R4, R10, PT ;  /* 0x0000000a0400720c */ /* 0x000ff60003f24070 */
[----:B------:R-:W-:Y:S02]  /*ac80*/  @!P0 IMAD.IADD R8, R8, 0x1, -R4 ;  /* 0x0000000108088824 */ /* 0x000fe400078e0a04 */
[-C--:B------:R-:W-:Y:S01]  /*ac90*/  @!P1 IADD3 R10, PT, PT, R10, -R4.reuse, RZ ;  /* 0x800000040a0a9210 */ /* 0x080fe20007ffe0ff */
[----:B------:R-:W-:Y:S02]  /*aca0*/  @!P1 VIADD R12, R12, 0x1 ;  /* 0x000000010c0c9836 */ /* 0x000fe40000000000 */
[-C--:B------:R-:W-:Y:S01]  /*acb0*/  ISETP.GE.U32.AND P5, PT, R8, R4.reuse, PT ;  /* 0x000000040800720c */ /* 0x080fe20003fa6070 */
[----:B------:R-:W-:Y:S01]  /*acc0*/  @!P0 VIADD R11, R11, 0x1 ;  /* 0x000000010b0b8836 */ /* 0x000fe20000000000 */
[----:B------:R-:W-:Y:S02]  /*acd0*/  ISETP.GE.U32.AND P6, PT, R10, R4, PT ;  /* 0x000000040a00720c */ /* 0x000fe40003fc6070 */
[----:B------:R-:W-:Y:S02]  /*ace0*/  LOP3.LUT R4, R194, R5, RZ, 0x3c, !PT ;  /* 0x00000005c2047212 */ /* 0x000fe400078e3cff */
[----:B------:R-:W-:Y:S02]  /*acf0*/  ISETP.GE.AND P0, PT, R6, RZ, PT ;  /* 0x000000ff0600720c */ /* 0x000fe40003f06270 */
[----:B------:R-:W-:Y:S05]  /*ad00*/  ISETP.GE.AND P1, PT, R4, RZ, PT ;  /* 0x000000ff0400720c */ /* 0x000fea0003f26270 */
[----:B------:R-:W-:Y:S02]  /*ad10*/  @P5 IADD3 R11, PT, PT, R11, 0x1, RZ ;  /* 0x000000010b0b5810 */ /* 0x000fe40007ffe0ff */
[----:B------:R-:W-:Y:S01]  /*ad20*/  @P6 VIADD R12, R12, 0x1 ;  /* 0x000000010c0c6836 */ /* 0x000fe20000000000 */
[----:B------:R-:W-:Y:S03]  /*ad30*/  ISETP.NE.AND P5, PT, R5, RZ, PT ;  /* 0x000000ff0500720c */ /* 0x000fe60003fa5270 */
[----:B------:R-:W-:Y:S02]  /*ad40*/  @!P0 IMAD.MOV R11, RZ, RZ, -R11 ;  /* 0x000000ffff0b8224 */ /* 0x000fe400078e0a0b */
[----:B------:R-:W-:Y:S03]  /*ad50*/  @!P1 IADD3 R12, PT, PT, -R12, RZ, RZ ;  /* 0x000000ff0c0c9210 */ /* 0x000fe60007ffe1ff */
[C---:B------:R-:W-:Y:S02]  /*ad60*/  SEL R11, R7.reuse, R11, !P5 ;  /* 0x0000000b070b7207 */ /* 0x040fe40006800000 */
[----:B------:R-:W-:Y:S02]  /*ad70*/  SEL R7, R7, R12, !P5 ;  /* 0x0000000c07077207 */ /* 0x000fe40006800000 */
[-C--:B------:R-:W-:Y:S02]  /*ad80*/  LEA R8, P1, R11, R190.reuse, 0x2 ;  /* 0x000000be0b087211 */ /* 0x080fe400078210ff */
[C---:B------:R-:W-:Y:S01]  /*ad90*/  LEA R14, P0, R7.reuse, R190, 0x2 ;  /* 0x000000be070e7211 */ /* 0x040fe200078010ff */
[----:B------:R-:W-:Y:S01]  /*ada0*/  IMAD.IADD R6, R7, 0x1, -R11 ;  /* 0x0000000107067824 */ /* 0x000fe200078e0a0b */
[-C--:B------:R-:W-:Y:S02]  /*adb0*/  LEA.HI.X.SX32 R9, R11, R191.reuse, 0x2, P1 ;  /* 0x000000bf0b097211 */ /* 0x080fe400008f16ff */
[----:B------:R-:W-:Y:S01]  /*adc0*/  LEA.HI.X.SX32 R15, R7, R191, 0x2, P0 ;  /* 0x000000bf070f7211 */ /* 0x000fe200000f16ff */
[----:B------:R-:W-:Y:S03]  /*add0*/  IMAD R5, R6, R5, -0x80 ;  /* 0xffffff8006057424 */ /* 0x000fe600078e0205 */
[----:B------:R-:W5:Y:S01]  /*ade0*/  LDG.E R9, desc[UR16][R8.64] ;  /* 0x0000001008097981 */ /* 0x000f62000c1e1900 */
[-C--:B--2---:R-:W-:Y:S01]  /*adf0*/  IMAD.WIDE.U32 R10, R5, R118.reuse, RZ ;  /* 0x00000076050a7225 */ /* 0x084fe200078e00ff */
[----:B------:R-:W-:Y:S02]  /*ae00*/  SHF.R.S32.HI R7, RZ, 0x1f, R5 ;  /* 0x0000001fff077819 */ /* 0x000fe40000011405 */
[----:B------:R-:W5:Y:S03]  /*ae10*/  LDG.E R4, desc[UR16][R14.64] ;  /* 0x000000100e047981 */ /* 0x000f66000c1e1900 */
[----:B------:R-:W-:Y:S04]  /*ae20*/  IMAD R6, R7, R118, RZ ;  /* 0x0000007607067224 */ /* 0x000fe800078e02ff */
[----:B------:R-:W-:Y:S05]  /*ae30*/  IMAD R6, R5, R119, R6 ;  /* 0x0000007705067224 */ /* 0x000fea00078e0206 */
[----:B------:R-:W-:Y:S01]  /*ae40*/  IADD3 R11, PT, PT, R11, R6, RZ ;  /* 0x000000060b0b7210 */ /* 0x000fe20007ffe0ff */
[----:B-----5:R-:W-:Y:S04]  /*ae50*/  IMAD.IADD R4, R9, 0x1, -R4 ;  /* 0x0000000109047824 */ /* 0x020fe800078e0a04 */
[----:B----4-:R-:W-:Y:S01]  /*ae60*/  IMAD.WIDE.U32 R10, R4, UR8, R10 ;  /* 0x00000008040a7c25 */ /* 0x010fe2000f8e000a */
[----:B------:R-:W-:Y:S02]  /*ae70*/  SHF.R.S32.HI R5, RZ, 0x1f, R4 ;  /* 0x0000001fff057819 */ /* 0x000fe40000011404 */
[----:B------:R-:W-:Y:S03]  /*ae80*/  LEA R180, P0, R10, R2, 0x1 ;  /* 0x000000020ab47211 */ /* 0x000fe600078008ff */
[----:B------:R-:W-:Y:S04]  /*ae90*/  IMAD R5, R5, UR8, RZ ;  /* 0x0000000805057c24 */ /* 0x000fe8000f8e02ff */
[----:B------:R-:W-:Y:S04]  /*aea0*/  IMAD R5, R4, UR9, R5 ;  /* 0x0000000904057c24 */ /* 0x000fe8000f8e0205 */
[----:B------:R-:W-:Y:S05]  /*aeb0*/  IMAD.IADD R5, R11, 0x1, R5 ;  /* 0x000000010b057824 */ /* 0x000fea00078e0205 */
[----:B------:R-:W-:Y:S07]  /*aec0*/  LEA.HI.X R181, R10, R0, R5, 0x1, P0 ;  /* 0x000000000ab57211 */ /* 0x000fee00000f0c05 */
.L_x_482:
[----:B------:R-:W-:Y:S01]  /*aed0*/  @!PT LDS RZ, [RZ] ;  /* 0x00000000fffff984 */ /* 0x000fe20000000800 */
[----:B------:R-:W-:Y:S01]  /*aee0*/  @!PT LDS RZ, [RZ] ;  /* 0x00000000fffff984 */ /* 0x000fe20000000800 */
[----:B------:R-:W-:Y:S01]  /*aef0*/  @!PT LDS RZ, [RZ] ;  /* 0x00000000fffff984 */ /* 0x000fe20000000800 */
[----:B------:R2:W-:Y:S01]  /*af00*/  @!P3 LDGSTS.E.BYPASS.LTC128B.128 [R187+0x9000], desc[UR16][R180.64] ;  /* 0x09000000b4bbbfae */ /* 0x0005e2000b981a10 */
[----:B------:R-:W-:Y:S01]  /*af10*/  ISETP.GE.AND P1, PT, R175, UR5, PT ;  /* 0x00000005af007c0c */ /* 0x000fe2000bf26270 */
[C---:B------:R-:W-:Y:S01]  /*af20*/  IMAD.SHL.U32 R119, R118.reuse, 0x40, RZ ;  /* 0x0000004076777824 */ /* 0x040fe200078e00ff */
[----:B-1----:R-:W-:Y:S01]  /*af30*/  SHF.L.U64.HI R118, R118, 0x6, R179 ;  /* 0x0000000676767819 */ /* 0x002fe200000102b3 */
[----:B------:R-:W-:Y:S03]  /*af40*/  @P3 STS.128 [R187+0x9000], RZ ;  /* 0x009000ffbb003388 */ /* 0x000fe60000000c00 */
[C---:B------:R-:W-:Y:S01]  /*af50*/  IADD3 R198, P0, PT, R119.reuse, R180, RZ ;  /* 0x000000b477c67210 */ /* 0x040fe20007f1e0ff */
[----:B------:R-:W-:Y:S01]  /*af60*/  @!PT LDS RZ, [RZ] ;  /* 0x00000000fffff984 */ /* 0x000fe20000000800 */
[----:B------:R-:W-:Y:S01]  /*af70*/  @!PT LDS RZ, [RZ] ;  /* 0x00000000fffff984 */ /* 0x000fe20000000800 */
[----:B------:R-:W-:Y:S01]  /*af80*/  @!PT LDS RZ, [RZ] ;  /* 0x00000000fffff984 */ /* 0x000fe20000000800 */
[----:B------:R1:W-:Y:S03]  /*af90*/  @!P2 LDGSTS.E.BYPASS.LTC128B.128 [R187+0xb000], desc[UR16][R180.64+0x40] ;  /* 0x0b000040b4bbafae */ /* 0x0003e6000b981a10 */
[C---:B------:R-:W-:Y:S01]  /*afa0*/  IADD3 R200, P5, PT, R119.reuse, R198, RZ ;  /* 0x000000c677c87210 */ /* 0x040fe20007fbe0ff */
[----:B------:R-:W-:Y:S01]  /*afb0*/  @P2 STS.128 [R187+0xb000], RZ ;  /* 0x00b000ffbb002388 */ /* 0x000fe20000000c00 */
[C---:B------:R-:W-:Y:S02]  /*afc0*/  IMAD.X R199, R118.reuse, 0x1, R181, P0 ;  /* 0x0000000176c77824 */ /* 0x040fe400000e06b5 */
[----:B------:R-:W-:Y:S01]  /*afd0*/  IADD3 R202, P0, PT, R119, R200, RZ ;  /* 0x000000c877ca7210 */ /* 0x000fe20007f1e0ff */
[----:B------:R-:W-:Y:S01]  /*afe0*/  @!PT LDS RZ, [RZ] ;  /* 0x00000000fffff984 */ /* 0x000fe20000000800 */
[----:B------:R-:W-:Y:S01]  /*aff0*/  @!PT LDS RZ, [RZ] ;  /* 0x00000000fffff984 */ /* 0x000fe20000000800 */
[----:B------:R-:W-:Y:S01]  /*b000*/  @!PT LDS RZ, [RZ] ;  /* 0x00000000fffff984 */ /* 0x000fe20000000800 */
[----:B------:R1:W-:Y:S01]  /*b010*/  @!P1 LDGSTS.E.BYPASS.LTC128B.128 [R187+0xd000], desc[UR16][R180.64+0x80] ;  /* 0x0d000080b4bb9fae */ /* 0x0003e2000b981a10 */
[C---:B------:R-:W-:Y:S03]  /*b020*/  IMAD.X R201, R118.reuse, 0x1, R199, P5 ;  /* 0x0000000176c97824 */ /* 0x040fe600028e06c7 */
[----:B------:R-:W-:Y:S01]  /*b030*/  @P1 STS.128 [R187+0xd000], RZ ;  /* 0x00d000ffbb001388 */ /* 0x000fe20000000c00 */
[----:B------:R-:W-:Y:S01]  /*b040*/  IMAD.X R203, R118, 0x1, R201, P0 ;  /* 0x0000000176cb7824 */ /* 0x000fe200000e06c9 */
[----:B------:R-:W-:Y:S02]  /*b050*/  ISETP.NE.AND P0, PT, R193, 0x1, PT ;  /* 0x00000001c100780c */ /* 0x000fe40003f05270 */
        /* <DEDUP_REMOVED lines=45> */
[----:B------:R-:W-:Y:S04]  /*b330*/  LDSM.16.M88.4 R120, [R173] ;  /* 0x00000000ad78783b */ /* 0x000fe80000000200 */
[----:B------:R-:W5:Y:S04]  /*b340*/  LDSM.16.M88.4 R124, [R172+0x3000] ;  /* 0x00300000ac7c783b */ /* 0x000f680000000200 */
[----:B------:R-:W3:Y:S04]  /*b350*/  LDSM.16.M88.4 R128, [R172+0x3400] ;  /* 0x00340000ac80783b */ /* 0x000ee80000000200 */
[----:B------:R-:W4:Y:S04]  /*b360*/  LDSM.16.M88.4 R132, [R172+0x3800] ;  /* 0x00380000ac84783b */ /* 0x000f280000000200 */
[----:B------:R-:W0:Y:S04]  /*b370*/  LDGDEPBAR ;  /* 0x00000000000079af */ /* 0x000e280000000000 */
[----:B------:R-:W2:Y:S04]  /*b380*/  LDSM.16.M88.4 R136, [R172+0x3c00] ;  /* 0x003c0000ac88783b */ /* 0x000ea80000000200 */
[----:B------:R-:W1:Y:S04]  /*b390*/  LDSM.16.M88.4 R140, [R172+0x4000] ;  /* 0x00400000ac8c783b */ /* 0x000e680000000200 */
[----:B------:R-:W1:Y:S04]  /*b3a0*/  LDSM.16.M88.4 R144, [R172+0x4400] ;  /* 0x00440000ac90783b */ /* 0x000e680000000200 */
[----:B------:R-:W1:Y:S04]  /*b3b0*/  LDSM.16.M88.4 R148, [R172+0x4800] ;  /* 0x00480000ac94783b */ /* 0x000e680000000200 */
[----:B------:R-:W1:Y:S04]  /*b3c0*/  LDSM.16.M88.4 R152, [R172+0x4c00] ;  /* 0x004c0000ac98783b */ /* 0x000e680000000200 */
[----:B------:R-:W-:Y:S01]  /*b3d0*/  LDSM.16.M88.4 R156, [R171] ;  /* 0x00000000ab9c783b */ /* 0x000fe20000000200 */
[C---:B-----5:R-:W-:Y:S03]  /*b3e0*/  HMMA.16816.F32 R4, R120.reuse, R124, RZ ;  /* 0x0000007c7804723c */ /* 0x060fe600000018ff */
[----:B------:R-:W5:Y:S04]  /*b3f0*/  LDSM.16.M88.4 R160, [R169+0x3000] ;  /* 0x00300000a9a0783b */ /* 0x000f680000000200 */
[----:B------:R-:W5:Y:S01]  /*b400*/  LDSM.16.M88.4 R164, [R169+0x3400] ;  /* 0x00340000a9a4783b */ /* 0x000f620000000200 */
[C---:B------:R-:W-:Y:S03]  /*b410*/  HMMA.16816.F32 R8, R120.reuse, R126, RZ ;  /* 0x0000007e7808723c */ /* 0x040fe600000018ff */
[----:B------:R-:W-:Y:S05]  /*b420*/  LDSM.16.M88.4 R124, [R169+0x3c00] ;  /* 0x003c0000a97c783b */ /* 0x000fea0000000200 */
[C---:B---3--:R-:W-:Y:S08]  /*b430*/  HMMA.16816.F32 R12, R120.reuse, R128, RZ ;  /* 0x00000080780c723c */ /* 0x048ff000000018ff */
[C---:B------:R-:W-:Y:S01]  /*b440*/  HMMA.16816.F32 R16, R120.reuse, R130, RZ ;  /* 0x000000827810723c */ /* 0x040fe200000018ff */
[----:B------:R-:W-:Y:S07]  /*b450*/  LDSM.16.M88.4 R128, [R169+0x4000] ;  /* 0x00400000a980783b */ /* 0x000fee0000000200 */
[C---:B----4-:R-:W-:Y:S08]  /*b460*/  HMMA.16816.F32 R20, R120.reuse, R132, RZ ;  /* 0x000000847814723c */ /* 0x050ff000000018ff */
[C---:B------:R-:W-:Y:S01]  /*b470*/  HMMA.16816.F32 R24, R120.reuse, R134, RZ ;  /* 0x000000867818723c */ /* 0x040fe200000018ff */
[----:B------:R-:W-:Y:S07]  /*b480*/  LDSM.16.M88.4 R132, [R169+0x4800] ;  /* 0x00480000a984783b */ /* 0x000fee0000000200 */
[C---:B--2---:R-:W-:Y:S08]  /*b490*/  HMMA.16816.F32 R28, R120.reuse, R136, RZ ;  /* 0x00000088781c723c */ /* 0x044ff000000018ff */
[C---:B------:R-:W-:Y:S01]  /*b4a0*/  HMMA.16816.F32 R32, R120.reuse, R138, RZ ;  /* 0x0000008a7820723c */ /* 0x040fe200000018ff */
[----:B------:R-:W-:Y:S07]  /*b4b0*/  LDSM.16.M88.4 R136, [R172+0x5c00] ;  /* 0x005c0000ac88783b */ /* 0x000fee0000000200 */
[C---:B-1----:R-:W-:Y:S08]  /*b4c0*/  HMMA.16816.F32 R36, R120.reuse, R140, RZ ;  /* 0x0000008c7824723c */ /* 0x042ff000000018ff */
        /* <DEDUP_REMOVED lines=8> */
[C---:B-----5:R-:W-:Y:S08]  /*b550*/  HMMA.16816.F32 R4, R156.reuse, R160, R4 ;  /* 0x000000a09c04723c */ /* 0x060ff00000001804 */
[C---:B------:R-:W-:Y:S08]  /*b560*/  HMMA.16816.F32 R8, R156.reuse, R162, R8 ;  /* 0x000000a29c08723c */ /* 0x040ff00000001808 */
[C---:B------:R-:W-:Y:S08]  /*b570*/  HMMA.16816.F32 R12, R156.reuse, R164, R12 ;  /* 0x000000a49c0c723c */ /* 0x040ff0000000180c */
[C---:B------:R-:W-:Y:S08]  /*b580*/  HMMA.16816.F32 R16, R156.reuse, R166, R16 ;  /* 0x000000a69c10723c */ /* 0x040ff00000001810 */
[C---:B-1----:R-:W-:Y:S08]  /*b590*/  HMMA.16816.F32 R20, R156.reuse, R120, R20 ;  /* 0x000000789c14723c */ /* 0x042ff00000001814 */
[C---:B------:R-:W-:Y:S01]  /*b5a0*/  HMMA.16816.F32 R24, R156.reuse, R122, R24 ;  /* 0x0000007a9c18723c */ /* 0x040fe20000001818 */
[----:B------:R-:W1:Y:S07]  /*b5b0*/  LDSM.16.M88.4 R120, [R169+0x4400] ;  /* 0x00440000a978783b */ /* 0x000e6e0000000200 */
[C---:B------:R-:W-:Y:S08]  /*b5c0*/  HMMA.16816.F32 R28, R156.reuse, R124, R28 ;  /* 0x0000007c9c1c723c */ /* 0x040ff0000000181c */
[C---:B------:R-:W-:Y:S01]  /*b5d0*/  HMMA.16816.F32 R32, R156.reuse, R126, R32 ;  /* 0x0000007e9c20723c */ /* 0x040fe20000001820 */
[----:B------:R-:W2:Y:S07]  /*b5e0*/  LDSM.16.M88.4 R124, [R169+0x4c00] ;  /* 0x004c0000a97c783b */ /* 0x000eae0000000200 */
[C---:B------:R-:W-:Y:S08]  /*b5f0*/  HMMA.16816.F32 R36, R156.reuse, R128, R36 ;  /* 0x000000809c24723c */ /* 0x040ff00000001824 */
[C---:B------:R-:W-:Y:S01]  /*b600*/  HMMA.16816.F32 R40, R156.reuse, R130, R40 ;  /* 0x000000829c28723c */ /* 0x040fe20000001828 */
[----:B------:R-:W-:Y:S07]  /*b610*/  LDSM.16.M88.4 R128, [R172+0x5000] ;  /* 0x00500000ac80783b */ /* 0x000fee0000000200 */
[C---:B-1----:R-:W-:Y:S08]  /*b620*/  HMMA.16816.F32 R44, R156.reuse, R120, R44 ;  /* 0x000000789c2c723c */ /* 0x042ff0000000182c */
[C---:B------:R-:W-:Y:S01]  /*b630*/  HMMA.16816.F32 R48, R156.reuse, R122, R48 ;  /* 0x0000007a9c30723c */ /* 0x040fe20000001830 */
[----:B------:R-:W1:Y:S07]  /*b640*/  LDSM.16.M88.4 R120, [R173+0x1000] ;  /* 0x00100000ad78783b */ /* 0x000e6e0000000200 */
[C---:B------:R-:W-:Y:S08]  /*b650*/  HMMA.16816.F32 R52, R156.reuse, R132, R52 ;  /* 0x000000849c34723c */ /* 0x040ff00000001834 */
[C---:B------:R-:W-:Y:S01]  /*b660*/  HMMA.16816.F32 R56, R156.reuse, R134, R56 ;  /* 0x000000869c38723c */ /* 0x040fe20000001838 */
[----:B------:R-:W3:Y:S07]  /*b670*/  LDSM.16.M88.4 R132, [R172+0x5400] ;  /* 0x00540000ac84783b */ /* 0x000eee0000000200 */
[C---:B--2---:R-:W-:Y:S08]  /*b680*/  HMMA.16816.F32 R60, R156.reuse, R124, R60 ;  /* 0x0000007c9c3c723c */ /* 0x044ff0000000183c */
[----:B------:R-:W-:Y:S01]  /*b690*/  HMMA.16816.F32 R64, R156, R126, R64 ;  /* 0x0000007e9c40723c */ /* 0x000fe20000001840 */
[----:B------:R-:W2:Y:S07]  /*b6a0*/  LDSM.16.M88.4 R124, [R172+0x5800] ;  /* 0x00580000ac7c783b */ /* 0x000eae0000000200 */
[C---:B-1----:R-:W-:Y:S08]  /*b6b0*/  HMMA.16816.F32 R4, R120.reuse, R128, R4 ;  /* 0x000000807804723c */ /* 0x042ff00000001804 */
[C---:B------:R-:W-:Y:S01]  /*b6c0*/  HMMA.16816.F32 R8, R120.reuse, R130, R8 ;  /* 0x000000827808723c */ /* 0x040fe20000001808 */
[----:B------:R-:W1:Y:S07]  /*b6d0*/  LDSM.16.M88.4 R128, [R172+0x6000] ;  /* 0x00600000ac80783b */ /* 0x000e6e0000000200 */
[C---:B---3--:R-:W-:Y:S08]  /*b6e0*/  HMMA.16816.F32 R12, R120.reuse, R132, R12 ;  /* 0x00000084780c723c */ /* 0x048ff0000000180c */
[C---:B------:R-:W-:Y:S01]  /*b6f0*/  HMMA.16816.F32 R16, R120.reuse, R134, R16 ;  /* 0x000000867810723c */ /* 0x040fe20000001810 */
[----:B------:R-:W-:Y:S07]  /*b700*/  LDSM.16.M88.4 R132, [R172+0x6800] ;  /* 0x00680000ac84783b */ /* 0x000fee0000000200 */
        /* <DEDUP_REMOVED lines=8> */
[----:B------:R-:W-:Y:S07]  /*b790*/  LDSM.16.M88.4 R128, [R169+0x5000] ;  /* 0x00500000a980783b */ /* 0x000fee0000000200 */
[C---:B--2---:R-:W-:Y:S08]  /*b7a0*/  HMMA.16816.F32 R44, R120.reuse, R124, R44 ;  /* 0x0000007c782c723c */ /* 0x044ff0000000182c */
[C---:B------:R-:W-:Y:S01]  /*b7b0*/  HMMA.16816.F32 R48, R120.reuse, R126, R48 ;  /* 0x0000007e7830723c */ /* 0x040fe20000001830 */
[----:B------:R-:W1:Y:S07]  /*b7c0*/  LDSM.16.M88.4 R124, [R171+0x1000] ;  /* 0x00100000ab7c783b */ /* 0x000e6e0000000200 */
[C---:B------:R-:W-:Y:S08]  /*b7d0*/  HMMA.16816.F32 R52, R120.reuse, R132, R52 ;  /* 0x000000847834723c */ /* 0x040ff00000001834 */
[C---:B------:R-:W-:Y:S01]  /*b7e0*/  HMMA.16816.F32 R56, R120.reuse, R134, R56 ;  /* 0x000000867838723c */ /* 0x040fe20000001838 */
[----:B------:R-:W2:Y:S07]  /*b7f0*/  LDSM.16.M88.4 R132, [R169+0x5400] ;  /* 0x00540000a984783b */ /* 0x000eae0000000200 */
[C---:B---3--:R-:W-:Y:S08]  /*b800*/  HMMA.16816.F32 R60, R120.reuse, R136, R60 ;  /* 0x00000088783c723c */ /* 0x048ff0000000183c */
[----:B------:R-:W-:Y:S01]  /*b810*/  HMMA.16816.F32 R64, R120, R138, R64 ;  /* 0x0000008a7840723c */ /* 0x000fe20000001840 */
[----:B------:R-:W3:Y:S04]  /*b820*/  LDSM.16.M88.4 R120, [R169+0x5800] ;  /* 0x00580000a978783b */ /* 0x000ee80000000200 */
[----:B------:R-:W4:Y:S03]  /*b830*/  LDSM.16.M88.4 R136, [R169+0x5c00] ;  /* 0x005c0000a988783b */ /* 0x000f260000000200 */
[C---:B-1----:R-:W-:Y:S08]  /*b840*/  HMMA.16816.F32 R4, R124.reuse, R128, R4 ;  /* 0x000000807c04723c */ /* 0x042ff00000001804 */
[C---:B------:R-:W-:Y:S01]  /*b850*/  HMMA.16816.F32 R8, R124.reuse, R130, R8 ;  /* 0x000000827c08723c */ /* 0x040fe20000001808 */
[----:B------:R-:W1:Y:S07]  /*b860*/  LDSM.16.M88.4 R128, [R169+0x6000] ;  /* 0x00600000a980783b */ /* 0x000e6e0000000200 */
[C---:B--2---:R-:W-:Y:S08]  /*b870*/  HMMA.16816.F32 R12, R124.reuse, R132, R12 ;  /* 0x000000847c0c723c */ /* 0x044ff0000000180c */
[C---:B------:R-:W-:Y:S01]  /*b880*/  HMMA.16816.F32 R16, R124.reuse, R134, R16 ;  /* 0x000000867c10723c */ /* 0x040fe20000001810 */
[----:B------:R-:W-:Y:S07]  /*b890*/  LDSM.16.M88.4 R132, [R169+0x6800] ;  /* 0x00680000a984783b */ /* 0x000fee0000000200 */
[C---:B---3--:R-:W-:Y:S08]  /*b8a0*/  HMMA.16816.F32 R20, R124.reuse, R120, R20 ;  /* 0x000000787c14723c */ /* 0x048ff00000001814 */
[C---:B------:R-:W-:Y:S01]  /*b8b0*/  HMMA.16816.F32 R24, R124.reuse, R122, R24 ;  /* 0x0000007a7c18723c */ /* 0x040fe20000001818 */
[----:B------:R-:W2:Y:S07]  /*b8c0*/  LDSM.16.M88.4 R120, [R169+0x6400] ;  /* 0x00640000a978783b */ /* 0x000eae0000000200 */
[C---:B----4-:R-:W-:Y:S08]  /*b8d0*/  HMMA.16816.F32 R28, R124.reuse, R136, R28 ;  /* 0x000000887c1c723c */ /* 0x050ff0000000181c */
        /* <DEDUP_REMOVED lines=39> */
[----:B------:R-:W-:Y:S03]  /*bb50*/  LDSM.16.M88.4 R136, [R169+0x8000] ;  /* 0x00800000a988783b */ /* 0x000fe60000000200 */
        /* <DEDUP_REMOVED lines=9> */
[C---:B-1----:R-:W-:Y:S08]  /*bbf0*/  HMMA.16816.F32 R28, R124.reuse, R128, R28 ;  /* 0x000000807c1c723c */ /* 0x042ff0000000181c */
[C---:B------:R-:W-:Y:S01]  /*bc00*/  HMMA.16816.F32 R32, R124.reuse, R130, R32 ;  /* 0x000000827c20723c */ /* 0x040fe20000001820 */
[----:B------:R-:W1:Y:S01]  /*bc10*/  LDSM.16.M88.4 R128, [R169+0x8800] ;  /* 0x00880000a980783b */ /* 0x000e620000000200 */
[----:B------:R-:W-:Y:S04]  /*bc20*/  DEPBAR.LE SB0, 0x0 ;  /* 0x000080000000791a */ /* 0x000fe80000000000 */
[----:B------:R-:W-:Y:S02]  /*bc30*/  BAR.SYNC.DEFER_BLOCKING 0x0 ;  /* 0x0000000000007b1d */ /* 0x000fe40000010000 */
[C---:B------:R-:W-:Y:S08]  /*bc40*/  HMMA.16816.F32 R36, R124.reuse, R136, R36 ;  /* 0x000000887c24723c */ /* 0x040ff00000001824 */
[C---:B------:R-:W-:Y:S08]  /*bc50*/  HMMA.16816.F32 R40, R124.reuse, R138, R40 ;  /* 0x0000008a7c28723c */ /* 0x040ff00000001828 */
[C---:B--2---:R-:W-:Y:S08]  /*bc60*/  HMMA.16816.F32 R44, R124.reuse, R120, R44 ;  /* 0x000000787c2c723c */ /* 0x044ff0000000182c */
[C---:B------:R-:W-:Y:S08]  /*bc70*/  HMMA.16816.F32 R48, R124.reuse, R122, R48 ;  /* 0x0000007a7c30723c */ /* 0x040ff00000001830 */
[C---:B-1----:R-:W-:Y:S08]  /*bc80*/  HMMA.16816.F32 R52, R124.reuse, R128, R52 ;  /* 0x000000807c34723c */ /* 0x042ff00000001834 */
[C---:B------:R-:W-:Y:S08]  /*bc90*/  HMMA.16816.F32 R56, R124.reuse, R130, R56 ;  /* 0x000000827c38723c */ /* 0x040ff00000001838 */
[C---:B------:R-:W-:Y:S08]  /*bca0*/  HMMA.16816.F32 R60, R124.reuse, R132, R60 ;  /* 0x000000847c3c723c */ /* 0x040ff0000000183c */
[----:B------:R-:W-:Y:S01]  /*bcb0*/  HMMA.16816.F32 R64, R124, R134, R64 ;  /* 0x000000867c40723c */ /* 0x000fe20000001840 */
[----:B------:R-:W-:Y:S08]  /*bcc0*/  @!UPT UIADD3 URZ, UPT, UPT, URZ, URZ, URZ ;  /* 0x000000fffffff290 */ /* 0x000ff0000fffe0ff */
[----:B------:R-:W-:Y:S11]  /*bcd0*/  @!P0 BRA `(.L_x_483) ;  /* 0x0000000800508947 */ /* 0x000ff60003800000 */
[----:B------:R-:W1:Y:S08]  /*bce0*/  LDC.64 R118, c[0x0][0x4e0] ;  /* 0x00013800ff767b82 */ /* 0x000e700000000a00 */
[----:B------:R-:W2:Y:S01]  /*bcf0*/  LDC R121, c[0x0][0x3bc] ;  /* 0x0000ef00ff797b82 */ /* 0x000ea20000000800 */
[----:B-1----:R-:W-:Y:S04]  /*bd00*/  ISETP.NE.U32.AND P4, PT, R118, RZ, PT ;  /* 0x000000ff7600720c */ /* 0x002fe80003f85070 */
[----:B------:R-:W-:Y:S11]  /*bd10*/  ISETP.NE.AND.EX P4, PT, R119, RZ, PT, P4 ;  /* 0x000000ff7700720c */ /* 0x000ff60003f85340 */
[----:B------:R-:W-:Y:S02]  /*bd20*/  @!UPT UIADD3 URZ, UPT, UPT, URZ, URZ, URZ ;  /* 0x000000fffffff290 */ /* 0x000fe4000fffe0ff */
[----:B------:R-:W1:Y:S01]  /*bd30*/  @!P4 LDC R118, c[0x0][0x3b8] ;  /* 0x0000ee00ff76cb82 */ /* 0x000e620000000800 */
[----:B------:R-:W-:Y:S05]  /*bd40*/  @!P4 IMAD.MOV.U32 R2, RZ, RZ, RZ ;  /* 0x000000ffff02c224 */ /* 0x000fea00078e00ff */
[----:B------:R-:W-:Y:S01]  /*bd50*/  @!P4 IADD3 R2, P0, PT, RZ, -R2, RZ ;  /* 0x80000002ff02c210 */ /* 0x000fe20007f1e0ff */
[----:B-1----:R-:W-:Y:S04]  /*bd60*/  @!P4 IMAD.SHL.U32 R0, R118, 0x80, RZ ;  /* 0x000000807600c824 */ /* 0x002fe800078e00ff */
[----:B------:R-:W-:Y:S05]  /*bd70*/  @!P4 IMAD.X R0, RZ, RZ, ~R0, P0 ;  /* 0x000000ffff00c224 */ /* 0x000fea00000e0e00 */
[----:B------:R-:W-:Y:S04]  /*bd80*/  @!P4 SHF.R.S64 R119, R2, 0x1f, R0 ;  /* 0x0000001f0277c819 */ /* 0x000fe80000001000 */
[----:B------:R-:W-:Y:S04]  /*bd90*/  @!P4 IADD3 R178, P0, PT, R119, R178, RZ ;  /* 0x000000b277b2c210 */ /* 0x000fe80007f1e0ff */
[----:B------:R-:W-:Y:S01]  /*bda0*/  @!P4 LEA.HI.X.SX32 R177, R0, R177, 0x1, P0 ;  /* 0x000000b100b1c211 */ /* 0x000fe200000f0eff */
[----:B--2---:R-:W-:Y:S08]  /*bdb0*/  @!P4 BRA `(.L_x_484) ;  /* 0x0000000000f8c947 */ /* 0x004ff00003800000 */
[----:B------:R-:W-:Y:S01]  /*bdc0*/  VIADD R129, R194, 0xffffff00 ;  /* 0xffffff00c2817836 */ /* 0x000fe20000000000 */
[----:B------:R-:W1:Y:S04]  /*bdd0*/  LDC R0, c[0x0][0x4f0] ;  /* 0x00013c00ff007b82 */ /* 0x000e680000000800 */
[----:B------:R-:W-:Y:S02]  /*bde0*/  IABS R125, R129 ;  /* 0x00000081007d7213 */ /* 0x000fe40000000000 */
[-C--:B-1----:R-:W-:Y:S02]  /*bdf0*/  IABS R116, R0.reuse ;  /* 0x0000000000747213 */ /* 0x082fe40000000000 */
[----:B------:R-:W-:Y:S02]  /*be00*/  LOP3.LUT R129, R129, R0, RZ, 0x3c, !PT ;  /* 0x0000000081817212 */ /* 0x000fe400078e3cff */
[----:B------:R-:W1:Y:S10]  /*be10*/  I2F.RP R118, R116 ;  /* 0x0000007400767306 */ /* 0x000e740000209400 */
[----:B-1----:R-:W1:Y:S02]  /*be20*/  MUFU.RCP R2, R118 ;  /* 0x0000007600027308 */ /* 0x002e640000001000 */
[----:B-1----:R-:W-:Y:S08]  /*be30*/  VIADD R122, R2, 0xffffffe ;  /* 0x0ffffffe027a7836 */ /* 0x002ff00000000000 */
[----:B------:R-:W1:Y:S02]  /*be40*/  F2I.FTZ.U32.TRUNC.NTZ R123, R122 ;  /* 0x0000007a007b7305 */ /* 0x000e64000021f000 */
[--C-:B-1----:R-:W-:Y:S02]  /*be50*/  IMAD.MOV R119, RZ, RZ, -R123.reuse ;  /* 0x000000ffff777224 */ /* 0x102fe400078e0a7b */
[----:B------:R-:W-:Y:S02]  /*be60*/  IMAD.MOV.U32 R122, RZ, RZ, RZ ;  /* 0x000000ffff7a7224 */ /* 0x000fe400078e00ff */
[----:B------:R-:W-:Y:S01]  /*be70*/  IMAD R2, R119, R116, RZ ;  /* 0x0000007477027224 */ /* 0x000fe200078e02ff */
[----:B------:R-:W-:Y:S03]  /*be80*/  IADD3 R119, PT, PT, R194, -0x80, RZ ;  /* 0xffffff80c2777810 */ /* 0x000fe60007ffe0ff */
[----:B------:R-:W-:Y:S01]  /*be90*/  IMAD.HI.U32 R2, R123, R2, R122 ;  /* 0x000000027b027227 */ /* 0x000fe200078e007a */
[----:B------:R-:W-:Y:S02]  /*bea0*/  IABS R127, R119 ;  /* 0x00000077007f7213 */ /* 0x000fe40000000000 */
[-C--:B------:R-:W-:Y:S03]  /*beb0*/  LOP3.LUT R119, R119, R0.reuse, RZ, 0x3c, !PT ;  /* 0x0000000077777212 */ /* 0x080fe600078e3cff */
[C---:B------:R-:W-:Y:S04]  /*bec0*/  IMAD.HI.U32 R118, R2.reuse, R125, RZ ;  /* 0x0000007d02767227 */ /* 0x040fe800078e00ff */
[----:B------:R-:W-:Y:S02]  /*bed0*/  IMAD.MOV R123, RZ, RZ, -R118 ;  /* 0x000000ffff7b7224 */ /* 0x000fe400078e0a76 */
[----:B------:R-:W-:Y:S04]  /*bee0*/  IMAD.HI.U32 R2, R2, R127, RZ ;  /* 0x0000007f02027227 */ /* 0x000fe800078e00ff */
[----:B------:R-:W-:Y:S01]  /*bef0*/  IMAD R125, R116, R123, R125 ;  /* 0x0000007b747d7224 */ /* 0x000fe200078e027d */
[----:B------:R-:W-:Y:S02]  /*bf00*/  IADD3 R120, PT, PT, -R2, RZ, RZ ;  /* 0x000000ff02787210 */ /* 0x000fe40007ffe1ff */
[----:B------:R-:W-:Y:S02]  /*bf10*/  LOP3.LUT R123, RZ, R0, RZ, 0x33, !PT ;  /* 0x00000000ff7b7212 */ /* 0x000fe400078e33ff */
[C---:B------:R-:W-:Y:S01]  /*bf20*/  ISETP.GT.U32.AND P0, PT, R116.reuse, R125, PT ;  /* 0x0000007d7400720c */ /* 0x040fe20003f04070 */
[C---:B------:R-:W-:Y:S05]  /*bf30*/  IMAD R127, R116.reuse, R120, R127 ;  /* 0x00000078747f7224 */ /* 0x040fea00078e027f */
[----:B------:R-:W-:Y:S07]  /*bf40*/  ISETP.GT.U32.AND P5, PT, R116, R127, PT ;  /* 0x0000007f7400720c */ /* 0x000fee0003fa4070 */
[----:B------:R-:W-:Y:S01]  /*bf50*/  @!P0 IADD3 R118, PT, PT, R118, 0x1, RZ ;  /* 0x0000000176768810 */ /* 0x000fe20007ffe0ff */
[--C-:B------:R-:W-:Y:S05]  /*bf60*/  @!P0 IMAD.IADD R125, R125, 0x1, -R116.reuse ;  /* 0x000000017d7d8824 */ /* 0x100fea00078e0a74 */
[-C--:B------:R-:W-:Y:S01]  /*bf70*/  ISETP.GE.U32.AND P6, PT, R125, R116.reuse, PT ;  /* 0x000000747d00720c */ /* 0x080fe20003fc6070 */
[----:B------:R-:W-:Y:S02]  /*bf80*/  @!P5 IMAD.IADD R127, R127, 0x1, -R116 ;  /* 0x000000017f7fd824 */ /* 0x000fe400078e0a74 */
[----:B------:R-:W-:Y:S01]  /*bf90*/  @!P5 VIADD R2, R2, 0x1 ;  /* 0x000000010202d836 */ /* 0x000fe20000000000 */
[----:B------:R-:W-:Y:S02]  /*bfa0*/  ISETP.GE.AND P5, PT, R129, RZ, PT ;  /* 0x000000ff8100720c */ /* 0x000fe40003fa6270 */
[----:B------:R-:W-:Y:S07]  /*bfb0*/  ISETP.GE.U32.AND P0, PT, R127, R116, PT ;  /* 0x000000747f00720c */ /* 0x000fee0003f06070 */
[----:B------:R-:W-:Y:S01]  /*bfc0*/  @P6 VIADD R118, R118, 0x1 ;  /* 0x0000000176766836 */ /* 0x000fe20000000000 */
[----:B------:R-:W-:Y:S03]  /*bfd0*/  ISETP.GE.AND P6, PT, R119, RZ, PT ;  /* 0x000000ff7700720c */ /* 0x000fe60003fc6270 */
[----:B------:R-:W-:Y:S02]  /*bfe0*/  @!P5 IMAD.MOV R118, RZ, RZ, -R118 ;  /* 0x000000ffff76d224 */ /* 0x000fe400078e0a76 */
[----:B------:R-:W-:Y:S02]  /*bff0*/  @P0 IADD3 R2, PT, PT, R2, 0x1, RZ ;  /* 0x0000000102020810 */ /* 0x000fe40007ffe0ff */
[----:B------:R-:W-:Y:S04]  /*c000*/  ISETP.NE.AND P0, PT, R0, RZ, PT ;  /* 0x000000ff0000720c */ /* 0x000fe80003f05270 */
[----:B------:R-:W-:Y:S02]  /*c010*/  SEL R127, R123, R118, !P0 ;  /* 0x000000767b7f7207 */ /* 0x000fe40004000000 */
[----:B------:R-:W-:Y:S01]  /*c020*/  @!P6 IMAD.MOV R2, RZ, RZ, -R2 ;  /* 0x000000ffff02e224 */ /* 0x000fe200078e0a02 */
[----:B------:R-:W1:Y:S01]  /*c030*/  LDC.64 R118, c[0x0][0x3b8] ;  /* 0x0000ee00ff767b82 */ /* 0x000e620000000a00 */
[----:B------:R-:W-:Y:S03]  /*c040*/  LEA R124, P5, R127, R190, 0x2 ;  /* 0x000000be7f7c7211 */ /* 0x000fe600078a10ff */
[----:B------:R-:W-:Y:S02]  /*c050*/  SEL R123, R123, R2, !P0 ;  /* 0x000000027b7b7207 */ /* 0x000fe40004000000 */
[-C--:B------:R-:W-:Y:S02]  /*c060*/  LEA.HI.X.SX32 R125, R127, R191.reuse, 0x2, P5 ;  /* 0x000000bf7f7d7211 */ /* 0x080fe400028f16ff */
[C---:B------:R-:W-:Y:S04]  /*c070*/  LEA R128, P0, R123.reuse, R190, 0x2 ;  /* 0x000000be7b807211 */ /* 0x040fe800078010ff */
[C---:B------:R-:W-:Y:S01]  /*c080*/  LEA.HI.X.SX32 R129, R123.reuse, R191, 0x2, P0 ;  /* 0x000000bf7b817211 */ /* 0x040fe200000f16ff */
[----:B------:R-:W2:Y:S01]  /*c090*/  LDG.E R125, desc[UR16][R124.64] ;  /* 0x000000107c7d7981 */ /* 0x000ea2000c1e1900 */
[----:B------:R-:W-:Y:S03]  /*c0a0*/  IADD3 R123, PT, PT, R123, -R127, RZ ;  /* 0x8000007f7b7b7210 */ /* 0x000fe60007ffe0ff */
[----:B------:R-:W2:Y:S02]  /*c0b0*/  LDG.E R2, desc[UR16][R128.64] ;  /* 0x0000001080027981 */ /* 0x000ea4000c1e1900 */
[----:B------:R-:W-:Y:S05]  /*c0c0*/  IMAD R123, R123, R0, -0x80 ;  /* 0xffffff807b7b7424 */ /* 0x000fea00078e0200 */
[----:B------:R-:W-:Y:S05]  /*c0d0*/  SHF.R.S32.HI R127, RZ, 0x1f, R123 ;  /* 0x0000001fff7f7819 */ /* 0x000fea000001147b */
[-C--:B-1----:R-:W-:Y:S02]  /*c0e0*/  IMAD R0, R127, R118.reuse, RZ ;  /* 0x000000767f007224 */ /* 0x082fe400078e02ff */
[C---:B------:R-:W-:Y:S04]  /*c0f0*/  IMAD.WIDE.U32 R126, R123.reuse, R118, RZ ;  /* 0x000000767b7e7225 */ /* 0x040fe800078e00ff */
[----:B------:R-:W-:Y:S04]  /*c100*/  IMAD R0, R123, R119, R0 ;  /* 0x000000777b007224 */ /* 0x000fe800078e0200 */
[----:B------:R-:W-:Y:S02]  /*c110*/  IMAD.IADD R127, R127, 0x1, R0 ;  /* 0x000000017f7f7824 */ /* 0x000fe400078e0200 */
[----:B--2---:R-:W-:Y:S04]  /*c120*/  IMAD.IADD R2, R125, 0x1, -R2 ;  /* 0x000000017d027824 */ /* 0x004fe800078e0a02 */
[----:B------:R-:W-:Y:S01]  /*c130*/  IMAD.WIDE.U32 R126, R2, UR6, R126 ;  /* 0x00000006027e7c25 */ /* 0x000fe2000f8e007e */
[----:B------:R-:W-:Y:S02]  /*c140*/  SHF.R.S32.HI R116, RZ, 0x1f, R2 ;  /* 0x0000001fff747819 */ /* 0x000fe40000011402 */
[----:B------:R-:W-:Y:S03]  /*c150*/  LEA R178, P0, R126, R178, 0x1 ;  /* 0x000000b27eb27211 */ /* 0x000fe600078008ff */
[----:B------:R-:W-:Y:S04]  /*c160*/  IMAD R119, R116, UR6, RZ ;  /* 0x0000000674777c24 */ /* 0x000fe8000f8e02ff */
[----:B------:R-:W-:Y:S05]  /*c170*/  IMAD R119, R2, UR7, R119 ;  /* 0x0000000702777c24 */ /* 0x000fea000f8e0277 */
[----:B------:R-:W-:Y:S04]  /*c180*/  IADD3 R119, PT, PT, R127, R119, RZ ;  /* 0x000000777f777210 */ /* 0x000fe80007ffe0ff */
[----:B------:R-:W-:Y:S07]  /*c190*/  LEA.HI.X R177, R126, R177, R119, 0x1, P0 ;  /* 0x000000b17eb17211 */ /* 0x000fee00000f0c77 */
.L_x_484:
[----:B------:R-:W-:Y:S01]  /*c1a0*/  @!P3 IMAD.MOV.U32 R179, RZ, RZ, R177 ;  /* 0x000000ffffb3b224 */ /* 0x000fe200078e00b1 */
[C---:B------:R-:W-:Y:S01]  /*c1b0*/  LEA R120, P0, R118.reuse, R178, 0x6 ;  /* 0x000000b276787211 */ /* 0x040fe200078030ff */
[C---:B------:R-:W-:Y:S01]  /*c1c0*/  IMAD.SHL.U32 R0, R118.reuse, 0x40, RZ ;  /* 0x0000004076007824 */ /* 0x040fe200078e00ff */
[C-C-:B------:R-:W-:Y:S02]  /*c1d0*/  SHF.L.U64.HI R2, R118.reuse, 0x6, R121.reuse ;  /* 0x0000000676027819 */ /* 0x140fe40000010279 */
[----:B------:R-:W-:Y:S01]  /*c1e0*/  @!PT LDS RZ, [RZ] ;  /* 0x00000000fffff984 */ /* 0x000fe20000000800 */
[----:B------:R-:W-:Y:S01]  /*c1f0*/  @!PT LDS RZ, [RZ] ;  /* 0x00000000fffff984 */ /* 0x000fe20000000800 */
[----:B------:R-:W-:Y:S01]  /*c200*/  @!PT LDS RZ, [RZ] ;  /* 0x00000000fffff984 */ /* 0x000fe20000000800 */
[----:B------:R1:W-:Y:S01]  /*c210*/  @!P3 LDGSTS.E.BYPASS.LTC128B.128 [R187+0x3000], desc[UR16][R178.64] ;  /* 0x03000000b2bbbfae */ /* 0x0003e2000b981a10 */
[----:B------:R-:W-:Y:S02]  /*c220*/  LEA.HI.X R121, R118, R177, R121, 0x6, P0 ;  /* 0x000000b176797211 */ /* 0x000fe400000f3479 */
[----:B------:R-:W-:Y:S01]  /*c230*/  IADD3 R118, P5, PT, R0, R120, RZ ;  /* 0x0000007800767210 */ /* 0x000fe20007fbe0ff */
[----:B------:R2:W-:Y:S03]  /*c240*/  @P3 STS.128 [R187+0x3000], RZ ;  /* 0x003000ffbb003388 */ /* 0x0005e60000000c00 */
[----:B------:R-:W-:Y:S02]  /*c250*/  IADD3.X R119, PT, PT, R2, R121, RZ, P5, !PT ;  /* 0x0000007902777210 */ /* 0x000fe40002ffe4ff */
[----:B------:R-:W-:Y:S04]  /*c260*/  IADD3 R122, P0, PT, R0, R118, RZ ;  /* 0x00000076007a7210 */ /* 0x000fe80007f1e0ff */
[----:B------:R-:W-:Y:S01]  /*c270*/  IADD3.X R123, PT, PT, R2, R119, RZ, P0, !PT ;  /* 0x00000077027b7210 */ /* 0x000fe200007fe4ff */
[--C-:B-1----:R-:W-:Y:S05]  /*c280*/  @!P2 IMAD.MOV.U32 R179, RZ, RZ, R177.reuse ;  /* 0x000000ffffb3a224 */ /* 0x102fea00078e00b1 */
[----:B------:R-:W-:Y:S01]  /*c290*/  @!PT LDS RZ, [RZ] ;  /* 0x00000000fffff984 */ /* 0x000fe20000000800 */
[----:B------:R-:W-:Y:S01]  /*c2a0*/  @!PT LDS RZ, [RZ] ;  /* 0x00000000fffff984 */ /* 0x000fe20000000800 */
[----:B------:R-:W-:Y:S01]  /*c2b0*/  @!PT LDS RZ, [RZ] ;  /* 0x00000000fffff984 */ /* 0x000fe20000000800 */
[----:B------:R1:W-:Y:S04]  /*c2c0*/  @!P2 LDGSTS.E.BYPASS.LTC128B.128 [R187+0x5000], desc[UR16][R178.64+0x40] ;  /* 0x05000040b2bbafae */ /* 0x0003e8000b981a10 */
[----:B------:R2:W-:Y:S01]  /*c2d0*/  @P2 STS.128 [R187+0x5000], RZ ;  /* 0x005000ffbb002388 */ /* 0x0005e20000000c00 */
[----:B-1----:R-:W-:Y:S05]  /*c2e0*/  @!P1 IMAD.MOV.U32 R179, RZ, RZ, R177 ;  /* 0x000000ffffb39224 */ /* 0x002fea00078e00b1 */
        /* <DEDUP_REMOVED lines=51> */
.L_x_483:
[----:B------:R-:W-:Y:S01]  /*c620*/  FMNMX3.FTZ R2, R117, R4, R5, !PT ;  /* 0x0000000475027276 */ /* 0x000fe20007810005 */
[----:B------:R-:W-:Y:S01]  /*c630*/  LDSM.16.MT88.4 R128, [R170+0xb000] ;  /* 0x00b00000aa80783b */ /* 0x000fe20000004200 */
[----:B------:R-:W-:Y:S02]  /*c640*/  FMNMX3.FTZ R0, R3, R6, R7, !PT ;  /* 0x0000000603007276 */ /* 0x000fe40007810007 */
        /* <DEDUP_REMOVED lines=28> */
[----:B--2---:R-:W-:Y:S02]  /*c810*/  FMNMX3.FTZ R118, R2, R64, R65, !PT ;  /* 0x0000004002767276 */ /* 0x004fe40007810041 */
[----:B------:R-:W-:Y:S02]  /*c820*/  FMNMX3.FTZ R121, R0, R66, R67, !PT ;  /* 0x0000004200797276 */ /* 0x000fe40007810043 */
[----:B------:R-:W-:Y:S01]  /*c830*/  IADD3 R193, PT, PT, R193, -0x1, RZ ;  /* 0xffffffffc1c17810 */ /* 0x000fe20007ffe0ff */
[----:B------:R-:W-:Y:S01]  /*c840*/  SHFL.BFLY PT, R125, R118, 0x2, 0x1f ;  /* 0x0c401f00767d7f89 */ /* 0x000fe200000e0000 */
[----:B------:R-:W-:Y:S07]  /*c850*/  IADD3 R194, PT, PT, R194, -0x80, RZ ;  /* 0xffffff80c2c27810 */ /* 0x000fee0007ffe0ff */
[----:B------:R-:W1:Y:S02]  /*c860*/  SHFL.BFLY PT, R0, R121, 0x2, 0x1f ;  /* 0x0c401f0079007f89 */ /* 0x000e6400000e0000 */
[----:B-1----:R-:W-:Y:S02]  /*c870*/  FMNMX.FTZ R119, R121, R0, !PT ;  /* 0x0000000079777209 */ /* 0x002fe40007810000 */
[----:B------:R-:W-:Y:S04]  /*c880*/  FMNMX.FTZ R123, R118, R125, !PT ;  /* 0x0000007d767b7209 */ /* 0x000fe80007810000 */
[----:B------:R-:W-:Y:S08]  /*c890*/  LDSM.16.MT88.4 R124, [R168+0x9000] ;  /* 0x00900000a87c783b */ /* 0x000ff00000004200 */
[----:B------:R-:W1:Y:S08]  /*c8a0*/  SHFL.BFLY PT, R2, R123, 0x1, 0x1f ;  /* 0x0c201f007b027f89 */ /* 0x000e7000000e0000 */
[----:B------:R-:W2:Y:S01]  /*c8b0*/  SHFL.BFLY PT, R0, R119, 0x1, 0x1f ;  /* 0x0c201f0077007f89 */ /* 0x000ea200000e0000 */
[----:B-1----:R-:W-:Y:S07]  /*c8c0*/  FMNMX.FTZ R2, R123, R2, !PT ;  /* 0x000000027b027209 */ /* 0x002fee0007810000 */
[----:B------:R-:W1:Y:S01]  /*c8d0*/  LDSM.16.MT88.4 R120, [R170+0x9000] ;  /* 0x00900000aa78783b */ /* 0x000e620000004200 */
[----:B--2---:R-:W-:Y:S01]  /*c8e0*/  FMNMX.FTZ R0, R119, R0, !PT ;  /* 0x0000000077007209 */ /* 0x004fe20007810000 */
[C---:B------:R-:W-:Y:S01]  /*c8f0*/  FMUL.FTZ R145, R2.reuse, UR4 ;  /* 0x0000000402917c20 */ /* 0x040fe20008410000 */
[C---:B------:R-:W-:Y:S01]  /*c900*/  FSETP.NEU.FTZ.AND P0, PT, R2.reuse, -INF , PT ;  /* 0xff8000000200780b */ /* 0x040fe20003f1d000 */
[----:B------:R-:W-:Y:S02]  /*c910*/  FADD.FTZ R116, -R2, R117 ;  /* 0x0000007502747221 */ /* 0x000fe40000010100 */
[C---:B------:R-:W-:Y:S01]  /*c920*/  FMUL.FTZ R132, R0.reuse, UR4 ;  /* 0x0000000400847c20 */ /* 0x040fe20008410000 */
[----:B------:R-:W-:Y:S01]  /*c930*/  FSEL R145, R145, RZ, P0 ;  /* 0x000000ff91917208 */ /* 0x000fe20000000000 */
[C---:B------:R-:W-:Y:S01]  /*c940*/  FADD.FTZ R3, -R0.reuse, R3 ;  /* 0x0000000300037221 */ /* 0x040fe20000010100 */
[----:B------:R-:W-:Y:S01]  /*c950*/  FSETP.NEU.FTZ.AND P0, PT, R0, -INF , PT ;  /* 0xff8000000000780b */ /* 0x000fe20003f1d000 */
[----:B------:R-:W-:Y:S02]  /*c960*/  FMUL.FTZ R117, R116, UR4 ;  /* 0x0000000474757c20 */ /* 0x000fe40008410000 */
[--C-:B------:R-:W-:Y:S01]  /*c970*/  FFMA.FTZ R143, R4, UR4, -R145.reuse ;  /* 0x00000004048f7c23 */ /* 0x100fe20008010891 */
[----:B------:R-:W-:Y:S01]  /*c980*/  FSEL R132, R132, RZ, P0 ;  /* 0x000000ff84847208 */ /* 0x000fe20000000000 */
[--C-:B------:R-:W-:Y:S01]  /*c990*/  FFMA.FTZ R133, R5, UR4, -R145.reuse ;  /* 0x0000000405857c23 */ /* 0x100fe20008010891 */
[--C-:B------:R-:W-:Y:S01]  /*c9a0*/  FFMA.FTZ R136, R8, UR4, -R145.reuse ;  /* 0x0000000408887c23 */ /* 0x100fe20008010891 */
[----:B------:R-:W-:Y:S01]  /*c9b0*/  FMUL.FTZ R118, R3, UR4 ;  /* 0x0000000403767c20 */ /* 0x000fe20008410000 */
[----:B------:R-:W2:Y:S01]  /*c9c0*/  MUFU.EX2 R116, R117 ;  /* 0x0000007500747308 */ /* 0x000ea20000000800 */
[--C-:B------:R-:W-:Y:S01]  /*c9d0*/  FFMA.FTZ R144, R6, UR4, -R132.reuse ;  /* 0x0000000406907c23 */ /* 0x100fe20008010884 */
[--C-:B------:R-:W-:Y:S01]  /*c9e0*/  FFMA.FTZ R134, R7, UR4, -R132.reuse ;  /* 0x0000000407867c23 */ /* 0x100fe20008010884 */
[--C-:B------:R-:W-:Y:S01]  /*c9f0*/  FFMA.FTZ R7, R9, UR4, -R145.reuse ;  /* 0x0000000409077c23 */ /* 0x100fe20008010891 */
[--C-:B------:R-:W-:Y:S01]  /*ca00*/  FFMA.FTZ R119, R10, UR4, -R132.reuse ;  /* 0x000000040a777c23 */ /* 0x100fe20008010884 */
[--C-:B------:R-:W-:Y:S01]  /*ca10*/  FFMA.FTZ R6, R11, UR4, -R132.reuse ;  /* 0x000000040b067c23 */ /* 0x100fe20008010884 */
[--C-:B------:R-:W-:Y:S01]  /*ca20*/  FFMA.FTZ R137, R24, UR4, -R145.reuse ;  /* 0x0000000418897c23 */ /* 0x100fe20008010891 */
[--C-:B------:R-:W-:Y:S03]  /*ca30*/  FFMA.FTZ R142, R25, UR4, -R145.reuse ;  /* 0x00000004198e7c23 */ /* 0x100fe60008010891 */
[----:B------:R-:W3:Y:S01]  /*ca40*/  MUFU.EX2 R3, R118 ;  /* 0x0000007600037308 */ /* 0x000ee20000000800 */
[--C-:B------:R-:W-:Y:S01]  /*ca50*/  FFMA.FTZ R141, R26, UR4, -R132.reuse ;  /* 0x000000041a8d7c23 */ /* 0x100fe20008010884 */
[--C-:B------:R-:W-:Y:S01]  /*ca60*/  FFMA.FTZ R140, R27, UR4, -R132.reuse ;  /* 0x000000041b8c7c23 */ /* 0x100fe20008010884 */
[--C-:B------:R-:W-:Y:S01]  /*ca70*/  FFMA.FTZ R37, R37, UR4, -R145.reuse ;  /* 0x0000000425257c23 */ /* 0x100fe20008010891 */
[----:B------:R-:W-:Y:S01]  /*ca80*/  LDSM.16.MT88.4 R24, [R170+0xb800] ;  /* 0x00b80000aa18783b */ /* 0x000fe20000004200 */
[--C-:B------:R-:W-:Y:S01]  /*ca90*/  FFMA.FTZ R135, R12, UR4, -R145.reuse ;  /* 0x000000040c877c23 */ /* 0x100fe20008010891 */
[--C-:B------:R-:W-:Y:S01]  /*caa0*/  FFMA.FTZ R149, R36, UR4, -R145.reuse ;  /* 0x0000000424957c23 */ /* 0x100fe20008010891 */
[--C-:B------:R-:W-:Y:S03]  /*cab0*/  FFMA.FTZ R36, R40, UR4, -R145.reuse ;  /* 0x0000000428247c23 */ /* 0x100fe60008010891 */
[----:B------:R-:W-:Y:S01]  /*cac0*/  MUFU.EX2 R143, R143 ;  /* 0x0000008f008f7308 */ /* 0x000fe20000000800 */
[C---:B--2---:R-:W-:Y:S01]  /*cad0*/  FMUL.FTZ R8, R116.reuse, R112 ;  /* 0x0000007074087220 */ /* 0x044fe20000410000 */
[C---:B------:R-:W-:Y:S01]  /*cae0*/  FMUL.FTZ R9, R116.reuse, R113 ;  /* 0x0000007174097220 */ /* 0x040fe20000410000 */
[C---:B------:R-:W-:Y:S01]  /*caf0*/  FMUL.FTZ R68, R116.reuse, R68 ;  /* 0x0000004474447220 */ /* 0x040fe20000410000 */
[C---:B------:R-:W-:Y:S01]  /*cb00*/  FMUL.FTZ R69, R116.reuse, R69 ;  /* 0x0000004574457220 */ /* 0x040fe20000410000 */
[C---:B------:R-:W-:Y:S01]  /*cb10*/  FMUL.FTZ R72, R116.reuse, R72 ;  /* 0x0000004874487220 */ /* 0x040fe20000410000 */
[C---:B------:R-:W-:Y:S01]  /*cb20*/  FMUL.FTZ R73, R116.reuse, R73 ;  /* 0x0000004974497220 */ /* 0x040fe20000410000 */
[C---:B------:R-:W-:Y:S03]  /*cb30*/  FMUL.FTZ R76, R116.reuse, R76 ;  /* 0x0000004c744c7220 */ /* 0x040fe60000410000 */
[----:B------:R-:W2:Y:S01]  /*cb40*/  MUFU.EX2 R133, R133 ;  /* 0x0000008500857308 */ /* 0x000ea20000000800 */
[C---:B---3--:R-:W-:Y:S01]  /*cb50*/  FMUL.FTZ R10, R3.reuse, R114 ;  /* 0x00000072030a7220 */ /* 0x048fe20000410000 */
[C---:B------:R-:W-:Y:S01]  /*cb60*/  FMUL.FTZ R11, R3.reuse, R115 ;  /* 0x00000073030b7220 */ /* 0x040fe20000410000 */
[C---:B------:R-:W-:Y:S01]  /*cb70*/  FMUL.FTZ R70, R3.reuse, R70 ;  /* 0x0000004603467220 */ /* 0x040fe20000410000 */
[C---:B------:R-:W-:Y:S01]  /*cb80*/  FMUL.FTZ R71, R3.reuse, R71 ;  /* 0x0000004703477220 */ /* 0x040fe20000410000 */
[C---:B------:R-:W-:Y:S01]  /*cb90*/  FMUL.FTZ R74, R3.reuse, R74 ;  /* 0x0000004a034a7220 */ /* 0x040fe20000410000 */
[C---:B------:R-:W-:Y:S01]  /*cba0*/  FMUL.FTZ R75, R3.reuse, R75 ;  /* 0x0000004b034b7220 */ /* 0x040fe20000410000 */
[C---:B------:R-:W-:Y:S03]  /*cbb0*/  FMUL.FTZ R77, R116.reuse, R77 ;  /* 0x0000004d744d7220 */ /* 0x040fe60000410000 */
[----:B------:R-:W-:Y:S01]  /*cbc0*/  MUFU.EX2 R144, R144 ;  /* 0x0000009000907308 */ /* 0x000fe20000000800 */
[C---:B------:R-:W-:Y:S01]  /*cbd0*/  FMUL.FTZ R78, R3.reuse, R78 ;  /* 0x0000004e034e7220 */ /* 0x040fe20000410000 */
[C---:B------:R-:W-:Y:S01]  /*cbe0*/  FMUL.FTZ R79, R3.reuse, R79 ;  /* 0x0000004f034f7220 */ /* 0x040fe20000410000 */
[C---:B------:R-:W-:Y:S01]  /*cbf0*/  FMUL.FTZ R80, R116.reuse, R80 ;  /* 0x0000005074507220 */ /* 0x040fe20000410000 */
[C---:B------:R-:W-:Y:S01]  /*cc00*/  FMUL.FTZ R81, R116.reuse, R81 ;  /* 0x0000005174517220 */ /* 0x040fe20000410000 */
[C---:B------:R-:W-:Y:S01]  /*cc10*/  FMUL.FTZ R82, R3.reuse, R82 ;  /* 0x0000005203527220 */ /* 0x040fe20000410000 */
[----:B------:R-:W-:Y:S01]  /*cc20*/  FMUL.FTZ R83, R3, R83 ;  /* 0x0000005303537220 */ /* 0x000fe20000410000 */
[C---:B------:R-:W-:Y:S03]  /*cc30*/  FMUL.FTZ R84, R116.reuse, R84 ;  /* 0x0000005474547220 */ /* 0x040fe60000410000 */
[----:B------:R-:W3:Y:S01]  /*cc40*/  MUFU.EX2 R134, R134 ;  /* 0x0000008600867308 */ /* 0x000ee20000000800 */
[----:B--2---:R-:W-:Y:S01]  /*cc50*/  F2FP.F16.F32.PACK_AB R112, R133, R143 ;  /* 0x0000008f8570723e */ /* 0x004fe200000000ff */
[C---:B------:R-:W-:Y:S01]  /*cc60*/  FMUL.FTZ R85, R116.reuse, R85 ;  /* 0x0000005574557220 */ /* 0x040fe20000410000 */
[C---:B------:R-:W-:Y:S01]  /*cc70*/  FMUL.FTZ R86, R3.reuse, R86 ;  /* 0x0000005603567220 */ /* 0x040fe20000410000 */
[C---:B------:R-:W-:Y:S01]  /*cc80*/  FMUL.FTZ R87, R3.reuse, R87 ;  /* 0x0000005703577220 */ /* 0x040fe20000410000 */
[C---:B------:R-:W-:Y:S01]  /*cc90*/  FMUL.FTZ R88, R116.reuse, R88 ;  /* 0x0000005874587220 */ /* 0x040fe20000410000 */
[C---:B------:R-:W-:Y:S01]  /*cca0*/  FMUL.FTZ R89, R116.reuse, R89 ;  /* 0x0000005974597220 */ /* 0x040fe20000410000 */
[C---:B------:R-:W-:Y:S03]  /*ccb0*/  FMUL.FTZ R90, R3.reuse, R90 ;  /* 0x0000005a035a7220 */ /* 0x040fe60000410000 */
[----:B------:R-:W-:Y:S01]  /*ccc0*/  MUFU.EX2 R136, R136 ;  /* 0x0000008800887308 */ /* 0x000fe20000000800 */
[----:B------:R-:W-:Y:S01]  /*ccd0*/  FMUL.FTZ R91, R3, R91 ;  /* 0x0000005b035b7220 */ /* 0x000fe20000410000 */
[----:B------:R-:W-:Y:S01]  /*cce0*/  FMUL.FTZ R12, R116, R108 ;  /* 0x0000006c740c7220 */ /* 0x000fe20000410000 */
[--C-:B------:R-:W-:Y:S01]  /*ccf0*/  FFMA.FTZ R40, R45, UR4, -R145.reuse ;  /* 0x000000042d287c23 */ /* 0x100fe20008010891 */
[--C-:B------:R-:W-:Y:S01]  /*cd00*/  FFMA.FTZ R45, R53, UR4, -R145.reuse ;  /* 0x00000004352d7c23 */ /* 0x100fe20008010891 */
[--C-:B------:R-:W-:Y:S01]  /*cd10*/  FFMA.FTZ R53, R38, UR4, -R132.reuse ;  /* 0x0000000426357c23 */ /* 0x100fe20008010884 */
[C---:B------:R-:W-:Y:S01]  /*cd20*/  FMUL.FTZ R92, R116.reuse, R92 ;  /* 0x0000005c745c7220 */ /* 0x040fe20000410000 */
[----:B------:R-:W-:Y:S03]  /*cd30*/  FMUL.FTZ R93, R116, R93 ;  /* 0x0000005d745d7220 */ /* 0x000fe60000410000 */
[----:B------:R-:W2:Y:S01]  /*cd40*/  MUFU.EX2 R7, R7 ;  /* 0x0000000700077308 */ /* 0x000ea20000000800 */
[----:B---3--:R-:W-:Y:S01]  /*cd50*/  F2FP.F16.F32.PACK_AB R113, R134, R144 ;  /* 0x000000908671723e */ /* 0x008fe200000000ff */
        /* <DEDUP_REMOVED lines=10> */
[----:B------:R-:W-:Y:S01]  /*ce00*/  FMUL.FTZ R103, R3, R103 ;  /* 0x0000006703677220 */ /* 0x000fe20000410000 */
[--C-:B------:R-:W-:Y:S01]  /*ce10*/  FFMA.FTZ R118, R13, UR4, -R145.reuse ;  /* 0x000000040d767c23 */ /* 0x100fe20008010891 */
[----:B------:R-:W-:Y:S01]  /*ce20*/  FMUL.FTZ R13, R116, R109 ;  /* 0x0000006d740d7220 */ /* 0x000fe20000410000 */
[--C-:B------:R-:W-:Y:S03]  /*ce30*/  FFMA.FTZ R147, R48, UR4, -R145.reuse ;  /* 0x0000000430937c23 */ /* 0x100fe60008010891 */
[----:B------:R-:W3:Y:S01]  /*ce40*/  MUFU.EX2 R6, R6 ;  /* 0x0000000600067308 */ /* 0x000ee20000000800 */
[----:B--2---:R-:W-:Y:S01]  /*ce50*/  F2FP.F16.F32.PACK_AB R114, R7, R136 ;  /* 0x000000880772723e */ /* 0x004fe200000000ff */
[----:B------:R-:W-:Y:S01]  /*ce60*/  FFMA.FTZ R48, R39, UR4, -R132 ;  /* 0x0000000427307c23 */ /* 0x000fe20008010884 */
[--C-:B------:R-:W-:Y:S01]  /*ce70*/  FFMA.FTZ R146, R41, UR4, -R145.reuse ;  /* 0x0000000429927c23 */ /* 0x100fe20008010891 */
[--C-:B------:R-:W-:Y:S01]  /*ce80*/  FFMA.FTZ R41, R44, UR4, -R145.reuse ;  /* 0x000000042c297c23 */ /* 0x100fe20008010891 */
[----:B------:R-:W-:Y:S01]  /*ce90*/  FFMA.FTZ R44, R56, UR4, -R145 ;  /* 0x00000004382c7c23 */ /* 0x000fe20008010891 */
[----:B------:R-:W-:Y:S01]  /*cea0*/  FFMA.FTZ R143, R116, R195, R143 ;  /* 0x000000c3748f7223 */ /* 0x000fe2000001008f */
[----:B------:R-:W-:Y:S03]  /*ceb0*/  FFMA.FTZ R144, R3, R196, R144 ;  /* 0x000000c403907223 */ /* 0x000fe60000010090 */
[----:B------:R-:W-:Y:S01]  /*cec0*/  MUFU.EX2 R56, R37 ;  /* 0x0000002500387308 */ /* 0x000fe20000000800 */
[--C-:B------:R-:W-:Y:S01]  /*ced0*/  FFMA.FTZ R139, R20, UR4, -R145.reuse ;  /* 0x00000004148b7c23 */ /* 0x100fe20008010891 */
[--C-:B------:R-:W-:Y:S01]  /*cee0*/  FFMA.FTZ R138, R22, UR4, -R132.reuse ;  /* 0x00000004168a7c23 */ /* 0x100fe20008010884 */
[--C-:B------:R-:W-:Y:S01]  /*cef0*/  FFMA.FTZ R148, R49, UR4, -R145.reuse ;  /* 0x0000000431947c23 */ /* 0x100fe20008010891 */
[----:B------:R-:W-:Y:S01]  /*cf00*/  FFMA.FTZ R64, R64, UR4, -R145 ;  /* 0x0000000440407c23 */ /* 0x000fe20008010891 */
[--C-:B------:R-:W-:Y:S01]  /*cf10*/  FFMA.FTZ R50, R50, UR4, -R132.reuse ;  /* 0x0000000432327c23 */ /* 0x100fe20008010884 */
[----:B------:R-:W-:Y:S01]  /*cf20*/  FFMA.FTZ R51, R51, UR4, -R132 ;  /* 0x0000000433337c23 */ /* 0x000fe20008010884 */
[----:B------:R-:W-:Y:S03]  /*cf30*/  FADD.FTZ R144, R134, R144 ;  /* 0x0000009086907221 */ /* 0x000fe60000010000 */
[----:B------:R-:W-:Y:S01]  /*cf40*/  MUFU.EX2 R135, R135 ;  /* 0x0000008700877308 */ /* 0x000fe20000000800 */
[----:B---3--:R-:W-:Y:S01]  /*cf50*/  F2FP.F16.F32.PACK_AB R115, R6, R119 ;  /* 0x000000770673723e */ /* 0x008fe200000000ff */
[----:B------:R-:W-:Y:S01]  /*cf60*/  FADD.FTZ R143, R133, R143 ;  /* 0x0000008f858f7221 */ /* 0x000fe20000010000 */
[----:B------:R-:W-:Y:S02]  /*cf70*/  ISETP.NE.AND P0, PT, R193, RZ, PT ;  /* 0x000000ffc100720c */ /* 0x000fe40003f05270 */
[----:B------:R-:W-:Y:S01]  /*cf80*/  MOV R117, R2 ;  /* 0x0000000200757202 */ /* 0x000fe20000000f00 */
[----:B------:R-:W-:Y:S02]  /*cf90*/  FADD.FTZ R136, R136, R143 ;  /* 0x0000008f88887221 */ /* 0x000fe40000010000 */
[C---:B-1----:R-:W-:Y:S02]  /*cfa0*/  HMMA.16816.F32 R8, R112.reuse, R120, R8 ;  /* 0x000000787008723c */ /* 0x042fe40000001808 */
[----:B------:R-:W-:Y:S03]  /*cfb0*/  MUFU.EX2 R118, R118 ;  /* 0x0000007600767308 */ /* 0x000fe60000000800 */
[----:B------:R-:W-:Y:S03]  /*cfc0*/  FADD.FTZ R136, R7, R136 ;  /* 0x0000008807887221 */ /* 0x000fe60000010000 */
[C---:B------:R-:W-:Y:S01]  /*cfd0*/  HMMA.16816.F32 R68, R112.reuse, R122, R68 ;  /* 0x0000007a7044723c */ /* 0x040fe20000001844 */
[----:B------:R-:W1:Y:S03]  /*cfe0*/  LDSM.16.MT88.4 R120, [R168+0xb000] ;  /* 0x00b00000a878783b */ /* 0x000e660000004200 */
[----:B------:R-:W-:Y:S04]  /*cff0*/  MUFU.EX2 R142, R142 ;  /* 0x0000008e008e7308 */ /* 0x000fe80000000800 */
[C---:B------:R-:W-:Y:S06]  /*d000*/  HMMA.16816.F32 R72, R112.reuse, R124, R72 ;  /* 0x0000007c7048723c */ /* 0x040fec0000001848 */
[----:B------:R-:W-:Y:S02]  /*d010*/  MUFU.EX2 R139, R139 ;  /* 0x0000008b008b7308 */ /* 0x000fe40000000800 */
[C---:B------:R-:W-:Y:S01]  /*d020*/  HMMA.16816.F32 R76, R112.reuse, R126, R76 ;  /* 0x0000007e704c723c */ /* 0x040fe2000000184c */
[----:B------:R-:W2:Y:S07]  /*d030*/  LDSM.16.MT88.4 R124, [R170+0xd000] ;  /* 0x00d00000aa7c783b */ /* 0x000eae0000004200 */
[----:B------:R-:W-:Y:S01]  /*d040*/  MUFU.EX2 R138, R138 ;  /* 0x0000008a008a7308 */ /* 0x000fe20000000800 */
[C---:B------:R-:W-:Y:S09]  /*d050*/  HMMA.16816.F32 R80, R112.reuse, R128, R80 ;  /* 0x000000807050723c */ /* 0x040ff20000001850 */
[----:B------:R-:W3:Y:S01]  /*d060*/  MUFU.EX2 R137, R137 ;  /* 0x0000008900897308 */ /* 0x000ee20000000800 */
[C---:B------:R-:W-:Y:S01]  /*d070*/  HMMA.16816.F32 R84, R112.reuse, R130, R84 ;  /* 0x000000827054723c */ /* 0x040fe20000001854 */
[----:B------:R-:W4:Y:S08]  /*d080*/  LDSM.16.MT88.4 R128, [R168+0xd000] ;  /* 0x00d00000a880783b */ /* 0x000f300000004200 */
[----:B------:R-:W-:Y:S01]  /*d090*/  MUFU.EX2 R141, R141 ;  /* 0x0000008d008d7308 */ /* 0x000fe20000000800 */
[C---:B-1----:R-:W-:Y:S09]  /*d0a0*/  HMMA.16816.F32 R88, R112.reuse, R120, R88 ;  /* 0x000000787058723c */ /* 0x042ff20000001858 */
[----:B------:R-:W-:Y:S01]  /*d0b0*/  MUFU.EX2 R140, R140 ;  /* 0x0000008c008c7308 */ /* 0x000fe20000000800 */
[----:B---3--:R-:W-:Y:S01]  /*d0c0*/  F2FP.F16.F32.PACK_AB R22, R142, R137 ;  /* 0x000000898e16723e */ /* 0x008fe200000000ff */
[C---:B------:R-:W-:Y:S01]  /*d0d0*/  HMMA.16816.F32 R92, R112.reuse, R122, R92 ;  /* 0x0000007a705c723c */ /* 0x040fe2000000185c */
[----:B------:R-:W-:Y:S07]  /*d0e0*/  LDSM.16.MT88.4 R120, [R168+0x9400] ;  /* 0x00940000a878783b */ /* 0x000fee0000004200 */
[----:B------:R1:W-:Y:S01]  /*d0f0*/  MUFU.EX2 R49, R149 ;  /* 0x0000009500317308 */ /* 0x0003e20000000800 */
[C---:B--2---:R-:W-:Y:S09]  /*d100*/  HMMA.16816.F32 R96, R112.reuse, R124, R96 ;  /* 0x0000007c7060723c */ /* 0x044ff20000001860 */
[----:B------:R-:W-:Y:S01]  /*d110*/  MUFU.EX2 R53, R53 ;  /* 0x0000003500357308 */ /* 0x000fe20000000800 */
[--C-:B------:R-:W-:Y:S01]  /*d120*/  FFMA.FTZ R124, R14, UR4, -R132.reuse ;  /* 0x000000040e7c7c23 */ /* 0x100fe20008010884 */
[--C-:B------:R-:W-:Y:S01]  /*d130*/  FFMA.FTZ R125, R15, UR4, -R132.reuse ;  /* 0x000000040f7d7c23 */ /* 0x100fe20008010884 */
[C---:B------:R-:W-:Y:S01]  /*d140*/  FMUL.FTZ R14, R3.reuse, R110 ;  /* 0x0000006e030e7220 */ /* 0x040fe20000410000 */
[----:B------:R-:W-:Y:S01]  /*d150*/  FMUL.FTZ R15, R3, R111 ;  /* 0x0000006f030f7220 */ /* 0x000fe20000410000 */
[C---:B------:R-:W-:Y:S01]  /*d160*/  HMMA.16816.F32 R100, R112.reuse, R126, R100 ;  /* 0x0000007e7064723c */ /* 0x040fe20000001864 */
[----:B------:R-:W2:Y:S04]  /*d170*/  LDSM.16.MT88.4 R108, [R170+0x9400] ;  /* 0x00940000aa6c783b */ /* 0x000ea80000004200 */
[----:B------:R-:W-:Y:S01]  /*d180*/  MUFU.EX2 R124, R124 ;  /* 0x0000007c007c7308 */ /* 0x000fe20000000800 */
[--C-:B-1----:R-:W-:Y:S01]  /*d190*/  FFMA.FTZ R149, R58, UR4, -R132.reuse ;  /* 0x000000043a957c23 */ /* 0x102fe20008010884 */
[--C-:B------:R-:W-:Y:S01]  /*d1a0*/  FFMA.FTZ R126, R16, UR4, -R145.reuse ;  /* 0x00000004107e7c23 */ /* 0x100fe20008010891 */
[----:B------:R-:W-:Y:S01]  /*d1b0*/  FMUL.FTZ R16, R116, R104 ;  /* 0x0000006874107220 */ /* 0x000fe20000410000 */
[----:B------:R-:W-:Y:S01]  /*d1c0*/  F2FP.F16.F32.PACK_AB R104, R118, R135 ;  /* 0x000000877668723e */ /* 0x000fe200000000ff */
[----:B------:R-:W-:Y:S01]  /*d1d0*/  FFMA.FTZ R127, R17, UR4, -R145 ;  /* 0x00000004117f7c23 */ /* 0x000fe20008010891 */
[C---:B----4-:R-:W-:Y:S04]  /*d1e0*/  HMMA.16816.F32 R12, R112.reuse, R128, R12 ;  /* 0x00000080700c723c */ /* 0x050fe8000000180c */
[----:B------:R-:W1:Y:S01]  /*d1f0*/  MUFU.EX2 R125, R125 ;  /* 0x0000007d007d7308 */ /* 0x000e620000000800 */
[--C-:B------:R-:W-:Y:S01]  /*d200*/  FFMA.FTZ R128, R18, UR4, -R132.reuse ;  /* 0x0000000412807c23 */ /* 0x100fe20008010884 */
[----:B------:R-:W-:Y:S01]  /*d210*/  FFMA.FTZ R129, R19, UR4, -R132 ;  /* 0x0000000413817c23 */ /* 0x000fe20008010884 */
[----:B------:R-:W-:Y:S01]  /*d220*/  FMUL.FTZ R17, R116, R105 ;  /* 0x0000006974117220 */ /* 0x000fe20000410000 */
[C---:B------:R-:W-:Y:S01]  /*d230*/  FMUL.FTZ R18, R3.reuse, R106 ;  /* 0x0000006a03127220 */ /* 0x040fe20000410000 */
[----:B------:R-:W-:Y:S01]  /*d240*/  FMUL.FTZ R19, R3, R107 ;  /* 0x0000006b03137220 */ /* 0x000fe20000410000 */
[----:B------:R-:W-:Y:S04]  /*d250*/  FADD.FTZ R135, R135, R136 ;  /* 0x0000008887877221 */ /* 0x000fe80000010000 */
[----:B------:R-:W-:Y:S01]  /*d260*/  MUFU.EX2 R126, R126 ;  /* 0x0000007e007e7308 */ /* 0x000fe20000000800 */
[----:B------:R-:W-:Y:S01]  /*d270*/  FADD.FTZ R135, R118, R135 ;  /* 0x0000008776877221 */ /* 0x000fe20000010000 */
[----:B------:R-:W-:Y:S01]  /*d280*/  HMMA.16816.F32 R16, R112, R130, R16 ;  /* 0x000000827010723c */ /* 0x000fe20000001810 */
[----:B------:R-:W3:Y:S02]  /*d290*/  LDSM.16.MT88.4 R112, [R170+0xb400] ;  /* 0x00b40000aa70783b */ /* 0x000ee40000004200 */
[----:B------:R-:W-:Y:S05]  /*d2a0*/  FFMA.FTZ R130, R21, UR4, -R145 ;  /* 0x0000000415827c23 */ /* 0x000fea0008010891 */
[----:B------:R-:W4:Y:S01]  /*d2b0*/  MUFU.EX2 R127, R127 ;  /* 0x0000007f007f7308 */ /* 0x000f220000000800 */
[----:B-1----:R-:W-:Y:S01]  /*d2c0*/  F2FP.F16.F32.PACK_AB R105, R125, R124 ;  /* 0x0000007c7d69723e */ /* 0x002fe200000000ff */
[----:B------:R-:W-:Y:S01]  /*d2d0*/  FFMA.FTZ R131, R23, UR4, -R132 ;  /* 0x0000000417837c23 */ /* 0x000fe20008010884 */
[----:B------:R-:W-:Y:S07]  /*d2e0*/  F2FP.F16.F32.PACK_AB R23, R140, R141 ;  /* 0x0000008d8c17723e */ /* 0x000fee00000000ff */
[----:B------:R-:W-:Y:S10]  /*d2f0*/  MUFU.EX2 R128, R128 ;  /* 0x0000008000807308 */ /* 0x000ff40000000800 */
[----:B------:R-:W1:Y:S01]  /*d300*/  MUFU.EX2 R129, R129 ;  /* 0x0000008100817308 */ /* 0x000e620000000800 */
[C---:B----4-:R-:W-:Y:S01]  /*d310*/  F2FP.F16.F32.PACK_AB R106, R127.reuse, R126 ;  /* 0x0000007e7f6a723e */ /* 0x050fe200000000ff */
[----:B------:R-:W-:Y:S04]  /*d320*/  FADD.FTZ R126, R126, R135 ;  /* 0x000000877e7e7221 */ /* 0x000fe80000010000 */
[----:B------:R-:W-:Y:S04]  /*d330*/  FADD.FTZ R126, R127, R126 ;  /* 0x0000007e7f7e7221 */ /* 0x000fe80000010000 */
[----:B------:R-:W-:Y:S10]  /*d340*/  MUFU.EX2 R3, R41 ;  /* 0x0000002900037308 */ /* 0x000ff40000000800 */
[----:B------:R-:W-:Y:S01]  /*d350*/  MUFU.EX2 R116, R40 ;  /* 0x0000002800747308 */ /* 0x000fe20000000800 */
[----:B-1----:R-:W-:Y:S07]  /*d360*/  F2FP.F16.F32.PACK_AB R107, R129, R128 ;  /* 0x00000080816b723e */ /* 0x002fee00000000ff */
[C---:B--2---:R-:W-:Y:S02]  /*d370*/  HMMA.16816.F32 R8, R104.reuse, R108, R8 ;  /* 0x0000006c6808723c */ /* 0x044fe40000001808 */
[----:B------:R-:W1:Y:S06]  /*d380*/  MUFU.EX2 R130, R130 ;  /* 0x0000008200827308 */ /* 0x000e6c0000000800 */
[C---:B------:R-:W-:Y:S01]  /*d390*/  HMMA.16816.F32 R68, R104.reuse, R110, R68 ;  /* 0x0000006e6844723c */ /* 0x040fe20000001844 */
[----:B------:R-:W2:Y:S03]  /*d3a0*/  LDSM.16.MT88.4 R108, [R168+0xb400] ;  /* 0x00b40000a86c783b */ /* 0x000ea60000004200 */
[----:B------:R-:W4:Y:S04]  /*d3b0*/  MUFU.EX2 R131, R131 ;  /* 0x0000008300837308 */ /* 0x000f280000000800 */
[C---:B------:R-:W-:Y:S06]  /*d3c0*/  HMMA.16816.F32 R72, R104.reuse, R120, R72 ;  /* 0x000000786848723c */ /* 0x040fec0000001848 */
[----:B------:R-:W-:Y:S01]  /*d3d0*/  MUFU.EX2 R48, R48 ;  /* 0x0000003000307308 */ /* 0x000fe20000000800 */
[C---:B-1----:R-:W-:Y:S01]  /*d3e0*/  F2FP.F16.F32.PACK_AB R20, R130.reuse, R139 ;  /* 0x0000008b8214723e */ /* 0x042fe200000000ff */
[----:B------:R-:W-:Y:S01]  /*d3f0*/  FADD.FTZ R139, R139, R126 ;  /* 0x0000007e8b8b7221 */ /* 0x000fe20000010000 */
[C---:B------:R-:W-:Y:S01]  /*d400*/  HMMA.16816.F32 R76, R104.reuse, R122, R76 ;  /* 0x0000007a684c723c */ /* 0x040fe2000000184c */
[----:B------:R-:W1:Y:S06]  /*d410*/  LDSM.16.MT88.4 R120, [R170+0xd400] ;  /* 0x00d40000aa78783b */ /* 0x000e6c0000004200 */
[----:B------:R-:W-:Y:S01]  /*d420*/  MUFU.EX2 R147, R147 ;  /* 0x0000009300937308 */ /* 0x000fe20000000800 */
[----:B----4-:R-:W-:Y:S01]  /*d430*/  F2FP.F16.F32.PACK_AB R21, R131, R138 ;  /* 0x0000008a8315723e */ /* 0x010fe200000000ff */
[----:B------:R-:W-:Y:S01]  /*d440*/  FADD.FTZ R130, R130, R139 ;  /* 0x0000008b82827221 */ /* 0x000fe20000010000 */
[C---:B---3--:R-:W-:Y:S07]  /*d450*/  HMMA.16816.F32 R80, R104.reuse, R112, R80 ;  /* 0x000000706850723c */ /* 0x048fee0000001850 */
[----:B------:R-:W-:Y:S01]  /*d460*/  MUFU.EX2 R148, R148 ;  /* 0x0000009400947308 */ /* 0x000fe20000000800 */
[C---:B------:R-:W-:Y:S01]  /*d470*/  HMMA.16816.F32 R84, R104.reuse, R114, R84 ;  /* 0x000000726854723c */ /* 0x040fe20000001854 */
[----:B------:R-:W3:Y:S08]  /*d480*/  LDSM.16.MT88.4 R112, [R168+0xd400] ;  /* 0x00d40000a870783b */ /* 0x000ef00000004200 */
[----:B------:R-:W-:Y:S01]  /*d490*/  MUFU.EX2 R50, R50 ;  /* 0x0000003200327308 */ /* 0x000fe20000000800 */
[C---:B--2---:R-:W-:Y:S09]  /*d4a0*/  HMMA.16816.F32 R88, R104.reuse, R108, R88 ;  /* 0x0000006c6858723c */ /* 0x044ff20000001858 */
[----:B------:R-:W-:Y:S01]  /*d4b0*/  MUFU.EX2 R51, R51 ;  /* 0x0000003300337308 */ /* 0x000fe20000000800 */
[C---:B------:R-:W-:Y:S01]  /*d4c0*/  HMMA.16816.F32 R92, R104.reuse, R110, R92 ;  /* 0x0000006e685c723c */ /* 0x040fe2000000185c */
[----:B------:R-:W2:Y:S08]  /*d4d0*/  LDSM.16.MT88.4 R108, [R170+0x9800] ;  /* 0x00980000aa6c783b */ /* 0x000eb00000004200 */
[----:B------:R-:W-:Y:S01]  /*d4e0*/  MUFU.EX2 R64, R64 ;  /* 0x0000004000407308 */ /* 0x000fe20000000800 */
[C---:B-1----:R-:W-:Y:S08]  /*d4f0*/  HMMA.16816.F32 R96, R104.reuse, R120, R96 ;  /* 0x000000786860723c */ /* 0x042ff00000001860 */
[C---:B------:R-:W-:Y:S01]  /*d500*/  HMMA.16816.F32 R100, R104.reuse, R122, R100 ;  /* 0x0000007a6864723c */ /* 0x040fe20000001864 */
[----:B------:R-:W1:Y:S07]  /*d510*/  LDSM.16.MT88.4 R120, [R168+0x9800] ;  /* 0x00980000a878783b */ /* 0x000e6e0000004200 */
[C---:B---3--:R-:W-:Y:S03]  /*d520*/  HMMA.16816.F32 R12, R104.reuse, R112, R12 ;  /* 0x00000070680c723c */ /* 0x048fe6000000180c */
[--C-:B------:R-:W-:Y:S01]  /*d530*/  FFMA.FTZ R113, R60, UR4, -R145.reuse ;  /* 0x000000043c717c23 */ /* 0x100fe20008010891 */
[--C-:B------:R-:W-:Y:S01]  /*d540*/  FFMA.FTZ R60, R42, UR4, -R132.reuse ;  /* 0x000000042a3c7c23 */ /* 0x100fe20008010884 */
[--C-:B------:R-:W-:Y:S01]  /*d550*/  FFMA.FTZ R112, R61, UR4, -R145.reuse ;  /* 0x000000043d707c23 */ /* 0x100fe20008010891 */
[--C-:B------:R-:W-:Y:S02]  /*d560*/  FFMA.FTZ R61, R43, UR4, -R132.reuse ;  /* 0x000000042b3d7c23 */ /* 0x100fe40008010884 */
[----:B------:R-:W-:Y:S01]  /*d570*/  HMMA.16816.F32 R16, R104, R114, R16 ;  /* 0x000000726810723c */ /* 0x000fe20000001810 */
[----:B------:R-:W3:Y:S01]  /*d580*/  LDSM.16.MT88.4 R104, [R168+0xb800] ;  /* 0x00b80000a868783b */ /* 0x000ee20000004200 */
[----:B------:R-:W-:Y:S01]  /*d590*/  MUFU.EX2 R7, R112 ;  /* 0x0000007000077308 */ /* 0x000fe20000000800 */
[--C-:B------:R-:W-:Y:S01]  /*d5a0*/  FFMA.FTZ R115, R52, UR4, -R145.reuse ;  /* 0x0000000434737c23 */ /* 0x100fe20008010891 */
[--C-:B------:R-:W-:Y:S04]  /*d5b0*/  FFMA.FTZ R114, R57, UR4, -R145.reuse ;  /* 0x0000000439727c23 */ /* 0x100fe80008010891 */
[C---:B--2---:R-:W-:Y:S01]  /*d5c0*/  HMMA.16816.F32 R8, R20.reuse, R108, R8 ;  /* 0x0000006c1408723c */ /* 0x044fe20000001808 */
[----:B------:R-:W-:Y:S03]  /*d5d0*/  LDSM.16.MT88.4 R40, [R170+0xe400] ;  /* 0x00e40000aa28783b */ /* 0x000fe60000004200 */
[----:B------:R2:W-:Y:S04]  /*d5e0*/  MUFU.EX2 R52, R36 ;  /* 0x0000002400347308 */ /* 0x0005e80000000800 */
[C---:B------:R-:W-:Y:S01]  /*d5f0*/  HMMA.16816.F32 R68, R20.reuse, R110, R68 ;  /* 0x0000006e1444723c */ /* 0x040fe20000001844 */
[----:B------:R-:W4:Y:S05]  /*d600*/  LDSM.16.MT88.4 R108, [R170+0xd800] ;  /* 0x00d80000aa6c783b */ /* 0x000f2a0000004200 */
[----:B------:R5:W-:Y:S02]  /*d610*/  MUFU.EX2 R57, R146 ;  /* 0x0000009200397308 */ /* 0x000be40000000800 */
[C---:B-1----:R-:W-:Y:S08]  /*d620*/  HMMA.16816.F32 R72, R20.reuse, R120, R72 ;  /* 0x000000781448723c */ /* 0x042ff00000001848 */
[----:B------:R-:W-:Y:S01]  /*d630*/  MUFU.EX2 R60, R60 ;  /* 0x0000003c003c7308 */ /* 0x000fe20000000800 */
[----:B--2---:R-:W-:Y:S01]  /*d640*/  LDSM.16.MT88.4 R36, [R170+0xc000] ;  /* 0x00c00000aa24783b */ /* 0x004fe20000004200 */
[--C-:B------:R-:W-:Y:S01]  /*d650*/  FFMA.FTZ R120, R28, UR4, -R145.reuse ;  /* 0x000000041c787c23 */ /* 0x100fe20008010891 */
[--C-:B------:R-:W-:Y:S01]  /*d660*/  FFMA.FTZ R121, R29, UR4, -R145.reuse ;  /* 0x000000041d797c23 */ /* 0x100fe20008010891 */
[C---:B------:R-:W-:Y:S06]  /*d670*/  HMMA.16816.F32 R76, R20.reuse, R122, R76 ;  /* 0x0000007a144c723c */ /* 0x040fec000000184c */
[----:B------:R-:W-:Y:S01]  /*d680*/  MUFU.EX2 R120, R120 ;  /* 0x0000007800787308 */ /* 0x000fe20000000800 */
[--C-:B------:R-:W-:Y:S01]  /*d690*/  FFMA.FTZ R123, R30, UR4, -R132.reuse ;  /* 0x000000041e7b7c23 */ /* 0x100fe20008010884 */
[--C-:B------:R-:W-:Y:S01]  /*d6a0*/  FFMA.FTZ R122, R35, UR4, -R132.reuse ;  /* 0x00000004237a7c23 */ /* 0x100fe20008010884 */
[--C-:B-----5:R-:W-:Y:S01]  /*d6b0*/  FFMA.FTZ R146, R47, UR4, -R132.reuse ;  /* 0x000000042f927c23 */ /* 0x120fe20008010884 */
[--C-:B------:R-:W-:Y:S01]  /*d6c0*/  FFMA.FTZ R47, R54, UR4, -R132.reuse ;  /* 0x00000004362f7c23 */ /* 0x100fe20008010884 */
[C---:B------:R-:W-:Y:S05]  /*d6d0*/  HMMA.16816.F32 R80, R20.reuse, R24, R80 ;  /* 0x000000181450723c */ /* 0x040fea0000001850 */
[----:B------:R-:W-:Y:S03]  /*d6e0*/  MUFU.EX2 R58, R47 ;  /* 0x0000002f003a7308 */ /* 0x000fe60000000800 */
[C---:B------:R-:W-:Y:S01]  /*d6f0*/  HMMA.16816.F32 R84, R20.reuse, R26, R84 ;  /* 0x0000001a1454723c */ /* 0x040fe20000001854 */
[----:B------:R-:W1:Y:S06]  /*d700*/  LDSM.16.MT88.4 R24, [R168+0xd800] ;  /* 0x00d80000a818783b */ /* 0x000e6c0000004200 */
[----:B------:R-:W2:Y:S01]  /*d710*/  MUFU.EX2 R121, R121 ;  /* 0x0000007900797308 */ /* 0x000ea20000000800 */
[C---:B---3--:R-:W-:Y:S09]  /*d720*/  HMMA.16816.F32 R88, R20.reuse, R104, R88 ;  /* 0x000000681458723c */ /* 0x048ff20000001858 */
[----:B------:R3:W-:Y:S01]  /*d730*/  MUFU.EX2 R54, R115 ;  /* 0x0000007300367308 */ /* 0x0007e20000000800 */
[C---:B------:R-:W-:Y:S01]  /*d740*/  HMMA.16816.F32 R92, R20.reuse, R106, R92 ;  /* 0x0000006a145c723c */ /* 0x040fe2000000185c */
[----:B------:R-:W-:Y:S08]  /*d750*/  LDSM.16.MT88.4 R104, [R168+0x9c00] ;  /* 0x009c0000a868783b */ /* 0x000ff00000004200 */
[----:B------:R-:W-:Y:S01]  /*d760*/  MUFU.EX2 R123, R123 ;  /* 0x0000007b007b7308 */ /* 0x000fe20000000800 */
[C---:B----4-:R-:W-:Y:S09]  /*d770*/  HMMA.16816.F32 R96, R20.reuse, R108, R96 ;  /* 0x0000006c1460723c */ /* 0x050ff20000001860 */
[----:B------:R-:W-:Y:S01]  /*d780*/  MUFU.EX2 R122, R122 ;  /* 0x0000007a007a7308 */ /* 0x000fe20000000800 */
[----:B------:R-:W-:Y:S01]  /*d790*/  FFMA.FTZ R108, R31, UR4, -R132 ;  /* 0x000000041f6c7c23 */ /* 0x000fe20008010884 */
[--C-:B------:R-:W-:Y:S01]  /*d7a0*/  FFMA.FTZ R109, R32, UR4, -R145.reuse ;  /* 0x00000004206d7c23 */ /* 0x100fe20008010891 */
[----:B------:R-:W4:Y:S01]  /*d7b0*/  LDSM.16.MT88.4 R28, [R170+0x9c00] ;  /* 0x009c0000aa1c783b */ /* 0x000f220000004200 */
[----:B---3--:R-:W-:Y:S01]  /*d7c0*/  FADD.FTZ R115, R119, R144 ;  /* 0x0000009077737221 */ /* 0x008fe20000010000 */
[C---:B------:R-:W-:Y:S05]  /*d7d0*/  HMMA.16816.F32 R100, R20.reuse, R110, R100 ;  /* 0x0000006e1464723c */ /* 0x040fea0000001864 */
[----:B------:R-:W-:Y:S01]  /*d7e0*/  MUFU.EX2 R109, R109 ;  /* 0x0000006d006d7308 */ /* 0x000fe20000000800 */
[----:B------:R-:W-:Y:S01]  /*d7f0*/  FFMA.FTZ R110, R33, UR4, -R145 ;  /* 0x00000004216e7c23 */ /* 0x000fe20008010891 */
[--C-:B------:R-:W-:Y:S01]  /*d800*/  FFMA.FTZ R111, R34, UR4, -R132.reuse ;  /* 0x00000004226f7c23 */ /* 0x100fe20008010884 */
[----:B------:R-:W-:Y:S01]  /*d810*/  FADD.FTZ R115, R6, R115 ;  /* 0x0000007306737221 */ /* 0x000fe20000010000 */
[----:B------:R-:W-:Y:S01]  /*d820*/  LDSM.16.MT88.4 R32, [R170+0xdc00] ;  /* 0x00dc0000aa20783b */ /* 0x000fe20000004200 */
[----:B------:R-:W-:Y:S01]  /*d830*/  FFMA.FTZ R145, R65, UR4, -R145 ;  /* 0x0000000441917c23 */ /* 0x000fe20008010891 */
[--C-:B------:R-:W-:Y:S01]  /*d840*/  FFMA.FTZ R65, R46, UR4, -R132.reuse ;  /* 0x000000042e417c23 */ /* 0x100fe20008010884 */
[C---:B-1----:R-:W-:Y:S03]  /*d850*/  HMMA.16816.F32 R12, R20.reuse, R24, R12 ;  /* 0x00000018140c723c */ /* 0x042fe6000000180c */
[----:B------:R-:W1:Y:S01]  /*d860*/  MUFU.EX2 R108, R108 ;  /* 0x0000006c006c7308 */ /* 0x000e620000000800 */
[----:B------:R-:W-:Y:S01]  /*d870*/  FFMA.FTZ R46, R55, UR4, -R132 ;  /* 0x00000004372e7c23 */ /* 0x000fe20008010884 */
[----:B------:R-:W-:Y:S03]  /*d880*/  FADD.FTZ R124, R124, R115 ;  /* 0x000000737c7c7221 */ /* 0x000fe60000010000 */
[----:B------:R-:W-:Y:S05]  /*d890*/  HMMA.16816.F32 R16, R20, R26, R16 ;  /* 0x0000001a1410723c */ /* 0x000fea0000001810 */
[----:B------:R-:W3:Y:S01]  /*d8a0*/  MUFU.EX2 R110, R110 ;  /* 0x0000006e006e7308 */ /* 0x000ee20000000800 */
[----:B------:R-:W5:Y:S01]  /*d8b0*/  LDSM.16.MT88.4 R24, [R170+0xbc00] ;  /* 0x00bc0000aa18783b */ /* 0x000f620000004200 */
[----:B--2---:R-:W-:Y:S01]  /*d8c0*/  F2FP.F16.F32.PACK_AB R20, R121, R120 ;  /* 0x000000787914723e */ /* 0x004fe200000000ff */
[----:B------:R-:W-:Y:S04]  /*d8d0*/  FADD.FTZ R125, R125, R124 ;  /* 0x0000007c7d7d7221 */ /* 0x000fe80000010000 */
[----:B------:R-:W-:Y:S03]  /*d8e0*/  FADD.FTZ R128, R128, R125 ;  /* 0x0000007d80807221 */ /* 0x000fe60000010000 */
[----:B------:R-:W2:Y:S01]  /*d8f0*/  MUFU.EX2 R111, R111 ;  /* 0x0000006f006f7308 */ /* 0x000ea20000000800 */
[----:B-1----:R-:W-:Y:S01]  /*d900*/  F2FP.F16.F32.PACK_AB R21, R108, R123 ;  /* 0x0000007b6c15723e */ /* 0x002fe200000000ff */
[----:B------:R-:W-:Y:S04]  /*d910*/  FADD.FTZ R129, R129, R128 ;  /* 0x0000008081817221 */ /* 0x000fe80000010000 */
[----:B------:R-:W-:Y:S04]  /*d920*/  FADD.FTZ R138, R138, R129 ;  /* 0x000000818a8a7221 */ /* 0x000fe80000010000 */
[----:B------:R-:W-:Y:S01]  /*d930*/  MUFU.EX2 R55, R45 ;  /* 0x0000002d00377308 */ /* 0x000fe20000000800 */
[----:B---3--:R-:W-:Y:S01]  /*d940*/  F2FP.F16.F32.PACK_AB R22, R110, R109 ;  /* 0x0000006d6e16723e */ /* 0x008fe200000000ff */
[----:B------:R-:W-:Y:S04]  /*d950*/  FADD.FTZ R138, R131, R138 ;  /* 0x0000008a838a7221 */ /* 0x000fe80000010000 */
[----:B------:R-:W-:Y:S04]  /*d960*/  FADD.FTZ R141, R141, R138 ;  /* 0x0000008a8d8d7221 */ /* 0x000fe80000010000 */
[----:B------:R-:W-:Y:S01]  /*d970*/  MUFU.EX2 R6, R113 ;  /* 0x0000007100067308 */ /* 0x000fe20000000800 */
[----:B--2---:R-:W-:Y:S01]  /*d980*/  F2FP.F16.F32.PACK_AB R23, R122, R111 ;  /* 0x0000006f7a17723e */ /* 0x004fe200000000ff */
[----:B------:R-:W-:Y:S04]  /*d990*/  FADD.FTZ R140, R140, R141 ;  /* 0x0000008d8c8c7221 */ /* 0x000fe80000010000 */
[----:B------:R-:W-:Y:S02]  /*d9a0*/  FADD.FTZ R123, R123, R140 ;  /* 0x0000008c7b7b7221 */ /* 0x000fe40000010000 */
[C---:B----4-:R-:W-:Y:S02]  /*d9b0*/  HMMA.16816.F32 R8, R20.reuse, R28, R8 ;  /* 0x0000001c1408723c */ /* 0x050fe40000001808 */
[----:B------:R-:W1:Y:S01]  /*d9c0*/  MUFU.EX2 R61, R61 ;  /* 0x0000003d003d7308 */ /* 0x000e620000000800 */
[----:B------:R-:W-:Y:S04]  /*d9d0*/  FADD.FTZ R108, R108, R123 ;  /* 0x0000007b6c6c7221 */ /* 0x000fe80000010000 */
[----:B------:R-:W-:Y:S01]  /*d9e0*/  FADD.FTZ R111, R111, R108 ;  /* 0x0000006c6f6f7221 */ /* 0x000fe20000010000 */
[C---:B------:R-:W-:Y:S01]  /*d9f0*/  HMMA.16816.F32 R68, R20.reuse, R30, R68 ;  /* 0x0000001e1444723c */ /* 0x040fe20000001844 */
[----:B------:R-:W2:Y:S03]  /*da00*/  LDSM.16.MT88.4 R28, [R168+0xbc00] ;  /* 0x00bc0000a81c783b */ /* 0x000ea60000004200 */
[----:B------:R-:W-:Y:S01]  /*da10*/  MUFU.EX2 R65, R65 ;  /* 0x0000004100417308 */ /* 0x000fe20000000800 */
[----:B------:R-:W-:Y:S03]  /*da20*/  FADD.FTZ R122, R122, R111 ;  /* 0x0000006f7a7a7221 */ /* 0x000fe60000010000 */
[C---:B------:R-:W-:Y:S06]  /*da30*/  HMMA.16816.F32 R72, R20.reuse, R104, R72 ;  /* 0x000000681448723c */ /* 0x040fec0000001848 */
[----:B------:R-:W-:Y:S01]  /*da40*/  MUFU.EX2 R146, R146 ;  /* 0x0000009200927308 */ /* 0x000fe20000000800 */
[--C-:B------:R-:W-:Y:S01]  /*da50*/  FFMA.FTZ R105, R63, UR4, -R132.reuse ;  /* 0x000000043f697c23 */ /* 0x100fe20008010884 */
[--C-:B------:R-:W-:Y:S01]  /*da60*/  FFMA.FTZ R104, R66, UR4, -R132.reuse ;  /* 0x0000000442687c23 */ /* 0x100fe20008010884 */
[C---:B------:R-:W-:Y:S07]  /*da70*/  HMMA.16816.F32 R76, R20.reuse, R106, R76 ;  /* 0x0000006a144c723c */ /* 0x040fee000000184c */
[----:B------:R-:W-:Y:S01]  /*da80*/  MUFU.EX2 R63, R114 ;  /* 0x00000072003f7308 */ /* 0x000fe20000000800 */
[--C-:B------:R-:W-:Y:S01]  /*da90*/  FFMA.FTZ R107, R59, UR4, -R132.reuse ;  /* 0x000000043b6b7c23 */ /* 0x100fe20008010884 */
[--C-:B------:R-:W-:Y:S01]  /*daa0*/  FFMA.FTZ R106, R62, UR4, -R132.reuse ;  /* 0x000000043e6a7c23 */ /* 0x100fe20008010884 */
[----:B------:R-:W-:Y:S01]  /*dab0*/  FFMA.FTZ R132, R67, UR4, -R132 ;  /* 0x0000000443847c23 */ /* 0x000fe20008010884 */
[C---:B-----5:R-:W-:Y:S06]  /*dac0*/  HMMA.16816.F32 R80, R20.reuse, R24, R80 ;  /* 0x000000181450723c */ /* 0x060fec0000001850 */
[----:B------:R-:W-:Y:S02]  /*dad0*/  MUFU.EX2 R59, R46 ;  /* 0x0000002e003b7308 */ /* 0x000fe40000000800 */
[C---:B------:R-:W-:Y:S01]  /*dae0*/  HMMA.16816.F32 R84, R20.reuse, R26, R84 ;  /* 0x0000001a1454723c */ /* 0x040fe20000001854 */
[----:B------:R-:W3:Y:S07]  /*daf0*/  LDSM.16.MT88.4 R24, [R168+0xdc00] ;  /* 0x00dc0000a818783b */ /* 0x000eee0000004200 */
[----:B------:R4:W-:Y:S01]  /*db00*/  MUFU.EX2 R62, R44 ;  /* 0x0000002c003e7308 */ /* 0x0009e20000000800 */
[C---:B--2---:R-:W-:Y:S09]  /*db10*/  HMMA.16816.F32 R88, R20.reuse, R28, R88 ;  /* 0x0000001c1458723c */ /* 0x044ff20000001858 */
[----:B------:R-:W-:Y:S01]  /*db20*/  MUFU.EX2 R67, R149 ;  /* 0x0000009500437308 */ /* 0x000fe20000000800 */
[C---:B------:R-:W-:Y:S01]  /*db30*/  HMMA.16816.F32 R92, R20.reuse, R30, R92 ;  /* 0x0000001e145c723c */ /* 0x040fe2000000185c */
[----:B------:R-:W2:Y:S08]  /*db40*/  LDSM.16.MT88.4 R28, [R170+0xa000] ;  /* 0x00a00000aa1c783b */ /* 0x000eb00000004200 */
[----:B------:R-:W-:Y:S01]  /*db50*/  MUFU.EX2 R66, R107 ;  /* 0x0000006b00427308 */ /* 0x000fe20000000800 */
[C---:B------:R-:W-:Y:S01]  /*db60*/  HMMA.16816.F32 R96, R20.reuse, R32, R96 ;  /* 0x000000201460723c */ /* 0x040fe20000001860 */
[----:B----4-:R-:W-:Y:S08]  /*db70*/  LDSM.16.MT88.4 R44, [R170+0xe800] ;  /* 0x00e80000aa2c783b */ /* 0x010ff00000004200 */
[----:B------:R-:W-:Y:S01]  /*db80*/  MUFU.EX2 R119, R106 ;  /* 0x0000006a00777308 */ /* 0x000fe20000000800 */
[C---:B------:R-:W-:Y:S01]  /*db90*/  HMMA.16816.F32 R100, R20.reuse, R34, R100 ;  /* 0x000000221464723c */ /* 0x040fe20000001864 */
[----:B------:R-:W4:Y:S08]  /*dba0*/  LDSM.16.MT88.4 R32, [R168+0xa000] ;  /* 0x00a00000a820783b */ /* 0x000f300000004200 */
[----:B------:R-:W5:Y:S01]  /*dbb0*/  MUFU.EX2 R145, R145 ;  /* 0x0000009100917308 */ /* 0x000f620000000800 */
[C---:B---3--:R-:W-:Y:S09]  /*dbc0*/  HMMA.16816.F32 R12, R20.reuse, R24, R12 ;  /* 0x00000018140c723c */ /* 0x048ff2000000180c */
[----:B------:R-:W-:Y:S01]  /*dbd0*/  MUFU.EX2 R132, R132 ;  /* 0x0000008400847308 */ /* 0x000fe20000000800 */
[----:B------:R-:W-:Y:S01]  /*dbe0*/  HMMA.16816.F32 R16, R20, R26, R16 ;  /* 0x0000001a1410723c */ /* 0x000fe20000001810 */
[----:B------:R-:W3:Y:S02]  /*dbf0*/  LDSM.16.MT88.4 R24, [R168+0xc000] ;  /* 0x00c00000a818783b */ /* 0x000ee40000004200 */
[----:B------:R-:W-:Y:S02]  /*dc00*/  F2FP.F16.F32.PACK_AB R20, R56, R49 ;  /* 0x000000313814723e */ /* 0x000fe400000000ff */
[C---:B------:R-:W-:Y:S01]  /*dc10*/  F2FP.F16.F32.PACK_AB R21, R48.reuse, R53 ;  /* 0x000000353015723e */ /* 0x040fe200000000ff */
[----:B------:R-:W-:Y:S01]  /*dc20*/  FADD.FTZ R53, R53, R122 ;  /* 0x0000007a35357221 */ /* 0x000fe20000010000 */
[----:B------:R-:W-:Y:S02]  /*dc30*/  F2FP.F16.F32.PACK_AB R22, R57, R52 ;  /* 0x000000343916723e */ /* 0x000fe400000000ff */
[----:B-1----:R-:W-:Y:S01]  /*dc40*/  F2FP.F16.F32.PACK_AB R23, R61, R60 ;  /* 0x0000003c3d17723e */ /* 0x002fe200000000ff */
[----:B------:R-:W-:Y:S01]  /*dc50*/  FADD.FTZ R53, R48, R53 ;  /* 0x0000003530357221 */ /* 0x000fe20000010000 */
[----:B-----5:R-:W-:Y:S03]  /*dc60*/  F2FP.F16.F32.PACK_AB R106, R145, R64 ;  /* 0x00000040916a723e */ /* 0x020fe600000000ff */
[----:B------:R-:W-:Y:S02]  /*dc70*/  FADD.FTZ R60, R60, R53 ;  /* 0x000000353c3c7221 */ /* 0x000fe40000010000 */
[C---:B--2---:R-:W-:Y:S03]  /*dc80*/  HMMA.16816.F32 R8, R20.reuse, R28, R8 ;  /* 0x0000001c1408723c */ /* 0x044fe60000001808 */
[----:B------:R-:W-:Y:S05]  /*dc90*/  FADD.FTZ R60, R61, R60 ;  /* 0x0000003c3d3c7221 */ /* 0x000fea0000010000 */
[C---:B------:R-:W-:Y:S01]  /*dca0*/  HMMA.16816.F32 R68, R20.reuse, R30, R68 ;  /* 0x0000001e1444723c */ /* 0x040fe20000001844 */
[----:B------:R-:W1:Y:S07]  /*dcb0*/  LDSM.16.MT88.4 R28, [R170+0xe000] ;  /* 0x00e00000aa1c783b */ /* 0x000e6e0000004200 */
[C---:B----4-:R-:W-:Y:S08]  /*dcc0*/  HMMA.16816.F32 R72, R20.reuse, R32, R72 ;  /* 0x000000201448723c */ /* 0x050ff00000001848 */
[C---:B------:R-:W-:Y:S01]  /*dcd0*/  HMMA.16816.F32 R76, R20.reuse, R34, R76 ;  /* 0x00000022144c723c */ /* 0x040fe2000000184c */
[----:B------:R-:W2:Y:S07]  /*dce0*/  LDSM.16.MT88.4 R32, [R168+0xe000] ;  /* 0x00e00000a820783b */ /* 0x000eae0000004200 */
[C---:B------:R-:W-:Y:S08]  /*dcf0*/  HMMA.16816.F32 R80, R20.reuse, R36, R80 ;  /* 0x000000241450723c */ /* 0x040ff00000001850 */
[C---:B------:R-:W-:Y:S01]  /*dd00*/  HMMA.16816.F32 R84, R20.reuse, R38, R84 ;  /* 0x000000261454723c */ /* 0x040fe20000001854 */
[----:B------:R-:W-:Y:S07]  /*dd10*/  LDSM.16.MT88.4 R36, [R170+0xc400] ;  /* 0x00c40000aa24783b */ /* 0x000fee0000004200 */
[C---:B---3--:R-:W-:Y:S08]  /*dd20*/  HMMA.16816.F32 R88, R20.reuse, R24, R88 ;  /* 0x000000181458723c */ /* 0x048ff00000001858 */
[C---:B------:R-:W-:Y:S01]  /*dd30*/  HMMA.16816.F32 R92, R20.reuse, R26, R92 ;  /* 0x0000001a145c723c */ /* 0x040fe2000000185c */
[----:B------:R-:W3:Y:S07]  /*dd40*/  LDSM.16.MT88.4 R24, [R170+0xa400] ;  /* 0x00a40000aa18783b */ /* 0x000eee0000004200 */
[C---:B-1----:R-:W-:Y:S08]  /*dd50*/  HMMA.16816.F32 R96, R20.reuse, R28, R96 ;  /* 0x0000001c1460723c */ /* 0x042ff00000001860 */
[C---:B------:R-:W-:Y:S01]  /*dd60*/  HMMA.16816.F32 R100, R20.reuse, R30, R100 ;  /* 0x0000001e1464723c */ /* 0x040fe20000001864 */
[----:B------:R-:W1:Y:S07]  /*dd70*/  LDSM.16.MT88.4 R28, [R168+0xa400] ;  /* 0x00a40000a81c783b */ /* 0x000e6e0000004200 */
[C---:B--2---:R-:W-:Y:S08]  /*dd80*/  HMMA.16816.F32 R12, R20.reuse, R32, R12 ;  /* 0x00000020140c723c */ /* 0x044ff0000000180c */
[----:B------:R-:W-:Y:S01]  /*dd90*/  HMMA.16816.F32 R16, R20, R34, R16 ;  /* 0x000000221410723c */ /* 0x000fe20000001810 */
[----:B------:R-:W2:Y:S02]  /*dda0*/  LDSM.16.MT88.4 R32, [R168+0xc400] ;  /* 0x00c40000a820783b */ /* 0x000ea40000004200 */
[----:B------:R-:W-:Y:S02]  /*ddb0*/  F2FP.F16.F32.PACK_AB R20, R116, R3 ;  /* 0x000000037414723e */ /* 0x000fe400000000ff */
[----:B------:R-:W-:Y:S01]  /*ddc0*/  F2FP.F16.F32.PACK_AB R21, R146, R65 ;  /* 0x000000419215723e */ /* 0x000fe200000000ff */
[----:B------:R-:W-:Y:S01]  /*ddd0*/  FADD.FTZ R65, R65, R60 ;  /* 0x0000003c41417221 */ /* 0x000fe20000010000 */
[----:B------:R-:W-:Y:S02]  /*dde0*/  F2FP.F16.F32.PACK_AB R22, R148, R147 ;  /* 0x000000939416723e */ /* 0x000fe400000000ff */
[C---:B------:R-:W-:Y:S01]  /*ddf0*/  F2FP.F16.F32.PACK_AB R23, R51.reuse, R50 ;  /* 0x000000323317723e */ /* 0x040fe200000000ff */
[----:B------:R-:W-:Y:S04]  /*de00*/  FADD.FTZ R65, R146, R65 ;  /* 0x0000004192417221 */ /* 0x000fe80000010000 */
[----:B------:R-:W-:Y:S02]  /*de10*/  FADD.FTZ R50, R50, R65 ;  /* 0x0000004132327221 */ /* 0x000fe40000010000 */
[C---:B---3--:R-:W-:Y:S03]  /*de20*/  HMMA.16816.F32 R8, R20.reuse, R24, R8 ;  /* 0x000000181408723c */ /* 0x048fe60000001808 */
[----:B------:R-:W-:Y:S05]  /*de30*/  FADD.FTZ R51, R51, R50 ;  /* 0x0000003233337221 */ /* 0x000fea0000010000 */
[C---:B------:R-:W-:Y:S01]  /*de40*/  HMMA.16816.F32 R68, R20.reuse, R26, R68 ;  /* 0x0000001a1444723c */ /* 0x040fe20000001844 */
[----:B------:R-:W3:Y:S07]  /*de50*/  LDSM.16.MT88.4 R24, [R168+0xe400] ;  /* 0x00e40000a818783b */ /* 0x000eee0000004200 */
[C---:B-1----:R-:W-:Y:S08]  /*de60*/  HMMA.16816.F32 R72, R20.reuse, R28, R72 ;  /* 0x0000001c1448723c */ /* 0x042ff00000001848 */
[C---:B------:R-:W-:Y:S01]  /*de70*/  HMMA.16816.F32 R76, R20.reuse, R30, R76 ;  /* 0x0000001e144c723c */ /* 0x040fe2000000184c */
[----:B------:R-:W1:Y:S07]  /*de80*/  LDSM.16.MT88.4 R28, [R170+0xa800] ;  /* 0x00a80000aa1c783b */ /* 0x000e6e0000004200 */
[C---:B------:R-:W-:Y:S08]  /*de90*/  HMMA.16816.F32 R80, R20.reuse, R36, R80 ;  /* 0x000000241450723c */ /* 0x040ff00000001850 */
[C---:B------:R-:W-:Y:S01]  /*dea0*/  HMMA.16816.F32 R84, R20.reuse, R38, R84 ;  /* 0x000000261454723c */ /* 0x040fe20000001854 */
[----:B------:R-:W-:Y:S07]  /*deb0*/  LDSM.16.MT88.4 R36, [R170+0xc800] ;  /* 0x00c80000aa24783b */ /* 0x000fee0000004200 */
[C---:B--2---:R-:W-:Y:S08]  /*dec0*/  HMMA.16816.F32 R88, R20.reuse, R32, R88 ;  /* 0x000000201458723c */ /* 0x044ff00000001858 */
[C---:B------:R-:W-:Y:S01]  /*ded0*/  HMMA.16816.F32 R92, R20.reuse, R34, R92 ;  /* 0x00000022145c723c */ /* 0x040fe2000000185c */
[----:B------:R-:W2:Y:S07]  /*dee0*/  LDSM.16.MT88.4 R32, [R168+0xa800] ;  /* 0x00a80000a820783b */ /* 0x000eae0000004200 */
[C---:B------:R-:W-:Y:S08]  /*def0*/  HMMA.16816.F32 R96, R20.reuse, R40, R96 ;  /* 0x000000281460723c */ /* 0x040ff00000001860 */
[C---:B------:R-:W-:Y:S01]  /*df00*/  HMMA.16816.F32 R100, R20.reuse, R42, R100 ;  /* 0x0000002a1464723c */ /* 0x040fe20000001864 */
[----:B------:R-:W4:Y:S07]  /*df10*/  LDSM.16.MT88.4 R40, [R168+0xc800] ;  /* 0x00c80000a828783b */ /* 0x000f2e0000004200 */
[C---:B---3--:R-:W-:Y:S08]  /*df20*/  HMMA.16816.F32 R12, R20.reuse, R24, R12 ;  /* 0x00000018140c723c */ /* 0x048ff0000000180c */
[----:B------:R-:W-:Y:S01]  /*df30*/  HMMA.16816.F32 R16, R20, R26, R16 ;  /* 0x0000001a1410723c */ /* 0x000fe20000001810 */
[----:B------:R-:W3:Y:S02]  /*df40*/  LDSM.16.MT88.4 R24, [R168+0xe800] ;  /* 0x00e80000a818783b */ /* 0x000ee40000004200 */
[----:B------:R-:W-:Y:S02]  /*df50*/  F2FP.F16.F32.PACK_AB R20, R55, R54 ;  /* 0x000000363714723e */ /* 0x000fe400000000ff */
[----:B------:R-:W-:Y:S02]  /*df60*/  F2FP.F16.F32.PACK_AB R22, R63, R62 ;  /* 0x0000003e3f16723e */ /* 0x000fe400000000ff */
[----:B------:R-:W-:Y:S02]  /*df70*/  F2FP.F16.F32.PACK_AB R23, R66, R67 ;  /* 0x000000434217723e */ /* 0x000fe400000000ff */
[C---:B------:R-:W-:Y:S01]  /*df80*/  F2FP.F16.F32.PACK_AB R21, R59.reuse, R58 ;  /* 0x0000003a3b15723e */ /* 0x040fe200000000ff */
[----:B------:R-:W-:Y:S04]  /*df90*/  FADD.FTZ R58, R58, R51 ;  /* 0x000000333a3a7221 */ /* 0x000fe80000010000 */
[----:B------:R-:W-:Y:S02]  /*dfa0*/  FADD.FTZ R58, R59, R58 ;  /* 0x0000003a3b3a7221 */ /* 0x000fe40000010000 */
[C---:B-1----:R-:W-:Y:S03]  /*dfb0*/  HMMA.16816.F32 R8, R20.reuse, R28, R8 ;  /* 0x0000001c1408723c */ /* 0x042fe60000001808 */
[----:B------:R-:W-:Y:S04]  /*dfc0*/  FADD.FTZ R67, R67, R58 ;  /* 0x0000003a43437221 */ /* 0x000fe80000010000 */
[----:B------:R-:W-:Y:S01]  /*dfd0*/  FADD.FTZ R66, R66, R67 ;  /* 0x0000004342427221 */ /* 0x000fe20000010000 */
[C---:B------:R-:W-:Y:S01]  /*dfe0*/  HMMA.16816.F32 R68, R20.reuse, R30, R68 ;  /* 0x0000001e1444723c */ /* 0x040fe20000001844 */
[----:B------:R-:W1:Y:S07]  /*dff0*/  LDSM.16.MT88.4 R28, [R170+0xac00] ;  /* 0x00ac0000aa1c783b */ /* 0x000e6e0000004200 */
[C---:B--2---:R-:W-:Y:S08]  /*e000*/  HMMA.16816.F32 R72, R20.reuse, R32, R72 ;  /* 0x000000201448723c */ /* 0x044ff00000001848 */
[C---:B------:R-:W-:Y:S01]  /*e010*/  HMMA.16816.F32 R76, R20.reuse, R34, R76 ;  /* 0x00000022144c723c */ /* 0x040fe2000000184c */
[----:B------:R-:W2:Y:S07]  /*e020*/  LDSM.16.MT88.4 R32, [R168+0xac00] ;  /* 0x00ac0000a820783b */ /* 0x000eae0000004200 */
[C---:B------:R-:W-:Y:S08]  /*e030*/  HMMA.16816.F32 R80, R20.reuse, R36, R80 ;  /* 0x000000241450723c */ /* 0x040ff00000001850 */
[C---:B------:R-:W-:Y:S01]  /*e040*/  HMMA.16816.F32 R84, R20.reuse, R38, R84 ;  /* 0x000000261454723c */ /* 0x040fe20000001854 */
[----:B------:R-:W5:Y:S07]  /*e050*/  LDSM.16.MT88.4 R36, [R170+0xcc00] ;  /* 0x00cc0000aa24783b */ /* 0x000f6e0000004200 */
[C---:B----4-:R-:W-:Y:S01]  /*e060*/  HMMA.16816.F32 R88, R20.reuse, R40, R88 ;  /* 0x000000281458723c */ /* 0x050fe20000001858 */
[----:B------:R-:W4:Y:S07]  /*e070*/  MUFU.EX2 R40, R105 ;  /* 0x0000006900287308 */ /* 0x000f2e0000000800 */
[C---:B------:R-:W-:Y:S03]  /*e080*/  HMMA.16816.F32 R92, R20.reuse, R42, R92 ;  /* 0x0000002a145c723c */ /* 0x040fe6000000185c */
[----:B------:R3:W1:Y:S05]  /*e090*/  MUFU.EX2 R41, R104 ;  /* 0x0000006800297308 */ /* 0x00066a0000000800 */
[C---:B------:R-:W-:Y:S03]  /*e0a0*/  HMMA.16816.F32 R96, R20.reuse, R44, R96 ;  /* 0x0000002c1460723c */ /* 0x040fe60000001860 */
[C---:B----4-:R-:W-:Y:S01]  /*e0b0*/  F2FP.F16.F32.PACK_AB R105, R40.reuse, R119 ;  /* 0x000000772869723e */ /* 0x050fe200000000ff */
[----:B------:R-:W-:Y:S04]  /*e0c0*/  FADD.FTZ R119, R119, R66 ;  /* 0x0000004277777221 */ /* 0x000fe80000010000 */
[C---:B------:R-:W-:Y:S03]  /*e0d0*/  HMMA.16816.F32 R100, R20.reuse, R46, R100 ;  /* 0x0000002e1464723c */ /* 0x040fe60000001864 */
[----:B---3--:R-:W-:Y:S01]  /*e0e0*/  F2FP.F16.F32.PACK_AB R104, R7, R6 ;  /* 0x000000060768723e */ /* 0x008fe200000000ff */
[----:B------:R-:W-:Y:S01]  /*e0f0*/  FADD.FTZ R40, R40, R119 ;  /* 0x0000007728287221 */ /* 0x000fe20000010000 */
[C---:B-1----:R-:W-:Y:S03]  /*e100*/  F2FP.F16.F32.PACK_AB R107, R132.reuse, R41 ;  /* 0x00000029846b723e */ /* 0x042fe600000000ff */
[C---:B------:R-:W-:Y:S03]  /*e110*/  HMMA.16816.F32 R12, R20.reuse, R24, R12 ;  /* 0x00000018140c723c */ /* 0x040fe6000000180c */
[----:B------:R-:W-:Y:S04]  /*e120*/  FADD.FTZ R41, R41, R40 ;  /* 0x0000002829297221 */ /* 0x000fe80000010000 */
[----:B------:R-:W-:Y:S01]  /*e130*/  FADD.FTZ R196, R132, R41 ;  /* 0x0000002984c47221 */ /* 0x000fe20000010000 */
[----:B------:R-:W-:Y:S03]  /*e140*/  HMMA.16816.F32 R16, R20, R26, R16 ;  /* 0x0000001a1410723c */ /* 0x000fe60000001810 */
[----:B------:R-:W-:Y:S04]  /*e150*/  FADD.FTZ R21, R137, R130 ;  /* 0x0000008289157221 */ /* 0x000fe80000010000 */
[----:B------:R-:W-:Y:S01]  /*e160*/  FADD.FTZ R21, R142, R21 ;  /* 0x000000158e157221 */ /* 0x000fe20000010000 */
[C---:B------:R-:W-:Y:S01]  /*e170*/  HMMA.16816.F32 R112, R104.reuse, R28, R8 ;  /* 0x0000001c6870723c */ /* 0x040fe20000001808 */
[----:B------:R-:W1:Y:S04]  /*e180*/  LDSM.16.MT88.4 R8, [R168+0xcc00] ;  /* 0x00cc0000a808783b */ /* 0x000e680000004200 */
[----:B------:R-:W-:Y:S03]  /*e190*/  FADD.FTZ R24, R120, R21 ;  /* 0x0000001578187221 */ /* 0x000fe60000010000 */
[C---:B------:R-:W-:Y:S01]  /*e1a0*/  HMMA.16816.F32 R68, R104.reuse, R30, R68 ;  /* 0x0000001e6844723c */ /* 0x040fe20000001844 */
[----:B------:R-:W3:Y:S02]  /*e1b0*/  LDSM.16.MT88.4 R20, [R170+0xec00] ;  /* 0x00ec0000aa14783b */ /* 0x000ee40000004200 */
[----:B------:R-:W-:Y:S04]  /*e1c0*/  FADD.FTZ R24, R121, R24 ;  /* 0x0000001879187221 */ /* 0x000fe80000010000 */
[----:B------:R-:W-:Y:S01]  /*e1d0*/  FADD.FTZ R109, R109, R24 ;  /* 0x000000186d6d7221 */ /* 0x000fe20000010000 */
[C---:B--2---:R-:W-:Y:S01]  /*e1e0*/  HMMA.16816.F32 R72, R104.reuse, R32, R72 ;  /* 0x000000206848723c */ /* 0x044fe20000001848 */
[----:B------:R-:W2:Y:S02]  /*e1f0*/  LDSM.16.MT88.4 R24, [R168+0xec00] ;  /* 0x00ec0000a818783b */ /* 0x000ea40000004200 */
[----:B------:R-:W-:Y:S04]  /*e200*/  FADD.FTZ R110, R110, R109 ;  /* 0x0000006d6e6e7221 */ /* 0x000fe80000010000 */
[----:B------:R-:W-:Y:S01]  /*e210*/  FADD.FTZ R29, R49, R110 ;  /* 0x0000006e311d7221 */ /* 0x000fe20000010000 */
[C---:B------:R-:W-:Y:S03]  /*e220*/  HMMA.16816.F32 R76, R104.reuse, R34, R76 ;  /* 0x00000022684c723c */ /* 0x040fe6000000184c */
[----:B------:R-:W-:Y:S04]  /*e230*/  FADD.FTZ R29, R56, R29 ;  /* 0x0000001d381d7221 */ /* 0x000fe80000010000 */
[----:B------:R-:W-:Y:S01]  /*e240*/  FADD.FTZ R28, R52, R29 ;  /* 0x0000001d341c7221 */ /* 0x000fe20000010000 */
[C---:B-----5:R-:W-:Y:S03]  /*e250*/  HMMA.16816.F32 R80, R104.reuse, R36, R80 ;  /* 0x000000246850723c */ /* 0x060fe60000001850 */
[----:B------:R-:W-:Y:S04]  /*e260*/  FADD.FTZ R28, R57, R28 ;  /* 0x0000001c391c7221 */ /* 0x000fe80000010000 */
[----:B------:R-:W-:Y:S01]  /*e270*/  FADD.FTZ R3, R3, R28 ;  /* 0x0000001c03037221 */ /* 0x000fe20000010000 */
[C---:B------:R-:W-:Y:S03]  /*e280*/  HMMA.16816.F32 R84, R104.reuse, R38, R84 ;  /* 0x000000266854723c */ /* 0x040fe60000001854 */
[----:B------:R-:W-:Y:S04]  /*e290*/  FADD.FTZ R116, R116, R3 ;  /* 0x0000000374747221 */ /* 0x000fe80000010000 */
[----:B------:R-:W-:Y:S01]  /*e2a0*/  FADD.FTZ R3, R147, R116 ;  /* 0x0000007493037221 */ /* 0x000fe20000010000 */
[C---:B-1----:R-:W-:Y:S03]  /*e2b0*/  HMMA.16816.F32 R88, R104.reuse, R8, R88 ;  /* 0x000000086858723c */ /* 0x042fe60000001858 */
[----:B------:R-:W-:Y:S04]  /*e2c0*/  FADD.FTZ R3, R148, R3 ;  /* 0x0000000394037221 */ /* 0x000fe80000010000 */
[----:B------:R-:W-:Y:S01]  /*e2d0*/  FADD.FTZ R54, R54, R3 ;  /* 0x0000000336367221 */ /* 0x000fe20000010000 */
[C---:B------:R-:W-:Y:S03]  /*e2e0*/  HMMA.16816.F32 R92, R104.reuse, R10, R92 ;  /* 0x0000000a685c723c */ /* 0x040fe6000000185c */
[----:B------:R-:W-:Y:S01]  /*e2f0*/  MOV R3, R0 ;  /* 0x0000000000037202 */ /* 0x000fe20000000f00 */
[----:B------:R-:W-:Y:S04]  /*e300*/  FADD.FTZ R55, R55, R54 ;  /* 0x0000003637377221 */ /* 0x000fe80000010000 */
[C---:B---3--:R-:W-:Y:S03]  /*e310*/  HMMA.16816.F32 R96, R104.reuse, R20, R96 ;  /* 0x000000146860723c */ /* 0x048fe60000001860 */
[----:B------:R-:W-:Y:S04]  /*e320*/  FADD.FTZ R62, R62, R55 ;  /* 0x000000373e3e7221 */ /* 0x000fe80000010000 */
[----:B------:R-:W-:Y:S01]  /*e330*/  FADD.FTZ R63, R63, R62 ;  /* 0x0000003e3f3f7221 */ /* 0x000fe20000010000 */
[C---:B------:R-:W-:Y:S03]  /*e340*/  HMMA.16816.F32 R100, R104.reuse, R22, R100 ;  /* 0x000000166864723c */ /* 0x040fe60000001864 */
[----:B------:R-:W-:Y:S04]  /*e350*/  FADD.FTZ R6, R6, R63 ;  /* 0x0000003f06067221 */ /* 0x000fe80000010000 */
[----:B------:R-:W-:Y:S01]  /*e360*/  FADD.FTZ R7, R7, R6 ;  /* 0x0000000607077221 */ /* 0x000fe20000010000 */
[C---:B--2---:R-:W-:Y:S03]  /*e370*/  HMMA.16816.F32 R108, R104.reuse, R24, R12 ;  /* 0x00000018686c723c */ /* 0x044fe6000000180c */
[----:B------:R-:W-:Y:S04]  /*e380*/  FADD.FTZ R64, R64, R7 ;  /* 0x0000000740407221 */ /* 0x000fe80000010000 */
[----:B------:R-:W-:Y:S01]  /*e390*/  FADD.FTZ R195, R145, R64 ;  /* 0x0000004091c37221 */ /* 0x000fe20000010000 */
[----:B------:R-:W-:Y:S01]  /*e3a0*/  HMMA.16816.F32 R104, R104, R26, R16 ;  /* 0x0000001a6868723c */ /* 0x000fe20000001810 */
[----:B------:R-:W-:Y:S08]  /*e3b0*/  @!UPT UIADD3 URZ, UPT, UPT, URZ, URZ, URZ ;  /* 0x000000fffffff290 */ /* 0x000ff0000fffe0ff */
[----:B------:R-:W-:Y:S11]  /*e3c0*/  @P0 BRA `(.L_x_485) ;  /* 0xffffffc400900947 */ /* 0x000ff6000383ffff */
.L_x_481:
[----:B------:R-:W1:Y:S01]  /*e3d0*/  SHFL.BFLY PT, R3, R196, 0x2, 0x1f ;  /* 0x0c401f00c4037f89 */ /* 0x000e6200000e0000 */
[----:B------:R-:W2:Y:S01]  /*e3e0*/  S2UR UR4, SR_CgaCtaId ;  /* 0x00000000000479c3 */ /* 0x000ea20000008800 */
[C---:B------:R-:W-:Y:S01]  /*e3f0*/  SHF.L.U32 R6, R183.reuse, 0x1, RZ ;  /* 0x00000001b7067819 */ /* 0x040fe200000006ff */
[----:B------:R-:W-:Y:S01]  /*e400*/  UMOV UR5, 0x400 ;  /* 0x0000040000057882 */ /* 0x000fe20000000000 */
[----:B------:R-:W3:Y:S01]  /*e410*/  SHFL.BFLY PT, R4, R195, 0x2, 0x1f ;  /* 0x0c401f00c3047f89 */ /* 0x000ee200000e0000 */
[----:B------:R-:W-:Y:S01]  /*e420*/  ISETP.NE.AND P1, PT, R182, -0x1, PT ;  /* 0xffffffffb600780c */ /* 0x000fe20003f25270 */
[----:B------:R-:W4:Y:S01]  /*e430*/  LDCU.64 UR6, c[0x0][0x408] ;  /* 0x00008100ff0677ac */ /* 0x000f220008000a00 */
[----:B------:R-:W-:Y:S01]  /*e440*/  LOP3.LUT R6, R6, 0x6, RZ, 0xc0, !PT ;  /* 0x0000000606067812 */ /* 0x000fe200078ec0ff */
[----:B------:R-:W-:Y:S01]  /*e450*/  BSSY.RECONVERGENT B0, `(.L_x_486) ;  /* 0x00000aa000007945 */ /* 0x000fe20003800200 */
[----:B------:R-:W5:Y:S01]  /*e460*/  LDC R19, c[0x0][0x434] ;  /* 0x00010d00ff137b82 */ /* 0x000f620000000800 */
[----:B------:R-:W-:Y:S01]  /*e470*/  LOP3.LUT P5, RZ, R183, 0x3, RZ, 0xc0, !PT ;  /* 0x00000003b7ff7812 */ /* 0x000fe200078ac0ff */
[----:B-1----:R-:W-:Y:S01]  /*e480*/  FADD.FTZ R10, R3, R196 ;  /* 0x000000c4030a7221 */ /* 0x002fe20000010000 */
[----:B------:R-:W-:Y:S01]  /*e490*/  SHF.L.U32 R3, R183, 0x4, RZ ;  /* 0x00000004b7037819 */ /* 0x000fe200000006ff */
[----:B--2---:R-:W-:Y:S01]  /*e4a0*/  ULEA UR4, UR4, UR5, 0x18 ;  /* 0x0000000504047291 */ /* 0x004fe2000f8ec0ff */
[----:B---3--:R-:W-:-:S02]  /*e4b0*/  FADD.FTZ R11, R4, R195 ;  /* 0x000000c3040b7221 */ /* 0x008fc40000010000 */
[----:B------:R-:W1:Y:S01]  /*e4c0*/  SHFL.BFLY PT, R5, R10, 0x1, 0x1f ;  /* 0x0c201f000a057f89 */ /* 0x000e6200000e0000 */
[----:B------:R-:W-:-:S03]  /*e4d0*/  LOP3.LUT R3, R6, 0x3e00, R3, 0xf8, !PT ;  /* 0x00003e0006037812 */ /* 0x000fc600078ef803 */
[----:B------:R-:W2:Y:S01]  /*e4e0*/  SHFL.BFLY PT, R4, R11, 0x1, 0x1f ;  /* 0x0c201f000b047f89 */ /* 0x000ea200000e0000 */
[----:B-1----:R-:W-:Y:S01]  /*e4f0*/  FADD.FTZ R5, R10, R5 ;  /* 0x000000050a057221 */ /* 0x002fe20000010000 */
[----:B--2---:R-:W-:-:S03]  /*e500*/  FADD.FTZ R7, R11, R4 ;  /* 0x000000040b077221 */ /* 0x004fc60000010000 */
[----:B------:R-:W1:Y:S01]  /*e510*/  MUFU.RCP R8, R5 ;  /* 0x0000000500087308 */ /* 0x000e620000001000 */
[----:B------:R-:W-:Y:S01]  /*e520*/  SHF.L.U32 R4, R183, 0x3, RZ ;  /* 0x00000003b7047819 */ /* 0x000fe200000006ff */
[----:B------:R-:W2:Y:S01]  /*e530*/  @P1 LDC.64 R10, c[0x0][0x408] ;  /* 0x00010200ff0a1b82 */ /* 0x000ea20000000a00 */
[----:B------:R-:W-:Y:S02]  /*e540*/  FSETP.NE.FTZ.AND P3, PT, R5, RZ, PT ;  /* 0x000000ff0500720b */ /* 0x000fe40003f75000 */
[----:B------:R-:W-:Y:S02]  /*e550*/  LOP3.LUT R6, R4, 0xc0, RZ, 0xc0, !PT ;  /* 0x000000c004067812 */ /* 0x000fe400078ec0ff */
[----:B------:R-:W-:Y:S01]  /*e560*/  FSETP.NE.FTZ.AND P4, PT, R7, RZ, PT ;  /* 0x000000ff0700720b */ /* 0x000fe20003f95000 */
[----:B------:R-:W3:Y:S01]  /*e570*/  MUFU.RCP R9, R7 ;  /* 0x0000000700097308 */ /* 0x000ee20000001000 */
[----:B------:R-:W-:Y:S02]  /*e580*/  LOP3.LUT R3, R3, 0x20, R4, 0xf8, !PT ;  /* 0x0000002003037812 */ /* 0x000fe400078ef804 */
[----:B------:R-:W-:Y:S01]  /*e590*/  LOP3.LUT R6, R6, 0x18, R183, 0xf8, !PT ;  /* 0x0000001806067812 */ /* 0x000fe200078ef8b7 */
[----:B------:R-:W4:Y:S03]  /*e5a0*/  LDC.U8 R4, c[0x0][0x548] ;  /* 0x00015200ff047b82 */ /* 0x000f260000000000 */
[----:B------:R-:W-:Y:S01]  /*e5b0*/  LOP3.LUT R3, R3, R6, RZ, 0xfc, !PT ;  /* 0x0000000603037212 */ /* 0x000fe200078efcff */
[----:B------:R-:W5:Y:S01]  /*e5c0*/  @P3 MUFU.LG2 R5, R5 ;  /* 0x0000000500053308 */ /* 0x000f620000000c00 */
[----:B-1----:R-:W-:-:S02]  /*e5d0*/  FSEL R8, R8, 1, P3 ;  /* 0x3f80000008087808 */ /* 0x002fc40001800000 */
[----:B------:R-:W-:Y:S01]  /*e5e0*/  SHF.L.U32 R6, R183, 0x2, RZ ;  /* 0x00000002b7067819 */ /* 0x000fe200000006ff */
[----:B------:R-:W1:Y:S01]  /*e5f0*/  @P4 LDC R25, c[0x0][0x458] ;  /* 0x00011600ff194b82 */ /* 0x000e620000000800 */
[----:B------:R-:W-:Y:S01]  /*e600*/  LEA R3, R3, UR4, 0x1 ;  /* 0x0000000403037c11 */ /* 0x000fe2000f8e08ff */
[C---:B------:R-:W-:Y:S01]  /*e610*/  FMUL.FTZ R114, R8.reuse, R114 ;  /* 0x0000007208727220 */ /* 0x040fe20000410000 */
[C---:B------:R-:W-:Y:S01]  /*e620*/  FMUL.FTZ R115, R8.reuse, R115 ;  /* 0x0000007308737220 */ /* 0x040fe20000410000 */
[C---:B------:R-:W-:Y:S01]  /*e630*/  FMUL.FTZ R70, R8.reuse, R70 ;  /* 0x0000004608467220 */ /* 0x040fe20000410000 */
[----:B---3--:R-:W-:Y:S01]  /*e640*/  FSEL R9, R9, 1, P4 ;  /* 0x3f80000009097808 */ /* 0x008fe20002000000 */
[C---:B------:R-:W-:Y:S01]  /*e650*/  FMUL.FTZ R71, R8.reuse, R71 ;  /* 0x0000004708477220 */ /* 0x040fe20000410000 */
        /* <DEDUP_REMOVED lines=19> */
[----:B------:R-:W-:Y:S01]  /*e790*/  FMUL.FTZ R107, R8, R107 ;  /* 0x0000006b086b7220 */ /* 0x000fe20000410000 */
[C---:B------:R-:W-:Y:S01]  /*e7a0*/  FMUL.FTZ R112, R9.reuse, R112 ;  /* 0x0000007009707220 */ /* 0x040fe20000410000 */
[C---:B------:R-:W-:Y:S01]  /*e7b0*/  FMUL.FTZ R113, R9.reuse, R113 ;  /* 0x0000007109717220 */ /* 0x040fe20000410000 */
[C---:B------:R-:W-:Y:S01]  /*e7c0*/  LOP3.LUT R8, R6.reuse, 0x20, RZ, 0xc0, !PT ;  /* 0x0000002006087812 */ /* 0x040fe200078ec0ff */
[C---:B------:R-:W-:Y:S01]  /*e7d0*/  FMUL.FTZ R68, R9.reuse, R68 ;  /* 0x0000004409447220 */ /* 0x040fe20000410000 */
[C---:B------:R-:W-:Y:S01]  /*e7e0*/  FMUL.FTZ R69, R9.reuse, R69 ;  /* 0x0000004509457220 */ /* 0x040fe20000410000 */
[C---:B------:R-:W-:Y:S01]  /*e7f0*/  FMUL.FTZ R72, R9.reuse, R72 ;  /* 0x0000004809487220 */ /* 0x040fe20000410000 */
[C---:B------:R-:W-:Y:S01]  /*e800*/  FMUL.FTZ R73, R9.reuse, R73 ;  /* 0x0000004909497220 */ /* 0x040fe20000410000 */
[C---:B------:R-:W-:Y:S01]  /*e810*/  FMUL.FTZ R76, R9.reuse, R76 ;  /* 0x0000004c094c7220 */ /* 0x040fe20000410000 */
[C---:B------:R-:W-:Y:S01]  /*e820*/  FMUL.FTZ R77, R9.reuse, R77 ;  /* 0x0000004d094d7220 */ /* 0x040fe20000410000 */
[----:B------:R-:W-:Y:S01]  /*e830*/  LOP3.LUT R6, R6, 0x40, RZ, 0xc0, !PT ;  /* 0x0000004006067812 */ /* 0x000fe200078ec0ff */
[C---:B------:R-:W-:Y:S01]  /*e840*/  FMUL.FTZ R80, R9.reuse, R80 ;  /* 0x0000005009507220 */ /* 0x040fe20000410000 */
[----:B------:R-:W-:Y:S01]  /*e850*/  FMUL.FTZ R81, R9, R81 ;  /* 0x0000005109517220 */ /* 0x000fe20000410000 */
[----:B------:R-:W-:Y:S01]  /*e860*/  IADD3 R13, PT, PT, R3, -R8, RZ ;  /* 0x80000008030d7210 */ /* 0x000fe20007ffe0ff */
[C---:B------:R-:W-:Y:S01]  /*e870*/  FMUL.FTZ R84, R9.reuse, R84 ;  /* 0x0000005409547220 */ /* 0x040fe20000410000 */
[----:B------:R-:W-:Y:S01]  /*e880*/  FMUL.FTZ R85, R9, R85 ;  /* 0x0000005509557220 */ /* 0x000fe20000410000 */
[----:B------:R-:W-:Y:S01]  /*e890*/  F2FP.F16.F32.PACK_AB R112, R113, R112 ;  /* 0x000000707170723e */ /* 0x000fe200000000ff */
        /* <DEDUP_REMOVED lines=11> */
[----:B------:R-:W-:Y:S01]  /*e950*/  IADD3 R17, PT, PT, R3, -R6, RZ ;  /* 0x8000000603117210 */ /* 0x000fe20007ffe0ff */
        /* <DEDUP_REMOVED lines=10> */
[----:B------:R-:W-:Y:S01]  /*ea00*/  STS [R3], R112 ;  /* 0x0000007003007388 */ /* 0x000fe20000000800 */
[----:B------:R-:W-:Y:S01]  /*ea10*/  F2FP.F16.F32.PACK_AB R84, R85, R84 ;  /* 0x000000545554723e */ /* 0x000fe200000000ff */
[----:B------:R-:W-:Y:S01]  /*ea20*/  FMUL.FTZ R9, R9, R105 ;  /* 0x0000006909097220 */ /* 0x000fe20000410000 */
[----:B------:R-:W-:Y:S01]  /*ea30*/  F2FP.F16.F32.PACK_AB R86, R87, R86 ;  /* 0x000000565756723e */ /* 0x000fe200000000ff */
[----:B------:R-:W-:Y:S01]  /*ea40*/  STS [R3+0x200], R114 ;  /* 0x0002007203007388 */ /* 0x000fe20000000800 */
[----:B------:R-:W-:Y:S01]  /*ea50*/  F2FP.F16.F32.PACK_AB R88, R89, R88 ;  /* 0x000000585958723e */ /* 0x000fe200000000ff */
[----:B------:R-:W3:Y:S01]  /*ea60*/  @P4 MUFU.LG2 R7, R7 ;  /* 0x0000000700074308 */ /* 0x000ee20000000c00 */
[----:B------:R-:W-:Y:S01]  /*ea70*/  F2FP.F16.F32.PACK_AB R90, R91, R90 ;  /* 0x0000005a5b5a723e */ /* 0x000fe200000000ff */
[----:B------:R-:W-:Y:S01]  /*ea80*/  STS [R13+0x10], R68 ;  /* 0x000010440d007388 */ /* 0x000fe20000000800 */
[----:B------:R-:W-:Y:S01]  /*ea90*/  F2FP.F16.F32.PACK_AB R92, R93, R92 ;  /* 0x0000005c5d5c723e */ /* 0x000fe200000000ff */
[----:B-----5:R-:W-:Y:S01]  /*eaa0*/  @P3 FMUL.FTZ R5, R5, 0.69314718246459960938 ;  /* 0x3f31721805053820 */ /* 0x020fe20000410000 */
[----:B------:R-:W-:Y:S01]  /*eab0*/  F2FP.F16.F32.PACK_AB R94, R95, R94 ;  /* 0x0000005e5f5e723e */ /* 0x000fe200000000ff */
[----:B------:R-:W-:Y:S01]  /*eac0*/  STS [R13+0x210], R70 ;  /* 0x000210460d007388 */ /* 0x000fe20000000800 */
[----:B------:R-:W-:-:S02]  /*ead0*/  F2FP.F16.F32.PACK_AB R96, R97, R96 ;  /* 0x000000606160723e */ /* 0x000fc400000000ff */
[----:B------:R-:W-:Y:S01]  /*eae0*/  F2FP.F16.F32.PACK_AB R98, R99, R98 ;  /* 0x000000626362723e */ /* 0x000fe200000000ff */
[----:B------:R-:W-:Y:S01]  /*eaf0*/  STS [R17+0x20], R72 ;  /* 0x0000204811007388 */ /* 0x000fe20000000800 */
[----:B------:R-:W-:Y:S02]  /*eb00*/  F2FP.F16.F32.PACK_AB R100, R101, R100 ;  /* 0x000000646564723e */ /* 0x000fe400000000ff */
[----:B------:R-:W-:Y:S01]  /*eb10*/  F2FP.F16.F32.PACK_AB R102, R103, R102 ;  /* 0x000000666766723e */ /* 0x000fe200000000ff */
[----:B------:R-:W-:Y:S01]  /*eb20*/  STS [R17+0x220], R74 ;  /* 0x0002204a11007388 */ /* 0x000fe20000000800 */
[----:B------:R-:W-:Y:S02]  /*eb30*/  F2FP.F16.F32.PACK_AB R108, R109, R108 ;  /* 0x0000006c6d6c723e */ /* 0x000fe400000000ff */
[----:B------:R-:W-:Y:S01]  /*eb40*/  F2FP.F16.F32.PACK_AB R110, R111, R110 ;  /* 0x0000006e6f6e723e */ /* 0x000fe200000000ff */
[----:B------:R-:W-:Y:S01]  /*eb50*/  STS [R15+0x30], R76 ;  /* 0x0000304c0f007388 */ /* 0x000fe20000000800 */
[----:B------:R-:W-:Y:S01]  /*eb60*/  F2FP.F16.F32.PACK_AB R104, R9, R104 ;  /* 0x000000680968723e */ /* 0x000fe200000000ff */
[----:B---3--:R-:W-:Y:S01]  /*eb70*/  @P4 FMUL.FTZ R7, R7, 0.69314718246459960938 ;  /* 0x3f31721807074820 */ /* 0x008fe20000410000 */
[----:B------:R-:W-:Y:S01]  /*eb80*/  F2FP.F16.F32.PACK_AB R106, R107, R106 ;  /* 0x0000006a6b6a723e */ /* 0x000fe200000000ff */
[----:B------:R-:W-:Y:S01]  /*eb90*/  STS [R15+0x230], R78 ;  /* 0x0002304e0f007388 */ /* 0x000fe20000000800 */
[----:B----4-:R-:W-:Y:S01]  /*eba0*/  ISETP.NE.AND P2, PT, R4, RZ, PT ;  /* 0x000000ff0400720c */ /* 0x010fe20003f45270 */
[----:B------:R-:W3:Y:S02]  /*ebb0*/  @!P1 LDC.64 R8, c[0x0][0x400] ;  /* 0x00010000ff089b82 */ /* 0x000ee40000000a00 */
[----:B------:R-:W-:Y:S01]  /*ebc0*/  STS [R3+0x1000], R80 ;  /* 0x0010005003007388 */ /* 0x000fe20000000800 */
[----:B------:R-:W-:-:S03]  /*ebd0*/  ISETP.NE.OR P0, PT, R182, -0x1, !P2 ;  /* 0xffffffffb600780c */ /* 0x000fc60005705670 */
[----:B------:R-:W-:Y:S04]  /*ebe0*/  STS [R3+0x1200], R82 ;  /* 0x0012005203007388 */ /* 0x000fe80000000800 */
[----:B------:R-:W-:Y:S02]  /*ebf0*/  STS [R13+0x1010], R84 ;  /* 0x001010540d007388 */ /* 0x000fe40000000800 */
[----:B------:R-:W4:Y:S02]  /*ec00*/  @!P2 LDC R4, c[0x0][0x3e0] ;  /* 0x0000f800ff04ab82 */ /* 0x000f240000000800 */
[----:B------:R-:W-:Y:S04]  /*ec10*/  STS [R13+0x1210], R86 ;  /* 0x001210560d007388 */ /* 0x000fe80000000800 */
[----:B------:R-:W-:Y:S02]  /*ec20*/  STS [R17+0x1020], R88 ;  /* 0x0010205811007388 */ /* 0x000fe40000000800 */
[----:B------:R-:W5:Y:S02]  /*ec30*/  @P2 LDC R6, c[0x0][0x454] ;  /* 0x00011500ff062b82 */ /* 0x000f640000000800 */
[----:B------:R-:W-:Y:S04]  /*ec40*/  STS [R17+0x1220], R90 ;  /* 0x0012205a11007388 */ /* 0x000fe80000000800 */
[----:B------:R-:W-:Y:S04]  /*ec50*/  STS [R15+0x1030], R92 ;  /* 0x0010305c0f007388 */ /* 0x000fe80000000800 */
[----:B------:R-:W-:Y:S04]  /*ec60*/  STS [R15+0x1230], R94 ;  /* 0x0012305e0f007388 */ /* 0x000fe80000000800 */
[----:B------:R-:W-:Y:S01]  /*ec70*/  STS [R3+0x2000], R96 ;  /* 0x0020006003007388 */ /* 0x000fe20000000800 */
[----:B----4-:R-:W-:-:S03]  /*ec80*/  @!P2 IMAD R4, R184, R4, R185 ;  /* 0x00000004b804a224 */ /* 0x010fc600078e02b9 */
[----:B------:R-:W-:Y:S04]  /*ec90*/  STS [R3+0x2200], R98 ;  /* 0x0022006203007388 */ /* 0x000fe80000000800 */
[----:B------:R-:W-:Y:S04]  /*eca0*/  STS [R13+0x2010], R100 ;  /* 0x002010640d007388 */ /* 0x000fe80000000800 */
[----:B------:R4:W-:Y:S04]  /*ecb0*/  STS [R13+0x2210], R102 ;  /* 0x002210660d007388 */ /* 0x0009e80000000800 */
[----:B------:R-:W-:Y:S04]  /*ecc0*/  STS [R17+0x2020], R108 ;  /* 0x0020206c11007388 */ /* 0x000fe80000000800 */
[----:B------:R3:W-:Y:S04]  /*ecd0*/  STS [R17+0x2220], R110 ;  /* 0x0022206e11007388 */ /* 0x0007e80000000800 */
[----:B------:R-:W-:Y:S04]  /*ece0*/  STS [R15+0x2030], R104 ;  /* 0x002030680f007388 */ /* 0x000fe80000000800 */
[----:B------:R2:W-:Y:S01]  /*ecf0*/  STS [R15+0x2230], R106 ;  /* 0x0022306a0f007388 */ /* 0x0005e20000000800 */
[----:B------:R-:W-:Y:S08]  /*ed00*/  BAR.SYNC.DEFER_BLOCKING 0x0 ;  /* 0x0000000000007b1d */ /* 0x000ff00000010000 */
[----:B----4-:R-:W4:Y:S01]  /*ed10*/  @P3 LDC R13, c[0x0][0x458] ;  /* 0x00011600ff0d3b82 */ /* 0x010f220000000800 */
[----:B------:R-:W5:Y:S01]  /*ed20*/  S2R R3, SR_TID.X ;  /* 0x0000000000037919 */ /* 0x000f620000002100 */
[----:B---3--:R-:W-:Y:S01]  /*ed30*/  @!P1 IMAD.WIDE.U32 R16, R184, R8, RZ ;  /* 0x00000008b8109225 */ /* 0x008fe200078e00ff */
[----:B------:R-:W-:-:S03]  /*ed40*/  MOV R8, 0x7f800000 ;  /* 0x7f80000000087802 */ /* 0x000fc60000000f00 */
[----:B-1----:R-:W-:Y:S01]  /*ed50*/  @P4 FFMA.FTZ R8, R2, R25, R7 ;  /* 0x0000001902084223 */ /* 0x002fe20000010007 */
[----:B------:R-:W-:Y:S02]  /*ed60*/  @!P1 IMAD R9, R184, R9, R17 ;  /* 0x00000009b8099224 */ /* 0x000fe400078e0211 */
[C---:B--2---:R-:W-:Y:S01]  /*ed70*/  @P1 IMAD.WIDE.U32 R14, R182.reuse, R10, RZ ;  /* 0x0000000ab60e1225 */ /* 0x044fe200078e00ff */
[----:B------:R-:W-:Y:S01]  /*ed80*/  MOV R10, 0x7f800000 ;  /* 0x7f800000000a7802 */ /* 0x000fe20000000f00 */
[----:B------:R1:W2:Y:S02]  /*ed90*/  LDS.128 R20, [R187+0x800] ;  /* 0x00080000bb147984 */ /* 0x0002a40000000c00 */
[----:B------:R-:W-:Y:S02]  /*eda0*/  @P1 IMAD R9, R182, R11, R15 ;  /* 0x0000000bb6091224 */ /* 0x000fe400078e020f */
[-C--:B------:R-:W-:Y:S02]  /*edb0*/  @!P0 IMAD R182, R184, R19.reuse, RZ ;  /* 0x00000013b8b68224 */ /* 0x080fe400078e02ff */
[----:B------:R-:W-:-:S02]  /*edc0*/  @!P2 IMAD R11, R4, R19, RZ ;  /* 0x00000013040ba224 */ /* 0x000fc400078e02ff */
[----:B----4-:R-:W-:Y:S01]  /*edd0*/  @P3 FFMA.FTZ R10, R0, R13, R5 ;  /* 0x0000000d000a3223 */ /* 0x010fe20000010005 */
[----:B-----5:R-:W-:Y:S01]  /*ede0*/  @P2 IMAD R11, R185, R6, R182 ;  /* 0x00000006b90b2224 */ /* 0x020fe200078e02b6 */
[----:B------:R-:W-:Y:S01]  /*edf0*/  SHF.R.U32.HI R3, RZ, 0x2, R3 ;  /* 0x00000002ff037819 */ /* 0x000fe20000011603 */
[----:B-1----:R-:W-:Y:S06]  /*ee00*/  @P5 BRA `(.L_x_487) ;  /* 0x0000000000385947 */ /* 0x002fec0003800000 */
[----:B------:R-:W-:Y:S01]  /*ee10*/  SHF.R.U32.HI R183, RZ, 0x1, R183 ;  /* 0x00000001ffb77819 */ /* 0x000fe200000116b7 */
[----:B------:R-:W1:Y:S03]  /*ee20*/  LDCU.64 UR4, c[0x0][0x420] ;  /* 0x00008400ff0477ac */ /* 0x000e660008000a00 */
[----:B------:R-:W-:-:S04]  /*ee30*/  LOP3.LUT R0, R183, 0x30, RZ, 0xc0, !PT ;  /* 0x00000030b7007812 */ /* 0x000fc800078ec0ff */
[----:B------:R-:W-:Y:S01]  /*ee40*/  LOP3.LUT R5, R0, 0x7, R3, 0xf8, !PT ;  /* 0x0000000700057812 */ /* 0x000fe200078ef803 */
[----:B------:R-:W-:-:S03]  /*ee50*/  IMAD.IADD R0, R186, 0x1, R11 ;  /* 0x00000001ba007824 */ /* 0x000fc600078e020b */
[C---:B------:R-:W-:Y:S01]  /*ee60*/  ISETP.GE.AND P3, PT, R5.reuse, R174, PT ;  /* 0x000000ae0500720c */ /* 0x040fe20003f66270 */
[----:B------:R-:W-:Y:S01]  /*ee70*/  VIADD R7, R5, 0x8 ;  /* 0x0000000805077836 */ /* 0x000fe20000000000 */
[----:B------:R-:W-:-:S04]  /*ee80*/  IADD3 R2, P0, PT, R0, R5, RZ ;  /* 0x0000000500027210 */ /* 0x000fc80007f1e0ff */
[----:B------:R-:W-:Y:S02]  /*ee90*/  ISETP.GE.AND P2, PT, R7, R174, PT ;  /* 0x000000ae0700720c */ /* 0x000fe40003f46270 */
[----:B------:R-:W-:Y:S02]  /*eea0*/  LEA.HI.X.SX32 R5, R0, RZ, 0x1, P0 ;  /* 0x000000ff00057211 */ /* 0x000fe400000f0eff */
[----:B-1----:R-:W-:-:S04]  /*eeb0*/  LEA R4, P0, R2, UR4, 0x2 ;  /* 0x0000000402047c11 */ /* 0x002fc8000f8010ff */
[----:B------:R-:W-:-:S05]  /*eec0*/  LEA.HI.X R5, R2, UR5, R5, 0x2, P0 ;  /* 0x0000000502057c11 */ /* 0x000fca00080f1405 */
[----:B------:R1:W-:Y:S04]  /*eed0*/  @!P3 STG.E desc[UR16][R4.64], R8 ;  /* 0x000000080400b986 */ /* 0x0003e8000c101910 */
[----:B------:R1:W-:Y:S02]  /*eee0*/  @!P2 STG.E desc[UR16][R4.64+0x20], R10 ;  /* 0x0000200a0400a986 */ /* 0x0003e4000c101910 */
.L_x_487:
[----:B------:R-:W-:Y:S05]  /*eef0*/  BSYNC.RECONVERGENT B0 ;  /* 0x0000000000007941 */ /* 0x000fea0003800200 */
.L_x_486:
[----:B------:R-:W-:Y:S01]  /*ef00*/  MOV R189, RZ ;  /* 0x000000ff00bd7202 */ /* 0x000fe20000000f00 */
[----:B------:R-:W3:Y:S01]  /*ef10*/  LDCU.64 UR4, c[0x0][0x410] ;  /* 0x00008200ff0477ac */ /* 0x000ee20008000a00 */
[----:B------:R-:W-:Y:S01]  /*ef20*/  @P1 MOV R16, R14 ;  /* 0x0000000e00101202 */ /* 0x000fe20000000f00 */
[----:B------:R-:W-:Y:S01]  /*ef30*/  BSSY.RECONVERGENT B0, `(.L_x_488) ;  /* 0x000001b000007945 */ /* 0x000fe20003800200 */
[----:B------:R4:W2:Y:S01]  /*ef40*/  LDS.128 R12, [R187] ;  /* 0x00000000bb0c7984 */ /* 0x0008a20000000c00 */
[----:B-1----:R-:W-:Y:S01]  /*ef50*/  IMAD.WIDE.U32 R4, R186, UR6, R188 ;  /* 0x00000006ba047c25 */ /* 0x002fe2000f8e00bc */
[----:B------:R-:W-:-:S03]  /*ef60*/  ISETP.GE.AND P1, PT, R3, R174, PT ;  /* 0x000000ae0300720c */ /* 0x000fc60003f26270 */
[----:B------:R-:W-:Y:S01]  /*ef70*/  IMAD R186, R186, UR7, R5 ;  /* 0x00000007baba7c24 */ /* 0x000fe2000f8e0205 */
[----:B------:R-:W-:Y:S02]  /*ef80*/  IADD3 R16, P0, PT, R16, R4, RZ ;  /* 0x0000000410107210 */ /* 0x000fe40007f1e0ff */
[----:B------:R-:W-:Y:S02]  /*ef90*/  IADD3 R5, PT, PT, R3, 0x20, RZ ;  /* 0x0000002003057810 */ /* 0x000fe40007ffe0ff */
[----:B------:R-:W-:Y:S02]  /*efa0*/  IADD3.X R17, PT, PT, R9, R186, RZ, P0, !PT ;  /* 0x000000ba09117210 */ /* 0x000fe400007fe4ff */
[----:B------:R-:W-:Y:S01]  /*efb0*/  ISETP.GE.AND P0, PT, R5, R174, PT ;  /* 0x000000ae0500720c */ /* 0x000fe20003f06270 */
[----:B------:R4:W1:Y:S01]  /*efc0*/  LDS.128 R8, [R187+0x1000] ;  /* 0x00100000bb087984 */ /* 0x0008620000000c00 */
[----:B---3--:R-:W-:-:S03]  /*efd0*/  IMAD.WIDE.U32 R16, R185, UR4, R16 ;  /* 0x00000004b9107c25 */ /* 0x008fc6000f8e0010 */
[----:B------:R4:W3:Y:S01]  /*efe0*/  LDS.128 R4, [R187+0x2000] ;  /* 0x00200000bb047984 */ /* 0x0008e20000000c00 */
[----:B------:R-:W-:Y:S01]  /*eff0*/  IMAD R19, R185, UR5, R17 ;  /* 0x00000005b9137c24 */ /* 0x000fe2000f8e0211 */
[----:B------:R-:W-:Y:S06]  /*f000*/  @P1 BRA `(.L_x_489) ;  /* 0x0000000000341947 */ /* 0x000fec0003800000 */
[----:B------:R-:W5:Y:S01]  /*f010*/  LDCU UR8, c[0x0][0x440] ;  /* 0x00008800ff0877ac */ /* 0x000f620008000800 */
[----:B------:R-:W-:Y:S01]  /*f020*/  IMAD.MOV.U32 R18, RZ, RZ, R16 ;  /* 0x000000ffff127224 */ /* 0x000fe200078e0010 */
[----:B------:R-:W2:Y:S03]  /*f030*/  LDCU.64 UR4, c[0x0][0x3f0] ;  /* 0x00007e00ff0477ac */ /* 0x000ea60008000a00 */
[----:B------:R-:W-:-:S04]  /*f040*/  IMAD.WIDE.U32 R26, R3, UR6, R18 ;  /* 0x00000006031a7c25 */ /* 0x000fc8000f8e0012 */
[----:B------:R-:W-:Y:S01]  /*f050*/  IMAD R0, R3, UR7, R27 ;  /* 0x0000000703007c24 */ /* 0x000fe2000f8e021b */
[----:B-----5:R-:W-:Y:S02]  /*f060*/  ISETP.GE.AND P3, PT, R188, UR8, PT ;  /* 0x00000008bc007c0c */ /* 0x020fe4000bf66270 */
[----:B------:R-:W-:Y:S02]  /*f070*/  ISETP.GE.AND P2, PT, R176, UR8, PT ;  /* 0x00000008b0007c0c */ /* 0x000fe4000bf46270 */
[----:B------:R-:W-:Y:S02]  /*f080*/  ISETP.GE.AND P1, PT, R175, UR8, PT ;  /* 0x00000008af007c0c */ /* 0x000fe4000bf26270 */
[----:B--2---:R-:W-:-:S04]  /*f090*/  LEA R24, P4, R26, UR4, 0x1 ;  /* 0x000000041a187c11 */ /* 0x004fc8000f8808ff */
[----:B------:R-:W-:-:S05]  /*f0a0*/  LEA.HI.X R25, R26, UR5, R0, 0x1, P4 ;  /* 0x000000051a197c11 */ /* 0x000fca000a0f0c00 */
[----:B------:R2:W-:Y:S04]  /*f0b0*/  @!P3 STG.E.128 desc[UR16][R24.64], R12 ;  /* 0x0000000c1800b986 */ /* 0x0005e8000c101d10 */
[----:B-1----:R2:W-:Y:S04]  /*f0c0*/  @!P2 STG.E.128 desc[UR16][R24.64+0x40], R8 ;  /* 0x000040081800a986 */ /* 0x0025e8000c101d10 */
[----:B---3--:R2:W-:Y:S02]  /*f0d0*/  @!P1 STG.E.128 desc[UR16][R24.64+0x80], R4 ;  /* 0x0000800418009986 */ /* 0x0085e4000c101d10 */
.L_x_489:
[----:B------:R-:W-:Y:S05]  /*f0e0*/  BSYNC.RECONVERGENT B0 ;  /* 0x0000000000007941 */ /* 0x000fea0003800200 */
.L_x_488:
[----:B--23--:R2:W3:Y:S01]  /*f0f0*/  LDS.128 R4, [R187+0x1800] ;  /* 0x00180000bb047984 */ /* 0x00c4e20000000c00 */
[----:B------:R-:W-:Y:S05]  /*f100*/  @P0 EXIT ;  /* 0x000000000000094d */ /* 0x000fea0003800000 */
[----:B------:R-:W5:Y:S01]  /*f110*/  LDCU.64 UR4, c[0x0][0x3f0] ;  /* 0x00007e00ff0477ac */ /* 0x000f620008000a00 */
[----:B------:R-:W-:Y:S01]  /*f120*/  IADD3 R3, P0, PT, R3, 0x20, RZ ;  /* 0x0000002003037810 */ /* 0x000fe20007f1e0ff */
[----:B-1----:R1:W1:Y:S01]  /*f130*/  LDS.128 R8, [R187+0x2800] ;  /* 0x00280000bb087984 */ /* 0x0022620000000c00 */
[----:B------:R-:W-:Y:S01]  /*f140*/  MOV R13, R19 ;  /* 0x00000013000d7202 */ /* 0x000fe20000000f00 */
[----:B------:R-:W4:Y:S01]  /*f150*/  LDCU UR8, c[0x0][0x440] ;  /* 0x00008800ff0877ac */ /* 0x000f220008000800 */
[----:B------:R-:W-:Y:S02]  /*f160*/  IMAD.MOV.U32 R12, RZ, RZ, R16 ;  /* 0x000000ffff0c7224 */ /* 0x000fe400078e0010 */
[----:B------:R-:W-:Y:S02]  /*f170*/  IMAD.X R0, RZ, RZ, RZ, P0 ;  /* 0x000000ffff007224 */ /* 0x000fe400000e06ff */
[----:B------:R-:W-:-:S04]  /*f180*/  IMAD.WIDE.U32 R12, R3, UR6, R12 ;  /* 0x00000006030c7c25 */ /* 0x000fc8000f8e000c */
[----:B------:R-:W-:-:S04]  /*f190*/  IMAD R0, R0, UR6, RZ ;  /* 0x0000000600007c24 */ /* 0x000fc8000f8e02ff */
[----:B------:R-:W-:Y:S01]  /*f1a0*/  IMAD R0, R3, UR7, R0 ;  /* 0x0000000703007c24 */ /* 0x000fe2000f8e0200 */
[----:B-----5:R-:W-:-:S03]  /*f1b0*/  LEA R2, P0, R12, UR4, 0x1 ;  /* 0x000000040c027c11 */ /* 0x020fc6000f8008ff */
[----:B------:R-:W-:Y:S01]  /*f1c0*/  IMAD.IADD R0, R0, 0x1, R13 ;  /* 0x0000000100007824 */ /* 0x000fe200078e020d */
[----:B----4-:R-:W-:Y:S02]  /*f1d0*/  ISETP.GE.AND P2, PT, R188, UR8, PT ;  /* 0x00000008bc007c0c */ /* 0x010fe4000bf46270 */
[----:B------:R-:W-:Y:S02]  /*f1e0*/  ISETP.GE.AND P1, PT, R176, UR8, PT ;  /* 0x00000008b0007c0c */ /* 0x000fe4000bf26270 */
[----:B------:R-:W-:Y:S02]  /*f1f0*/  LEA.HI.X R3, R12, UR5, R0, 0x1, P0 ;  /* 0x000000050c037c11 */ /* 0x000fe400080f0c00 */
[----:B------:R-:W-:-:S07]  /*f200*/  ISETP.GE.AND P0, PT, R175, UR8, PT ;  /* 0x00000008af007c0c */ /* 0x000fce000bf06270 */
[----:B------:R4:W-:Y:S04]  /*f210*/  @!P2 STG.E.128 desc[UR16][R2.64], R20 ;  /* 0x000000140200a986 */ /* 0x0009e8000c101d10 */
[----:B---3--:R4:W-:Y:S02]  /*f220*/  @!P1 STG.E.128 desc[UR16][R2.64+0x40], R4 ;  /* 0x0000400402009986 */ /* 0x0089e4000c101d10 */
[----:B------:R-:W-:Y:S05]  /*f230*/  @P0 EXIT ;  /* 0x000000000000094d */ /* 0x000fea0003800000 */
[----:B-1----:R-:W-:Y:S01]  /*f240*/  STG.E.128 desc[UR16][R2.64+0x80], R8 ;  /* 0x0000800802007986 */ /* 0x002fe2000c101d10 */
[----:B------:R-:W-:Y:S05]  /*f250*/  EXIT ;  /* 0x000000000000794d */ /* 0x000fea0003800000 */
.L_x_490:
        /* <DEDUP_REMOVED lines=10> */
.L_x_5486:


//--------------------- .text._ZN5flash24flash_fwd_splitkv_kernelI23Flash_fwd_kernel_traitsILi96ELi64ELi128ELi4ELb0ELb0EN7cutlass6half_tE19Flash_kernel_traitsILi96ELi64ELi128ELi4ES3_EELb1ELb0ELb0ELb0ELb0ELb1ELb0ELb0EEEvNS_16Flash_fwd_paramsE --------------------------
	.section	.text._ZN5flash24flash_fwd_splitkv_kernelI23Flash_fwd_kernel_traitsILi96ELi64ELi128ELi4ELb0ELb0EN7cutlass6half_tE19Flash_kernel_traitsILi96ELi64ELi128ELi4ES3_EELb1ELb0ELb0ELb0ELb0ELb1ELb0ELb0EEEvNS_16Flash_fwd_paramsE,"ax",@progbits
	.align	128
        .global         _ZN5flash24flash_fwd_splitkv_kernelI23Flash_fwd_kernel_traitsILi96ELi64ELi128ELi4ELb0ELb0EN7cutlass6half_tE19Flash_kernel_traitsILi96ELi64ELi128ELi4ES3_EELb1ELb0ELb0ELb0ELb0ELb1ELb0ELb0EEEvNS_16Flash_fwd_paramsE
        .type           _ZN5flash24flash_fwd_splitkv_kernelI23Flash_fwd_kernel_traitsILi96ELi64ELi128ELi4ELb0ELb0EN7cutlass6half_tE19Flash_kernel_traitsILi96ELi64ELi128ELi4ES3_EELb1ELb0ELb0ELb0ELb0ELb1ELb0ELb0EEEvNS_16Flash_fwd_paramsE,@function
        .size           _ZN5flash24flash_fwd_splitkv_kernelI23Flash_fwd_kernel_traitsILi96ELi64ELi128ELi4ELb0ELb0EN7cutlass6half_tE19Flash_kernel_traitsILi96ELi64ELi128ELi4ES3_EELb1ELb0ELb0ELb0ELb0ELb1ELb0ELb0EEEvNS_16Flash_fwd_paramsE,(.L_x_5487 - _ZN5flash24flash_fwd_splitkv_kernelI23Flash_fwd_kernel_traitsILi96ELi64ELi128ELi4ELb0ELb0EN7cutlass6half_tE19Flash_kernel_traitsILi96ELi64ELi128ELi4ES3_EELb1ELb0ELb0ELb0ELb0ELb1ELb0ELb0EEEvNS_16Flash_fwd_paramsE)
        .other          _ZN5flash24flash_fwd_splitkv_kernelI23Flash_fwd_kernel_traitsILi96ELi64ELi128ELi4ELb0ELb0EN7cutlass6half_tE19Flash_kernel_traitsILi96ELi64ELi128ELi4ES3_EELb1ELb0ELb0ELb0ELb0ELb1ELb0ELb0EEEvNS_16Flash_fwd_paramsE,@"STO_CUDA_ENTRY STV_DEFAULT"
_ZN5flash24flash_fwd_splitkv_kernelI23Flash_fwd_kernel_traitsILi96ELi64ELi128ELi4ELb0ELb0EN7cutlass6half_tE19Flash_kernel_traitsILi96ELi64ELi128ELi4ES3_EELb1ELb0ELb0ELb0ELb0ELb1ELb0ELb0EEEvNS_16Flash_fwd_paramsE:
.text._ZN5flash24flash_fwd_splitkv_kernelI23Flash_fwd_kernel_traitsILi96ELi64ELi128ELi4ELb0ELb0EN7cutlass6half_tE19Flash_kernel_traitsILi96ELi64ELi128ELi4ES3_EELb1ELb0ELb0ELb0ELb0ELb1ELb0ELb0EEEvNS_16Flash_fwd_paramsE:
        /* <DEDUP_REMOVED lines=52> */
.L_x_491:
        /* <DEDUP_REMOVED lines=68> */
.L_x_494:
[----:B------:R-:W-:Y:S05]  /*0780*/  BSYNC.RECONVERGENT B0 ;  /* 0x0000000000007941 */ /* 0x000fea0003800200 */
.L_x_493:
        /* <DEDUP_REMOVED lines=19> */
.L_x_496:
[----:B------:R-:W-:Y:S05]  /*08c0*/  BSYNC.RECONVERGENT B0 ;  /* 0x0000000000007941 */ /* 0x000fea0003800200 */
.L_x_495:
        /* <DEDUP_REMOVED lines=16> */
.L_x_492:
        /* <DEDUP_REMOVED lines=11> */
.L_x_497:
        /* <DEDUP_REMOVED lines=98> */
.L_x_498:
        /* <DEDUP_REMOVED lines=15> */
.L_x_500:
[----:B------:R-:W3:Y:S01]  /*1190*/  LDC.64 R136, c[0x0][0x3b8] ;  /* 0x0000ee00ff887b82 */ /* 0x000ee20000000a00 */
[----:B------:R-:W-:-:S05]  /*11a0*/  IADD3 R8, PT, PT, R0, R5, RZ ;  /* 0x0000000500087210 */ /* 0x000fca0007ffe0ff */
[C---:B---3--:R-:W-:Y:S02]  /*11b0*/  IMAD R7, R8.reuse, R137, RZ ;  /* 0x0000008908077224 */ /* 0x048fe400078e02ff */
[----:B------:R-:W-:-:S05]  /*11c0*/  IMAD.WIDE.U32 R8, R8, R136, RZ ;  /* 0x0000008808087225 */ /* 0x000fca00078e00ff */
[----:B------:R-:W-:Y:S02]  /*11d0*/  IADD3 R7, PT, PT, R9, R7, RZ ;  /* 0x0000000709077210 */ /* 0x000fe40007ffe0ff */
.L_x_501:
        /* <DEDUP_REMOVED lines=15> */
.L_x_502:
[----:B------:R-:W3:Y:S01]  /*12d0*/  LDC.64 R120, c[0x0][0x3c0] ;  /* 0x0000f000ff787b82 */ /* 0x000ee20000000a00 */
[----:B------:R-:W-:-:S05]  /*12e0*/  IADD3 R0, PT, PT, R0, R5, RZ ;  /* 0x0000000500007210 */ /* 0x000fca0007ffe0ff */
[C---:B---3--:R-:W-:Y:S02]  /*12f0*/  IMAD R9, R0.reuse, R121, RZ ;  /* 0x0000007900097224 */ /* 0x048fe400078e02ff */
[----:B--2--5:R-:W-:-:S05]  /*1300*/  IMAD.WIDE.U32 R2, R0, R120, RZ ;  /* 0x0000007800027225 */ /* 0x024fca00078e00ff */
[----:B------:R-:W-:Y:S02]  /*1310*/  IADD3 R9, PT, PT, R3, R9, RZ ;  /* 0x0000000903097210 */ /* 0x000fe40007ffe0ff */
[----:B------:R-:W-:-:S07]  /*1320*/  MOV R10, R2 ;  /* 0x00000002000a7202 */ /* 0x000fce0000000f00 */
.L_x_503:
        /* <DEDUP_REMOVED lines=46> */
.L_x_499:
        /* <DEDUP_REMOVED lines=82> */
.L_x_506:
[----:B------:R2:W-:Y:S02]  /*1b30*/  STS.128 [R179+0x2000], RZ ;  /* 0x002000ffb3007388 */ /* 0x0005e40000000c00 */
.L_x_505:
[----:B------:R-:W-:Y:S05]  /*1b40*/  BSYNC.RECONVERGENT B0 ;  /* 0x0000000000007941 */ /* 0x000fea0003800200 */
.L_x_504:
        /* <DEDUP_REMOVED lines=35> */
.L_x_509:
[----:B------:R4:W-:Y:S02]  /*1d80*/  STS.128 [R179+0x2800], RZ ;  /* 0x002800ffb3007388 */ /* 0x0009e40000000c00 */
.L_x_508:
[----:B------:R-:W-:Y:S05]  /*1d90*/  BSYNC.RECONVERGENT B0 ;  /* 0x0000000000007941 */ /* 0x000fea0003800200 */
.L_x_507:
        /* <DEDUP_REMOVED lines=30> */
.L_x_512:
[----:B------:R4:W-:Y:S02]  /*1f80*/  STS.128 [R179+0x7000], RZ ;  /* 0x007000ffb3007388 */ /* 0x0009e40000000c00 */
.L_x_511:
[----:B------:R-:W-:Y:S05]  /*1f90*/  BSYNC.RECONVERGENT B0 ;  /* 0x0000000000007941 */ /* 0x000fea0003800200 */
.L_x_510:
        /* <DEDUP_REMOVED lines=27> */
.L_x_515:
[----:B------:R1:W-:Y:S02]  /*2150*/  STS.128 [R179+0x7800], RZ ;  /* 0x007800ffb3007388 */ /* 0x0003e40000000c00 */
.L_x_514:
[----:B------:R-:W-:Y:S05]  /*2160*/  BSYNC.RECONVERGENT B0 ;  /* 0x0000000000007941 */ /* 0x000fea0003800200 */
.L_x_513:
        /* <DEDUP_REMOVED lines=26> */
.L_x_518:
[----:B------:R1:W-:Y:S02]  /*2310*/  STS.128 [R179+0x8000], RZ ;  /* 0x008000ffb3007388 */ /* 0x0003e40000000c00 */
.L_x_517:
[----:B------:R-:W-:Y:S05]  /*2320*/  BSYNC.RECONVERGENT B0 ;  /* 0x0000000000007941 */ /* 0x000fea0003800200 */
.L_x_516:
        /* <DEDUP_REMOVED lines=30> */
.L_x_521:
[----:B------:R1:W-:Y:S02]  /*2510*/  STS.128 [R179+0x8800], RZ ;  /* 0x008800ffb3007388 */ /* 0x0003e40000000c00 */
.L_x_520:
[----:B------:R-:W-:Y:S05]  /*2520*/  BSYNC.RECONVERGENT B0 ;  /* 0x0000000000007941 */ /* 0x000fea0003800200 */
.L_x_519:
        /* <DEDUP_REMOVED lines=33> */
.L_x_524:
[----:B------:R1:W-:Y:S01]  /*2740*/  STS.128 [R179+0xd000], RZ ;  /* 0x00d000ffb3007388 */ /* 0x0003e20000000c00 */
[----:B------:R-:W-:Y:S05]  /*2750*/  BRA `(.L_x_525) ;  /* 0x00000000000c7947 */ /* 0x000fea0003800000 */
.L_x_523:
[----:B------:R1:W-:Y:S04]  /*2760*/  STS.128 [R179+0x9000], RZ ;  /* 0x009000ffb3007388 */ /* 0x0003e80000000c00 */
[----:B------:R1:W-:Y:S04]  /*2770*/  STS.128 [R179+0xb000], RZ ;  /* 0x00b000ffb3007388 */ /* 0x0003e80000000c00 */
[----:B------:R1:W-:Y:S02]  /*2780*/  STS.128 [R179+0xd000], RZ ;  /* 0x00d000ffb3007388 */ /* 0x0003e40000000c00 */
.L_x_525:
[----:B------:R-:W-:Y:S05]  /*2790*/  BSYNC.RECONVERGENT B0 ;  /* 0x0000000000007941 */ /* 0x000fea0003800200 */
.L_x_522:
        /* <DEDUP_REMOVED lines=30> */
.L_x_528:
[----:B------:R1:W-:Y:S02]  /*2980*/  STS.128 [R179+0xd800], RZ ;  /* 0x00d800ffb3007388 */ /* 0x0003e40000000c00 */
.L_x_527:
[----:B------:R-:W-:Y:S05]  /*2990*/  BSYNC.RECONVERGENT B0 ;  /* 0x0000000000007941 */ /* 0x000fea0003800200 */
.L_x_526:
        /* <DEDUP_REMOVED lines=28> */
.L_x_531:
[----:B------:R1:W-:Y:S02]  /*2b60*/  STS.128 [R179+0xe000], RZ ;  /* 0x00e000ffb3007388 */ /* 0x0003e40000000c00 */
.L_x_530:
[----:B------:R-:W-:Y:S05]  /*2b70*/  BSYNC.RECONVERGENT B0 ;  /* 0x0000000000007941 */ /* 0x000fea0003800200 */
.L_x_529:
        /* <DEDUP_REMOVED lines=31> */
.L_x_534:
[----:B------:R1:W-:Y:S02]  /*2d70*/  STS.128 [R179+0xe800], RZ ;  /* 0x00e800ffb3007388 */ /* 0x0003e40000000c00 */
.L_x_533:
[----:B------:R-:W-:Y:S05]  /*2d80*/  BSYNC.RECONVERGENT B0 ;  /* 0x0000000000007941 */ /* 0x000fea0003800200 */
.L_x_532:
[----:B------:R-:W-:Y:S01]  /*2d90*/  LOP3.LUT R3, R3, 0x100, RZ, 0xc0, !PT ;  /* 0x0000010003037812 */ /* 0x000fe200078ec0ff */
[----:B------:R-:W5:Y:S01]  /*2da0*/  LDCU UR10, c[0x0][0x50c] ;  /* 0x0000a180ff0a77ac */ /* 0x000f620008000800 */
[----:B------:R-:W-:Y:S01]  /*2db0*/  LOP3.LUT R164, R2, 0x8, R175, 0x78, !PT ;  /* 0x0000000802a47812 */ /* 0x000fe200078e78af */
[----:B------:R-:W0:Y:S01]  /*2dc0*/  LDGDEPBAR ;  /* 0x00000000000079af */ /* 0x000e220000000000 */
[----:B------:R-:W-:Y:S02]  /*2dd0*/  LOP3.LUT R3, R3, 0x20, R4, 0xf8, !PT ;  /* 0x0000002003037812 */ /* 0x000fe400078ef804 */
[----:B------:R-:W-:Y:S02]  /*2de0*/  LEA R165, R165, UR4, 0x1 ;  /* 0x00000004a5a57c11 */ /* 0x000fe4000f8e08ff */
[----:B------:R-:W-:Y:S02]  /*2df0*/  IADD3 R164, PT, PT, R164, R3, RZ ;  /* 0x00000003a4a47210 */ /* 0x000fe40007ffe0ff */
[----:B------:R-:W-:Y:S01]  /*2e00*/  LOP3.LUT P0, RZ, R175, 0x4, RZ, 0xc0, !PT ;  /* 0x00000004afff7812 */ /* 0x000fe2000780c0ff */
[----:B------:R-:W-:Y:S01]  /*2e10*/  LDSM.16.M88.4 R40, [R165] ;  /* 0x00000000a528783b */ /* 0x000fe20000000200 */
[----:B------:R-:W-:-:S02]  /*2e20*/  LEA R164, R164, UR4, 0x1 ;  /* 0x00000004a4a47c11 */ /* 0x000fc4000f8e08ff */
[----:B------:R-:W-:Y:S01]  /*2e30*/  MOV R3, 0x20 ;  /* 0x0000002000037802 */ /* 0x000fe20000000f00 */
[----:B------:R-:W-:Y:S01]  /*2e40*/  LDSM.16.M88.4 R96, [R165+0x1000] ;  /* 0x00100000a560783b */ /* 0x000fe20000000200 */
[----:B------:R-:W-:Y:S02]  /*2e50*/  ISETP.NE.AND P4, PT, R117, 0x1, PT ;  /* 0x000000017500780c */ /* 0x000fe40003f85270 */
[----:B------:R-:W-:Y:S01]  /*2e60*/  SEL R3, R3, 0xffffffe0, !P0 ;  /* 0xffffffe003037807 */ /* 0x000fe20004000000 */
[----:B------:R-:W2:Y:S01]  /*2e70*/  LDSM.16.M88.4 R28, [R164+0x3000] ;  /* 0x00300000a41c783b */ /* 0x000ea20000000200 */
[----:B------:R-:W-:Y:S02]  /*2e80*/  VIMNMX R139, PT, PT, R0, R113, PT ;  /* 0x00000071008b7248 */ /* 0x000fe40003fe0100 */
[-C--:B------:R-:W-:Y:S01]  /*2e90*/  IADD3 R119, PT, PT, R165, R3.reuse, RZ ;  /* 0x00000003a5777210 */ /* 0x080fe20007ffe0ff */
[----:B------:R-:W4:Y:S01]  /*2ea0*/  LDSM.16.M88.4 R88, [R164+0x3400] ;  /* 0x00340000a458783b */ /* 0x000f220000000200 */
[----:B------:R-:W-:-:S02]  /*2eb0*/  IADD3 R2, PT, PT, R164, R3, RZ ;  /* 0x00000003a4027210 */ /* 0x000fc40007ffe0ff */
[----:B------:R-:W-:Y:S01]  /*2ec0*/  VIADDMNMX R138, R0, 0x8, R113, PT ;  /* 0x00000008008a7846 */ /* 0x000fe20003800171 */
[----:B------:R-:W5:Y:S01]  /*2ed0*/  LDSM.16.M88.4 R80, [R164+0x3800] ;  /* 0x00380000a450783b */ /* 0x000f620000000200 */
[----:B------:R-:W-:Y:S02]  /*2ee0*/  IADD3 R111, PT, PT, R122, R111, RZ ;  /* 0x0000006f7a6f7210 */ /* 0x000fe40007ffe0ff */
[----:B------:R-:W-:Y:S01]  /*2ef0*/  IADD3 R184, PT, PT, R164, 0x3000, RZ ;  /* 0x00003000a4b87810 */ /* 0x000fe20007ffe0ff */
[----:B------:R-:W5:Y:S04]  /*2f00*/  LDSM.16.M88.4 R72, [R164+0x3c00] ;  /* 0x003c0000a448783b */ /* 0x000f680000000200 */
[----:B------:R-:W5:Y:S04]  /*2f10*/  LDSM.16.M88.4 R64, [R164+0x4000] ;  /* 0x00400000a440783b */ /* 0x000f680000000200 */
[----:B------:R-:W5:Y:S04]  /*2f20*/  LDSM.16.M88.4 R56, [R164+0x4400] ;  /* 0x00440000a438783b */ /* 0x000f680000000200 */
[----:B------:R-:W5:Y:S04]  /*2f30*/  LDSM.16.M88.4 R48, [R164+0x4800] ;  /* 0x00480000a430783b */ /* 0x000f680000000200 */
[----:B---3--:R-:W3:Y:S04]  /*2f40*/  LDSM.16.M88.4 R20, [R164+0x4c00] ;  /* 0x004c0000a414783b */ /* 0x008ee80000000200 */
[----:B-1----:R-:W-:Y:S04]  /*2f50*/  LDSM.16.M88.4 R4, [R119] ;  /* 0x000000007704783b */ /* 0x002fe80000000200 */
[----:B------:R-:W1:Y:S04]  /*2f60*/  LDSM.16.M88.4 R16, [R2+0x3000] ;  /* 0x003000000210783b */ /* 0x000e680000000200 */
[----:B------:R-:W1:Y:S01]  /*2f70*/  LDSM.16.M88.4 R32, [R2+0x3400] ;  /* 0x003400000220783b */ /* 0x000e620000000200 */
[C---:B--2---:R-:W-:Y:S03]  /*2f80*/  HMMA.16816.F32 R12, R40.reuse, R28, RZ ;  /* 0x0000001c280c723c */ /* 0x044fe600000018ff */
[----:B------:R-:W2:Y:S04]  /*2f90*/  LDSM.16.M88.4 R8, [R2+0x3c00] ;  /* 0x003c00000208783b */ /* 0x000ea80000000200 */
[----:B------:R-:W2:Y:S01]  /*2fa0*/  LDSM.16.M88.4 R36, [R2+0x3800] ;  /* 0x003800000224783b */ /* 0x000ea20000000200 */
[C---:B------:R-:W-:Y:S03]  /*2fb0*/  HMMA.16816.F32 R28, R40.reuse, R30, RZ ;  /* 0x0000001e281c723c */ /* 0x040fe600000018ff */
[----:B------:R-:W-:Y:S04]  /*2fc0*/  LDSM.16.M88.4 R92, [R2+0x4800] ;  /* 0x00480000025c783b */ /* 0x000fe80000000200 */
[----:B------:R-:W-:Y:S01]  /*2fd0*/  LDSM.16.M88.4 R104, [R2+0x5000] ;  /* 0x005000000268783b */ /* 0x000fe20000000200 */
[C---:B----4-:R-:W-:Y:S03]  /*2fe0*/  HMMA.16816.F32 R24, R40.reuse, R88, RZ ;  /* 0x000000582818723c */ /* 0x050fe600000018ff */
[----:B------:R-:W-:Y:S05]  /*2ff0*/  LDSM.16.M88.4 R100, [R164+0x5400] ;  /* 0x00540000a464783b */ /* 0x000fea0000000200 */
[C---:B------:R-:W-:Y:S08]  /*3000*/  HMMA.16816.F32 R88, R40.reuse, R90, RZ ;  /* 0x0000005a2858723c */ /* 0x040ff000000018ff */
[C---:B-----5:R-:W-:Y:S08]  /*3010*/  HMMA.16816.F32 R84, R40.reuse, R80, RZ ;  /* 0x000000502854723c */ /* 0x060ff000000018ff */
        /* <DEDUP_REMOVED lines=9> */
[C---:B---3--:R-:W-:Y:S08]  /*30b0*/  HMMA.16816.F32 R44, R40.reuse, R20, RZ ;  /* 0x00000014282c723c */ /* 0x048ff000000018ff */
[----:B------:R-:W-:Y:S01]  /*30c0*/  HMMA.16816.F32 R40, R40, R22, RZ ;  /* 0x000000162828723c */ /* 0x000fe200000018ff */
[----:B------:R-:W3:Y:S07]  /*30d0*/  LDSM.16.M88.4 R20, [R2+0x4000] ;  /* 0x004000000214783b */ /* 0x000eee0000000200 */
[C---:B-1----:R-:W-:Y:S08]  /*30e0*/  HMMA.16816.F32 R12, R4.reuse, R16, R12 ;  /* 0x00000010040c723c */ /* 0x042ff0000000180c */
[C---:B------:R-:W-:Y:S01]  /*30f0*/  HMMA.16816.F32 R28, R4.reuse, R18, R28 ;  /* 0x00000012041c723c */ /* 0x040fe2000000181c */
[----:B------:R-:W1:Y:S07]  /*3100*/  LDSM.16.M88.4 R16, [R2+0x4400] ;  /* 0x004400000210783b */ /* 0x000e6e0000000200 */
[C---:B------:R-:W-:Y:S08]  /*3110*/  HMMA.16816.F32 R24, R4.reuse, R32, R24 ;  /* 0x000000200418723c */ /* 0x040ff00000001818 */
[C---:B------:R-:W-:Y:S01]  /*3120*/  HMMA.16816.F32 R88, R4.reuse, R34, R88 ;  /* 0x000000220458723c */ /* 0x040fe20000001858 */
[----:B------:R-:W4:Y:S07]  /*3130*/  LDSM.16.M88.4 R32, [R164+0x5000] ;  /* 0x00500000a420783b */ /* 0x000f2e0000000200 */
[C---:B--2---:R-:W-:Y:S08]  /*3140*/  HMMA.16816.F32 R76, R4.reuse, R8, R76 ;  /* 0x00000008044c723c */ /* 0x044ff0000000184c */
[C---:B------:R-:W-:Y:S01]  /*3150*/  HMMA.16816.F32 R72, R4.reuse, R10, R72 ;  /* 0x0000000a0448723c */ /* 0x040fe20000001848 */
[----:B------:R-:W2:Y:S07]  /*3160*/  LDSM.16.M88.4 R8, [R2+0x4c00] ;  /* 0x004c00000208783b */ /* 0x000eae0000000200 */
[C---:B------:R-:W-:Y:S08]  /*3170*/  HMMA.16816.F32 R84, R4.reuse, R36, R84 ;  /* 0x000000240454723c */ /* 0x040ff00000001854 */
[C---:B------:R-:W-:Y:S01]  /*3180*/  HMMA.16816.F32 R80, R4.reuse, R38, R80 ;  /* 0x000000260450723c */ /* 0x040fe20000001850 */
[----:B------:R-:W5:Y:S07]  /*3190*/  LDSM.16.M88.4 R36, [R119+0x1000] ;  /* 0x001000007724783b */ /* 0x000f6e0000000200 */
[C---:B---3--:R-:W-:Y:S08]  /*31a0*/  HMMA.16816.F32 R68, R4.reuse, R20, R68 ;  /* 0x000000140444723c */ /* 0x048ff00000001844 */
[C---:B------:R-:W-:Y:S01]  /*31b0*/  HMMA.16816.F32 R64, R4.reuse, R22, R64 ;  /* 0x000000160440723c */ /* 0x040fe20000001840 */
[----:B------:R-:W-:Y:S07]  /*31c0*/  LDSM.16.M88.4 R20, [R165+0x2000] ;  /* 0x00200000a514783b */ /* 0x000fee0000000200 */
[C---:B-1----:R-:W-:Y:S08]  /*31d0*/  HMMA.16816.F32 R60, R4.reuse, R16, R60 ;  /* 0x00000010043c723c */ /* 0x042ff0000000183c */
[----:B------:R-:W-:Y:S01]  /*31e0*/  HMMA.16816.F32 R56, R4, R18, R56 ;  /* 0x000000120438723c */ /* 0x000fe20000001838 */
[----:B------:R-:W1:Y:S07]  /*31f0*/  LDSM.16.M88.4 R16, [R164+0x7000] ;  /* 0x00700000a410783b */ /* 0x000e6e0000000200 */
[C---:B----4-:R-:W-:Y:S08]  /*3200*/  HMMA.16816.F32 R12, R96.reuse, R32, R12 ;  /* 0x00000020600c723c */ /* 0x050ff0000000180c */
[----:B------:R-:W-:Y:S01]  /*3210*/  HMMA.16816.F32 R28, R96, R34, R28 ;  /* 0x00000022601c723c */ /* 0x000fe2000000181c */
[----:B------:R-:W-:Y:S07]  /*3220*/  LDSM.16.M88.4 R32, [R2+0x5400] ;  /* 0x005400000220783b */ /* 0x000fee0000000200 */
[C---:B------:R-:W-:Y:S08]  /*3230*/  HMMA.16816.F32 R52, R4.reuse, R92, R52 ;  /* 0x0000005c0434723c */ /* 0x040ff00000001834 */
[C---:B------:R-:W-:Y:S01]  /*3240*/  HMMA.16816.F32 R48, R4.reuse, R94, R48 ;  /* 0x0000005e0430723c */ /* 0x040fe20000001830 */
[----:B------:R-:W-:Y:S07]  /*3250*/  LDSM.16.M88.4 R92, [R164+0x5800] ;  /* 0x00580000a45c783b */ /* 0x000fee0000000200 */
[C---:B--2---:R-:W-:Y:S08]  /*3260*/  HMMA.16816.F32 R44, R4.reuse, R8, R44 ;  /* 0x00000008042c723c */ /* 0x044ff0000000182c */
[----:B------:R-:W-:Y:S01]  /*3270*/  HMMA.16816.F32 R40, R4, R10, R40 ;  /* 0x0000000a0428723c */ /* 0x000fe20000001828 */
[----:B------:R-:W-:Y:S04]  /*3280*/  LDSM.16.M88.4 R8, [R119+0x2000] ;  /* 0x002000007708783b */ /* 0x000fe80000000200 */
[----:B------:R-:W2:Y:S03]  /*3290*/  LDSM.16.M88.4 R4, [R2+0x7000] ;  /* 0x007000000204783b */ /* 0x000ea60000000200 */
[C---:B-----5:R-:W-:Y:S08]  /*32a0*/  HMMA.16816.F32 R12, R36.reuse, R104, R12 ;  /* 0x00000068240c723c */ /* 0x060ff0000000180c */
[----:B------:R-:W-:Y:S08]  /*32b0*/  HMMA.16816.F32 R28, R36, R106, R28 ;  /* 0x0000006a241c723c */ /* 0x000ff0000000181c */
[----:B------:R-:W-:Y:S08]  /*32c0*/  HMMA.16816.F32 R24, R96, R100, R24 ;  /* 0x000000646018723c */ /* 0x000ff00000001818 */
[C---:B-1----:R-:W-:Y:S08]  /*32d0*/  HMMA.16816.F32 R12, R20.reuse, R16, R12 ;  /* 0x00000010140c723c */ /* 0x042ff0000000180c */
[----:B------:R-:W-:Y:S01]  /*32e0*/  HMMA.16816.F32 R28, R20, R18, R28 ;  /* 0x00000012141c723c */ /* 0x000fe2000000181c */
[----:B------:R-:W1:Y:S07]  /*32f0*/  LDSM.16.M88.4 R16, [R164+0x5c00] ;  /* 0x005c0000a410783b */ /* 0x000e6e0000000200 */
[----:B------:R-:W-:Y:S08]  /*3300*/  HMMA.16816.F32 R88, R96, R102, R88 ;  /* 0x000000666058723c */ /* 0x000ff00000001858 */
[C---:B--2---:R-:W-:Y:S08]  /*3310*/  HMMA.16816.F32 R12, R8.reuse, R4, R12 ;  /* 0x00000004080c723c */ /* 0x044ff0000000180c */
[----:B------:R-:W-:Y:S01]  /*3320*/  HMMA.16816.F32 R28, R8, R6, R28 ;  /* 0x00000006081c723c */ /* 0x000fe2000000181c */
[----:B------:R-:W2:Y:S07]  /*3330*/  LDSM.16.M88.4 R4, [R2+0x5800] ;  /* 0x005800000204783b */ /* 0x000eae0000000200 */
[----:B------:R-:W-:Y:S01]  /*3340*/  HMMA.16816.F32 R100, R96, R92, R84 ;  /* 0x0000005c6064723c */ /* 0x000fe20000001854 */
[----:B------:R-:W-:Y:S02]  /*3350*/  LDSM.16.M88.4 R84, [R164+0x7400] ;  /* 0x00740000a454783b */ /* 0x000fe40000000200 */
[----:B------:R-:W-:Y:S01]  /*3360*/  FMUL.FTZ R12, R12, UR10 ;  /* 0x0000000a0c0c7c20 */ /* 0x000fe20008410000 */
[----:B------:R-:W-:-:S03]  /*3370*/  FMUL.FTZ R93, R13, UR10 ;  /* 0x0000000a0d5d7c20 */ /* 0x000fc60008410000 */
[----:B------:R3:W4:Y:S01]  /*3380*/  MUFU.TANH R92, R12 ;  /* 0x0000000c005c7308 */ /* 0x0007220000002400 */
[C---:B------:R-:W-:Y:S01]  /*3390*/  HMMA.16816.F32 R80, R96.reuse, R94, R80 ;  /* 0x0000005e6050723c */ /* 0x040fe20000001850 */
[----:B------:R-:W-:Y:S01]  /*33a0*/  FMUL.FTZ R94, R14, UR10 ;  /* 0x0000000a0e5e7c20 */ /* 0x000fe20008410000 */
[----:B------:R-:W-:Y:S01]  /*33b0*/  FMUL.FTZ R95, R15, UR10 ;  /* 0x0000000a0f5f7c20 */ /* 0x000fe20008410000 */
[----:B------:R-:W-:Y:S01]  /*33c0*/  FMUL.FTZ R28, R28, UR10 ;  /* 0x0000000a1c1c7c20 */ /* 0x000fe20008410000 */
[----:B------:R-:W-:Y:S01]  /*33d0*/  FMUL.FTZ R29, R29, UR10 ;  /* 0x0000000a1d1d7c20 */ /* 0x000fe20008410000 */
[----:B------:R-:W-:Y:S01]  /*33e0*/  FMUL.FTZ R30, R30, UR10 ;  /* 0x0000000a1e1e7c20 */ /* 0x000fe20008410000 */
[----:B------:R-:W-:Y:S01]  /*33f0*/  FMUL.FTZ R31, R31, UR10 ;  /* 0x0000000a1f1f7c20 */ /* 0x000fe20008410000 */
[----:B------:R-:W2:Y:S01]  /*3400*/  MUFU.TANH R110, R28 ;  /* 0x0000001c006e7308 */ /* 0x000ea20000002400 */
[C---:B-1----:R-:W-:Y:S07]  /*3410*/  HMMA.16816.F32 R76, R96.reuse, R16, R76 ;  /* 0x00000010604c723c */ /* 0x042fee000000184c */
[----:B------:R-:W1:Y:S01]  /*3420*/  MUFU.TANH R112, R29 ;  /* 0x0000001d00707308 */ /* 0x000e620000002400 */
[----:B---3--:R-:W3:Y:S01]  /*3430*/  LDSM.16.M88.4 R12, [R164+0x7800] ;  /* 0x00780000a40c783b */ /* 0x008ee20000000200 */
[----:B------:R-:W-:Y:S03]  /*3440*/  HMMA.16816.F32 R72, R96, R18, R72 ;  /* 0x000000126048723c */ /* 0x000fe60000001848 */
[----:B------:R-:W5:Y:S03]  /*3450*/  LDSM.16.M88.4 R16, [R2+0x5c00] ;  /* 0x005c00000210783b */ /* 0x000f660000000200 */
[----:B------:R-:W1:Y:S02]  /*3460*/  MUFU.TANH R114, R30 ;  /* 0x0000001e00727308 */ /* 0x000e640000002400 */
[C---:B--2---:R-:W-:Y:S06]  /*3470*/  HMMA.16816.F32 R100, R36.reuse, R4, R100 ;  /* 0x000000042464723c */ /* 0x044fec0000001864 */
[----:B------:R2:W1:Y:S02]  /*3480*/  MUFU.TANH R115, R31 ;  /* 0x0000001f00737308 */ /* 0x0004640000002400 */
[C---:B------:R-:W-:Y:S01]  /*3490*/  HMMA.16816.F32 R80, R36.reuse, R6, R80 ;  /* 0x000000062450723c */ /* 0x040fe20000001850 */
[----:B------:R-:W4:Y:S05]  /*34a0*/  LDSM.16.M88.4 R4, [R164+0x7c00] ;  /* 0x007c0000a404783b */ /* 0x000f2a0000000200 */
[----:B------:R-:W1:Y:S02]  /*34b0*/  MUFU.TANH R93, R93 ;  /* 0x0000005d005d7308 */ /* 0x000e640000002400 */
[C---:B------:R-:W-:Y:S01]  /*34c0*/  HMMA.16816.F32 R104, R36.reuse, R32, R24 ;  /* 0x000000202468723c */ /* 0x040fe20000001818 */
[----:B------:R-:W-:Y:S05]  /*34d0*/  LDSM.16.M88.4 R24, [R2+0x7400] ;  /* 0x007400000218783b */ /* 0x000fea0000000200 */
[----:B------:R-:W1:Y:S01]  /*34e0*/  MUFU.TANH R94, R94 ;  /* 0x0000005e005e7308 */ /* 0x000e620000002400 */
[----:B--2---:R-:W-:Y:S01]  /*34f0*/  LDSM.16.M88.4 R28, [R2+0x6000] ;  /* 0x00600000021c783b */ /* 0x004fe20000000200 */
[----:B------:R-:W-:Y:S03]  /*3500*/  HMMA.16816.F32 R88, R36, R34, R88 ;  /* 0x000000222458723c */ /* 0x000fe60000001858 */
[----:B------:R-:W2:Y:S03]  /*3510*/  LDSM.16.M88.4 R32, [R164+0x6000] ;  /* 0x00600000a420783b */ /* 0x000ea60000000200 */
[----:B------:R-:W1:Y:S02]  /*3520*/  MUFU.TANH R95, R95 ;  /* 0x0000005f005f7308 */ /* 0x000e640000002400 */
[C---:B---3--:R-:W-:Y:S08]  /*3530*/  HMMA.16816.F32 R100, R20.reuse, R12, R100 ;  /* 0x0000000c1464723c */ /* 0x048ff00000001864 */
[----:B------:R-:W-:Y:S01]  /*3540*/  HMMA.16816.F32 R80, R20, R14, R80 ;  /* 0x0000000e1450723c */ /* 0x000fe20000001850 */
[----:B------:R-:W3:Y:S07]  /*3550*/  LDSM.16.M88.4 R12, [R164+0x6400] ;  /* 0x00640000a40c783b */ /* 0x000eee0000000200 */
[C---:B-----5:R-:W-:Y:S08]  /*3560*/  HMMA.16816.F32 R76, R36.reuse, R16, R76 ;  /* 0x00000010244c723c */ /* 0x060ff0000000184c */
[----:B------:R-:W-:Y:S01]  /*3570*/  HMMA.16816.F32 R72, R36, R18, R72 ;  /* 0x000000122448723c */ /* 0x000fe20000001848 */
[----:B------:R-:W-:Y:S07]  /*3580*/  LDSM.16.M88.4 R16, [R164+0x8000] ;  /* 0x00800000a410783b */ /* 0x000fee0000000200 */
[C---:B------:R-:W-:Y:S08]  /*3590*/  HMMA.16816.F32 R104, R20.reuse, R84, R104 ;  /* 0x000000541468723c */ /* 0x040ff00000001868 */
[C---:B------:R-:W-:Y:S01]  /*35a0*/  HMMA.16816.F32 R88, R20.reuse, R86, R88 ;  /* 0x000000561458723c */ /* 0x040fe20000001858 */
[----:B------:R-:W-:Y:S07]  /*35b0*/  LDSM.16.M88.4 R84, [R2+0x7800] ;  /* 0x007800000254783b */ /* 0x000fee0000000200 */
[C---:B----4-:R-:W-:Y:S08]  /*35c0*/  HMMA.16816.F32 R76, R20.reuse, R4, R76 ;  /* 0x00000004144c723c */ /* 0x050ff0000000184c */
[----:B------:R-:W-:Y:S01]  /*35d0*/  HMMA.16816.F32 R72, R20, R6, R72 ;  /* 0x000000061448723c */ /* 0x000fe20000001848 */
[----:B------:R-:W4:Y:S07]  /*35e0*/  LDSM.16.M88.4 R4, [R164+0x6800] ;  /* 0x00680000a404783b */ /* 0x000f2e0000000200 */
[C---:B--2---:R-:W-:Y:S08]  /*35f0*/  HMMA.16816.F32 R68, R96.reuse, R32, R68 ;  /* 0x000000206044723c */ /* 0x044ff00000001844 */
[----:B------:R-:W-:Y:S01]  /*3600*/  HMMA.16816.F32 R64, R96, R34, R64 ;  /* 0x000000226040723c */ /* 0x000fe20000001840 */
[----:B------:R-:W-:Y:S07]  /*3610*/  LDSM.16.M88.4 R32, [R2+0x8000] ;  /* 0x008000000220783b */ /* 0x000fee0000000200 */
[C---:B------:R-:W-:Y:S08]  /*3620*/  HMMA.16816.F32 R104, R8.reuse, R24, R104 ;  /* 0x000000180868723c */ /* 0x040ff00000001868 */
[----:B------:R-:W-:Y:S01]  /*3630*/  HMMA.16816.F32 R88, R8, R26, R88 ;  /* 0x0000001a0858723c */ /* 0x000fe20000001858 */
[----:B------:R-:W2:Y:S07]  /*3640*/  LDSM.16.M88.4 R24, [R2+0x7c00] ;  /* 0x007c00000218783b */ /* 0x000eae0000000200 */
[----:B---3--:R-:W-:Y:S03]  /*3650*/  HMMA.16816.F32 R60, R96, R12, R60 ;  /* 0x0000000c603c723c */ /* 0x008fe6000000183c */
[----:B------:R-:W-:Y:S01]  /*3660*/  FMUL.FTZ R104, R104, UR10 ;  /* 0x0000000a68687c20 */ /* 0x000fe20008410000 */
[----:B------:R-:W-:Y:S01]  /*3670*/  FMUL.FTZ R105, R105, UR10 ;  /* 0x0000000a69697c20 */ /* 0x000fe20008410000 */
[----:B------:R-:W-:Y:S01]  /*3680*/  FMUL.FTZ R106, R106, UR10 ;  /* 0x0000000a6a6a7c20 */ /* 0x000fe20008410000 */
[----:B------:R-:W-:-:S02]  /*3690*/  FMUL.FTZ R107, R107, UR10 ;  /* 0x0000000a6b6b7c20 */ /* 0x000fc40008410000 */
[----:B------:R-:W-:Y:S01]  /*36a0*/  HMMA.16816.F32 R56, R96, R14, R56 ;  /* 0x0000000e6038723c */ /* 0x000fe20000001838 */
[----:B------:R-:W3:Y:S01]  /*36b0*/  LDSM.16.M88.4 R12, [R2+0x6400] ;  /* 0x00640000020c783b */ /* 0x000ee20000000200 */
[----:B------:R-:W1:Y:S01]  /*36c0*/  MUFU.TANH R104, R104 ;  /* 0x0000006800687308 */ /* 0x000e620000002400 */
[----:B------:R-:W-:-:S05]  /*36d0*/  FMUL.FTZ R88, R88, UR10 ;  /* 0x0000000a58587c20 */ /* 0x000fca0008410000 */
[C---:B------:R-:W-:Y:S02]  /*36e0*/  HMMA.16816.F32 R68, R36.reuse, R28, R68 ;  /* 0x0000001c2444723c */ /* 0x040fe40000001844 */
[----:B------:R-:W1:Y:S06]  /*36f0*/  MUFU.TANH R105, R105 ;  /* 0x0000006900697308 */ /* 0x000e6c0000002400 */
[----:B------:R-:W-:Y:S01]  /*3700*/  HMMA.16816.F32 R64, R36, R30, R64 ;  /* 0x0000001e2440723c */ /* 0x000fe20000001840 */
[----:B------:R-:W-:Y:S01]  /*3710*/  LDSM.16.M88.4 R28, [R2+0x8400] ;  /* 0x00840000021c783b */ /* 0x000fe20000000200 */
[----:B------:R-:W1:Y:S06]  /*3720*/  MUFU.TANH R106, R106 ;  /* 0x0000006a006a7308 */ /* 0x000e6c0000002400 */
[C---:B----4-:R-:W-:Y:S02]  /*3730*/  HMMA.16816.F32 R52, R96.reuse, R4, R52 ;  /* 0x000000046034723c */ /* 0x050fe40000001834 */
[----:B------:R-:W4:Y:S06]  /*3740*/  MUFU.TANH R107, R107 ;  /* 0x0000006b006b7308 */ /* 0x000f2c0000002400 */
[----:B------:R-:W-:Y:S01]  /*3750*/  HMMA.16816.F32 R48, R96, R6, R48 ;  /* 0x000000066030723c */ /* 0x000fe20000001830 */
[----:B------:R-:W5:Y:S01]  /*3760*/  LDSM.16.M88.4 R4, [R2+0x6800] ;  /* 0x006800000204783b */ /* 0x000f620000000200 */
[----:B------:R-:W1:Y:S06]  /*3770*/  MUFU.TANH R88, R88 ;  /* 0x0000005800587308 */ /* 0x000e6c0000002400 */
[C---:B------:R-:W-:Y:S08]  /*3780*/  HMMA.16816.F32 R68, R20.reuse, R16, R68 ;  /* 0x000000101444723c */ /* 0x040ff00000001844 */
[----:B------:R-:W-:Y:S01]  /*3790*/  HMMA.16816.F32 R64, R20, R18, R64 ;  /* 0x000000121440723c */ /* 0x000fe20000001840 */
[----:B------:R-:W4:Y:S07]  /*37a0*/  LDSM.16.M88.4 R16, [R164+0x6c00] ;  /* 0x006c0000a410783b */ /* 0x000f2e0000000200 */
[C---:B--2---:R-:W-:Y:S08]  /*37b0*/  HMMA.16816.F32 R76, R8.reuse, R24, R76 ;  /* 0x00000018084c723c */ /* 0x044ff0000000184c */
        /* <DEDUP_REMOVED lines=10> */
[----:B------:R-:W-:Y:S01]  /*3860*/  FMUL.FTZ R133, R72, UR10 ;  /* 0x0000000a48857c20 */ /* 0x000fe20008410000 */
[----:B------:R-:W-:Y:S01]  /*3870*/  FMUL.FTZ R72, R73, UR10 ;  /* 0x0000000a49487c20 */ /* 0x000fe20008410000 */
[----:B------:R-:W-:Y:S01]  /*3880*/  FMUL.FTZ R73, R74, UR10 ;  /* 0x0000000a4a497c20 */ /* 0x000fe20008410000 */
[----:B------:R-:W-:Y:S02]  /*3890*/  FMUL.FTZ R74, R75, UR10 ;  /* 0x0000000a4b4a7c20 */ /* 0x000fe40008410000 */
[C---:B------:R-:W-:Y:S02]  /*38a0*/  HMMA.16816.F32 R68, R8.reuse, R32, R68 ;  /* 0x000000200844723c */ /* 0x040fe40000001844 */
[----:B------:R-:W1:Y:S06]  /*38b0*/  MUFU.TANH R77, R77 ;  /* 0x0000004d004d7308 */ /* 0x000e6c0000002400 */
[----:B------:R-:W-:Y:S01]  /*38c0*/  HMMA.16816.F32 R64, R8, R34, R64 ;  /* 0x000000220840723c */ /* 0x000fe20000001840 */
[----:B------:R-:W1:Y:S01]  /*38d0*/  LDSM.16.M88.4 R32, [R2+0x6c00] ;  /* 0x006c00000220783b */ /* 0x000e620000000200 */
[----:B------:R-:W1:Y:S06]  /*38e0*/  MUFU.TANH R78, R78 ;  /* 0x0000004e004e7308 */ /* 0x000e6c0000002400 */
[----:B-----5:R-:W-:Y:S02]  /*38f0*/  HMMA.16816.F32 R52, R36, R4, R52 ;  /* 0x000000042434723c */ /* 0x020fe40000001834 */
[----:B------:R-:W1:Y:S01]  /*3900*/  MUFU.TANH R79, R79 ;  /* 0x0000004f004f7308 */ /* 0x000e620000002400 */
[----:B------:R-:W-:Y:S01]  /*3910*/  FMUL.FTZ R68, R68, UR10 ;  /* 0x0000000a44447c20 */ /* 0x000fe20008410000 */
[----:B------:R-:W-:Y:S01]  /*3920*/  FMUL.FTZ R69, R69, UR10 ;  /* 0x0000000a45457c20 */ /* 0x000fe20008410000 */
[----:B------:R-:W-:Y:S01]  /*3930*/  FMUL.FTZ R70, R70, UR10 ;  /* 0x0000000a46467c20 */ /* 0x000fe20008410000 */
[----:B------:R-:W-:-:S02]  /*3940*/  FMUL.FTZ R71, R71, UR10 ;  /* 0x0000000a47477c20 */ /* 0x000fc40008410000 */
[----:B------:R-:W-:Y:S01]  /*3950*/  HMMA.16816.F32 R48, R36, R6, R48 ;  /* 0x000000062430723c */ /* 0x000fe20000001830 */
[----:B------:R-:W5:Y:S01]  /*3960*/  LDSM.16.M88.4 R4, [R164+0x8c00] ;  /* 0x008c0000a404783b */ /* 0x000f620000000200 */
[----:B------:R-:W1:Y:S01]  /*3970*/  MUFU.TANH R133, R133 ;  /* 0x0000008500857308 */ /* 0x000e620000002400 */
[----:B------:R-:W-:Y:S01]  /*3980*/  FMUL.FTZ R64, R64, UR10 ;  /* 0x0000000a40407c20 */ /* 0x000fe20008410000 */
[----:B------:R-:W-:Y:S01]  /*3990*/  FMUL.FTZ R65, R65, UR10 ;  /* 0x0000000a41417c20 */ /* 0x000fe20008410000 */
[----:B------:R-:W-:Y:S01]  /*39a0*/  FMUL.FTZ R66, R66, UR10 ;  /* 0x0000000a42427c20 */ /* 0x000fe20008410000 */
[----:B------:R-:W-:Y:S02]  /*39b0*/  FMUL.FTZ R67, R67, UR10 ;  /* 0x0000000a43437c20 */ /* 0x000fe40008410000 */
[C---:B----4-:R-:W-:Y:S02]  /*39c0*/  HMMA.16816.F32 R44, R96.reuse, R16, R44 ;  /* 0x00000010602c723c */ /* 0x050fe4000000182c */
[----:B------:R-:W4:Y:S06]  /*39d0*/  MUFU.TANH R72, R72 ;  /* 0x0000004800487308 */ /* 0x000f2c0000002400 */
[----:B------:R-:W-:Y:S02]  /*39e0*/  HMMA.16816.F32 R40, R96, R18, R40 ;  /* 0x000000126028723c */ /* 0x000fe40000001828 */
[----:B------:R-:W1:Y:S06]  /*39f0*/  MUFU.TANH R73, R73 ;  /* 0x0000004900497308 */ /* 0x000e6c0000002400 */
[C---:B--2---:R-:W-:Y:S02]  /*3a00*/  HMMA.16816.F32 R60, R20.reuse, R24, R60 ;  /* 0x00000018143c723c */ /* 0x044fe4000000183c */
[----:B------:R-:W2:Y:S06]  /*3a10*/  MUFU.TANH R74, R74 ;  /* 0x0000004a004a7308 */ /* 0x000eac0000002400 */
[C---:B------:R-:W-:Y:S01]  /*3a20*/  HMMA.16816.F32 R56, R20.reuse, R26, R56 ;  /* 0x0000001a1438723c */ /* 0x040fe20000001838 */
[----:B------:R-:W4:Y:S01]  /*3a30*/  LDSM.16.M88.4 R24, [R2+0x8800] ;  /* 0x008800000218783b */ /* 0x000f220000000200 */
[----:B------:R-:W1:Y:S06]  /*3a40*/  MUFU.TANH R147, R68 ;  /* 0x0000004400937308 */ /* 0x000e6c0000002400 */
[C---:B---3--:R-:W-:Y:S02]  /*3a50*/  HMMA.16816.F32 R52, R20.reuse, R12, R52 ;  /* 0x0000000c1434723c */ /* 0x048fe40000001834 */
[----:B------:R-:W3:Y:S06]  /*3a60*/  MUFU.TANH R143, R69 ;  /* 0x00000045008f7308 */ /* 0x000eec0000002400 */
[----:B------:R-:W-:Y:S01]  /*3a70*/  HMMA.16816.F32 R48, R20, R14, R48 ;  /* 0x0000000e1430723c */ /* 0x000fe20000001830 */
[----:B------:R-:W2:Y:S01]  /*3a80*/  LDSM.16.M88.4 R12, [R2+0x8c00] ;  /* 0x008c0000020c783b */ /* 0x000ea20000000200 */
[----:B------:R-:W2:Y:S01]  /*3a90*/  MUFU.TANH R142, R70 ;  /* 0x00000046008e7308 */ /* 0x000ea20000002400 */
[----:B------:R-:W-:-:S05]  /*3aa0*/  DEPBAR.LE SB0, 0x0 ;  /* 0x000080000000791a */ /* 0x000fca0000000000 */
[C---:B-1----:R-:W-:Y:S02]  /*3ab0*/  HMMA.16816.F32 R44, R36.reuse, R32, R44 ;  /* 0x00000020242c723c */ /* 0x042fe4000000182c */
[----:B------:R-:W1:Y:S06]  /*3ac0*/  MUFU.TANH R144, R71 ;  /* 0x0000004700907308 */ /* 0x000e6c0000002400 */
[----:B------:R-:W-:Y:S02]  /*3ad0*/  HMMA.16816.F32 R40, R36, R34, R40 ;  /* 0x000000222428723c */ /* 0x000fe40000001828 */
[----:B------:R-:W1:Y:S06]  /*3ae0*/  MUFU.TANH R145, R64 ;  /* 0x0000004000917308 */ /* 0x000e6c0000002400 */
[----:B------:R-:W-:Y:S02]  /*3af0*/  HMMA.16816.F32 R56, R8, R30, R56 ;  /* 0x0000001e0838723c */ /* 0x000fe40000001838 */
[----:B------:R-:W1:Y:S06]  /*3b00*/  MUFU.TANH R135, R65 ;  /* 0x0000004100877308 */ /* 0x000e6c0000002400 */
[C---:B-----5:R-:W-:Y:S02]  /*3b10*/  HMMA.16816.F32 R44, R20.reuse, R4, R44 ;  /* 0x00000004142c723c */ /* 0x060fe4000000182c */
[----:B------:R-:W1:Y:S06]  /*3b20*/  MUFU.TANH R134, R66 ;  /* 0x0000004200867308 */ /* 0x000e6c0000002400 */
[----:B------:R-:W-:Y:S02]  /*3b30*/  HMMA.16816.F32 R40, R20, R6, R40 ;  /* 0x000000061428723c */ /* 0x000fe40000001828 */
[----:B------:R-:W1:Y:S01]  /*3b40*/  MUFU.TANH R140, R67 ;  /* 0x00000043008c7308 */ /* 0x000e620000002400 */
[----:B------:R-:W-:Y:S01]  /*3b50*/  FMUL.FTZ R56, R56, UR10 ;  /* 0x0000000a38387c20 */ /* 0x000fe20008410000 */
[----:B------:R-:W-:Y:S01]  /*3b60*/  FMUL.FTZ R57, R57, UR10 ;  /* 0x0000000a39397c20 */ /* 0x000fe20008410000 */
[----:B------:R-:W-:Y:S01]  /*3b70*/  FMUL.FTZ R58, R58, UR10 ;  /* 0x0000000a3a3a7c20 */ /* 0x000fe20008410000 */
[----:B------:R-:W-:-:S02]  /*3b80*/  FMUL.FTZ R59, R59, UR10 ;  /* 0x0000000a3b3b7c20 */ /* 0x000fc40008410000 */
[C---:B----4-:R-:W-:Y:S02]  /*3b90*/  HMMA.16816.F32 R48, R8.reuse, R26, R48 ;  /* 0x0000001a0830723c */ /* 0x050fe40000001830 */
[----:B------:R4:W1:Y:S06]  /*3ba0*/  MUFU.TANH R127, R56 ;  /* 0x00000038007f7308 */ /* 0x00086c0000002400 */
[C---:B--2---:R-:W-:Y:S02]  /*3bb0*/  HMMA.16816.F32 R44, R8.reuse, R12, R44 ;  /* 0x0000000c082c723c */ /* 0x044fe4000000182c */
[----:B------:R2:W1:Y:S06]  /*3bc0*/  MUFU.TANH R125, R57 ;  /* 0x00000039007d7308 */ /* 0x00046c0000002400 */
[----:B------:R-:W-:Y:S02]  /*3bd0*/  HMMA.16816.F32 R52, R8, R24, R52 ;  /* 0x000000180834723c */ /* 0x000fe40000001834 */
[----:B------:R2:W1:Y:S01]  /*3be0*/  MUFU.TANH R128, R58 ;  /* 0x0000003a00807308 */ /* 0x0004620000002400 */
[----:B------:R-:W-:Y:S01]  /*3bf0*/  FMUL.FTZ R5, R48, UR10 ;  /* 0x0000000a30057c20 */ /* 0x000fe20008410000 */
[----:B------:R-:W-:Y:S01]  /*3c00*/  FMUL.FTZ R49, R49, UR10 ;  /* 0x0000000a31317c20 */ /* 0x000fe20008410000 */
[----:B------:R-:W-:Y:S01]  /*3c10*/  FMUL.FTZ R22, R51, UR10 ;  /* 0x0000000a33167c20 */ /* 0x000fe20008410000 */
[----:B------:R-:W-:-:S02]  /*3c20*/  FMUL.FTZ R50, R50, UR10 ;  /* 0x0000000a32327c20 */ /* 0x000fc40008410000 */
[C---:B------:R-:W-:Y:S02]  /*3c30*/  HMMA.16816.F32 R40, R8.reuse, R14, R40 ;  /* 0x0000000e0828723c */ /* 0x040fe40000001828 */
[----:B------:R2:W1:Y:S01]  /*3c40*/  MUFU.TANH R126, R59 ;  /* 0x0000003b007e7308 */ /* 0x0004620000002400 */
[----:B------:R-:W-:Y:S01]  /*3c50*/  FMUL.FTZ R6, R44, UR10 ;  /* 0x0000000a2c067c20 */ /* 0x000fe20008410000 */
[----:B------:R-:W-:Y:S01]  /*3c60*/  FMUL.FTZ R48, R46, UR10 ;  /* 0x0000000a2e307c20 */ /* 0x000fe20008410000 */
[----:B------:R-:W-:Y:S01]  /*3c70*/  FMUL.FTZ R45, R45, UR10 ;  /* 0x0000000a2d2d7c20 */ /* 0x000fe20008410000 */
[----:B------:R-:W-:Y:S02]  /*3c80*/  FMUL.FTZ R46, R47, UR10 ;  /* 0x0000000a2f2e7c20 */ /* 0x000fe40008410000 */
[C---:B------:R-:W-:Y:S01]  /*3c90*/  HMMA.16816.F32 R100, R8.reuse, R84, R100 ;  /* 0x000000540864723c */ /* 0x040fe20000001864 */
[----:B------:R-:W-:Y:S01]  /*3ca0*/  FMUL.FTZ R84, R89, UR10 ;  /* 0x0000000a59547c20 */ /* 0x000fe20008410000 */
[----:B------:R-:W-:Y:S01]  /*3cb0*/  FMUL.FTZ R85, R90, UR10 ;  /* 0x0000000a5a557c20 */ /* 0x000fe20008410000 */
[----:B------:R-:W-:Y:S01]  /*3cc0*/  FMUL.FTZ R89, R91, UR10 ;  /* 0x0000000a5b597c20 */ /* 0x000fe20008410000 */
[----:B----4-:R-:W-:Y:S01]  /*3cd0*/  FMUL.FTZ R56, R54, UR10 ;  /* 0x0000000a36387c20 */ /* 0x010fe20008410000 */
[----:B------:R-:W-:Y:S01]  /*3ce0*/  FMUL.FTZ R52, R52, UR10 ;  /* 0x0000000a34347c20 */ /* 0x000fe20008410000 */
[----:B------:R-:W-:Y:S01]  /*3cf0*/  FMUL.FTZ R4, R53, UR10 ;  /* 0x0000000a35047c20 */ /* 0x000fe20008410000 */
[----:B------:R-:W-:Y:S01]  /*3d00*/  FMUL.FTZ R54, R55, UR10 ;  /* 0x0000000a37367c20 */ /* 0x000fe20008410000 */
[----:B------:R-:W-:Y:S01]  /*3d10*/  HMMA.16816.F32 R80, R8, R86, R80 ;  /* 0x000000560850723c */ /* 0x000fe20000001850 */
[----:B------:R2:W4:Y:S02]  /*3d20*/  MUFU.TANH R2, R52 ;  /* 0x0000003400027308 */ /* 0x0005240000002400 */
[----:B------:R-:W-:Y:S01]  /*3d30*/  FMUL.FTZ R44, R42, UR10 ;  /* 0x0000000a2a2c7c20 */ /* 0x000fe20008410000 */
[----:B------:R-:W-:Y:S01]  /*3d40*/  FMUL.FTZ R41, R41, UR10 ;  /* 0x0000000a29297c20 */ /* 0x000fe20008410000 */
[----:B------:R-:W-:-:S03]  /*3d50*/  FMUL.FTZ R42, R43, UR10 ;  /* 0x0000000a2b2a7c20 */ /* 0x000fc60008410000 */
[----:B------:R-:W-:Y:S01]  /*3d60*/  HMMA.16816.F32 R60, R8, R28, R60 ;  /* 0x0000001c083c723c */ /* 0x000fe2000000183c */
[----:B------:R-:W-:Y:S01]  /*3d70*/  FMUL.FTZ R8, R40, UR10 ;  /* 0x0000000a28087c20 */ /* 0x000fe20008410000 */
[----:B------:R-:W1:Y:S01]  /*3d80*/  MUFU.TANH R84, R84 ;  /* 0x0000005400547308 */ /* 0x000e620000002400 */
[----:B------:R-:W-:Y:S01]  /*3d90*/  FMUL.FTZ R90, R100, UR10 ;  /* 0x0000000a645a7c20 */ /* 0x000fe20008410000 */
[----:B------:R-:W-:Y:S01]  /*3da0*/  FMUL.FTZ R86, R101, UR10 ;  /* 0x0000000a65567c20 */ /* 0x000fe20008410000 */
[----:B------:R-:W-:Y:S01]  /*3db0*/  FMUL.FTZ R87, R102, UR10 ;  /* 0x0000000a66577c20 */ /* 0x000fe20008410000 */
[----:B------:R-:W-:-:S04]  /*3dc0*/  FMUL.FTZ R91, R103, UR10 ;  /* 0x0000000a675b7c20 */ /* 0x000fc80008410000 */
        /* <DEDUP_REMOVED lines=10> */
[----:B------:R-:W1:Y:S08]  /*3e70*/  MUFU.TANH R90, R90 ;  /* 0x0000005a005a7308 */ /* 0x000e700000002400 */
[----:B------:R-:W1:Y:S08]  /*3e80*/  MUFU.TANH R86, R86 ;  /* 0x0000005600567308 */ /* 0x000e700000002400 */
[----:B------:R-:W1:Y:S08]  /*3e90*/  MUFU.TANH R87, R87 ;  /* 0x0000005700577308 */ /* 0x000e700000002400 */
[----:B------:R-:W1:Y:S08]  /*3ea0*/  MUFU.TANH R91, R91 ;  /* 0x0000005b005b7308 */ /* 0x000e700000002400 */
[----:B------:R-:W1:Y:S08]  /*3eb0*/  MUFU.TANH R80, R80 ;  /* 0x0000005000507308 */ /* 0x000e700000002400 */
[----:B------:R-:W1:Y:S08]  /*3ec0*/  MUFU.TANH R81, R81 ;  /* 0x0000005100517308 */ /* 0x000e700000002400 */
[----:B------:R-:W1:Y:S08]  /*3ed0*/  MUFU.TANH R82, R82 ;  /* 0x0000005200527308 */ /* 0x000e700000002400 */
[----:B------:R-:W1:Y:S08]  /*3ee0*/  MUFU.TANH R83, R83 ;  /* 0x0000005300537308 */ /* 0x000e700000002400 */
[----:B------:R2:W1:Y:S08]  /*3ef0*/  MUFU.TANH R131, R60 ;  /* 0x0000003c00837308 */ /* 0x0004700000002400 */
[----:B------:R2:W1:Y:S08]  /*3f00*/  MUFU.TANH R129, R61 ;  /* 0x0000003d00817308 */ /* 0x0004700000002400 */
[----:B------:R2:W1:Y:S08]  /*3f10*/  MUFU.TANH R132, R62 ;  /* 0x0000003e00847308 */ /* 0x0004700000002400 */
[----:B------:R2:W1:Y:S08]  /*3f20*/  MUFU.TANH R130, R63 ;  /* 0x0000003f00827308 */ /* 0x0004700000002400 */
[----:B------:R-:W1:Y:S08]  /*3f30*/  MUFU.TANH R4, R4 ;  /* 0x0000000400047308 */ /* 0x000e700000002400 */
[----:B------:R-:W1:Y:S08]  /*3f40*/  MUFU.TANH R56, R56 ;  /* 0x0000003800387308 */ /* 0x000e700000002400 */
[----:B------:R-:W1:Y:S08]  /*3f50*/  MUFU.TANH R54, R54 ;  /* 0x0000003600367308 */ /* 0x000e700000002400 */
[----:B------:R-:W1:Y:S08]  /*3f60*/  MUFU.TANH R5, R5 ;  /* 0x0000000500057308 */ /* 0x000e700000002400 */
[----:B------:R-:W1:Y:S08]  /*3f70*/  MUFU.TANH R49, R49 ;  /* 0x0000003100317308 */ /* 0x000e700000002400 */
[----:B------:R2:W1:Y:S08]  /*3f80*/  MUFU.TANH R52, R50 ;  /* 0x0000003200347308 */ /* 0x0004700000002400 */
        /* <DEDUP_REMOVED lines=8> */
[----:B------:R-:W1:Y:S01]  /*4010*/  MUFU.TANH R42, R42 ;  /* 0x0000002a002a7308 */ /* 0x000e620000002400 */
[----:B------:R-:W-:Y:S06]  /*4020*/  BAR.SYNC.DEFER_BLOCKING 0x0 ;  /* 0x0000000000007b1d */ /* 0x000fec0000010000 */
[----:B--234-:R-:W-:Y:S05]  /*4030*/  @!P4 BRA `(.L_x_535) ;  /* 0x00000008005cc947 */ /* 0x01cfea0003800000 */
        /* <DEDUP_REMOVED lines=11> */
.L_x_536:
[----:B------:R-:W2:Y:S01]  /*40f0*/  LDC R7, c[0x0][0x4f0] ;  /* 0x00013c00ff077b82 */ /* 0x000ea20000000800 */
[----:B------:R-:W-:Y:S01]  /*4100*/  IADD3 R14, PT, PT, R123, -0x100, RZ ;  /* 0xffffff007b0e7810 */ /* 0x000fe20007ffe0ff */
[----:B------:R-:W3:Y:S01]  /*4110*/  LDCU.64 UR6, c[0x0][0x3a0] ;  /* 0x00007400ff0677ac */ /* 0x000ee20008000a00 */
[----:B------:R-:W-:Y:S02]  /*4120*/  IABS R12, R122 ;  /* 0x0000007a000c7213 */ /* 0x000fe40000000000 */
[----:B------:R-:W-:Y:S02]  /*4130*/  IABS R10, R14 ;  /* 0x0000000e000a7213 */ /* 0x000fe40000000000 */
[-C--:B--2---:R-:W-:Y:S02]  /*4140*/  IABS R0, R7.reuse ;  /* 0x0000000700007213 */ /* 0x084fe40000000000 */
[----:B------:R-:W-:Y:S02]  /*4150*/  LOP3.LUT R14, R14, R7, RZ, 0x3c, !PT ;  /* 0x000000070e0e7212 */ /* 0x000fe400078e3cff */
[----:B------:R-:W2:Y:S02]  /*4160*/  I2F.RP R9, R0 ;  /* 0x0000000000097306 */ /* 0x000ea40000209400 */
[----:B------:R-:W-:-:S06]  /*4170*/  ISETP.GE.AND P1, PT, R14, RZ, PT ;  /* 0x000000ff0e00720c */ /* 0x000fcc0003f26270 */
[----:B--2---:R-:W2:Y:S02]  /*4180*/  MUFU.RCP R16, R9 ;  /* 0x0000000900107308 */ /* 0x004ea40000001000 */
[----:B--2---:R-:W-:-:S06]  /*4190*/  VIADD R16, R16, 0xffffffe ;  /* 0x0ffffffe10107836 */ /* 0x004fcc0000000000 */
[----:B------:R-:W2:Y:S02]  /*41a0*/  F2I.FTZ.U32.TRUNC.NTZ R17, R16 ;  /* 0x0000001000117305 */ /* 0x000ea4000021f000 */
[----:B--2---:R-:W-:Y:S02]  /*41b0*/  IMAD.MOV R15, RZ, RZ, -R17 ;  /* 0x000000ffff0f7224 */ /* 0x004fe400078e0a11 */
        /* <DEDUP_REMOVED lines=17> */
[----:B------:R-:W-:Y:S02]  /*42d0*/  LOP3.LUT R0, R122, R7, RZ, 0x3c, !PT ;  /* 0x000000077a007212 */ /* 0x000fe400078e3cff */
[----:B------:R-:W-:-:S02]  /*42e0*/  ISETP.NE.AND P2, PT, R7, RZ, PT ;  /* 0x000000ff0700720c */ /* 0x000fc40003f45270 */
        /* <DEDUP_REMOVED lines=9> */
[C---:B------:R-:W-:Y:S01]  /*4380*/  IMAD.WIDE R14, R9.reuse, 0x4, R182 ;  /* 0x00000004090e7825 */ /* 0x040fe200078e02b6 */
[----:B------:R-:W2:Y:S04]  /*4390*/  LDG.E R11, desc[UR16][R16.64] ;  /* 0x00000010100b7981 */ /* 0x000ea8000c1e1900 */
[----:B------:R-:W2:Y:S01]  /*43a0*/  LDG.E R0, desc[UR16][R14.64] ;  /* 0x000000100e007981 */ /* 0x000ea2000c1e1900 */
[----:B------:R-:W-:-:S04]  /*43b0*/  IMAD.IADD R10, R9, 0x1, -R10 ;  /* 0x00000001090a7824 */ /* 0x000fc800078e0a0a */
[----:B------:R-:W-:-:S04]  /*43c0*/  IMAD R7, R10, R7, -0x80 ;  /* 0xffffff800a077424 */ /* 0x000fc800078e0207 */
[----:B------:R-:W-:Y:S01]  /*43d0*/  IMAD.WIDE.U32 R12, R7, R136, RZ ;  /* 0x00000088070c7225 */ /* 0x000fe200078e00ff */
[----:B------:R-:W-:-:S05]  /*43e0*/  SHF.R.S32.HI R9, RZ, 0x1f, R7 ;  /* 0x0000001fff097819 */ /* 0x000fca0000011407 */
[----:B------:R-:W-:-:S04]  /*43f0*/  IMAD R10, R9, R136, RZ ;  /* 0x00000088090a7224 */ /* 0x000fc800078e02ff */
[----:B------:R-:W-:-:S04]  /*4400*/  IMAD R10, R7, R137, R10 ;  /* 0x00000089070a7224 */ /* 0x000fc800078e020a */
[----:B------:R-:W-:Y:S01]  /*4410*/  IMAD.IADD R13, R13, 0x1, R10 ;  /* 0x000000010d0d7824 */ /* 0x000fe200078e020a */
[----:B--2---:R-:W-:-:S04]  /*4420*/  IADD3 R0, PT, PT, R11, -R0, RZ ;  /* 0x800000000b007210 */ /* 0x004fc80007ffe0ff */
[----:B------:R-:W-:Y:S01]  /*4430*/  SHF.R.S32.HI R7, RZ, 0x1f, R0 ;  /* 0x0000001fff077819 */ /* 0x000fe20000011400 */
[----:B---3--:R-:W-:-:S04]  /*4440*/  IMAD.WIDE.U32 R10, R0, UR6, R12 ;  /* 0x00000006000a7c25 */ /* 0x008fc8000f8e000c */
[----:B------:R-:W-:Y:S01]  /*4450*/  IMAD R7, R7, UR6, RZ ;  /* 0x0000000607077c24 */ /* 0x000fe2000f8e02ff */
[----:B------:R-:W-:-:S03]  /*4460*/  LEA R170, P1, R10, R170, 0x1 ;  /* 0x000000aa0aaa7211 */ /* 0x000fc600078208ff */
[----:B------:R-:W-:-:S05]  /*4470*/  IMAD R7, R0, UR7, R7 ;  /* 0x0000000700077c24 */ /* 0x000fca000f8e0207 */
[----:B------:R-:W-:-:S04]  /*4480*/  IADD3 R7, PT, PT, R11, R7, RZ ;  /* 0x000000070b077210 */ /* 0x000fc80007ffe0ff */
[----:B------:R-:W-:-:S07]  /*4490*/  LEA.HI.X R169, R10, R169, R7, 0x1, P1 ;  /* 0x000000a90aa97211 */ /* 0x000fce00008f0c07 */
.L_x_537:
[----:B------:R-:W2:Y:S01]  /*44a0*/  LDCU UR5, c[0x0][0x440] ;  /* 0x00008800ff0577ac */ /* 0x000ea20008000800 */
        /* <DEDUP_REMOVED lines=8> */
[----:B--2---:R-:W-:Y:S02]  /*4530*/  ISETP.GE.AND P3, PT, R180, UR5, PT ;  /* 0x00000005b4007c0c */ /* 0x004fe4000bf66270 */
        /* <DEDUP_REMOVED lines=16> */
[----:B--2---:R-:W-:-:S05]  /*4640*/  @!P1 IMAD.MOV.U32 R171, RZ, RZ, R169 ;  /* 0x000000ffffab9224 */ /* 0x004fca00078e00a9 */
        /* <DEDUP_REMOVED lines=51> */
.L_x_539:
[----:B------:R2:W-:Y:S02]  /*4980*/  STS.128 [R179+0x8800], RZ ;  /* 0x008800ffb3007388 */ /* 0x0005e40000000c00 */
.L_x_540:
[----:B------:R-:W-:Y:S05]  /*4990*/  BSYNC.RECONVERGENT B0 ;  /* 0x0000000000007941 */ /* 0x000fea0003800200 */
.L_x_538:
[----:B------:R-:W0:Y:S02]  /*49a0*/  LDGDEPBAR ;  /* 0x00000000000079af */ /* 0x000e240000000000 */
.L_x_535:
[C---:B------:R-:W-:Y:S01]  /*49b0*/  VIADD R7, R111.reuse, 0x1 ;  /* 0x000000016f077836 */ /* 0x040fe20000000000 */
[----:B------:R-:W5:Y:S01]  /*49c0*/  LDCU UR6, c[0x0][0x45c] ;  /* 0x00008b80ff0677ac */ /* 0x000f620008000800 */
[C---:B------:R-:W-:Y:S02]  /*49d0*/  VIADD R0, R111.reuse, 0x8 ;  /* 0x000000086f007836 */ /* 0x040fe40000000000 */
[----:B---34-:R-:W-:Y:S01]  /*49e0*/  VIADD R16, R111, 0x21 ;  /* 0x000000216f107836 */ /* 0x018fe20000000000 */
[-C--:B------:R-:W-:Y:S01]  /*49f0*/  ISETP.GE.AND P1, PT, R7, R139.reuse, PT ;  /* 0x0000008b0700720c */ /* 0x080fe20003f26270 */
[----:B------:R-:W-:Y:S01]  /*4a00*/  VIADD R17, R111, 0x29 ;  /* 0x000000296f117836 */ /* 0x000fe20000000000 */
[-C--:B------:R-:W-:Y:S01]  /*4a10*/  ISETP.GE.AND P3, PT, R7, R138.reuse, PT ;  /* 0x0000008a0700720c */ /* 0x080fe20003f66270 */
[C---:B------:R-:W-:Y:S01]  /*4a20*/  VIADD R7, R111.reuse, 0x9 ;  /* 0x000000096f077836 */ /* 0x040fe20000000000 */
[CC--:B------:R-:W-:Y:S01]  /*4a30*/  ISETP.GE.AND P5, PT, R0.reuse, R139.reuse, PT ;  /* 0x0000008b0000720c */ /* 0x0c0fe20003fa6270 */
[C---:B------:R-:W-:Y:S01]  /*4a40*/  VIADD R31, R111.reuse, 0x50 ;  /* 0x000000506f1f7836 */ /* 0x040fe20000000000 */
[-C--:B------:R-:W-:Y:S01]  /*4a50*/  ISETP.GE.AND P2, PT, R0, R138.reuse, PT ;  /* 0x0000008a0000720c */ /* 0x080fe20003f46270 */
[----:B------:R-:W-:Y:S01]  /*4a60*/  VIADD R0, R111, 0x10 ;  /* 0x000000106f007836 */ /* 0x000fe20000000000 */
[----:B------:R-:W-:Y:S01]  /*4a70*/  FSEL R93, R93, -INF , !P1 ;  /* 0xff8000005d5d7808 */ /* 0x000fe20004800000 */
[----:B------:R-:W-:Y:S01]  /*4a80*/  VIADD R29, R111, 0x51 ;  /* 0x000000516f1d7836 */ /* 0x000fe20000000000 */
[-C--:B------:R-:W-:Y:S01]  /*4a90*/  ISETP.GE.AND P6, PT, R7, R139.reuse, PT ;  /* 0x0000008b0700720c */ /* 0x080fe20003fc6270 */
[----:B------:R-:W-:Y:S01]  /*4aa0*/  VIADD R27, R111, 0x58 ;  /* 0x000000586f1b7836 */ /* 0x000fe20000000000 */
[-C--:B------:R-:W-:Y:S01]  /*4ab0*/  ISETP.GE.AND P1, PT, R7, R138.reuse, PT ;  /* 0x0000008a0700720c */ /* 0x080fe20003f26270 */
[----:B------:R-:W-:Y:S01]  /*4ac0*/  VIADD R7, R111, 0x11 ;  /* 0x000000116f077836 */ /* 0x000fe20000000000 */
[----:B------:R-:W-:Y:S01]  /*4ad0*/  FSEL R10, R95, -INF , !P3 ;  /* 0xff8000005f0a7808 */ /* 0x000fe20005800000 */
[C---:B------:R-:W-:Y:S01]  /*4ae0*/  VIADD R26, R111.reuse, 0x59 ;  /* 0x000000596f1a7836 */ /* 0x040fe20000000000 */
[----:B------:R-:W-:Y:S01]  /*4af0*/  FSEL R11, R110, -INF , !P5 ;  /* 0xff8000006e0b7808 */ /* 0x000fe20006800000 */
[C---:B------:R-:W-:Y:S01]  /*4b00*/  VIADD R25, R111.reuse, 0x60 ;  /* 0x000000606f197836 */ /* 0x040fe20000000000 */
[CC--:B------:R-:W-:Y:S01]  /*4b10*/  ISETP.GE.AND P3, PT, R0.reuse, R139.reuse, PT ;  /* 0x0000008b0000720c */ /* 0x0c0fe20003f66270 */
[C---:B------:R-:W-:Y:S01]  /*4b20*/  VIADD R24, R111.reuse, 0x61 ;  /* 0x000000616f187836 */ /* 0x040fe20000000000 */
[-C--:B------:R-:W-:Y:S01]  /*4b30*/  ISETP.GE.AND P5, PT, R0, R138.reuse, PT ;  /* 0x0000008a0000720c */ /* 0x080fe20003fa6270 */
[C---:B------:R-:W-:Y:S01]  /*4b40*/  VIADD R0, R111.reuse, 0x18 ;  /* 0x000000186f007836 */ /* 0x040fe20000000000 */
[----:B------:R-:W-:Y:S01]  /*4b50*/  FSEL R114, R114, -INF , !P2 ;  /* 0xff80000072727808 */ /* 0x000fe20005000000 */
[C---:B------:R-:W-:Y:S01]  /*4b60*/  VIADD R23, R111.reuse, 0x68 ;  /* 0x000000686f177836 */ /* 0x040fe20000000000 */
[----:B------:R-:W-:Y:S01]  /*4b70*/  FSEL R13, R112, -INF , !P6 ;  /* 0xff800000700d7808 */ /* 0x000fe20007000000 */
[----:B------:R-:W-:Y:S01]  /*4b80*/  VIADD R21, R111, 0x69 ;  /* 0x000000696f157836 */ /* 0x000fe20000000000 */
[-C--:B------:R-:W-:Y:S01]  /*4b90*/  ISETP.GE.AND P2, PT, R7, R139.reuse, PT ;  /* 0x0000008b0700720c */ /* 0x080fe20003f46270 */
[----:B------:R-:W-:Y:S01]  /*4ba0*/  VIADD R20, R111, 0x70 ;  /* 0x000000706f147836 */ /* 0x000fe20000000000 */
[-C--:B------:R-:W-:Y:S01]  /*4bb0*/  ISETP.GE.AND P6, PT, R7, R138.reuse, PT ;  /* 0x0000008a0700720c */ /* 0x080fe20003fc6270 */
[----:B------:R-:W-:Y:S01]  /*4bc0*/  VIADD R7, R111, 0x19 ;  /* 0x000000196f077836 */ /* 0x000fe20000000000 */
[----:B------:R-:W-:Y:S01]  /*4bd0*/  FSEL R12, R115, -INF , !P1 ;  /* 0xff800000730c7808 */ /* 0x000fe20004800000 */
[----:B------:R-:W-:Y:S01]  /*4be0*/  VIADD R19, R111, 0x71 ;  /* 0x000000716f137836 */ /* 0x000fe20000000000 */
[----:B------:R-:W-:Y:S01]  /*4bf0*/  FSEL R15, R104, -INF , !P3 ;  /* 0xff800000680f7808 */ /* 0x000fe20005800000 */
[----:B------:R-:W-:Y:S01]  /*4c00*/  IMAD.IADD R118, R109, 0x1, R108 ;  /* 0x000000016d767824 */ /* 0x000fe200078e026c */
[C---:B------:R-:W-:Y:S01]  /*4c10*/  ISETP.GE.AND P1, PT, R0.reuse, R139, PT ;  /* 0x0000008b0000720c */ /* 0x040fe20003f26270 */
[----:B------:R-:W-:Y:S01]  /*4c20*/  IMAD.MOV.U32 R186, RZ, RZ, -0x1 ;  /* 0xffffffffffba7424 */ /* 0x000fe200078e00ff */
[----:B------:R-:W-:Y:S01]  /*4c30*/  ISETP.GE.AND P3, PT, R0, R138, PT ;  /* 0x0000008a0000720c */ /* 0x000fe20003f66270 */
[----:B------:R-:W-:Y:S01]  /*4c40*/  VIADD R0, R111, 0x20 ;  /* 0x000000206f007836 */ /* 0x000fe20000000000 */
        /* <DEDUP_REMOVED lines=9> */
[----:B-1----:R-:W-:Y:S02]  /*4ce0*/  FSEL R18, R85, -INF , !P3 ;  /* 0xff80000055127808 */ /* 0x002fe40005800000 */
[----:B------:R-:W-:Y:S02]  /*4cf0*/  FSEL R9, R84, -INF , !P5 ;  /* 0xff80000054097808 */ /* 0x000fe40006800000 */
[C---:B------:R-:W-:Y:S02]  /*4d00*/  ISETP.GE.AND P3, PT, R16.reuse, R139, PT ;  /* 0x0000008b1000720c */ /* 0x040fe40003f66270 */
[----:B------:R-:W-:Y:S02]  /*4d10*/  ISETP.GE.AND P5, PT, R16, R138, PT ;  /* 0x0000008a1000720c */ /* 0x000fe40003fa6270 */
[----:B------:R-:W-:-:S02]  /*4d20*/  FSEL R16, R89, -INF , !P2 ;  /* 0xff80000059107808 */ /* 0x000fc40005000000 */
[----:B------:R-:W-:Y:S02]  /*4d30*/  FSEL R59, R90, -INF , !P6 ;  /* 0xff8000005a3b7808 */ /* 0x000fe40007000000 */
[C---:B------:R-:W-:Y:S02]  /*4d40*/  ISETP.GE.AND P2, PT, R0.reuse, R139, PT ;  /* 0x0000008b0000720c */ /* 0x040fe40003f46270 */
[----:B------:R-:W-:Y:S01]  /*4d50*/  ISETP.GE.AND P6, PT, R0, R138, PT ;  /* 0x0000008a0000720c */ /* 0x000fe20003fc6270 */
[----:B------:R-:W-:Y:S01]  /*4d60*/  VIADD R0, R111, 0x30 ;  /* 0x000000306f007836 */ /* 0x000fe20000000000 */
[----:B------:R-:W-:Y:S02]  /*4d70*/  FSEL R30, R91, -INF , !P5 ;  /* 0xff8000005b1e7808 */ /* 0x000fe40006800000 */
[----:B------:R-:W-:Y:S02]  /*4d80*/  FSEL R151, R80, -INF , !P2 ;  /* 0xff80000050977808 */ /* 0x000fe40005000000 */
[----:B------:R-:W-:-:S02]  /*4d90*/  FSEL R149, R86, -INF , !P3 ;  /* 0xff80000056957808 */ /* 0x000fc40005800000 */
[C---:B------:R-:W-:Y:S02]  /*4da0*/  ISETP.GE.AND P5, PT, R0.reuse, R139, PT ;  /* 0x0000008b0000720c */ /* 0x040fe40003fa6270 */
[-C--:B------:R-:W-:Y:S01]  /*4db0*/  ISETP.GE.AND P2, PT, R0, R138.reuse, PT ;  /* 0x0000008a0000720c */ /* 0x080fe20003f46270 */
[----:B------:R-:W-:Y:S01]  /*4dc0*/  VIADD R0, R111, 0x38 ;  /* 0x000000386f007836 */ /* 0x000fe20000000000 */
[----:B------:R-:W-:Y:S02]  /*4dd0*/  ISETP.GE.AND P3, PT, R17, R138, PT ;  /* 0x0000008a1100720c */ /* 0x000fe40003f66270 */
[----:B------:R-:W-:Y:S02]  /*4de0*/  FSEL R28, R87, -INF , !P1 ;  /* 0xff800000571c7808 */ /* 0x000fe40004800000 */
[----:B------:R-:W-:Y:S02]  /*4df0*/  FSEL R148, R83, -INF , !P3 ;  /* 0xff80000053947808 */ /* 0x000fe40005800000 */
[----:B------:R-:W-:-:S02]  /*4e00*/  FSEL R141, R76, -INF , !P5 ;  /* 0xff8000004c8d7808 */ /* 0x000fc40006800000 */
[-C--:B------:R-:W-:Y:S01]  /*4e10*/  ISETP.GE.AND P1, PT, R17, R139.reuse, PT ;  /* 0x0000008b1100720c */ /* 0x080fe20003f26270 */
[C---:B------:R-:W-:Y:S01]  /*4e20*/  VIADD R17, R111.reuse, 0x31 ;  /* 0x000000316f117836 */ /* 0x040fe20000000000 */
        /* <DEDUP_REMOVED lines=13> */
[-C--:B------:R-:W-:Y:S02]  /*4f00*/  ISETP.GE.AND P3, PT, R111, R138.reuse, PT ;  /* 0x0000008a6f00720c */ /* 0x080fe40003f66270 */
[C---:B------:R-:W-:Y:S02]  /*4f10*/  ISETP.GE.AND P2, PT, R17.reuse, R139, PT ;  /* 0x0000008b1100720c */ /* 0x040fe40003f46270 */
[----:B------:R-:W-:Y:S01]  /*4f20*/  ISETP.GE.AND P6, PT, R17, R138, PT ;  /* 0x0000008a1100720c */ /* 0x000fe20003fc6270 */
[----:B------:R-:W-:Y:S01]  /*4f30*/  VIADD R17, R111, 0x41 ;  /* 0x000000416f117836 */ /* 0x000fe20000000000 */
[----:B------:R-:W-:Y:S02]  /*4f40*/  FSEL R94, R94, -INF , !P3 ;  /* 0xff8000005e5e7808 */ /* 0x000fe40005800000 */
[----:B------:R-:W-:Y:S02]  /*4f50*/  FSEL R58, R73, -INF , !P5 ;  /* 0xff800000493a7808 */ /* 0x000fe40006800000 */
[----:B------:R-:W-:-:S02]  /*4f60*/  FSEL R57, R72, -INF , !P2 ;  /* 0xff80000048397808 */ /* 0x000fc40005000000 */
[CC--:B------:R-:W-:Y:S02]  /*4f70*/  ISETP.GE.AND P5, PT, R17.reuse, R139.reuse, PT ;  /* 0x0000008b1100720c */ /* 0x0c0fe40003fa6270 */
[----:B------:R-:W-:Y:S02]  /*4f80*/  ISETP.GE.AND P2, PT, R17, R138, PT ;  /* 0x0000008a1100720c */ /* 0x000fe40003f46270 */
[----:B------:R-:W-:Y:S02]  /*4f90*/  FMNMX3.FTZ R17, R94, R10, R114, !PT ;  /* 0x0000000a5e117276 */ /* 0x000fe40007810072 */
[----:B------:R-:W-:Y:S02]  /*4fa0*/  FSEL R64, R79, -INF , !P1 ;  /* 0xff8000004f407808 */ /* 0x000fe40004800000 */
[----:B------:R-:W-:Y:S02]  /*4fb0*/  FMNMX3.FTZ R17, R17, R12, R106, !PT ;  /* 0x0000000c11117276 */ /* 0x000fe4000781006a */
[----:B------:R-:W-:Y:S01]  /*4fc0*/  ISETP.GE.AND P1, PT, R0, R139, PT ;  /* 0x0000008b0000720c */ /* 0x000fe20003f26270 */
[----:B------:R-:W-:Y:S01]  /*4fd0*/  VIADD R0, R111, 0x48 ;  /* 0x000000486f007836 */ /* 0x000fe20000000000 */
[----:B------:R-:W-:-:S02]  /*4fe0*/  FMNMX3.FTZ R17, R17, R14, R18, !PT ;  /* 0x0000000e11117276 */ /* 0x000fc40007810012 */
[----:B------:R-:W-:Y:S02]  /*4ff0*/  FSEL R60, R74, -INF , !P6 ;  /* 0xff8000004a3c7808 */ /* 0x000fe40007000000 */
[----:B------:R-:W-:Y:S02]  /*5000*/  FMNMX3.FTZ R17, R17, R16, R28, !PT ;  /* 0x0000001011117276 */ /* 0x000fe4000781001c */
[----:B------:R-:W-:Y:S02]  /*5010*/  FSEL R147, R147, -INF , !P1 ;  /* 0xff80000093937808 */ /* 0x000fe40004800000 */
[----:B------:R-:W-:Y:S02]  /*5020*/  FMNMX3.FTZ R17, R17, R30, R146, !PT ;  /* 0x0000001e11117276 */ /* 0x000fe40007810092 */
[----:B------:R-:W-:Y:S02]  /*5030*/  ISETP.GE.AND P6, PT, R0, R139, PT ;  /* 0x0000008b0000720c */ /* 0x000fe40003fc6270 */
[----:B------:R-:W-:-:S02]  /*5040*/  FMNMX3.FTZ R17, R17, R148, R62, !PT ;  /* 0x0000009411117276 */ /* 0x000fc4000781003e */
[----:B------:R-:W-:Y:S01]  /*5050*/  ISETP.GE.AND P1, PT, R0, R138, PT ;  /* 0x0000008a0000720c */ /* 0x000fe20003f26270 */
[----:B------:R-:W-:Y:S01]  /*5060*/  VIADD R0, R111, 0x49 ;  /* 0x000000496f007836 */ /* 0x000fe20000000000 */
[----:B------:R-:W-:Y:S02]  /*5070*/  FMNMX3.FTZ R17, R17, R64, R58, !PT ;  /* 0x0000004011117276 */ /* 0x000fe4000781003a */
[----:B------:R-:W-:Y:S02]  /*5080*/  ISETP.GE.AND P3, PT, R111, R139, PT ;  /* 0x0000008b6f00720c */ /* 0x000fe40003f66270 */
[----:B------:R-:W-:Y:S02]  /*5090*/  FMNMX3.FTZ R33, R17, R60, R142, !PT ;  /* 0x0000003c11217276 */ /* 0x000fe4000781008e */
[----:B------:R-:W-:Y:S02]  /*50a0*/  FSEL R17, R92, -INF , !P3 ;  /* 0xff8000005c117808 */ /* 0x000fe40005800000 */
[----:B------:R-:W-:-:S02]  /*50b0*/  FSEL R144, R144, -INF , !P2 ;  /* 0xff80000090907808 */ /* 0x000fc40005000000 */
[-C--:B------:R-:W-:Y:S02]  /*50c0*/  ISETP.GE.AND P2, PT, R0, R138.reuse, PT ;  /* 0x0000008a0000720c */ /* 0x080fe40003f46270 */
[----:B------:R-:W-:Y:S02]  /*50d0*/  FSEL R134, R134, -INF , !P1 ;  /* 0xff80000086867808 */ /* 0x000fe40004800000 */
[-C--:B------:R-:W-:Y:S02]  /*50e0*/  ISETP.GE.AND P1, PT, R31, R138.reuse, PT ;  /* 0x0000008a1f00720c */ /* 0x080fe40003f26270 */
[----:B------:R-:W-:Y:S02]  /*50f0*/  FMNMX3.FTZ R32, R17, R93, R11, !PT ;  /* 0x0000005d11207276 */ /* 0x000fe4000781000b */
[----:B------:R-:W-:Y:S02]  /*5100*/  FSEL R140, R140, -INF , !P2 ;  /* 0xff8000008c8c7808 */ /* 0x000fe40005000000 */
[----:B------:R-:W-:-:S02]  /*5110*/  ISETP.GE.AND P2, PT, R29, R138, PT ;  /* 0x0000008a1d00720c */ /* 0x000fc40003f46270 */
[----:B------:R-:W-:Y:S02]  /*5120*/  FSEL R132, R132, -INF , !P1 ;  /* 0xff80000084847808 */ /* 0x000fe40004800000 */
[----:B------:R-:W-:Y:S02]  /*5130*/  ISETP.GE.AND P1, PT, R27, R138, PT ;  /* 0x0000008a1b00720c */ /* 0x000fe40003f26270 */
[----:B------:R-:W-:Y:S02]  /*5140*/  FMNMX3.FTZ R32, R32, R13, R15, !PT ;  /* 0x0000000d20207276 */ /* 0x000fe4000781000f */
[----:B------:R-:W-:Y:S02]  /*5150*/  FSEL R130, R130, -INF , !P2 ;  /* 0xff80000082827808 */ /* 0x000fe40005000000 */
[----:B------:R-:W-:Y:S02]  /*5160*/  FMNMX3.FTZ R33, R33, R144, R134, !PT ;  /* 0x0000009021217276 */ /* 0x000fe40007810086 */
[----:B------:R-:W-:-:S02]  /*5170*/  ISETP.GE.AND P2, PT, R26, R138, PT ;  /* 0x0000008a1a00720c */ /* 0x000fc40003f46270 */
[----:B------:R-:W-:Y:S02]  /*5180*/  FSEL R128, R128, -INF , !P1 ;  /* 0xff80000080807808 */ /* 0x000fe40004800000 */
[----:B------:R-:W-:Y:S02]  /*5190*/  FMNMX3.FTZ R32, R32, R105, R7, !PT ;  /* 0x0000006920207276 */ /* 0x000fe40007810007 */
[----:B------:R-:W-:Y:S02]  /*51a0*/  ISETP.GE.AND P1, PT, R25, R138, PT ;  /* 0x0000008a1900720c */ /* 0x000fe40003f26270 */
[----:B------:R-:W-:Y:S02]  /*51b0*/  FMNMX3.FTZ R33, R33, R140, R132, !PT ;  /* 0x0000008c21217276 */ /* 0x000fe40007810084 */
[----:B------:R-:W-:Y:S02]  /*51c0*/  FSEL R126, R126, -INF , !P2 ;  /* 0xff8000007e7e7808 */ /* 0x000fe40005000000 */
[----:B------:R-:W-:-:S02]  /*51d0*/  FMNMX3.FTZ R32, R32, R9, R59, !PT ;  /* 0x0000000920207276 */ /* 0x000fc4000781003b */
[-C--:B------:R-:W-:Y:S02]  /*51e0*/  ISETP.GE.AND P2, PT, R24, R138.reuse, PT ;  /* 0x0000008a1800720c */ /* 0x080fe40003f46270 */
[----:B------:R-:W-:Y:S02]  /*51f0*/  FSEL R56, R56, -INF , !P1 ;  /* 0xff80000038387808 */ /* 0x000fe40004800000 */
[----:B------:R-:W-:Y:S02]  /*5200*/  ISETP.GE.AND P1, PT, R23, R138, PT ;  /* 0x0000008a1700720c */ /* 0x000fe40003f26270 */
[----:B------:R-:W-:Y:S02]  /*5210*/  FMNMX3.FTZ R33, R33, R130, R128, !PT ;  /* 0x0000008221217276 */ /* 0x000fe40007810080 */
[----:B------:R-:W-:Y:S02]  /*5220*/  FSEL R143, R143, -INF , !P5 ;  /* 0xff8000008f8f7808 */ /* 0x000fe40006800000 */
[----:B------:R-:W-:-:S02]  /*5230*/  FMNMX3.FTZ R32, R32, R149, R151, !PT ;  /* 0x0000009520207276 */ /* 0x000fc40007810097 */
[----:B------:R-:W-:Y:S01]  /*5240*/  ISETP.GE.AND P5, PT, R0, R139, PT ;  /* 0x0000008b0000720c */ /* 0x000fe20003fa6270 */
[C---:B------:R-:W-:Y:S01]  /*5250*/  VIADD R0, R111.reuse, 0x78 ;  /* 0x000000786f007836 */ /* 0x040fe20000000000 */
[----:B------:R-:W-:Y:S01]  /*5260*/  FSEL R54, R54, -INF , !P2 ;  /* 0xff80000036367808 */ /* 0x000fe20005000000 */
[----:B------:R-:W-:Y:S01]  /*5270*/  VIADD R111, R111, 0x79 ;  /* 0x000000796f6f7836 */ /* 0x000fe20000000000 */
[-C--:B------:R-:W-:Y:S02]  /*5280*/  ISETP.GE.AND P2, PT, R21, R138.reuse, PT ;  /* 0x0000008a1500720c */ /* 0x080fe40003f46270 */
[----:B------:R-:W-:Y:S02]  /*5290*/  FSEL R52, R52, -INF , !P1 ;  /* 0xff80000034347808 */ /* 0x000fe40004800000 */
[----:B------:R-:W-:Y:S02]  /*52a0*/  ISETP.GE.AND P1, PT, R20, R138, PT ;  /* 0x0000008a1400720c */ /* 0x000fe40003f26270 */
[----:B------:R-:W-:-:S02]  /*52b0*/  FMNMX3.FTZ R33, R33, R126, R56, !PT ;  /* 0x0000007e21217276 */ /* 0x000fc40007810038 */
[----:B------:R-:W-:Y:S02]  /*52c0*/  FMNMX3.FTZ R32, R32, R55, R141, !PT ;  /* 0x0000003720207276 */ /* 0x000fe4000781008d */
[----:B------:R-:W-:Y:S02]  /*52d0*/  FSEL R22, R22, -INF , !P2 ;  /* 0xff80000016167808 */ /* 0x000fe40005000000 */
[-C--:B------:R-:W-:Y:S02]  /*52e0*/  ISETP.GE.AND P3, PT, R19, R138.reuse, PT ;  /* 0x0000008a1300720c */ /* 0x080fe40003f66270 */
[----:B------:R-:W-:Y:S02]  /*52f0*/  ISETP.GE.AND P2, PT, R0, R138, PT ;  /* 0x0000008a0000720c */ /* 0x000fe40003f46270 */
[----:B------:R-:W-:Y:S02]  /*5300*/  FSEL R48, R48, -INF , !P1 ;  /* 0xff80000030307808 */ /* 0x000fe40004800000 */
[----:B------:R-:W-:-:S02]  /*5310*/  FMNMX3.FTZ R33, R33, R54, R52, !PT ;  /* 0x0000003621217276 */ /* 0x000fc40007810034 */
[----:B------:R-:W-:Y:S02]  /*5320*/  FMNMX3.FTZ R32, R32, R61, R133, !PT ;  /* 0x0000003d20207276 */ /* 0x000fe40007810085 */
[----:B------:R-:W-:Y:S02]  /*5330*/  ISETP.GE.AND P1, PT, R111, R138, PT ;  /* 0x0000008a6f00720c */ /* 0x000fe40003f26270 */
[----:B------:R-:W-:Y:S02]  /*5340*/  FSEL R46, R46, -INF , !P3 ;  /* 0xff8000002e2e7808 */ /* 0x000fe40005800000 */
[----:B------:R-:W-:Y:S02]  /*5350*/  FSEL R44, R44, -INF , !P2 ;  /* 0xff8000002c2c7808 */ /* 0x000fe40005000000 */
[----:B------:R-:W-:Y:S02]  /*5360*/  FMNMX3.FTZ R33, R33, R22, R48, !PT ;  /* 0x0000001621217276 */ /* 0x000fe40007810030 */
[----:B------:R-:W-:-:S02]  /*5370*/  ISETP.GE.AND P2, PT, R31, R139, PT ;  /* 0x0000008b1f00720c */ /* 0x000fc40003f46270 */
[----:B------:R-:W-:Y:S02]  /*5380*/  FSEL R145, R145, -INF , !P6 ;  /* 0xff80000091917808 */ /* 0x000fe40007000000 */
[----:B------:R-:W-:Y:S02]  /*5390*/  FMNMX3.FTZ R32, R32, R57, R147, !PT ;  /* 0x0000003920207276 */ /* 0x000fe40007810093 */
[----:B------:R-:W-:Y:S02]  /*53a0*/  FSEL R42, R42, -INF , !P1 ;  /* 0xff8000002a2a7808 */ /* 0x000fe40004800000 */
[----:B------:R-:W-:Y:S02]  /*53b0*/  FMNMX3.FTZ R33, R33, R46, R44, !PT ;  /* 0x0000002e21217276 */ /* 0x000fe4000781002c */
[-C--:B------:R-:W-:Y:S02]  /*53c0*/  ISETP.GE.AND P3, PT, R29, R139.reuse, PT ;  /* 0x0000008b1d00720c */ /* 0x080fe40003f66270 */
[----:B------:R-:W-:-:S02]  /*53d0*/  ISETP.GE.AND P1, PT, R27, R139, PT ;  /* 0x0000008b1b00720c */ /* 0x000fc40003f26270 */
[----:B------:R-:W-:Y:S02]  /*53e0*/  FSEL R135, R135, -INF , !P5 ;  /* 0xff80000087877808 */ /* 0x000fe40006800000 */
[----:B------:R-:W-:Y:S02]  /*53f0*/  FSEL R131, R131, -INF , !P2 ;  /* 0xff80000083837808 */ /* 0x000fe40005000000 */
[----:B------:R-:W-:Y:S02]  /*5400*/  FMNMX3.FTZ R32, R32, R143, R145, !PT ;  /* 0x0000008f20207276 */ /* 0x000fe40007810091 */
[----:B------:R-:W-:Y:S02]  /*5410*/  FMNMX.FTZ R27, R42, R33, !PT ;  /* 0x000000212a1b7209 */ /* 0x000fe40007810000 */
[-C--:B------:R-:W-:Y:S02]  /*5420*/  ISETP.GE.AND P6, PT, R26, R139.reuse, PT ;  /* 0x0000008b1a00720c */ /* 0x080fe40003fc6270 */
[----:B------:R-:W-:Y:S01]  /*5430*/  ISETP.GE.AND P5, PT, R25, R139, PT ;  /* 0x0000008b1900720c */ /* 0x000fe20003fa6270 */
[----:B------:R-:W1:Y:S01]  /*5440*/  SHFL.BFLY PT, R26, R27, 0x2, 0x1f ;  /* 0x0c401f001b1a7f89 */ /* 0x000e6200000e0000 */
        /* <DEDUP_REMOVED lines=8> */
[-C--:B------:R-:W-:Y:S02]  /*54d0*/  ISETP.GE.AND P1, PT, R21, R139.reuse, PT ;  /* 0x0000008b1500720c */ /* 0x080fe40003f26270 */
[----:B------:R-:W-:Y:S02]  /*54e0*/  ISETP.GE.AND P6, PT, R20, R139, PT ;  /* 0x0000008b1400720c */ /* 0x000fe40003fc6270 */
[----:B------:R-:W-:Y:S02]  /*54f0*/  FSEL R23, R4, -INF , !P2 ;  /* 0xff80000004177808 */ /* 0x000fe40005000000 */
[----:B------:R-:W-:Y:S02]  /*5500*/  FSEL R21, R5, -INF , !P3 ;  /* 0xff80000005157808 */ /* 0x000fe40005800000 */
[----:B------:R-:W-:-:S02]  /*5510*/  FMNMX3.FTZ R32, R32, R125, R53, !PT ;  /* 0x0000007d20207276 */ /* 0x000fc40007810035 */
[-C--:B------:R-:W-:Y:S02]  /*5520*/  ISETP.GE.AND P5, PT, R19, R139.reuse, PT ;  /* 0x0000008b1300720c */ /* 0x080fe40003fa6270 */
[----:B------:R-:W-:Y:S02]  /*5530*/  ISETP.GE.AND P2, PT, R0, R139, PT ;  /* 0x0000008b0000720c */ /* 0x000fe40003f46270 */
[----:B------:R-:W-:Y:S02]  /*5540*/  FSEL R49, R49, -INF , !P1 ;  /* 0xff80000031317808 */ /* 0x000fe40004800000 */
[----:B------:R-:W-:Y:S02]  /*5550*/  FSEL R47, R6, -INF , !P6 ;  /* 0xff800000062f7808 */ /* 0x000fe40007000000 */
[----:B------:R-:W-:Y:S02]  /*5560*/  FMNMX3.FTZ R32, R32, R23, R21, !PT ;  /* 0x0000001720207276 */ /* 0x000fe40007810015 */
[----:B------:R-:W-:-:S02]  /*5570*/  ISETP.GE.AND P3, PT, R111, R139, PT ;  /* 0x0000008b6f00720c */ /* 0x000fc40003f66270 */
[----:B------:R-:W-:Y:S02]  /*5580*/  FSEL R45, R45, -INF , !P5 ;  /* 0xff8000002d2d7808 */ /* 0x000fe40006800000 */
[----:B------:R-:W-:Y:S02]  /*5590*/  FSEL R43, R8, -INF , !P2 ;  /* 0xff800000082b7808 */ /* 0x000fe40005000000 */
[----:B------:R-:W-:Y:S02]  /*55a0*/  FMNMX3.FTZ R32, R32, R49, R47, !PT ;  /* 0x0000003120207276 */ /* 0x000fe4000781002f */
[----:B------:R-:W-:Y:S02]  /*55b0*/  FSEL R41, R41, -INF , !P3 ;  /* 0xff80000029297808 */ /* 0x000fe40005800000 */
[----:B------:R-:W-:Y:S02]  /*55c0*/  FMNMX3.FTZ R32, R32, R45, R43, !PT ;  /* 0x0000002d20207276 */ /* 0x000fe4000781002b */
[----:B-1----:R-:W-:-:S02]  /*55d0*/  FMNMX.FTZ R26, R27, R26, !PT ;  /* 0x0000001a1b1a7209 */ /* 0x002fc40007810000 */
[----:B------:R-:W-:Y:S02]  /*55e0*/  FMNMX.FTZ R19, R41, R32, !PT ;  /* 0x0000002029137209 */ /* 0x000fe40007810000 */
[----:B------:R-:W-:Y:S01]  /*55f0*/  LEA R118, R118, UR4, 0x1 ;  /* 0x0000000476767c11 */ /* 0x000fe2000f8e08ff */
[----:B------:R-:W1:Y:S04]  /*5600*/  SHFL.BFLY PT, R5, R26, 0x1, 0x1f ;  /* 0x0c201f001a057f89 */ /* 0x000e6800000e0000 */
[----:B------:R-:W3:Y:S01]  /*5610*/  SHFL.BFLY PT, R4, R19, 0x2, 0x1f ;  /* 0x0c401f0013047f89 */ /* 0x000ee200000e0000 */
[----:B------:R-:W-:-:S03]  /*5620*/  IMAD.IADD R116, R3, 0x1, R118 ;  /* 0x0000000103747824 */ /* 0x000fc600078e0276 */
[----:B------:R-:W-:Y:S04]  /*5630*/  LDSM.16.MT88.4 R108, [R118+0x9000] ;  /* 0x00900000766c783b */ /* 0x000fe80000004200 */
[----:B------:R-:W-:Y:S04]  /*5640*/  LDSM.16.MT88.4 R84, [R116+0xb000] ;  /* 0x00b000007454783b */ /* 0x000fe80000004200 */
[----:B------:R-:W-:Y:S04]  /*5650*/  LDSM.16.MT88.4 R72, [R118+0x9400] ;  /* 0x009400007648783b */ /* 0x000fe80000004200 */
[----:B------:R-:W-:Y:S01]  /*5660*/  LDSM.16.MT88.4 R100, [R116+0x9000] ;  /* 0x009000007464783b */ /* 0x000fe20000004200 */
[----:B-1----:R-:W-:-:S03]  /*5670*/  FMNMX.FTZ R0, R26, R5, !PT ;  /* 0x000000051a007209 */ /* 0x002fc60007810000 */
[----:B------:R-:W-:Y:S01]  /*5680*/  LDSM.16.MT88.4 R76, [R118+0xd000] ;  /* 0x00d00000764c783b */ /* 0x000fe20000004200 */
[----:B---3--:R-:W-:Y:S01]  /*5690*/  FMNMX.FTZ R4, R19, R4, !PT ;  /* 0x0000000413047209 */ /* 0x008fe20007810000 */
[C---:B-----5:R-:W-:Y:S01]  /*56a0*/  FMUL.FTZ R39, R0.reuse, UR6 ;  /* 0x0000000600277c20 */ /* 0x060fe20008410000 */
[----:B------:R-:W-:Y:S01]  /*56b0*/  FSETP.NEU.FTZ.AND P1, PT, R0, -INF , PT ;  /* 0xff8000000000780b */ /* 0x000fe20003f3d000 */
[----:B------:R-:W-:Y:S03]  /*56c0*/  LDSM.16.MT88.4 R24, [R116+0x9400] ;  /* 0x009400007418783b */ /* 0x000fe60000004200 */
[----:B------:R-:W-:Y:S01]  /*56d0*/  FSEL R39, R39, RZ, P1 ;  /* 0x000000ff27277208 */ /* 0x000fe20000800000 */
[----:B------:R-:W1:Y:S04]  /*56e0*/  SHFL.BFLY PT, R5, R4, 0x1, 0x1f ;  /* 0x0c201f0004057f89 */ /* 0x000e6800000e0000 */
        /* <DEDUP_REMOVED lines=15> */
[--C-:B------:R-:W-:Y:S01]  /*57e0*/  FFMA.FTZ R142, R142, UR6, -R39.reuse ;  /* 0x000000068e8e7c23 */ /* 0x100fe20008010827 */
[--C-:B------:R-:W-:Y:S01]  /*57f0*/  FFMA.FTZ R134, R134, UR6, -R39.reuse ;  /* 0x0000000686867c23 */ /* 0x100fe20008010827 */
[--C-:B------:R-:W-:Y:S01]  /*5800*/  FFMA.FTZ R132, R132, UR6, -R39.reuse ;  /* 0x0000000684847c23 */ /* 0x100fe20008010827 */
[--C-:B------:R-:W-:Y:S01]  /*5810*/  FFMA.FTZ R128, R128, UR6, -R39.reuse ;  /* 0x0000000680807c23 */ /* 0x100fe20008010827 */
[--C-:B------:R-:W-:Y:S01]  /*5820*/  FFMA.FTZ R56, R56, UR6, -R39.reuse ;  /* 0x0000000638387c23 */ /* 0x100fe20008010827 */
[----:B-1----:R-:W-:Y:S01]  /*5830*/  FMNMX.FTZ R2, R4, R5, !PT ;  /* 0x0000000504027209 */ /* 0x002fe20007810000 */
[----:B------:R-:W-:Y:S01]  /*5840*/  FFMA.FTZ R52, R52, UR6, -R39 ;  /* 0x0000000634347c23 */ /* 0x000fe20008010827 */
[----:B------:R-:W-:Y:S02]  /*5850*/  MUFU.EX2 R63, R63 ;  /* 0x0000003f003f7308 */ /* 0x000fe40000000800 */
[C---:B------:R-:W-:Y:S01]  /*5860*/  FSETP.NEU.FTZ.AND P1, PT, R2.reuse, -INF , PT ;  /* 0xff8000000200780b */ /* 0x040fe20003f3d000 */
[----:B------:R-:W-:-:S05]  /*5870*/  FMUL.FTZ R40, R2, UR6 ;  /* 0x0000000602287c20 */ /* 0x000fca0008410000 */
[----:B------:R-:W-:Y:S01]  /*5880*/  FSEL R40, R40, RZ, P1 ;  /* 0x000000ff28287208 */ /* 0x000fe20000800000 */
[----:B------:R-:W1:Y:S01]  /*5890*/  MUFU.EX2 R38, R38 ;  /* 0x0000002600267308 */ /* 0x000e620000000800 */
[----:B---3--:R-:W-:Y:S01]  /*58a0*/  F2FP.F16.F32.PACK_AB R69, R65, R66 ;  /* 0x000000424145723e */ /* 0x008fe200000000ff */
[----:B------:R-:W-:Y:S01]  /*58b0*/  FADD.FTZ R66, R66, R65 ;  /* 0x0000004142427221 */ /* 0x000fe20000010000 */
[--C-:B------:R-:W-:Y:S01]  /*58c0*/  FFMA.FTZ R65, R54, UR6, -R39.reuse ;  /* 0x0000000636417c23 */ /* 0x100fe20008010827 */
[--C-:B------:R-:W-:Y:S01]  /*58d0*/  FFMA.FTZ R67, R17, UR6, -R40.reuse ;  /* 0x0000000611437c23 */ /* 0x100fe20008010828 */
[--C-:B------:R-:W-:Y:S01]  /*58e0*/  FFMA.FTZ R124, R93, UR6, -R40.reuse ;  /* 0x000000065d7c7c23 */ /* 0x100fe20008010828 */
[--C-:B------:R-:W-:Y:S01]  /*58f0*/  FFMA.FTZ R20, R11, UR6, -R40.reuse ;  /* 0x000000060b147c23 */ /* 0x100fe20008010828 */
[--C-:B------:R-:W-:Y:S01]  /*5900*/  FFMA.FTZ R51, R13, UR6, -R40.reuse ;  /* 0x000000060d337c23 */ /* 0x100fe20008010828 */
[--C-:B------:R-:W-:Y:S01]  /*5910*/  FFMA.FTZ R32, R9, UR6, -R40.reuse ;  /* 0x0000000609207c23 */ /* 0x100fe20008010828 */
[----:B------:R-:W3:Y:S01]  /*5920*/  LDSM.16.MT88.4 R92, [R118+0xb000] ;  /* 0x00b00000765c783b */ /* 0x000ee20000004200 */
[----:B------:R-:W-:Y:S01]  /*5930*/  MUFU.EX2 R67, R67 ;  /* 0x0000004300437308 */ /* 0x000fe20000000800 */
[--C-:B------:R-:W-:Y:S01]  /*5940*/  FFMA.FTZ R50, R15, UR6, -R40.reuse ;  /* 0x000000060f327c23 */ /* 0x100fe20008010828 */
[--C-:B------:R-:W-:Y:S01]  /*5950*/  FFMA.FTZ R35, R105, UR6, -R40.reuse ;  /* 0x0000000669237c23 */ /* 0x100fe20008010828 */
[----:B------:R-:W4:Y:S01]  /*5960*/  LDSM.16.MT88.4 R8, [R116+0xb400] ;  /* 0x00b400007408783b */ /* 0x000f220000004200 */
[--C-:B------:R-:W-:Y:S01]  /*5970*/  FFMA.FTZ R33, R7, UR6, -R40.reuse ;  /* 0x0000000607217c23 */ /* 0x100fe20008010828 */
[--C-:B------:R-:W-:Y:S01]  /*5980*/  FFMA.FTZ R30, R59, UR6, -R40.reuse ;  /* 0x000000063b1e7c23 */ /* 0x100fe20008010828 */
[--C-:B------:R-:W-:Y:S01]  /*5990*/  FFMA.FTZ R59, R64, UR6, -R39.reuse ;  /* 0x00000006403b7c23 */ /* 0x100fe20008010827 */
[----:B-1----:R-:W-:Y:S01]  /*59a0*/  F2FP.F16.F32.PACK_AB R71, R38, R63 ;  /* 0x0000003f2647723e */ /* 0x002fe200000000ff */
[----:B------:R-:W1:Y:S01]  /*59b0*/  MUFU.EX2 R124, R124 ;  /* 0x0000007c007c7308 */ /* 0x000e620000000800 */
[----:B------:R-:W5:Y:S01]  /*59c0*/  LDSM.16.MT88.4 R16, [R116+0xd000] ;  /* 0x00d000007410783b */ /* 0x000f620000004200 */
[--C-:B------:R-:W-:Y:S01]  /*59d0*/  FFMA.FTZ R64, R141, UR6, -R40.reuse ;  /* 0x000000068d407c23 */ /* 0x100fe20008010828 */
[--C-:B------:R-:W-:Y:S01]  /*59e0*/  FFMA.FTZ R61, R61, UR6, -R40.reuse ;  /* 0x000000063d3d7c23 */ /* 0x100fe20008010828 */
[--C-:B------:R-:W-:Y:S01]  /*59f0*/  FFMA.FTZ R57, R57, UR6, -R40.reuse ;  /* 0x0000000639397c23 */ /* 0x100fe20008010828 */
[----:B------:R-:W2:Y:S01]  /*5a00*/  LDSM.16.MT88.4 R12, [R118+0xb400] ;  /* 0x00b40000760c783b */ /* 0x000ea20000004200 */
[--C-:B------:R-:W-:Y:S01]  /*5a10*/  FFMA.FTZ R141, R144, UR6, -R39.reuse ;  /* 0x00000006908d7c23 */ /* 0x100fe20008010827 */
[--C-:B------:R-:W-:Y:S01]  /*5a20*/  FFMA.FTZ R144, R147, UR6, -R40.reuse ;  /* 0x0000000693907c23 */ /* 0x100fe20008010828 */
[----:B------:R-:W-:Y:S01]  /*5a30*/  MUFU.EX2 R20, R20 ;  /* 0x0000001400147308 */ /* 0x000fe20000000800 */
[--C-:B------:R-:W-:Y:S01]  /*5a40*/  FFMA.FTZ R143, R143, UR6, -R40.reuse ;  /* 0x000000068f8f7c23 */ /* 0x100fe20008010828 */
[--C-:B------:R-:W-:Y:S01]  /*5a50*/  FFMA.FTZ R135, R135, UR6, -R40.reuse ;  /* 0x0000000687877c23 */ /* 0x100fe20008010828 */
[----:B------:R-:W-:Y:S01]  /*5a60*/  FFMA.FTZ R147, R130, UR6, -R39 ;  /* 0x0000000682937c23 */ /* 0x000fe20008010827 */
[--C-:B------:R-:W-:Y:S01]  /*5a70*/  FFMA.FTZ R130, R131, UR6, -R40.reuse ;  /* 0x0000000683827c23 */ /* 0x100fe20008010828 */
[--C-:B------:R-:W-:Y:S01]  /*5a80*/  FFMA.FTZ R129, R129, UR6, -R40.reuse ;  /* 0x0000000681817c23 */ /* 0x100fe20008010828 */
[--C-:B------:R-:W-:Y:S01]  /*5a90*/  FFMA.FTZ R125, R125, UR6, -R40.reuse ;  /* 0x000000067d7d7c23 */ /* 0x100fe20008010828 */
[--C-:B------:R-:W-:Y:S01]  /*5aa0*/  FFMA.FTZ R53, R53, UR6, -R40.reuse ;  /* 0x0000000635357c23 */ /* 0x100fe20008010828 */
[----:B------:R-:W3:Y:S01]  /*5ab0*/  MUFU.EX2 R51, R51 ;  /* 0x0000003300337308 */ /* 0x000ee20000000800 */
[----:B-1----:R-:W-:Y:S01]  /*5ac0*/  F2FP.F16.F32.PACK_AB R68, R124, R67 ;  /* 0x000000437c44723e */ /* 0x002fe200000000ff */
[--C-:B------:R-:W-:Y:S01]  /*5ad0*/  FFMA.FTZ R54, R21, UR6, -R40.reuse ;  /* 0x0000000615367c23 */ /* 0x100fe20008010828 */
[--C-:B------:R-:W-:Y:S01]  /*5ae0*/  FFMA.FTZ R49, R49, UR6, -R40.reuse ;  /* 0x0000000631317c23 */ /* 0x100fe20008010828 */
[--C-:B------:R-:W-:Y:S01]  /*5af0*/  FFMA.FTZ R47, R47, UR6, -R40.reuse ;  /* 0x000000062f2f7c23 */ /* 0x100fe20008010828 */
[----:B------:R-:W-:-:S03]  /*5b00*/  FFMA.FTZ R45, R45, UR6, -R40 ;  /* 0x000000062d2d7c23 */ /* 0x000fc60008010828 */
[----:B------:R-:W-:Y:S08]  /*5b10*/  MUFU.EX2 R37, R37 ;  /* 0x0000002500257308 */ /* 0x000ff00000000800 */
[----:B------:R-:W1:Y:S01]  /*5b20*/  MUFU.EX2 R36, R36 ;  /* 0x0000002400247308 */ /* 0x000e620000000800 */
[----:B---3--:R-:W-:-:S07]  /*5b30*/  F2FP.F16.F32.PACK_AB R70, R51, R20 ;  /* 0x000000143346723e */ /* 0x008fce00000000ff */
[----:B------:R-:W-:Y:S01]  /*5b40*/  MUFU.EX2 R34, R34 ;  /* 0x0000002200227308 */ /* 0x000fe20000000800 */
[C---:B------:R-:W-:Y:S07]  /*5b50*/  HMMA.16816.F32 R88, R68.reuse, R84, RZ ;  /* 0x000000544458723c */ /* 0x040fee00000018ff */
[----:B------:R-:W3:Y:S01]  /*5b60*/  MUFU.EX2 R29, R29 ;  /* 0x0000001d001d7308 */ /* 0x000ee20000000800 */
[----:B------:R-:W-:Y:S01]  /*5b70*/  HMMA.16816.F32 R84, R68, R86, RZ ;  /* 0x000000564454723c */ /* 0x000fe200000018ff */
[----:B-1----:R-:W-:-:S06]  /*5b80*/  F2FP.F16.F32.PACK_AB R5, R36, R37 ;  /* 0x000000252405723e */ /* 0x002fcc00000000ff */
[----:B------:R-:W-:Y:S01]  /*5b90*/  MUFU.EX2 R50, R50 ;  /* 0x0000003200327308 */ /* 0x000fe20000000800 */
[C---:B------:R-:W-:Y:S07]  /*5ba0*/  HMMA.16816.F32 R112, R68.reuse, R108, RZ ;  /* 0x0000006c4470723c */ /* 0x040fee00000018ff */
[----:B------:R-:W1:Y:S01]  /*5bb0*/  MUFU.EX2 R35, R35 ;  /* 0x0000002300237308 */ /* 0x000e620000000800 */
[----:B---3--:R-:W-:Y:S01]  /*5bc0*/  F2FP.F16.F32.PACK_AB R7, R29, R34 ;  /* 0x000000221d07723e */ /* 0x008fe200000000ff */
[C---:B------:R-:W-:Y:S06]  /*5bd0*/  HMMA.16816.F32 R108, R68.reuse, R110, RZ ;  /* 0x0000006e446c723c */ /* 0x040fec00000018ff */
[----:B------:R-:W-:Y:S02]  /*5be0*/  MUFU.EX2 R33, R33 ;  /* 0x0000002100217308 */ /* 0x000fe40000000800 */
[C---:B------:R-:W-:Y:S06]  /*5bf0*/  HMMA.16816.F32 R96, R68.reuse, R92, RZ ;  /* 0x0000005c4460723c */ /* 0x040fec00000018ff */
[----:B------:R-:W3:Y:S01]  /*5c00*/  MUFU.EX2 R32, R32 ;  /* 0x0000002000207308 */ /* 0x000ee20000000800 */
[----:B-1----:R-:W-:Y:S01]  /*5c10*/  F2FP.F16.F32.PACK_AB R4, R35, R50 ;  /* 0x000000322304723e */ /* 0x002fe200000000ff */
[C---:B------:R-:W-:Y:S06]  /*5c20*/  HMMA.16816.F32 R92, R68.reuse, R94, RZ ;  /* 0x0000005e445c723c */ /* 0x040fec00000018ff */
[----:B------:R-:W-:Y:S02]  /*5c30*/  MUFU.EX2 R31, R31 ;  /* 0x0000001f001f7308 */ /* 0x000fe40000000800 */
[C---:B------:R-:W-:Y:S06]  /*5c40*/  HMMA.16816.F32 R104, R68.reuse, R100, RZ ;  /* 0x000000644468723c */ /* 0x040fec00000018ff */
[----:B------:R-:W1:Y:S01]  /*5c50*/  MUFU.EX2 R28, R28 ;  /* 0x0000001c001c7308 */ /* 0x000e620000000800 */
[----:B---3--:R-:W-:Y:S01]  /*5c60*/  F2FP.F16.F32.PACK_AB R6, R32, R33 ;  /* 0x000000212006723e */ /* 0x008fe200000000ff */
[----:B------:R-:W-:Y:S06]  /*5c70*/  HMMA.16816.F32 R80, R68, R76, RZ ;  /* 0x0000004c4450723c */ /* 0x000fec00000018ff */
[----:B------:R-:W-:Y:S02]  /*5c80*/  MUFU.EX2 R3, R3 ;  /* 0x0000000300037308 */ /* 0x000fe40000000800 */
[C---:B----4-:R-:W-:Y:S06]  /*5c90*/  HMMA.16816.F32 R88, R4.reuse, R8, R88 ;  /* 0x000000080458723c */ /* 0x050fec0000001858 */
[----:B------:R-:W-:Y:S02]  /*5ca0*/  MUFU.EX2 R30, R30 ;  /* 0x0000001e001e7308 */ /* 0x000fe40000000800 */
[C---:B------:R-:W-:Y:S01]  /*5cb0*/  HMMA.16816.F32 R84, R4.reuse, R10, R84 ;  /* 0x0000000a0454723c */ /* 0x040fe20000001854 */
[----:B------:R-:W3:Y:S05]  /*5cc0*/  LDSM.16.MT88.4 R8, [R116+0xd400] ;  /* 0x00d400007408783b */ /* 0x000eea0000004200 */
        /* <DEDUP_REMOVED lines=9> */
[C---:B-----5:R-:W-:Y:S06]  /*5d60*/  HMMA.16816.F32 R72, R68.reuse, R16, RZ ;  /* 0x000000104448723c */ /* 0x060fec00000018ff */
[----:B------:R-:W-:Y:S02]  /*5d70*/  MUFU.EX2 R57, R57 ;  /* 0x0000003900397308 */ /* 0x000fe40000000800 */
[----:B------:R-:W-:Y:S01]  /*5d80*/  HMMA.16816.F32 R68, R68, R18, RZ ;  /* 0x000000124444723c */ /* 0x000fe200000018ff */
[----:B------:R-:W-:Y:S05]  /*5d90*/  LDSM.16.MT88.4 R16, [R118+0xa400] ;  /* 0x00a400007610783b */ /* 0x000fea0000004200 */
[----:B------:R-:W-:Y:S02]  /*5da0*/  MUFU.EX2 R142, R142 ;  /* 0x0000008e008e7308 */ /* 0x000fe40000000800 */
[C---:B--2---:R-:W-:Y:S06]  /*5db0*/  HMMA.16816.F32 R96, R4.reuse, R12, R96 ;  /* 0x0000000c0460723c */ /* 0x044fec0000001860 */
[----:B------:R-:W-:Y:S02]  /*5dc0*/  MUFU.EX2 R141, R141 ;  /* 0x0000008d008d7308 */ /* 0x000fe40000000800 */
[C---:B------:R-:W-:Y:S01]  /*5dd0*/  HMMA.16816.F32 R92, R4.reuse, R14, R92 ;  /* 0x0000000e045c723c */ /* 0x040fe2000000185c */
[----:B------:R-:W2:Y:S05]  /*5de0*/  LDSM.16.MT88.4 R12, [R118+0xd400] ;  /* 0x00d40000760c783b */ /* 0x000eaa0000004200 */
[----:B------:R-:W-:Y:S02]  /*5df0*/  MUFU.EX2 R134, R134 ;  /* 0x0000008600867308 */ /* 0x000fe40000000800 */
[C---:B---3--:R-:W-:Y:S06]  /*5e00*/  HMMA.16816.F32 R72, R4.reuse, R8, R72 ;  /* 0x000000080448723c */ /* 0x048fec0000001848 */
[----:B------:R-:W-:Y:S02]  /*5e10*/  MUFU.EX2 R144, R144 ;  /* 0x0000009000907308 */ /* 0x000fe40000000800 */
[C---:B------:R-:W-:Y:S01]  /*5e20*/  HMMA.16816.F32 R68, R4.reuse, R10, R68 ;  /* 0x0000000a0444723c */ /* 0x040fe20000001844 */
[----:B------:R-:W3:Y:S05]  /*5e30*/  LDSM.16.MT88.4 R8, [R116+0x9800] ;  /* 0x009800007408783b */ /* 0x000eea0000004200 */
        /* <DEDUP_REMOVED lines=8> */
[----:B------:R-:W4:Y:S01]  /*5ec0*/  MUFU.EX2 R24, R24 ;  /* 0x0000001800187308 */ /* 0x000f220000000800 */
[C---:B------:R-:W-:Y:S01]  /*5ed0*/  HMMA.16816.F32 R100, R4.reuse, R26, R100 ;  /* 0x0000001a0464723c */ /* 0x040fe20000001864 */
[--C-:B------:R-:W-:Y:S01]  /*5ee0*/  FFMA.FTZ R27, R149, UR6, -R40.reuse ;  /* 0x00000006951b7c23 */ /* 0x100fe20008010828 */
[--C-:B------:R-:W-:Y:S01]  /*5ef0*/  FFMA.FTZ R26, R151, UR6, -R40.reuse ;  /* 0x00000006971a7c23 */ /* 0x100fe20008010828 */
[--C-:B------:R-:W-:Y:S01]  /*5f00*/  FFMA.FTZ R145, R126, UR6, -R39.reuse ;  /* 0x000000067e917c23 */ /* 0x100fe20008010827 */
[----:B------:R-:W-:Y:S01]  /*5f10*/  FFMA.FTZ R126, R127, UR6, -R40 ;  /* 0x000000067f7e7c23 */ /* 0x000fe20008010828 */
[----:B------:R-:W-:Y:S01]  /*5f20*/  FADD.FTZ R127, R67, R124 ;  /* 0x0000007c437f7221 */ /* 0x000fe20000010000 */
[----:B------:R-:W-:Y:S01]  /*5f30*/  FADD.FTZ R67, R63, R66 ;  /* 0x000000423f437221 */ /* 0x000fe20000010000 */
[----:B------:R-:W5:Y:S01]  /*5f40*/  MUFU.EX2 R27, R27 ;  /* 0x0000001b001b7308 */ /* 0x000f620000000800 */
[----:B------:R-:W-:Y:S01]  /*5f50*/  FFMA.FTZ R63, R22, UR6, -R39 ;  /* 0x00000006163f7c23 */ /* 0x000fe20008010827 */
[----:B--2---:R-:W-:Y:S01]  /*5f60*/  HMMA.16816.F32 R80, R4, R12, R80 ;  /* 0x0000000c0450723c */ /* 0x004fe20000001850 */
[----:B------:R-:W-:-:S05]  /*5f70*/  FFMA.FTZ R66, R23, UR6, -R40 ;  /* 0x0000000617427c23 */ /* 0x000fca0008010828 */
[----:B------:R-:W-:Y:S02]  /*5f80*/  MUFU.EX2 R26, R26 ;  /* 0x0000001a001a7308 */ /* 0x000fe40000000800 */
[----:B------:R-:W-:Y:S01]  /*5f90*/  HMMA.16816.F32 R76, R4, R14, R76 ;  /* 0x0000000e044c723c */ /* 0x000fe2000000184c */
[----:B------:R-:W2:Y:S01]  /*5fa0*/  LDSM.16.MT88.4 R12, [R118+0x9800] ;  /* 0x00980000760c783b */ /* 0x000ea20000004200 */
[----:B-1----:R-:W-:Y:S02]  /*5fb0*/  F2FP.F16.F32.PACK_AB R5, R28, R31 ;  /* 0x0000001f1c05723e */ /* 0x002fe400000000ff */
[----:B----4-:R-:W-:Y:S02]  /*5fc0*/  F2FP.F16.F32.PACK_AB R7, R3, R24 ;  /* 0x000000180307723e */ /* 0x010fe400000000ff */
[----:B------:R-:W1:Y:S01]  /*5fd0*/  MUFU.EX2 R25, R25 ;  /* 0x0000001900197308 */ /* 0x000e620000000800 */
[----:B-----5:R-:W-:-:S07]  /*5fe0*/  F2FP.F16.F32.PACK_AB R4, R27, R30 ;  /* 0x0000001e1b04723e */ /* 0x020fce00000000ff */
[----:B------:R-:W4:Y:S08]  /*5ff0*/  MUFU.EX2 R55, R55 ;  /* 0x0000003700377308 */ /* 0x000f300000000800 */
[----:B------:R-:W5:Y:S01]  /*6000*/  MUFU.EX2 R60, R60 ;  /* 0x0000003c003c7308 */ /* 0x000f620000000800 */
[----:B-1----:R-:W-:-:S07]  /*6010*/  F2FP.F16.F32.PACK_AB R6, R25, R26 ;  /* 0x0000001a1906723e */ /* 0x002fce00000000ff */
[C---:B---3--:R-:W-:Y:S01]  /*6020*/  HMMA.16816.F32 R104, R4.reuse, R8, R104 ;  /* 0x000000080468723c */ /* 0x048fe20000001868 */
[----:B------:R-:W1:Y:S07]  /*6030*/  MUFU.EX2 R133, R133 ;  /* 0x0000008500857308 */ /* 0x000e6e0000000800 */
[C---:B------:R-:W-:Y:S01]  /*6040*/  HMMA.16816.F32 R100, R4.reuse, R10, R100 ;  /* 0x0000000a0464723c */ /* 0x040fe20000001864 */
[----:B------:R-:W3:Y:S01]  /*6050*/  LDSM.16.MT88.4 R8, [R116+0xb800] ;  /* 0x00b800007408783b */ /* 0x000ee20000004200 */
[----:B------:R-:W-:Y:S06]  /*6060*/  MUFU.EX2 R140, R140 ;  /* 0x0000008c008c7308 */ /* 0x000fec0000000800 */
[C---:B--2---:R-:W-:Y:S02]  /*6070*/  HMMA.16816.F32 R112, R4.reuse, R12, R112 ;  /* 0x0000000c0470723c */ /* 0x044fe40000001870 */
[----:B------:R-:W2:Y:S06]  /*6080*/  MUFU.EX2 R135, R135 ;  /* 0x0000008700877308 */ /* 0x000eac0000000800 */
[C---:B------:R-:W-:Y:S01]  /*6090*/  HMMA.16816.F32 R108, R4.reuse, R14, R108 ;  /* 0x0000000e046c723c */ /* 0x040fe2000000186c */
[----:B------:R-:W4:Y:S01]  /*60a0*/  LDSM.16.MT88.4 R12, [R118+0xb800] ;  /* 0x00b80000760c783b */ /* 0x000f220000004200 */
[----:B------:R-:W-:Y:S08]  /*60b0*/  MUFU.EX2 R132, R132 ;  /* 0x0000008400847308 */ /* 0x000ff00000000800 */
[----:B------:R-:W2:Y:S08]  /*60c0*/  MUFU.EX2 R147, R147 ;  /* 0x0000009300937308 */ /* 0x000eb00000000800 */
[----:B------:R-:W-:Y:S01]  /*60d0*/  MUFU.EX2 R128, R128 ;  /* 0x0000008000807308 */ /* 0x000fe20000000800 */
[C---:B---3--:R-:W-:Y:S07]  /*60e0*/  HMMA.16816.F32 R88, R4.reuse, R8, R88 ;  /* 0x000000080458723c */ /* 0x048fee0000001858 */
[----:B------:R-:W3:Y:S01]  /*60f0*/  MUFU.EX2 R145, R145 ;  /* 0x0000009100917308 */ /* 0x000ee20000000800 */
[C---:B------:R-:W-:Y:S01]  /*6100*/  HMMA.16816.F32 R84, R4.reuse, R10, R84 ;  /* 0x0000000a0454723c */ /* 0x040fe20000001854 */
[----:B------:R-:W5:Y:S06]  /*6110*/  LDSM.16.MT88.4 R8, [R116+0xd800] ;  /* 0x00d800007408783b */ /* 0x000f6c0000004200 */
[----:B------:R-:W-:Y:S01]  /*6120*/  MUFU.EX2 R130, R130 ;  /* 0x0000008200827308 */ /* 0x000fe20000000800 */
[C---:B----4-:R-:W-:Y:S07]  /*6130*/  HMMA.16816.F32 R96, R4.reuse, R12, R96 ;  /* 0x0000000c0460723c */ /* 0x050fee0000001860 */
[----:B------:R-:W4:Y:S01]  /*6140*/  MUFU.EX2 R129, R129 ;  /* 0x0000008100817308 */ /* 0x000f220000000800 */
[C---:B------:R-:W-:Y:S01]  /*6150*/  HMMA.16816.F32 R92, R4.reuse, R14, R92 ;  /* 0x0000000e045c723c */ /* 0x040fe2000000185c */
[----:B------:R-:W1:Y:S06]  /*6160*/  LDSM.16.MT88.4 R12, [R118+0xd800] ;  /* 0x00d80000760c783b */ /* 0x000e6c0000004200 */
[----:B------:R-:W-:Y:S08]  /*6170*/  MUFU.EX2 R126, R126 ;  /* 0x0000007e007e7308 */ /* 0x000ff00000000800 */
[----:B------:R-:W4:Y:S08]  /*6180*/  MUFU.EX2 R125, R125 ;  /* 0x0000007d007d7308 */ /* 0x000f300000000800 */
[----:B------:R-:W-:Y:S01]  /*6190*/  MUFU.EX2 R56, R56 ;  /* 0x0000003800387308 */ /* 0x000fe20000000800 */
[C---:B-----5:R-:W-:Y:S07]  /*61a0*/  HMMA.16816.F32 R72, R4.reuse, R8, R72 ;  /* 0x000000080448723c */ /* 0x060fee0000001848 */
[----:B------:R-:W5:Y:S01]  /*61b0*/  MUFU.EX2 R65, R65 ;  /* 0x0000004100417308 */ /* 0x000f620000000800 */
[C---:B------:R-:W-:Y:S01]  /*61c0*/  HMMA.16816.F32 R68, R4.reuse, R10, R68 ;  /* 0x0000000a0444723c */ /* 0x040fe20000001844 */
[----:B------:R-:W2:Y:S06]  /*61d0*/  LDSM.16.MT88.4 R8, [R116+0x9c00] ;  /* 0x009c00007408783b */ /* 0x000eac0000004200 */
[----:B------:R-:W-:Y:S01]  /*61e0*/  MUFU.EX2 R52, R52 ;  /* 0x0000003400347308 */ /* 0x000fe20000000800 */
[C---:B-1----:R-:W-:Y:S07]  /*61f0*/  HMMA.16816.F32 R80, R4.reuse, R12, R80 ;  /* 0x0000000c0450723c */ /* 0x042fee0000001850 */
[----:B------:R-:W1:Y:S01]  /*6200*/  MUFU.EX2 R63, R63 ;  /* 0x0000003f003f7308 */ /* 0x000e620000000800 */
[----:B------:R-:W-:Y:S01]  /*6210*/  HMMA.16816.F32 R76, R4, R14, R76 ;  /* 0x0000000e044c723c */ /* 0x000fe2000000184c */
[----:B------:R-:W3:Y:S01]  /*6220*/  LDSM.16.MT88.4 R12, [R118+0x9c00] ;  /* 0x009c0000760c783b */ /* 0x000ee20000004200 */
[----:B------:R-:W-:-:S05]  /*6230*/  F2FP.F16.F32.PACK_AB R5, R59, R62 ;  /* 0x0000003e3b05723e */ /* 0x000fca00000000ff */
[----:B------:R-:W-:Y:S01]  /*6240*/  MUFU.EX2 R53, R53 ;  /* 0x0000003500357308 */ /* 0x000fe20000000800 */
[----:B------:R-:W-:Y:S02]  /*6250*/  F2FP.F16.F32.PACK_AB R7, R55, R58 ;  /* 0x0000003a3707723e */ /* 0x000fe400000000ff */
[----:B------:R-:W-:Y:S02]  /*6260*/  F2FP.F16.F32.PACK_AB R4, R61, R64 ;  /* 0x000000403d04723e */ /* 0x000fe400000000ff */
[----:B------:R-:W-:-:S03]  /*6270*/  F2FP.F16.F32.PACK_AB R6, R57, R60 ;  /* 0x0000003c3906723e */ /* 0x000fc600000000ff */
[----:B------:R-:W1:Y:S08]  /*6280*/  MUFU.EX2 R66, R66 ;  /* 0x0000004200427308 */ /* 0x000e700000000800 */
[----:B------:R-:W-:Y:S01]  /*6290*/  MUFU.EX2 R54, R54 ;  /* 0x0000003600367308 */ /* 0x000fe20000000800 */
[C---:B--2---:R-:W-:Y:S07]  /*62a0*/  HMMA.16816.F32 R104, R4.reuse, R8, R104 ;  /* 0x000000080468723c */ /* 0x044fee0000001868 */
[----:B------:R-:W2:Y:S01]  /*62b0*/  MUFU.EX2 R49, R49 ;  /* 0x0000003100317308 */ /* 0x000ea20000000800 */
[C---:B------:R-:W-:Y:S01]  /*62c0*/  HMMA.16816.F32 R100, R4.reuse, R10, R100 ;  /* 0x0000000a0464723c */ /* 0x040fe20000001864 */
[----:B------:R-:W4:Y:S07]  /*62d0*/  LDSM.16.MT88.4 R8, [R116+0xbc00] ;  /* 0x00bc00007408783b */ /* 0x000f2e0000004200 */
[C---:B---3--:R-:W-:Y:S08]  /*62e0*/  HMMA.16816.F32 R112, R4.reuse, R12, R112 ;  /* 0x0000000c0470723c */ /* 0x048ff00000001870 */
[C---:B------:R-:W-:Y:S01]  /*62f0*/  HMMA.16816.F32 R108, R4.reuse, R14, R108 ;  /* 0x0000000e046c723c */ /* 0x040fe2000000186c */
[----:B------:R-:W3:Y:S07]  /*6300*/  LDSM.16.MT88.4 R12, [R118+0xbc00] ;  /* 0x00bc0000760c783b */ /* 0x000eee0000004200 */
[C---:B----4-:R-:W-:Y:S08]  /*6310*/  HMMA.16816.F32 R88, R4.reuse, R8, R88 ;  /* 0x000000080458723c */ /* 0x050ff00000001858 */
        /* <DEDUP_REMOVED lines=9> */
[----:B------:R-:W-:Y:S01]  /*63b0*/  HMMA.16816.F32 R76, R4, R14, R76 ;  /* 0x0000000e044c723c */ /* 0x000fe2000000184c */
[----:B------:R-:W3:Y:S01]  /*63c0*/  LDSM.16.MT88.4 R12, [R118+0xa000] ;  /* 0x00a00000760c783b */ /* 0x000ee20000004200 */
[----:B------:R-:W-:-:S02]  /*63d0*/  F2FP.F16.F32.PACK_AB R5, R141, R142 ;  /* 0x0000008e8d05723e */ /* 0x000fc400000000ff */
[----:B------:R-:W-:Y:S02]  /*63e0*/  F2FP.F16.F32.PACK_AB R7, R133, R134 ;  /* 0x000000868507723e */ /* 0x000fe400000000ff */
[----:B------:R-:W-:Y:S02]  /*63f0*/  F2FP.F16.F32.PACK_AB R4, R143, R144 ;  /* 0x000000908f04723e */ /* 0x000fe400000000ff */
[----:B------:R-:W-:-:S07]  /*6400*/  F2FP.F16.F32.PACK_AB R6, R135, R140 ;  /* 0x0000008c8706723e */ /* 0x000fce00000000ff */
        /* <DEDUP_REMOVED lines=22> */
[C---:B------:R-:W-:Y:S08]  /*6570*/  HMMA.16816.F32 R112, R4.reuse, R16, R112 ;  /* 0x000000100470723c */ /* 0x040ff00000001870 */
[C---:B------:R-:W-:Y:S01]  /*6580*/  HMMA.16816.F32 R108, R4.reuse, R18, R108 ;  /* 0x00000012046c723c */ /* 0x040fe2000000186c */
[----:B------:R-:W5:Y:S07]  /*6590*/  LDSM.16.MT88.4 R16, [R116+0xc400] ;  /* 0x00c400007410783b */ /* 0x000f6e0000004200 */
[C---:B----4-:R-:W-:Y:S08]  /*65a0*/  HMMA.16816.F32 R96, R4.reuse, R8, R96 ;  /* 0x000000080460723c */ /* 0x050ff00000001860 */
[C---:B------:R-:W-:Y:S01]  /*65b0*/  HMMA.16816.F32 R92, R4.reuse, R10, R92 ;  /* 0x0000000a045c723c */ /* 0x040fe2000000185c */
[----:B------:R-:W4:Y:S07]  /*65c0*/  LDSM.16.MT88.4 R8, [R116+0xe400] ;  /* 0x00e400007408783b */ /* 0x000f2e0000004200 */
[C---:B---3--:R-:W-:Y:S08]  /*65d0*/  HMMA.16816.F32 R104, R4.reuse, R12, R104 ;  /* 0x0000000c0468723c */ /* 0x048ff00000001868 */
[C---:B------:R-:W-:Y:S01]  /*65e0*/  HMMA.16816.F32 R100, R4.reuse, R14, R100 ;  /* 0x0000000e0464723c */ /* 0x040fe20000001864 */
[----:B------:R-:W3:Y:S07]  /*65f0*/  LDSM.16.MT88.4 R12, [R118+0xe400] ;  /* 0x00e40000760c783b */ /* 0x000eee0000004200 */
[C---:B-----5:R-:W-:Y:S08]  /*6600*/  HMMA.16816.F32 R88, R4.reuse, R16, R88 ;  /* 0x000000100458723c */ /* 0x060ff00000001858 */
[C---:B------:R-:W-:Y:S01]  /*6610*/  HMMA.16816.F32 R84, R4.reuse, R18, R84 ;  /* 0x000000120454723c */ /* 0x040fe20000001854 */
[----:B------:R-:W5:Y:S07]  /*6620*/  LDSM.16.MT88.4 R16, [R118+0xc800] ;  /* 0x00c800007610783b */ /* 0x000f6e0000004200 */
[C---:B----4-:R-:W-:Y:S08]  /*6630*/  HMMA.16816.F32 R72, R4.reuse, R8, R72 ;  /* 0x000000080448723c */ /* 0x050ff00000001848 */
[C---:B------:R-:W-:Y:S01]  /*6640*/  HMMA.16816.F32 R68, R4.reuse, R10, R68 ;  /* 0x0000000a0444723c */ /* 0x040fe20000001844 */
[----:B------:R-:W4:Y:S07]  /*6650*/  LDSM.16.MT88.4 R8, [R118+0xa800] ;  /* 0x00a800007608783b */ /* 0x000f2e0000004200 */
[C---:B---3--:R-:W-:Y:S08]  /*6660*/  HMMA.16816.F32 R80, R4.reuse, R12, R80 ;  /* 0x0000000c0450723c */ /* 0x048ff00000001850 */
[----:B------:R-:W-:Y:S01]  /*6670*/  HMMA.16816.F32 R76, R4, R14, R76 ;  /* 0x0000000e044c723c */ /* 0x000fe2000000184c */
[----:B------:R-:W-:Y:S01]  /*6680*/  FADD.FTZ R4, R20, R127 ;  /* 0x0000007f14047221 */ /* 0x000fe20000010000 */
[----:B------:R-:W-:Y:S01]  /*6690*/  FADD.FTZ R6, R38, R67 ;  /* 0x0000004326067221 */ /* 0x000fe20000010000 */
[----:B------:R-:W3:Y:S01]  /*66a0*/  LDSM.16.MT88.4 R20, [R116+0xa800] ;  /* 0x00a800007414783b */ /* 0x000ee20000004200 */
[----:B------:R-:W-:Y:S01]  /*66b0*/  F2FP.F16.F32.PACK_AB R5, R65, R56 ;  /* 0x000000384105723e */ /* 0x000fe200000000ff */
[----:B------:R-:W-:Y:S01]  /*66c0*/  FADD.FTZ R51, R51, R4 ;  /* 0x0000000433337221 */ /* 0x000fe20000010000 */
[----:B------:R-:W-:Y:S01]  /*66d0*/  FADD.FTZ R37, R37, R6 ;  /* 0x0000000625257221 */ /* 0x000fe20000010000 */
[----:B-1----:R-:W-:Y:S01]  /*66e0*/  F2FP.F16.F32.PACK_AB R7, R63, R52 ;  /* 0x000000343f07723e */ /* 0x002fe200000000ff */
[----:B------:R-:W1:Y:S01]  /*66f0*/  LDSM.16.MT88.4 R12, [R118+0xe800] ;  /* 0x00e80000760c783b */ /* 0x000e620000004200 */
[----:B------:R-:W-:Y:S01]  /*6700*/  F2FP.F16.F32.PACK_AB R4, R66, R53 ;  /* 0x000000354204723e */ /* 0x000fe200000000ff */
[--C-:B------:R-:W-:Y:S01]  /*6710*/  FFMA.FTZ R38, R48, UR6, -R39.reuse ;  /* 0x0000000630267c23 */ /* 0x100fe20008010827 */
[----:B--2---:R-:W-:Y:S01]  /*6720*/  F2FP.F16.F32.PACK_AB R6, R49, R54 ;  /* 0x000000363106723e */ /* 0x004fe200000000ff */
        /* <DEDUP_REMOVED lines=8> */
[----:B------:R-:W-:Y:S01]  /*67b0*/  FADD.FTZ R50, R35, R50 ;  /* 0x0000003223327221 */ /* 0x000fe20000010000 */
[----:B-----5:R-:W-:Y:S03]  /*67c0*/  HMMA.16816.F32 R96, R4, R16, R96 ;  /* 0x000000100460723c */ /* 0x020fe60000001860 */
[----:B------:R-:W-:-:S03]  /*67d0*/  FADD.FTZ R33, R33, R50 ;  /* 0x0000003221217221 */ /* 0x000fc60000010000 */
[----:B------:R-:W2:Y:S02]  /*67e0*/  MUFU.EX2 R37, R48 ;  /* 0x0000003000257308 */ /* 0x000ea40000000800 */
[C---:B----4-:R-:W-:Y:S06]  /*67f0*/  HMMA.16816.F32 R112, R4.reuse, R8, R112 ;  /* 0x000000080470723c */ /* 0x050fec0000001870 */
[----:B------:R-:W-:Y:S02]  /*6800*/  MUFU.EX2 R36, R46 ;  /* 0x0000002e00247308 */ /* 0x000fe40000000800 */
[C---:B------:R-:W-:Y:S01]  /*6810*/  HMMA.16816.F32 R108, R4.reuse, R10, R108 ;  /* 0x0000000a046c723c */ /* 0x040fe2000000186c */
[----:B------:R-:W4:Y:S05]  /*6820*/  LDSM.16.MT88.4 R8, [R116+0xc800] ;  /* 0x00c800007408783b */ /* 0x000f2a0000004200 */
[----:B------:R-:W5:Y:S02]  /*6830*/  MUFU.EX2 R39, R39 ;  /* 0x0000002700277308 */ /* 0x000f640000000800 */
[C---:B---3--:R-:W-:Y:S06]  /*6840*/  HMMA.16816.F32 R104, R4.reuse, R20, R104 ;  /* 0x000000140468723c */ /* 0x048fec0000001868 */
[----:B------:R-:W-:Y:S02]  /*6850*/  MUFU.EX2 R40, R47 ;  /* 0x0000002f00287308 */ /* 0x000fe40000000800 */
[C---:B------:R-:W-:Y:S01]  /*6860*/  HMMA.16816.F32 R100, R4.reuse, R22, R100 ;  /* 0x000000160464723c */ /* 0x040fe20000001864 */
[----:B------:R-:W3:Y:S05]  /*6870*/  LDSM.16.MT88.4 R20, [R116+0xe800] ;  /* 0x00e800007414783b */ /* 0x000eea0000004200 */
[----:B------:R-:W5:Y:S02]  /*6880*/  MUFU.EX2 R41, R45 ;  /* 0x0000002d00297308 */ /* 0x000f640000000800 */
[----:B-1----:R-:W-:Y:S01]  /*6890*/  HMMA.16816.F32 R80, R4, R12, R80 ;  /* 0x0000000c0450723c */ /* 0x002fe20000001850 */
[----:B------:R-:W-:-:S04]  /*68a0*/  FADD.FTZ R12, R34, R43 ;  /* 0x0000002b220c7221 */ /* 0x000fc80000010000 */
[----:B------:R-:W-:Y:S01]  /*68b0*/  FADD.FTZ R12, R29, R12 ;  /* 0x0000000c1d0c7221 */ /* 0x000fe20000010000 */
[----:B------:R-:W-:Y:S01]  /*68c0*/  MUFU.EX2 R35, R44 ;  /* 0x0000002c00237308 */ /* 0x000fe20000000800 */
[----:B------:R-:W-:Y:S01]  /*68d0*/  FADD.FTZ R29, R32, R33 ;  /* 0x00000021201d7221 */ /* 0x000fe20000010000 */
[----:B------:R-:W-:Y:S01]  /*68e0*/  HMMA.16816.F32 R92, R4, R18, R92 ;  /* 0x00000012045c723c */ /* 0x000fe2000000185c */
[----:B------:R-:W1:Y:S02]  /*68f0*/  LDSM.16.MT88.4 R16, [R116+0xac00] ;  /* 0x00ac00007410783b */ /* 0x000e640000004200 */
[----:B------:R-:W-:-:S03]  /*6900*/  FADD.FTZ R30, R30, R29 ;  /* 0x0000001d1e1e7221 */ /* 0x000fc60000010000 */
[----:B------:R-:W5:Y:S01]  /*6910*/  MUFU.EX2 R34, R42 ;  /* 0x0000002a00227308 */ /* 0x000f620000000800 */
[----:B------:R-:W-:Y:S01]  /*6920*/  FADD.FTZ R27, R27, R30 ;  /* 0x0000001e1b1b7221 */ /* 0x000fe20000010000 */
[----:B------:R-:W-:Y:S03]  /*6930*/  HMMA.16816.F32 R76, R4, R14, R76 ;  /* 0x0000000e044c723c */ /* 0x000fe6000000184c */
[----:B------:R-:W-:-:S04]  /*6940*/  FADD.FTZ R26, R26, R27 ;  /* 0x0000001b1a1a7221 */ /* 0x000fc80000010000 */
[----:B------:R-:W-:Y:S01]  /*6950*/  FADD.FTZ R25, R25, R26 ;  /* 0x0000001a19197221 */ /* 0x000fe20000010000 */
[----:B----4-:R-:W-:Y:S03]  /*6960*/  HMMA.16816.F32 R88, R4, R8, R88 ;  /* 0x000000080458723c */ /* 0x010fe60000001858 */
[----:B------:R-:W-:-:S04]  /*6970*/  FADD.FTZ R64, R64, R25 ;  /* 0x0000001940407221 */ /* 0x000fc80000010000 */
[----:B------:R-:W-:Y:S01]  /*6980*/  FADD.FTZ R61, R61, R64 ;  /* 0x000000403d3d7221 */ /* 0x000fe20000010000 */
[----:B------:R-:W-:Y:S01]  /*6990*/  HMMA.16816.F32 R84, R4, R10, R84 ;  /* 0x0000000a0454723c */ /* 0x000fe20000001854 */
[----:B------:R-:W4:Y:S02]  /*69a0*/  LDSM.16.MT88.4 R8, [R118+0xac00] ;  /* 0x00ac00007608783b */ /* 0x000f240000004200 */
[----:B------:R-:W-:-:S04]  /*69b0*/  FADD.FTZ R60, R60, R61 ;  /* 0x0000003d3c3c7221 */ /* 0x000fc80000010000 */
[----:B------:R-:W-:Y:S01]  /*69c0*/  FADD.FTZ R57, R57, R60 ;  /* 0x0000003c39397221 */ /* 0x000fe20000010000 */
[----:B---3--:R-:W-:Y:S01]  /*69d0*/  HMMA.16816.F32 R72, R4, R20, R72 ;  /* 0x000000140448723c */ /* 0x008fe20000001848 */
[----:B------:R-:W-:Y:S02]  /*69e0*/  FADD.FTZ R21, R31, R12 ;  /* 0x0000000c1f157221 */ /* 0x000fe40000010000 */
[----:B------:R-:W3:Y:S01]  /*69f0*/  LDSM.16.MT88.4 R12, [R118+0xcc00] ;  /* 0x00cc0000760c783b */ /* 0x000ee20000004200 */
[----:B------:R-:W-:Y:S01]  /*6a00*/  FADD.FTZ R144, R144, R57 ;  /* 0x0000003990907221 */ /* 0x000fe20000010000 */
[----:B------:R-:W-:-:S03]  /*6a10*/  FADD.FTZ R21, R28, R21 ;  /* 0x000000151c157221 */ /* 0x000fc60000010000 */
[----:B------:R-:W-:Y:S01]  /*6a20*/  HMMA.16816.F32 R68, R4, R22, R68 ;  /* 0x000000160444723c */ /* 0x000fe20000001844 */
[----:B--2---:R-:W-:Y:S01]  /*6a30*/  F2FP.F16.F32.PACK_AB R5, R37, R38 ;  /* 0x000000262505723e */ /* 0x004fe200000000ff */
[----:B------:R-:W-:Y:S01]  /*6a40*/  FADD.FTZ R24, R24, R21 ;  /* 0x0000001518187221 */ /* 0x000fe20000010000 */
[----:B-----5:R-:W-:Y:S01]  /*6a50*/  F2FP.F16.F32.PACK_AB R7, R39, R36 ;  /* 0x000000242707723e */ /* 0x020fe200000000ff */
[----:B------:R-:W-:Y:S01]  /*6a60*/  FADD.FTZ R143, R143, R144 ;  /* 0x000000908f8f7221 */ /* 0x000fe20000010000 */
[----:B------:R-:W-:Y:S01]  /*6a70*/  F2FP.F16.F32.PACK_AB R4, R41, R40 ;  /* 0x000000282904723e */ /* 0x000fe200000000ff */
[----:B------:R-:W-:Y:S01]  /*6a80*/  FADD.FTZ R3, R3, R24 ;  /* 0x0000001803037221 */ /* 0x000fe20000010000 */
[----:B------:R-:W-:Y:S01]  /*6a90*/  F2FP.F16.F32.PACK_AB R6, R34, R35 ;  /* 0x000000232206723e */ /* 0x000fe200000000ff */
[----:B------:R-:W-:Y:S02]  /*6aa0*/  FADD.FTZ R140, R140, R143 ;  /* 0x0000008f8c8c7221 */ /* 0x000fe40000010000 */
[----:B------:R-:W-:-:S02]  /*6ab0*/  FADD.FTZ R62, R62, R3 ;  /* 0x000000033e3e7221 */ /* 0x000fc40000010000 */
[----:B------:R-:W-:Y:S02]  /*6ac0*/  FADD.FTZ R135, R135, R140 ;  /* 0x0000008c87877221 */ /* 0x000fe40000010000 */
[----:B------:R-:W-:Y:S01]  /*6ad0*/  FADD.FTZ R59, R59, R62 ;  /* 0x0000003e3b3b7221 */ /* 0x000fe20000010000 */
[C---:B-1----:R-:W-:Y:S01]  /*6ae0*/  HMMA.16816.F32 R104, R4.reuse, R16, R104 ;  /* 0x000000100468723c */ /* 0x042fe20000001868 */
[----:B------:R-:W-:Y:S02]  /*6af0*/  FADD.FTZ R130, R130, R135 ;  /* 0x0000008782827221 */ /* 0x000fe40000010000 */
[----:B------:R-:W-:Y:S02]  /*6b00*/  FADD.FTZ R58, R58, R59 ;  /* 0x0000003b3a3a7221 */ /* 0x000fe40000010000 */
[----:B------:R-:W-:Y:S02]  /*6b10*/  FADD.FTZ R129, R129, R130 ;  /* 0x0000008281817221 */ /* 0x000fe40000010000 */
[----:B------:R-:W-:Y:S01]  /*6b20*/  FADD.FTZ R55, R55, R58 ;  /* 0x0000003a37377221 */ /* 0x000fe20000010000 */
[----:B------:R-:W-:Y:S01]  /*6b30*/  HMMA.16816.F32 R100, R4, R18, R100 ;  /* 0x000000120464723c */ /* 0x000fe20000001864 */
[----:B------:R-:W1:Y:S02]  /*6b40*/  LDSM.16.MT88.4 R16, [R118+0xec00] ;  /* 0x00ec00007610783b */ /* 0x000e640000004200 */
[----:B------:R-:W-:-:S04]  /*6b50*/  FADD.FTZ R142, R142, R55 ;  /* 0x000000378e8e7221 */ /* 0x000fc80000010000 */
[----:B------:R-:W-:Y:S01]  /*6b60*/  FADD.FTZ R141, R141, R142 ;  /* 0x0000008e8d8d7221 */ /* 0x000fe20000010000 */
[----:B----4-:R-:W-:Y:S03]  /*6b70*/  HMMA.16816.F32 R112, R4, R8, R112 ;  /* 0x000000080470723c */ /* 0x010fe60000001870 */
[----:B------:R-:W-:-:S04]  /*6b80*/  FADD.FTZ R134, R134, R141 ;  /* 0x0000008d86867221 */ /* 0x000fc80000010000 */
[----:B------:R-:W-:Y:S01]  /*6b90*/  FADD.FTZ R133, R133, R134 ;  /* 0x0000008685857221 */ /* 0x000fe20000010000 */
[----:B------:R-:W-:Y:S01]  /*6ba0*/  HMMA.16816.F32 R108, R4, R10, R108 ;  /* 0x0000000a046c723c */ /* 0x000fe2000000186c */
[----:B------:R-:W2:Y:S02]  /*6bb0*/  LDSM.16.MT88.4 R8, [R116+0xcc00] ;  /* 0x00cc00007408783b */ /* 0x000ea40000004200 */
[----:B------:R-:W-:-:S04]  /*6bc0*/  FADD.FTZ R132, R132, R133 ;  /* 0x0000008584847221 */ /* 0x000fc80000010000 */
[----:B------:R-:W-:Y:S01]  /*6bd0*/  FADD.FTZ R147, R147, R132 ;  /* 0x0000008493937221 */ /* 0x000fe20000010000 */
[----:B---3--:R-:W-:Y:S03]  /*6be0*/  HMMA.16816.F32 R96, R4, R12, R96 ;  /* 0x0000000c0460723c */ /* 0x008fe60000001860 */
[----:B------:R-:W-:-:S04]  /*6bf0*/  FADD.FTZ R128, R128, R147 ;  /* 0x0000009380807221 */ /* 0x000fc80000010000 */
[----:B------:R-:W-:Y:S01]  /*6c00*/  FADD.FTZ R145, R145, R128 ;  /* 0x0000008091917221 */ /* 0x000fe20000010000 */
[----:B------:R-:W-:Y:S01]  /*6c10*/  HMMA.16816.F32 R92, R4, R14, R92 ;  /* 0x0000000e045c723c */ /* 0x000fe2000000185c */
[----:B------:R-:W3:Y:S02]  /*6c20*/  LDSM.16.MT88.4 R12, [R116+0xec00] ;  /* 0x00ec0000740c783b */ /* 0x000ee40000004200 */
[----:B------:R-:W-:-:S04]  /*6c30*/  FADD.FTZ R56, R56, R145 ;  /* 0x0000009138387221 */ /* 0x000fc80000010000 */
[----:B------:R-:W-:Y:S01]  /*6c40*/  FADD.FTZ R65, R65, R56 ;  /* 0x0000003841417221 */ /* 0x000fe20000010000 */
[----:B-1----:R-:W-:Y:S03]  /*6c50*/  HMMA.16816.F32 R80, R4, R16, R80 ;  /* 0x000000100450723c */ /* 0x002fe60000001850 */
[----:B------:R-:W-:-:S04]  /*6c60*/  FADD.FTZ R52, R52, R65 ;  /* 0x0000004134347221 */ /* 0x000fc80000010000 */
[----:B------:R-:W-:Y:S01]  /*6c70*/  FADD.FTZ R63, R63, R52 ;  /* 0x000000343f3f7221 */ /* 0x000fe20000010000 */
[----:B------:R-:W-:Y:S03]  /*6c80*/  HMMA.16816.F32 R76, R4, R18, R76 ;  /* 0x00000012044c723c */ /* 0x000fe6000000184c */
[----:B------:R-:W-:-:S04]  /*6c90*/  FADD.FTZ R38, R38, R63 ;  /* 0x0000003f26267221 */ /* 0x000fc80000010000 */
[----:B------:R-:W-:Y:S01]  /*6ca0*/  FADD.FTZ R37, R37, R38 ;  /* 0x0000002625257221 */ /* 0x000fe20000010000 */
[C---:B--2---:R-:W-:Y:S01]  /*6cb0*/  HMMA.16816.F32 R88, R4.reuse, R8, R88 ;  /* 0x000000080458723c */ /* 0x044fe20000001858 */
        /* <DEDUP_REMOVED lines=79> */
.L_x_542:
[----:B------:R-:W-:Y:S01]  /*71b0*/  UMOV UR4, URZ ;  /* 0x000000ff00047c82 */ /* 0x000fe20008000000 */
[----:B------:R-:W-:Y:S01]  /*71c0*/  IMAD.SHL.U32 R4, R120, 0x80, RZ ;  /* 0x0000008078047824 */ /* 0x000fe200078e00ff */
[----:B------:R-:W-:-:S05]  /*71d0*/  IADD3 R3, P1, PT, RZ, -UR4, RZ ;  /* 0x80000004ff037c10 */ /* 0x000fca000ff3e0ff */
[----:B------:R-:W-:-:S05]  /*71e0*/  IMAD.X R4, RZ, RZ, ~R4, P1 ;  /* 0x000000ffff047224 */ /* 0x000fca00008e0e04 */
[----:B------:R-:W-:-:S04]  /*71f0*/  SHF.R.S64 R3, R3, 0x1f, R4 ;  /* 0x0000001f03037819 */ /* 0x000fc80000001004 */
[----:B------:R-:W-:-:S04]  /*7200*/  IADD3 R172, P1, PT, R3, R172, RZ ;  /* 0x000000ac03ac7210 */ /* 0x000fc80007f3e0ff */
[----:B------:R-:W-:-:S09]  /*7210*/  LEA.HI.X.SX32 R173, R4, R173, 0x1, P1 ;  /* 0x000000ad04ad7211 */ /* 0x000fd200008f0eff */
.L_x_543:
        /* <DEDUP_REMOVED lines=8> */
[----:B------:R-:W-:Y:S01]  /*72a0*/  VIADD R3, R164, 0x3020 ;  /* 0x00003020a4037836 */ /* 0x000fe20000000000 */
[----:B-1----:R-:W-:Y:S01]  /*72b0*/  ISETP.GE.AND P3, PT, R168, UR4, PT ;  /* 0x00000004a8007c0c */ /* 0x002fe2000bf66270 */
[----:B------:R-:W-:Y:S01]  /*72c0*/  IMAD.X R11, R120, 0x1, R9, P1 ;  /* 0x00000001780b7824 */ /* 0x000fe200008e0609 */
[----:B------:R-:W-:Y:S01]  /*72d0*/  ISETP.GE.AND P4, PT, R180, UR4, PT ;  /* 0x00000004b4007c0c */ /* 0x000fe2000bf86270 */
[----:B------:R-:W-:Y:S01]  /*72e0*/  @P0 VIADD R3, R184, 0xffffffe0 ;  /* 0xffffffe0b8030836 */ /* 0x000fe20000000000 */
[----:B------:R-:W-:-:S09]  /*72f0*/  ISETP.GE.AND P2, PT, R167, UR4, PT ;  /* 0x00000004a7007c0c */ /* 0x000fd2000bf46270 */
        /* <DEDUP_REMOVED lines=64> */
[----:B------:R-:W4:Y:S04]  /*7700*/  LDSM.16.M88.4 R52, [R164+0x3800] ;  /* 0x00380000a434783b */ /* 0x000f280000000200 */
[----:B-1----:R-:W2:Y:S04]  /*7710*/  LDSM.16.M88.4 R4, [R164+0x3000] ;  /* 0x00300000a404783b */ /* 0x002ea80000000200 */
[----:B------:R-:W1:Y:S04]  /*7720*/  LDSM.16.M88.4 R44, [R164+0x3c00] ;  /* 0x003c0000a42c783b */ /* 0x000e680000000200 */
[----:B------:R-:W-:Y:S04]  /*7730*/  LDSM.16.M88.4 R128, [R119] ;  /* 0x000000007780783b */ /* 0x000fe80000000200 */
[----:B------:R-:W5:Y:S04]  /*7740*/  LDSM.16.M88.4 R32, [R3+0x400] ;  /* 0x000400000320783b */ /* 0x000f680000000200 */
[----:B------:R-:W5:Y:S04]  /*7750*/  LDSM.16.M88.4 R24, [R3+0x800] ;  /* 0x000800000318783b */ /* 0x000f680000000200 */
[----:B------:R-:W5:Y:S04]  /*7760*/  LDSM.16.M88.4 R28, [R164+0x4400] ;  /* 0x00440000a41c783b */ /* 0x000f680000000200 */
[----:B------:R-:W5:Y:S04]  /*7770*/  LDSM.16.M88.4 R20, [R164+0x4800] ;  /* 0x00480000a414783b */ /* 0x000f680000000200 */
[----:B------:R-:W5:Y:S01]  /*7780*/  LDSM.16.M88.4 R40, [R3] ;  /* 0x000000000328783b */ /* 0x000f620000000200 */
[C---:B---3--:R-:W-:Y:S03]  /*7790*/  HMMA.16816.F32 R64, R12.reuse, R60, RZ ;  /* 0x0000003c0c40723c */ /* 0x048fe600000018ff */
[----:B------:R-:W3:Y:S04]  /*77a0*/  LDSM.16.M88.4 R36, [R164+0x4000] ;  /* 0x00400000a424783b */ /* 0x000ee80000000200 */
[----:B------:R-:W3:Y:S01]  /*77b0*/  LDSM.16.M88.4 R16, [R3+0xc00] ;  /* 0x000c00000310783b */ /* 0x000ee20000000200 */
[C---:B----4-:R-:W-:Y:S03]  /*77c0*/  HMMA.16816.F32 R56, R12.reuse, R52, RZ ;  /* 0x000000340c38723c */ /* 0x050fe600000018ff */
[----:B------:R-:W4:Y:S04]  /*77d0*/  LDSM.16.M88.4 R132, [R164+0x4c00] ;  /* 0x004c0000a484783b */ /* 0x000f280000000200 */
[----:B------:R-:W4:Y:S01]  /*77e0*/  LDSM.16.M88.4 R124, [R3+0x1400] ;  /* 0x00140000037c783b */ /* 0x000f220000000200 */
[C---:B------:R-:W-:Y:S03]  /*77f0*/  HMMA.16816.F32 R60, R12.reuse, R62, RZ ;  /* 0x0000003e0c3c723c */ /* 0x040fe600000018ff */
[----:B------:R-:W4:Y:S04]  /*7800*/  LDSM.16.M88.4 R120, [R3+0x1800] ;  /* 0x001800000378783b */ /* 0x000f280000000200 */
[----:B------:R-:W4:Y:S01]  /*7810*/  LDSM.16.M88.4 R140, [R3+0x1000] ;  /* 0x00100000038c783b */ /* 0x000f220000000200 */
[C---:B------:R-:W-:Y:S03]  /*7820*/  HMMA.16816.F32 R52, R12.reuse, R54, RZ ;  /* 0x000000360c34723c */ /* 0x040fe600000018ff */
[----:B------:R-:W0:Y:S05]  /*7830*/  LDGDEPBAR ;  /* 0x00000000000079af */ /* 0x000e2a0000000000 */
[C---:B--2---:R-:W-:Y:S08]  /*7840*/  HMMA.16816.F32 R8, R12.reuse, R4, RZ ;  /* 0x000000040c08723c */ /* 0x044ff000000018ff */
[C---:B------:R-:W-:Y:S08]  /*7850*/  HMMA.16816.F32 R4, R12.reuse, R6, RZ ;  /* 0x000000060c04723c */ /* 0x040ff000000018ff */
[----:B-1----:R-:W-:Y:S08]  /*7860*/  HMMA.16816.F32 R48, R12, R44, RZ ;  /* 0x0000002c0c30723c */ /* 0x002ff000000018ff */
[C---:B-----5:R-:W-:Y:S08]  /*7870*/  HMMA.16816.F32 R64, R128.reuse, R32, R64 ;  /* 0x000000208040723c */ /* 0x060ff00000001840 */
[C---:B------:R-:W-:Y:S08]  /*7880*/  HMMA.16816.F32 R60, R128.reuse, R34, R60 ;  /* 0x00000022803c723c */ /* 0x040ff0000000183c */
[C---:B------:R-:W-:Y:S08]  /*7890*/  HMMA.16816.F32 R56, R128.reuse, R24, R56 ;  /* 0x000000188038723c */ /* 0x040ff00000001838 */
[----:B------:R-:W-:Y:S08]  /*78a0*/  HMMA.16816.F32 R52, R128, R26, R52 ;  /* 0x0000001a8034723c */ /* 0x000ff00000001834 */
[C---:B------:R-:W-:Y:S08]  /*78b0*/  HMMA.16816.F32 R44, R12.reuse, R46, RZ ;  /* 0x0000002e0c2c723c */ /* 0x040ff000000018ff */
[C---:B------:R-:W-:Y:S08]  /*78c0*/  HMMA.16816.F32 R32, R12.reuse, R28, RZ ;  /* 0x0000001c0c20723c */ /* 0x040ff000000018ff */
[C---:B------:R-:W-:Y:S08]  /*78d0*/  HMMA.16816.F32 R24, R12.reuse, R20, RZ ;  /* 0x000000140c18723c */ /* 0x040ff000000018ff */
[C---:B------:R-:W-:Y:S08]  /*78e0*/  HMMA.16816.F32 R28, R12.reuse, R30, RZ ;  /* 0x0000001e0c1c723c */ /* 0x040ff000000018ff */
[----:B------:R-:W-:Y:S08]  /*78f0*/  HMMA.16816.F32 R20, R12, R22, RZ ;  /* 0x000000160c14723c */ /* 0x000ff000000018ff */
[C---:B------:R-:W-:Y:S08]  /*7900*/  HMMA.16816.F32 R8, R128.reuse, R40, R8 ;  /* 0x000000288008723c */ /* 0x040ff00000001808 */
[----:B------:R-:W-:Y:S08]  /*7910*/  HMMA.16816.F32 R4, R128, R42, R4 ;  /* 0x0000002a8004723c */ /* 0x000ff00000001804 */
[----:B---3--:R-:W-:Y:S08]  /*7920*/  HMMA.16816.F32 R40, R12, R36, RZ ;  /* 0x000000240c28723c */ /* 0x008ff000000018ff */
[C---:B------:R-:W-:Y:S08]  /*7930*/  HMMA.16816.F32 R48, R128.reuse, R16, R48 ;  /* 0x000000108030723c */ /* 0x040ff00000001830 */
[----:B------:R-:W-:Y:S08]  /*7940*/  HMMA.16816.F32 R44, R128, R18, R44 ;  /* 0x00000012802c723c */ /* 0x000ff0000000182c */
[C---:B------:R-:W-:Y:S08]  /*7950*/  HMMA.16816.F32 R36, R12.reuse, R38, RZ ;  /* 0x000000260c24723c */ /* 0x040ff000000018ff */
[C---:B----4-:R-:W-:Y:S08]  /*7960*/  HMMA.16816.F32 R16, R12.reuse, R132, RZ ;  /* 0x000000840c10723c */ /* 0x050ff000000018ff */
[----:B------:R-:W-:Y:S01]  /*7970*/  HMMA.16816.F32 R12, R12, R134, RZ ;  /* 0x000000860c0c723c */ /* 0x000fe200000018ff */
[----:B------:R-:W1:Y:S07]  /*7980*/  LDSM.16.M88.4 R132, [R3+0x1c00] ;  /* 0x001c00000384783b */ /* 0x000e6e0000000200 */
[C---:B------:R-:W-:Y:S08]  /*7990*/  HMMA.16816.F32 R32, R128.reuse, R124, R32 ;  /* 0x0000007c8020723c */ /* 0x040ff00000001820 */
[C---:B------:R-:W-:Y:S01]  /*79a0*/  HMMA.16816.F32 R28, R128.reuse, R126, R28 ;  /* 0x0000007e801c723c */ /* 0x040fe2000000181c */
[----:B------:R-:W-:Y:S07]  /*79b0*/  LDSM.16.M88.4 R124, [R165+0x1000] ;  /* 0x00100000a57c783b */ /* 0x000fee0000000200 */
[C---:B------:R-:W-:Y:S08]  /*79c0*/  HMMA.16816.F32 R24, R128.reuse, R120, R24 ;  /* 0x000000788018723c */ /* 0x040ff00000001818 */
[C---:B------:R-:W-:Y:S01]  /*79d0*/  HMMA.16816.F32 R20, R128.reuse, R122, R20 ;  /* 0x0000007a8014723c */ /* 0x040fe20000001814 */
[----:B------:R-:W2:Y:S07]  /*79e0*/  LDSM.16.M88.4 R120, [R164+0x5000] ;  /* 0x00500000a478783b */ /* 0x000eae0000000200 */
[C---:B------:R-:W-:Y:S08]  /*79f0*/  HMMA.16816.F32 R40, R128.reuse, R140, R40 ;  /* 0x0000008c8028723c */ /* 0x040ff00000001828 */
[C---:B------:R-:W-:Y:S08]  /*7a00*/  HMMA.16816.F32 R36, R128.reuse, R142, R36 ;  /* 0x0000008e8024723c */ /* 0x040ff00000001824 */
[C---:B-1----:R-:W-:Y:S08]  /*7a10*/  HMMA.16816.F32 R16, R128.reuse, R132, R16 ;  /* 0x000000848010723c */ /* 0x042ff00000001810 */
[----:B------:R-:W-:Y:S01]  /*7a20*/  HMMA.16816.F32 R12, R128, R134, R12 ;  /* 0x00000086800c723c */ /* 0x000fe2000000180c */
[----:B------:R-:W1:Y:S04]  /*7a30*/  LDSM.16.M88.4 R132, [R164+0x5400] ;  /* 0x00540000a484783b */ /* 0x000e680000000200 */
[----:B------:R-:W3:Y:S03]  /*7a40*/  LDSM.16.M88.4 R128, [R164+0x5800] ;  /* 0x00580000a480783b */ /* 0x000ee60000000200 */
[C---:B--2---:R-:W-:Y:S08]  /*7a50*/  HMMA.16816.F32 R8, R124.reuse, R120, R8 ;  /* 0x000000787c08723c */ /* 0x044ff00000001808 */
[C---:B------:R-:W-:Y:S01]  /*7a60*/  HMMA.16816.F32 R4, R124.reuse, R122, R4 ;  /* 0x0000007a7c04723c */ /* 0x040fe20000001804 */
[----:B------:R-:W2:Y:S07]  /*7a70*/  LDSM.16.M88.4 R120, [R164+0x5c00] ;  /* 0x005c0000a478783b */ /* 0x000eae0000000200 */
[C---:B-1----:R-:W-:Y:S08]  /*7a80*/  HMMA.16816.F32 R64, R124.reuse, R132, R64 ;  /* 0x000000847c40723c */ /* 0x042ff00000001840 */
[C---:B------:R-:W-:Y:S01]  /*7a90*/  HMMA.16816.F32 R60, R124.reuse, R134, R60 ;  /* 0x000000867c3c723c */ /* 0x040fe2000000183c */
[----:B------:R-:W1:Y:S07]  /*7aa0*/  LDSM.16.M88.4 R132, [R164+0x6000] ;  /* 0x00600000a484783b */ /* 0x000e6e0000000200 */
[C---:B---3--:R-:W-:Y:S08]  /*7ab0*/  HMMA.16816.F32 R56, R124.reuse, R128, R56 ;  /* 0x000000807c38723c */ /* 0x048ff00000001838 */
[C---:B------:R-:W-:Y:S01]  /*7ac0*/  HMMA.16816.F32 R52, R124.reuse, R130, R52 ;  /* 0x000000827c34723c */ /* 0x040fe20000001834 */
[----:B------:R-:W3:Y:S07]  /*7ad0*/  LDSM.16.M88.4 R128, [R164+0x6400] ;  /* 0x00640000a480783b */ /* 0x000eee0000000200 */
        /* <DEDUP_REMOVED lines=55> */
[----:B------:R-:W-:Y:S07]  /*7e50*/  LDSM.16.M88.4 R132, [R119+0x2000] ;  /* 0x002000007784783b */ /* 0x000fee0000000200 */
[C---:B---3--:R-:W-:Y:S08]  /*7e60*/  HMMA.16816.F32 R32, R124.reuse, R128, R32 ;  /* 0x000000807c20723c */ /* 0x048ff00000001820 */
[C---:B------:R-:W-:Y:S01]  /*7e70*/  HMMA.16816.F32 R28, R124.reuse, R130, R28 ;  /* 0x000000827c1c723c */ /* 0x040fe2000000181c */
[----:B------:R-:W1:Y:S07]  /*7e80*/  LDSM.16.M88.4 R128, [R164+0x8c00] ;  /* 0x008c0000a480783b */ /* 0x000e6e0000000200 */
        /* <DEDUP_REMOVED lines=8> */
[----:B------:R-:W-:Y:S01]  /*7f10*/  HMMA.16816.F32 R4, R132, R122, R4 ;  /* 0x0000007a8404723c */ /* 0x000fe20000001804 */
[----:B------:R-:W2:Y:S10]  /*7f20*/  LDSM.16.M88.4 R120, [R3+0x4c00] ;  /* 0x004c00000378783b */ /* 0x000eb40000000200 */
[----:B------:R-:W-:Y:S01]  /*7f30*/  FMUL.FTZ R9, R9, UR10 ;  /* 0x0000000a09097c20 */ /* 0x000fe20008410000 */
[----:B------:R-:W-:Y:S01]  /*7f40*/  FMUL.FTZ R8, R8, UR10 ;  /* 0x0000000a08087c20 */ /* 0x000fe20008410000 */
[----:B------:R-:W-:Y:S01]  /*7f50*/  FMUL.FTZ R10, R10, UR10 ;  /* 0x0000000a0a0a7c20 */ /* 0x000fe20008410000 */
[----:B------:R-:W-:-:S03]  /*7f60*/  FMUL.FTZ R11, R11, UR10 ;  /* 0x0000000a0b0b7c20 */ /* 0x000fc60008410000 */
[----:B------:R-:W-:Y:S02]  /*7f70*/  MUFU.TANH R9, R9 ;  /* 0x0000000900097308 */ /* 0x000fe40000002400 */
[----:B------:R-:W-:Y:S01]  /*7f80*/  FMUL.FTZ R4, R4, UR10 ;  /* 0x0000000a04047c20 */ /* 0x000fe20008410000 */
[----:B------:R-:W-:Y:S01]  /*7f90*/  FMUL.FTZ R5, R5, UR10 ;  /* 0x0000000a05057c20 */ /* 0x000fe20008410000 */
[----:B------:R-:W-:Y:S01]  /*7fa0*/  FMUL.FTZ R6, R6, UR10 ;  /* 0x0000000a06067c20 */ /* 0x000fe20008410000 */
[----:B------:R-:W-:Y:S01]  /*7fb0*/  FMUL.FTZ R7, R7, UR10 ;  /* 0x0000000a07077c20 */ /* 0x000fe20008410000 */
[C---:B-1----:R-:W-:Y:S08]  /*7fc0*/  HMMA.16816.F32 R64, R132.reuse, R128, R64 ;  /* 0x000000808440723c */ /* 0x042ff00000001840 */
[C---:B------:R-:W-:Y:S01]  /*7fd0*/  HMMA.16816.F32 R60, R132.reuse, R130, R60 ;  /* 0x00000082843c723c */ /* 0x040fe2000000183c */
[----:B------:R-:W1:Y:S07]  /*7fe0*/  LDSM.16.M88.4 R128, [R3+0x5000] ;  /* 0x005000000380783b */ /* 0x000e6e0000000200 */
[C---:B---3--:R-:W-:Y:S08]  /*7ff0*/  HMMA.16816.F32 R56, R132.reuse, R124, R56 ;  /* 0x0000007c8438723c */ /* 0x048ff00000001838 */
[----:B------:R-:W-:Y:S01]  /*8000*/  HMMA.16816.F32 R52, R132, R126, R52 ;  /* 0x0000007e8434723c */ /* 0x000fe20000001834 */
[----:B------:R-:W3:Y:S02]  /*8010*/  LDSM.16.M88.4 R124, [R3+0x5400] ;  /* 0x00540000037c783b */ /* 0x000ee40000000200 */
[----:B------:R-:W-:Y:S01]  /*8020*/  FMUL.FTZ R60, R60, UR10 ;  /* 0x0000000a3c3c7c20 */ /* 0x000fe20008410000 */
[----:B------:R-:W-:-:S04]  /*8030*/  FMUL.FTZ R63, R63, UR10 ;  /* 0x0000000a3f3f7c20 */ /* 0x000fc80008410000 */
[C---:B--2---:R-:W-:Y:S01]  /*8040*/  HMMA.16816.F32 R48, R132.reuse, R120, R48 ;  /* 0x000000788430723c */ /* 0x044fe20000001830 */
[----:B------:R-:W-:Y:S02]  /*8050*/  MUFU.TANH R60, R60 ;  /* 0x0000003c003c7308 */ /* 0x000fe40000002400 */
[----:B------:R-:W-:Y:S01]  /*8060*/  FMUL.FTZ R56, R56, UR10 ;  /* 0x0000000a38387c20 */ /* 0x000fe20008410000 */
[----:B------:R-:W-:Y:S01]  /*8070*/  FMUL.FTZ R58, R58, UR10 ;  /* 0x0000000a3a3a7c20 */ /* 0x000fe20008410000 */
[----:B------:R-:W-:Y:S01]  /*8080*/  FMUL.FTZ R57, R57, UR10 ;  /* 0x0000000a39397c20 */ /* 0x000fe20008410000 */
[----:B------:R-:W-:Y:S02]  /*8090*/  FMUL.FTZ R59, R59, UR10 ;  /* 0x0000000a3b3b7c20 */ /* 0x000fe40008410000 */
[----:B------:R-:W-:Y:S01]  /*80a0*/  HMMA.16816.F32 R44, R132, R122, R44 ;  /* 0x0000007a842c723c */ /* 0x000fe2000000182c */
[----:B------:R-:W2:Y:S01]  /*80b0*/  LDSM.16.M88.4 R120, [R3+0x5800] ;  /* 0x005800000378783b */ /* 0x000ea20000000200 */
[----:B------:R-:W-:Y:S01]  /*80c0*/  MUFU.TANH R233, R63 ;  /* 0x0000003f00e97308 */ /* 0x000fe20000002400 */
[----:B------:R-:W-:Y:S01]  /*80d0*/  FMUL.FTZ R53, R53, UR10 ;  /* 0x0000000a35357c20 */ /* 0x000fe20008410000 */
[----:B------:R-:W-:-:S04]  /*80e0*/  FMUL.FTZ R55, R55, UR10 ;  /* 0x0000000a37377c20 */ /* 0x000fc80008410000 */
[C---:B-1----:R-:W-:Y:S02]  /*80f0*/  HMMA.16816.F32 R36, R132.reuse, R130, R36 ;  /* 0x000000828424723c */ /* 0x042fe40000001824 */
[----:B------:R-:W-:Y:S01]  /*8100*/  MUFU.TANH R130, R6 ;  /* 0x0000000600827308 */ /* 0x000fe20000002400 */
[----:B------:R-:W-:Y:S01]  /*8110*/  FMUL.FTZ R48, R48, UR10 ;  /* 0x0000000a30307c20 */ /* 0x000fe20008410000 */
[----:B------:R-:W-:Y:S01]  /*8120*/  FMUL.FTZ R50, R50, UR10 ;  /* 0x0000000a32327c20 */ /* 0x000fe20008410000 */
[----:B------:R-:W-:Y:S01]  /*8130*/  FMUL.FTZ R49, R49, UR10 ;  /* 0x0000000a31317c20 */ /* 0x000fe20008410000 */
[----:B------:R-:W-:Y:S02]  /*8140*/  FMUL.FTZ R51, R51, UR10 ;  /* 0x0000000a33337c20 */ /* 0x000fe40008410000 */
[----:B------:R-:W-:Y:S02]  /*8150*/  HMMA.16816.F32 R40, R132, R128, R40 ;  /* 0x000000808428723c */ /* 0x000fe40000001828 */
[----:B------:R1:W4:Y:S01]  /*8160*/  MUFU.TANH R129, R8 ;  /* 0x0000000800817308 */ /* 0x0003220000002400 */
[----:B------:R-:W-:Y:S01]  /*8170*/  FMUL.FTZ R47, R47, UR10 ;  /* 0x0000000a2f2f7c20 */ /* 0x000fe20008410000 */
[----:B------:R-:W-:Y:S01]  /*8180*/  FMUL.FTZ R45, R45, UR10 ;  /* 0x0000000a2d2d7c20 */ /* 0x000fe20008410000 */
[----:B------:R-:W-:Y:S01]  /*8190*/  FMUL.FTZ R44, R44, UR10 ;  /* 0x0000000a2c2c7c20 */ /* 0x000fe20008410000 */
[----:B------:R-:W-:-:S02]  /*81a0*/  FMUL.FTZ R46, R46, UR10 ;  /* 0x0000000a2e2e7c20 */ /* 0x000fc40008410000 */
[C---:B---3--:R-:W-:Y:S02]  /*81b0*/  HMMA.16816.F32 R32, R132.reuse, R124, R32 ;  /* 0x0000007c8420723c */ /* 0x048fe40000001820 */
[----:B------:R-:W-:Y:S01]  /*81c0*/  MUFU.TANH R125, R7 ;  /* 0x00000007007d7308 */ /* 0x000fe20000002400 */
[----:B------:R-:W-:Y:S01]  /*81d0*/  FMUL.FTZ R124, R64, UR10 ;  /* 0x0000000a407c7c20 */ /* 0x000fe20008410000 */
[----:B------:R-:W-:Y:S01]  /*81e0*/  FMUL.FTZ R64, R67, UR10 ;  /* 0x0000000a43407c20 */ /* 0x000fe20008410000 */
[----:B------:R-:W-:Y:S01]  /*81f0*/  FMUL.FTZ R193, R39, UR10 ;  /* 0x0000000a27c17c20 */ /* 0x000fe20008410000 */
[----:B------:R-:W-:Y:S01]  /*8200*/  FMUL.FTZ R37, R37, UR10 ;  /* 0x0000000a25257c20 */ /* 0x000fe20008410000 */
[----:B------:R-:W-:Y:S01]  /*8210*/  FMUL.FTZ R36, R36, UR10 ;  /* 0x0000000a24247c20 */ /* 0x000fe20008410000 */
[----:B------:R-:W-:Y:S01]  /*8220*/  FMUL.FTZ R38, R38, UR10 ;  /* 0x0000000a26267c20 */ /* 0x000fe20008410000 */
[C---:B------:R-:W-:Y:S01]  /*8230*/  HMMA.16816.F32 R28, R132.reuse, R126, R28 ;  /* 0x0000007e841c723c */ /* 0x040fe2000000181c */
[----:B------:R-:W-:Y:S01]  /*8240*/  MUFU.TANH R126, R4 ;  /* 0x00000004007e7308 */ /* 0x000fe20000002400 */
[----:B-1----:R-:W-:Y:S01]  /*8250*/  FMUL.FTZ R8, R61, UR10 ;  /* 0x0000000a3d087c20 */ /* 0x002fe20008410000 */
[----:B------:R-:W-:Y:S01]  /*8260*/  FMUL.FTZ R41, R41, UR10 ;  /* 0x0000000a29297c20 */ /* 0x000fe20008410000 */
[----:B------:R-:W-:Y:S01]  /*8270*/  FMUL.FTZ R61, R62, UR10 ;  /* 0x0000000a3e3d7c20 */ /* 0x000fe20008410000 */
[----:B------:R-:W-:Y:S01]  /*8280*/  FMUL.FTZ R40, R40, UR10 ;  /* 0x0000000a28287c20 */ /* 0x000fe20008410000 */
[----:B------:R-:W-:Y:S01]  /*8290*/  FMUL.FTZ R42, R42, UR10 ;  /* 0x0000000a2a2a7c20 */ /* 0x000fe20008410000 */
[----:B------:R-:W-:Y:S01]  /*82a0*/  FMUL.FTZ R43, R43, UR10 ;  /* 0x0000000a2b2b7c20 */ /* 0x000fe20008410000 */
[C---:B--2---:R-:W-:Y:S01]  /*82b0*/  HMMA.16816.F32 R24, R132.reuse, R120, R24 ;  /* 0x000000788418723c */ /* 0x044fe20000001818 */
[----:B------:R1:W-:Y:S01]  /*82c0*/  MUFU.TANH R120, R5 ;  /* 0x0000000500787308 */ /* 0x0003e20000002400 */
[----:B------:R-:W-:Y:S01]  /*82d0*/  FMUL.FTZ R121, R52, UR10 ;  /* 0x0000000a34797c20 */ /* 0x000fe20008410000 */
[----:B------:R-:W-:Y:S01]  /*82e0*/  FMUL.FTZ R171, R33, UR10 ;  /* 0x0000000a21ab7c20 */ /* 0x000fe20008410000 */
[----:B------:R-:W-:Y:S01]  /*82f0*/  FMUL.FTZ R52, R54, UR10 ;  /* 0x0000000a36347c20 */ /* 0x000fe20008410000 */
[----:B------:R-:W-:Y:S01]  /*8300*/  FMUL.FTZ R32, R32, UR10 ;  /* 0x0000000a20207c20 */ /* 0x000fe20008410000 */
[----:B------:R-:W-:Y:S01]  /*8310*/  FMUL.FTZ R34, R34, UR10 ;  /* 0x0000000a22227c20 */ /* 0x000fe20008410000 */
[----:B------:R-:W-:Y:S01]  /*8320*/  FMUL.FTZ R35, R35, UR10 ;  /* 0x0000000a23237c20 */ /* 0x000fe20008410000 */
[----:B------:R-:W-:Y:S01]  /*8330*/  HMMA.16816.F32 R20, R132, R122, R20 ;  /* 0x0000007a8414723c */ /* 0x000fe20000001814 */
[----:B------:R2:W3:Y:S02]  /*8340*/  MUFU.TANH R131, R10 ;  /* 0x0000000a00837308 */ /* 0x0004e40000002400 */
[----:B------:R-:W-:Y:S01]  /*8350*/  FMUL.FTZ R28, R28, UR10 ;  /* 0x0000000a1c1c7c20 */ /* 0x000fe20008410000 */
[----:B------:R-:W-:Y:S01]  /*8360*/  FMUL.FTZ R30, R30, UR10 ;  /* 0x0000000a1e1e7c20 */ /* 0x000fe20008410000 */
[----:B------:R-:W-:Y:S01]  /*8370*/  FMUL.FTZ R29, R29, UR10 ;  /* 0x0000000a1d1d7c20 */ /* 0x000fe20008410000 */
[----:B------:R-:W-:-:S03]  /*8380*/  FMUL.FTZ R31, R31, UR10 ;  /* 0x0000000a1f1f7c20 */ /* 0x000fc60008410000 */
[----:B------:R-:W5:Y:S01]  /*8390*/  MUFU.TANH R128, R11 ;  /* 0x0000000b00807308 */ /* 0x000f620000002400 */
[----:B-1----:R-:W1:Y:S01]  /*83a0*/  LDSM.16.M88.4 R4, [R3+0x5c00] ;  /* 0x005c00000304783b */ /* 0x002e620000000200 */
[----:B------:R-:W-:Y:S01]  /*83b0*/  FMUL.FTZ R24, R24, UR10 ;  /* 0x0000000a18187c20 */ /* 0x000fe20008410000 */
[----:B------:R-:W-:Y:S01]  /*83c0*/  FMUL.FTZ R26, R26, UR10 ;  /* 0x0000000a1a1a7c20 */ /* 0x000fe20008410000 */
[----:B------:R-:W-:Y:S01]  /*83d0*/  FMUL.FTZ R25, R25, UR10 ;  /* 0x0000000a19197c20 */ /* 0x000fe20008410000 */
[----:B------:R-:W-:Y:S01]  /*83e0*/  FMUL.FTZ R27, R27, UR10 ;  /* 0x0000000a1b1b7c20 */ /* 0x000fe20008410000 */
[----:B------:R-:W-:-:S04]  /*83f0*/  DEPBAR.LE SB0, 0x0 ;  /* 0x000080000000791a */ /* 0x000fc80000000000 */
[----:B--2---:R-:W-:Y:S01]  /*8400*/  FMUL.FTZ R10, R65, UR10 ;  /* 0x0000000a410a7c20 */ /* 0x004fe20008410000 */
[----:B------:R-:W-:Y:S01]  /*8410*/  FMUL.FTZ R65, R66, UR10 ;  /* 0x0000000a42417c20 */ /* 0x000fe20008410000 */
[----:B------:R-:W2:Y:S01]  /*8420*/  MUFU.TANH R124, R124 ;  /* 0x0000007c007c7308 */ /* 0x000ea20000002400 */
[----:B------:R-:W-:Y:S01]  /*8430*/  FMUL.FTZ R21, R21, UR10 ;  /* 0x0000000a15157c20 */ /* 0x000fe20008410000 */
[----:B------:R-:W-:Y:S01]  /*8440*/  FMUL.FTZ R23, R23, UR10 ;  /* 0x0000000a17177c20 */ /* 0x000fe20008410000 */
[----:B------:R-:W-:Y:S01]  /*8450*/  FMUL.FTZ R20, R20, UR10 ;  /* 0x0000000a14147c20 */ /* 0x000fe20008410000 */
[----:B------:R-:W-:-:S04]  /*8460*/  FMUL.FTZ R22, R22, UR10 ;  /* 0x0000000a16167c20 */ /* 0x000fc80008410000 */
[----:B------:R-:W2:Y:S08]  /*8470*/  MUFU.TANH R65, R65 ;  /* 0x0000004100417308 */ /* 0x000eb00000002400 */
[----:B------:R4:W-:Y:S08]  /*8480*/  MUFU.TANH R203, R41 ;  /* 0x0000002900cb7308 */ /* 0x0009f00000002400 */
[----:B------:R-:W-:Y:S01]  /*8490*/  MUFU.TANH R10, R10 ;  /* 0x0000000a000a7308 */ /* 0x000fe20000002400 */
[----:B-1----:R-:W-:Y:S01]  /*84a0*/  HMMA.16816.F32 R16, R132, R4, R16 ;  /* 0x000000048410723c */ /* 0x002fe20000001810 */
[----:B------:R-:W-:-:S06]  /*84b0*/  IMAD.SHL.U32 R4, R175, 0x2, RZ ;  /* 0x00000002af047824 */ /* 0x000fcc00078e00ff */
[----:B------:R-:W-:Y:S01]  /*84c0*/  MUFU.TANH R64, R64 ;  /* 0x0000004000407308 */ /* 0x000fe20000002400 */
[----:B------:R-:W-:Y:S01]  /*84d0*/  LOP3.LUT R4, R4, 0x6, RZ, 0xc0, !PT ;  /* 0x0000000604047812 */ /* 0x000fe200078ec0ff */
[----:B------:R-:W-:Y:S04]  /*84e0*/  HMMA.16816.F32 R12, R132, R6, R12 ;  /* 0x00000006840c723c */ /* 0x000fe8000000180c */
[----:B------:R-:W-:Y:S02]  /*84f0*/  IMAD R3, R117, 0x80, R4 ;  /* 0x0000008075037824 */ /* 0x000fe400078e0204 */
[----:B------:R-:W1:Y:S02]  /*8500*/  MUFU.TANH R61, R61 ;  /* 0x0000003d003d7308 */ /* 0x000e640000002400 */
[----:B------:R-:W-:-:S02]  /*8510*/  VIADD R5, R3, 0xffffff00 ;  /* 0xffffff0003057836 */ /* 0x000fc40000000000 */
[C---:B------:R-:W-:Y:S02]  /*8520*/  VIADD R4, R3.reuse, 0xffffff01 ;  /* 0xffffff0103047836 */ /* 0x040fe40000000000 */
[----:B------:R-:W-:Y:S01]  /*8530*/  VIADD R6, R3, 0xffffff19 ;  /* 0xffffff1903067836 */ /* 0x000fe20000000000 */
[CC--:B------:R-:W-:Y:S01]  /*8540*/  ISETP.GE.AND P0, PT, R5.reuse, R139.reuse, PT ;  /* 0x0000008b0500720c */ /* 0x0c0fe20003f06270 */
[----:B------:R2:W-:Y:S01]  /*8550*/  MUFU.TANH R197, R37 ;  /* 0x0000002500c57308 */ /* 0x0005e20000002400 */
[-C--:B------:R-:W-:Y:S01]  /*8560*/  ISETP.GE.AND P6, PT, R5, R138.reuse, PT ;  /* 0x0000008a0500720c */ /* 0x080fe20003fc6270 */
[C---:B------:R-:W-:Y:S01]  /*8570*/  VIADD R5, R3.reuse, 0xffffff08 ;  /* 0xffffff0803057836 */ /* 0x040fe20000000000 */
[-C--:B------:R-:W-:Y:S01]  /*8580*/  ISETP.GE.AND P5, PT, R4, R139.reuse, PT ;  /* 0x0000008b0400720c */ /* 0x080fe20003fa6270 */
[----:B------:R-:W-:Y:S01]  /*8590*/  FMUL.FTZ R16, R16, UR10 ;  /* 0x0000000a10107c20 */ /* 0x000fe20008410000 */
[-C--:B------:R-:W-:Y:S01]  /*85a0*/  ISETP.GE.AND P1, PT, R4, R138.reuse, PT ;  /* 0x0000008a0400720c */ /* 0x080fe20003f26270 */
[----:B------:R-:W-:Y:S01]  /*85b0*/  VIADD R4, R3, 0xffffff09 ;  /* 0xffffff0903047836 */ /* 0x000fe20000000000 */
[----:B----4-:R-:W-:Y:S01]  /*85c0*/  FSEL R41, R129, -INF , !P0 ;  /* 0xff80000081297808 */ /* 0x010fe20004000000 */
[----:B------:R-:W-:Y:S01]  /*85d0*/  MUFU.TANH R8, R8 ;  /* 0x0000000800087308 */ /* 0x000fe20000002400 */
[----:B---3--:R-:W-:Y:S01]  /*85e0*/  FSEL R11, R131, -INF , !P6 ;  /* 0xff800000830b7808 */ /* 0x008fe20007000000 */
[----:B------:R-:W-:Y:S01]  /*85f0*/  FMUL.FTZ R12, R12, UR10 ;  /* 0x0000000a0c0c7c20 */ /* 0x000fe20008410000 */
[CC--:B------:R-:W-:Y:S01]  /*8600*/  ISETP.GE.AND P0, PT, R5.reuse, R139.reuse, PT ;  /* 0x0000008b0500720c */ /* 0x0c0fe20003f06270 */
[----:B------:R-:W-:Y:S01]  /*8610*/  FMUL.FTZ R18, R18, UR10 ;  /* 0x0000000a12127c20 */ /* 0x000fe20008410000 */
[-C--:B------:R-:W-:Y:S01]  /*8620*/  ISETP.GE.AND P6, PT, R5, R138.reuse, PT ;  /* 0x0000008a0500720c */ /* 0x080fe20003fc6270 */
[----:B------:R-:W-:Y:S01]  /*8630*/  VIADD R5, R3, 0xffffff10 ;  /* 0xffffff1003057836 */ /* 0x000fe20000000000 */
[----:B------:R-:W-:Y:S01]  /*8640*/  FSEL R39, R9, -INF , !P5 ;  /* 0xff80000009277808 */ /* 0x000fe20006800000 */
[----:B------:R-:W3:Y:S01]  /*8650*/  MUFU.TANH R127, R56 ;  /* 0x00000038007f7308 */ /* 0x000ee20000002400 */
[----:B-----5:R-:W-:Y:S01]  /*8660*/  FSEL R9, R128, -INF , !P1 ;  /* 0xff80000080097808 */ /* 0x020fe20004800000 */
[----:B------:R-:W-:Y:S01]  /*8670*/  FMUL.FTZ R17, R17, UR10 ;  /* 0x0000000a11117c20 */ /* 0x000fe20008410000 */
[CC--:B------:R-:W-:Y:S01]  /*8680*/  ISETP.GE.AND P5, PT, R4.reuse, R139.reuse, PT ;  /* 0x0000008b0400720c */ /* 0x0c0fe20003fa6270 */
[----:B------:R-:W-:Y:S01]  /*8690*/  FMUL.FTZ R19, R19, UR10 ;  /* 0x0000000a13137c20 */ /* 0x000fe20008410000 */
[-C--:B------:R-:W-:Y:S01]  /*86a0*/  ISETP.GE.AND P1, PT, R4, R138.reuse, PT ;  /* 0x0000008a0400720c */ /* 0x080fe20003f26270 */
[----:B------:R-:W-:Y:S01]  /*86b0*/  VIADD R4, R3, 0xffffff11 ;  /* 0xffffff1103047836 */ /* 0x000fe20000000000 */
[----:B--2---:R-:W-:Y:S01]  /*86c0*/  FSEL R37, R126, -INF , !P0 ;  /* 0xff8000007e257808 */ /* 0x004fe20004000000 */
[----:B------:R-:W2:Y:S01]  /*86d0*/  MUFU.TANH R227, R58 ;  /* 0x0000003a00e37308 */ /* 0x000ea20000002400 */
[----:B------:R-:W-:Y:S01]  /*86e0*/  FSEL R7, R130, -INF , !P6 ;  /* 0xff80000082077808 */ /* 0x000fe20007000000 */
[----:B------:R-:W-:Y:S01]  /*86f0*/  FMUL.FTZ R14, R14, UR10 ;  /* 0x0000000a0e0e7c20 */ /* 0x000fe20008410000 */
[----:B------:R-:W-:Y:S01]  /*8700*/  ISETP.GE.AND P0, PT, R5, R139, PT ;  /* 0x0000008b0500720c */ /* 0x000fe20003f06270 */
[----:B------:R-:W-:Y:S01]  /*8710*/  FMUL.FTZ R15, R15, UR10 ;  /* 0x0000000a0f0f7c20 */ /* 0x000fe20008410000 */
[----:B------:R-:W-:-:S02]  /*8720*/  ISETP.GE.AND P6, PT, R5, R138, PT ;  /* 0x0000008a0500720c */ /* 0x000fc40003fc6270 */
[----:B------:R-:W-:Y:S01]  /*8730*/  FSEL R33, R120, -INF , !P5 ;  /* 0xff80000078217808 */ /* 0x000fe20006800000 */
[----:B------:R4:W-:Y:S01]  /*8740*/  MUFU.TANH R229, R53 ;  /* 0x0000003500e57308 */ /* 0x0009e20000002400 */
[----:B------:R-:W-:Y:S02]  /*8750*/  FSEL R5, R125, -INF , !P1 ;  /* 0xff8000007d057808 */ /* 0x000fe40004800000 */
[C---:B------:R-:W-:Y:S02]  /*8760*/  ISETP.GE.AND P5, PT, R4.reuse, R139, PT ;  /* 0x0000008b0400720c */ /* 0x040fe40003fa6270 */
[----:B------:R-:W-:Y:S01]  /*8770*/  ISETP.GE.AND P1, PT, R4, R138, PT ;  /* 0x0000008a0400720c */ /* 0x000fe20003f26270 */
[----:B------:R-:W-:Y:S02]  /*8780*/  VIADD R4, R3, 0xffffff18 ;  /* 0xffffff1803047836 */ /* 0x000fe40000000000 */
[----:B------:R5:W-:Y:S08]  /*8790*/  MUFU.TANH R215, R47 ;  /* 0x0000002f00d77308 */ /* 0x000bf00000002400 */
[----:B------:R-:W-:Y:S01]  /*87a0*/  MUFU.TANH R231, R57 ;  /* 0x0000003900e77308 */ /* 0x000fe20000002400 */
[----:B----4-:R-:W-:-:S02]  /*87b0*/  FSEL R53, R124, -INF , !P0 ;  /* 0xff8000007c357808 */ /* 0x010fc40004000000 */
[----:B------:R-:W-:-:S04]  /*87c0*/  ISETP.GE.AND P0, PT, R4, R139, PT ;  /* 0x0000008b0400720c */ /* 0x000fc80003f06270 */
[----:B------:R-:W-:Y:S01]  /*87d0*/  FSEL R63, R60, -INF , !P0 ;  /* 0xff8000003c3f7808 */ /* 0x000fe20004000000 */
[----:B------:R4:W-:Y:S01]  /*87e0*/  MUFU.TANH R225, R59 ;  /* 0x0000003b00e17308 */ /* 0x0009e20000002400 */
[----:B-----5:R-:W-:Y:S02]  /*87f0*/  FSEL R47, R65, -INF , !P6 ;  /* 0xff800000412f7808 */ /* 0x020fe40007000000 */
[----:B------:R-:W-:Y:S01]  /*8800*/  ISETP.GE.AND P6, PT, R4, R138, PT ;  /* 0x0000008a0400720c */ /* 0x000fe20003fc6270 */
[----:B------:R-:W-:-:S03]  /*8810*/  VIADD R4, R3, 0xffffff20 ;  /* 0xffffff2003047836 */ /* 0x000fc60000000000 */
[----:B-1----:R-:W-:Y:S01]  /*8820*/  FSEL R61, R61, -INF , !P6 ;  /* 0xff8000003d3d7808 */ /* 0x002fe20007000000 */
[----:B------:R-:W1:Y:S01]  /*8830*/  MUFU.TANH R121, R121 ;  /* 0x0000007900797308 */ /* 0x000e620000002400 */
[CC--:B------:R-:W-:Y:S02]  /*8840*/  ISETP.GE.AND P0, PT, R4.reuse, R139.reuse, PT ;  /* 0x0000008b0400720c */ /* 0x0c0fe40003f06270 */
[----:B------:R-:W-:Y:S01]  /*8850*/  ISETP.GE.AND P6, PT, R4, R138, PT ;  /* 0x0000008a0400720c */ /* 0x000fe20003fc6270 */
[----:B------:R-:W-:Y:S01]  /*8860*/  VIADD R4, R3, 0xffffff28 ;  /* 0xffffff2803047836 */ /* 0x000fe20000000000 */
[----:B---3--:R-:W-:Y:S02]  /*8870*/  FSEL R127, R127, -INF , !P0 ;  /* 0xff8000007f7f7808 */ /* 0x008fe40004000000 */
[----:B--2---:R-:W-:Y:S01]  /*8880*/  FSEL R227, R227, -INF , !P6 ;  /* 0xff800000e3e37808 */ /* 0x004fe20007000000 */
[----:B------:R-:W2:Y:S01]  /*8890*/  MUFU.TANH R52, R52 ;  /* 0x0000003400347308 */ /* 0x000ea20000002400 */
[----:B----4-:R-:W-:Y:S01]  /*88a0*/  FSEL R59, R10, -INF , !P5 ;  /* 0xff8000000a3b7808 */ /* 0x010fe20006800000 */
[----:B------:R-:W-:Y:S01]  /*88b0*/  VIADD R10, R3, 0xffffff70 ;  /* 0xffffff70030a7836 */ /* 0x000fe20000000000 */
[----:B------:R-:W-:-:S02]  /*88c0*/  ISETP.GE.AND P5, PT, R6, R139, PT ;  /* 0x0000008b0600720c */ /* 0x000fc40003fa6270 */
[----:B------:R-:W-:Y:S02]  /*88d0*/  ISETP.GE.AND P0, PT, R4, R139, PT ;  /* 0x0000008b0400720c */ /* 0x000fe40003f06270 */
[----:B------:R-:W-:Y:S01]  /*88e0*/  FSEL R57, R8, -INF , !P5 ;  /* 0xff80000008397808 */ /* 0x000fe20006800000 */
[----:B------:R3:W-:Y:S01]  /*88f0*/  MUFU.TANH R219, R45 ;  /* 0x0000002d00db7308 */ /* 0x0007e20000002400 */
[----:B------:R-:W-:Y:S01]  /*8900*/  ISETP.GE.AND P6, PT, R4, R138, PT ;  /* 0x0000008a0400720c */ /* 0x000fe20003fc6270 */
[----:B------:R-:W-:Y:S01]  /*8910*/  VIADD R4, R3, 0xffffff30 ;  /* 0xffffff3003047836 */ /* 0x000fe20000000000 */
[----:B-1----:R-:W-:Y:S01]  /*8920*/  FSEL R121, R121, -INF , !P0 ;  /* 0xff80000079797808 */ /* 0x002fe20004000000 */
[----:B------:R-:W-:-:S03]  /*8930*/  VIADD R8, R3, 0xffffff61 ;  /* 0xffffff6103087836 */ /* 0x000fc60000000000 */
[----:B------:R-:W-:Y:S01]  /*8940*/  ISETP.GE.AND P0, PT, R4, R139, PT ;  /* 0x0000008b0400720c */ /* 0x000fe20003f06270 */
[----:B------:R-:W1:Y:S01]  /*8950*/  MUFU.TANH R223, R55 ;  /* 0x0000003700df7308 */ /* 0x000e620000002400 */
[----:B--2---:R-:W-:Y:S02]  /*8960*/  FSEL R133, R52, -INF , !P6 ;  /* 0xff80000034857808 */ /* 0x004fe40007000000 */
[----:B------:R-:W-:Y:S01]  /*8970*/  ISETP.GE.AND P6, PT, R4, R138, PT ;  /* 0x0000008a0400720c */ /* 0x000fe20003fc6270 */
[----:B------:R-:W-:-:S04]  /*8980*/  VIADD R4, R3, 0xffffff38 ;  /* 0xffffff3803047836 */ /* 0x000fc80000000000 */
[----:B------:R-:W2:Y:S01]  /*8990*/  MUFU.TANH R209, R48 ;  /* 0x0000003000d17308 */ /* 0x000ea20000002400 */
[----:B---3--:R-:W-:Y:S02]  /*89a0*/  FSEL R45, R64, -INF , !P1 ;  /* 0xff800000402d7808 */ /* 0x008fe40004800000 */
[----:B------:R-:W-:Y:S01]  /*89b0*/  ISETP.GE.AND P1, PT, R6, R138, PT ;  /* 0x0000008a0600720c */ /* 0x000fe20003f26270 */
[----:B------:R-:W-:-:S03]  /*89c0*/  VIADD R6, R3, 0xffffff21 ;  /* 0xffffff2103067836 */ /* 0x000fc60000000000 */
[----:B------:R-:W-:Y:S01]  /*89d0*/  FSEL R233, R233, -INF , !P1 ;  /* 0xff800000e9e97808 */ /* 0x000fe20004800000 */
[----:B------:R-:W3:Y:S01]  /*89e0*/  MUFU.TANH R217, R50 ;  /* 0x0000003200d97308 */ /* 0x000ee20000002400 */
[CC--:B------:R-:W-:Y:S02]  /*89f0*/  ISETP.GE.AND P5, PT, R6.reuse, R139.reuse, PT ;  /* 0x0000008b0600720c */ /* 0x0c0fe40003fa6270 */
[----:B------:R-:W-:Y:S01]  /*8a00*/  ISETP.GE.AND P1, PT, R6, R138, PT ;  /* 0x0000008a0600720c */ /* 0x000fe20003f26270 */
[----:B------:R-:W-:Y:S01]  /*8a10*/  VIADD R6, R3, 0xffffff29 ;  /* 0xffffff2903067836 */ /* 0x000fe20000000000 */
[----:B------:R-:W-:Y:S02]  /*8a20*/  FSEL R231, R231, -INF , !P5 ;  /* 0xff800000e7e77808 */ /* 0x000fe40006800000 */
[----:B------:R-:W-:Y:S01]  /*8a30*/  FSEL R225, R225, -INF , !P1 ;  /* 0xff800000e1e17808 */ /* 0x000fe20004800000 */
[----:B------:R-:W4:Y:S01]  /*8a40*/  MUFU.TANH R221, R49 ;  /* 0x0000003100dd7308 */ /* 0x000f220000002400 */
[----:B------:R-:W-:-:S02]  /*8a50*/  ISETP.GE.AND P5, PT, R6, R139, PT ;  /* 0x0000008b0600720c */ /* 0x000fc40003fa6270 */
[-C--:B------:R-:W-:Y:S01]  /*8a60*/  ISETP.GE.AND P1, PT, R6, R138.reuse, PT ;  /* 0x0000008a0600720c */ /* 0x080fe20003f26270 */
[----:B------:R-:W-:Y:S01]  /*8a70*/  VIADD R6, R3, 0xffffff31 ;  /* 0xffffff3103067836 */ /* 0x000fe20000000000 */
[----:B------:R-:W-:Y:S02]  /*8a80*/  FSEL R229, R229, -INF , !P5 ;  /* 0xff800000e5e57808 */ /* 0x000fe40006800000 */
[----:B-1----:R-:W-:Y:S01]  /*8a90*/  FSEL R223, R223, -INF , !P1 ;  /* 0xff800000dfdf7808 */ /* 0x002fe20004800000 */
[----:B------:R-:W1:Y:S01]  /*8aa0*/  MUFU.TANH R211, R51 ;  /* 0x0000003300d37308 */ /* 0x000e620000002400 */
[C---:B------:R-:W-:Y:S02]  /*8ab0*/  ISETP.GE.AND P5, PT, R6.reuse, R139, PT ;  /* 0x0000008b0600720c */ /* 0x040fe40003fa6270 */
[----:B------:R-:W-:Y:S01]  /*8ac0*/  ISETP.GE.AND P1, PT, R6, R138, PT ;  /* 0x0000008a0600720c */ /* 0x000fe20003f26270 */
[----:B------:R-:W-:Y:S01]  /*8ad0*/  VIADD R6, R3, 0xffffff39 ;  /* 0xffffff3903067836 */ /* 0x000fe20000000000 */
[----:B--2---:R-:W-:-:S02]  /*8ae0*/  FSEL R209, R209, -INF , !P0 ;  /* 0xff800000d1d17808 */ /* 0x004fc40004000000 */
[----:B---3--:R-:W-:Y:S01]  /*8af0*/  FSEL R217, R217, -INF , !P6 ;  /* 0xff800000d9d97808 */ /* 0x008fe20007000000 */
[----:B------:R-:W2:Y:S01]  /*8b00*/  MUFU.TANH R207, R44 ;  /* 0x0000002c00cf7308 */ /* 0x000ea20000002400 */
[CC--:B------:R-:W-:Y:S02]  /*8b10*/  ISETP.GE.AND P0, PT, R4.reuse, R139.reuse, PT ;  /* 0x0000008b0400720c */ /* 0x0c0fe40003f06270 */
[----:B------:R-:W-:Y:S01]  /*8b20*/  ISETP.GE.AND P6, PT, R4, R138, PT ;  /* 0x0000008a0400720c */ /* 0x000fe20003fc6270 */
[----:B------:R-:W-:Y:S01]  /*8b30*/  VIADD R4, R3, 0xffffff40 ;  /* 0xffffff4003047836 */ /* 0x000fe20000000000 */
[----:B----4-:R-:W-:Y:S02]  /*8b40*/  FSEL R221, R221, -INF , !P5 ;  /* 0xff800000dddd7808 */ /* 0x010fe40006800000 */
[----:B------:R-:W-:Y:S01]  /*8b50*/  ISETP.GE.AND P5, PT, R6, R139, PT ;  /* 0x0000008b0600720c */ /* 0x000fe20003fa6270 */
[----:B------:R-:W3:Y:S01]  /*8b60*/  MUFU.TANH R213, R46 ;  /* 0x0000002e00d57308 */ /* 0x000ee20000002400 */
[----:B-1----:R-:W-:-:S02]  /*8b70*/  FSEL R211, R211, -INF , !P1 ;  /* 0xff800000d3d37808 */ /* 0x002fc40004800000 */
[----:B------:R-:W-:Y:S01]  /*8b80*/  ISETP.GE.AND P1, PT, R6, R138, PT ;  /* 0x0000008a0600720c */ /* 0x000fe20003f26270 */
[----:B------:R-:W-:Y:S01]  /*8b90*/  VIADD R6, R3, 0xffffff41 ;  /* 0xffffff4103067836 */ /* 0x000fe20000000000 */
[----:B------:R-:W-:Y:S02]  /*8ba0*/  FSEL R219, R219, -INF , !P5 ;  /* 0xff800000dbdb7808 */ /* 0x000fe40006800000 */
[----:B------:R-:W-:Y:S01]  /*8bb0*/  FSEL R215, R215, -INF , !P1 ;  /* 0xff800000d7d77808 */ /* 0x000fe20004800000 */
[----:B------:R-:W1:Y:S01]  /*8bc0*/  MUFU.TANH R201, R40 ;  /* 0x0000002800c97308 */ /* 0x000e620000002400 */
[----:B--2---:R-:W-:Y:S02]  /*8bd0*/  FSEL R207, R207, -INF , !P0 ;  /* 0xff800000cfcf7808 */ /* 0x004fe40004000000 */
[-C--:B------:R-:W-:Y:S02]  /*8be0*/  ISETP.GE.AND P0, PT, R4, R139.reuse, PT ;  /* 0x0000008b0400720c */ /* 0x080fe40003f06270 */
[----:B------:R-:W-:-:S02]  /*8bf0*/  ISETP.GE.AND P5, PT, R6, R139, PT ;  /* 0x0000008b0600720c */ /* 0x000fc40003fa6270 */
[-C--:B------:R-:W-:Y:S01]  /*8c00*/  ISETP.GE.AND P1, PT, R6, R138.reuse, PT ;  /* 0x0000008a0600720c */ /* 0x080fe20003f26270 */
[----:B------:R-:W2:Y:S01]  /*8c10*/  MUFU.TANH R195, R42 ;  /* 0x0000002a00c37308 */ /* 0x000ea20000002400 */
[----:B---3--:R-:W-:Y:S01]  /*8c20*/  FSEL R213, R213, -INF , !P6 ;  /* 0xff800000d5d57808 */ /* 0x008fe20007000000 */
[C---:B------:R-:W-:Y:S01]  /*8c30*/  VIADD R6, R3.reuse, 0xffffff49 ;  /* 0xffffff4903067836 */ /* 0x040fe20000000000 */
[----:B------:R-:W-:Y:S01]  /*8c40*/  ISETP.GE.AND P6, PT, R4, R138, PT ;  /* 0x0000008a0400720c */ /* 0x000fe20003fc6270 */
[----:B------:R-:W-:Y:S01]  /*8c50*/  VIADD R4, R3, 0xffffff48 ;  /* 0xffffff4803047836 */ /* 0x000fe20000000000 */
[----:B------:R-:W-:Y:S02]  /*8c60*/  FSEL R203, R203, -INF , !P5 ;  /* 0xff800000cbcb7808 */ /* 0x000fe40006800000 */
[----:B------:R-:W-:Y:S01]  /*8c70*/  ISETP.GE.AND P5, PT, R6, R139, PT ;  /* 0x0000008b0600720c */ /* 0x000fe20003fa6270 */
[----:B------:R-:W3:Y:S01]  /*8c80*/  MUFU.TANH R191, R43 ;  /* 0x0000002b00bf7308 */ /* 0x000ee20000002400 */
[----:B-1----:R-:W-:-:S02]  /*8c90*/  FSEL R201, R201, -INF , !P0 ;  /* 0xff800000c9c97808 */ /* 0x002fc40004000000 */
[----:B------:R-:W-:Y:S02]  /*8ca0*/  ISETP.GE.AND P0, PT, R4, R139, PT ;  /* 0x0000008b0400720c */ /* 0x000fe40003f06270 */
[----:B------:R-:W-:-:S03]  /*8cb0*/  FSEL R197, R197, -INF , !P5 ;  /* 0xff800000c5c57808 */ /* 0x000fc60006800000 */
[----:B------:R-:W1:Y:S01]  /*8cc0*/  MUFU.TANH R205, R36 ;  /* 0x0000002400cd7308 */ /* 0x000e620000002400 */
[----:B--2---:R-:W-:Y:S02]  /*8cd0*/  FSEL R195, R195, -INF , !P6 ;  /* 0xff800000c3c37808 */ /* 0x004fe40007000000 */
[----:B------:R-:W-:Y:S01]  /*8ce0*/  ISETP.GE.AND P6, PT, R4, R138, PT ;  /* 0x0000008a0400720c */ /* 0x000fe20003fc6270 */
[----:B------:R-:W-:-:S04]  /*8cf0*/  VIADD R4, R3, 0xffffff50 ;  /* 0xffffff5003047836 */ /* 0x000fc80000000000 */
[----:B------:R-:W2:Y:S01]  /*8d00*/  MUFU.TANH R187, R38 ;  /* 0x0000002600bb7308 */ /* 0x000ea20000002400 */
[----:B---3--:R-:W-:Y:S02]  /*8d10*/  FSEL R191, R191, -INF , !P1 ;  /* 0xff800000bfbf7808 */ /* 0x008fe40004800000 */
[----:B------:R-:W-:Y:S01]  /*8d20*/  ISETP.GE.AND P1, PT, R6, R138, PT ;  /* 0x0000008a0600720c */ /* 0x000fe20003f26270 */
[----:B------:R-:W-:-:S04]  /*8d30*/  VIADD R6, R3, 0xffffff51 ;  /* 0xffffff5103067836 */ /* 0x000fc80000000000 */
[----:B------:R-:W3:Y:S01]  /*8d40*/  MUFU.TANH R193, R193 ;  /* 0x000000c100c17308 */ /* 0x000ee20000002400 */
[----:B-1----:R-:W-:Y:S02]  /*8d50*/  FSEL R205, R205, -INF , !P0 ;  /* 0xff800000cdcd7808 */ /* 0x002fe40004000000 */
[-C--:B------:R-:W-:Y:S02]  /*8d60*/  ISETP.GE.AND P0, PT, R4, R139.reuse, PT ;  /* 0x0000008b0400720c */ /* 0x080fe40003f06270 */
[----:B------:R-:W-:-:S03]  /*8d70*/  ISETP.GE.AND P5, PT, R6, R139, PT ;  /* 0x0000008b0600720c */ /* 0x000fc60003fa6270 */
        /* <DEDUP_REMOVED lines=10> */
[----:B------:R-:W-:-:S05]  /*8e20*/  ISETP.GE.AND P0, PT, R4, R139, PT ;  /* 0x0000008b0400720c */ /* 0x000fca0003f06270 */
[----:B------:R-:W1:Y:S01]  /*8e30*/  MUFU.TANH R155, R30 ;  /* 0x0000001e009b7308 */ /* 0x000e620000002400 */
[----:B--2---:R-:W-:Y:S02]  /*8e40*/  FSEL R159, R159, -INF , !P6 ;  /* 0xff8000009f9f7808 */ /* 0x004fe40007000000 */
[----:B------:R-:W-:Y:S01]  /*8e50*/  ISETP.GE.AND P6, PT, R4, R138, PT ;  /* 0x0000008a0400720c */ /* 0x000fe20003fc6270 */
[----:B------:R-:W-:-:S04]  /*8e60*/  VIADD R4, R3, 0xffffff59 ;  /* 0xffffff5903047836 */ /* 0x000fc80000000000 */
[----:B------:R-:W2:Y:S01]  /*8e70*/  MUFU.TANH R171, R171 ;  /* 0x000000ab00ab7308 */ /* 0x000ea20000002400 */
[----:B---3--:R-:W-:Y:S02]  /*8e80*/  FSEL R163, R163, -INF , !P0 ;  /* 0xff800000a3a37808 */ /* 0x008fe40004000000 */
[----:B------:R-:W-:-:S05]  /*8e90*/  ISETP.GE.AND P0, PT, R6, R139, PT ;  /* 0x0000008b0600720c */ /* 0x000fca0003f06270 */
[----:B------:R-:W3:Y:S01]  /*8ea0*/  MUFU.TANH R157, R35 ;  /* 0x00000023009d7308 */ /* 0x000ee20000002400 */
[----:B-1----:R-:W-:Y:S02]  /*8eb0*/  FSEL R155, R155, -INF , !P6 ;  /* 0xff8000009b9b7808 */ /* 0x002fe40007000000 */
[----:B------:R-:W-:Y:S01]  /*8ec0*/  ISETP.GE.AND P6, PT, R6, R138, PT ;  /* 0x0000008a0600720c */ /* 0x000fe20003fc6270 */
[----:B------:R-:W-:-:S04]  /*8ed0*/  VIADD R6, R3, 0xffffff68 ;  /* 0xffffff6803067836 */ /* 0x000fc80000000000 */
[----:B------:R-:W1:Y:S01]  /*8ee0*/  MUFU.TANH R149, R24 ;  /* 0x0000001800957308 */ /* 0x000e620000002400 */
[----:B--2---:R-:W-:Y:S02]  /*8ef0*/  FSEL R171, R171, -INF , !P5 ;  /* 0xff800000abab7808 */ /* 0x004fe40006800000 */
[----:B------:R-:W-:-:S05]  /*8f00*/  ISETP.GE.AND P5, PT, R4, R139, PT ;  /* 0x0000008b0400720c */ /* 0x000fca0003fa6270 */
[----:B------:R-:W2:Y:S01]  /*8f10*/  MUFU.TANH R145, R26 ;  /* 0x0000001a00917308 */ /* 0x000ea20000002400 */
[----:B---3--:R-:W-:Y:S02]  /*8f20*/  FSEL R157, R157, -INF , !P1 ;  /* 0xff8000009d9d7808 */ /* 0x008fe40004800000 */
[----:B------:R-:W-:-:S05]  /*8f30*/  ISETP.GE.AND P1, PT, R4, R138, PT ;  /* 0x0000008a0400720c */ /* 0x000fca0003f26270 */
        /* <DEDUP_REMOVED lines=19> */
[----:B------:R-:W-:Y:S01]  /*9070*/  ISETP.GE.AND P1, PT, R6, R138, PT ;  /* 0x0000008a0600720c */ /* 0x000fe20003f26270 */
[----:B------:R-:W-:-:S04]  /*9080*/  FMUL.FTZ R6, R13, UR10 ;  /* 0x0000000a0d067c20 */ /* 0x000fc80008410000 */
[----:B------:R-:W3:Y:S01]  /*9090*/  MUFU.TANH R147, R20 ;  /* 0x0000001400937308 */ /* 0x000ee20000002400 */
[----:B-1----:R-:W-:Y:S02]  /*90a0*/  FSEL R142, R142, -INF , !P5 ;  /* 0xff8000008e8e7808 */ /* 0x002fe40006800000 */
[----:B------:R-:W-:-:S05]  /*90b0*/  ISETP.GE.AND P5, PT, R8, R139, PT ;  /* 0x0000008b0800720c */ /* 0x000fca0003fa6270 */
[----:B------:R-:W1:Y:S01]  /*90c0*/  MUFU.TANH R140, R16 ;  /* 0x00000010008c7308 */ /* 0x000e620000002400 */
[----:B--2---:R-:W-:Y:S02]  /*90d0*/  FSEL R135, R135, -INF , !P1 ;  /* 0xff80000087877808 */ /* 0x004fe40004800000 */
[----:B------:R-:W-:Y:S01]  /*90e0*/  ISETP.GE.AND P1, PT, R8, R138, PT ;  /* 0x0000008a0800720c */ /* 0x000fe20003f26270 */
[C---:B------:R-:W-:Y:S02]  /*90f0*/  VIADD R8, R3.reuse, 0xffffff78 ;  /* 0xffffff7803087836 */ /* 0x040fe40000000000 */
[----:B------:R-:W-:Y:S02]  /*9100*/  VIADD R3, R3, 0xffffff79 ;  /* 0xffffff7903037836 */ /* 0x000fe40000000000 */
[----:B------:R-:W2:Y:S01]  /*9110*/  MUFU.TANH R151, R12 ;  /* 0x0000000c00977308 */ /* 0x000ea20000002400 */
[----:B---3--:R-:W-:Y:S02]  /*9120*/  FSEL R147, R147, -INF , !P0 ;  /* 0xff80000093937808 */ /* 0x008fe40004000000 */
[----:B------:R-:W-:-:S05]  /*9130*/  ISETP.GE.AND P0, PT, R10, R139, PT ;  /* 0x0000008b0a00720c */ /* 0x000fca0003f06270 */
[----:B------:R-:W3:Y:S01]  /*9140*/  MUFU.TANH R141, R22 ;  /* 0x00000016008d7308 */ /* 0x000ee20000002400 */
[----:B-1----:R-:W-:Y:S02]  /*9150*/  FSEL R140, R140, -INF , !P0 ;  /* 0xff8000008c8c7808 */ /* 0x002fe40004000000 */
[----:B------:R-:W-:-:S05]  /*9160*/  ISETP.GE.AND P0, PT, R8, R139, PT ;  /* 0x0000008b0800720c */ /* 0x000fca0003f06270 */
[----:B------:R-:W1:Y:S01]  /*9170*/  MUFU.TANH R123, R18 ;  /* 0x00000012007b7308 */ /* 0x000e620000002400 */
[----:B--2---:R-:W-:Y:S01]  /*9180*/  FSEL R151, R151, -INF , !P0 ;  /* 0xff80000097977808 */ /* 0x004fe20004000000 */
[----:B------:R-:W-:Y:S01]  /*9190*/  BAR.SYNC.DEFER_BLOCKING 0x0 ;  /* 0x0000000000007b1d */ /* 0x000fe20000010000 */
[----:B------:R-:W-:-:S05]  /*91a0*/  ISETP.GE.U32.AND P0, PT, R117, 0x3, PT ;  /* 0x000000037500780c */ /* 0x000fca0003f06070 */
        /* <DEDUP_REMOVED lines=14> */
[----:B--2---:R-:W-:Y:S02]  /*9290*/  FSEL R126, R126, -INF , !P5 ;  /* 0xff8000007e7e7808 */ /* 0x004fe40006800000 */
[----:B---3--:R-:W-:Y:S01]  /*92a0*/  FSEL R125, R125, -INF , !P1 ;  /* 0xff8000007d7d7808 */ /* 0x008fe20004800000 */
        /* <DEDUP_REMOVED lines=35> */
[----:B------:R-:W-:-:S02]  /*94e0*/  ISETP.GE.AND P0, PT, R13, RZ, PT ;  /* 0x000000ff0d00720c */ /* 0x000fc40003f06270 */
[----:B------:R-:W-:-:S05]  /*94f0*/  LOP3.LUT R3, RZ, R10, RZ, 0x33, !PT ;  /* 0x0000000aff037212 */ /* 0x000fca00078e33ff */
        /* <DEDUP_REMOVED lines=12> */
[----:B------:R-:W-:-:S05]  /*95c0*/  IMAD R3, R3, R10, -0x80 ;  /* 0xffffff8003037424 */ /* 0x000fca00078e020a */
[----:B------:R-:W-:-:S05]  /*95d0*/  SHF.R.S32.HI R15, RZ, 0x1f, R3 ;  /* 0x0000001fff0f7819 */ /* 0x000fca0000011403 */
[----:B------:R-:W-:-:S04]  /*95e0*/  IMAD R6, R15, R136, RZ ;  /* 0x000000880f067224 */ /* 0x000fc800078e02ff */
[----:B------:R-:W-:Y:S01]  /*95f0*/  IMAD R6, R3, R137, R6 ;  /* 0x0000008903067224 */ /* 0x000fe200078e0206 */
[----:B---3--:R-:W-:Y:S01]  /*9600*/  IADD3 R4, PT, PT, R13, -R4, RZ ;  /* 0x800000040d047210 */ /* 0x008fe20007ffe0ff */
[----:B------:R-:W-:-:S03]  /*9610*/  IMAD.WIDE.U32 R12, R3, R136, RZ ;  /* 0x00000088030c7225 */ /* 0x000fc600078e00ff */
[----:B------:R-:W-:Y:S01]  /*9620*/  SHF.R.S32.HI R3, RZ, 0x1f, R4 ;  /* 0x0000001fff037819 */ /* 0x000fe20000011404 */
[----:B------:R-:W-:-:S04]  /*9630*/  IMAD.IADD R13, R13, 0x1, R6 ;  /* 0x000000010d0d7824 */ /* 0x000fc800078e0206 */
[----:B--2---:R-:W-:Y:S02]  /*9640*/  IMAD R3, R3, UR4, RZ ;  /* 0x0000000403037c24 */ /* 0x004fe4000f8e02ff */
[----:B------:R-:W-:-:S04]  /*9650*/  IMAD.WIDE.U32 R12, R4, UR4, R12 ;  /* 0x00000004040c7c25 */ /* 0x000fc8000f8e000c */
[----:B------:R-:W-:Y:S01]  /*9660*/  IMAD R3, R4, UR5, R3 ;  /* 0x0000000504037c24 */ /* 0x000fe2000f8e0203 */
[----:B------:R-:W-:-:S04]  /*9670*/  LEA R170, P0, R12, R170, 0x1 ;  /* 0x000000aa0caa7211 */ /* 0x000fc800078008ff */
[----:B------:R-:W-:-:S04]  /*9680*/  IADD3 R3, PT, PT, R13, R3, RZ ;  /* 0x000000030d037210 */ /* 0x000fc80007ffe0ff */
[----:B------:R-:W-:Y:S01]  /*9690*/  LEA.HI.X R169, R12, R169, R3, 0x1, P0 ;  /* 0x000000a90ca97211 */ /* 0x000fe200000f0c03 */
[----:B------:R-:W-:Y:S06]  /*96a0*/  BRA `(.L_x_546) ;  /* 0x00000000001c7947 */ /* 0x000fec0003800000 */
.L_x_545:
[----:B------:R-:W-:Y:S01]  /*96b0*/  UMOV UR4, URZ ;  /* 0x000000ff00047c82 */ /* 0x000fe20008000000 */
[----:B------:R-:W-:Y:S01]  /*96c0*/  IMAD.SHL.U32 R3, R136, 0x80, RZ ;  /* 0x0000008088037824 */ /* 0x000fe200078e00ff */
[----:B------:R-:W-:-:S05]  /*96d0*/  IADD3 R4, P0, PT, RZ, -UR4, RZ ;  /* 0x80000004ff047c10 */ /* 0x000fca000ff1e0ff */
[----:B------:R-:W-:-:S05]  /*96e0*/  IMAD.X R3, RZ, RZ, ~R3, P0 ;  /* 0x000000ffff037224 */ /* 0x000fca00000e0e03 */
[----:B------:R-:W-:-:S04]  /*96f0*/  SHF.R.S64 R13, R4, 0x1f, R3 ;  /* 0x0000001f040d7819 */ /* 0x000fc80000001003 */
[----:B------:R-:W-:-:S04]  /*9700*/  IADD3 R170, P0, PT, R13, R170, RZ ;  /* 0x000000aa0daa7210 */ /* 0x000fc80007f1e0ff */
[----:B------:R-:W-:-:S09]  /*9710*/  LEA.HI.X.SX32 R169, R3, R169, 0x1, P0 ;  /* 0x000000a903a97211 */ /* 0x000fd200000f0eff */
.L_x_546:
        /* <DEDUP_REMOVED lines=75> */
.L_x_544:
        /* <DEDUP_REMOVED lines=44> */
[----:B--2---:R-:W-:-:S04]  /*9e90*/  FMNMX.FTZ R56, R13, R56, !PT ;  /* 0x000000380d387209 */ /* 0x004fc80007810000 */
[----:B------:R-:W-:Y:S01]  /*9ea0*/  FSEL R128, R128, RZ, P0 ;  /* 0x000000ff80807208 */ /* 0x000fe20000000000 */
[C---:B------:R-:W-:Y:S01]  /*9eb0*/  FMUL.FTZ R148, R56.reuse, UR6 ;  /* 0x0000000638947c20 */ /* 0x040fe20008410000 */
[----:B------:R-:W-:-:S03]  /*9ec0*/  FSETP.NEU.FTZ.AND P1, PT, R56, -INF , PT ;  /* 0xff8000003800780b */ /* 0x000fc60003f3d000 */
[--C-:B------:R-:W-:Y:S01]  /*9ed0*/  FFMA.FTZ R136, R9, UR6, -R128.reuse ;  /* 0x0000000609887c23 */ /* 0x100fe20008010880 */
[--C-:B------:R-:W-:Y:S01]  /*9ee0*/  FFMA.FTZ R131, R7, UR6, -R128.reuse ;  /* 0x0000000607837c23 */ /* 0x100fe20008010880 */
[----:B------:R-:W-:Y:S01]  /*9ef0*/  FSEL R9, R56, RZ, P1 ;  /* 0x000000ff38097208 */ /* 0x000fe20000800000 */
[--C-:B------:R-:W-:Y:S01]  /*9f00*/  FFMA.FTZ R199, R11, UR6, -R128.reuse ;  /* 0x000000060bc77c23 */ /* 0x100fe20008010880 */
[----:B------:R-:W-:Y:S01]  /*9f10*/  FSEL R7, R3, RZ, P0 ;  /* 0x000000ff03077208 */ /* 0x000fe20000000000 */
[----:B------:R-:W-:Y:S01]  /*9f20*/  FFMA.FTZ R58, R45, UR6, -R128 ;  /* 0x000000062d3a7c23 */ /* 0x000fe20008010880 */
[----:B------:R-:W-:Y:S01]  /*9f30*/  FSEL R148, R148, RZ, P1 ;  /* 0x000000ff94947208 */ /* 0x000fe20000800000 */
[----:B------:R-:W-:Y:S01]  /*9f40*/  FADD.FTZ R154, R2, -R9 ;  /* 0x80000009029a7221 */ /* 0x000fe20000010000 */
[----:B------:R-:W-:Y:S01]  /*9f50*/  MUFU.EX2 R136, R136 ;  /* 0x0000008800887308 */ /* 0x000fe20000000800 */
[----:B------:R-:W-:Y:S01]  /*9f60*/  FADD.FTZ R0, R0, -R7 ;  /* 0x8000000700007221 */ /* 0x000fe20000010000 */
[----:B------:R-:W1:Y:S01]  /*9f70*/  LDSM.16.MT88.4 R8, [R118+0x9000] ;  /* 0x009000007608783b */ /* 0x000e620000004200 */
[----:B------:R-:W-:Y:S01]  /*9f80*/  FMUL.FTZ R154, R154, UR6 ;  /* 0x000000069a9a7c20 */ /* 0x000fe20008410000 */
[--C-:B------:R-:W-:Y:S01]  /*9f90*/  FFMA.FTZ R150, R41, UR6, -R148.reuse ;  /* 0x0000000629967c23 */ /* 0x100fe20008010894 */
[----:B------:R-:W-:Y:S01]  /*9fa0*/  FMUL.FTZ R152, R0, UR6 ;  /* 0x0000000600987c20 */ /* 0x000fe20008410000 */
[--C-:B------:R-:W-:Y:S01]  /*9fb0*/  FFMA.FTZ R146, R39, UR6, -R148.reuse ;  /* 0x0000000627927c23 */ /* 0x100fe20008010894 */
[--C-:B------:R-:W-:Y:S01]  /*9fc0*/  FFMA.FTZ R130, R37, UR6, -R148.reuse ;  /* 0x0000000625827c23 */ /* 0x100fe20008010894 */
[----:B------:R-:W-:Y:S01]  /*9fd0*/  FFMA.FTZ R129, R33, UR6, -R148 ;  /* 0x0000000621817c23 */ /* 0x000fe20008010894 */
[----:B------:R-:W2:Y:S01]  /*9fe0*/  MUFU.EX2 R154, R154 ;  /* 0x0000009a009a7308 */ /* 0x000ea20000000800 */
[----:B------:R-:W-:Y:S01]  /*9ff0*/  FFMA.FTZ R0, R5, UR6, -R128 ;  /* 0x0000000605007c23 */ /* 0x000fe20008010880 */
[----:B------:R-:W3:Y:S01]  /*a000*/  LDSM.16.MT88.4 R32, [R116+0xb000] ;  /* 0x00b000007420783b */ /* 0x000ee20000004200 */
[--C-:B------:R-:W-:Y:S01]  /*a010*/  FFMA.FTZ R62, R53, UR6, -R148.reuse ;  /* 0x00000006353e7c23 */ /* 0x100fe20008010894 */
[----:B------:R-:W-:Y:S01]  /*a020*/  FFMA.FTZ R60, R63, UR6, -R148 ;  /* 0x000000063f3c7c23 */ /* 0x000fe20008010894 */
[----:B------:R-:W-:Y:S01]  /*a030*/  FFMA.FTZ R63, R47, UR6, -R128 ;  /* 0x000000062f3f7c23 */ /* 0x000fe20008010880 */
[----:B------:R-:W4:Y:S01]  /*a040*/  LDSM.16.MT88.4 R40, [R118+0xd000] ;  /* 0x00d000007628783b */ /* 0x000f220000004200 */
[--C-:B------:R-:W-:Y:S01]  /*a050*/  FFMA.FTZ R59, R59, UR6, -R148.reuse ;  /* 0x000000063b3b7c23 */ /* 0x100fe20008010894 */
[----:B------:R-:W5:Y:S01]  /*a060*/  MUFU.EX2 R152, R152 ;  /* 0x0000009800987308 */ /* 0x000f620000000800 */
[----:B------:R-:W-:Y:S01]  /*a070*/  FFMA.FTZ R57, R57, UR6, -R148 ;  /* 0x0000000639397c23 */ /* 0x000fe20008010894 */
[----:B------:R-:W4:Y:S01]  /*a080*/  LDSM.16.MT88.4 R52, [R116+0xd000] ;  /* 0x00d000007434783b */ /* 0x000f220000004200 */
[--C-:B------:R-:W-:Y:S01]  /*a090*/  FFMA.FTZ R61, R61, UR6, -R128.reuse ;  /* 0x000000063d3d7c23 */ /* 0x100fe20008010880 */
[----:B------:R-:W-:Y:S01]  /*a0a0*/  FFMA.FTZ R2, R233, UR6, -R128 ;  /* 0x00000006e9027c23 */ /* 0x000fe20008010880 */
[--C-:B------:R-:W-:Y:S01]  /*a0b0*/  FFMA.FTZ R127, R127, UR6, -R148.reuse ;  /* 0x000000067f7f7c23 */ /* 0x100fe20008010894 */
[--C-:B------:R-:W-:Y:S01]  /*a0c0*/  FFMA.FTZ R122, R231, UR6, -R148.reuse ;  /* 0x00000006e77a7c23 */ /* 0x100fe20008010894 */
[--C-:B------:R-:W-:Y:S01]  /*a0d0*/  FFMA.FTZ R121, R121, UR6, -R148.reuse ;  /* 0x0000000679797c23 */ /* 0x100fe20008010894 */
[----:B------:R-:W-:Y:S01]  /*a0e0*/  MUFU.EX2 R150, R150 ;  /* 0x0000009600967308 */ /* 0x000fe20000000800 */
[-C--:B--2---:R-:W-:Y:S01]  /*a0f0*/  FMUL.FTZ R44, R72, R154.reuse ;  /* 0x0000009a482c7220 */ /* 0x084fe20000410000 */
[-C--:B------:R-:W-:Y:S01]  /*a100*/  FMUL.FTZ R45, R73, R154.reuse ;  /* 0x0000009a492d7220 */ /* 0x080fe20000410000 */
[-C--:B------:R-:W-:Y:S01]  /*a110*/  FMUL.FTZ R4, R112, R154.reuse ;  /* 0x0000009a70047220 */ /* 0x080fe20000410000 */
[-C--:B------:R-:W-:Y:S01]  /*a120*/  FMUL.FTZ R5, R113, R154.reuse ;  /* 0x0000009a71057220 */ /* 0x080fe20000410000 */
[-C--:B------:R-:W-:Y:S01]  /*a130*/  FMUL.FTZ R108, R108, R154.reuse ;  /* 0x0000009a6c6c7220 */ /* 0x080fe20000410000 */
[-C--:B------:R-:W-:Y:S01]  /*a140*/  FMUL.FTZ R109, R109, R154.reuse ;  /* 0x0000009a6d6d7220 */ /* 0x080fe20000410000 */
[----:B------:R-:W-:Y:S01]  /*a150*/  FMUL.FTZ R12, R104, R154 ;  /* 0x0000009a680c7220 */ /* 0x000fe20000410000 */
[----:B------:R-:W2:Y:S01]  /*a160*/  MUFU.EX2 R146, R146 ;  /* 0x0000009200927308 */ /* 0x000ea20000000800 */
[-C--:B-----5:R-:W-:Y:S01]  /*a170*/  FMUL.FTZ R46, R74, R152.reuse ;  /* 0x000000984a2e7220 */ /* 0x0a0fe20000410000 */
[-C--:B------:R-:W-:Y:S01]  /*a180*/  FMUL.FTZ R47, R75, R152.reuse ;  /* 0x000000984b2f7220 */ /* 0x080fe20000410000 */
[-C--:B------:R-:W-:Y:S01]  /*a190*/  FMUL.FTZ R6, R114, R152.reuse ;  /* 0x0000009872067220 */ /* 0x080fe20000410000 */
[----:B------:R-:W5:Y:S01]  /*a1a0*/  LDSM.16.MT88.4 R72, [R118+0x9400] ;  /* 0x009400007648783b */ /* 0x000f620000004200 */
[-C--:B------:R-:W-:Y:S01]  /*a1b0*/  FMUL.FTZ R7, R115, R152.reuse ;  /* 0x0000009873077220 */ /* 0x080fe20000410000 */
[-C--:B------:R-:W-:Y:S01]  /*a1c0*/  FMUL.FTZ R110, R110, R152.reuse ;  /* 0x000000986e6e7220 */ /* 0x080fe20000410000 */
[----:B------:R-:W-:Y:S01]  /*a1d0*/  FMUL.FTZ R111, R111, R152 ;  /* 0x000000986f6f7220 */ /* 0x000fe20000410000 */
        /* <DEDUP_REMOVED lines=8> */
[----:B------:R-:W1:Y:S01]  /*a260*/  MUFU.EX2 R129, R129 ;  /* 0x0000008100817308 */ /* 0x000e620000000800 */
[----:B--2---:R-:W-:Y:S01]  /*a270*/  F2FP.F16.F32.PACK_AB R48, R146, R150 ;  /* 0x000000969230723e */ /* 0x004fe200000000ff */
[-C--:B------:R-:W-:Y:S01]  /*a280*/  FMUL.FTZ R28, R88, R154.reuse ;  /* 0x0000009a581c7220 */ /* 0x080fe20000410000 */
[----:B------:R-:W-:Y:S01]  /*a290*/  FMUL.FTZ R29, R89, R154 ;  /* 0x0000009a591d7220 */ /* 0x000fe20000410000 */
[-C--:B------:R-:W-:Y:S01]  /*a2a0*/  FMUL.FTZ R30, R90, R152.reuse ;  /* 0x000000985a1e7220 */ /* 0x080fe20000410000 */
[----:B------:R-:W-:Y:S01]  /*a2b0*/  FMUL.FTZ R31, R91, R152 ;  /* 0x000000985b1f7220 */ /* 0x000fe20000410000 */
[-C--:B------:R-:W-:Y:S01]  /*a2c0*/  FMUL.FTZ R36, R80, R154.reuse ;  /* 0x0000009a50247220 */ /* 0x080fe20000410000 */
[----:B------:R-:W-:Y:S01]  /*a2d0*/  FMUL.FTZ R37, R81, R154 ;  /* 0x0000009a51257220 */ /* 0x000fe20000410000 */
[----:B------:R-:W2:Y:S01]  /*a2e0*/  MUFU.EX2 R199, R199 ;  /* 0x000000c700c77308 */ /* 0x000ea20000000800 */
[-C--:B------:R-:W-:Y:S01]  /*a2f0*/  FMUL.FTZ R38, R82, R152.reuse ;  /* 0x0000009852267220 */ /* 0x080fe20000410000 */
[----:B------:R-:W-:Y:S01]  /*a300*/  FMUL.FTZ R39, R83, R152 ;  /* 0x0000009853277220 */ /* 0x000fe20000410000 */
[-C--:B------:R-:W-:Y:S01]  /*a310*/  FMUL.FTZ R100, R100, R154.reuse ;  /* 0x0000009a64647220 */ /* 0x080fe20000410000 */
[----:B------:R-:W-:Y:S01]  /*a320*/  FMUL.FTZ R101, R101, R154 ;  /* 0x0000009a65657220 */ /* 0x000fe20000410000 */
[-C--:B------:R-:W-:Y:S01]  /*a330*/  FMUL.FTZ R102, R102, R152.reuse ;  /* 0x0000009866667220 */ /* 0x080fe20000410000 */
[----:B------:R-:W-:Y:S01]  /*a340*/  FMUL.FTZ R103, R103, R152 ;  /* 0x0000009867677220 */ /* 0x000fe20000410000 */
[----:B------:R-:W-:Y:S01]  /*a350*/  FMUL.FTZ R92, R92, R154 ;  /* 0x0000009a5c5c7220 */ /* 0x000fe20000410000 */
[----:B------:R-:W-:Y:S01]  /*a360*/  MUFU.EX2 R131, R131 ;  /* 0x0000008300837308 */ /* 0x000fe20000000800 */
[----:B-1----:R-:W-:Y:S01]  /*a370*/  F2FP.F16.F32.PACK_AB R50, R129, R130 ;  /* 0x000000828132723e */ /* 0x002fe200000000ff */
[----:B------:R-:W-:Y:S01]  /*a380*/  FMUL.FTZ R93, R93, R154 ;  /* 0x0000009a5d5d7220 */ /* 0x000fe20000410000 */
[-C--:B------:R-:W-:Y:S01]  /*a390*/  FMUL.FTZ R94, R94, R152.reuse ;  /* 0x000000985e5e7220 */ /* 0x080fe20000410000 */
[----:B------:R-:W-:Y:S01]  /*a3a0*/  FMUL.FTZ R95, R95, R152 ;  /* 0x000000985f5f7220 */ /* 0x000fe20000410000 */
[-C--:B------:R-:W-:Y:S01]  /*a3b0*/  FMUL.FTZ R84, R84, R154.reuse ;  /* 0x0000009a54547220 */ /* 0x080fe20000410000 */
[----:B------:R-:W-:Y:S01]  /*a3c0*/  FMUL.FTZ R85, R85, R154 ;  /* 0x0000009a55557220 */ /* 0x000fe20000410000 */
[-C--:B------:R-:W-:Y:S01]  /*a3d0*/  FMUL.FTZ R86, R86, R152.reuse ;  /* 0x0000009856567220 */ /* 0x080fe20000410000 */
[----:B------:R-:W1:Y:S01]  /*a3e0*/  MUFU.EX2 R0, R0 ;  /* 0x0000000000007308 */ /* 0x000e620000000800 */
[----:B--2---:R-:W-:Y:S01]  /*a3f0*/  F2FP.F16.F32.PACK_AB R49, R136, R199 ;  /* 0x000000c78831723e */ /* 0x004fe200000000ff */
        /* <DEDUP_REMOVED lines=10> */
[----:B------:R-:W-:Y:S01]  /*a4a0*/  FFMA.FTZ R120, R229, UR6, -R148 ;  /* 0x00000006e5787c23 */ /* 0x000fe20008010894 */
[--C-:B------:R-:W-:Y:S01]  /*a4b0*/  FFMA.FTZ R137, R227, UR6, -R128.reuse ;  /* 0x00000006e3897c23 */ /* 0x100fe20008010880 */
[--C-:B------:R-:W-:Y:S01]  /*a4c0*/  FFMA.FTZ R134, R225, UR6, -R128.reuse ;  /* 0x00000006e1867c23 */ /* 0x100fe20008010880 */
[--C-:B------:R-:W-:Y:S01]  /*a4d0*/  FFMA.FTZ R133, R133, UR6, -R128.reuse ;  /* 0x0000000685857c23 */ /* 0x100fe20008010880 */
[----:B------:R-:W2:Y:S01]  /*a4e0*/  MUFU.EX2 R59, R59 ;  /* 0x0000003b003b7308 */ /* 0x000ea20000000800 */
[----:B-1----:R-:W-:Y:S01]  /*a4f0*/  F2FP.F16.F32.PACK_AB R51, R0, R131 ;  /* 0x000000830033723e */ /* 0x002fe200000000ff */
[----:B------:R-:W-:Y:S01]  /*a500*/  FFMA.FTZ R132, R223, UR6, -R128 ;  /* 0x00000006df847c23 */ /* 0x000fe20008010880 */
[--C-:B------:R-:W-:Y:S01]  /*a510*/  FFMA.FTZ R209, R209, UR6, -R148.reuse ;  /* 0x00000006d1d17c23 */ /* 0x100fe20008010894 */
[--C-:B------:R-:W-:Y:S01]  /*a520*/  FFMA.FTZ R158, R221, UR6, -R148.reuse ;  /* 0x00000006dd9e7c23 */ /* 0x100fe20008010894 */
[--C-:B------:R-:W-:Y:S01]  /*a530*/  FFMA.FTZ R207, R207, UR6, -R148.reuse ;  /* 0x00000006cfcf7c23 */ /* 0x100fe20008010894 */
[----:B------:R-:W-:Y:S01]  /*a540*/  FFMA.FTZ R156, R219, UR6, -R148 ;  /* 0x00000006db9c7c23 */ /* 0x000fe20008010894 */
[--C-:B------:R-:W-:Y:S01]  /*a550*/  FFMA.FTZ R160, R217, UR6, -R128.reuse ;  /* 0x00000006d9a07c23 */ /* 0x100fe20008010880 */
[----:B------:R-:W-:Y:S01]  /*a560*/  MUFU.EX2 R60, R60 ;  /* 0x0000003c003c7308 */ /* 0x000fe20000000800 */
[C---:B------:R-:W-:Y:S01]  /*a570*/  HMMA.16816.F32 R4, R48.reuse, R8, R4 ;  /* 0x000000083004723c */ /* 0x040fe20000001804 */
[--C-:B------:R-:W-:Y:S01]  /*a580*/  FFMA.FTZ R211, R211, UR6, -R128.reuse ;  /* 0x00000006d3d37c23 */ /* 0x100fe20008010880 */
[--C-:B------:R-:W-:Y:S01]  /*a590*/  FFMA.FTZ R213, R213, UR6, -R128.reuse ;  /* 0x00000006d5d57c23 */ /* 0x100fe20008010880 */
[--C-:B------:R-:W-:Y:S01]  /*a5a0*/  FFMA.FTZ R162, R215, UR6, -R128.reuse ;  /* 0x00000006d7a27c23 */ /* 0x100fe20008010880 */
[----:B------:R-:W-:Y:S01]  /*a5b0*/  FFMA.FTZ R194, R187, UR6, -R128 ;  /* 0x00000006bbc27c23 */ /* 0x000fe20008010880 */
[--C-:B------:R-:W-:Y:S01]  /*a5c0*/  FFMA.FTZ R201, R201, UR6, -R148.reuse ;  /* 0x00000006c9c97c23 */ /* 0x100fe20008010894 */
[--C-:B------:R-:W-:Y:S01]  /*a5d0*/  FFMA.FTZ R186, R203, UR6, -R148.reuse ;  /* 0x00000006cbba7c23 */ /* 0x100fe20008010894 */
[----:B------:R-:W-:Y:S01]  /*a5e0*/  MUFU.EX2 R57, R57 ;  /* 0x0000003900397308 */ /* 0x000fe20000000800 */
[C---:B------:R-:W-:Y:S01]  /*a5f0*/  HMMA.16816.F32 R8, R48.reuse, R10, R108 ;  /* 0x0000000a3008723c */ /* 0x040fe2000000186c */
[--C-:B------:R-:W-:Y:S01]  /*a600*/  FFMA.FTZ R190, R205, UR6, -R148.reuse ;  /* 0x00000006cdbe7c23 */ /* 0x100fe20008010894 */
[----:B------:R-:W-:Y:S01]  /*a610*/  FFMA.FTZ R197, R197, UR6, -R148 ;  /* 0x00000006c5c57c23 */ /* 0x000fe20008010894 */
[--C-:B------:R-:W-:Y:S01]  /*a620*/  FFMA.FTZ R192, R195, UR6, -R128.reuse ;  /* 0x00000006c3c07c23 */ /* 0x100fe20008010880 */
[--C-:B------:R-:W-:Y:S01]  /*a630*/  FFMA.FTZ R191, R191, UR6, -R128.reuse ;  /* 0x00000006bfbf7c23 */ /* 0x100fe20008010880 */
[----:B------:R-:W-:Y:S01]  /*a640*/  FFMA.FTZ R187, R193, UR6, -R128 ;  /* 0x00000006c1bb7c23 */ /* 0x000fe20008010880 */
[----:B------:R-:W-:Y:S01]  /*a650*/  LDSM.16.MT88.4 R108, [R118+0xa400] ;  /* 0x00a40000766c783b */ /* 0x000fe20000004200 */
[----:B------:R-:W-:Y:S01]  /*a660*/  MUFU.EX2 R63, R63 ;  /* 0x0000003f003f7308 */ /* 0x000fe20000000800 */
[C---:B------:R-:W-:Y:S01]  /*a670*/  HMMA.16816.F32 R12, R48.reuse, R16, R12 ;  /* 0x00000010300c723c */ /* 0x040fe2000000180c */
[----:B------:R-:W-:Y:S01]  /*a680*/  FFMA.FTZ R189, R189, R154, R150 ;  /* 0x0000009abdbd7223 */ /* 0x000fe20000010096 */
[--C-:B------:R-:W-:Y:S01]  /*a690*/  FFMA.FTZ R159, R159, UR6, -R128.reuse ;  /* 0x000000069f9f7c23 */ /* 0x100fe20008010880 */
[--C-:B------:R-:W-:Y:S01]  /*a6a0*/  FFMA.FTZ R150, R157, UR6, -R128.reuse ;  /* 0x000000069d967c23 */ /* 0x100fe20008010880 */
[----:B------:R-:W-:Y:S01]  /*a6b0*/  FFMA.FTZ R155, R155, UR6, -R128 ;  /* 0x000000069b9b7c23 */ /* 0x000fe20008010880 */
[--C-:B------:R-:W-:Y:S01]  /*a6c0*/  FFMA.FTZ R149, R149, UR6, -R148.reuse ;  /* 0x0000000695957c23 */ /* 0x100fe20008010894 */
[--C-:B------:R-:W-:Y:S01]  /*a6d0*/  FFMA.FTZ R144, R144, UR6, -R148.reuse ;  /* 0x0000000690907c23 */ /* 0x100fe20008010894 */
[----:B------:R-:W1:Y:S01]  /*a6e0*/  MUFU.EX2 R58, R58 ;  /* 0x0000003a003a7308 */ /* 0x000e620000000800 */
[C---:B------:R-:W-:Y:S01]  /*a6f0*/  HMMA.16816.F32 R20, R48.reuse, R24, R20 ;  /* 0x000000183014723c */ /* 0x040fe20000001814 */
[--C-:B------:R-:W-:Y:S01]  /*a700*/  FFMA.FTZ R147, R147, UR6, -R148.reuse ;  /* 0x0000000693937c23 */ /* 0x100fe20008010894 */
[--C-:B------:R-:W-:Y:S01]  /*a710*/  FFMA.FTZ R142, R142, UR6, -R148.reuse ;  /* 0x000000068e8e7c23 */ /* 0x100fe20008010894 */
[----:B------:R-:W-:Y:S01]  /*a720*/  FFMA.FTZ R199, R188, R152, R199 ;  /* 0x00000098bcc77223 */ /* 0x000fe200000100c7 */
[----:B------:R-:W-:Y:S01]  /*a730*/  FADD.FTZ R189, R146, R189 ;  /* 0x000000bd92bd7221 */ /* 0x000fe20000010000 */
[--C-:B------:R-:W-:Y:S01]  /*a740*/  FFMA.FTZ R140, R140, UR6, -R148.reuse ;  /* 0x000000068c8c7c23 */ /* 0x100fe20008010894 */
[--C-:B------:R-:W-:Y:S01]  /*a750*/  FFMA.FTZ R139, R139, UR6, -R148.reuse ;  /* 0x000000068b8b7c23 */ /* 0x100fe20008010894 */
[----:B------:R-:W-:Y:S01]  /*a760*/  MUFU.EX2 R61, R61 ;  /* 0x0000003d003d7308 */ /* 0x000fe20000000800 */
[C---:B---3--:R-:W-:Y:S01]  /*a770*/  HMMA.16816.F32 R28, R48.reuse, R32, R28 ;  /* 0x00000020301c723c */ /* 0x048fe2000000181c */
[----:B------:R-:W-:Y:S01]  /*a780*/  FADD.FTZ R136, R136, R199 ;  /* 0x000000c788887221 */ /* 0x000fe20000010000 */
[----:B------:R-:W-:Y:S01]  /*a790*/  FADD.FTZ R130, R130, R189 ;  /* 0x000000bd82827221 */ /* 0x000fe20000010000 */
[--C-:B------:R-:W-:Y:S01]  /*a7a0*/  FFMA.FTZ R151, R151, UR6, -R148.reuse ;  /* 0x0000000697977c23 */ /* 0x100fe20008010894 */
[----:B------:R-:W-:Y:S01]  /*a7b0*/  FFMA.FTZ R138, R138, UR6, -R148 ;  /* 0x000000068a8a7c23 */ /* 0x000fe20008010894 */
[----:B------:R-:W-:Y:S01]  /*a7c0*/  FADD.FTZ R131, R131, R136 ;  /* 0x0000008883837221 */ /* 0x000fe20000010000 */
[----:B------:R-:W-:Y:S01]  /*a7d0*/  FADD.FTZ R129, R129, R130 ;  /* 0x0000008281817221 */ /* 0x000fe20000010000 */
[----:B------:R-:W3:Y:S01]  /*a7e0*/  MUFU.EX2 R2, R2 ;  /* 0x0000000200027308 */ /* 0x000ee20000000800 */
[----:B----4-:R-:W-:Y:S01]  /*a7f0*/  HMMA.16816.F32 R36, R48, R40, R36 ;  /* 0x000000283024723c */ /* 0x010fe20000001824 */
[----:B------:R-:W-:Y:S01]  /*a800*/  FADD.FTZ R0, R0, R131 ;  /* 0x0000008300007221 */ /* 0x000fe20000010000 */
[--C-:B------:R-:W-:Y:S01]  /*a810*/  FFMA.FTZ R125, R125, UR6, -R128.reuse ;  /* 0x000000067d7d7c23 */ /* 0x100fe20008010880 */
[--C-:B------:R-:W-:Y:S01]  /*a820*/  FFMA.FTZ R123, R123, UR6, -R128.reuse ;  /* 0x000000067b7b7c23 */ /* 0x100fe20008010880 */
[--C-:B------:R-:W-:Y:S01]  /*a830*/  FFMA.FTZ R124, R124, UR6, -R128.reuse ;  /* 0x000000067c7c7c23 */ /* 0x100fe20008010880 */
[----:B------:R-:W-:-:S02]  /*a840*/  FFMA.FTZ R126, R126, UR6, -R128 ;  /* 0x000000067e7e7c23 */ /* 0x000fc40008010880 */
[----:B------:R-:W-:Y:S01]  /*a850*/  MUFU.EX2 R127, R127 ;  /* 0x0000007f007f7308 */ /* 0x000fe20000000800 */
[C---:B------:R-:W-:Y:S01]  /*a860*/  HMMA.16816.F32 R16, R48.reuse, R18, R100 ;  /* 0x000000123010723c */ /* 0x040fe20000001864 */
[----:B------:R-:W-:Y:S06]  /*a870*/  LDSM.16.MT88.4 R100, [R116+0xa400] ;  /* 0x00a400007464783b */ /* 0x000fec0000004200 */
[----:B------:R-:W4:Y:S01]  /*a880*/  MUFU.EX2 R122, R122 ;  /* 0x0000007a007a7308 */ /* 0x000f220000000800 */
[C---:B------:R-:W-:Y:S01]  /*a890*/  HMMA.16816.F32 R24, R48.reuse, R26, R92 ;  /* 0x0000001a3018723c */ /* 0x040fe2000000185c */
[----:B------:R-:W-:Y:S06]  /*a8a0*/  LDSM.16.MT88.4 R92, [R118+0xc400] ;  /* 0x00c40000765c783b */ /* 0x000fec0000004200 */
[----:B------:R-:W-:Y:S01]  /*a8b0*/  MUFU.EX2 R121, R121 ;  /* 0x0000007900797308 */ /* 0x000fe20000000800 */
[C---:B------:R-:W-:Y:S01]  /*a8c0*/  HMMA.16816.F32 R32, R48.reuse, R34, R84 ;  /* 0x000000223020723c */ /* 0x040fe20000001854 */
[----:B------:R-:W-:Y:S06]  /*a8d0*/  LDSM.16.MT88.4 R84, [R116+0xc400] ;  /* 0x00c400007454783b */ /* 0x000fec0000004200 */
[----:B------:R-:W-:Y:S01]  /*a8e0*/  MUFU.EX2 R120, R120 ;  /* 0x0000007800787308 */ /* 0x000fe20000000800 */
[C---:B------:R-:W-:Y:S01]  /*a8f0*/  HMMA.16816.F32 R40, R48.reuse, R42, R76 ;  /* 0x0000002a3028723c */ /* 0x040fe2000000184c */
[----:B------:R-:W-:Y:S06]  /*a900*/  LDSM.16.MT88.4 R76, [R118+0xe400] ;  /* 0x00e40000764c783b */ /* 0x000fec0000004200 */
[----:B------:R-:W-:Y:S01]  /*a910*/  MUFU.EX2 R137, R137 ;  /* 0x0000008900897308 */ /* 0x000fe20000000800 */
[----:B------:R-:W-:Y:S01]  /*a920*/  HMMA.16816.F32 R44, R48, R52, R44 ;  /* 0x00000034302c723c */ /* 0x000fe2000000182c */
[----:B--2---:R-:W-:Y:S01]  /*a930*/  F2FP.F16.F32.PACK_AB R52, R59, R62 ;  /* 0x0000003e3b34723e */ /* 0x004fe200000000ff */
[----:B------:R-:W-:Y:S01]  /*a940*/  FADD.FTZ R62, R62, R129 ;  /* 0x000000813e3e7221 */ /* 0x000fe20000010000 */
[----:B-1----:R-:W-:Y:S01]  /*a950*/  F2FP.F16.F32.PACK_AB R53, R58, R63 ;  /* 0x0000003f3a35723e */ /* 0x002fe200000000ff */
[----:B------:R-:W-:-:S02]  /*a960*/  FADD.FTZ R63, R63, R0 ;  /* 0x000000003f3f7221 */ /* 0x000fc40000010000 */
[----:B------:R-:W-:Y:S01]  /*a970*/  FADD.FTZ R59, R59, R62 ;  /* 0x0000003e3b3b7221 */ /* 0x000fe20000010000 */
[----:B------:R-:W1:Y:S01]  /*a980*/  MUFU.EX2 R134, R134 ;  /* 0x0000008600867308 */ /* 0x000e620000000800 */
[----:B------:R-:W-:Y:S01]  /*a990*/  HMMA.16816.F32 R48, R48, R54, R68 ;  /* 0x000000363030723c */ /* 0x000fe20000001844 */
[----:B------:R-:W-:Y:S01]  /*a9a0*/  F2FP.F16.F32.PACK_AB R54, R57, R60 ;  /* 0x0000003c3936723e */ /* 0x000fe200000000ff */
[----:B------:R-:W2:Y:S01]  /*a9b0*/  LDSM.16.MT88.4 R68, [R116+0xb400] ;  /* 0x00b400007444783b */ /* 0x000ea20000004200 */
[----:B---3--:R-:W-:Y:S01]  /*a9c0*/  F2FP.F16.F32.PACK_AB R55, R2, R61 ;  /* 0x0000003d0237723e */ /* 0x008fe200000000ff */
[----:B------:R-:W-:Y:S01]  /*a9d0*/  FADD.FTZ R58, R58, R63 ;  /* 0x0000003f3a3a7221 */ /* 0x000fe20000010000 */
[----:B------:R-:W-:Y:S02]  /*a9e0*/  FADD.FTZ R0, R60, R59 ;  /* 0x0000003b3c007221 */ /* 0x000fe40000010000 */
[----:B------:R-:W-:Y:S01]  /*a9f0*/  MUFU.EX2 R133, R133 ;  /* 0x0000008500857308 */ /* 0x000fe20000000800 */
[----:B------:R-:W-:Y:S01]  /*aa00*/  FADD.FTZ R61, R61, R58 ;  /* 0x0000003a3d3d7221 */ /* 0x000fe20000010000 */
[----:B------:R-:W-:Y:S01]  /*aa10*/  FADD.FTZ R0, R57, R0 ;  /* 0x0000000039007221 */ /* 0x000fe20000010000 */
[----:B-----5:R-:W-:Y:S02]  /*aa20*/  HMMA.16816.F32 R4, R52, R72, R4 ;  /* 0x000000483404723c */ /* 0x020fe40000001804 */
[----:B------:R-:W-:-:S03]  /*aa30*/  FADD.FTZ R2, R2, R61 ;  /* 0x0000003d02027221 */ /* 0x000fc60000010000 */
[----:B------:R-:W3:Y:S03]  /*aa40*/  MUFU.EX2 R132, R132 ;  /* 0x0000008400847308 */ /* 0x000ee60000000800 */
[C---:B------:R-:W-:Y:S01]  /*aa50*/  HMMA.16816.F32 R8, R52.reuse, R74, R8 ;  /* 0x0000004a3408723c */ /* 0x040fe20000001808 */
[----:B------:R-:W5:Y:S04]  /*aa60*/  LDSM.16.MT88.4 R72, [R118+0xb400] ;  /* 0x00b400007648783b */ /* 0x000f680000004200 */
[----:B------:R-:W-:Y:S03]  /*aa70*/  MUFU.EX2 R209, R209 ;  /* 0x000000d100d17308 */ /* 0x000fe60000000800 */
[C---:B------:R-:W-:Y:S05]  /*aa80*/  HMMA.16816.F32 R12, R52.reuse, R64, R12 ;  /* 0x00000040340c723c */ /* 0x040fea000000180c */
[----:B------:R-:W3:Y:S03]  /*aa90*/  MUFU.EX2 R158, R158 ;  /* 0x0000009e009e7308 */ /* 0x000ee60000000800 */
[C---:B------:R-:W-:Y:S01]  /*aaa0*/  HMMA.16816.F32 R16, R52.reuse, R66, R16 ;  /* 0x000000423410723c */ /* 0x040fe20000001810 */
[----:B------:R-:W4:Y:S04]  /*aab0*/  LDSM.16.MT88.4 R64, [R118+0xd400] ;  /* 0x00d400007640783b */ /* 0x000f280000004200 */
[----:B------:R-:W-:Y:S03]  /*aac0*/  MUFU.EX2 R207, R207 ;  /* 0x000000cf00cf7308 */ /* 0x000fe60000000800 */
[C---:B--2---:R-:W-:Y:S05]  /*aad0*/  HMMA.16816.F32 R28, R52.reuse, R68, R28 ;  /* 0x00000044341c723c */ /* 0x044fea000000181c */
[----:B------:R-:W-:Y:S03]  /*aae0*/  MUFU.EX2 R156, R156 ;  /* 0x0000009c009c7308 */ /* 0x000fe60000000800 */
[C---:B------:R-:W-:Y:S01]  /*aaf0*/  HMMA.16816.F32 R32, R52.reuse, R70, R32 ;  /* 0x000000463420723c */ /* 0x040fe20000001820 */
[----:B------:R-:W-:Y:S04]  /*ab00*/  LDSM.16.MT88.4 R68, [R118+0x9800] ;  /* 0x009800007644783b */ /* 0x000fe80000004200 */
[----:B------:R-:W-:Y:S03]  /*ab10*/  MUFU.EX2 R160, R160 ;  /* 0x000000a000a07308 */ /* 0x000fe60000000800 */
[C---:B-----5:R-:W-:Y:S05]  /*ab20*/  HMMA.16816.F32 R20, R52.reuse, R72, R20 ;  /* 0x000000483414723c */ /* 0x060fea0000001814 */
[----:B------:R-:W2:Y:S03]  /*ab30*/  MUFU.EX2 R211, R211 ;  /* 0x000000d300d37308 */ /* 0x000ea60000000800 */
[C---:B------:R-:W-:Y:S01]  /*ab40*/  HMMA.16816.F32 R24, R52.reuse, R74, R24 ;  /* 0x0000004a3418723c */ /* 0x040fe20000001818 */
[----:B------:R-:W5:Y:S04]  /*ab50*/  LDSM.16.MT88.4 R72, [R116+0xd400] ;  /* 0x00d400007448783b */ /* 0x000f680000004200 */
[----:B------:R-:W-:Y:S03]  /*ab60*/  MUFU.EX2 R213, R213 ;  /* 0x000000d500d57308 */ /* 0x000fe60000000800 */
[C---:B----4-:R-:W-:Y:S05]  /*ab70*/  HMMA.16816.F32 R36, R52.reuse, R64, R36 ;  /* 0x000000403424723c */ /* 0x050fea0000001824 */
[----:B------:R-:W4:Y:S03]  /*ab80*/  MUFU.EX2 R162, R162 ;  /* 0x000000a200a27308 */ /* 0x000f260000000800 */
[C---:B------:R-:W-:Y:S01]  /*ab90*/  HMMA.16816.F32 R40, R52.reuse, R66, R40 ;  /* 0x000000423428723c */ /* 0x040fe20000001828 */
[----:B------:R-:W2:Y:S04]  /*aba0*/  LDSM.16.MT88.4 R64, [R116+0x9800] ;  /* 0x009800007440783b */ /* 0x000ea80000004200 */
[----:B------:R-:W-:Y:S08]  /*abb0*/  MUFU.EX2 R201, R201 ;  /* 0x000000c900c97308 */ /* 0x000ff00000000800 */
[----:B------:R-:W4:Y:S08]  /*abc0*/  MUFU.EX2 R186, R186 ;  /* 0x000000ba00ba7308 */ /* 0x000f300000000800 */
[----:B------:R-:W-:Y:S01]  /*abd0*/  MUFU.EX2 R190, R190 ;  /* 0x000000be00be7308 */ /* 0x000fe20000000800 */
[C---:B-----5:R-:W-:Y:S07]  /*abe0*/  HMMA.16816.F32 R44, R52.reuse, R72, R44 ;  /* 0x00000048342c723c */ /* 0x060fee000000182c */
[----:B------:R-:W-:Y:S01]  /*abf0*/  MUFU.EX2 R197, R197 ;  /* 0x000000c500c57308 */ /* 0x000fe20000000800 */
[----:B------:R-:W-:Y:S01]  /*ac00*/  HMMA.16816.F32 R48, R52, R74, R48 ;  /* 0x0000004a3430723c */ /* 0x000fe20000001830 */
[----:B------:R-:W-:Y:S01]  /*ac10*/  F2FP.F16.F32.PACK_AB R52, R122, R127 ;  /* 0x0000007f7a34723e */ /* 0x000fe200000000ff */
[----:B------:R-:W5:Y:S01]  /*ac20*/  LDSM.16.MT88.4 R72, [R118+0xb800] ;  /* 0x00b800007648783b */ /* 0x000f620000004200 */
[----:B-1----:R-:W-:-:S04]  /*ac30*/  F2FP.F16.F32.PACK_AB R53, R134, R137 ;  /* 0x000000898635723e */ /* 0x002fc800000000ff */
[----:B------:R-:W-:Y:S01]  /*ac40*/  MUFU.EX2 R192, R192 ;  /* 0x000000c000c07308 */ /* 0x000fe20000000800 */
[----:B------:R-:W-:Y:S01]  /*ac50*/  F2FP.F16.F32.PACK_AB R54, R120, R121 ;  /* 0x000000797836723e */ /* 0x000fe200000000ff */
[----:B------:R-:W-:Y:S01]  /*ac60*/  FADD.FTZ R127, R127, R0 ;  /* 0x000000007f7f7221 */ /* 0x000fe20000010000 */
[----:B---3--:R-:W-:Y:S01]  /*ac70*/  F2FP.F16.F32.PACK_AB R55, R132, R133 ;  /* 0x000000858437723e */ /* 0x008fe200000000ff */
[----:B------:R-:W-:Y:S01]  /*ac80*/  FADD.FTZ R137, R137, R2 ;  /* 0x0000000289897221 */ /* 0x000fe20000010000 */
[----:B------:R-:W-:Y:S01]  /*ac90*/  MOV R0, R3 ;  /* 0x0000000300007202 */ /* 0x000fe20000000f00 */
[----:B------:R-:W-:Y:S01]  /*aca0*/  FADD.FTZ R122, R122, R127 ;  /* 0x0000007f7a7a7221 */ /* 0x000fe20000010000 */
[----:B------:R-:W-:Y:S01]  /*acb0*/  MOV R2, R56 ;  /* 0x0000003800027202 */ /* 0x000fe20000000f00 */
[----:B------:R-:W1:Y:S01]  /*acc0*/  MUFU.EX2 R191, R191 ;  /* 0x000000bf00bf7308 */ /* 0x000e620000000800 */
[----:B------:R-:W-:Y:S01]  /*acd0*/  FADD.FTZ R134, R134, R137 ;  /* 0x0000008986867221 */ /* 0x000fe20000010000 */
[----:B------:R-:W-:Y:S01]  /*ace0*/  HMMA.16816.F32 R4, R52, R68, R4 ;  /* 0x000000443404723c */ /* 0x000fe20000001804 */
[----:B------:R-:W-:-:S02]  /*acf0*/  FADD.FTZ R121, R121, R122 ;  /* 0x0000007a79797221 */ /* 0x000fc40000010000 */
[----:B------:R-:W-:Y:S02]  /*ad00*/  FADD.FTZ R133, R133, R134 ;  /* 0x0000008685857221 */ /* 0x000fe40000010000 */
[----:B------:R-:W-:Y:S01]  /*ad10*/  FADD.FTZ R120, R120, R121 ;  /* 0x0000007978787221 */ /* 0x000fe20000010000 */
[----:B------:R-:W-:Y:S01]  /*ad20*/  MUFU.EX2 R194, R194 ;  /* 0x000000c200c27308 */ /* 0x000fe20000000800 */
[----:B------:R-:W-:Y:S01]  /*ad30*/  FADD.FTZ R133, R132, R133 ;  /* 0x0000008584857221 */ /* 0x000fe20000010000 */
[C---:B------:R-:W-:Y:S01]  /*ad40*/  HMMA.16816.F32 R8, R52.reuse, R70, R8 ;  /* 0x000000463408723c */ /* 0x040fe20000001808 */
[----:B------:R-:W3:Y:S05]  /*ad50*/  LDSM.16.MT88.4 R68, [R116+0xb800] ;  /* 0x00b800007444783b */ /* 0x000eea0000004200 */
[----:B------:R-:W1:Y:S02]  /*ad60*/  MUFU.EX2 R187, R187 ;  /* 0x000000bb00bb7308 */ /* 0x000e640000000800 */
[C---:B--2---:R-:W-:Y:S06]  /*ad70*/  HMMA.16816.F32 R12, R52.reuse, R64, R12 ;  /* 0x00000040340c723c */ /* 0x044fec000000180c */
[----:B------:R-:W-:Y:S02]  /*ad80*/  MUFU.EX2 R159, R159 ;  /* 0x0000009f009f7308 */ /* 0x000fe40000000800 */
[C---:B------:R-:W-:Y:S01]  /*ad90*/  HMMA.16816.F32 R16, R52.reuse, R66, R16 ;  /* 0x000000423410723c */ /* 0x040fe20000001810 */
[----:B------:R-:W2:Y:S05]  /*ada0*/  LDSM.16.MT88.4 R64, [R118+0xd800] ;  /* 0x00d800007640783b */ /* 0x000eaa0000004200 */
[----:B------:R-:W-:Y:S02]  /*adb0*/  MUFU.EX2 R150, R150 ;  /* 0x0000009600967308 */ /* 0x000fe40000000800 */
[C---:B-----5:R-:W-:Y:S06]  /*adc0*/  HMMA.16816.F32 R20, R52.reuse, R72, R20 ;  /* 0x000000483414723c */ /* 0x060fec0000001814 */
[----:B------:R-:W-:Y:S02]  /*add0*/  MUFU.EX2 R140, R140 ;  /* 0x0000008c008c7308 */ /* 0x000fe40000000800 */
[C---:B------:R-:W-:Y:S01]  /*ade0*/  HMMA.16816.F32 R24, R52.reuse, R74, R24 ;  /* 0x0000004a3418723c */ /* 0x040fe20000001818 */
[----:B------:R-:W-:Y:S05]  /*adf0*/  LDSM.16.MT88.4 R72, [R118+0x9c00] ;  /* 0x009c00007648783b */ /* 0x000fea0000004200 */
[----:B------:R-:W-:Y:S02]  /*ae00*/  MUFU.EX2 R139, R139 ;  /* 0x0000008b008b7308 */ /* 0x000fe40000000800 */
[C---:B---3--:R-:W-:Y:S06]  /*ae10*/  HMMA.16816.F32 R28, R52.reuse, R68, R28 ;  /* 0x00000044341c723c */ /* 0x048fec000000181c */
[----:B------:R-:W-:Y:S02]  /*ae20*/  MUFU.EX2 R151, R151 ;  /* 0x0000009700977308 */ /* 0x000fe40000000800 */
[C---:B------:R-:W-:Y:S01]  /*ae30*/  HMMA.16816.F32 R32, R52.reuse, R70, R32 ;  /* 0x000000463420723c */ /* 0x040fe20000001820 */
[----:B------:R-:W3:Y:S05]  /*ae40*/  LDSM.16.MT88.4 R68, [R116+0xd800] ;  /* 0x00d800007444783b */ /* 0x000eea0000004200 */
[----:B------:R-:W-:Y:S02]  /*ae50*/  MUFU.EX2 R138, R138 ;  /* 0x0000008a008a7308 */ /* 0x000fe40000000800 */
[C---:B--2---:R-:W-:Y:S06]  /*ae60*/  HMMA.16816.F32 R36, R52.reuse, R64, R36 ;  /* 0x000000403424723c */ /* 0x044fec0000001824 */
[----:B------:R-:W-:Y:S02]  /*ae70*/  MUFU.EX2 R125, R125 ;  /* 0x0000007d007d7308 */ /* 0x000fe40000000800 */
[C---:B------:R-:W-:Y:S01]  /*ae80*/  HMMA.16816.F32 R40, R52.reuse, R66, R40 ;  /* 0x000000423428723c */ /* 0x040fe20000001828 */
[----:B------:R-:W2:Y:S07]  /*ae90*/  LDSM.16.MT88.4 R64, [R118+0xbc00] ;  /* 0x00bc00007640783b */ /* 0x000eae0000004200 */
[C---:B---3--:R-:W-:Y:S08]  /*aea0*/  HMMA.16816.F32 R44, R52.reuse, R68, R44 ;  /* 0x00000044342c723c */ /* 0x048ff0000000182c */
[----:B------:R-:W-:Y:S01]  /*aeb0*/  HMMA.16816.F32 R48, R52, R70, R48 ;  /* 0x000000463430723c */ /* 0x000fe20000001830 */
[----:B------:R-:W3:Y:S01]  /*aec0*/  LDSM.16.MT88.4 R68, [R116+0x9c00] ;  /* 0x009c00007444783b */ /* 0x000ee20000004200 */
[----:B------:R-:W-:Y:S01]  /*aed0*/  F2FP.F16.F32.PACK_AB R52, R158, R209 ;  /* 0x000000d19e34723e */ /* 0x000fe200000000ff */
[----:B------:R-:W-:Y:S01]  /*aee0*/  FADD.FTZ R209, R209, R120 ;  /* 0x00000078d1d17221 */ /* 0x000fe20000010000 */
[C---:B------:R-:W-:Y:S01]  /*aef0*/  F2FP.F16.F32.PACK_AB R53, R211.reuse, R160 ;  /* 0x000000a0d335723e */ /* 0x040fe200000000ff */
[----:B------:R-:W-:Y:S01]  /*af00*/  FADD.FTZ R160, R160, R133 ;  /* 0x00000085a0a07221 */ /* 0x000fe20000010000 */
[----:B------:R-:W-:Y:S01]  /*af10*/  F2FP.F16.F32.PACK_AB R54, R156, R207 ;  /* 0x000000cf9c36723e */ /* 0x000fe200000000ff */
[----:B------:R-:W-:Y:S01]  /*af20*/  FADD.FTZ R158, R158, R209 ;  /* 0x000000d19e9e7221 */ /* 0x000fe20000010000 */
[----:B----4-:R-:W-:Y:S01]  /*af30*/  F2FP.F16.F32.PACK_AB R55, R162, R213 ;  /* 0x000000d5a237723e */ /* 0x010fe200000000ff */
[----:B------:R-:W-:-:S02]  /*af40*/  FADD.FTZ R160, R211, R160 ;  /* 0x000000a0d3a07221 */ /* 0x000fc40000010000 */
[----:B------:R-:W-:Y:S02]  /*af50*/  FADD.FTZ R207, R207, R158 ;  /* 0x0000009ecfcf7221 */ /* 0x000fe40000010000 */
[----:B------:R-:W-:Y:S02]  /*af60*/  FADD.FTZ R213, R213, R160 ;  /* 0x000000a0d5d57221 */ /* 0x000fe40000010000 */
[----:B------:R-:W-:Y:S01]  /*af70*/  HMMA.16816.F32 R4, R52, R72, R4 ;  /* 0x000000483404723c */ /* 0x000fe20000001804 */
[----:B------:R-:W-:Y:S01]  /*af80*/  FADD.FTZ R156, R156, R207 ;  /* 0x000000cf9c9c7221 */ /* 0x000fe20000010000 */
[----:B------:R-:W-:-:S06]  /*af90*/  FADD.FTZ R213, R162, R213 ;  /* 0x000000d5a2d57221 */ /* 0x000fcc0000010000 */
[C---:B------:R-:W-:Y:S01]  /*afa0*/  HMMA.16816.F32 R8, R52.reuse, R74, R8 ;  /* 0x0000004a3408723c */ /* 0x040fe20000001808 */
[----:B------:R-:W4:Y:S07]  /*afb0*/  LDSM.16.MT88.4 R72, [R116+0xbc00] ;  /* 0x00bc00007448783b */ /* 0x000f2e0000004200 */
[C---:B--2---:R-:W-:Y:S08]  /*afc0*/  HMMA.16816.F32 R20, R52.reuse, R64, R20 ;  /* 0x000000403414723c */ /* 0x044ff00000001814 */
[C---:B------:R-:W-:Y:S01]  /*afd0*/  HMMA.16816.F32 R24, R52.reuse, R66, R24 ;  /* 0x000000423418723c */ /* 0x040fe20000001818 */
[----:B------:R-:W2:Y:S07]  /*afe0*/  LDSM.16.MT88.4 R64, [R116+0xdc00] ;  /* 0x00dc00007440783b */ /* 0x000eae0000004200 */
[C---:B---3--:R-:W-:Y:S08]  /*aff0*/  HMMA.16816.F32 R12, R52.reuse, R68, R12 ;  /* 0x00000044340c723c */ /* 0x048ff0000000180c */
[C---:B------:R-:W-:Y:S01]  /*b000*/  HMMA.16816.F32 R16, R52.reuse, R70, R16 ;  /* 0x000000463410723c */ /* 0x040fe20000001810 */
[----:B------:R-:W3:Y:S07]  /*b010*/  LDSM.16.MT88.4 R68, [R118+0xdc00] ;  /* 0x00dc00007644783b */ /* 0x000eee0000004200 */
[C---:B----4-:R-:W-:Y:S08]  /*b020*/  HMMA.16816.F32 R28, R52.reuse, R72, R28 ;  /* 0x00000048341c723c */ /* 0x050ff0000000181c */
[C---:B------:R-:W-:Y:S01]  /*b030*/  HMMA.16816.F32 R32, R52.reuse, R74, R32 ;  /* 0x0000004a3420723c */ /* 0x040fe20000001820 */
[----:B------:R-:W4:Y:S07]  /*b040*/  LDSM.16.MT88.4 R72, [R116+0xa000] ;  /* 0x00a000007448783b */ /* 0x000f2e0000004200 */
[C---:B--2---:R-:W-:Y:S08]  /*b050*/  HMMA.16816.F32 R44, R52.reuse, R64, R44 ;  /* 0x00000040342c723c */ /* 0x044ff0000000182c */
[C---:B------:R-:W-:Y:S01]  /*b060*/  HMMA.16816.F32 R48, R52.reuse, R66, R48 ;  /* 0x000000423430723c */ /* 0x040fe20000001830 */
[----:B------:R-:W2:Y:S07]  /*b070*/  LDSM.16.MT88.4 R64, [R118+0xc000] ;  /* 0x00c000007640783b */ /* 0x000eae0000004200 */
[----:B---3--:R-:W-:Y:S01]  /*b080*/  HMMA.16816.F32 R36, R52, R68, R36 ;  /* 0x000000443424723c */ /* 0x008fe20000001824 */
[----:B------:R-:W-:Y:S01]  /*b090*/  F2FP.F16.F32.PACK_AB R68, R186, R201 ;  /* 0x000000c9ba44723e */ /* 0x000fe200000000ff */
[----:B------:R-:W-:Y:S01]  /*b0a0*/  FADD.FTZ R201, R201, R156 ;  /* 0x0000009cc9c97221 */ /* 0x000fe20000010000 */
[----:B-1----:R-:W-:Y:S01]  /*b0b0*/  F2FP.F16.F32.PACK_AB R69, R191, R192 ;  /* 0x000000c0bf45723e */ /* 0x002fe200000000ff */
[----:B------:R-:W-:-:S02]  /*b0c0*/  FADD.FTZ R192, R192, R213 ;  /* 0x000000d5c0c07221 */ /* 0x000fc40000010000 */
[----:B------:R-:W-:Y:S01]  /*b0d0*/  FADD.FTZ R201, R186, R201 ;  /* 0x000000c9bac97221 */ /* 0x000fe20000010000 */
[----:B------:R-:W-:Y:S01]  /*b0e0*/  IADD3 R186, PT, PT, R117, -0x3, RZ ;  /* 0xfffffffd75ba7810 */ /* 0x000fe20007ffe0ff */
[----:B------:R-:W-:Y:S01]  /*b0f0*/  HMMA.16816.F32 R40, R52, R70, R40 ;  /* 0x000000463428723c */ /* 0x000fe20000001828 */
[----:B------:R-:W1:Y:S01]  /*b100*/  LDSM.16.MT88.4 R52, [R118+0xa000] ;  /* 0x00a000007634783b */ /* 0x000e620000004200 */
[----:B------:R-:W-:Y:S01]  /*b110*/  F2FP.F16.F32.PACK_AB R70, R197, R190 ;  /* 0x000000bec546723e */ /* 0x000fe200000000ff */
[----:B------:R-:W-:Y:S01]  /*b120*/  FADD.FTZ R191, R191, R192 ;  /* 0x000000c0bfbf7221 */ /* 0x000fe20000010000 */
[----:B------:R-:W-:Y:S01]  /*b130*/  F2FP.F16.F32.PACK_AB R71, R187, R194 ;  /* 0x000000c2bb47723e */ /* 0x000fe200000000ff */
[----:B------:R-:W-:Y:S02]  /*b140*/  FADD.FTZ R190, R190, R201 ;  /* 0x000000c9bebe7221 */ /* 0x000fe40000010000 */
[----:B------:R-:W-:Y:S02]  /*b150*/  FADD.FTZ R194, R194, R191 ;  /* 0x000000bfc2c27221 */ /* 0x000fe40000010000 */
[----:B------:R-:W-:-:S02]  /*b160*/  FADD.FTZ R190, R197, R190 ;  /* 0x000000bec5be7221 */ /* 0x000fc40000010000 */
[----:B----4-:R-:W-:Y:S01]  /*b170*/  HMMA.16816.F32 R12, R68, R72, R12 ;  /* 0x00000048440c723c */ /* 0x010fe2000000180c */
[----:B------:R-:W-:-:S07]  /*b180*/  FADD.FTZ R194, R187, R194 ;  /* 0x000000c2bbc27221 */ /* 0x000fce0000010000 */
[C---:B------:R-:W-:Y:S08]  /*b190*/  HMMA.16816.F32 R16, R68.reuse, R74, R16 ;  /* 0x0000004a4410723c */ /* 0x040ff00000001810 */
[----:B--2---:R-:W-:Y:S01]  /*b1a0*/  HMMA.16816.F32 R20, R68, R64, R20 ;  /* 0x000000404414723c */ /* 0x004fe20000001814 */
[--C-:B------:R-:W-:Y:S01]  /*b1b0*/  FFMA.FTZ R64, R171, UR6, -R148.reuse ;  /* 0x00000006ab407c23 */ /* 0x100fe20008010894 */
[----:B------:R-:W-:-:S05]  /*b1c0*/  FFMA.FTZ R65, R163, UR6, -R148 ;  /* 0x00000006a3417c23 */ /* 0x000fca0008010894 */
        /* <DEDUP_REMOVED lines=9> */
[----:B------:R-:W3:Y:S06]  /*b260*/  LDSM.16.MT88.4 R52, [R116+0xc000] ;  /* 0x00c000007434783b */ /* 0x000eec0000004200 */
[----:B------:R-:W4:Y:S01]  /*b270*/  MUFU.EX2 R66, R66 ;  /* 0x0000004200427308 */ /* 0x000f220000000800 */
[----:B-1----:R-:W-:Y:S01]  /*b280*/  HMMA.16816.F32 R36, R68, R4, R36 ;  /* 0x000000044424723c */ /* 0x002fe20000001824 */
[----:B--2---:R-:W-:Y:S01]  /*b290*/  F2FP.F16.F32.PACK_AB R4, R64, R67 ;  /* 0x000000434004723e */ /* 0x004fe200000000ff */
[----:B------:R-:W-:Y:S01]  /*b2a0*/  FADD.FTZ R67, R67, R190 ;  /* 0x000000be43437221 */ /* 0x000fe20000010000 */
[----:B------:R-:W-:Y:S01]  /*b2b0*/  F2FP.F16.F32.PACK_AB R5, R150, R159 ;  /* 0x0000009f9605723e */ /* 0x000fe200000000ff */
[----:B------:R-:W-:-:S02]  /*b2c0*/  FADD.FTZ R159, R159, R194 ;  /* 0x000000c29f9f7221 */ /* 0x000fc40000010000 */
[----:B------:R-:W-:Y:S02]  /*b2d0*/  FADD.FTZ R64, R64, R67 ;  /* 0x0000004340407221 */ /* 0x000fe40000010000 */
[----:B---3--:R-:W-:Y:S01]  /*b2e0*/  HMMA.16816.F32 R28, R68, R52, R28 ;  /* 0x00000034441c723c */ /* 0x008fe2000000181c */
[----:B------:R-:W-:-:S07]  /*b2f0*/  FADD.FTZ R150, R150, R159 ;  /* 0x0000009f96967221 */ /* 0x000fce0000010000 */
[C---:B------:R-:W-:Y:S01]  /*b300*/  HMMA.16816.F32 R32, R68.reuse, R54, R32 ;  /* 0x000000364420723c */ /* 0x040fe20000001820 */
[----:B------:R-:W1:Y:S07]  /*b310*/  LDSM.16.MT88.4 R52, [R116+0xe000] ;  /* 0x00e000007434783b */ /* 0x000e6e0000004200 */
[----:B------:R-:W-:Y:S01]  /*b320*/  HMMA.16816.F32 R40, R68, R6, R40 ;  /* 0x000000064428723c */ /* 0x000fe20000001828 */
[----:B----4-:R-:W-:Y:S01]  /*b330*/  F2FP.F16.F32.PACK_AB R6, R66, R65 ;  /* 0x000000414206723e */ /* 0x010fe200000000ff */
        /* <DEDUP_REMOVED lines=99> */
.L_x_541:
        /* <DEDUP_REMOVED lines=12> */
[----:B------:R-:W3:Y:S01]  /*ba30*/  LDCU UR4, c[0x0][0x45c] ;  /* 0x00008b80ff0477ac */ /* 0x000ee20008000800 */
[----:B------:R-:W4:Y:S01]  /*ba40*/  LDCU.64 UR6, c[0x0][0x3a0] ;  /* 0x00007400ff0677ac */ /* 0x000f220008000a00 */
[----:B------:R-:W1:Y:S09]  /*ba50*/  LDCU.64 UR8, c[0x0][0x3a8] ;  /* 0x00007500ff0877ac */ /* 0x000e720008000a00 */
.L_x_551:
        /* <DEDUP_REMOVED lines=15> */
[----:B------:R-:W-:Y:S01]  /*bb50*/  VIADD R7, R187, 0xffffff80 ;  /* 0xffffff80bb077836 */ /* 0x000fe20000000000 */
[----:B------:R-:W5:Y:S01]  /*bb60*/  LDC R4, c[0x0][0x4f0] ;  /* 0x00013c00ff047b82 */ /* 0x000f620000000800 */
[----:B------:R-:W-:Y:S03]  /*bb70*/  IABS R9, R187 ;  /* 0x000000bb00097213 */ /* 0x000fe60000000000 */
[----:B------:R-:W-:Y:S04]  /*bb80*/  IABS R8, R7 ;  /* 0x0000000700087213 */ /* 0x000fe80000000000 */
[----:B------:R-:W2:Y:S01]  /*bb90*/  LDC.64 R190, c[0x0][0x3c0] ;  /* 0x0000f000ffbe7b82 */ /* 0x000ea20000000a00 */
[-C--:B-----5:R-:W-:Y:S02]  /*bba0*/  IABS R5, R4.reuse ;  /* 0x0000000400057213 */ /* 0x0a0fe40000000000 */
[----:B------:R-:W-:Y:S02]  /*bbb0*/  LOP3.LUT R7, R7, R4, RZ, 0x3c, !PT ;  /* 0x0000000407077212 */ /* 0x000fe400078e3cff */
[----:B------:R-:W5:Y:S10]  /*bbc0*/  I2F.RP R6, R5 ;  /* 0x0000000500067306 */ /* 0x000f740000209400 */
[----:B-----5:R-:W5:Y:S02]  /*bbd0*/  MUFU.RCP R6, R6 ;  /* 0x0000000600067308 */ /* 0x020f640000001000 */
[----:B-----5:R-:W-:Y:S08]  /*bbe0*/  VIADD R10, R6, 0xffffffe ;  /* 0x0ffffffe060a7836 */ /* 0x020ff00000000000 */
[----:B------:R-:W5:Y:S02]  /*bbf0*/  F2I.FTZ.U32.TRUNC.NTZ R11, R10 ;  /* 0x0000000a000b7305 */ /* 0x000f64000021f000 */
        /* <DEDUP_REMOVED lines=8> */
[C---:B------:R-:W-:Y:S02]  /*bc80*/  IMAD R8, R5.reuse, R6, R8 ;  /* 0x0000000605087224 */ /* 0x040fe400078e0208 */
[C---:B------:R-:W-:Y:S03]  /*bc90*/  IMAD R9, R5.reuse, R10, R9 ;  /* 0x0000000a05097224 */ /* 0x040fe600078e0209 */
[C---:B------:R-:W-:Y:S02]  /*bca0*/  ISETP.GT.U32.AND P0, PT, R5.reuse, R8, PT ;  /* 0x000000080500720c */ /* 0x040fe40003f04070 */
[----:B------:R-:W-:Y:S11]  /*bcb0*/  ISETP.GT.U32.AND P1, PT, R5, R9, PT ;  /* 0x000000090500720c */ /* 0x000ff60003f24070 */
[----:B------:R-:W-:Y:S02]  /*bcc0*/  @!P0 IMAD.IADD R8, R8, 0x1, -R5 ;  /* 0x0000000108088824 */ /* 0x000fe400078e0a05 */
[-C--:B------:R-:W-:Y:S01]  /*bcd0*/  @!P1 IADD3 R9, PT, PT, R9, -R5.reuse, RZ ;  /* 0x8000000509099210 */ /* 0x080fe20007ffe0ff */
[----:B------:R-:W-:Y:S01]  /*bce0*/  @!P0 VIADD R11, R11, 0x1 ;  /* 0x000000010b0b8836 */ /* 0x000fe20000000000 */
[----:B------:R-:W-:Y:S01]  /*bcf0*/  ISETP.GE.AND P0, PT, R7, RZ, PT ;  /* 0x000000ff0700720c */ /* 0x000fe20003f06270 */
[----:B------:R-:W-:Y:S01]  /*bd00*/  @!P1 VIADD R12, R12, 0x1 ;  /* 0x000000010c0c9836 */ /* 0x000fe20000000000 */
[-C--:B------:R-:W-:Y:S02]  /*bd10*/  ISETP.GE.U32.AND P5, PT, R8, R5.reuse, PT ;  /* 0x000000050800720c */ /* 0x080fe40003fa6070 */
[----:B------:R-:W-:Y:S02]  /*bd20*/  ISETP.GE.U32.AND P6, PT, R9, R5, PT ;  /* 0x000000050900720c */ /* 0x000fe40003fc6070 */
[-C--:B------:R-:W-:Y:S04]  /*bd30*/  LOP3.LUT R5, R187, R4.reuse, RZ, 0x3c, !PT ;  /* 0x00000004bb057212 */ /* 0x080fe800078e3cff */
[----:B------:R-:W-:Y:S02]  /*bd40*/  ISETP.GE.AND P1, PT, R5, RZ, PT ;  /* 0x000000ff0500720c */ /* 0x000fe40003f26270 */
[----:B------:R-:W-:Y:S03]  /*bd50*/  LOP3.LUT R5, RZ, R4, RZ, 0x33, !PT ;  /* 0x00000004ff057212 */ /* 0x000fe600078e33ff */
[----:B------:R-:W-:Y:S02]  /*bd60*/  @P5 IADD3 R11, PT, PT, R11, 0x1, RZ ;  /* 0x000000010b0b5810 */ /* 0x000fe40007ffe0ff */
[----:B------:R-:W-:Y:S01]  /*bd70*/  @P6 VIADD R12, R12, 0x1 ;  /* 0x000000010c0c6836 */ /* 0x000fe20000000000 */
[----:B------:R-:W-:Y:S02]  /*bd80*/  ISETP.NE.AND P5, PT, R4, RZ, PT ;  /* 0x000000ff0400720c */ /* 0x000fe40003fa5270 */
[----:B------:R-:W-:Y:S03]  /*bd90*/  @!P0 IMAD.MOV R11, RZ, RZ, -R11 ;  /* 0x000000ffff0b8224 */ /* 0x000fe600078e0a0b */
[----:B------:R-:W-:Y:S02]  /*bda0*/  @!P1 IADD3 R12, PT, PT, -R12, RZ, RZ ;  /* 0x000000ff0c0c9210 */ /* 0x000fe40007ffe1ff */
[C---:B------:R-:W-:Y:S02]  /*bdb0*/  SEL R11, R5.reuse, R11, !P5 ;  /* 0x0000000b050b7207 */ /* 0x040fe40006800000 */
[----:B------:R-:W-:Y:S02]  /*bdc0*/  SEL R5, R5, R12, !P5 ;  /* 0x0000000c05057207 */ /* 0x000fe40006800000 */
[-C--:B------:R-:W-:Y:S02]  /*bdd0*/  LEA R16, P1, R11, R182.reuse, 0x2 ;  /* 0x000000b60b107211 */ /* 0x080fe400078210ff */
[----:B------:R-:W-:Y:S02]  /*bde0*/  LEA R14, P0, R5, R182, 0x2 ;  /* 0x000000b6050e7211 */ /* 0x000fe400078010ff */
[-C--:B------:R-:W-:Y:S02]  /*bdf0*/  LEA.HI.X.SX32 R17, R11, R183.reuse, 0x2, P1 ;  /* 0x000000b70b117211 */ /* 0x080fe400008f16ff */
[C---:B------:R-:W-:Y:S01]  /*be00*/  LEA.HI.X.SX32 R15, R5.reuse, R183, 0x2, P0 ;  /* 0x000000b7050f7211 */ /* 0x040fe200000f16ff */
[----:B------:R-:W-:Y:S02]  /*be10*/  IMAD.IADD R5, R5, 0x1, -R11 ;  /* 0x0000000105057824 */ /* 0x000fe400078e0a0b */
[----:B------:R-:W5:Y:S02]  /*be20*/  LDG.E R7, desc[UR16][R16.64] ;  /* 0x0000001010077981 */ /* 0x000f64000c1e1900 */
[----:B------:R-:W-:Y:S02]  /*be30*/  IMAD R5, R5, R4, -0x80 ;  /* 0xffffff8005057424 */ /* 0x000fe400078e0204 */
[----:B------:R-:W5:Y:S03]  /*be40*/  LDG.E R6, desc[UR16][R14.64] ;  /* 0x000000100e067981 */ /* 0x000f66000c1e1900 */
[----:B------:R-:W-:Y:S05]  /*be50*/  SHF.R.S32.HI R9, RZ, 0x1f, R5 ;  /* 0x0000001fff097819 */ /* 0x000fea0000011405 */
[-C--:B--2---:R-:W-:Y:S02]  /*be60*/  IMAD R4, R9, R190.reuse, RZ ;  /* 0x000000be09047224 */ /* 0x084fe400078e02ff */
[C---:B------:R-:W-:Y:S04]  /*be70*/  IMAD.WIDE.U32 R8, R5.reuse, R190, RZ ;  /* 0x000000be05087225 */ /* 0x040fe800078e00ff */
[----:B------:R-:W-:Y:S05]  /*be80*/  IMAD R4, R5, R191, R4 ;  /* 0x000000bf05047224 */ /* 0x000fea00078e0204 */
[----:B------:R-:W-:Y:S01]  /*be90*/  IADD3 R9, PT, PT, R9, R4, RZ ;  /* 0x0000000409097210 */ /* 0x000fe20007ffe0ff */
[----:B-----5:R-:W-:Y:S04]  /*bea0*/  IMAD.IADD R6, R7, 0x1, -R6 ;  /* 0x0000000107067824 */ /* 0x020fe800078e0a06 */
[----:B------:R-:W-:Y:S01]  /*beb0*/  IMAD.WIDE.U32 R8, R6, UR8, R8 ;  /* 0x0000000806087c25 */ /* 0x000fe2000f8e0008 */
[----:B------:R-:W-:Y:S02]  /*bec0*/  SHF.R.S32.HI R5, RZ, 0x1f, R6 ;  /* 0x0000001fff057819 */ /* 0x000fe40000011406 */
[----:B------:R-:W-:Y:S03]  /*bed0*/  LEA R172, P0, R8, R2, 0x1 ;  /* 0x0000000208ac7211 */ /* 0x000fe600078008ff */
[----:B------:R-:W-:Y:S04]  /*bee0*/  IMAD R5, R5, UR8, RZ ;  /* 0x0000000805057c24 */ /* 0x000fe8000f8e02ff */
[----:B------:R-:W-:Y:S04]  /*bef0*/  IMAD R5, R6, UR9, R5 ;  /* 0x0000000906057c24 */ /* 0x000fe8000f8e0205 */
[----:B------:R-:W-:Y:S05]  /*bf00*/  IMAD.IADD R5, R9, 0x1, R5 ;  /* 0x0000000109057824 */ /* 0x000fea00078e0205 */
[----:B------:R-:W-:Y:S07]  /*bf10*/  LEA.HI.X R173, R8, R0, R5, 0x1, P0 ;  /* 0x0000000008ad7211 */ /* 0x000fee00000f0c05 */
.L_x_548:
[----:B------:R-:W-:Y:S01]  /*bf20*/  @!PT LDS RZ, [RZ] ;  /* 0x00000000fffff984 */ /* 0x000fe20000000800 */
[----:B------:R-:W-:Y:S01]  /*bf30*/  @!PT LDS RZ, [RZ] ;  /* 0x00000000fffff984 */ /* 0x000fe20000000800 */
[----:B------:R-:W-:Y:S01]  /*bf40*/  @!PT LDS RZ, [RZ] ;  /* 0x00000000fffff984 */ /* 0x000fe20000000800 */
[----:B------:R-:W-:Y:S01]  /*bf50*/  @!P3 LDGSTS.E.BYPASS.LTC128B.128 [R179+0x9000], desc[UR16][R172.64] ;  /* 0x09000000acb3bfae */ /* 0x000fe2000b981a10 */
[----:B------:R-:W-:Y:S02]  /*bf60*/  ISETP.GE.AND P1, PT, R167, UR10, PT ;  /* 0x0000000aa7007c0c */ /* 0x000fe4000bf26270 */
[C---:B------:R-:W-:Y:S03]  /*bf70*/  SHF.L.U32 R191, R190.reuse, 0x6, RZ ;  /* 0x00000006bebf7819 */ /* 0x040fe600000006ff */
[----:B------:R-:W-:Y:S01]  /*bf80*/  @P3 STS.128 [R179+0x9000], RZ ;  /* 0x009000ffb3003388 */ /* 0x000fe20000000c00 */
[----:B-1----:R-:W-:Y:S02]  /*bf90*/  SHF.L.U64.HI R190, R190, 0x6, R171 ;  /* 0x00000006bebe7819 */ /* 0x002fe400000102ab */
[C---:B------:R-:W-:Y:S03]  /*bfa0*/  IADD3 R192, P0, PT, R191.reuse, R172, RZ ;  /* 0x000000acbfc07210 */ /* 0x040fe60007f1e0ff */
[----:B------:R-:W-:Y:S01]  /*bfb0*/  @!PT LDS RZ, [RZ] ;  /* 0x00000000fffff984 */ /* 0x000fe20000000800 */
[----:B------:R-:W-:Y:S01]  /*bfc0*/  @!PT LDS RZ, [RZ] ;  /* 0x00000000fffff984 */ /* 0x000fe20000000800 */
[----:B------:R-:W-:Y:S01]  /*bfd0*/  @!PT LDS RZ, [RZ] ;  /* 0x00000000fffff984 */ /* 0x000fe20000000800 */
[----:B------:R-:W-:Y:S01]  /*bfe0*/  @!P2 LDGSTS.E.BYPASS.LTC128B.128 [R179+0xb000], desc[UR16][R172.64+0x40] ;  /* 0x0b000040acb3afae */ /* 0x000fe2000b981a10 */
[----:B------:R-:W-:Y:S02]  /*bff0*/  IADD3 R0, PT, PT, R164, 0x3020, RZ ;  /* 0x00003020a4007810 */ /* 0x000fe40007ffe0ff */
[C---:B------:R-:W-:Y:S03]  /*c000*/  IADD3.X R193, PT, PT, R190.reuse, R173, RZ, P0, !PT ;  /* 0x000000adbec17210 */ /* 0x040fe600007fe4ff */
[----:B------:R-:W-:Y:S01]  /*c010*/  @P2 STS.128 [R179+0xb000], RZ ;  /* 0x00b000ffb3002388 */ /* 0x000fe20000000c00 */
[C---:B------:R-:W-:Y:S05]  /*c020*/  IADD3 R194, P5, PT, R191.reuse, R192, RZ ;  /* 0x000000c0bfc27210 */ /* 0x040fea0007fbe0ff */
[----:B------:R-:W-:Y:S01]  /*c030*/  @!PT LDS RZ, [RZ] ;  /* 0x00000000fffff984 */ /* 0x000fe20000000800 */
[----:B------:R-:W-:Y:S01]  /*c040*/  @!PT LDS RZ, [RZ] ;  /* 0x00000000fffff984 */ /* 0x000fe20000000800 */
[----:B------:R-:W-:Y:S01]  /*c050*/  @!PT LDS RZ, [RZ] ;  /* 0x00000000fffff984 */ /* 0x000fe20000000800 */
[----:B------:R-:W-:Y:S01]  /*c060*/  @!P1 LDGSTS.E.BYPASS.LTC128B.128 [R179+0xd000], desc[UR16][R172.64+0x80] ;  /* 0x0d000080acb39fae */ /* 0x000fe2000b981a10 */
[C---:B------:R-:W-:Y:S02]  /*c070*/  IADD3.X R195, PT, PT, R190.reuse, R193, RZ, P5, !PT ;  /* 0x000000c1bec37210 */ /* 0x040fe40002ffe4ff */
[----:B------:R-:W-:Y:S03]  /*c080*/  IADD3 R196, P0, PT, R191, R194, RZ ;  /* 0x000000c2bfc47210 */ /* 0x000fe60007f1e0ff */
[----:B------:R-:W-:Y:S01]  /*c090*/  @P1 STS.128 [R179+0xd000], RZ ;  /* 0x00d000ffb3001388 */ /* 0x000fe20000000c00 */
[----:B------:R-:W-:Y:S05]  /*c0a0*/  IADD3.X R197, PT, PT, R190, R195, RZ, P0, !PT ;  /* 0x000000c3bec57210 */ /* 0x000fea00007fe4ff */
[----:B------:R-:W-:Y:S01]  /*c0b0*/  @!PT LDS RZ, [RZ] ;  /* 0x00000000fffff984 */ /* 0x000fe20000000800 */
[----:B------:R-:W-:Y:S01]  /*c0c0*/  @!PT LDS RZ, [RZ] ;  /* 0x00000000fffff984 */ /* 0x000fe20000000800 */
[----:B------:R-:W-:Y:S01]  /*c0d0*/  @!PT LDS RZ, [RZ] ;  /* 0x00000000fffff984 */ /* 0x000fe20000000800 */
[----:B------:R-:W-:Y:S01]  /*c0e0*/  @!P3 LDGSTS.E.BYPASS.LTC128B.128 [R179+0x9800], desc[UR16][R192.64] ;  /* 0x09800000c0b3bfae */ /* 0x000fe2000b981a10 */
[----:B------:R-:W-:Y:S05]  /*c0f0*/  LOP3.LUT P0, RZ, R175, 0x4, RZ, 0xc0, !PT ;  /* 0x00000004afff7812 */ /* 0x000fea000780c0ff */
[----:B------:R-:W-:Y:S06]  /*c100*/  @P3 STS.128 [R179+0x9800], RZ ;  /* 0x009800ffb3003388 */ /* 0x000fec0000000c00 */
[----:B------:R-:W-:Y:S01]  /*c110*/  @!PT LDS RZ, [RZ] ;  /* 0x00000000fffff984 */ /* 0x000fe20000000800 */
[----:B------:R-:W-:Y:S01]  /*c120*/  @!PT LDS RZ, [RZ] ;  /* 0x00000000fffff984 */ /* 0x000fe20000000800 */
[----:B------:R-:W-:Y:S01]  /*c130*/  @!PT LDS RZ, [RZ] ;  /* 0x00000000fffff984 */ /* 0x000fe20000000800 */
[----:B------:R-:W-:Y:S06]  /*c140*/  @!P2 LDGSTS.E.BYPASS.LTC128B.128 [R179+0xb800], desc[UR16][R192.64+0x40] ;  /* 0x0b800040c0b3afae */ /* 0x000fec000b981a10 */
[----:B------:R-:W-:Y:S01]  /*c150*/  @P2 STS.128 [R179+0xb800], RZ ;  /* 0x00b800ffb3002388 */ /* 0x000fe20000000c00 */
[----:B------:R-:W-:Y:S05]  /*c160*/  @P0 IADD3 R0, PT, PT, R184, -0x20, RZ ;  /* 0xffffffe0b8000810 */ /* 0x000fea0007ffe0ff */
[----:B------:R-:W-:Y:S01]  /*c170*/  @!PT LDS RZ, [RZ] ;  /* 0x00000000fffff984 */ /* 0x000fe20000000800 */
[----:B------:R-:W-:Y:S01]  /*c180*/  @!PT LDS RZ, [RZ] ;  /* 0x00000000fffff984 */ /* 0x000fe20000000800 */
[----:B------:R-:W-:Y:S01]  /*c190*/  @!PT LDS RZ, [RZ] ;  /* 0x00000000fffff984 */ /* 0x000fe20000000800 */
[----:B------:R-:W-:Y:S01]  /*c1a0*/  @!P1 LDGSTS.E.BYPASS.LTC128B.128 [R179+0xd800], desc[UR16][R192.64+0x80] ;  /* 0x0d800080c0b39fae */ /* 0x000fe2000b981a10 */
[----:B------:R-:W-:Y:S05]  /*c1b0*/  ISETP.NE.AND P0, PT, R186, 0x1, PT ;  /* 0x00000001ba00780c */ /* 0x000fea0003f05270 */
[----:B------:R-:W-:Y:S06]  /*c1c0*/  @P1 STS.128 [R179+0xd800], RZ ;  /* 0x00d800ffb3001388 */ /* 0x000fec0000000c00 */
[----:B------:R-:W-:Y:S01]  /*c1d0*/  @!PT LDS RZ, [RZ] ;  /* 0x00000000fffff984 */ /* 0x000fe20000000800 */
[----:B------:R-:W-:Y:S01]  /*c1e0*/  @!PT LDS RZ, [RZ] ;  /* 0x00000000fffff984 */ /* 0x000fe20000000800 */
[----:B------:R-:W-:Y:S01]  /*c1f0*/  @!PT LDS RZ, [RZ] ;  /* 0x00000000fffff984 */ /* 0x000fe20000000800 */
[----:B------:R-:W-:Y:S06]  /*c200*/  @!P3 LDGSTS.E.BYPASS.LTC128B.128 [R179+0xa000], desc[UR16][R194.64] ;  /* 0x0a000000c2b3bfae */ /* 0x000fec000b981a10 */
        /* <DEDUP_REMOVED lines=24> */
[----:B------:R1:W-:Y:S06]  /*c390*/  @!P1 LDGSTS.E.BYPASS.LTC128B.128 [R179+0xe800], desc[UR16][R196.64+0x80] ;  /* 0x0e800080c4b39fae */ /* 0x0003ec000b981a10 */
[----:B------:R-:W-:Y:S06]  /*c3a0*/  @P1 STS.128 [R179+0xe800], RZ ;  /* 0x00e800ffb3001388 */ /* 0x000fec0000000c00 */
[----:B------:R-:W-:Y:S06]  /*c3b0*/  LDSM.16.M88.4 R120, [R165] ;  /* 0x00000000a578783b */ /* 0x000fec0000000200 */
[----:B------:R-:W5:Y:S06]  /*c3c0*/  LDSM.16.M88.4 R124, [R164+0x3000] ;  /* 0x00300000a47c783b */ /* 0x000f6c0000000200 */
[----:B------:R-:W2:Y:S06]  /*c3d0*/  LDSM.16.M88.4 R128, [R164+0x3400] ;  /* 0x00340000a480783b */ /* 0x000eac0000000200 */
[----:B------:R-:W3:Y:S06]  /*c3e0*/  LDSM.16.M88.4 R132, [R164+0x3800] ;  /* 0x00380000a484783b */ /* 0x000eec0000000200 */
[----:B------:R-:W0:Y:S06]  /*c3f0*/  LDGDEPBAR ;  /* 0x00000000000079af */ /* 0x000e2c0000000000 */
[----:B------:R-:W4:Y:S06]  /*c400*/  LDSM.16.M88.4 R136, [R164+0x3c00] ;  /* 0x003c0000a488783b */ /* 0x000f2c0000000200 */
[----:B------:R-:W1:Y:S06]  /*c410*/  LDSM.16.M88.4 R140, [R164+0x4000] ;  /* 0x00400000a48c783b */ /* 0x000e6c0000000200 */
[----:B------:R-:W1:Y:S01]  /*c420*/  LDSM.16.M88.4 R144, [R164+0x4400] ;  /* 0x00440000a490783b */ /* 0x000e620000000200 */
[C---:B-----5:R-:W-:Y:S05]  /*c430*/  HMMA.16816.F32 R4, R120.reuse, R124, RZ ;  /* 0x0000007c7804723c */ /* 0x060fea00000018ff */
[----:B------:R-:W5:Y:S06]  /*c440*/  LDSM.16.M88.4 R148, [R164+0x4800] ;  /* 0x00480000a494783b */ /* 0x000f6c0000000200 */
[----:B------:R-:W5:Y:S01]  /*c450*/  LDSM.16.M88.4 R152, [R164+0x4c00] ;  /* 0x004c0000a498783b */ /* 0x000f620000000200 */
[C---:B------:R-:W-:Y:S05]  /*c460*/  HMMA.16816.F32 R8, R120.reuse, R126, RZ ;  /* 0x0000007e7808723c */ /* 0x040fea00000018ff */
[----:B------:R-:W-:Y:S03]  /*c470*/  LDSM.16.M88.4 R156, [R119] ;  /* 0x00000000779c783b */ /* 0x000fe60000000200 */
[C---:B--2---:R-:W-:Y:S03]  /*c480*/  HMMA.16816.F32 R12, R120.reuse, R128, RZ ;  /* 0x00000080780c723c */ /* 0x044fe600000018ff */
[----:B------:R-:W2:Y:S05]  /*c490*/  LDSM.16.M88.4 R160, [R0] ;  /* 0x0000000000a0783b */ /* 0x000eaa0000000200 */
[C---:B------:R-:W-:Y:S01]  /*c4a0*/  HMMA.16816.F32 R16, R120.reuse, R130, RZ ;  /* 0x000000827810723c */ /* 0x040fe200000018ff */
[----:B------:R-:W2:Y:S06]  /*c4b0*/  LDSM.16.M88.4 R124, [R0+0x400] ;  /* 0x00040000007c783b */ /* 0x000eac0000000200 */
[----:B------:R-:W-:Y:S01]  /*c4c0*/  LDSM.16.M88.4 R128, [R0+0xc00] ;  /* 0x000c00000080783b */ /* 0x000fe20000000200 */
[C---:B---3--:R-:W-:Y:S08]  /*c4d0*/  HMMA.16816.F32 R20, R120.reuse, R132, RZ ;  /* 0x000000847814723c */ /* 0x048ff000000018ff */
[C---:B------:R-:W-:Y:S01]  /*c4e0*/  HMMA.16816.F32 R24, R120.reuse, R134, RZ ;  /* 0x000000867818723c */ /* 0x040fe200000018ff */
[----:B------:R-:W-:Y:S07]  /*c4f0*/  LDSM.16.M88.4 R132, [R0+0x1000] ;  /* 0x001000000084783b */ /* 0x000fee0000000200 */
[C---:B----4-:R-:W-:Y:S08]  /*c500*/  HMMA.16816.F32 R28, R120.reuse, R136, RZ ;  /* 0x00000088781c723c */ /* 0x050ff000000018ff */
[C---:B------:R-:W-:Y:S01]  /*c510*/  HMMA.16816.F32 R32, R120.reuse, R138, RZ ;  /* 0x0000008a7820723c */ /* 0x040fe200000018ff */
[----:B------:R-:W-:Y:S07]  /*c520*/  LDSM.16.M88.4 R136, [R164+0x5c00] ;  /* 0x005c0000a488783b */ /* 0x000fee0000000200 */
[C---:B-1----:R-:W-:Y:S08]  /*c530*/  HMMA.16816.F32 R36, R120.reuse, R140, RZ ;  /* 0x0000008c7824723c */ /* 0x042ff000000018ff */
[C---:B------:R-:W-:Y:S08]  /*c540*/  HMMA.16816.F32 R40, R120.reuse, R142, RZ ;  /* 0x0000008e7828723c */ /* 0x040ff000000018ff */
[C---:B------:R-:W-:Y:S08]  /*c550*/  HMMA.16816.F32 R44, R120.reuse, R144, RZ ;  /* 0x00000090782c723c */ /* 0x040ff000000018ff */
[C---:B------:R-:W-:Y:S08]  /*c560*/  HMMA.16816.F32 R48, R120.reuse, R146, RZ ;  /* 0x000000927830723c */ /* 0x040ff000000018ff */
[C---:B-----5:R-:W-:Y:S08]  /*c570*/  HMMA.16816.F32 R52, R120.reuse, R148, RZ ;  /* 0x000000947834723c */ /* 0x060ff000000018ff */
[C---:B------:R-:W-:Y:S08]  /*c580*/  HMMA.16816.F32 R56, R120.reuse, R150, RZ ;  /* 0x000000967838723c */ /* 0x040ff000000018ff */
[C---:B------:R-:W-:Y:S08]  /*c590*/  HMMA.16816.F32 R60, R120.reuse, R152, RZ ;  /* 0x00000098783c723c */ /* 0x040ff000000018ff */
[----:B------:R-:W-:Y:S01]  /*c5a0*/  HMMA.16816.F32 R64, R120, R154, RZ ;  /* 0x0000009a7840723c */ /* 0x000fe200000018ff */
[----:B------:R-:W1:Y:S07]  /*c5b0*/  LDSM.16.M88.4 R120, [R0+0x800] ;  /* 0x000800000078783b */ /* 0x000e6e0000000200 */
[C---:B--2---:R-:W-:Y:S08]  /*c5c0*/  HMMA.16816.F32 R4, R156.reuse, R160, R4 ;  /* 0x000000a09c04723c */ /* 0x044ff00000001804 */
[C---:B------:R-:W-:Y:S08]  /*c5d0*/  HMMA.16816.F32 R8, R156.reuse, R162, R8 ;  /* 0x000000a29c08723c */ /* 0x040ff00000001808 */
        /* <DEDUP_REMOVED lines=44> */
[----:B------:R-:W3:Y:S06]  /*c8a0*/  LDSM.16.M88.4 R120, [R0+0x2800] ;  /* 0x002800000078783b */ /* 0x000eec0000000200 */
[----:B------:R-:W4:Y:S01]  /*c8b0*/  LDSM.16.M88.4 R136, [R0+0x2c00] ;  /* 0x002c00000088783b */ /* 0x000f220000000200 */
        /* <DEDUP_REMOVED lines=9> */
[C---:B----4-:R-:W-:Y:S08]  /*c950*/  HMMA.16816.F32 R28, R124.reuse, R136, R28 ;  /* 0x000000887c1c723c */ /* 0x050ff0000000181c */
[C---:B------:R-:W-:Y:S01]  /*c960*/  HMMA.16816.F32 R32, R124.reuse, R138, R32 ;  /* 0x0000008a7c20723c */ /* 0x040fe20000001820 */
[----:B------:R-:W-:Y:S07]  /*c970*/  LDSM.16.M88.4 R136, [R164+0x7000] ;  /* 0x00700000a488783b */ /* 0x000fee0000000200 */
        /* <DEDUP_REMOVED lines=10> */
[----:B------:R-:W-:Y:S01]  /*ca20*/  HMMA.16816.F32 R64, R124, R130, R64 ;  /* 0x000000827c40723c */ /* 0x000fe20000001840 */
[----:B------:R-:W1:Y:S06]  /*ca30*/  LDSM.16.M88.4 R124, [R164+0x7800] ;  /* 0x00780000a47c783b */ /* 0x000e6c0000000200 */
[----:B------:R-:W4:Y:S01]  /*ca40*/  LDSM.16.M88.4 R128, [R164+0x7c00] ;  /* 0x007c0000a480783b */ /* 0x000f220000000200 */
        /* <DEDUP_REMOVED lines=8> */
[----:B------:R-:W1:Y:S07]  /*cad0*/  LDSM.16.M88.4 R124, [R164+0x8400] ;  /* 0x00840000a47c783b */ /* 0x000e6e0000000200 */
[C---:B----4-:R-:W-:Y:S08]  /*cae0*/  HMMA.16816.F32 R28, R132.reuse, R128, R28 ;  /* 0x00000080841c723c */ /* 0x050ff0000000181c */
[C---:B------:R-:W-:Y:S01]  /*caf0*/  HMMA.16816.F32 R32, R132.reuse, R130, R32 ;  /* 0x000000828420723c */ /* 0x040fe20000001820 */
[----:B------:R-:W-:Y:S07]  /*cb00*/  LDSM.16.M88.4 R128, [R0+0x4000] ;  /* 0x004000000080783b */ /* 0x000fee0000000200 */
[C---:B--2---:R-:W-:Y:S08]  /*cb10*/  HMMA.16816.F32 R36, R132.reuse, R120, R36 ;  /* 0x000000788424723c */ /* 0x044ff00000001824 */
[C---:B------:R-:W-:Y:S01]  /*cb20*/  HMMA.16816.F32 R40, R132.reuse, R122, R40 ;  /* 0x0000007a8428723c */ /* 0x040fe20000001828 */
[----:B------:R-:W2:Y:S07]  /*cb30*/  LDSM.16.M88.4 R120, [R164+0x8c00] ;  /* 0x008c0000a478783b */ /* 0x000eae0000000200 */
[C---:B-1----:R-:W-:Y:S08]  /*cb40*/  HMMA.16816.F32 R44, R132.reuse, R124, R44 ;  /* 0x0000007c842c723c */ /* 0x042ff0000000182c */
[C---:B------:R-:W-:Y:S01]  /*cb50*/  HMMA.16816.F32 R48, R132.reuse, R126, R48 ;  /* 0x0000007e8430723c */ /* 0x040fe20000001830 */
[----:B------:R-:W1:Y:S07]  /*cb60*/  LDSM.16.M88.4 R124, [R119+0x2000] ;  /* 0x00200000777c783b */ /* 0x000e6e0000000200 */
[C---:B------:R-:W-:Y:S08]  /*cb70*/  HMMA.16816.F32 R52, R132.reuse, R136, R52 ;  /* 0x000000888434723c */ /* 0x040ff00000001834 */
[C---:B------:R-:W-:Y:S08]  /*cb80*/  HMMA.16816.F32 R56, R132.reuse, R138, R56 ;  /* 0x0000008a8438723c */ /* 0x040ff00000001838 */
[C---:B--2---:R-:W-:Y:S08]  /*cb90*/  HMMA.16816.F32 R60, R132.reuse, R120, R60 ;  /* 0x00000078843c723c */ /* 0x044ff0000000183c */
[----:B------:R-:W-:Y:S01]  /*cba0*/  HMMA.16816.F32 R64, R132, R122, R64 ;  /* 0x0000007a8440723c */ /* 0x000fe20000001840 */
[----:B------:R-:W2:Y:S07]  /*cbb0*/  LDSM.16.M88.4 R120, [R0+0x4400] ;  /* 0x004400000078783b */ /* 0x000eae0000000200 */
[C---:B-1----:R-:W-:Y:S08]  /*cbc0*/  HMMA.16816.F32 R4, R124.reuse, R128, R4 ;  /* 0x000000807c04723c */ /* 0x042ff00000001804 */
[C---:B------:R-:W-:Y:S01]  /*cbd0*/  HMMA.16816.F32 R8, R124.reuse, R130, R8 ;  /* 0x000000827c08723c */ /* 0x040fe20000001808 */
[----:B------:R-:W1:Y:S10]  /*cbe0*/  LDSM.16.M88.4 R128, [R0+0x4800] ;  /* 0x004800000080783b */ /* 0x000e740000000200 */
[----:B------:R-:W-:Y:S01]  /*cbf0*/  FMUL.FTZ R190, R7, UR5 ;  /* 0x0000000507be7c20 */ /* 0x000fe20008410000 */
[----:B------:R-:W-:Y:S01]  /*cc00*/  FMUL.FTZ R234, R4, UR5 ;  /* 0x0000000504ea7c20 */ /* 0x000fe20008410000 */
[----:B------:R-:W-:Y:S01]  /*cc10*/  FMUL.FTZ R232, R5, UR5 ;  /* 0x0000000505e87c20 */ /* 0x000fe20008410000 */
[----:B------:R-:W-:Y:S01]  /*cc20*/  FMUL.FTZ R230, R6, UR5 ;  /* 0x0000000506e67c20 */ /* 0x000fe20008410000 */
[----:B------:R3:W4:Y:S04]  /*cc30*/  MUFU.TANH R159, R190 ;  /* 0x000000be009f7308 */ /* 0x0007280000002400 */
[----:B------:R-:W-:Y:S01]  /*cc40*/  FMUL.FTZ R171, R10, UR5 ;  /* 0x000000050aab7c20 */ /* 0x000fe20008410000 */
[----:B------:R-:W-:Y:S01]  /*cc50*/  FMUL.FTZ R2, R11, UR5 ;  /* 0x000000050b027c20 */ /* 0x000fe20008410000 */
[----:B------:R-:W-:Y:S01]  /*cc60*/  FMUL.FTZ R236, R9, UR5 ;  /* 0x0000000509ec7c20 */ /* 0x000fe20008410000 */
[----:B------:R-:W-:Y:S03]  /*cc70*/  FMUL.FTZ R238, R8, UR5 ;  /* 0x0000000508ee7c20 */ /* 0x000fe60008410000 */
[----:B------:R-:W1:Y:S01]  /*cc80*/  MUFU.TANH R161, R171 ;  /* 0x000000ab00a17308 */ /* 0x000e620000002400 */
[C---:B--2---:R-:W-:Y:S09]  /*cc90*/  HMMA.16816.F32 R12, R124.reuse, R120, R12 ;  /* 0x000000787c0c723c */ /* 0x044ff2000000180c */
[----:B------:R-:W2:Y:S01]  /*cca0*/  MUFU.TANH R9, R2 ;  /* 0x0000000200097308 */ /* 0x000ea20000002400 */
[C---:B------:R-:W-:Y:S01]  /*ccb0*/  HMMA.16816.F32 R16, R124.reuse, R122, R16 ;  /* 0x0000007a7c10723c */ /* 0x040fe20000001810 */
[----:B------:R-:W5:Y:S08]  /*ccc0*/  LDSM.16.M88.4 R120, [R0+0x4c00] ;  /* 0x004c00000078783b */ /* 0x000f700000000200 */
[----:B------:R-:W2:Y:S01]  /*ccd0*/  MUFU.TANH R234, R234 ;  /* 0x000000ea00ea7308 */ /* 0x000ea20000002400 */
[C---:B-1----:R-:W-:Y:S03]  /*cce0*/  HMMA.16816.F32 R20, R124.reuse, R128, R20 ;  /* 0x000000807c14723c */ /* 0x042fe60000001814 */
[----:B---3--:R-:W-:Y:S01]  /*ccf0*/  FMUL.FTZ R190, R14, UR5 ;  /* 0x000000050ebe7c20 */ /* 0x008fe20008410000 */
[----:B------:R-:W-:Y:S01]  /*cd00*/  FMUL.FTZ R228, R12, UR5 ;  /* 0x000000050ce47c20 */ /* 0x000fe20008410000 */
[----:B------:R-:W-:Y:S04]  /*cd10*/  FMUL.FTZ R226, R13, UR5 ;  /* 0x000000050de27c20 */ /* 0x000fe80008410000 */
[----:B------:R-:W1:Y:S01]  /*cd20*/  MUFU.TANH R232, R232 ;  /* 0x000000e800e87308 */ /* 0x000e620000002400 */
[----:B------:R-:W-:Y:S01]  /*cd30*/  FMUL.FTZ R251, R15, UR5 ;  /* 0x000000050ffb7c20 */ /* 0x000fe20008410000 */
[C---:B------:R-:W-:Y:S01]  /*cd40*/  HMMA.16816.F32 R24, R124.reuse, R130, R24 ;  /* 0x000000827c18723c */ /* 0x040fe20000001818 */
[----:B------:R-:W3:Y:S02]  /*cd50*/  LDSM.16.M88.4 R128, [R0+0x5000] ;  /* 0x005000000080783b */ /* 0x000ee40000000200 */
[----:B------:R-:W-:Y:S01]  /*cd60*/  FMUL.FTZ R224, R16, UR5 ;  /* 0x0000000510e07c20 */ /* 0x000fe20008410000 */
[----:B------:R-:W-:Y:S01]  /*cd70*/  FMUL.FTZ R222, R17, UR5 ;  /* 0x0000000511de7c20 */ /* 0x000fe20008410000 */
[----:B------:R-:W-:Y:S03]  /*cd80*/  FMUL.FTZ R249, R18, UR5 ;  /* 0x0000000512f97c20 */ /* 0x000fe60008410000 */
[----:B------:R4:W1:Y:S01]  /*cd90*/  MUFU.TANH R157, R190 ;  /* 0x000000be009d7308 */ /* 0x0008620000002400 */
[----:B------:R-:W-:Y:S01]  /*cda0*/  FMUL.FTZ R247, R19, UR5 ;  /* 0x0000000513f77c20 */ /* 0x000fe20008410000 */
[----:B------:R-:W-:Y:S01]  /*cdb0*/  FMUL.FTZ R245, R20, UR5 ;  /* 0x0000000514f57c20 */ /* 0x000fe20008410000 */
[----:B------:R-:W-:Y:S01]  /*cdc0*/  FMUL.FTZ R220, R21, UR5 ;  /* 0x0000000515dc7c20 */ /* 0x000fe20008410000 */
[----:B------:R-:W-:Y:S06]  /*cdd0*/  FMUL.FTZ R243, R22, UR5 ;  /* 0x0000000516f37c20 */ /* 0x000fec0008410000 */
[----:B------:R-:W1:Y:S01]  /*cde0*/  MUFU.TANH R230, R230 ;  /* 0x000000e600e67308 */ /* 0x000e620000002400 */
[----:B------:R-:W-:Y:S01]  /*cdf0*/  FMUL.FTZ R239, R23, UR5 ;  /* 0x0000000517ef7c20 */ /* 0x000fe20008410000 */
[----:B------:R-:W-:Y:S01]  /*ce00*/  FMUL.FTZ R241, R24, UR5 ;  /* 0x0000000518f17c20 */ /* 0x000fe20008410000 */
[----:B------:R-:W-:Y:S01]  /*ce10*/  FMUL.FTZ R216, R25, UR5 ;  /* 0x0000000519d87c20 */ /* 0x000fe20008410000 */
[----:B------:R-:W-:Y:S06]  /*ce20*/  FMUL.FTZ R235, R26, UR5 ;  /* 0x000000051aeb7c20 */ /* 0x000fec0008410000 */
[----:B------:R-:W1:Y:S01]  /*ce30*/  MUFU.TANH R238, R238 ;  /* 0x000000ee00ee7308 */ /* 0x000e620000002400 */
[----:B------:R-:W-:Y:S01]  /*ce40*/  FMUL.FTZ R233, R27, UR5 ;  /* 0x000000051be97c20 */ /* 0x000fe20008410000 */
[C---:B-----5:R-:W-:Y:S08]  /*ce50*/  HMMA.16816.F32 R28, R124.reuse, R120, R28 ;  /* 0x000000787c1c723c */ /* 0x060ff0000000181c */
[----:B------:R-:W1:Y:S01]  /*ce60*/  MUFU.TANH R236, R236 ;  /* 0x000000ec00ec7308 */ /* 0x000e620000002400 */
[C---:B------:R-:W-:Y:S01]  /*ce70*/  HMMA.16816.F32 R32, R124.reuse, R122, R32 ;  /* 0x0000007a7c20723c */ /* 0x040fe20000001820 */
[----:B------:R-:W5:Y:S08]  /*ce80*/  LDSM.16.M88.4 R120, [R0+0x5400] ;  /* 0x005400000078783b */ /* 0x000f700000000200 */
[----:B------:R-:W1:Y:S01]  /*ce90*/  MUFU.TANH R228, R228 ;  /* 0x000000e400e47308 */ /* 0x000e620000002400 */
[C---:B---3--:R-:W-:Y:S03]  /*cea0*/  HMMA.16816.F32 R36, R124.reuse, R128, R36 ;  /* 0x000000807c24723c */ /* 0x048fe60000001824 */
[----:B------:R-:W-:Y:S01]  /*ceb0*/  FMUL.FTZ R221, R28, UR5 ;  /* 0x000000051cdd7c20 */ /* 0x000fe20008410000 */
[----:B------:R-:W-:Y:S05]  /*cec0*/  FMUL.FTZ R206, R29, UR5 ;  /* 0x000000051dce7c20 */ /* 0x000fea0008410000 */
[----:B------:R-:W3:Y:S01]  /*ced0*/  MUFU.TANH R226, R226 ;  /* 0x000000e200e27308 */ /* 0x000ee20000002400 */
[----:B------:R-:W-:Y:S01]  /*cee0*/  FMUL.FTZ R219, R30, UR5 ;  /* 0x000000051edb7c20 */ /* 0x000fe20008410000 */
[----:B------:R-:W-:Y:S01]  /*cef0*/  FMUL.FTZ R213, R31, UR5 ;  /* 0x000000051fd57c20 */ /* 0x000fe20008410000 */
[C---:B------:R-:W-:Y:S01]  /*cf00*/  HMMA.16816.F32 R40, R124.reuse, R130, R40 ;  /* 0x000000827c28723c */ /* 0x040fe20000001828 */
[----:B------:R-:W2:Y:S02]  /*cf10*/  LDSM.16.M88.4 R128, [R0+0x5800] ;  /* 0x005800000080783b */ /* 0x000ea40000000200 */
[----:B------:R-:W-:Y:S01]  /*cf20*/  FMUL.FTZ R202, R32, UR5 ;  /* 0x0000000520ca7c20 */ /* 0x000fe20008410000 */
[----:B------:R-:W-:Y:S03]  /*cf30*/  FMUL.FTZ R217, R33, UR5 ;  /* 0x0000000521d97c20 */ /* 0x000fe60008410000 */
[----:B------:R-:W1:Y:S01]  /*cf40*/  MUFU.TANH R251, R251 ;  /* 0x000000fb00fb7308 */ /* 0x000e620000002400 */
        /* <DEDUP_REMOVED lines=12> */
[C---:B-----5:R-:W-:Y:S07]  /*d010*/  HMMA.16816.F32 R44, R124.reuse, R120, R44 ;  /* 0x000000787c2c723c */ /* 0x060fee000000182c */
[----:B------:R-:W1:Y:S01]  /*d020*/  MUFU.TANH R249, R249 ;  /* 0x000000f900f97308 */ /* 0x000e620000002400 */
[C---:B------:R-:W-:Y:S01]  /*d030*/  HMMA.16816.F32 R48, R124.reuse, R122, R48 ;  /* 0x0000007a7c30723c */ /* 0x040fe20000001830 */
[----:B------:R-:W5:Y:S01]  /*d040*/  LDSM.16.M88.4 R120, [R0+0x5c00] ;  /* 0x005c00000078783b */ /* 0x000f620000000200 */
[----:B------:R-:W-:Y:S07]  /*d050*/  DEPBAR.LE SB0, 0x0 ;  /* 0x000080000000791a */ /* 0x000fee0000000000 */
[----:B------:R-:W1:Y:S01]  /*d060*/  MUFU.TANH R247, R247 ;  /* 0x000000f700f77308 */ /* 0x000e620000002400 */
[----:B------:R-:W-:Y:S01]  /*d070*/  BAR.SYNC.DEFER_BLOCKING 0x0 ;  /* 0x0000000000007b1d */ /* 0x000fe20000010000 */
[C---:B--2---:R-:W-:Y:S08]  /*d080*/  HMMA.16816.F32 R52, R124.reuse, R128, R52 ;  /* 0x000000807c34723c */ /* 0x044ff00000001834 */
[----:B------:R-:W2:Y:S01]  /*d090*/  MUFU.TANH R245, R245 ;  /* 0x000000f500f57308 */ /* 0x000ea20000002400 */
[----:B------:R-:W-:Y:S01]  /*d0a0*/  FMUL.FTZ R204, R44, UR5 ;  /* 0x000000052ccc7c20 */ /* 0x000fe20008410000 */
[----:B------:R-:W-:Y:S01]  /*d0b0*/  FMUL.FTZ R223, R45, UR5 ;  /* 0x000000052ddf7c20 */ /* 0x000fe20008410000 */
[C---:B------:R-:W-:Y:S03]  /*d0c0*/  HMMA.16816.F32 R56, R124.reuse, R130, R56 ;  /* 0x000000827c38723c */ /* 0x040fe60000001838 */
[----:B------:R-:W-:Y:S01]  /*d0d0*/  FMUL.FTZ R197, R46, UR5 ;  /* 0x000000052ec57c20 */ /* 0x000fe20008410000 */
[----:B------:R-:W-:Y:S03]  /*d0e0*/  FMUL.FTZ R196, R47, UR5 ;  /* 0x000000052fc47c20 */ /* 0x000fe60008410000 */
[----:B------:R-:W1:Y:S01]  /*d0f0*/  MUFU.TANH R220, R220 ;  /* 0x000000dc00dc7308 */ /* 0x000e620000002400 */
[----:B------:R-:W-:Y:S01]  /*d100*/  FMUL.FTZ R208, R48, UR5 ;  /* 0x0000000530d07c20 */ /* 0x000fe20008410000 */
[----:B------:R-:W-:Y:S01]  /*d110*/  FMUL.FTZ R225, R49, UR5 ;  /* 0x0000000531e17c20 */ /* 0x000fe20008410000 */
[----:B------:R-:W-:Y:S01]  /*d120*/  FMUL.FTZ R195, R50, UR5 ;  /* 0x0000000532c37c20 */ /* 0x000fe20008410000 */
[----:B------:R-:W-:Y:S01]  /*d130*/  FMUL.FTZ R192, R51, UR5 ;  /* 0x0000000533c07c20 */ /* 0x000fe20008410000 */
[----:B------:R-:W-:Y:S01]  /*d140*/  FMUL.FTZ R210, R52, UR5 ;  /* 0x0000000534d27c20 */ /* 0x000fe20008410000 */
[----:B------:R-:W-:Y:S04]  /*d150*/  FMUL.FTZ R227, R53, UR5 ;  /* 0x0000000535e37c20 */ /* 0x000fe80008410000 */
[----:B------:R-:W1:Y:S01]  /*d160*/  MUFU.TANH R243, R243 ;  /* 0x000000f300f37308 */ /* 0x000e620000002400 */
[----:B----4-:R-:W-:Y:S01]  /*d170*/  FMUL.FTZ R190, R54, UR5 ;  /* 0x0000000536be7c20 */ /* 0x010fe20008410000 */
[----:B------:R-:W-:Y:S01]  /*d180*/  FMUL.FTZ R191, R55, UR5 ;  /* 0x0000000537bf7c20 */ /* 0x000fe20008410000 */
[----:B------:R-:W-:Y:S01]  /*d190*/  FMUL.FTZ R212, R56, UR5 ;  /* 0x0000000538d47c20 */ /* 0x000fe20008410000 */
[----:B------:R-:W-:Y:S06]  /*d1a0*/  FMUL.FTZ R229, R57, UR5 ;  /* 0x0000000539e57c20 */ /* 0x000fec0008410000 */
[----:B------:R-:W4:Y:S01]  /*d1b0*/  MUFU.TANH R239, R239 ;  /* 0x000000ef00ef7308 */ /* 0x000f220000002400 */
[----:B------:R-:W-:Y:S01]  /*d1c0*/  FMUL.FTZ R193, R58, UR5 ;  /* 0x000000053ac17c20 */ /* 0x000fe20008410000 */
[----:B------:R-:W-:Y:S01]  /*d1d0*/  FMUL.FTZ R194, R59, UR5 ;  /* 0x000000053bc27c20 */ /* 0x000fe20008410000 */
[C---:B-----5:R-:W-:Y:S07]  /*d1e0*/  HMMA.16816.F32 R60, R124.reuse, R120, R60 ;  /* 0x000000787c3c723c */ /* 0x060fee000000183c */
[----:B------:R-:W1:Y:S01]  /*d1f0*/  MUFU.TANH R241, R241 ;  /* 0x000000f100f17308 */ /* 0x000e620000002400 */
[----:B------:R-:W-:Y:S09]  /*d200*/  HMMA.16816.F32 R64, R124, R122, R64 ;  /* 0x0000007a7c40723c */ /* 0x000ff20000001840 */
[----:B------:R-:W1:Y:S02]  /*d210*/  MUFU.TANH R216, R216 ;  /* 0x000000d800d87308 */ /* 0x000e640000002400 */
[----:B------:R-:W-:Y:S01]  /*d220*/  FMUL.FTZ R214, R60, UR5 ;  /* 0x000000053cd67c20 */ /* 0x000fe20008410000 */
[----:B------:R-:W-:Y:S07]  /*d230*/  FMUL.FTZ R231, R61, UR5 ;  /* 0x000000053de77c20 */ /* 0x000fee0008410000 */
[----:B------:R-:W1:Y:S01]  /*d240*/  MUFU.TANH R235, R235 ;  /* 0x000000eb00eb7308 */ /* 0x000e620000002400 */
[----:B------:R-:W-:Y:S01]  /*d250*/  FMUL.FTZ R171, R62, UR5 ;  /* 0x000000053eab7c20 */ /* 0x000fe20008410000 */
[----:B------:R-:W-:Y:S01]  /*d260*/  FMUL.FTZ R2, R63, UR5 ;  /* 0x000000053f027c20 */ /* 0x000fe20008410000 */
[----:B------:R-:W-:Y:S01]  /*d270*/  FMUL.FTZ R218, R64, UR5 ;  /* 0x0000000540da7c20 */ /* 0x000fe20008410000 */
[----:B------:R-:W-:Y:S06]  /*d280*/  FMUL.FTZ R237, R65, UR5 ;  /* 0x0000000541ed7c20 */ /* 0x000fec0008410000 */
[----:B------:R-:W1:Y:S01]  /*d290*/  MUFU.TANH R233, R233 ;  /* 0x000000e900e97308 */ /* 0x000e620000002400 */
[----:B------:R-:W-:Y:S01]  /*d2a0*/  FMUL.FTZ R53, R66, UR5 ;  /* 0x0000000542357c20 */ /* 0x000fe20008410000 */
[----:B------:R-:W-:Y:S08]  /*d2b0*/  FMUL.FTZ R52, R67, UR5 ;  /* 0x0000000543347c20 */ /* 0x000ff00008410000 */
[----:B------:R-:W1:Y:S10]  /*d2c0*/  MUFU.TANH R221, R221 ;  /* 0x000000dd00dd7308 */ /* 0x000e740000002400 */
        /* <DEDUP_REMOVED lines=33> */
[----:B------:R1:W1:Y:S10]  /*d4e0*/  MUFU.TANH R55, R171 ;  /* 0x000000ab00377308 */ /* 0x0002740000002400 */
[----:B------:R1:W1:Y:S10]  /*d4f0*/  MUFU.TANH R54, R2 ;  /* 0x0000000200367308 */ /* 0x0002740000002400 */
[----:B------:R-:W1:Y:S10]  /*d500*/  MUFU.TANH R218, R218 ;  /* 0x000000da00da7308 */ /* 0x000e740000002400 */
[----:B------:R-:W1:Y:S10]  /*d510*/  MUFU.TANH R237, R237 ;  /* 0x000000ed00ed7308 */ /* 0x000e740000002400 */
[----:B------:R-:W1:Y:S10]  /*d520*/  MUFU.TANH R53, R53 ;  /* 0x0000003500357308 */ /* 0x000e740000002400 */
[----:B------:R-:W1:Y:S01]  /*d530*/  MUFU.TANH R52, R52 ;  /* 0x0000003400347308 */ /* 0x000e620000002400 */
[----:B--234-:R-:W-:Y:S05]  /*d540*/  @!P0 BRA `(.L_x_549) ;  /* 0x0000000800508947 */ /* 0x01cfea0003800000 */
[----:B------:R-:W2:Y:S08]  /*d550*/  LDC.64 R4, c[0x0][0x4e0] ;  /* 0x00013800ff047b82 */ /* 0x000eb00000000a00 */
[----:B------:R-:W3:Y:S01]  /*d560*/  LDC R7, c[0x0][0x3bc] ;  /* 0x0000ef00ff077b82 */ /* 0x000ee20000000800 */
[----:B--2---:R-:W-:Y:S04]  /*d570*/  ISETP.NE.U32.AND P4, PT, R4, RZ, PT ;  /* 0x000000ff0400720c */ /* 0x004fe80003f85070 */
[----:B------:R-:W-:Y:S11]  /*d580*/  ISETP.NE.AND.EX P4, PT, R5, RZ, PT, P4 ;  /* 0x000000ff0500720c */ /* 0x000ff60003f85340 */
[----:B------:R-:W-:Y:S02]  /*d590*/  @!UPT UIADD3 URZ, UPT, UPT, URZ, URZ, URZ ;  /* 0x000000fffffff290 */ /* 0x000fe4000fffe0ff */
[----:B------:R-:W2:Y:S01]  /*d5a0*/  @!P4 LDC R4, c[0x0][0x3b8] ;  /* 0x0000ee00ff04cb82 */ /* 0x000ea20000000800 */
[----:B-1----:R-:W-:Y:S05]  /*d5b0*/  @!P4 IMAD.MOV.U32 R2, RZ, RZ, RZ ;  /* 0x000000ffff02c224 */ /* 0x002fea00078e00ff */
[----:B------:R-:W-:Y:S01]  /*d5c0*/  @!P4 IADD3 R2, P0, PT, RZ, -R2, RZ ;  /* 0x80000002ff02c210 */ /* 0x000fe20007f1e0ff */
[----:B--2---:R-:W-:Y:S04]  /*d5d0*/  @!P4 IMAD.SHL.U32 R0, R4, 0x80, RZ ;  /* 0x000000800400c824 */ /* 0x004fe800078e00ff */
[----:B------:R-:W-:Y:S05]  /*d5e0*/  @!P4 IMAD.X R0, RZ, RZ, ~R0, P0 ;  /* 0x000000ffff00c224 */ /* 0x000fea00000e0e00 */
[----:B------:R-:W-:Y:S04]  /*d5f0*/  @!P4 SHF.R.S64 R5, R2, 0x1f, R0 ;  /* 0x0000001f0205c819 */ /* 0x000fe80000001000 */
[----:B------:R-:W-:Y:S04]  /*d600*/  @!P4 IADD3 R170, P0, PT, R5, R170, RZ ;  /* 0x000000aa05aac210 */ /* 0x000fe80007f1e0ff */
[----:B------:R-:W-:Y:S01]  /*d610*/  @!P4 LEA.HI.X.SX32 R169, R0, R169, 0x1, P0 ;  /* 0x000000a900a9c211 */ /* 0x000fe200000f0eff */
[----:B---3--:R-:W-:Y:S08]  /*d620*/  @!P4 BRA `(.L_x_550) ;  /* 0x0000000000f8c947 */ /* 0x008ff00003800000 */
        /* <DEDUP_REMOVED lines=33> */
[----:B------:R-:W-:Y:S02]  /*d840*/  ISETP.GE.AND P6, PT, R5, RZ, PT ;  /* 0x000000ff0500720c */ /* 0x000fe40003fc6270 */
[----:B------:R-:W1:Y:S01]  /*d850*/  LDC.64 R4, c[0x0][0x3b8] ;  /* 0x0000ee00ff047b82 */ /* 0x000e620000000a00 */
[----:B------:R-:W-:Y:S02]  /*d860*/  @!P5 IMAD.MOV R6, RZ, RZ, -R6 ;  /* 0x000000ffff06d224 */ /* 0x000fe400078e0a06 */
[----:B------:R-:W-:Y:S02]  /*d870*/  @P0 IADD3 R2, PT, PT, R2, 0x1, RZ ;  /* 0x0000000102020810 */ /* 0x000fe40007ffe0ff */
[----:B------:R-:W-:Y:S04]  /*d880*/  ISETP.NE.AND P0, PT, R0, RZ, PT ;  /* 0x000000ff0000720c */ /* 0x000fe80003f05270 */
[----:B------:R-:W-:Y:S02]  /*d890*/  SEL R15, R11, R6, !P0 ;  /* 0x000000060b0f7207 */ /* 0x000fe40004000000 */
[----:B------:R-:W-:Y:S02]  /*d8a0*/  @!P6 IMAD.MOV R2, RZ, RZ, -R2 ;  /* 0x000000ffff02e224 */ /* 0x000fe400078e0a02 */
        /* <DEDUP_REMOVED lines=22> */
.L_x_550:
        /* <DEDUP_REMOVED lines=72> */
.L_x_549:
[----:B-12---:R-:W-:Y:S01]  /*de90*/  FMNMX3.FTZ R5, R117, R234, R232, !PT ;  /* 0x000000ea75057276 */ /* 0x006fe200078100e8 */
[----:B------:R-:W-:Y:S01]  /*dea0*/  LDSM.16.MT88.4 R20, [R116+0x9000] ;  /* 0x009000007414783b */ /* 0x000fe20000004200 */
[----:B------:R-:W-:Y:S02]  /*deb0*/  FMNMX3.FTZ R0, R3, R230, R159, !PT ;  /* 0x000000e603007276 */ /* 0x000fe4000781009f */
[----:B------:R-:W-:Y:S02]  /*dec0*/  FMNMX3.FTZ R5, R5, R238, R236, !PT ;  /* 0x000000ee05057276 */ /* 0x000fe400078100ec */
[----:B------:R-:W-:Y:S02]  /*ded0*/  FMNMX3.FTZ R0, R0, R161, R9, !PT ;  /* 0x000000a100007276 */ /* 0x000fe40007810009 */
[----:B------:R-:W-:Y:S01]  /*dee0*/  FMNMX3.FTZ R5, R5, R228, R226, !PT ;  /* 0x000000e405057276 */ /* 0x000fe200078100e2 */
        /* <DEDUP_REMOVED lines=40> */
[----:B-1----:R-:W-:Y:S02]  /*e170*/  FMNMX.FTZ R2, R11, R2, !PT ;  /* 0x000000020b027209 */ /* 0x002fe40007810000 */
[----:B--2---:R-:W-:Y:S03]  /*e180*/  FMNMX.FTZ R0, R5, R0, !PT ;  /* 0x0000000005007209 */ /* 0x004fe60007810000 */
[C---:B------:R-:W-:Y:S01]  /*e190*/  FMUL.FTZ R59, R2.reuse, UR4 ;  /* 0x00000004023b7c20 */ /* 0x040fe20008410000 */
[C---:B------:R-:W-:Y:S01]  /*e1a0*/  FSETP.NEU.FTZ.AND P0, PT, R2.reuse, -INF , PT ;  /* 0xff8000000200780b */ /* 0x040fe20003f1d000 */
[----:B------:R-:W-:Y:S01]  /*e1b0*/  FADD.FTZ R4, -R2, R117 ;  /* 0x0000007502047221 */ /* 0x000fe20000010100 */
[----:B------:R-:W-:Y:S01]  /*e1c0*/  MOV R117, R2 ;  /* 0x0000000200757202 */ /* 0x000fe20000000f00 */
        /* <DEDUP_REMOVED lines=9> */
[--C-:B------:R-:W-:Y:S01]  /*e260*/  FFMA.FTZ R122, R236, UR4, -R59.reuse ;  /* 0x00000004ec7a7c23 */ /* 0x100fe2000801083b */
[----:B------:R-:W-:Y:S01]  /*e270*/  FMUL.FTZ R6, R3, UR4 ;  /* 0x0000000403067c20 */ /* 0x000fe20008410000 */
[--C-:B------:R-:W-:Y:S01]  /*e280*/  FFMA.FTZ R120, R9, UR4, -R124.reuse ;  /* 0x0000000409787c23 */ /* 0x100fe2000801087c */
[--C-:B------:R-:W-:Y:S01]  /*e290*/  FFMA.FTZ R58, R230, UR4, -R124.reuse ;  /* 0x00000004e63a7c23 */ /* 0x100fe2000801087c */
[--C-:B------:R-:W-:Y:S01]  /*e2a0*/  FFMA.FTZ R123, R159, UR4, -R124.reuse ;  /* 0x000000049f7b7c23 */ /* 0x100fe2000801087c */
[--C-:B------:R-:W-:Y:S01]  /*e2b0*/  FFMA.FTZ R121, R161, UR4, -R124.reuse ;  /* 0x00000004a1797c23 */ /* 0x100fe2000801087c */
[----:B------:R-:W1:Y:S01]  /*e2c0*/  MUFU.EX2 R56, R56 ;  /* 0x0000003800387308 */ /* 0x000e620000000800 */
[--C-:B------:R-:W-:Y:S01]  /*e2d0*/  FFMA.FTZ R128, R221, UR4, -R59.reuse ;  /* 0x00000004dd807c23 */ /* 0x100fe2000801083b */
[--C-:B------:R-:W-:Y:S01]  /*e2e0*/  FFMA.FTZ R129, R202, UR4, -R59.reuse ;  /* 0x00000004ca817c23 */ /* 0x100fe2000801083b */
[--C-:B------:R-:W-:Y:S01]  /*e2f0*/  FFMA.FTZ R132, R217, UR4, -R59.reuse ;  /* 0x00000004d9847c23 */ /* 0x100fe2000801083b */
[--C-:B------:R-:W-:Y:S01]  /*e300*/  FFMA.FTZ R135, R198, UR4, -R59.reuse ;  /* 0x00000004c6877c23 */ /* 0x100fe2000801083b */
[--C-:B------:R-:W-:Y:S01]  /*e310*/  FFMA.FTZ R138, R211, UR4, -R59.reuse ;  /* 0x00000004d38a7c23 */ /* 0x100fe2000801083b */
[--C-:B------:R-:W-:Y:S01]  /*e320*/  FFMA.FTZ R136, R200, UR4, -R59.reuse ;  /* 0x00000004c8887c23 */ /* 0x100fe2000801083b */
[--C-:B------:R-:W-:Y:S03]  /*e330*/  FFMA.FTZ R137, R215, UR4, -R59.reuse ;  /* 0x00000004d7897c23 */ /* 0x100fe6000801083b */
        /* <DEDUP_REMOVED lines=8> */
[----:B------:R-:W-:Y:S01]  /*e3c0*/  MUFU.EX2 R57, R57 ;  /* 0x0000003900397308 */ /* 0x000fe20000000800 */
[C---:B-1----:R-:W-:Y:S01]  /*e3d0*/  FMUL.FTZ R4, R56.reuse, R112 ;  /* 0x0000007038047220 */ /* 0x042fe20000410000 */
[C---:B------:R-:W-:Y:S01]  /*e3e0*/  FMUL.FTZ R5, R56.reuse, R113 ;  /* 0x0000007138057220 */ /* 0x040fe20000410000 */
[C---:B------:R-:W-:Y:S01]  /*e3f0*/  FMUL.FTZ R8, R56.reuse, R108 ;  /* 0x0000006c38087220 */ /* 0x040fe20000410000 */
[C---:B------:R-:W-:Y:S01]  /*e400*/  FMUL.FTZ R9, R56.reuse, R109 ;  /* 0x0000006d38097220 */ /* 0x040fe20000410000 */
[C---:B------:R-:W-:Y:S01]  /*e410*/  FMUL.FTZ R16, R56.reuse, R100 ;  /* 0x0000006438107220 */ /* 0x040fe20000410000 */
[C---:B------:R-:W-:Y:S01]  /*e420*/  FMUL.FTZ R17, R56.reuse, R101 ;  /* 0x0000006538117220 */ /* 0x040fe20000410000 */
[C---:B------:R-:W-:Y:S03]  /*e430*/  FMUL.FTZ R24, R56.reuse, R92 ;  /* 0x0000005c38187220 */ /* 0x040fe60000410000 */
[----:B------:R-:W1:Y:S01]  /*e440*/  MUFU.EX2 R126, R126 ;  /* 0x0000007e007e7308 */ /* 0x000e620000000800 */
[C---:B--2---:R-:W-:Y:S01]  /*e450*/  FMUL.FTZ R6, R3.reuse, R114 ;  /* 0x0000007203067220 */ /* 0x044fe20000410000 */
        /* <DEDUP_REMOVED lines=9> */
[----:B------:R-:W-:Y:S01]  /*e4f0*/  LDSM.16.MT88.4 R108, [R118+0xac00] ;  /* 0x00ac0000766c783b */ /* 0x000fe20000004200 */
[C---:B------:R-:W-:Y:S01]  /*e500*/  FMUL.FTZ R40, R56.reuse, R76 ;  /* 0x0000004c38287220 */ /* 0x040fe20000410000 */
[----:B------:R-:W-:Y:S01]  /*e510*/  FMUL.FTZ R41, R56, R77 ;  /* 0x0000004d38297220 */ /* 0x000fe20000410000 */
[C---:B------:R-:W-:Y:S01]  /*e520*/  FMUL.FTZ R42, R3.reuse, R78 ;  /* 0x0000004e032a7220 */ /* 0x040fe20000410000 */
[C---:B------:R-:W-:Y:S03]  /*e530*/  FMUL.FTZ R43, R3.reuse, R79 ;  /* 0x0000004f032b7220 */ /* 0x040fe60000410000 */
[----:B------:R-:W-:Y:S01]  /*e540*/  MUFU.EX2 R125, R125 ;  /* 0x0000007d007d7308 */ /* 0x000fe20000000800 */
[----:B-1----:R-:W-:Y:S01]  /*e550*/  F2FP.F16.F32.PACK_AB R60, R126, R57 ;  /* 0x000000397e3c723e */ /* 0x002fe200000000ff */
[C---:B------:R-:W-:Y:S01]  /*e560*/  FMUL.FTZ R48, R56.reuse, R68 ;  /* 0x0000004438307220 */ /* 0x040fe20000410000 */
[----:B------:R-:W-:Y:S01]  /*e570*/  LDSM.16.MT88.4 R76, [R116+0x9400] ;  /* 0x00940000744c783b */ /* 0x000fe20000004200 */
[----:B------:R-:W-:Y:S01]  /*e580*/  FMUL.FTZ R49, R56, R69 ;  /* 0x0000004538317220 */ /* 0x000fe20000410000 */
[C---:B------:R-:W-:Y:S01]  /*e590*/  FMUL.FTZ R50, R3.reuse, R70 ;  /* 0x0000004603327220 */ /* 0x040fe20000410000 */
[----:B------:R-:W-:Y:S01]  /*e5a0*/  FMUL.FTZ R51, R3, R71 ;  /* 0x0000004703337220 */ /* 0x000fe20000410000 */
[--C-:B------:R-:W-:Y:S03]  /*e5b0*/  FFMA.FTZ R95, R55, UR4, -R124.reuse ;  /* 0x00000004375f7c23 */ /* 0x100fe6000801087c */
[----:B------:R-:W1:Y:S01]  /*e5c0*/  MUFU.EX2 R122, R122 ;  /* 0x0000007a007a7308 */ /* 0x000e620000000800 */
[--C-:B------:R-:W-:Y:S01]  /*e5d0*/  FFMA.FTZ R94, R54, UR4, -R124.reuse ;  /* 0x00000004365e7c23 */ /* 0x100fe2000801087c */
[--C-:B------:R-:W-:Y:S01]  /*e5e0*/  FFMA.FTZ R92, R53, UR4, -R124.reuse ;  /* 0x00000004355c7c23 */ /* 0x100fe2000801087c */
[----:B------:R-:W-:Y:S01]  /*e5f0*/  LDSM.16.MT88.4 R68, [R116+0xb400] ;  /* 0x00b400007444783b */ /* 0x000fe20000004200 */
[C---:B------:R-:W-:Y:S01]  /*e600*/  FMUL.FTZ R32, R56.reuse, R84 ;  /* 0x0000005438207220 */ /* 0x040fe20000410000 */
[----:B------:R-:W-:Y:S01]  /*e610*/  FMUL.FTZ R33, R56, R85 ;  /* 0x0000005538217220 */ /* 0x000fe20000410000 */
[--C-:B------:R-:W-:Y:S01]  /*e620*/  FFMA.FTZ R85, R249, UR4, -R124.reuse ;  /* 0x00000004f9557c23 */ /* 0x100fe2000801087c */
[----:B------:R-:W-:Y:S03]  /*e630*/  FFMA.FTZ R84, R247, UR4, -R124 ;  /* 0x00000004f7547c23 */ /* 0x000fe6000801087c */
[----:B------:R-:W2:Y:S01]  /*e640*/  MUFU.EX2 R123, R123 ;  /* 0x0000007b007b7308 */ /* 0x000ea20000000800 */
[--C-:B------:R-:W-:Y:S01]  /*e650*/  FFMA.FTZ R93, R245, UR4, -R59.reuse ;  /* 0x00000004f55d7c23 */ /* 0x100fe2000801083b */
[--C-:B------:R-:W-:Y:S01]  /*e660*/  FFMA.FTZ R229, R229, UR4, -R59.reuse ;  /* 0x00000004e5e57c23 */ /* 0x100fe2000801083b */
[----:B------:R-:W-:Y:S01]  /*e670*/  LDSM.16.MT88.4 R100, [R116+0xac00] ;  /* 0x00ac00007464783b */ /* 0x000fe20000004200 */
[--C-:B------:R-:W-:Y:S01]  /*e680*/  FFMA.FTZ R214, R214, UR4, -R59.reuse ;  /* 0x00000004d6d67c23 */ /* 0x100fe2000801083b */
[--C-:B------:R-:W-:Y:S01]  /*e690*/  FFMA.FTZ R231, R231, UR4, -R59.reuse ;  /* 0x00000004e7e77c23 */ /* 0x100fe2000801083b */
[--C-:B------:R-:W-:Y:S01]  /*e6a0*/  FFMA.FTZ R218, R218, UR4, -R59.reuse ;  /* 0x00000004dada7c23 */ /* 0x100fe2000801083b */
[----:B------:R-:W-:Y:S03]  /*e6b0*/  FFMA.FTZ R237, R237, UR4, -R59 ;  /* 0x00000004eded7c23 */ /* 0x000fe6000801083b */
[----:B------:R-:W-:Y:S01]  /*e6c0*/  MUFU.EX2 R121, R121 ;  /* 0x0000007900797308 */ /* 0x000fe20000000800 */
[----:B-1----:R-:W-:Y:S01]  /*e6d0*/  F2FP.F16.F32.PACK_AB R62, R122, R125 ;  /* 0x0000007d7a3e723e */ /* 0x002fe200000000ff */
[----:B------:R-:W-:Y:S01]  /*e6e0*/  FFMA.FTZ R189, R56, R189, R57 ;  /* 0x000000bd38bd7223 */ /* 0x000fe20000010039 */
[C---:B------:R-:W-:Y:S01]  /*e6f0*/  FFMA.FTZ R188, R3.reuse, R188, R58 ;  /* 0x000000bc03bc7223 */ /* 0x040fe2000001003a */
[C---:B------:R-:W-:Y:S01]  /*e700*/  FMUL.FTZ R34, R3.reuse, R86 ;  /* 0x0000005603227220 */ /* 0x040fe20000410000 */
[--C-:B------:R-:W-:Y:S01]  /*e710*/  FFMA.FTZ R86, R222, UR4, -R59.reuse ;  /* 0x00000004de567c23 */ /* 0x100fe2000801083b */
[----:B------:R-:W-:Y:S01]  /*e720*/  FMUL.FTZ R35, R3, R87 ;  /* 0x0000005703237220 */ /* 0x000fe20000410000 */
[----:B------:R-:W-:Y:S03]  /*e730*/  FFMA.FTZ R87, R228, UR4, -R59 ;  /* 0x00000004e4577c23 */ /* 0x000fe6000801083b */
[----:B------:R-:W1:Y:S01]  /*e740*/  MUFU.EX2 R120, R120 ;  /* 0x0000007800787308 */ /* 0x000e620000000800 */
[----:B--2---:R-:W-:Y:S01]  /*e750*/  F2FP.F16.F32.PACK_AB R61, R123, R58 ;  /* 0x0000003a7b3d723e */ /* 0x004fe200000000ff */
[--C-:B------:R-:W-:Y:S01]  /*e760*/  FFMA.FTZ R130, R219, UR4, -R124.reuse ;  /* 0x00000004db827c23 */ /* 0x100fe2000801087c */
[--C-:B------:R-:W-:Y:S01]  /*e770*/  FFMA.FTZ R127, R213, UR4, -R124.reuse ;  /* 0x00000004d57f7c23 */ /* 0x100fe2000801087c */
[--C-:B------:R-:W-:Y:S01]  /*e780*/  FFMA.FTZ R131, R209, UR4, -R124.reuse ;  /* 0x00000004d1837c23 */ /* 0x100fe2000801087c */
[--C-:B------:R-:W-:Y:S01]  /*e790*/  FFMA.FTZ R134, R207, UR4, -R124.reuse ;  /* 0x00000004cf867c23 */ /* 0x100fe2000801087c */
[--C-:B------:R-:W-:Y:S01]  /*e7a0*/  FFMA.FTZ R140, R203, UR4, -R124.reuse ;  /* 0x00000004cb8c7c23 */ /* 0x100fe2000801087c */
[--C-:B------:R-:W-:Y:S03]  /*e7b0*/  FFMA.FTZ R133, R205, UR4, -R124.reuse ;  /* 0x00000004cd857c23 */ /* 0x100fe6000801087c */
[----:B------:R-:W-:Y:S01]  /*e7c0*/  MUFU.EX2 R85, R85 ;  /* 0x0000005500557308 */ /* 0x000fe20000000800 */
        /* <DEDUP_REMOVED lines=8> */
[----:B-1----:R-:W-:Y:S01]  /*e850*/  F2FP.F16.F32.PACK_AB R63, R120, R121 ;  /* 0x00000079783f723e */ /* 0x002fe200000000ff */
[--C-:B------:R-:W-:Y:S01]  /*e860*/  FFMA.FTZ R152, R193, UR4, -R124.reuse ;  /* 0x00000004c1987c23 */ /* 0x100fe2000801087c */
[----:B------:R-:W-:Y:S01]  /*e870*/  FFMA.FTZ R194, R194, UR4, -R124 ;  /* 0x00000004c2c27c23 */ /* 0x000fe2000801087c */
[----:B------:R-:W-:Y:S01]  /*e880*/  FADD.FTZ R188, R123, R188 ;  /* 0x000000bc7bbc7221 */ /* 0x000fe20000010000 */
[----:B------:R-:W-:Y:S03]  /*e890*/  ISETP.NE.AND P0, PT, R186, RZ, PT ;  /* 0x000000ffba00720c */ /* 0x000fe60003f05270 */
[C---:B------:R-:W-:Y:S02]  /*e8a0*/  HMMA.16816.F32 R4, R60.reuse, R12, R4 ;  /* 0x0000000c3c04723c */ /* 0x040fe40000001804 */
[----:B------:R-:W-:Y:S03]  /*e8b0*/  MUFU.EX2 R93, R93 ;  /* 0x0000005d005d7308 */ /* 0x000fe60000000800 */
[C---:B------:R-:W-:Y:S01]  /*e8c0*/  FMUL.FTZ R12, R56.reuse, R104 ;  /* 0x00000068380c7220 */ /* 0x040fe20000410000 */
[----:B------:R-:W-:Y:S01]  /*e8d0*/  FMUL.FTZ R13, R56, R105 ;  /* 0x00000069380d7220 */ /* 0x000fe20000410000 */
[----:B------:R-:W-:Y:S01]  /*e8e0*/  FADD.FTZ R121, R121, R188 ;  /* 0x000000bc79797221 */ /* 0x000fe20000010000 */
[C---:B------:R-:W-:Y:S04]  /*e8f0*/  HMMA.16816.F32 R8, R60.reuse, R14, R8 ;  /* 0x0000000e3c08723c */ /* 0x040fe80000001808 */
[----:B------:R-:W-:Y:S01]  /*e900*/  MUFU.EX2 R87, R87 ;  /* 0x0000005700577308 */ /* 0x000fe20000000800 */
[C---:B------:R-:W-:Y:S01]  /*e910*/  FMUL.FTZ R14, R3.reuse, R106 ;  /* 0x0000006a030e7220 */ /* 0x040fe20000410000 */
[----:B------:R-:W-:Y:S01]  /*e920*/  FMUL.FTZ R15, R3, R107 ;  /* 0x0000006b030f7220 */ /* 0x000fe20000410000 */
[----:B------:R-:W-:Y:S07]  /*e930*/  FADD.FTZ R120, R120, R121 ;  /* 0x0000007978787221 */ /* 0x000fee0000010000 */
[----:B------:R-:W-:Y:S01]  /*e940*/  MUFU.EX2 R86, R86 ;  /* 0x0000005600567308 */ /* 0x000fe20000000800 */
[C---:B------:R-:W-:Y:S03]  /*e950*/  HMMA.16816.F32 R12, R60.reuse, R20, R12 ;  /* 0x000000143c0c723c */ /* 0x040fe6000000180c */
[C---:B------:R-:W-:Y:S01]  /*e960*/  FMUL.FTZ R20, R56.reuse, R96 ;  /* 0x0000006038147220 */ /* 0x040fe20000410000 */
[----:B------:R-:W-:Y:S01]  /*e970*/  FMUL.FTZ R21, R56, R97 ;  /* 0x0000006138157220 */ /* 0x000fe20000410000 */
[--C-:B------:R-:W-:Y:S04]  /*e980*/  FFMA.FTZ R97, R235, UR4, -R124.reuse ;  /* 0x00000004eb617c23 */ /* 0x100fe8000801087c */
[----:B------:R-:W-:Y:S01]  /*e990*/  MUFU.EX2 R128, R128 ;  /* 0x0000008000807308 */ /* 0x000fe20000000800 */
[--C-:B------:R-:W-:Y:S01]  /*e9a0*/  FFMA.FTZ R96, R233, UR4, -R124.reuse ;  /* 0x00000004e9607c23 */ /* 0x100fe2000801087c */
[C---:B------:R-:W-:Y:S03]  /*e9b0*/  HMMA.16816.F32 R16, R60.reuse, R22, R16 ;  /* 0x000000163c10723c */ /* 0x040fe60000001810 */
[C---:B------:R-:W-:Y:S01]  /*e9c0*/  FMUL.FTZ R22, R3.reuse, R98 ;  /* 0x0000006203167220 */ /* 0x040fe20000410000 */
[----:B------:R-:W-:Y:S01]  /*e9d0*/  FMUL.FTZ R23, R3, R99 ;  /* 0x0000006303177220 */ /* 0x000fe20000410000 */
[--C-:B------:R-:W-:Y:S01]  /*e9e0*/  FFMA.FTZ R98, R216, UR4, -R59.reuse ;  /* 0x00000004d8627c23 */ /* 0x100fe2000801083b */
[--C-:B------:R-:W-:Y:S02]  /*e9f0*/  FFMA.FTZ R99, R206, UR4, -R59.reuse ;  /* 0x00000004ce637c23 */ /* 0x100fe4000801083b */
[----:B------:R-:W-:Y:S03]  /*ea00*/  MUFU.EX2 R130, R130 ;  /* 0x0000008200827308 */ /* 0x000fe60000000800 */
[C---:B------:R-:W-:Y:S03]  /*ea10*/  HMMA.16816.F32 R20, R60.reuse, R28, R20 ;  /* 0x0000001c3c14723c */ /* 0x040fe60000001814 */
[C---:B------:R-:W-:Y:S01]  /*ea20*/  FMUL.FTZ R28, R56.reuse, R88 ;  /* 0x00000058381c7220 */ /* 0x040fe20000410000 */
[----:B------:R-:W-:Y:S01]  /*ea30*/  FMUL.FTZ R29, R56, R89 ;  /* 0x00000059381d7220 */ /* 0x000fe20000410000 */
[--C-:B------:R-:W-:Y:S02]  /*ea40*/  FFMA.FTZ R88, R220, UR4, -R59.reuse ;  /* 0x00000004dc587c23 */ /* 0x100fe4000801083b */
[----:B------:R-:W-:Y:S01]  /*ea50*/  MUFU.EX2 R98, R98 ;  /* 0x0000006200627308 */ /* 0x000fe20000000800 */
[--C-:B------:R-:W-:Y:S01]  /*ea60*/  FFMA.FTZ R89, R239, UR4, -R124.reuse ;  /* 0x00000004ef597c23 */ /* 0x100fe2000801087c */
[C---:B------:R-:W-:Y:S03]  /*ea70*/  HMMA.16816.F32 R24, R60.reuse, R30, R24 ;  /* 0x0000001e3c18723c */ /* 0x040fe60000001818 */
[C---:B------:R-:W-:Y:S01]  /*ea80*/  FMUL.FTZ R30, R3.reuse, R90 ;  /* 0x0000005a031e7220 */ /* 0x040fe20000410000 */
[----:B------:R-:W-:Y:S01]  /*ea90*/  FMUL.FTZ R31, R3, R91 ;  /* 0x0000005b031f7220 */ /* 0x000fe20000410000 */
[--C-:B------:R-:W-:Y:S03]  /*eaa0*/  FFMA.FTZ R91, R241, UR4, -R59.reuse ;  /* 0x00000004f15b7c23 */ /* 0x100fe6000801083b */
[----:B------:R-:W-:Y:S01]  /*eab0*/  MUFU.EX2 R88, R88 ;  /* 0x0000005800587308 */ /* 0x000fe20000000800 */
[--C-:B------:R-:W-:Y:S02]  /*eac0*/  FFMA.FTZ R90, R243, UR4, -R124.reuse ;  /* 0x00000004f35a7c23 */ /* 0x100fe4000801087c */
        /* <DEDUP_REMOVED lines=9> */
[----:B------:R-:W-:Y:S03]  /*eb60*/  FFMA.FTZ R83, R224, UR4, -R59 ;  /* 0x00000004e0537c23 */ /* 0x000fe6000801083b */
[----:B------:R-:W1:Y:S01]  /*eb70*/  MUFU.EX2 R80, R80 ;  /* 0x0000005000507308 */ /* 0x000e620000000800 */
[----:B------:R-:W-:Y:S02]  /*eb80*/  FFMA.FTZ R82, R251, UR4, -R124 ;  /* 0x00000004fb527c23 */ /* 0x000fe4000801087c */
[C---:B------:R-:W-:Y:S03]  /*eb90*/  HMMA.16816.F32 R36, R60.reuse, R44, R36 ;  /* 0x0000002c3c24723c */ /* 0x040fe60000001824 */
[C---:B------:R-:W-:Y:S01]  /*eba0*/  FMUL.FTZ R44, R56.reuse, R72 ;  /* 0x00000048382c7220 */ /* 0x040fe20000410000 */
[----:B------:R-:W-:Y:S03]  /*ebb0*/  FMUL.FTZ R45, R56, R73 ;  /* 0x00000049382d7220 */ /* 0x000fe60000410000 */
[----:B------:R-:W-:Y:S01]  /*ebc0*/  MUFU.EX2 R127, R127 ;  /* 0x0000007f007f7308 */ /* 0x000fe20000000800 */
[C---:B------:R-:W-:Y:S03]  /*ebd0*/  HMMA.16816.F32 R40, R60.reuse, R46, R40 ;  /* 0x0000002e3c28723c */ /* 0x040fe60000001828 */
[C---:B------:R-:W-:Y:S01]  /*ebe0*/  FMUL.FTZ R46, R3.reuse, R74 ;  /* 0x0000004a032e7220 */ /* 0x040fe20000410000 */
[----:B------:R-:W-:Y:S05]  /*ebf0*/  FMUL.FTZ R47, R3, R75 ;  /* 0x0000004b032f7220 */ /* 0x000fea0000410000 */
[----:B------:R-:W-:Y:S01]  /*ec00*/  MUFU.EX2 R81, R81 ;  /* 0x0000005100517308 */ /* 0x000fe20000000800 */
[----:B------:R-:W3:Y:S01]  /*ec10*/  LDSM.16.MT88.4 R72, [R118+0x9400] ;  /* 0x009400007648783b */ /* 0x000ee20000004200 */
[C---:B------:R-:W-:Y:S08]  /*ec20*/  HMMA.16816.F32 R44, R60.reuse, R64, R44 ;  /* 0x000000403c2c723c */ /* 0x040ff0000000182c */
[----:B------:R-:W4:Y:S01]  /*ec30*/  MUFU.EX2 R82, R82 ;  /* 0x0000005200527308 */ /* 0x000f220000000800 */
[----:B------:R-:W-:Y:S01]  /*ec40*/  HMMA.16816.F32 R48, R60, R66, R48 ;  /* 0x000000423c30723c */ /* 0x000fe20000001830 */
[----:B------:R-:W5:Y:S08]  /*ec50*/  LDSM.16.MT88.4 R64, [R118+0xb400] ;  /* 0x00b400007640783b */ /* 0x000f700000004200 */
[----:B------:R-:W3:Y:S01]  /*ec60*/  MUFU.EX2 R83, R83 ;  /* 0x0000005300537308 */ /* 0x000ee20000000800 */
[----:B--2---:R-:W-:Y:S02]  /*ec70*/  F2FP.F16.F32.PACK_AB R63, R84, R85 ;  /* 0x00000055543f723e */ /* 0x004fe400000000ff */
[----:B-1----:R-:W-:Y:S07]  /*ec80*/  F2FP.F16.F32.PACK_AB R60, R80, R87 ;  /* 0x00000057503c723e */ /* 0x002fee00000000ff */
[----:B------:R-:W-:Y:S01]  /*ec90*/  MUFU.EX2 R129, R129 ;  /* 0x0000008100817308 */ /* 0x000fe20000000800 */
[C---:B----4-:R-:W-:Y:S01]  /*eca0*/  F2FP.F16.F32.PACK_AB R61, R82.reuse, R81 ;  /* 0x00000051523d723e */ /* 0x050fe200000000ff */
[----:B------:R-:W-:Y:S04]  /*ecb0*/  FADD.FTZ R81, R81, R120 ;  /* 0x0000007851517221 */ /* 0x000fe80000010000 */
[----:B------:R-:W-:Y:S04]  /*ecc0*/  FADD.FTZ R82, R82, R81 ;  /* 0x0000005152527221 */ /* 0x000fe80000010000 */
[----:B------:R-:W-:Y:S01]  /*ecd0*/  MUFU.EX2 R132, R132 ;  /* 0x0000008400847308 */ /* 0x000fe20000000800 */
[----:B---3--:R-:W-:Y:S09]  /*ece0*/  F2FP.F16.F32.PACK_AB R62, R86, R83 ;  /* 0x00000053563e723e */ /* 0x008ff200000000ff */
[----:B------:R-:W-:Y:S01]  /*ecf0*/  MUFU.EX2 R131, R131 ;  /* 0x0000008300837308 */ /* 0x000fe20000000800 */
[C---:B------:R-:W-:Y:S09]  /*ed00*/  HMMA.16816.F32 R4, R60.reuse, R72, R4 ;  /* 0x000000483c04723c */ /* 0x040ff20000001804 */
[----:B------:R-:W-:Y:S01]  /*ed10*/  MUFU.EX2 R134, R134 ;  /* 0x0000008600867308 */ /* 0x000fe20000000800 */
[C---:B------:R-:W-:Y:S01]  /*ed20*/  HMMA.16816.F32 R8, R60.reuse, R74, R8 ;  /* 0x0000004a3c08723c */ /* 0x040fe20000001808 */
[----:B------:R-:W1:Y:S08]  /*ed30*/  LDSM.16.MT88.4 R72, [R118+0xd400] ;  /* 0x00d400007648783b */ /* 0x000e700000004200 */
[----:B------:R-:W-:Y:S01]  /*ed40*/  MUFU.EX2 R135, R135 ;  /* 0x0000008700877308 */ /* 0x000fe20000000800 */
[C---:B------:R-:W-:Y:S09]  /*ed50*/  HMMA.16816.F32 R12, R60.reuse, R76, R12 ;  /* 0x0000004c3c0c723c */ /* 0x040ff2000000180c */
[----:B------:R-:W2:Y:S01]  /*ed60*/  MUFU.EX2 R138, R138 ;  /* 0x0000008a008a7308 */ /* 0x000ea20000000800 */
[C---:B------:R-:W-:Y:S01]  /*ed70*/  HMMA.16816.F32 R16, R60.reuse, R78, R16 ;  /* 0x0000004e3c10723c */ /* 0x040fe20000001810 */
[----:B------:R-:W-:Y:S08]  /*ed80*/  LDSM.16.MT88.4 R76, [R118+0xc000] ;  /* 0x00c00000764c783b */ /* 0x000ff00000004200 */
[----:B------:R-:W-:Y:S01]  /*ed90*/  MUFU.EX2 R140, R140 ;  /* 0x0000008c008c7308 */ /* 0x000fe20000000800 */
[C---:B-----5:R-:W-:Y:S09]  /*eda0*/  HMMA.16816.F32 R20, R60.reuse, R64, R20 ;  /* 0x000000403c14723c */ /* 0x060ff20000001814 */
[----:B------:R-:W3:Y:S01]  /*edb0*/  MUFU.EX2 R133, R133 ;  /* 0x0000008500857308 */ /* 0x000ee20000000800 */
[C---:B------:R-:W-:Y:S01]  /*edc0*/  HMMA.16816.F32 R24, R60.reuse, R66, R24 ;  /* 0x000000423c18723c */ /* 0x040fe20000001818 */
[----:B------:R-:W4:Y:S02]  /*edd0*/  LDSM.16.MT88.4 R64, [R116+0xd400] ;  /* 0x00d400007440783b */ /* 0x000f240000004200 */
[----:B--2---:R-:W-:Y:S06]  /*ede0*/  F2FP.F16.F32.PACK_AB R56, R138, R135 ;  /* 0x000000878a38723e */ /* 0x004fec00000000ff */
[----:B------:R-:W-:Y:S01]  /*edf0*/  MUFU.EX2 R136, R136 ;  /* 0x0000008800887308 */ /* 0x000fe20000000800 */
[C---:B------:R-:W-:Y:S09]  /*ee00*/  HMMA.16816.F32 R28, R60.reuse, R68, R28 ;  /* 0x000000443c1c723c */ /* 0x040ff2000000181c */
[----:B------:R-:W2:Y:S01]  /*ee10*/  MUFU.EX2 R137, R137 ;  /* 0x0000008900897308 */ /* 0x000ea20000000800 */
[C---:B------:R-:W-:Y:S01]  /*ee20*/  HMMA.16816.F32 R32, R60.reuse, R70, R32 ;  /* 0x000000463c20723c */ /* 0x040fe20000001820 */
[----:B------:R-:W5:Y:S02]  /*ee30*/  LDSM.16.MT88.4 R68, [R118+0x9800] ;  /* 0x009800007644783b */ /* 0x000f640000004200 */
[----:B---3--:R-:W-:Y:S06]  /*ee40*/  F2FP.F16.F32.PACK_AB R57, R133, R140 ;  /* 0x0000008c8539723e */ /* 0x008fec00000000ff */
[----:B------:R-:W-:Y:S01]  /*ee50*/  MUFU.EX2 R139, R139 ;  /* 0x0000008b008b7308 */ /* 0x000fe20000000800 */
[C---:B-1----:R-:W-:Y:S09]  /*ee60*/  HMMA.16816.F32 R36, R60.reuse, R72, R36 ;  /* 0x000000483c24723c */ /* 0x042ff20000001824 */
[----:B------:R-:W1:Y:S01]  /*ee70*/  MUFU.EX2 R142, R142 ;  /* 0x0000008e008e7308 */ /* 0x000e620000000800 */
[C---:B------:R-:W-:Y:S01]  /*ee80*/  HMMA.16816.F32 R40, R60.reuse, R74, R40 ;  /* 0x0000004a3c28723c */ /* 0x040fe20000001828 */
[----:B------:R-:W3:Y:S02]  /*ee90*/  LDSM.16.MT88.4 R72, [R116+0x9800] ;  /* 0x009800007448783b */ /* 0x000ee40000004200 */
[----:B--2---:R-:W-:Y:S06]  /*eea0*/  F2FP.F16.F32.PACK_AB R58, R137, R136 ;  /* 0x00000088893a723e */ /* 0x004fec00000000ff */
[----:B------:R-:W-:Y:S01]  /*eeb0*/  MUFU.EX2 R90, R90 ;  /* 0x0000005a005a7308 */ /* 0x000fe20000000800 */
[C---:B----4-:R-:W-:Y:S09]  /*eec0*/  HMMA.16816.F32 R44, R60.reuse, R64, R44 ;  /* 0x000000403c2c723c */ /* 0x050ff2000000182c */
[----:B------:R-:W2:Y:S01]  /*eed0*/  MUFU.EX2 R89, R89 ;  /* 0x0000005900597308 */ /* 0x000ea20000000800 */
[----:B-1----:R-:W-:Y:S01]  /*eee0*/  F2FP.F16.F32.PACK_AB R59, R142, R139 ;  /* 0x0000008b8e3b723e */ /* 0x002fe200000000ff */
[----:B------:R-:W-:Y:S01]  /*eef0*/  HMMA.16816.F32 R48, R60, R66, R48 ;  /* 0x000000423c30723c */ /* 0x000fe20000001830 */
[----:B------:R-:W1:Y:S02]  /*ef00*/  LDSM.16.MT88.4 R64, [R118+0xb800] ;  /* 0x00b800007640783b */ /* 0x000e640000004200 */
[----:B------:R-:W-:Y:S05]  /*ef10*/  F2FP.F16.F32.PACK_AB R60, R88, R93 ;  /* 0x0000005d583c723e */ /* 0x000fea00000000ff */
[----:B------:R-:W4:Y:S10]  /*ef20*/  MUFU.EX2 R91, R91 ;  /* 0x0000005b005b7308 */ /* 0x000f340000000800 */
[----:B------:R-:W-:Y:S01]  /*ef30*/  MUFU.EX2 R97, R97 ;  /* 0x0000006100617308 */ /* 0x000fe20000000800 */
[----:B--2---:R-:W-:Y:S09]  /*ef40*/  F2FP.F16.F32.PACK_AB R61, R89, R90 ;  /* 0x0000005a593d723e */ /* 0x004ff200000000ff */
[----:B------:R-:W2:Y:S01]  /*ef50*/  MUFU.EX2 R96, R96 ;  /* 0x0000006000607308 */ /* 0x000ea20000000800 */
[----:B----4-:R-:W-:Y:S09]  /*ef60*/  F2FP.F16.F32.PACK_AB R62, R98, R91 ;  /* 0x0000005b623e723e */ /* 0x010ff200000000ff */
[----:B------:R-:W-:Y:S10]  /*ef70*/  MUFU.EX2 R3, R204 ;  /* 0x000000cc00037308 */ /* 0x000ff40000000800 */
[----:B------:R-:W-:Y:S01]  /*ef80*/  MUFU.EX2 R144, R144 ;  /* 0x0000009000907308 */ /* 0x000fe20000000800 */
[----:B--2---:R-:W-:Y:S07]  /*ef90*/  F2FP.F16.F32.PACK_AB R63, R96, R97 ;  /* 0x00000061603f723e */ /* 0x004fee00000000ff */
[C---:B-----5:R-:W-:Y:S02]  /*efa0*/  HMMA.16816.F32 R4, R60.reuse, R68, R4 ;  /* 0x000000443c04723c */ /* 0x060fe40000001804 */
[----:B------:R-:W-:Y:S06]  /*efb0*/  MUFU.EX2 R141, R141 ;  /* 0x0000008d008d7308 */ /* 0x000fec0000000800 */
[C---:B------:R-:W-:Y:S01]  /*efc0*/  HMMA.16816.F32 R8, R60.reuse, R70, R8 ;  /* 0x000000463c08723c */ /* 0x040fe20000001808 */
[----:B------:R-:W2:Y:S03]  /*efd0*/  LDSM.16.MT88.4 R68, [R116+0xb800] ;  /* 0x00b800007444783b */ /* 0x000ea60000004200 */
[----:B------:R-:W4:Y:S04]  /*efe0*/  MUFU.EX2 R146, R146 ;  /* 0x0000009200927308 */ /* 0x000f280000000800 */
[C---:B---3--:R-:W-:Y:S06]  /*eff0*/  HMMA.16816.F32 R12, R60.reuse, R72, R12 ;  /* 0x000000483c0c723c */ /* 0x048fec000000180c */
[----:B------:R-:W-:Y:S02]  /*f000*/  MUFU.EX2 R143, R143 ;  /* 0x0000008f008f7308 */ /* 0x000fe40000000800 */
[C---:B------:R-:W-:Y:S01]  /*f010*/  HMMA.16816.F32 R16, R60.reuse, R74, R16 ;  /* 0x0000004a3c10723c */ /* 0x040fe20000001810 */
[----:B------:R-:W3:Y:S07]  /*f020*/  LDSM.16.MT88.4 R72, [R118+0xd800] ;  /* 0x00d800007648783b */ /* 0x000eee0000004200 */
[----:B------:R-:W5:Y:S01]  /*f030*/  MUFU.EX2 R148, R148 ;  /* 0x0000009400947308 */ /* 0x000f620000000800 */
[----:B----4-:R-:W-:Y:S01]  /*f040*/  F2FP.F16.F32.PACK_AB R53, R146, R141 ;  /* 0x0000008d9235723e */ /* 0x010fe200000000ff */
[C---:B-1----:R-:W-:Y:S08]  /*f050*/  HMMA.16816.F32 R20, R60.reuse, R64, R20 ;  /* 0x000000403c14723c */ /* 0x042ff00000001814 */
[----:B------:R-:W-:Y:S01]  /*f060*/  MUFU.EX2 R145, R145 ;  /* 0x0000009100917308 */ /* 0x000fe20000000800 */
[C---:B------:R-:W-:Y:S01]  /*f070*/  HMMA.16816.F32 R24, R60.reuse, R66, R24 ;  /* 0x000000423c18723c */ /* 0x040fe20000001818 */
[----:B------:R-:W1:Y:S08]  /*f080*/  LDSM.16.MT88.4 R64, [R116+0xd800] ;  /* 0x00d800007440783b */ /* 0x000e700000004200 */
[----:B------:R-:W4:Y:S01]  /*f090*/  MUFU.EX2 R150, R150 ;  /* 0x0000009600967308 */ /* 0x000f220000000800 */
[----:B-----5:R-:W-:Y:S01]  /*f0a0*/  F2FP.F16.F32.PACK_AB R54, R148, R143 ;  /* 0x0000008f9436723e */ /* 0x020fe200000000ff */
[C---:B--2---:R-:W-:Y:S08]  /*f0b0*/  HMMA.16816.F32 R28, R60.reuse, R68, R28 ;  /* 0x000000443c1c723c */ /* 0x044ff0000000181c */
[----:B------:R-:W-:Y:S01]  /*f0c0*/  MUFU.EX2 R210, R210 ;  /* 0x000000d200d27308 */ /* 0x000fe20000000800 */
[C---:B------:R-:W-:Y:S01]  /*f0d0*/  HMMA.16816.F32 R32, R60.reuse, R70, R32 ;  /* 0x000000463c20723c */ /* 0x040fe20000001820 */
[----:B------:R-:W2:Y:S08]  /*f0e0*/  LDSM.16.MT88.4 R68, [R118+0x9c00] ;  /* 0x009c00007644783b */ /* 0x000eb00000004200 */
[----:B------:R-:W5:Y:S01]  /*f0f0*/  MUFU.EX2 R227, R227 ;  /* 0x000000e300e37308 */ /* 0x000f620000000800 */
[----:B----4-:R-:W-:Y:S01]  /*f100*/  F2FP.F16.F32.PACK_AB R55, R150, R145 ;  /* 0x000000919637723e */ /* 0x010fe200000000ff */
[C---:B---3--:R-:W-:Y:S08]  /*f110*/  HMMA.16816.F32 R36, R60.reuse, R72, R36 ;  /* 0x000000483c24723c */ /* 0x048ff00000001824 */
[----:B------:R-:W-:Y:S01]  /*f120*/  MUFU.EX2 R123, R190 ;  /* 0x000000be007b7308 */ /* 0x000fe20000000800 */
[C---:B------:R-:W-:Y:S01]  /*f130*/  HMMA.16816.F32 R40, R60.reuse, R74, R40 ;  /* 0x0000004a3c28723c */ /* 0x040fe20000001828 */
[----:B------:R-:W3:Y:S08]  /*f140*/  LDSM.16.MT88.4 R72, [R116+0x9c00] ;  /* 0x009c00007448783b */ /* 0x000ef00000004200 */
[----:B------:R-:W-:Y:S01]  /*f150*/  MUFU.EX2 R212, R212 ;  /* 0x000000d400d47308 */ /* 0x000fe20000000800 */
[C---:B-1----:R-:W-:Y:S09]  /*f160*/  HMMA.16816.F32 R44, R60.reuse, R64, R44 ;  /* 0x000000403c2c723c */ /* 0x042ff2000000182c */
[----:B------:R-:W-:Y:S01]  /*f170*/  MUFU.EX2 R229, R229 ;  /* 0x000000e500e57308 */ /* 0x000fe20000000800 */
[----:B------:R-:W-:Y:S01]  /*f180*/  HMMA.16816.F32 R48, R60, R66, R48 ;  /* 0x000000423c30723c */ /* 0x000fe20000001830 */
[----:B------:R-:W1:Y:S08]  /*f190*/  LDSM.16.MT88.4 R64, [R118+0xbc00] ;  /* 0x00bc00007640783b */ /* 0x000e700000004200 */
[----:B------:R-:W-:Y:S01]  /*f1a0*/  MUFU.EX2 R152, R152 ;  /* 0x0000009800987308 */ /* 0x000fe20000000800 */
[----:B------:R-:W-:Y:S02]  /*f1b0*/  F2FP.F16.F32.PACK_AB R60, R99, R128 ;  /* 0x00000080633c723e */ /* 0x000fe400000000ff */
[----:B------:R-:W-:Y:S02]  /*f1c0*/  F2FP.F16.F32.PACK_AB R61, R127, R130 ;  /* 0x000000827f3d723e */ /* 0x000fe400000000ff */
[----:B------:R-:W-:Y:S02]  /*f1d0*/  F2FP.F16.F32.PACK_AB R62, R132, R129 ;  /* 0x00000081843e723e */ /* 0x000fe400000000ff */
[----:B------:R-:W-:Y:S03]  /*f1e0*/  F2FP.F16.F32.PACK_AB R63, R134, R131 ;  /* 0x00000083863f723e */ /* 0x000fe600000000ff */
[----:B------:R-:W-:Y:S04]  /*f1f0*/  MUFU.EX2 R214, R214 ;  /* 0x000000d600d67308 */ /* 0x000fe80000000800 */
[C---:B--2---:R-:W-:Y:S06]  /*f200*/  HMMA.16816.F32 R4, R60.reuse, R68, R4 ;  /* 0x000000443c04723c */ /* 0x044fec0000001804 */
[----:B------:R-:W-:Y:S02]  /*f210*/  MUFU.EX2 R231, R231 ;  /* 0x000000e700e77308 */ /* 0x000fe40000000800 */
[C---:B------:R-:W-:Y:S01]  /*f220*/  HMMA.16816.F32 R8, R60.reuse, R70, R8 ;  /* 0x000000463c08723c */ /* 0x040fe20000001808 */
[----:B------:R-:W2:Y:S07]  /*f230*/  LDSM.16.MT88.4 R68, [R116+0xbc00] ;  /* 0x00bc00007444783b */ /* 0x000eae0000004200 */
[----:B------:R-:W-:Y:S01]  /*f240*/  MUFU.EX2 R218, R218 ;  /* 0x000000da00da7308 */ /* 0x000fe20000000800 */
[C---:B---3--:R-:W-:Y:S09]  /*f250*/  HMMA.16816.F32 R12, R60.reuse, R72, R12 ;  /* 0x000000483c0c723c */ /* 0x048ff2000000180c */
[----:B------:R-:W-:Y:S01]  /*f260*/  MUFU.EX2 R237, R237 ;  /* 0x000000ed00ed7308 */ /* 0x000fe20000000800 */
[C---:B------:R-:W-:Y:S01]  /*f270*/  HMMA.16816.F32 R16, R60.reuse, R74, R16 ;  /* 0x0000004a3c10723c */ /* 0x040fe20000001810 */
[----:B------:R-:W3:Y:S07]  /*f280*/  LDSM.16.MT88.4 R72, [R118+0xdc00] ;  /* 0x00dc00007648783b */ /* 0x000eee0000004200 */
[C---:B-1----:R-:W-:Y:S08]  /*f290*/  HMMA.16816.F32 R20, R60.reuse, R64, R20 ;  /* 0x000000403c14723c */ /* 0x042ff00000001814 */
[C---:B------:R-:W-:Y:S01]  /*f2a0*/  HMMA.16816.F32 R24, R60.reuse, R66, R24 ;  /* 0x000000423c18723c */ /* 0x040fe20000001818 */
[----:B------:R-:W1:Y:S07]  /*f2b0*/  LDSM.16.MT88.4 R64, [R116+0xdc00] ;  /* 0x00dc00007440783b */ /* 0x000e6e0000004200 */
[C---:B--2---:R-:W-:Y:S08]  /*f2c0*/  HMMA.16816.F32 R28, R60.reuse, R68, R28 ;  /* 0x000000443c1c723c */ /* 0x044ff0000000181c */
[C---:B------:R-:W-:Y:S01]  /*f2d0*/  HMMA.16816.F32 R32, R60.reuse, R70, R32 ;  /* 0x000000463c20723c */ /* 0x040fe20000001820 */
[----:B------:R-:W2:Y:S07]  /*f2e0*/  LDSM.16.MT88.4 R68, [R118+0xa000] ;  /* 0x00a000007644783b */ /* 0x000eae0000004200 */
[C---:B---3--:R-:W-:Y:S08]  /*f2f0*/  HMMA.16816.F32 R36, R60.reuse, R72, R36 ;  /* 0x000000483c24723c */ /* 0x048ff00000001824 */
[C---:B------:R-:W-:Y:S01]  /*f300*/  HMMA.16816.F32 R40, R60.reuse, R74, R40 ;  /* 0x0000004a3c28723c */ /* 0x040fe20000001828 */
[----:B------:R-:W3:Y:S07]  /*f310*/  LDSM.16.MT88.4 R72, [R116+0xa000] ;  /* 0x00a000007448783b */ /* 0x000eee0000004200 */
[C---:B-1----:R-:W-:Y:S08]  /*f320*/  HMMA.16816.F32 R44, R60.reuse, R64, R44 ;  /* 0x000000403c2c723c */ /* 0x042ff0000000182c */
[----:B------:R-:W-:Y:S01]  /*f330*/  HMMA.16816.F32 R48, R60, R66, R48 ;  /* 0x000000423c30723c */ /* 0x000fe20000001830 */
[----:B------:R-:W1:Y:S07]  /*f340*/  LDSM.16.MT88.4 R60, [R116+0xc000] ;  /* 0x00c00000743c783b */ /* 0x000e6e0000004200 */
[C---:B--2---:R-:W-:Y:S01]  /*f350*/  HMMA.16816.F32 R4, R56.reuse, R68, R4 ;  /* 0x000000443804723c */ /* 0x044fe20000001804 */
[----:B------:R-:W2:Y:S07]  /*f360*/  LDSM.16.MT88.4 R64, [R118+0xe000] ;  /* 0x00e000007640783b */ /* 0x000eae0000004200 */
[C---:B------:R-:W-:Y:S01]  /*f370*/  HMMA.16816.F32 R8, R56.reuse, R70, R8 ;  /* 0x000000463808723c */ /* 0x040fe20000001808 */
[----:B------:R-:W4:Y:S07]  /*f380*/  LDSM.16.MT88.4 R68, [R116+0xe000] ;  /* 0x00e000007444783b */ /* 0x000f2e0000004200 */
[C---:B---3--:R-:W-:Y:S08]  /*f390*/  HMMA.16816.F32 R12, R56.reuse, R72, R12 ;  /* 0x00000048380c723c */ /* 0x048ff0000000180c */
[C---:B------:R-:W-:Y:S01]  /*f3a0*/  HMMA.16816.F32 R16, R56.reuse, R74, R16 ;  /* 0x0000004a3810723c */ /* 0x040fe20000001810 */
[----:B------:R-:W-:Y:S07]  /*f3b0*/  LDSM.16.MT88.4 R72, [R118+0xc400] ;  /* 0x00c400007648783b */ /* 0x000fee0000004200 */
[C---:B------:R-:W-:Y:S03]  /*f3c0*/  HMMA.16816.F32 R20, R56.reuse, R76, R20 ;  /* 0x0000004c3814723c */ /* 0x040fe60000001814 */
[----:B------:R-:W-:Y:S01]  /*f3d0*/  FADD.FTZ R76, R126, R189 ;  /* 0x000000bd7e4c7221 */ /* 0x000fe20000010000 */
[--C-:B------:R-:W-:Y:S01]  /*f3e0*/  FFMA.FTZ R126, R191, UR4, -R124.reuse ;  /* 0x00000004bf7e7c23 */ /* 0x100fe2000801087c */
[----:B------:R-:W-:Y:S01]  /*f3f0*/  FFMA.FTZ R124, R52, UR4, -R124 ;  /* 0x00000004347c7c23 */ /* 0x000fe2000801087c */
[----:B------:R-:W-:Y:S01]  /*f400*/  F2FP.F16.F32.PACK_AB R52, R144, R3 ;  /* 0x000000039034723e */ /* 0x000fe200000000ff */
[----:B------:R-:W-:Y:S01]  /*f410*/  FADD.FTZ R77, R125, R76 ;  /* 0x0000004c7d4d7221 */ /* 0x000fe20000010000 */
[C---:B------:R-:W-:Y:S01]  /*f420*/  HMMA.16816.F32 R24, R56.reuse, R78, R24 ;  /* 0x0000004e3818723c */ /* 0x040fe20000001818 */
[----:B------:R-:W-:Y:S02]  /*f430*/  MUFU.EX2 R125, R194 ;  /* 0x000000c2007d7308 */ /* 0x000fe40000000800 */
[----:B------:R-:W-:Y:S02]  /*f440*/  FADD.FTZ R122, R122, R77 ;  /* 0x0000004d7a7a7221 */ /* 0x000fe40000010000 */
[----:B------:R-:W-:Y:S02]  /*f450*/  LDSM.16.MT88.4 R76, [R118+0xe800] ;  /* 0x00e80000764c783b */ /* 0x000fe40000004200 */
[----:B------:R-:W-:Y:S01]  /*f460*/  FADD.FTZ R87, R87, R122 ;  /* 0x0000007a57577221 */ /* 0x000fe20000010000 */
[C---:B-1----:R-:W-:Y:S03]  /*f470*/  HMMA.16816.F32 R28, R56.reuse, R60, R28 ;  /* 0x0000003c381c723c */ /* 0x042fe6000000181c */
[----:B------:R-:W1:Y:S01]  /*f480*/  MUFU.EX2 R126, R126 ;  /* 0x0000007e007e7308 */ /* 0x000e620000000800 */
[----:B------:R-:W-:Y:S04]  /*f490*/  FADD.FTZ R80, R80, R87 ;  /* 0x0000005750507221 */ /* 0x000fe80000010000 */
[----:B------:R-:W-:Y:S01]  /*f4a0*/  FADD.FTZ R83, R83, R80 ;  /* 0x0000005053537221 */ /* 0x000fe20000010000 */
[C---:B------:R-:W-:Y:S01]  /*f4b0*/  HMMA.16816.F32 R32, R56.reuse, R62, R32 ;  /* 0x0000003e3820723c */ /* 0x040fe20000001820 */
[----:B------:R-:W3:Y:S02]  /*f4c0*/  LDSM.16.MT88.4 R60, [R118+0xa400] ;  /* 0x00a40000763c783b */ /* 0x000ee40000004200 */
[----:B------:R-:W-:Y:S05]  /*f4d0*/  FADD.FTZ R86, R86, R83 ;  /* 0x0000005356567221 */ /* 0x000fea0000010000 */
[C---:B--2---:R-:W-:Y:S08]  /*f4e0*/  HMMA.16816.F32 R36, R56.reuse, R64, R36 ;  /* 0x000000403824723c */ /* 0x044ff00000001824 */
[C---:B------:R-:W-:Y:S01]  /*f4f0*/  HMMA.16816.F32 R40, R56.reuse, R66, R40 ;  /* 0x000000423828723c */ /* 0x040fe20000001828 */
[----:B------:R-:W2:Y:S07]  /*f500*/  LDSM.16.MT88.4 R64, [R116+0xa400] ;  /* 0x00a400007440783b */ /* 0x000eae0000004200 */
[C---:B----4-:R-:W-:Y:S08]  /*f510*/  HMMA.16816.F32 R44, R56.reuse, R68, R44 ;  /* 0x00000044382c723c */ /* 0x050ff0000000182c */
[----:B------:R-:W-:Y:S01]  /*f520*/  HMMA.16816.F32 R48, R56, R70, R48 ;  /* 0x000000463830723c */ /* 0x000fe20000001830 */
[----:B------:R-:W4:Y:S07]  /*f530*/  LDSM.16.MT88.4 R56, [R116+0xc400] ;  /* 0x00c400007438783b */ /* 0x000f2e0000004200 */
[C---:B---3--:R-:W-:Y:S01]  /*f540*/  HMMA.16816.F32 R4, R52.reuse, R60, R4 ;  /* 0x0000003c3404723c */ /* 0x048fe20000001804 */
[----:B------:R-:W3:Y:S07]  /*f550*/  LDSM.16.MT88.4 R68, [R118+0xe400] ;  /* 0x00e400007644783b */ /* 0x000eee0000004200 */
[C---:B------:R-:W-:Y:S01]  /*f560*/  HMMA.16816.F32 R8, R52.reuse, R62, R8 ;  /* 0x0000003e3408723c */ /* 0x040fe20000001808 */
[----:B------:R-:W5:Y:S07]  /*f570*/  LDSM.16.MT88.4 R60, [R116+0xe400] ;  /* 0x00e40000743c783b */ /* 0x000f6e0000004200 */
[C---:B--2---:R-:W-:Y:S08]  /*f580*/  HMMA.16816.F32 R12, R52.reuse, R64, R12 ;  /* 0x00000040340c723c */ /* 0x044ff0000000180c */
[C---:B------:R-:W-:Y:S01]  /*f590*/  HMMA.16816.F32 R16, R52.reuse, R66, R16 ;  /* 0x000000423410723c */ /* 0x040fe20000001810 */
[----:B------:R-:W-:Y:S07]  /*f5a0*/  LDSM.16.MT88.4 R64, [R116+0xa800] ;  /* 0x00a800007440783b */ /* 0x000fee0000004200 */
[C---:B------:R-:W-:Y:S08]  /*f5b0*/  HMMA.16816.F32 R20, R52.reuse, R72, R20 ;  /* 0x000000483414723c */ /* 0x040ff00000001814 */
[C---:B------:R-:W-:Y:S01]  /*f5c0*/  HMMA.16816.F32 R24, R52.reuse, R74, R24 ;  /* 0x0000004a3418723c */ /* 0x040fe20000001818 */
[----:B------:R-:W-:Y:S07]  /*f5d0*/  LDSM.16.MT88.4 R72, [R118+0xc800] ;  /* 0x00c800007648783b */ /* 0x000fee0000004200 */
[C---:B----4-:R-:W-:Y:S08]  /*f5e0*/  HMMA.16816.F32 R28, R52.reuse, R56, R28 ;  /* 0x00000038341c723c */ /* 0x050ff0000000181c */
[C---:B------:R-:W-:Y:S01]  /*f5f0*/  HMMA.16816.F32 R32, R52.reuse, R58, R32 ;  /* 0x0000003a3420723c */ /* 0x040fe20000001820 */
[----:B------:R-:W2:Y:S07]  /*f600*/  LDSM.16.MT88.4 R56, [R118+0xa800] ;  /* 0x00a800007638783b */ /* 0x000eae0000004200 */
[C---:B---3--:R-:W-:Y:S08]  /*f610*/  HMMA.16816.F32 R36, R52.reuse, R68, R36 ;  /* 0x000000443424723c */ /* 0x048ff00000001824 */
[C---:B------:R-:W-:Y:S01]  /*f620*/  HMMA.16816.F32 R40, R52.reuse, R70, R40 ;  /* 0x000000463428723c */ /* 0x040fe20000001828 */
[----:B------:R-:W3:Y:S07]  /*f630*/  LDSM.16.MT88.4 R68, [R116+0xc800] ;  /* 0x00c800007444783b */ /* 0x000eee0000004200 */
[C---:B-----5:R-:W-:Y:S08]  /*f640*/  HMMA.16816.F32 R44, R52.reuse, R60, R44 ;  /* 0x0000003c342c723c */ /* 0x060ff0000000182c */
[----:B------:R-:W-:Y:S01]  /*f650*/  HMMA.16816.F32 R48, R52, R62, R48 ;  /* 0x0000003e3430723c */ /* 0x000fe20000001830 */
[----:B------:R-:W4:Y:S02]  /*f660*/  LDSM.16.MT88.4 R60, [R116+0xe800] ;  /* 0x00e80000743c783b */ /* 0x000f240000004200 */
[----:B------:R-:W-:Y:S02]  /*f670*/  F2FP.F16.F32.PACK_AB R52, R227, R210 ;  /* 0x000000d2e334723e */ /* 0x000fe400000000ff */
[----:B-1----:R-:W-:Y:S02]  /*f680*/  F2FP.F16.F32.PACK_AB R53, R126, R123 ;  /* 0x0000007b7e35723e */ /* 0x002fe400000000ff */
[----:B------:R-:W-:Y:S02]  /*f690*/  F2FP.F16.F32.PACK_AB R54, R229, R212 ;  /* 0x000000d4e536723e */ /* 0x000fe400000000ff */
[----:B------:R-:W-:Y:S07]  /*f6a0*/  F2FP.F16.F32.PACK_AB R55, R125, R152 ;  /* 0x000000987d37723e */ /* 0x000fee00000000ff */
[C---:B--2---:R-:W-:Y:S01]  /*f6b0*/  HMMA.16816.F32 R4, R52.reuse, R56, R4 ;  /* 0x000000383404723c */ /* 0x044fe20000001804 */
[----:B------:R-:W-:Y:S07]  /*f6c0*/  MUFU.EX2 R56, R95 ;  /* 0x0000005f00387308 */ /* 0x000fee0000000800 */
[C---:B------:R-:W-:Y:S03]  /*f6d0*/  HMMA.16816.F32 R8, R52.reuse, R58, R8 ;  /* 0x0000003a3408723c */ /* 0x040fe60000001808 */
[----:B------:R-:W1:Y:S05]  /*f6e0*/  MUFU.EX2 R57, R94 ;  /* 0x0000005e00397308 */ /* 0x000e6a0000000800 */
[C---:B------:R-:W-:Y:S05]  /*f6f0*/  HMMA.16816.F32 R12, R52.reuse, R64, R12 ;  /* 0x00000040340c723c */ /* 0x040fea000000180c */
[----:B------:R2:W-:Y:S01]  /*f700*/  MUFU.EX2 R58, R92 ;  /* 0x0000005c003a7308 */ /* 0x0005e20000000800 */
[----:B------:R-:W-:Y:S04]  /*f710*/  FADD.FTZ R65, R93, R86 ;  /* 0x000000565d417221 */ /* 0x000fe80000010000 */
[----:B------:R-:W-:Y:S01]  /*f720*/  FADD.FTZ R88, R88, R65 ;  /* 0x0000004158587221 */ /* 0x000fe20000010000 */
[C---:B------:R-:W-:Y:S04]  /*f730*/  HMMA.16816.F32 R16, R52.reuse, R66, R16 ;  /* 0x000000423410723c */ /* 0x040fe80000001810 */
[----:B------:R-:W5:Y:S04]  /*f740*/  MUFU.EX2 R59, R124 ;  /* 0x0000007c003b7308 */ /* 0x000f680000000800 */
[C---:B------:R-:W-:Y:S01]  /*f750*/  HMMA.16816.F32 R20, R52.reuse, R72, R20 ;  /* 0x000000483414723c */ /* 0x040fe20000001814 */
[----:B--2---:R-:W2:Y:S07]  /*f760*/  LDSM.16.MT88.4 R92, [R118+0xcc00] ;  /* 0x00cc0000765c783b */ /* 0x004eae0000004200 */
[C---:B------:R-:W-:Y:S08]  /*f770*/  HMMA.16816.F32 R24, R52.reuse, R74, R24 ;  /* 0x0000004a3418723c */ /* 0x040ff00000001818 */
[C---:B---3--:R-:W-:Y:S03]  /*f780*/  HMMA.16816.F32 R28, R52.reuse, R68, R28 ;  /* 0x00000044341c723c */ /* 0x048fe6000000181c */
[----:B------:R-:W-:Y:S02]  /*f790*/  F2FP.F16.F32.PACK_AB R68, R231, R214 ;  /* 0x000000d6e744723e */ /* 0x000fe400000000ff */
[----:B-1----:R-:W-:Y:S03]  /*f7a0*/  F2FP.F16.F32.PACK_AB R69, R57, R56 ;  /* 0x000000383945723e */ /* 0x002fe600000000ff */
[C---:B------:R-:W-:Y:S03]  /*f7b0*/  HMMA.16816.F32 R32, R52.reuse, R70, R32 ;  /* 0x000000463420723c */ /* 0x040fe60000001820 */
[----:B------:R-:W-:Y:S02]  /*f7c0*/  F2FP.F16.F32.PACK_AB R70, R237, R218 ;  /* 0x000000daed46723e */ /* 0x000fe400000000ff */
[----:B-----5:R-:W-:Y:S03]  /*f7d0*/  F2FP.F16.F32.PACK_AB R71, R59, R58 ;  /* 0x0000003a3b47723e */ /* 0x020fe600000000ff */
[C---:B------:R-:W-:Y:S08]  /*f7e0*/  HMMA.16816.F32 R36, R52.reuse, R76, R36 ;  /* 0x0000004c3424723c */ /* 0x040ff00000001824 */
[C---:B------:R-:W-:Y:S01]  /*f7f0*/  HMMA.16816.F32 R40, R52.reuse, R78, R40 ;  /* 0x0000004e3428723c */ /* 0x040fe20000001828 */
[----:B------:R-:W-:Y:S07]  /*f800*/  LDSM.16.MT88.4 R76, [R118+0xec00] ;  /* 0x00ec0000764c783b */ /* 0x000fee0000004200 */
[C---:B----4-:R-:W-:Y:S03]  /*f810*/  HMMA.16816.F32 R44, R52.reuse, R60, R44 ;  /* 0x0000003c342c723c */ /* 0x050fe6000000182c */
[----:B------:R-:W-:Y:S04]  /*f820*/  FADD.FTZ R61, R85, R82 ;  /* 0x00000052553d7221 */ /* 0x000fe80000010000 */
[----:B------:R-:W-:Y:S01]  /*f830*/  FADD.FTZ R61, R84, R61 ;  /* 0x0000003d543d7221 */ /* 0x000fe20000010000 */
[----:B------:R-:W-:Y:S01]  /*f840*/  HMMA.16816.F32 R48, R52, R62, R48 ;  /* 0x0000003e3430723c */ /* 0x000fe20000001830 */
[----:B------:R-:W1:Y:S02]  /*f850*/  LDSM.16.MT88.4 R84, [R116+0xcc00] ;  /* 0x00cc00007454783b */ /* 0x000e640000004200 */
[----:B------:R-:W-:Y:S04]  /*f860*/  FADD.FTZ R90, R90, R61 ;  /* 0x0000003d5a5a7221 */ /* 0x000fe80000010000 */
[----:B------:R-:W-:Y:S01]  /*f870*/  FADD.FTZ R90, R89, R90 ;  /* 0x0000005a595a7221 */ /* 0x000fe20000010000 */
[C---:B------:R-:W-:Y:S05]  /*f880*/  HMMA.16816.F32 R112, R68.reuse, R108, R4 ;  /* 0x0000006c4470723c */ /* 0x040fea0000001804 */
[----:B------:R-:W-:Y:S01]  /*f890*/  FADD.FTZ R5, R91, R88 ;  /* 0x000000585b057221 */ /* 0x000fe20000010000 */
[----:B------:R-:W-:Y:S02]  /*f8a0*/  FADD.FTZ R97, R97, R90 ;  /* 0x0000005a61617221 */ /* 0x000fe40000010000 */
[C---:B------:R-:W-:Y:S03]  /*f8b0*/  HMMA.16816.F32 R108, R68.reuse, R110, R8 ;  /* 0x0000006e446c723c */ /* 0x040fe60000001808 */
[----:B------:R-:W-:Y:S01]  /*f8c0*/  FADD.FTZ R5, R98, R5 ;  /* 0x0000000562057221 */ /* 0x000fe20000010000 */
[----:B------:R-:W-:Y:S03]  /*f8d0*/  FADD.FTZ R97, R96, R97 ;  /* 0x0000006160617221 */ /* 0x000fe60000010000 */
[----:B------:R-:W-:Y:S01]  /*f8e0*/  FADD.FTZ R4, R128, R5 ;  /* 0x0000000580047221 */ /* 0x000fe20000010000 */
[C---:B------:R-:W-:Y:S03]  /*f8f0*/  HMMA.16816.F32 R104, R68.reuse, R100, R12 ;  /* 0x000000644468723c */ /* 0x040fe6000000180c */
[----:B------:R-:W-:Y:S01]  /*f900*/  FADD.FTZ R4, R99, R4 ;  /* 0x0000000463047221 */ /* 0x000fe20000010000 */
[----:B------:R-:W-:Y:S03]  /*f910*/  FADD.FTZ R130, R130, R97 ;  /* 0x0000006182827221 */ /* 0x000fe60000010000 */
[----:B------:R-:W-:Y:S01]  /*f920*/  FADD.FTZ R129, R129, R4 ;  /* 0x0000000481817221 */ /* 0x000fe20000010000 */
[C---:B------:R-:W-:Y:S01]  /*f930*/  HMMA.16816.F32 R100, R68.reuse, R102, R16 ;  /* 0x000000664464723c */ /* 0x040fe20000001810 */
[----:B------:R-:W3:Y:S02]  /*f940*/  LDSM.16.MT88.4 R4, [R116+0xec00] ;  /* 0x00ec00007404783b */ /* 0x000ee40000004200 */
[----:B------:R-:W-:Y:S01]  /*f950*/  FADD.FTZ R130, R127, R130 ;  /* 0x000000827f827221 */ /* 0x000fe20000010000 */
[----:B------:R-:W-:Y:S03]  /*f960*/  FADD.FTZ R132, R132, R129 ;  /* 0x0000008184847221 */ /* 0x000fe60000010000 */
[----:B------:R-:W-:Y:S01]  /*f970*/  FADD.FTZ R131, R131, R130 ;  /* 0x0000008283837221 */ /* 0x000fe20000010000 */
[C---:B--2---:R-:W-:Y:S03]  /*f980*/  HMMA.16816.F32 R96, R68.reuse, R92, R20 ;  /* 0x0000005c4460723c */ /* 0x044fe60000001814 */
[----:B------:R-:W-:Y:S01]  /*f990*/  FADD.FTZ R131, R134, R131 ;  /* 0x0000008386837221 */ /* 0x000fe20000010000 */
[----:B------:R-:W-:Y:S03]  /*f9a0*/  FADD.FTZ R9, R135, R132 ;  /* 0x0000008487097221 */ /* 0x000fe60000010000 */
[----:B------:R-:W-:Y:S01]  /*f9b0*/  FADD.FTZ R140, R140, R131 ;  /* 0x000000838c8c7221 */ /* 0x000fe20000010000 */
[C---:B------:R-:W-:Y:S03]  /*f9c0*/  HMMA.16816.F32 R92, R68.reuse, R94, R24 ;  /* 0x0000005e445c723c */ /* 0x040fe60000001818 */
[----:B------:R-:W-:Y:S01]  /*f9d0*/  FADD.FTZ R9, R138, R9 ;  /* 0x000000098a097221 */ /* 0x000fe20000010000 */
[----:B------:R-:W-:Y:S03]  /*f9e0*/  FADD.FTZ R140, R133, R140 ;  /* 0x0000008c858c7221 */ /* 0x000fe60000010000 */
[----:B------:R-:W-:Y:S01]  /*f9f0*/  FADD.FTZ R8, R136, R9 ;  /* 0x0000000988087221 */ /* 0x000fe20000010000 */
[C---:B-1----:R-:W-:Y:S03]  /*fa00*/  HMMA.16816.F32 R88, R68.reuse, R84, R28 ;  /* 0x000000544458723c */ /* 0x042fe6000000181c */
[----:B------:R-:W-:Y:S01]  /*fa10*/  FADD.FTZ R139, R139, R140 ;  /* 0x0000008c8b8b7221 */ /* 0x000fe20000010000 */
[----:B------:R-:W-:Y:S03]  /*fa20*/  FADD.FTZ R8, R137, R8 ;  /* 0x0000000889087221 */ /* 0x000fe60000010000 */
[----:B------:R-:W-:Y:S01]  /*fa30*/  FADD.FTZ R142, R142, R139 ;  /* 0x0000008b8e8e7221 */ /* 0x000fe20000010000 */
        /* <DEDUP_REMOVED lines=12> */
[C---:B---3--:R-:W-:Y:S03]  /*fb00*/  HMMA.16816.F32 R72, R68.reuse, R4, R44 ;  /* 0x000000044448723c */ /* 0x048fe6000000182c */
[----:B------:R-:W-:Y:S01]  /*fb10*/  MOV R3, R0 ;  /* 0x0000000000037202 */ /* 0x000fe20000000f00 */
[----:B------:R-:W-:Y:S01]  /*fb20*/  FADD.FTZ R123, R123, R150 ;  /* 0x000000967b7b7221 */ /* 0x000fe20000010000 */
[----:B------:R-:W-:Y:S03]  /*fb30*/  FADD.FTZ R227, R227, R210 ;  /* 0x000000d2e3e37221 */ /* 0x000fe60000010000 */
[----:B------:R-:W-:Y:S01]  /*fb40*/  FADD.FTZ R123, R126, R123 ;  /* 0x0000007b7e7b7221 */ /* 0x000fe20000010000 */
[----:B------:R-:W-:Y:S01]  /*fb50*/  FADD.FTZ R212, R212, R227 ;  /* 0x000000e3d4d47221 */ /* 0x000fe20000010000 */
[----:B------:R-:W-:Y:S03]  /*fb60*/  HMMA.16816.F32 R68, R68, R6, R48 ;  /* 0x000000064444723c */ /* 0x000fe60000001830 */
[----:B------:R-:W-:Y:S01]  /*fb70*/  FADD.FTZ R152, R152, R123 ;  /* 0x0000007b98987221 */ /* 0x000fe20000010000 */
[----:B------:R-:W-:Y:S03]  /*fb80*/  FADD.FTZ R229, R229, R212 ;  /* 0x000000d4e5e57221 */ /* 0x000fe60000010000 */
        /* <DEDUP_REMOVED lines=9> */
[----:B------:R-:W-:Y:S06]  /*fc20*/  @P0 BRA `(.L_x_551) ;  /* 0xffffffbc008c0947 */ /* 0x000fec000383ffff */
.L_x_547:
        /* <DEDUP_REMOVED lines=178> */
.L_x_553:
[----:B------:R-:W-:Y:S05]  /*10750*/  BSYNC.RECONVERGENT B0 ;  /* 0x0000000000007941 */ /* 0x000fea0003800200 */
.L_x_552:
        /* <DEDUP_REMOVED lines=30> */
.L_x_555:
[----:B------:R-:W-:Y:S05]  /*10940*/  BSYNC.RECONVERGENT B0 ;  /* 0x0000000000007941 */ /* 0x000fea0003800200 */
.L_x_554:
        /* <DEDUP_REMOVED lines=23> */
.L_x_556:
        /* <DEDUP_REMOVED lines=12> */
.L_x_5487:


//--------------------- .text._ZN5flash24flash_fwd_splitkv_kernelI23Flash_fwd_kernel_traitsILi96ELi64ELi128ELi4ELb0ELb0EN7cutlass6half_tE19Flash_kernel_traitsILi96ELi64ELi128ELi4ES3_EELb1ELb0ELb0ELb0ELb0ELb0ELb0ELb1EEEvNS_16Flash_fwd_paramsE --------------------------
	.section	.text._ZN5flash24flash_fwd_splitkv_kernelI23Flash_fwd_kernel_traitsILi96ELi64ELi128ELi4ELb0ELb0EN7cutlass6half_tE19Flash_kernel_traitsILi96ELi64ELi128ELi4ES3_EELb1ELb0ELb0ELb0ELb0ELb0ELb0ELb1EEEvNS_16Flash_fwd_paramsE,"ax",@progbits
	.align	128
        .global         _ZN5flash24flash_fwd_splitkv_kernelI23Flash_fwd_kernel_traitsILi96ELi64ELi128ELi4ELb0ELb0EN7cutlass6half_tE19Flash_kernel_traitsILi96ELi64ELi128ELi4ES3_EELb1ELb0ELb0ELb0ELb0ELb0ELb0ELb1EEEvNS_16Flash_fwd_paramsE
        .type           _ZN5flash24flash_fwd_splitkv_kernelI23Flash_fwd_kernel_traitsILi96ELi64ELi128ELi4ELb0ELb0EN7cutlass6half_tE19Flash_kernel_traitsILi96ELi64ELi128ELi4ES3_EELb1ELb0ELb0ELb0ELb0ELb0ELb0ELb1EEEvNS_16Flash_fwd_paramsE,@function
        .size           _ZN5flash24flash_fwd_splitkv_kernelI23Flash_fwd_kernel_traitsILi96ELi64ELi128ELi4ELb0ELb0EN7cutlass6half_tE19Flash_kernel_traitsILi96ELi64ELi128ELi4ES3_EELb1ELb0ELb0ELb0ELb0ELb0ELb0ELb1EEEvNS_16Flash_fwd_paramsE,(.L_x_5488 - _ZN5flash24flash_fwd_splitkv_kernelI23Flash_fwd_kernel_traitsILi96ELi64ELi128ELi4ELb0ELb0EN7cutlass6half_tE19Flash_kernel_traitsILi96ELi64ELi128ELi4ES3_EELb1ELb0ELb0ELb0ELb0ELb0ELb0ELb1EEEvNS_16Flash_fwd_paramsE)
        .other          _ZN5flash24flash_fwd_splitkv_kernelI23Flash_fwd_kernel_traitsILi96ELi64ELi128ELi4ELb0ELb0EN7cutlass6half_tE19Flash_kernel_traitsILi96ELi64ELi128ELi4ES3_EELb1ELb0ELb0ELb0ELb0ELb0ELb0ELb1EEEvNS_16Flash_fwd_paramsE,@"STO_CUDA_ENTRY STV_DEFAULT"
_ZN5flash24flash_fwd_splitkv_kernelI23Flash_fwd_kernel_traitsILi96ELi64ELi128ELi4ELb0ELb0EN7cutlass6half_tE19Flash_kernel_traitsILi96ELi64ELi128ELi4ES3_EELb1ELb0ELb0ELb0ELb0ELb0ELb0ELb1EEEvNS_16Flash_fwd_paramsE:
.text._ZN5flash24flash_fwd_splitkv_kernelI23Flash_fwd_kernel_traitsILi96ELi64ELi128ELi4ELb0ELb0EN7cutlass6half_tE19Flash_kernel_traitsILi96ELi64ELi128ELi4ES3_EELb1ELb0ELb0ELb0ELb0ELb0ELb0ELb1EEEvNS_16Flash_fwd_paramsE:
[----:B------:R-:W-:Y:S08]  /*0000*/  LDC R1, c[0x0][0x37c] ;  /* 0x0000df00ff017b82 */ /* 0x000ff00000000800 */
[----:B------:R-:W1:Y:S01]  /*0010*/  LDC.64 R4, c[0x0][0x460] ;  /* 0x00011800ff047b82 */ /* 0x000e620000000a00 */
[----:B------:R-:W2:Y:S01]  /*0020*/  S2R R156, SR_CTAID.Y ;  /* 0x00000000009c7919 */ /* 0x000ea20000002600 */
[----:B------:R-:W3:Y:S01]  /*0030*/  LDCU.64 UR6, c[0x0][0x358] ;  /* 0x00006b00ff0677ac */ /* 0x000ee20008000a00 */
[----:B------:R-:W-:Y:S01]  /*0040*/  IMAD.MOV.U32 R154, RZ, RZ, -0x1 ;  /* 0xffffffffff9a7424 */ /* 0x000fe200078e00ff */
[----:B------:R-:W4:Y:S04]  /*0050*/  LDCU.64 UR4, c[0x0][0x470] ;  /* 0x00008e00ff0477ac */ /* 0x000f280008000a00 */
[----:B------:R-:W2:Y:S08]  /*0060*/  LDC.64 R6, c[0x0][0x460] ;  /* 0x00011800ff067b82 */ /* 0x000eb00000000a00 */
[----:B------:R-:W3:Y:S01]  /*0070*/  LDC.64 R2, c[0x0][0x478] ;  /* 0x00011e00ff027b82 */ /* 0x000ee20000000a00 */
[----:B-1----:R-:W-:-:S02]  /*0080*/  ISETP.NE.U32.AND P0, PT, R4, RZ, PT ;  /* 0x000000ff0400720c */ /* 0x002fc40003f05070 */
[----:B------:R-:W-:Y:S02]  /*0090*/  ISETP.NE.U32.AND P3, PT, R4, RZ, PT ;  /* 0x000000ff0400720c */ /* 0x000fe40003f65070 */
[C---:B------:R-:W-:Y:S02]  /*00a0*/  ISETP.NE.AND.EX P0, PT, R5.reuse, RZ, PT, P0 ;  /* 0x000000ff0500720c */ /* 0x040fe40003f05300 */
[----:B------:R-:W-:Y:S01]  /*00b0*/  ISETP.NE.AND.EX P3, PT, R5, RZ, PT, P3 ;  /* 0x000000ff0500720c */ /* 0x000fe20003f65330 */
[----:B--2---:R-:W-:-:S04]  /*00c0*/  IMAD.WIDE.U32 R4, R156, 0x4, R6 ;  /* 0x000000049c047825 */ /* 0x004fc800078e0006 */
[----:B------:R-:W-:Y:S01]  /*00d0*/  IMAD.SHL.U32 R7, R156, 0x4, RZ ;  /* 0x000000049c077824 */ /* 0x000fe200078e00ff */
[----:B----4-:R-:W-:Y:S02]  /*00e0*/  ISETP.NE.U32.AND P2, PT, RZ, UR4, PT ;  /* 0x00000004ff007c0c */ /* 0x010fe4000bf45070 */
[----:B---3--:R-:W-:-:S03]  /*00f0*/  ISETP.NE.U32.AND P1, PT, R2, RZ, PT ;  /* 0x000000ff0200720c */ /* 0x008fc60003f25070 */
[----:B------:R-:W2:Y:S04]  /*0100*/  @P0 LDG.E R154, desc[UR6][R4.64] ;  /* 0x00000006049a0981 */ /* 0x000ea8000c1e1900 */
[----:B------:R1:W2:Y:S01]  /*0110*/  @P3 LDG.E R13, desc[UR6][R4.64+0x4] ;  /* 0x00000406040d3981 */ /* 0x0002a2000c1e1900 */
[----:B------:R-:W-:Y:S01]  /*0120*/  IADD3 R120, P4, PT, R7, UR4, RZ ;  /* 0x0000000407787c10 */ /* 0x000fe2000ff9e0ff */
[----:B------:R-:W3:Y:S01]  /*0130*/  LDCU.U8 UR4, c[0x0][0x532] ;  /* 0x0000a640ff0477ac */ /* 0x000ee20008000000 */
[----:B------:R-:W-:Y:S02]  /*0140*/  ISETP.NE.AND.EX P1, PT, R3, RZ, PT, P1 ;  /* 0x000000ff0300720c */ /* 0x000fe40003f25310 */
[----:B------:R-:W-:Y:S01]  /*0150*/  SHF.R.U32.HI R6, RZ, 0x1e, R156 ;  /* 0x0000001eff067819 */ /* 0x000fe2000001169c */
[----:B-1----:R-:W1:Y:S03]  /*0160*/  LDC.64 R4, c[0x0][0x468] ;  /* 0x00011a00ff047b82 */ /* 0x002e660000000a00 */
[----:B------:R-:W-:-:S02]  /*0170*/  IADD3.X R121, PT, PT, R6, UR5, RZ, P4, !PT ;  /* 0x0000000506797c10 */ /* 0x000fc4000a7fe4ff */
[----:B---3--:R-:W-:-:S05]  /*0180*/  ISETP.NE.AND P4, PT, RZ, UR4, PT ;  /* 0x00000004ff007c0c */ /* 0x008fca000bf85270 */
[----:B------:R-:W-:Y:S02]  /*0190*/  @P1 IADD3 R2, P0, PT, R7, R2, RZ ;  /* 0x0000000207021210 */ /* 0x000fe40007f1e0ff */
[----:B------:R-:W-:Y:S01]  /*01a0*/  ISETP.NE.AND.EX P2, PT, RZ, UR5, PT, P2 ;  /* 0x00000005ff007c0c */ /* 0x000fe2000bf45320 */
[----:B------:R-:W-:Y:S02]  /*01b0*/  IMAD.MOV.U32 R0, RZ, RZ, RZ ;  /* 0x000000ffff007224 */ /* 0x000fe400078e00ff */
[----:B------:R-:W-:Y:S01]  /*01c0*/  IMAD.MOV.U32 R9, RZ, RZ, -0x1 ;  /* 0xffffffffff097424 */ /* 0x000fe200078e00ff */
[----:B------:R-:W3:Y:S01]  /*01d0*/  S2R R17, SR_CTAID.X ;  /* 0x0000000000117919 */ /* 0x000ee20000002500 */
[----:B------:R-:W-:Y:S01]  /*01e0*/  @P1 IMAD.X R3, R6, 0x1, R3, P0 ;  /* 0x0000000106031824 */ /* 0x000fe200000e0603 */
[----:B------:R-:W4:Y:S01]  /*01f0*/  @!P3 LDC R158, c[0x0][0x434] ;  /* 0x00010d00ff9ebb82 */ /* 0x000f220000000800 */
[----:B------:R-:W1:Y:S03]  /*0200*/  S2R R155, SR_CTAID.Z ;  /* 0x00000000009b7919 */ /* 0x000e660000002700 */
[----:B------:R1:W5:Y:S04]  /*0210*/  @P1 LDG.E R65, desc[UR6][R2.64] ;  /* 0x0000000602411981 */ /* 0x000368000c1e1900 */
[----:B------:R-:W2:Y:S01]  /*0220*/  @!P1 LDC R8, c[0x0][0x43c] ;  /* 0x00010f00ff089b82 */ /* 0x000ea20000000800 */
[----:B------:R1:W5:Y:S02]  /*0230*/  @P2 LDG.E R0, desc[UR6][R120.64] ;  /* 0x0000000678002981 */ /* 0x000364000c1e1900 */
[----:B-1----:R-:W-:-:S04]  /*0240*/  ISETP.EQ.U32.AND P5, PT, R4, RZ, PT ;  /* 0x000000ff0400720c */ /* 0x002fc80003fa2070 */
[----:B------:R-:W-:Y:S02]  /*0250*/  ISETP.EQ.OR.EX P5, PT, R5, RZ, !P4, P5 ;  /* 0x000000ff0500720c */ /* 0x000fe400067a2750 */
[----:B------:R-:W-:-:S05]  /*0260*/  IADD3 R10, P0, PT, R7, R4, RZ ;  /* 0x00000004070a7210 */ /* 0x000fca0007f1e0ff */
[----:B------:R-:W-:-:S06]  /*0270*/  IMAD.X R11, R6, 0x1, R5, P0 ;  /* 0x00000001060b7824 */ /* 0x000fcc00000e0605 */
[----:B------:R1:W5:Y:S01]  /*0280*/  @!P5 LDG.E R9, desc[UR6][R10.64] ;  /* 0x000000060a09d981 */ /* 0x000362000c1e1900 */
[----:B------:R-:W-:Y:S01]  /*0290*/  ISETP.NE.U32.AND P0, PT, R4, RZ, PT ;  /* 0x000000ff0400720c */ /* 0x000fe20003f05070 */
[----:B------:R-:W1:Y:S03]  /*02a0*/  @!P1 LDC.64 R2, c[0x0][0x488] ;  /* 0x00012200ff029b82 */ /* 0x000e660000000a00 */
[----:B------:R-:W-:-:S13]  /*02b0*/  ISETP.NE.AND.EX P0, PT, R5, RZ, PT, P0 ;  /* 0x000000ff0500720c */ /* 0x000fda0003f05300 */
[----:B------:R-:W1:Y:S01]  /*02c0*/  @!P0 LDC R5, c[0x0][0x438] ;  /* 0x00010e00ff058b82 */ /* 0x000e620000000800 */
[----:B---3--:R-:W-:Y:S02]  /*02d0*/  IMAD.SHL.U32 R157, R17, 0x40, RZ ;  /* 0x00000040119d7824 */ /* 0x008fe400078e00ff */
[----:B--2---:R-:W-:-:S05]  /*02e0*/  @P3 IMAD.IADD R158, R13, 0x1, -R154 ;  /* 0x000000010d9e3824 */ /* 0x004fca00078e0a9a */
[----:B----4-:R-:W-:Y:S01]  /*02f0*/  ISETP.GT.AND P3, PT, R158, R157, PT ;  /* 0x0000009d9e00720c */ /* 0x010fe20003f64270 */
[----:B-1----:R-:W-:-:S12]  /*0300*/  @!P0 BRA `(.L_x_557) ;  /* 0x00000000000c8947 */ /* 0x002fd80003800000 */
[----:B------:R-:W2:Y:S02]  /*0310*/  @P4 LDG.E R4, desc[UR6][R10.64+0x4] ;  /* 0x000004060a044981 */ /* 0x000ea4000c1e1900 */
[----:B--2--5:R-:W-:-:S06]  /*0320*/  @P4 IADD3 R5, PT, PT, R4, -R9, RZ ;  /* 0x8000000904054210 */ /* 0x024fcc0007ffe0ff */
[----:B------:R1:W5:Y:S02]  /*0330*/  @!P4 LDG.E R5, desc[UR6][R10.64] ;  /* 0x000000060a05c981 */ /* 0x000364000c1e1900 */
.L_x_557:
[----:B------:R-:W-:Y:S01]  /*0340*/  @!P1 ISETP.NE.U32.AND P0, PT, R2, RZ, PT ;  /* 0x000000ff0200920c */ /* 0x000fe20003f05070 */
[----:B------:R-:W-:-:S12]  /*0350*/  @!P3 EXIT ;  /* 0x000000000000b94d */ /* 0x000fd80003800000 */
[----:B------:R-:W2:Y:S01]  /*0360*/  LDCU UR5, c[0x0][0x438] ;  /* 0x00008700ff0577ac */ /* 0x000ea20008000800 */
[----:B------:R-:W-:Y:S01]  /*0370*/  @!P1 ISETP.NE.AND.EX P0, PT, R3, RZ, PT, P0 ;  /* 0x000000ff0300920c */ /* 0x000fe20003f05300 */
[--C-:B-----5:R-:W-:Y:S01]  /*0380*/  IMAD.IADD R70, R5, 0x1, -R0.reuse ;  /* 0x0000000105467824 */ /* 0x120fe200078e0a00 */
[----:B------:R-:W3:Y:S01]  /*0390*/  S2R R144, SR_TID.X ;  /* 0x0000000000907919 */ /* 0x000ee20000002100 */
[----:B------:R-:W4:Y:S01]  /*03a0*/  LDCU UR4, c[0x0][0x508] ;  /* 0x0000a100ff0477ac */ /* 0x000f220008000800 */
[----:B------:R-:W-:Y:S01]  /*03b0*/  @!P1 SEL R3, R8, RZ, P0 ;  /* 0x000000ff08039207 */ /* 0x000fe20000000000 */
[----:B------:R-:W-:-:S04]  /*03c0*/  @P1 IMAD.IADD R65, R65, 0x1, -R0 ;  /* 0x0000000141411824 */ /* 0x000fc800078e0a00 */
[----:B------:R-:W-:Y:S02]  /*03d0*/  @!P1 IMAD.IADD R65, R70, 0x1, R3 ;  /* 0x0000000146419824 */ /* 0x000fe400078e0203 */
[----:B------:R-:W-:Y:S02]  /*03e0*/  VIADD R3, R17, 0x1 ;  /* 0x0000000111037836 */ /* 0x000fe40000000000 */
[----:B------:R-:W-:Y:S02]  /*03f0*/  VIADD R5, R65, 0x7f ;  /* 0x0000007f41057836 */ /* 0x000fe40000000000 */
[----:B------:R-:W-:Y:S01]  /*0400*/  IMAD R2, R3, 0x40, -R158 ;  /* 0x0000004003027824 */ /* 0x000fe200078e0a9e */
[----:B--2---:R-:W-:Y:S02]  /*0410*/  UIADD3 UR5, UPT, UPT, UR5, 0x7f, URZ ;  /* 0x0000007f05057890 */ /* 0x004fe4000fffe0ff */
[----:B------:R-:W-:Y:S02]  /*0420*/  SHF.R.S32.HI R4, RZ, 0x1f, R5 ;  /* 0x0000001fff047819 */ /* 0x000fe40000011405 */
[----:B----4-:R-:W-:Y:S01]  /*0430*/  IADD3 R3, PT, PT, R5, UR4, R2 ;  /* 0x0000000405037c10 */ /* 0x010fe2000fffe002 */
[----:B------:R-:W-:Y:S01]  /*0440*/  USHF.R.S32.HI UR4, URZ, 0x1f, UR5 ;  /* 0x0000001fff047899 */ /* 0x000fe20008011405 */
[----:B------:R-:W-:-:S02]  /*0450*/  LEA.HI R4, R4, R5, RZ, 0x7 ;  /* 0x0000000504047211 */ /* 0x000fc400078f38ff */
        /* <DEDUP_REMOVED lines=9> */
[----:B------:R-:W-:Y:S01]  /*04f0*/  ISETP.NE.AND P0, PT, R154, -0x1, PT ;  /* 0xffffffff9a00780c */ /* 0x000fe20003f05270 */
[----:B------:R-:W2:Y:S01]  /*0500*/  LDC.64 R2, c[0x0][0x408] ;  /* 0x00010200ff027b82 */ /* 0x000ea20000000a00 */
[----:B------:R-:W-:Y:S01]  /*0510*/  IMAD.SHL.U32 R0, R144, 0x8, RZ ;  /* 0x0000000890007824 */ /* 0x000fe200078e00ff */
[----:B------:R-:W3:Y:S01]  /*0520*/  LDCU.64 UR4, c[0x0][0x410] ;  /* 0x00008200ff0477ac */ /* 0x000ee20008000a00 */
[----:B------:R-:W-:Y:S01]  /*0530*/  SHF.R.U32.HI R144, RZ, 0x2, R144 ;  /* 0x00000002ff907819 */ /* 0x000fe20000011690 */
[----:B------:R-:W-:Y:S04]  /*0540*/  BSSY.RECONVERGENT B0, `(.L_x_559) ;  /* 0x0000025000007945 */ /* 0x000fe80003800200 */
[----:B------:R-:W4:Y:S08]  /*0550*/  LDC R6, c[0x0][0x3e0] ;  /* 0x0000f800ff067b82 */ /* 0x000f300000000800 */
[----:B------:R-:W5:Y:S01]  /*0560*/  @!P0 LDC.64 R4, c[0x0][0x400] ;  /* 0x00010000ff048b82 */ /* 0x000f620000000a00 */
[----:B--2---:R-:W-:-:S04]  /*0570*/  @P0 IMAD.WIDE.U32 R8, R154, R2, RZ ;  /* 0x000000029a080225 */ /* 0x004fc800078e00ff */
[----:B-----5:R-:W-:Y:S01]  /*0580*/  @!P0 IMAD.WIDE.U32 R14, R156, R4, RZ ;  /* 0x000000049c0e8225 */ /* 0x020fe200078e00ff */
[----:B------:R-:W-:Y:S02]  /*0590*/  LOP3.LUT R4, R0, 0x18, RZ, 0xc0, !PT ;  /* 0x0000001800047812 */ /* 0x000fe400078ec0ff */
[----:B------:R-:W-:Y:S01]  /*05a0*/  @P0 MOV R14, R8 ;  /* 0x00000008000e0202 */ /* 0x000fe20000000f00 */
[----:B------:R-:W-:Y:S01]  /*05b0*/  @!P0 IMAD R7, R156, R5, R15 ;  /* 0x000000059c078224 */ /* 0x000fe200078e020f */
[----:B------:R-:W2:Y:S01]  /*05c0*/  LDC R0, c[0x0][0x434] ;  /* 0x00010d00ff007b82 */ /* 0x000ea20000000800 */
[----:B------:R-:W-:Y:S01]  /*05d0*/  IMAD.MOV.U32 R5, RZ, RZ, RZ ;  /* 0x000000ffff057224 */ /* 0x000fe200078e00ff */
[----:B------:R-:W-:Y:S01]  /*05e0*/  LOP3.LUT R12, R4, 0x20, RZ, 0xfc, !PT ;  /* 0x00000020040c7812 */ /* 0x000fe200078efcff */
[----:B------:R-:W-:Y:S02]  /*05f0*/  @P0 IMAD R7, R154, R3, R9 ;  /* 0x000000039a070224 */ /* 0x000fe400078e0209 */
[----:B-1----:R-:W-:-:S04]  /*0600*/  IMAD.WIDE.U32 R10, R157, R2, R4 ;  /* 0x000000029d0a7225 */ /* 0x002fc800078e0004 */
[----:B------:R-:W-:Y:S01]  /*0610*/  IMAD R8, R157, R3, R11 ;  /* 0x000000039d087224 */ /* 0x000fe200078e020b */
[----:B------:R-:W-:Y:S02]  /*0620*/  IADD3 R14, P0, PT, R14, R10, RZ ;  /* 0x0000000a0e0e7210 */ /* 0x000fe40007f1e0ff */
[----:B------:R-:W-:Y:S02]  /*0630*/  IADD3 R10, PT, PT, R144, 0x20, RZ ;  /* 0x00000020900a7810 */ /* 0x000fe40007ffe0ff */
[----:B------:R-:W-:Y:S01]  /*0640*/  LOP3.LUT R11, R4, 0x40, RZ, 0xfc, !PT ;  /* 0x00000040040b7812 */ /* 0x000fe200078efcff */
[----:B------:R-:W-:Y:S01]  /*0650*/  IMAD.X R15, R7, 0x1, R8, P0 ;  /* 0x00000001070f7824 */ /* 0x000fe200000e0608 */
[----:B------:R-:W-:Y:S01]  /*0660*/  IADD3 R7, PT, PT, -R157, R158, RZ ;  /* 0x0000009e9d077210 */ /* 0x000fe20007ffe1ff */
[----:B---3--:R-:W-:-:S03]  /*0670*/  IMAD.WIDE.U32 R14, R155, UR4, R14 ;  /* 0x000000049b0e7c25 */ /* 0x008fc6000f8e000e */
[-C--:B------:R-:W-:Y:S02]  /*0680*/  ISETP.GE.AND P0, PT, R144, R7.reuse, PT ;  /* 0x000000079000720c */ /* 0x080fe40003f06270 */
[----:B------:R-:W-:Y:S01]  /*0690*/  ISETP.GE.AND P1, PT, R10, R7, PT ;  /* 0x000000070a00720c */ /* 0x000fe20003f26270 */
[----:B------:R-:W-:-:S10]  /*06a0*/  IMAD R17, R155, UR5, R15 ;  /* 0x000000059b117c24 */ /* 0x000fd4000f8e020f */
[----:B----4-:R-:W-:Y:S05]  /*06b0*/  @P0 BRA `(.L_x_560) ;  /* 0x0000000000340947 */ /* 0x010fea0003800000 */
[----:B------:R-:W1:Y:S01]  /*06c0*/  LDCU UR8, c[0x0][0x440] ;  /* 0x00008800ff0877ac */ /* 0x000e620008000800 */
[----:B------:R-:W-:Y:S01]  /*06d0*/  IMAD.MOV.U32 R16, RZ, RZ, R14 ;  /* 0x000000ffff107224 */ /* 0x000fe200078e000e */
[----:B------:R-:W3:Y:S03]  /*06e0*/  LDCU.64 UR4, c[0x0][0x3f0] ;  /* 0x00007e00ff0477ac */ /* 0x000ee60008000a00 */
[----:B------:R-:W-:-:S04]  /*06f0*/  IMAD.WIDE.U32 R20, R144, R2, R16 ;  /* 0x0000000290147225 */ /* 0x000fc800078e0010 */
[----:B------:R-:W-:Y:S01]  /*0700*/  IMAD R8, R144, R3, R21 ;  /* 0x0000000390087224 */ /* 0x000fe200078e0215 */
[----:B-1----:R-:W-:Y:S02]  /*0710*/  ISETP.GE.AND P4, PT, R4, UR8, PT ;  /* 0x0000000804007c0c */ /* 0x002fe4000bf86270 */
[----:B------:R-:W-:Y:S02]  /*0720*/  ISETP.GE.AND P3, PT, R12, UR8, PT ;  /* 0x000000080c007c0c */ /* 0x000fe4000bf66270 */
[----:B------:R-:W-:Y:S02]  /*0730*/  ISETP.GE.AND P2, PT, R11, UR8, PT ;  /* 0x000000080b007c0c */ /* 0x000fe4000bf46270 */
[----:B---3--:R-:W-:-:S04]  /*0740*/  LEA R18, P0, R20, UR4, 0x1 ;  /* 0x0000000414127c11 */ /* 0x008fc8000f8008ff */
[----:B------:R-:W-:-:S05]  /*0750*/  LEA.HI.X R19, R20, UR5, R8, 0x1, P0 ;  /* 0x0000000514137c11 */ /* 0x000fca00080f0c08 */
[----:B------:R1:W-:Y:S04]  /*0760*/  @!P4 STG.E.128 desc[UR6][R18.64], RZ ;  /* 0x000000ff1200c986 */ /* 0x0003e8000c101d06 */
[----:B------:R1:W-:Y:S04]  /*0770*/  @!P3 STG.E.128 desc[UR6][R18.64+0x40], RZ ;  /* 0x000040ff1200b986 */ /* 0x0003e8000c101d06 */
[----:B------:R1:W-:Y:S02]  /*0780*/  @!P2 STG.E.128 desc[UR6][R18.64+0x80], RZ ;  /* 0x000080ff1200a986 */ /* 0x0003e4000c101d06 */
.L_x_560:
[----:B------:R-:W-:Y:S05]  /*0790*/  BSYNC.RECONVERGENT B0 ;  /* 0x0000000000007941 */ /* 0x000fea0003800200 */
.L_x_559:
        /* <DEDUP_REMOVED lines=19> */
.L_x_562:
[----:B------:R-:W-:Y:S05]  /*08d0*/  BSYNC.RECONVERGENT B0 ;  /* 0x0000000000007941 */ /* 0x000fea0003800200 */
.L_x_561:
[----:B------:R-:W4:Y:S01]  /*08e0*/  LDCU.64 UR4, c[0x0][0x420] ;  /* 0x00008400ff0477ac */ /* 0x000f220008000a00 */
[----:B------:R-:W-:Y:S01]  /*08f0*/  IMAD R6, R156, R6, R155 ;  /* 0x000000069c067224 */ /* 0x000fe200078e029b */
[----:B------:R-:W-:-:S03]  /*0900*/  ISETP.NE.AND P2, PT, R4, RZ, PT ;  /* 0x000000ff0400720c */ /* 0x000fc60003f45270 */
[----:B--2---:R-:W-:Y:S01]  /*0910*/  IMAD R157, R6, R0, R157 ;  /* 0x00000000069d7224 */ /* 0x004fe200078e029d */
[-C--:B------:R-:W-:Y:S02]  /*0920*/  ISETP.GE.OR P1, PT, R144, R7.reuse, P2 ;  /* 0x000000079000720c */ /* 0x080fe40001726670 */
[----:B------:R-:W-:Y:S02]  /*0930*/  ISETP.GE.OR P2, PT, R10, R7, P2 ;  /* 0x000000070a00720c */ /* 0x000fe40001746670 */
[----:B---3--:R-:W-:-:S04]  /*0940*/  IADD3 R3, P0, PT, R157, R144, RZ ;  /* 0x000000909d037210 */ /* 0x008fc80007f1e0ff */
[----:B------:R-:W-:Y:S02]  /*0950*/  LEA.HI.X.SX32 R0, R157, RZ, 0x1, P0 ;  /* 0x000000ff9d007211 */ /* 0x000fe400000f0eff */
[----:B----4-:R-:W-:-:S03]  /*0960*/  LEA R2, P0, R3, UR4, 0x2 ;  /* 0x0000000403027c11 */ /* 0x010fc6000f8010ff */
[----:B------:R-:W-:Y:S01]  /*0970*/  @!P1 IMAD.MOV.U32 R5, RZ, RZ, 0x7f800000 ;  /* 0x7f800000ff059424 */ /* 0x000fe200078e00ff */
[----:B------:R-:W-:-:S05]  /*0980*/  LEA.HI.X R3, R3, UR5, R0, 0x2, P0 ;  /* 0x0000000503037c11 */ /* 0x000fca00080f1400 */
[----:B------:R2:W-:Y:S01]  /*0990*/  @!P1 STG.E desc[UR6][R2.64], R5 ;  /* 0x0000000502009986 */ /* 0x0005e2000c101906 */
[----:B------:R-:W-:Y:S05]  /*09a0*/  @P2 EXIT ;  /* 0x000000000000294d */ /* 0x000fea0003800000 */
[----:B--2---:R-:W-:-:S05]  /*09b0*/  MOV R5, 0x7f800000 ;  /* 0x7f80000000057802 */ /* 0x004fca0000000f00 */
[----:B------:R-:W-:Y:S01]  /*09c0*/  STG.E desc[UR6][R2.64+0x80], R5 ;  /* 0x0000800502007986 */ /* 0x000fe2000c101906 */
[----:B------:R-:W-:Y:S05]  /*09d0*/  EXIT ;  /* 0x000000000000794d */ /* 0x000fea0003800000 */
.L_x_558:
        /* <DEDUP_REMOVED lines=11> */
.L_x_563:
[----:B------:R-:W-:Y:S05]  /*0a90*/  BRA.U !UP0, `(.L_x_564) ;  /* 0x0000000508a07547 */ /* 0x000fea000b800000 */
[----:B--2---:R-:W2:Y:S01]  /*0aa0*/  LDC R5, c[0x0][0x4f0] ;  /* 0x00013c00ff057b82 */ /* 0x004ea20000000800 */
[----:B------:R-:W-:Y:S01]  /*0ab0*/  LEA R8, R61, 0xffffff80, 0x7 ;  /* 0xffffff803d087811 */ /* 0x000fe200078e38ff */
[----:B------:R-:W3:Y:S03]  /*0ac0*/  LDCU.64 UR4, c[0x0][0x4e8] ;  /* 0x00009d00ff0477ac */ /* 0x000ee60008000a00 */
[----:B------:R-:W-:Y:S01]  /*0ad0*/  IABS R0, R8 ;  /* 0x0000000800007213 */ /* 0x000fe20000000000 */
[----:B------:R-:W4:Y:S01]  /*0ae0*/  LDCU.64 UR8, c[0x0][0x3a0] ;  /* 0x00007400ff0877ac */ /* 0x000f220008000a00 */
[----:B-1----:R-:W-:Y:S01]  /*0af0*/  MOV R10, RZ ;  /* 0x000000ff000a7202 */ /* 0x002fe20000000f00 */
[----:B------:R-:W1:Y:S01]  /*0b00*/  LDCU.64 UR14, c[0x0][0x3b8] ;  /* 0x00007700ff0e77ac */ /* 0x000e620008000a00 */
[----:B--2---:R-:W-:-:S04]  /*0b10*/  IABS R3, R5 ;  /* 0x0000000500037213 */ /* 0x004fc80000000000 */
[----:B-----5:R-:W2:Y:S08]  /*0b20*/  I2F.RP R4, R3 ;  /* 0x0000000300047306 */ /* 0x020eb00000209400 */
[----:B--2---:R-:W2:Y:S02]  /*0b30*/  MUFU.RCP R6, R4 ;  /* 0x0000000400067308 */ /* 0x004ea40000001000 */
[----:B--2---:R-:W-:-:S06]  /*0b40*/  IADD3 R6, PT, PT, R6, 0xffffffe, RZ ;  /* 0x0ffffffe06067810 */ /* 0x004fcc0007ffe0ff */
[----:B------:R-:W2:Y:S02]  /*0b50*/  F2I.FTZ.U32.TRUNC.NTZ R7, R6 ;  /* 0x0000000600077305 */ /* 0x000ea4000021f000 */
[----:B--2---:R-:W-:Y:S01]  /*0b60*/  IMAD.MOV R2, RZ, RZ, -R7 ;  /* 0x000000ffff027224 */ /* 0x004fe200078e0a07 */
[----:B------:R-:W-:-:S03]  /*0b70*/  MOV R6, RZ ;  /* 0x000000ff00067202 */ /* 0x000fc60000000f00 */
[----:B------:R-:W-:-:S04]  /*0b80*/  IMAD R2, R2, R3, RZ ;  /* 0x0000000302027224 */ /* 0x000fc800078e02ff */
[----:B------:R-:W-:-:S04]  /*0b90*/  IMAD.HI.U32 R7, R7, R2, R6 ;  /* 0x0000000207077227 */ /* 0x000fc800078e0006 */
[----:B------:R-:W-:-:S04]  /*0ba0*/  IMAD.MOV.U32 R2, RZ, RZ, R0 ;  /* 0x000000ffff027224 */ /* 0x000fc800078e0000 */
[----:B------:R-:W-:-:S04]  /*0bb0*/  IMAD.HI.U32 R4, R7, R2, RZ ;  /* 0x0000000207047227 */ /* 0x000fc800078e00ff */
[----:B---3--:R-:W-:Y:S01]  /*0bc0*/  IMAD.WIDE.U32 R6, R156, UR4, RZ ;  /* 0x000000049c067c25 */ /* 0x008fe2000f8e00ff */
[----:B------:R-:W-:-:S03]  /*0bd0*/  IADD3 R0, PT, PT, -R4, RZ, RZ ;  /* 0x000000ff04007210 */ /* 0x000fc60007ffe1ff */
[----:B------:R-:W-:Y:S01]  /*0be0*/  IMAD R161, R156, UR5, R7 ;  /* 0x000000059ca17c24 */ /* 0x000fe2000f8e0207 */
[----:B------:R-:W2:Y:S01]  /*0bf0*/  LDCU.64 UR4, c[0x0][0x3a8] ;  /* 0x00007500ff0477ac */ /* 0x000ea20008000a00 */
[----:B------:R-:W-:-:S05]  /*0c00*/  IMAD R0, R3, R0, R2 ;  /* 0x0000000003007224 */ /* 0x000fca00078e0202 */
[----:B------:R-:W-:-:S13]  /*0c10*/  ISETP.GT.U32.AND P3, PT, R3, R0, PT ;  /* 0x000000000300720c */ /* 0x000fda0003f64070 */
[----:B------:R-:W-:Y:S01]  /*0c20*/  @!P3 IMAD.IADD R0, R0, 0x1, -R3 ;  /* 0x000000010000b824 */ /* 0x000fe200078e0a03 */
[----:B------:R-:W-:Y:S02]  /*0c30*/  @!P3 IADD3 R4, PT, PT, R4, 0x1, RZ ;  /* 0x000000010404b810 */ /* 0x000fe40007ffe0ff */
[----:B------:R-:W-:Y:S02]  /*0c40*/  ISETP.NE.AND P3, PT, R5, RZ, PT ;  /* 0x000000ff0500720c */ /* 0x000fe40003f65270 */
[----:B------:R-:W-:Y:S02]  /*0c50*/  ISETP.GE.U32.AND P0, PT, R0, R3, PT ;  /* 0x000000030000720c */ /* 0x000fe40003f06070 */
[----:B------:R-:W-:-:S04]  /*0c60*/  LOP3.LUT R0, R8, R5, RZ, 0x3c, !PT ;  /* 0x0000000508007212 */ /* 0x000fc800078e3cff */
[----:B------:R-:W-:Y:S02]  /*0c70*/  ISETP.GE.AND P1, PT, R0, RZ, PT ;  /* 0x000000ff0000720c */ /* 0x000fe40003f26270 */
[----:B------:R-:W3:Y:S05]  /*0c80*/  LDC R0, c[0x0][0x3e8] ;  /* 0x0000fa00ff007b82 */ /* 0x000eea0000000800 */
[----:B------:R-:W-:Y:S01]  /*0c90*/  @P0 VIADD R4, R4, 0x1 ;  /* 0x0000000104040836 */ /* 0x000fe20000000000 */
[----:B------:R-:W-:-:S04]  /*0ca0*/  LEA R160, P0, R6, UR12, 0x2 ;  /* 0x0000000c06a07c11 */ /* 0x000fc8000f8010ff */
[----:B------:R-:W-:Y:S02]  /*0cb0*/  MOV R3, R4 ;  /* 0x0000000400037202 */ /* 0x000fe40000000f00 */
[----:B------:R-:W-:-:S03]  /*0cc0*/  LEA.HI.X R161, R6, UR13, R161, 0x2, P0 ;  /* 0x0000000d06a17c11 */ /* 0x000fc600080f14a1 */
[----:B------:R-:W-:Y:S01]  /*0cd0*/  @!P1 IMAD.MOV R3, RZ, RZ, -R3 ;  /* 0x000000ffff039224 */ /* 0x000fe200078e0a03 */
[----:B------:R-:W-:-:S05]  /*0ce0*/  @!P3 LOP3.LUT R3, RZ, R5, RZ, 0x33, !PT ;  /* 0x00000005ff03b212 */ /* 0x000fca00078e33ff */
[----:B------:R-:W-:-:S05]  /*0cf0*/  IMAD.WIDE R14, R3, 0x4, R160 ;  /* 0x00000004030e7825 */ /* 0x000fca00078e02a0 */
[----:B------:R-:W4:Y:S01]  /*0d00*/  LDG.E R6, desc[UR6][R14.64] ;  /* 0x000000060e067981 */ /* 0x000f22000c1e1900 */
[----:B---3--:R-:W-:Y:S01]  /*0d10*/  IABS R2, R0 ;  /* 0x0000000000027213 */ /* 0x008fe20000000000 */
[----:B------:R-:W-:-:S03]  /*0d20*/  IMAD.MOV R3, RZ, RZ, -R3 ;  /* 0x000000ffff037224 */ /* 0x000fc600078e0a03 */
[----:B------:R-:W3:Y:S01]  /*0d30*/  I2F.RP R12, R2 ;  /* 0x00000002000c7306 */ /* 0x000ee20000209400 */
[----:B------:R-:W-:-:S05]  /*0d40*/  IMAD R8, R5, R3, R8 ;  /* 0x0000000305087224 */ /* 0x000fca00078e0208 */
[----:B------:R-:W-:Y:S02]  /*0d50*/  SHF.R.S32.HI R5, RZ, 0x1f, R8 ;  /* 0x0000001fff057819 */ /* 0x000fe40000011408 */
[----:B---3--:R-:W3:Y:S02]  /*0d60*/  MUFU.RCP R11, R12 ;  /* 0x0000000c000b7308 */ /* 0x008ee40000001000 */
[----:B---3--:R-:W-:-:S06]  /*0d70*/  IADD3 R11, PT, PT, R11, 0xffffffe, RZ ;  /* 0x0ffffffe0b0b7810 */ /* 0x008fcc0007ffe0ff */
[----:B------:R-:W3:Y:S02]  /*0d80*/  F2I.FTZ.U32.TRUNC.NTZ R11, R11 ;  /* 0x0000000b000b7305 */ /* 0x000ee4000021f000 */
[----:B---3--:R-:W-:-:S04]  /*0d90*/  IMAD.MOV R4, RZ, RZ, -R11 ;  /* 0x000000ffff047224 */ /* 0x008fc800078e0a0b */
        /* <DEDUP_REMOVED lines=8> */
[----:B------:R-:W-:Y:S01]  /*0e20*/  @!P0 IMAD.IADD R9, R9, 0x1, -R2 ;  /* 0x0000000109098824 */ /* 0x000fe200078e0a02 */
[----:B------:R-:W-:-:S04]  /*0e30*/  @!P0 IADD3 R4, PT, PT, R4, 0x1, RZ ;  /* 0x0000000104048810 */ /* 0x000fc80007ffe0ff */
[----:B------:R-:W-:Y:S02]  /*0e40*/  ISETP.GE.U32.AND P1, PT, R9, R2, PT ;  /* 0x000000020900720c */ /* 0x000fe40003f26070 */
[----:B------:R-:W-:-:S04]  /*0e50*/  LOP3.LUT R2, R155, R0, RZ, 0x3c, !PT ;  /* 0x000000009b027212 */ /* 0x000fc800078e3cff */
[----:B------:R-:W-:-:S07]  /*0e60*/  ISETP.GE.AND P0, PT, R2, RZ, PT ;  /* 0x000000ff0200720c */ /* 0x000fce0003f06270 */
[----:B------:R-:W-:Y:S01]  /*0e70*/  @P1 VIADD R4, R4, 0x1 ;  /* 0x0000000104041836 */ /* 0x000fe20000000000 */
[----:B------:R-:W-:Y:S02]  /*0e80*/  ISETP.NE.AND P1, PT, R0, RZ, PT ;  /* 0x000000ff0000720c */ /* 0x000fe40003f25270 */
[----:B------:R-:W-:Y:S02]  /*0e90*/  LOP3.LUT R0, RZ, R0, RZ, 0x33, !PT ;  /* 0x00000000ff007212 */ /* 0x000fe400078e33ff */
[----:B----4-:R-:W-:Y:S01]  /*0ea0*/  SHF.R.S32.HI R7, RZ, 0x1f, R6 ;  /* 0x0000001fff077819 */ /* 0x010fe20000011406 */
[----:B------:R-:W-:-:S04]  /*0eb0*/  IMAD.WIDE.U32 R10, R6, UR8, RZ ;  /* 0x00000008060a7c25 */ /* 0x000fc8000f8e00ff */
[C---:B------:R-:W-:Y:S02]  /*0ec0*/  IMAD R9, R7.reuse, UR8, RZ ;  /* 0x0000000807097c24 */ /* 0x040fe4000f8e02ff */
[----:B--2---:R-:W-:Y:S02]  /*0ed0*/  IMAD R7, R7, UR4, RZ ;  /* 0x0000000407077c24 */ /* 0x004fe4000f8e02ff */
[C---:B------:R-:W-:Y:S01]  /*0ee0*/  IMAD R14, R6.reuse, UR9, R9 ;  /* 0x00000009060e7c24 */ /* 0x040fe2000f8e0209 */
[----:B------:R-:W2:Y:S01]  /*0ef0*/  LDCU.128 UR8, c[0x0][0x3d0] ;  /* 0x00007a00ff0877ac */ /* 0x000ea20008000c00 */
[C---:B------:R-:W-:Y:S02]  /*0f00*/  IMAD R12, R6.reuse, UR5, R7 ;  /* 0x00000005060c7c24 */ /* 0x040fe4000f8e0207 */
[----:B------:R-:W-:Y:S01]  /*0f10*/  IMAD.WIDE.U32 R6, R6, UR4, RZ ;  /* 0x0000000406067c25 */ /* 0x000fe2000f8e00ff */
[----:B------:R-:W3:Y:S01]  /*0f20*/  LDCU.64 UR4, c[0x0][0x3c0] ;  /* 0x00007800ff0477ac */ /* 0x000ee20008000a00 */
[----:B------:R-:W-:-:S02]  /*0f30*/  IADD3 R15, PT, PT, R11, R14, RZ ;  /* 0x0000000e0b0f7210 */ /* 0x000fc40007ffe0ff */
[----:B------:R-:W-:Y:S02]  /*0f40*/  MOV R11, R4 ;  /* 0x00000004000b7202 */ /* 0x000fe40000000f00 */
[----:B------:R-:W-:Y:S02]  /*0f50*/  IADD3 R13, PT, PT, R7, R12, RZ ;  /* 0x0000000c070d7210 */ /* 0x000fe40007ffe0ff */
[----:B------:R-:W-:Y:S01]  /*0f60*/  MOV R12, R6 ;  /* 0x00000006000c7202 */ /* 0x000fe20000000f00 */
[----:B-1----:R-:W-:Y:S01]  /*0f70*/  IMAD.U32 R6, RZ, RZ, UR14 ;  /* 0x0000000eff067e24 */ /* 0x002fe2000f8e00ff */
[----:B------:R-:W-:Y:S02]  /*0f80*/  @!P0 IADD3 R11, PT, PT, -R11, RZ, RZ ;  /* 0x000000ff0b0b8210 */ /* 0x000fe40007ffe1ff */
[----:B------:R-:W-:Y:S01]  /*0f90*/  MOV R14, R10 ;  /* 0x0000000a000e7202 */ /* 0x000fe20000000f00 */
[----:B------:R-:W-:Y:S01]  /*0fa0*/  IMAD R9, R5, R6, RZ ;  /* 0x0000000605097224 */ /* 0x000fe200078e02ff */
[----:B------:R-:W-:-:S02]  /*0fb0*/  MOV R7, UR15 ;  /* 0x0000000f00077c02 */ /* 0x000fc40008000f00 */
[----:B------:R-:W-:Y:S01]  /*0fc0*/  SEL R10, R0, R11, !P1 ;  /* 0x0000000b000a7207 */ /* 0x000fe20004800000 */
[----:B------:R-:W-:Y:S01]  /*0fd0*/  IMAD.WIDE.U32 R14, R8, R6, R14 ;  /* 0x00000006080e7225 */ /* 0x000fe200078e000e */
[----:B---3--:R-:W-:-:S03]  /*0fe0*/  MOV R3, UR5 ;  /* 0x0000000500037c02 */ /* 0x008fc60008000f00 */
[----:B------:R-:W-:Y:S02]  /*0ff0*/  IMAD.U32 R2, RZ, RZ, UR4 ;  /* 0x00000004ff027e24 */ /* 0x000fe4000f8e00ff */
[C---:B------:R-:W-:Y:S02]  /*1000*/  IMAD R9, R8.reuse, R7, R9 ;  /* 0x0000000708097224 */ /* 0x040fe400078e0209 */
[-C--:B------:R-:W-:Y:S02]  /*1010*/  IMAD R5, R5, R2.reuse, RZ ;  /* 0x0000000205057224 */ /* 0x080fe400078e02ff */
[----:B------:R-:W-:-:S04]  /*1020*/  IMAD.WIDE.U32 R12, R8, R2, R12 ;  /* 0x00000002080c7225 */ /* 0x000fc800078e000c */
[----:B------:R-:W-:Y:S01]  /*1030*/  IMAD R5, R8, R3, R5 ;  /* 0x0000000308057224 */ /* 0x000fe200078e0205 */
[----:B------:R-:W-:Y:S01]  /*1040*/  SHF.R.S32.HI R8, RZ, 0x1f, R10 ;  /* 0x0000001fff087819 */ /* 0x000fe2000001140a */
[----:B------:R-:W-:-:S03]  /*1050*/  IMAD.IADD R15, R15, 0x1, R9 ;  /* 0x000000010f0f7824 */ /* 0x000fc600078e0209 */
[----:B------:R-:W-:Y:S01]  /*1060*/  IADD3 R13, PT, PT, R13, R5, RZ ;  /* 0x000000050d0d7210 */ /* 0x000fe20007ffe0ff */
[C---:B--2---:R-:W-:Y:S02]  /*1070*/  IMAD R5, R8.reuse, UR8, RZ ;  /* 0x0000000808057c24 */ /* 0x044fe4000f8e02ff */
[----:B------:R-:W-:Y:S02]  /*1080*/  IMAD R9, R8, UR10, RZ ;  /* 0x0000000a08097c24 */ /* 0x000fe4000f8e02ff */
[C---:B------:R-:W-:Y:S02]  /*1090*/  IMAD R5, R10.reuse, UR9, R5 ;  /* 0x000000090a057c24 */ /* 0x040fe4000f8e0205 */
[----:B------:R-:W-:-:S04]  /*10a0*/  IMAD.WIDE.U32 R14, R10, UR8, R14 ;  /* 0x000000080a0e7c25 */ /* 0x000fc8000f8e000e */
[C---:B------:R-:W-:Y:S02]  /*10b0*/  IMAD R9, R10.reuse, UR11, R9 ;  /* 0x0000000b0a097c24 */ /* 0x040fe4000f8e0209 */
[----:B------:R-:W-:Y:S01]  /*10c0*/  IMAD.WIDE.U32 R10, R10, UR10, R12 ;  /* 0x0000000a0a0a7c25 */ /* 0x000fe2000f8e000c */
[----:B------:R-:W-:-:S03]  /*10d0*/  IADD3 R13, PT, PT, R15, R5, RZ ;  /* 0x000000050f0d7210 */ /* 0x000fc60007ffe0ff */
[----:B------:R-:W-:Y:S01]  /*10e0*/  IMAD.MOV.U32 R16, RZ, RZ, R14 ;  /* 0x000000ffff107224 */ /* 0x000fe200078e000e */
[----:B------:R-:W-:Y:S02]  /*10f0*/  IADD3 R12, PT, PT, R11, R9, RZ ;  /* 0x000000090b0c7210 */ /* 0x000fe40007ffe0ff */
[----:B------:R-:W-:Y:S01]  /*1100*/  MOV R14, R10 ;  /* 0x0000000a000e7202 */ /* 0x000fe20000000f00 */
[----:B------:R-:W-:Y:S06]  /*1110*/  BRA `(.L_x_565) ;  /* 0x0000000400607947 */ /* 0x000fec0003800000 */
.L_x_564:
[----:B------:R-:W-:-:S13]  /*1120*/  ISETP.NE.AND P0, PT, R9, -0x1, PT ;  /* 0xffffffff0900780c */ /* 0x000fda0003f05270 */
[----:B------:R-:W-:Y:S05]  /*1130*/  @P0 BRA `(.L_x_566) ;  /* 0x0000000000340947 */ /* 0x000fea0003800000 */
[----:B------:R-:W3:Y:S01]  /*1140*/  LDC.64 R6, c[0x0][0x3b8] ;  /* 0x0000ee00ff067b82 */ /* 0x000ee20000000a00 */
[----:B------:R-:W4:Y:S01]  /*1150*/  LDCU.64 UR4, c[0x0][0x3a0] ;  /* 0x00007400ff0477ac */ /* 0x000f220008000a00 */
[----:B------:R-:W-:-:S05]  /*1160*/  SHF.R.S32.HI R3, RZ, 0x1f, R0 ;  /* 0x0000001fff037819 */ /* 0x000fca0000011400 */
        /* <DEDUP_REMOVED lines=8> */
[----:B------:R-:W-:Y:S01]  /*11f0*/  IADD3 R13, PT, PT, R13, R3, RZ ;  /* 0x000000030d0d7210 */ /* 0x000fe20007ffe0ff */
[----:B------:R-:W-:Y:S05]  /*1200*/  BRA `(.L_x_567) ;  /* 0x0000000000187947 */ /* 0x000fea0003800000 */
.L_x_566:
[----:B------:R-:W3:Y:S01]  /*1210*/  LDC.64 R6, c[0x0][0x3b8] ;  /* 0x0000ee00ff067b82 */ /* 0x000ee20000000a00 */
[----:B------:R-:W-:-:S05]  /*1220*/  IADD3 R2, PT, PT, R0, R9, RZ ;  /* 0x0000000900027210 */ /* 0x000fca0007ffe0ff */
[C---:B---3--:R-:W-:Y:S02]  /*1230*/  IMAD R13, R2.reuse, R7, RZ ;  /* 0x00000007020d7224 */ /* 0x048fe400078e02ff */
[----:B------:R-:W-:-:S05]  /*1240*/  IMAD.WIDE.U32 R2, R2, R6, RZ ;  /* 0x0000000602027225 */ /* 0x000fca00078e00ff */
[----:B------:R-:W-:Y:S02]  /*1250*/  IADD3 R13, PT, PT, R3, R13, RZ ;  /* 0x0000000d030d7210 */ /* 0x000fe40007ffe0ff */
[----:B------:R-:W-:Y:S02]  /*1260*/  MOV R12, R2 ;  /* 0x00000002000c7202 */ /* 0x000fe40000000f00 */
.L_x_567:
        /* <DEDUP_REMOVED lines=13> */
[----:B------:R-:W-:Y:S06]  /*1340*/  BRA `(.L_x_569) ;  /* 0x0000000000187947 */ /* 0x000fec0003800000 */
.L_x_568:
[----:B------:R-:W3:Y:S01]  /*1350*/  LDC.64 R2, c[0x0][0x3c0] ;  /* 0x0000f000ff027b82 */ /* 0x000ee20000000a00 */
[----:B------:R-:W-:-:S05]  /*1360*/  IADD3 R0, PT, PT, R0, R9, RZ ;  /* 0x0000000900007210 */ /* 0x000fca0007ffe0ff */
[C---:B---3--:R-:W-:Y:S02]  /*1370*/  IMAD R15, R0.reuse, R3, RZ ;  /* 0x00000003000f7224 */ /* 0x048fe400078e02ff */
[----:B--2--5:R-:W-:-:S05]  /*1380*/  IMAD.WIDE.U32 R4, R0, R2, RZ ;  /* 0x0000000200047225 */ /* 0x024fca00078e00ff */
[----:B------:R-:W-:Y:S02]  /*1390*/  IADD3 R15, PT, PT, R5, R15, RZ ;  /* 0x0000000f050f7210 */ /* 0x000fe40007ffe0ff */
[----:B------:R-:W-:-:S07]  /*13a0*/  MOV R14, R4 ;  /* 0x00000004000e7202 */ /* 0x000fce0000000f00 */
.L_x_569:
[----:B------:R-:W2:Y:S01]  /*13b0*/  LDC R0, c[0x0][0x3e8] ;  /* 0x0000fa00ff007b82 */ /* 0x000ea20000000800 */
[----:B------:R-:W-:Y:S02]  /*13c0*/  MOV R20, R12 ;  /* 0x0000000c00147202 */ /* 0x000fe40000000f00 */
[----:B------:R-:W-:Y:S02]  /*13d0*/  CS2R R160, SRZ ;  /* 0x0000000000a07805 */ /* 0x000fe4000001ff00 */
[----:B------:R-:W-:Y:S02]  /*13e0*/  MOV R21, R13 ;  /* 0x0000000d00157202 */ /* 0x000fe40000000f00 */
[----:B--2---:R-:W-:-:S04]  /*13f0*/  IABS R5, R0 ;  /* 0x0000000000057213 */ /* 0x004fc80000000000 */
[----:B------:R-:W1:Y:S08]  /*1400*/  I2F.RP R16, R5 ;  /* 0x0000000500107306 */ /* 0x000e700000209400 */
[----:B-1----:R-:W1:Y:S02]  /*1410*/  MUFU.RCP R10, R16 ;  /* 0x00000010000a7308 */ /* 0x002e640000001000 */
[----:B-1----:R-:W-:-:S06]  /*1420*/  IADD3 R10, PT, PT, R10, 0xffffffe, RZ ;  /* 0x0ffffffe0a0a7810 */ /* 0x002fcc0007ffe0ff */
[----:B------:R-:W1:Y:S02]  /*1430*/  F2I.FTZ.U32.TRUNC.NTZ R11, R10 ;  /* 0x0000000a000b7305 */ /* 0x000e64000021f000 */
[----:B-1----:R-:W-:Y:S01]  /*1440*/  IMAD.MOV R4, RZ, RZ, -R11 ;  /* 0x000000ffff047224 */ /* 0x002fe200078e0a0b */
[----:B------:R-:W-:-:S03]  /*1450*/  MOV R10, RZ ;  /* 0x000000ff000a7202 */ /* 0x000fc60000000f00 */
[----:B------:R-:W-:Y:S01]  /*1460*/  IMAD R8, R4, R5, RZ ;  /* 0x0000000504087224 */ /* 0x000fe200078e02ff */
[----:B------:R-:W-:-:S03]  /*1470*/  IABS R4, R155 ;  /* 0x0000009b00047213 */ /* 0x000fc60000000000 */
[----:B------:R-:W-:Y:S02]  /*1480*/  IMAD.HI.U32 R8, R11, R8, R10 ;  /* 0x000000080b087227 */ /* 0x000fe400078e000a */
[----:B------:R-:W1:Y:S02]  /*1490*/  LDC.64 R10, c[0x0][0x3d8] ;  /* 0x0000f600ff0a7b82 */ /* 0x000e640000000a00 */
        /* <DEDUP_REMOVED lines=8> */
[----:B------:R-:W-:Y:S01]  /*1520*/  LOP3.LUT R5, R155, R0, RZ, 0x3c, !PT ;  /* 0x000000009b057212 */ /* 0x000fe200078e3cff */
[----:B------:R-:W2:Y:S03]  /*1530*/  LDC.64 R8, c[0x0][0x3d0] ;  /* 0x0000f400ff087b82 */ /* 0x000ea60000000a00 */
[----:B------:R-:W-:Y:S02]  /*1540*/  ISETP.GE.AND P0, PT, R5, RZ, PT ;  /* 0x000000ff0500720c */ /* 0x000fe40003f06270 */
[----:B------:R-:W-:-:S05]  /*1550*/  LEA R5, R61, 0xffffff80, 0x7 ;  /* 0xffffff803d057811 */ /* 0x000fca00078e38ff */
[----:B------:R-:W-:Y:S01]  /*1560*/  @P1 VIADD R4, R4, 0x1 ;  /* 0x0000000104041836 */ /* 0x000fe20000000000 */
[----:B------:R-:W-:Y:S01]  /*1570*/  ISETP.NE.AND P1, PT, R0, RZ, PT ;  /* 0x000000ff0000720c */ /* 0x000fe20003f25270 */
[C---:B------:R-:W-:Y:S01]  /*1580*/  IMAD.WIDE.U32 R14, R5.reuse, R2, R14 ;  /* 0x00000002050e7225 */ /* 0x040fe200078e000e */
[----:B------:R-:W-:Y:S02]  /*1590*/  LOP3.LUT R0, RZ, R0, RZ, 0x33, !PT ;  /* 0x00000000ff007212 */ /* 0x000fe400078e33ff */
[----:B------:R-:W-:Y:S01]  /*15a0*/  MOV R19, R4 ;  /* 0x0000000400137202 */ /* 0x000fe20000000f00 */
[----:B------:R-:W-:-:S04]  /*15b0*/  IMAD R15, R5, R3, R15 ;  /* 0x00000003050f7224 */ /* 0x000fc800078e020f */
[----:B------:R-:W-:-:S05]  /*15c0*/  @!P0 IMAD.MOV R19, RZ, RZ, -R19 ;  /* 0x000000ffff138224 */ /* 0x000fca00078e0a13 */
[----:B------:R-:W-:Y:S01]  /*15d0*/  SEL R12, R0, R19, !P1 ;  /* 0x00000013000c7207 */ /* 0x000fe20004800000 */
[----:B------:R-:W-:-:S03]  /*15e0*/  IMAD.WIDE.U32 R18, R5, R6, R20 ;  /* 0x0000000605127225 */ /* 0x000fc600078e0014 */
[----:B------:R-:W-:Y:S01]  /*15f0*/  SHF.R.S32.HI R13, RZ, 0x1f, R12 ;  /* 0x0000001fff0d7819 */ /* 0x000fe2000001140c */
[----:B------:R-:W-:Y:S02]  /*1600*/  IMAD R19, R5, R7, R19 ;  /* 0x0000000705137224 */ /* 0x000fe400078e0213 */
[----:B-1----:R-:W-:-:S04]  /*1610*/  IMAD.WIDE.U32 R14, R12, R10, R14 ;  /* 0x0000000a0c0e7225 */ /* 0x002fc800078e000e */
[C---:B------:R-:W-:Y:S02]  /*1620*/  IMAD R5, R13.reuse, R10, RZ ;  /* 0x0000000a0d057224 */ /* 0x040fe400078e02ff */
[-C--:B--2---:R-:W-:Y:S02]  /*1630*/  IMAD R13, R13, R8.reuse, RZ ;  /* 0x000000080d0d7224 */ /* 0x084fe400078e02ff */
[----:B------:R-:W-:-:S04]  /*1640*/  IMAD.WIDE.U32 R18, R12, R8, R18 ;  /* 0x000000080c127225 */ /* 0x000fc800078e0012 */
[C---:B------:R-:W-:Y:S01]  /*1650*/  IMAD R13, R12.reuse, R9, R13 ;  /* 0x000000090c0d7224 */ /* 0x040fe200078e020d */
[----:B------:R-:W-:Y:S01]  /*1660*/  MOV R16, R18 ;  /* 0x0000001200107202 */ /* 0x000fe20000000f00 */
[----:B------:R-:W-:-:S03]  /*1670*/  IMAD R5, R12, R11, R5 ;  /* 0x0000000b0c057224 */ /* 0x000fc600078e0205 */
[----:B------:R-:W-:Y:S01]  /*1680*/  IADD3 R13, PT, PT, R19, R13, RZ ;  /* 0x0000000d130d7210 */ /* 0x000fe20007ffe0ff */
[----:B------:R-:W-:-:S07]  /*1690*/  IMAD.IADD R12, R15, 0x1, R5 ;  /* 0x000000010f0c7824 */ /* 0x000fce00078e0205 */
.L_x_565:
[----:B------:R-:W-:Y:S01]  /*16a0*/  IMAD.MOV.U32 R5, RZ, RZ, RZ ;  /* 0x000000ffff057224 */ /* 0x000fe200078e00ff */
[----:B------:R-:W1:Y:S01]  /*16b0*/  LDC.64 R112, c[0x0][0x3b0] ;  /* 0x0000ec00ff707b82 */ /* 0x000e620000000a00 */
[----:B------:R-:W-:Y:S01]  /*16c0*/  IMAD.SHL.U32 R67, R144, 0x8, RZ ;  /* 0x0000000890437824 */ /* 0x000fe200078e00ff */
[----:B------:R-:W2:Y:S03]  /*16d0*/  LDCU.64 UR4, c[0x0][0x3c8] ;  /* 0x00007900ff0477ac */ /* 0x000ea60008000a00 */
[----:B------:R3:W5:Y:S01]  /*16e0*/  @P2 LDG.E R5, desc[UR6][R120.64] ;  /* 0x0000000678052981 */ /* 0x000762000c1e1900 */
[----:B------:R-:W-:Y:S01]  /*16f0*/  ISETP.NE.AND P2, PT, R154, -0x1, PT ;  /* 0xffffffff9a00780c */ /* 0x000fe20003f45270 */
[C---:B------:R-:W-:Y:S01]  /*1700*/  IMAD.SHL.U32 R45, R144.reuse, 0x20, RZ ;  /* 0x00000020902d7824 */ /* 0x040fe200078e00ff */
[----:B------:R-:W-:Y:S01]  /*1710*/  LOP3.LUT R118, R67, 0x18, RZ, 0xc0, !PT ;  /* 0x0000001843767812 */ /* 0x000fe200078ec0ff */
[C---:B------:R-:W-:Y:S01]  /*1720*/  IMAD.SHL.U32 R47, R144.reuse, 0x10, RZ ;  /* 0x00000010902f7824 */ /* 0x040fe200078e00ff */
[--C-:B------:R-:W-:Y:S01]  /*1730*/  SHF.R.U32.HI R114, RZ, 0x2, R144.reuse ;  /* 0x00000002ff727819 */ /* 0x100fe20000011690 */
[----:B------:R-:W-:Y:S01]  /*1740*/  IMAD.MOV.U32 R115, RZ, RZ, RZ ;  /* 0x000000ffff737224 */ /* 0x000fe200078e00ff */
[----:B------:R-:W-:Y:S01]  /*1750*/  LOP3.LUT R18, R45, 0x120, RZ, 0xc0, !PT ;  /* 0x000001202d127812 */ /* 0x000fe200078ec0ff */
[----:B------:R-:W4:Y:S01]  /*1760*/  LDCU.64 UR8, c[0x0][0x388] ;  /* 0x00007100ff0877ac */ /* 0x000f220008000a00 */
[----:B------:R-:W-:Y:S01]  /*1770*/  LOP3.LUT R10, R47, 0x100, RZ, 0xc0, !PT ;  /* 0x000001002f0a7812 */ /* 0x000fe200078ec0ff */
[----:B------:R-:W-:Y:S01]  /*1780*/  IMAD.SHL.U32 R105, R144, 0x4, RZ ;  /* 0x0000000490697824 */ /* 0x000fe200078e00ff */
[----:B------:R-:W-:Y:S01]  /*1790*/  LOP3.LUT R15, R45, 0xc0, RZ, 0xc0, !PT ;  /* 0x000000c02d0f7812 */ /* 0x000fe200078ec0ff */
[----:B------:R-:W-:Y:S01]  /*17a0*/  IMAD.SHL.U32 R60, R61, 0x80, RZ ;  /* 0x000000803d3c7824 */ /* 0x000fe200078e00ff */
[----:B------:R-:W-:Y:S01]  /*17b0*/  SHF.R.U32.HI R108, RZ, 0x1, R144 ;  /* 0x00000001ff6c7819 */ /* 0x000fe20000011690 */
[----:B------:R-:W2:Y:S01]  /*17c0*/  @!P2 LDC.64 R8, c[0x0][0x398] ;  /* 0x0000e600ff08ab82 */ /* 0x000ea20000000a00 */
[----:B------:R-:W-:Y:S01]  /*17d0*/  IADD3 R16, P3, PT, R118, R16, RZ ;  /* 0x0000001076107210 */ /* 0x000fe20007f7e0ff */
[----:B------:R-:W-:Y:S01]  /*17e0*/  IMAD.SHL.U32 R63, R6, 0x20, RZ ;  /* 0x00000020063f7824 */ /* 0x000fe200078e00ff */
[----:B------:R-:W-:Y:S01]  /*17f0*/  LOP3.LUT R19, R10, 0x20, R45, 0xf8, !PT ;  /* 0x000000200a137812 */ /* 0x000fe200078ef82d */
[----:B------:R-:W-:Y:S01]  /*1800*/  IMAD.WIDE.U32 R10, R17, 0x40, R114 ;  /* 0x00000040110a7825 */ /* 0x000fe200078e0072 */
[----:B------:R-:W-:-:S02]  /*1810*/  LOP3.LUT R47, R18, 0x3e00, R47, 0xf8, !PT ;  /* 0x00003e00122f7812 */ /* 0x000fc400078ef82f */
[C---:B------:R-:W-:Y:S01]  /*1820*/  LOP3.LUT R46, R15.reuse, 0x8, R144, 0xf8, !PT ;  /* 0x000000080f2e7812 */ /* 0x040fe200078ef890 */
[-C--:B-1----:R-:W-:Y:S01]  /*1830*/  @P2 IMAD.WIDE.U32 R20, R154, R112.reuse, RZ ;  /* 0x000000709a142225 */ /* 0x082fe200078e00ff */
[----:B------:R-:W-:Y:S02]  /*1840*/  LOP3.LUT R18, R15, 0x8, R108, 0xf8, !PT ;  /* 0x000000080f127812 */ /* 0x000fe400078ef86c */
[----:B------:R-:W-:Y:S01]  /*1850*/  SHF.L.U64.HI R84, R2, 0x5, R3 ;  /* 0x0000000502547819 */ /* 0x000fe20000010203 */
[----:B------:R-:W-:Y:S01]  /*1860*/  IMAD.X R17, RZ, RZ, R13, P3 ;  /* 0x000000ffff117224 */ /* 0x000fe200018e060d */
[--C-:B------:R-:W-:Y:S01]  /*1870*/  LOP3.LUT R46, R46, 0x18, R105.reuse, 0x78, !PT ;  /* 0x000000182e2e7812 */ /* 0x100fe200078e7869 */
[----:B------:R-:W-:Y:S01]  /*1880*/  IMAD R69, R11, R112, RZ ;  /* 0x000000700b457224 */ /* 0x000fe200078e02ff */
[----:B------:R-:W-:Y:S01]  /*1890*/  LOP3.LUT R18, R18, 0x18, R105, 0x78, !PT ;  /* 0x0000001812127812 */ /* 0x000fe200078e7869 */
[----:B------:R-:W-:Y:S01]  /*18a0*/  IMAD.WIDE.U32 R16, R114, R6, R16 ;  /* 0x0000000672107225 */ /* 0x000fe200078e0010 */
[----:B------:R-:W-:-:S02]  /*18b0*/  LOP3.LUT R105, R105, 0xc, RZ, 0xc0, !PT ;  /* 0x0000000c69697812 */ /* 0x000fc400078ec0ff */
[----:B------:R-:W-:Y:S01]  /*18c0*/  LOP3.LUT R46, R19, R46, RZ, 0xfc, !PT ;  /* 0x0000002e132e7212 */ /* 0x000fe200078efcff */
[----:B------:R-:W-:Y:S01]  /*18d0*/  IMAD R75, R114, R7, R17 ;  /* 0x00000007724b7224 */ /* 0x000fe200078e0211 */
[----:B------:R-:W-:Y:S01]  /*18e0*/  LOP3.LUT R47, R47, R18, RZ, 0xfc, !PT ;  /* 0x000000122f2f7212 */ /* 0x000fe200078efcff */
[----:B------:R-:W-:Y:S01]  /*18f0*/  IMAD.SHL.U32 R74, R16, 0x2, RZ ;  /* 0x00000002104a7824 */ /* 0x000fe200078e00ff */
[----:B------:R-:W-:Y:S01]  /*1900*/  LOP3.LUT R45, R18, 0x120, R45, 0xf8, !PT ;  /* 0x00000120122d7812 */ /* 0x000fe200078ef82d */
[----:B--2---:R-:W-:Y:S01]  /*1910*/  @!P2 IMAD.WIDE.U32 R22, R156, R8, RZ ;  /* 0x000000089c16a225 */ /* 0x004fe200078e00ff */
[----:B------:R-:W-:Y:S02]  /*1920*/  SHF.L.U64.HI R75, R16, 0x1, R75 ;  /* 0x00000001104b7819 */ /* 0x000fe4000001024b */
[----:B----4-:R-:W-:Y:S01]  /*1930*/  IADD3 R74, P3, PT, R74, UR8, RZ ;  /* 0x000000084a4a7c10 */ /* 0x010fe2000ff7e0ff */
[----:B------:R-:W-:Y:S01]  /*1940*/  @!P2 IMAD.MOV.U32 R8, RZ, RZ, R22 ;  /* 0x000000ffff08a224 */ /* 0x000fe200078e0016 */
[----:B------:R-:W-:Y:S01]  /*1950*/  SHF.L.U64.HI R64, R6, 0x5, R7 ;  /* 0x0000000506407819 */ /* 0x000fe20000010207 */
[----:B------:R-:W-:Y:S01]  /*1960*/  @P2 IMAD.MOV.U32 R8, RZ, RZ, R20 ;  /* 0x000000ffff082224 */ /* 0x000fe200078e0014 */
[----:B------:R-:W-:Y:S01]  /*1970*/  IADD3.X R75, PT, PT, R75, UR9, RZ, P3, !PT ;  /* 0x000000094b4b7c10 */ /* 0x000fe20009ffe4ff */
[----:B------:R-:W-:Y:S01]  /*1980*/  @!P2 IMAD R9, R156, R9, R23 ;  /* 0x000000099c09a224 */ /* 0x000fe200078e0217 */
[----:B------:R-:W-:Y:S01]  /*1990*/  LOP3.LUT R96, R67, 0x20, RZ, 0xc0, !PT ;  /* 0x0000002043607812 */ /* 0x000fe200078ec0ff */
[-C--:B------:R-:W-:Y:S01]  /*19a0*/  @P2 IMAD R9, R154, R113.reuse, R21 ;  /* 0x000000719a092224 */ /* 0x080fe200078e0215 */
[----:B------:R-:W-:Y:S01]  /*19b0*/  IADD3 R20, P4, PT, R118, R8, RZ ;  /* 0x0000000876147210 */ /* 0x000fe20007f9e0ff */
[----:B------:R-:W-:Y:S01]  /*19c0*/  IMAD R69, R10, R113, R69 ;  /* 0x000000710a457224 */ /* 0x000fe200078e0245 */
[----:B------:R-:W-:Y:S01]  /*19d0*/  IADD3 R14, P2, PT, R118, R14, RZ ;  /* 0x0000000e760e7210 */ /* 0x000fe20007f5e0ff */
[----:B------:R-:W1:Y:S01]  /*19e0*/  LDC R8, c[0x0][0x450] ;  /* 0x00011400ff087b82 */ /* 0x000e620000000800 */
[----:B------:R-:W-:Y:S01]  /*19f0*/  IMAD.SHL.U32 R89, R2, 0x20, RZ ;  /* 0x0000002002597824 */ /* 0x000fe200078e00ff */
[C---:B------:R-:W-:Y:S01]  /*1a00*/  LOP3.LUT R117, R118.reuse, 0x20, RZ, 0xfc, !PT ;  /* 0x0000002076757812 */ /* 0x040fe200078efcff */
[----:B------:R-:W-:Y:S01]  /*1a10*/  IMAD.X R21, RZ, RZ, R9, P4 ;  /* 0x000000ffff157224 */ /* 0x000fe200020e0609 */
[----:B------:R-:W-:Y:S01]  /*1a20*/  LOP3.LUT R116, R118, 0x40, RZ, 0xfc, !PT ;  /* 0x0000004076747812 */ /* 0x000fe200078efcff */
[----:B------:R-:W-:-:S02]  /*1a30*/  IMAD.X R15, RZ, RZ, R12, P2 ;  /* 0x000000ffff0f7224 */ /* 0x000fc400010e060c */
[----:B------:R-:W-:-:S04]  /*1a40*/  IMAD.WIDE.U32 R12, R155, UR4, R20 ;  /* 0x000000049b0c7c25 */ /* 0x000fc8000f8e0014 */
[----:B------:R-:W-:Y:S01]  /*1a50*/  IMAD R13, R155, UR5, R13 ;  /* 0x000000059b0d7c24 */ /* 0x000fe2000f8e020d */
[----:B------:R-:W2:Y:S01]  /*1a60*/  LDCU.64 UR4, c[0x0][0x390] ;  /* 0x00007200ff0477ac */ /* 0x000ea20008000a00 */
[----:B------:R-:W-:-:S04]  /*1a70*/  IMAD.WIDE.U32 R14, R114, R2, R14 ;  /* 0x00000002720e7225 */ /* 0x000fc800078e000e */
[----:B------:R-:W-:Y:S01]  /*1a80*/  IMAD R71, R114, R3, R15 ;  /* 0x0000000372477224 */ /* 0x000fe200078e020f */
[----:B------:R-:W-:Y:S01]  /*1a90*/  SHF.R.S32.HI R3, RZ, 0x1f, R70 ;  /* 0x0000001fff037819 */ /* 0x000fe20000011446 */
[----:B------:R-:W-:Y:S02]  /*1aa0*/  IMAD.SHL.U32 R72, R14, 0x2, RZ ;  /* 0x000000020e487824 */ /* 0x000fe400078e00ff */
[----:B------:R-:W-:Y:S01]  /*1ab0*/  IMAD.WIDE.U32 R112, R10, R112, R12 ;  /* 0x000000700a707225 */ /* 0x000fe200078e000c */
[----:B------:R-:W-:Y:S02]  /*1ac0*/  LEA.HI R3, R3, R70, RZ, 0x7 ;  /* 0x0000004603037211 */ /* 0x000fe400078f38ff */
[----:B------:R-:W-:Y:S01]  /*1ad0*/  SHF.L.U64.HI R71, R14, 0x1, R71 ;  /* 0x000000010e477819 */ /* 0x000fe20000010247 */
[----:B------:R-:W-:Y:S01]  /*1ae0*/  VIADD R62, R60, 0xffffff80 ;  /* 0xffffff803c3e7836 */ /* 0x000fe20000000000 */
[----:B------:R-:W-:Y:S01]  /*1af0*/  SHF.R.S32.HI R68, RZ, 0x7, R3 ;  /* 0x00000007ff447819 */ /* 0x000fe20000011403 */
[----:B------:R-:W-:Y:S01]  /*1b00*/  IMAD.MOV.U32 R150, RZ, RZ, R74 ;  /* 0x000000ffff967224 */ /* 0x000fe200078e004a */
[----:B-1----:R-:W-:Y:S01]  /*1b10*/  LEA.HI R107, R8, R8, RZ, 0x1 ;  /* 0x00000008086b7211 */ /* 0x002fe200078f08ff */
[----:B------:R-:W-:Y:S01]  /*1b20*/  IMAD.MOV.U32 R149, RZ, RZ, R75 ;  /* 0x000000ffff957224 */ /* 0x000fe200078e004b */
[----:B--2---:R-:W-:Y:S01]  /*1b30*/  IADD3 R72, P2, PT, R72, UR4, RZ ;  /* 0x0000000448487c10 */ /* 0x004fe2000ff5e0ff */
[----:B------:R-:W-:Y:S01]  /*1b40*/  IMAD.IADD R69, R113, 0x1, R69 ;  /* 0x0000000171457824 */ /* 0x000fe200078e0245 */
[----:B------:R-:W-:-:S02]  /*1b50*/  SHF.R.S32.HI R107, RZ, 0x1, R107 ;  /* 0x00000001ff6b7819 */ /* 0x000fc4000001146b */
[----:B------:R-:W-:Y:S01]  /*1b60*/  IADD3.X R71, PT, PT, R71, UR5, RZ, P2, !PT ;  /* 0x0000000547477c10 */ /* 0x000fe200097fe4ff */
[----:B------:R-:W-:Y:S01]  /*1b70*/  IMAD.MOV.U32 R152, RZ, RZ, R72 ;  /* 0x000000ffff987224 */ /* 0x000fe200078e0048 */
[----:B------:R-:W-:Y:S01]  /*1b80*/  ISETP.GE.AND P2, PT, R68, R61, PT ;  /* 0x0000003d4400720c */ /* 0x000fe20003f46270 */
[----:B------:R-:W-:Y:S02]  /*1b90*/  IMAD R106, R114, R107, R105 ;  /* 0x0000006b726a7224 */ /* 0x000fe400078e0269 */
[----:B------:R-:W-:Y:S02]  /*1ba0*/  IMAD.MOV.U32 R153, RZ, RZ, R71 ;  /* 0x000000ffff997224 */ /* 0x000fe400078e0047 */
[--C-:B------:R-:W-:Y:S01]  /*1bb0*/  IMAD.IADD R105, R105, 0x1, R106.reuse ;  /* 0x0000000169697824 */ /* 0x100fe200078e026a */
[----:B------:R-:W-:-:S04]  /*1bc0*/  SHF.R.S32.HI R94, RZ, 0x1f, R106 ;  /* 0x0000001fff5e7819 */ /* 0x000fc8000001146a */
[----:B------:R-:W-:-:S03]  /*1bd0*/  SHF.R.S32.HI R92, RZ, 0x1f, R105 ;  /* 0x0000001fff5c7819 */ /* 0x000fc60000011469 */
[----:B---3--:R-:W-:Y:S05]  /*1be0*/  @P2 BRA `(.L_x_570) ;  /* 0x0000008800802947 */ /* 0x008fea0003800000 */
[----:B------:R-:W1:Y:S01]  /*1bf0*/  LDC.64 R2, c[0x0][0x4a0] ;  /* 0x00012800ff027b82 */ /* 0x000e620000000a00 */
[----:B------:R-:W2:Y:S01]  /*1c00*/  LDCU.128 UR16, c[0x0][0x4b0] ;  /* 0x00009600ff1077ac */ /* 0x000ea20008000c00 */
[----:B------:R-:W-:Y:S01]  /*1c10*/  IMAD.MOV.U32 R119, RZ, RZ, RZ ;  /* 0x000000ffff777224 */ /* 0x000fe200078e00ff */
[----:B------:R-:W-:Y:S01]  /*1c20*/  VIMNMX R68, PT, PT, RZ, R68, !PT ;  /* 0x00000044ff447248 */ /* 0x000fe20007fe0100 */
[----:B------:R-:W-:Y:S01]  /*1c30*/  @!P0 IMAD.MOV R4, RZ, RZ, -R4 ;  /* 0x000000ffff048224 */ /* 0x000fe200078e0a04 */
[----:B------:R-:W3:Y:S01]  /*1c40*/  LDCU.128 UR12, c[0x0][0x4c0] ;  /* 0x00009800ff0c77ac */ /* 0x000ee20008000c00 */
[----:B-----5:R-:W-:Y:S01]  /*1c50*/  IMAD.IADD R48, R62, 0x1, R5 ;  /* 0x000000013e307824 */ /* 0x020fe200078e0205 */
[----:B------:R-:W-:Y:S01]  /*1c60*/  IADD3 R66, PT, PT, R114, 0x20, RZ ;  /* 0x0000002072427810 */ /* 0x000fe20007ffe0ff */
[----:B------:R-:W4:Y:S01]  /*1c70*/  LDC.64 R90, c[0x0][0x4a8] ;  /* 0x00012a00ff5a7b82 */ /* 0x000f220000000a00 */
[----:B------:R-:W2:Y:S01]  /*1c80*/  LDCU.128 UR8, c[0x0][0x490] ;  /* 0x00009200ff0877ac */ /* 0x000ea20008000c00 */
[----:B------:R-:W-:Y:S01]  /*1c90*/  SEL R0, R0, R4, !P1 ;  /* 0x0000000400007207 */ /* 0x000fe20004800000 */
[----:B------:R-:W-:Y:S01]  /*1ca0*/  IMAD R48, R48, R107, RZ ;  /* 0x0000006b30307224 */ /* 0x000fe200078e02ff */
[----:B------:R-:W-:Y:S01]  /*1cb0*/  IADD3 R102, PT, PT, R114, 0x60, RZ ;  /* 0x0000006072667810 */ /* 0x000fe20007ffe0ff */
[----:B------:R-:W3:Y:S01]  /*1cc0*/  LDCU.64 UR4, c[0x0][0x488] ;  /* 0x00009100ff0477ac */ /* 0x000ee20008000a00 */
[C---:B------:R-:W-:Y:S01]  /*1cd0*/  IMAD.SHL.U32 R103, R107.reuse, 0x20, RZ ;  /* 0x000000206b677824 */ /* 0x040fe200078e00ff */
[----:B------:R-:W-:Y:S01]  /*1ce0*/  MOV R98, R62 ;  /* 0x0000003e00627202 */ /* 0x000fe20000000f00 */
[C---:B------:R-:W-:Y:S01]  /*1cf0*/  IMAD R101, R107.reuse, 0x60, RZ ;  /* 0x000000606b657824 */ /* 0x040fe200078e02ff */
[----:B------:R-:W-:Y:S01]  /*1d00*/  UMOV UR20, URZ ;  /* 0x000000ff00147c82 */ /* 0x000fe20008000000 */
[----:B------:R-:W-:-:S02]  /*1d10*/  IMAD.SHL.U32 R100, R107, 0x40, RZ ;  /* 0x000000406b647824 */ /* 0x000fc400078e00ff */
[----:B------:R-:W-:Y:S01]  /*1d20*/  VIADD R104, R114, 0x40 ;  /* 0x0000004072687836 */ /* 0x000fe20000000000 */
[----:B------:R-:W-:Y:S01]  /*1d30*/  SHF.R.S32.HI R86, RZ, 0x1f, R101 ;  /* 0x0000001fff567819 */ /* 0x000fe20000011465 */
[----:B------:R-:W-:Y:S01]  /*1d40*/  IMAD R99, R61, -0x80, R70 ;  /* 0xffffff803d637824 */ /* 0x000fe200078e0246 */
[----:B------:R-:W-:Y:S01]  /*1d50*/  SHF.R.S32.HI R88, RZ, 0x1f, R100 ;  /* 0x0000001fff587819 */ /* 0x000fe20000011464 */
[----:B-1----:R-:W-:Y:S01]  /*1d60*/  IMAD.WIDE.U32 R6, R156, R2, R118 ;  /* 0x000000029c067225 */ /* 0x002fe200078e0076 */
[----:B------:R-:W-:-:S03]  /*1d70*/  IADD3 R2, P0, PT, -R70, R114, RZ ;  /* 0x0000007246027210 */ /* 0x000fc60007f1e1ff */
[C---:B------:R-:W-:Y:S01]  /*1d80*/  IMAD R7, R156.reuse, R3, R7 ;  /* 0x000000039c077224 */ /* 0x040fe200078e0207 */
[----:B------:R-:W-:Y:S01]  /*1d90*/  SHF.R.S32.HI R3, RZ, 0x1f, R0 ;  /* 0x0000001fff037819 */ /* 0x000fe20000011400 */
[----:B--2---:R-:W-:Y:S01]  /*1da0*/  IMAD.WIDE.U32 R8, R156, UR10, R118 ;  /* 0x0000000a9c087c25 */ /* 0x004fe2000f8e0076 */
[----:B----4-:R-:W-:-:S03]  /*1db0*/  SHF.L.U32 R85, R90, 0x7, RZ ;  /* 0x000000075a557819 */ /* 0x010fc600000006ff */
[----:B------:R-:W-:-:S04]  /*1dc0*/  IMAD.WIDE.U32 R10, R62, UR16, R6 ;  /* 0x000000103e0a7c25 */ /* 0x000fc8000f8e0006 */
[C---:B---3--:R-:W-:Y:S02]  /*1dd0*/  IMAD R7, R3.reuse, UR12, RZ ;  /* 0x0000000c03077c24 */ /* 0x048fe4000f8e02ff */
[----:B------:R-:W-:Y:S02]  /*1de0*/  IMAD R11, R62, UR17, R11 ;  /* 0x000000113e0b7c24 */ /* 0x000fe4000f8e020b */
[C---:B------:R-:W-:Y:S02]  /*1df0*/  IMAD R12, R0.reuse, UR13, R7 ;  /* 0x0000000d000c7c24 */ /* 0x040fe4000f8e0207 */
[----:B------:R-:W-:Y:S01]  /*1e00*/  IMAD.WIDE.U32 R6, R0, UR12, R10 ;  /* 0x0000000c00067c25 */ /* 0x000fe2000f8e000a */
[----:B------:R-:W-:Y:S01]  /*1e10*/  SHF.R.S32.HI R11, RZ, 0x1f, R70 ;  /* 0x0000001fff0b7819 */ /* 0x000fe20000011446 */
[----:B------:R-:W1:Y:S02]  /*1e20*/  LDCU.64 UR12, c[0x0][0x4e0] ;  /* 0x00009c00ff0c77ac */ /* 0x000e640008000a00 */
[----:B------:R-:W-:Y:S01]  /*1e30*/  IMAD R3, R3, UR18, RZ ;  /* 0x0000001203037c24 */ /* 0x000fe2000f8e02ff */
[----:B------:R-:W-:Y:S01]  /*1e40*/  IADD3 R13, PT, PT, R7, R12, RZ ;  /* 0x0000000c070d7210 */ /* 0x000fe20007ffe0ff */
[----:B------:R-:W-:Y:S01]  /*1e50*/  IMAD R9, R156, UR11, R9 ;  /* 0x0000000b9c097c24 */ /* 0x000fe2000f8e0209 */
[----:B------:R-:W-:Y:S01]  /*1e60*/  IADD3.X R11, PT, PT, RZ, ~R11, RZ, P0, !PT ;  /* 0x8000000bff0b7210 */ /* 0x000fe200007fe4ff */
[----:B------:R-:W-:Y:S01]  /*1e70*/  IMAD.MOV.U32 R12, RZ, RZ, R6 ;  /* 0x000000ffff0c7224 */ /* 0x000fe200078e0006 */
[----:B------:R-:W-:Y:S01]  /*1e80*/  IADD3 R78, P0, PT, R48, R105, RZ ;  /* 0x00000069304e7210 */ /* 0x000fe20007f1e0ff */
[----:B------:R-:W-:Y:S01]  /*1e90*/  IMAD R6, R0, UR19, R3 ;  /* 0x0000001300067c24 */ /* 0x000fe2000f8e0203 */
[----:B------:R-:W-:Y:S01]  /*1ea0*/  SHF.R.S32.HI R3, RZ, 0x1f, R48 ;  /* 0x0000001fff037819 */ /* 0x000fe20000011430 */
[----:B------:R-:W-:Y:S01]  /*1eb0*/  IMAD.WIDE.U32 R8, R62, R90, R8 ;  /* 0x0000005a3e087225 */ /* 0x000fe200078e0008 */
[----:B------:R-:W-:Y:S01]  /*1ec0*/  IADD3 R48, P1, PT, R48, R106, RZ ;  /* 0x0000006a30307210 */ /* 0x000fe20007f3e0ff */
[----:B------:R-:W2:Y:S02]  /*1ed0*/  LDCU.64 UR10, c[0x0][0x4d0] ;  /* 0x00009a00ff0a77ac */ /* 0x000ea40008000a00 */
[----:B------:R-:W-:-:S02]  /*1ee0*/  IMAD.X R79, R3, 0x1, R92, P0 ;  /* 0x00000001034f7824 */ /* 0x000fc400000e065c */
[-C--:B------:R-:W-:Y:S01]  /*1ef0*/  IMAD R9, R62, R91.reuse, R9 ;  /* 0x0000005b3e097224 */ /* 0x080fe200078e0209 */
[----:B------:R-:W3:Y:S01]  /*1f00*/  LDCU.U8 UR19, c[0x0][0x533] ;  /* 0x0000a660ff1377ac */ /* 0x000ee20008000000 */
[----:B------:R-:W-:Y:S01]  /*1f10*/  IMAD.X R3, R3, 0x1, R94, P1 ;  /* 0x0000000103037824 */ /* 0x000fe200008e065e */
[----:B------:R-:W-:Y:S01]  /*1f20*/  SHF.L.U64.HI R79, R78, 0x1, R79 ;  /* 0x000000014e4f7819 */ /* 0x000fe2000001024f */
[----:B------:R-:W-:Y:S01]  /*1f30*/  IMAD.WIDE.U32 R8, R0, UR18, R8 ;  /* 0x0000001200087c25 */ /* 0x000fe2000f8e0008 */
[----:B------:R-:W-:Y:S02]  /*1f40*/  USHF.L.U32 UR18, UR16, 0x7, URZ ;  /* 0x0000000710127899 */ /* 0x000fe400080006ff */
[C---:B------:R-:W-:Y:S01]  /*1f50*/  SHF.L.U64.HI R0, R48.reuse, 0x1, R3 ;  /* 0x0000000130007819 */ /* 0x040fe20000010203 */
[----:B------:R-:W-:Y:S01]  /*1f60*/  IMAD.SHL.U32 R48, R48, 0x2, RZ ;  /* 0x0000000230307824 */ /* 0x000fe200078e00ff */
[----:B------:R-:W-:Y:S01]  /*1f70*/  IADD3 R7, PT, PT, R9, R6, RZ ;  /* 0x0000000609077210 */ /* 0x000fe20007ffe0ff */
[C---:B------:R-:W-:Y:S01]  /*1f80*/  IMAD R77, R11.reuse, UR16, RZ ;  /* 0x000000100b4d7c24 */ /* 0x040fe2000f8e02ff */
[----:B------:R-:W-:Y:S01]  /*1f90*/  MOV R6, R8 ;  /* 0x0000000800067202 */ /* 0x000fe20000000f00 */
[----:B------:R-:W-:Y:S01]  /*1fa0*/  IMAD.WIDE.U32 R4, R2, UR16, R12 ;  /* 0x0000001002047c25 */ /* 0x000fe2000f8e000c */
[----:B------:R-:W-:Y:S01]  /*1fb0*/  IADD3 R12, P0, PT, R48, UR14, RZ ;  /* 0x0000000e300c7c10 */ /* 0x000fe2000ff1e0ff */
[----:B------:R-:W4:Y:S02]  /*1fc0*/  LDCU UR16, c[0x0][0x440] ;  /* 0x00008800ff1077ac */ /* 0x000f240008000800 */
[----:B------:R-:W-:Y:S01]  /*1fd0*/  IMAD R77, R2, UR17, R77 ;  /* 0x00000011024d7c24 */ /* 0x000fe2000f8e024d */
[----:B------:R-:W-:Y:S01]  /*1fe0*/  IADD3.X R13, PT, PT, R0, UR15, RZ, P0, !PT ;  /* 0x0000000f000d7c10 */ /* 0x000fe200087fe4ff */
[----:B------:R-:W1:Y:S01]  /*1ff0*/  LDCU UR17, c[0x0][0x450] ;  /* 0x00008a00ff1177ac */ /* 0x000e620008000800 */
[----:B--2---:R-:W-:Y:S01]  /*2000*/  IADD3 R48, P0, PT, R48, UR10, RZ ;  /* 0x0000000a30307c10 */ /* 0x004fe2000ff1e0ff */
[-C--:B------:R-:W-:Y:S01]  /*2010*/  IMAD R11, R11, R90.reuse, RZ ;  /* 0x0000005a0b0b7224 */ /* 0x080fe200078e02ff */
[----:B------:R-:W-:Y:S01]  /*2020*/  LEA R76, P3, R4, UR8, 0x1 ;  /* 0x00000008044c7c11 */ /* 0x000fe2000f8608ff */
[----:B------:R-:W-:Y:S01]  /*2030*/  IMAD.SHL.U32 R78, R78, 0x2, RZ ;  /* 0x000000024e4e7824 */ /* 0x000fe200078e00ff */
[----:B------:R-:W-:Y:S01]  /*2040*/  IADD3.X R49, PT, PT, R0, UR11, RZ, P0, !PT ;  /* 0x0000000b00317c10 */ /* 0x000fe200087fe4ff */
[C---:B------:R-:W-:Y:S01]  /*2050*/  IMAD R11, R2.reuse, R91, R11 ;  /* 0x0000005b020b7224 */ /* 0x040fe200078e020b */
[----:B------:R-:W-:Y:S01]  /*2060*/  IADD3 R0, P0, PT, RZ, -UR20, RZ ;  /* 0x80000014ff007c10 */ /* 0x000fe2000ff1e0ff */
[----:B------:R-:W-:Y:S01]  /*2070*/  IMAD.WIDE.U32 R2, R2, R90, R6 ;  /* 0x0000005a02027225 */ /* 0x000fe200078e0006 */
[----:B------:R-:W-:Y:S01]  /*2080*/  IADD3 R80, P1, PT, R78, UR14, RZ ;  /* 0x0000000e4e507c10 */ /* 0x000fe2000ff3e0ff */
[----:B---3--:R-:W-:Y:S01]  /*2090*/  UISETP.NE.AND UP0, UPT, UR19, URZ, UPT ;  /* 0x000000ff1300728c */ /* 0x008fe2000bf05270 */
[C---:B------:R-:W-:Y:S01]  /*20a0*/  SHF.L.U64.HI R91, R90.reuse, 0x5, R91 ;  /* 0x000000055a5b7819 */ /* 0x040fe2000001025b */
[----:B------:R-:W-:Y:S01]  /*20b0*/  IMAD.X R85, RZ, RZ, ~R85, P0 ;  /* 0x000000ffff557224 */ /* 0x000fe200000e0e55 */
[----:B------:R-:W-:Y:S01]  /*20c0*/  IADD3 R11, PT, PT, R3, R11, RZ ;  /* 0x0000000b030b7210 */ /* 0x000fe20007ffe0ff */
[----:B------:R-:W-:Y:S01]  /*20d0*/  IMAD.IADD R77, R5, 0x1, R77 ;  /* 0x00000001054d7824 */ /* 0x000fe200078e024d */
[----:B------:R-:W-:Y:S01]  /*20e0*/  IADD3.X R3, PT, PT, RZ, ~UR18, RZ, P0, !PT ;  /* 0x80000012ff037c10 */ /* 0x000fe200087fe4ff */
[----:B------:R-:W-:Y:S01]  /*20f0*/  IMAD.SHL.U32 R93, R90, 0x20, RZ ;  /* 0x000000205a5d7824 */ /* 0x000fe200078e00ff */
[----:B------:R-:W-:Y:S01]  /*2100*/  IADD3.X R81, PT, PT, R79, UR15, RZ, P1, !PT ;  /* 0x0000000f4f517c10 */ /* 0x000fe20008ffe4ff */
[----:B------:R-:W-:Y:S01]  /*2110*/  IMAD R97, R61, -0x80, R65 ;  /* 0xffffff803d617824 */ /* 0x000fe200078e0241 */
[----:B------:R-:W-:Y:S01]  /*2120*/  LEA R10, P2, R2, UR4, 0x1 ;  /* 0x00000004020a7c11 */ /* 0x000fe2000f8408ff */
[----:B------:R-:W-:Y:S01]  /*2130*/  IMAD.MOV.U32 R95, RZ, RZ, R61 ;  /* 0x000000ffff5f7224 */ /* 0x000fe200078e003d */
[----:B------:R-:W-:Y:S01]  /*2140*/  IADD3 R78, P1, PT, R78, UR10, RZ ;  /* 0x0000000a4e4e7c10 */ /* 0x000fe2000ff3e0ff */
[----:B------:R-:W2:Y:S01]  /*2150*/  LDCU.64 UR14, c[0x0][0x3c0] ;  /* 0x00007800ff0e77ac */ /* 0x000ea20008000a00 */
[----:B------:R-:W-:-:S02]  /*2160*/  SHF.R.S64 R87, R0, 0x1f, R85 ;  /* 0x0000001f00577819 */ /* 0x000fc40000001055 */
[----:B------:R-:W-:Y:S02]  /*2170*/  SHF.R.S32.HI R90, RZ, 0x1f, R103 ;  /* 0x0000001fff5a7819 */ /* 0x000fe40000011467 */
[----:B-1----:R-:W-:Y:S02]  /*2180*/  MOV R9, UR17 ;  /* 0x0000001100097c02 */ /* 0x002fe40008000f00 */
[--C-:B------:R-:W-:Y:S02]  /*2190*/  SHF.R.S64 R83, R0, 0x1f, R3.reuse ;  /* 0x0000001f00537819 */ /* 0x100fe40000001003 */
[----:B------:R-:W-:Y:S02]  /*21a0*/  SHF.R.S32.HI R82, RZ, 0x1f, R3 ;  /* 0x0000001fff527819 */ /* 0x000fe40000011403 */
[----:B------:R-:W-:Y:S02]  /*21b0*/  SHF.R.S32.HI R85, RZ, 0x1f, R85 ;  /* 0x0000001fff557819 */ /* 0x000fe40000011455 */
[----:B------:R-:W-:-:S02]  /*21c0*/  LEA.HI.X R77, R4, UR9, R77, 0x1, P3 ;  /* 0x00000009044d7c11 */ /* 0x000fc400098f0c4d */
[----:B------:R-:W-:Y:S01]  /*21d0*/  LEA.HI.X R11, R2, UR5, R11, 0x1, P2 ;  /* 0x00000005020b7c11 */ /* 0x000fe200090f0c0b */
[----:B------:R-:W1:Y:S01]  /*21e0*/  LDCU.64 UR4, c[0x0][0x3b8] ;  /* 0x00007700ff0477ac */ /* 0x000e620008000a00 */
[----:B------:R-:W-:Y:S01]  /*21f0*/  IADD3.X R79, PT, PT, R79, UR11, RZ, P1, !PT ;  /* 0x0000000b4f4f7c10 */ /* 0x000fe20008ffe4ff */
[----:B--2-4-:R-:W3:Y:S06]  /*2200*/  LDCU.128 UR8, c[0x0][0x3a0] ;  /* 0x00007400ff0877ac */ /* 0x014eec0008000c00 */
.L_x_638:
[----:B------:R-:W-:Y:S01]  /*2210*/  VIADD R97, R97, 0x80 ;  /* 0x0000008061617836 */ /* 0x000fe20000000000 */
[----:B------:R-:W-:Y:S01]  /*2220*/  BSSY.RECONVERGENT B0, `(.L_x_571) ;  /* 0x0000014000007945 */ /* 0x000fe20003800200 */
[----:B------:R-:W-:Y:S03]  /*2230*/  VIADD R99, R99, 0x80 ;  /* 0x0000008063637836 */ /* 0x000fe60000000000 */
[-C--:B------:R-:W-:Y:S02]  /*2240*/  ISETP.GE.AND P0, PT, R114, R97.reuse, PT ;  /* 0x000000617200720c */ /* 0x080fe40003f06270 */
[----:B------:R-:W-:Y:S02]  /*2250*/  ISETP.GE.AND P5, PT, R66, R97, PT ;  /* 0x000000614200720c */ /* 0x000fe40003fa6270 */
[----:B------:R-:W-:Y:S02]  /*2260*/  ISETP.GE.AND P0, PT, R114, R99, !P0 ;  /* 0x000000637200720c */ /* 0x000fe40004706270 */
[----:B------:R-:W-:Y:S02]  /*2270*/  ISETP.GE.AND P4, PT, R104, R97, PT ;  /* 0x000000616800720c */ /* 0x000fe40003f86270 */
[----:B------:R-:W-:Y:S09]  /*2280*/  ISETP.GE.AND P5, PT, R66, R99, !P5 ;  /* 0x000000634200720c */ /* 0x000ff20006fa6270 */
[----:B------:R-:W-:Y:S05]  /*2290*/  @!P0 BRA `(.L_x_572) ;  /* 0x0000000000308947 */ /* 0x000fea0003800000 */
[----:B------:R-:W-:Y:S02]  /*22a0*/  ISETP.GE.AND P1, PT, R118, UR16, PT ;  /* 0x0000001076007c0c */ /* 0x000fe4000bf26270 */
[----:B------:R-:W-:Y:S11]  /*22b0*/  ISETP.GE.AND P2, PT, R117, UR16, PT ;  /* 0x0000001075007c0c */ /* 0x000ff6000bf46270 */
[----:B------:R-:W2:Y:S01]  /*22c0*/  @!P1 LDG.E.128 R20, desc[UR6][R76.64] ;  /* 0x000000064c149981 */ /* 0x000ea2000c1e1d00 */
[--C-:B------:R-:W-:Y:S05]  /*22d0*/  @!P1 IMAD.MOV.U32 R73, RZ, RZ, R71.reuse ;  /* 0x000000ffff499224 */ /* 0x100fea00078e0047 */
[----:B--2---:R2:W-:Y:S01]  /*22e0*/  @!P1 STG.E.128 desc[UR6][R72.64], R20 ;  /* 0x0000001448009986 */ /* 0x0045e2000c101d06 */
[----:B------:R-:W-:Y:S03]  /*22f0*/  ISETP.GE.AND P1, PT, R116, UR16, PT ;  /* 0x0000001074007c0c */ /* 0x000fe6000bf26270 */
[----:B------:R-:W4:Y:S01]  /*2300*/  @!P2 LDG.E.128 R16, desc[UR6][R76.64+0x40] ;  /* 0x000040064c10a981 */ /* 0x000f22000c1e1d00 */
[--C-:B--2---:R-:W-:Y:S05]  /*2310*/  @!P2 IMAD.MOV.U32 R73, RZ, RZ, R71.reuse ;  /* 0x000000ffff49a224 */ /* 0x104fea00078e0047 */
[----:B----4-:R2:W-:Y:S04]  /*2320*/  @!P2 STG.E.128 desc[UR6][R72.64+0x40], R16 ;  /* 0x000040104800a986 */ /* 0x0105e8000c101d06 */
[----:B------:R-:W4:Y:S01]  /*2330*/  @!P1 LDG.E.128 R4, desc[UR6][R76.64+0x80] ;  /* 0x000080064c049981 */ /* 0x000f22000c1e1d00 */
[----:B--2---:R-:W-:Y:S05]  /*2340*/  @!P1 IMAD.MOV.U32 R73, RZ, RZ, R71 ;  /* 0x000000ffff499224 */ /* 0x004fea00078e0047 */
[----:B----4-:R2:W-:Y:S02]  /*2350*/  @!P1 STG.E.128 desc[UR6][R72.64+0x80], R4 ;  /* 0x0000800448009986 */ /* 0x0105e4000c101d06 */
.L_x_572:
[----:B-1-3--:R-:W-:Y:S05]  /*2360*/  BSYNC.RECONVERGENT B0 ;  /* 0x0000000000007941 */ /* 0x00afea0003800200 */
.L_x_571:
[----:B------:R-:W-:Y:S04]  /*2370*/  BSSY.RECONVERGENT B0, `(.L_x_573) ;  /* 0x0000010000007945 */ /* 0x000fe80003800200 */
[----:B------:R-:W-:Y:S05]  /*2380*/  @!P5 BRA `(.L_x_574) ;  /* 0x000000000038d947 */ /* 0x000fea0003800000 */
[----:B------:R-:W1:Y:S01]  /*2390*/  LDC.64 R2, c[0x0][0x4b0] ;  /* 0x00012c00ff027b82 */ /* 0x000e620000000a00 */
[----:B------:R-:W-:Y:S02]  /*23a0*/  ISETP.GE.AND P2, PT, R118, UR16, PT ;  /* 0x0000001076007c0c */ /* 0x000fe4000bf46270 */
[C---:B------:R-:W-:Y:S04]  /*23b0*/  LEA R14, P3, R89.reuse, R72, 0x1 ;  /* 0x00000048590e7211 */ /* 0x040fe800078608ff */
[----:B------:R-:W-:Y:S02]  /*23c0*/  LEA.HI.X R15, R89, R71, R84, 0x1, P3 ;  /* 0x00000047590f7211 */ /* 0x000fe400018f0c54 */
[C---:B-1----:R-:W-:Y:S04]  /*23d0*/  LEA R24, P1, R2.reuse, R76, 0x6 ;  /* 0x0000004c02187211 */ /* 0x042fe800078230ff */
[----:B------:R-:W-:Y:S02]  /*23e0*/  LEA.HI.X R25, R2, R77, R3, 0x6, P1 ;  /* 0x0000004d02197211 */ /* 0x000fe400008f3403 */
[----:B------:R-:W-:Y:S03]  /*23f0*/  ISETP.GE.AND P1, PT, R117, UR16, PT ;  /* 0x0000001075007c0c */ /* 0x000fe6000bf26270 */
[----:B------:R-:W3:Y:S04]  /*2400*/  @!P2 LDG.E.128 R20, desc[UR6][R24.64] ;  /* 0x000000061814a981 */ /* 0x000ee8000c1e1d00 */
[----:B---3--:R1:W-:Y:S01]  /*2410*/  @!P2 STG.E.128 desc[UR6][R14.64], R20 ;  /* 0x000000140e00a986 */ /* 0x0083e2000c101d06 */
[----:B------:R-:W-:Y:S05]  /*2420*/  ISETP.GE.AND P2, PT, R116, UR16, PT ;  /* 0x0000001074007c0c */ /* 0x000fea000bf46270 */
[----:B------:R-:W3:Y:S04]  /*2430*/  @!P1 LDG.E.128 R16, desc[UR6][R24.64+0x40] ;  /* 0x0000400618109981 */ /* 0x000ee8000c1e1d00 */
[----:B---3--:R1:W-:Y:S04]  /*2440*/  @!P1 STG.E.128 desc[UR6][R14.64+0x40], R16 ;  /* 0x000040100e009986 */ /* 0x0083e8000c101d06 */
[----:B--2---:R-:W2:Y:S04]  /*2450*/  @!P2 LDG.E.128 R4, desc[UR6][R24.64+0x80] ;  /* 0x000080061804a981 */ /* 0x004ea8000c1e1d00 */
[----:B--2---:R1:W-:Y:S02]  /*2460*/  @!P2 STG.E.128 desc[UR6][R14.64+0x80], R4 ;  /* 0x000080040e00a986 */ /* 0x0043e4000c101d06 */
.L_x_574:
[----:B------:R-:W-:Y:S05]  /*2470*/  BSYNC.RECONVERGENT B0 ;  /* 0x0000000000007941 */ /* 0x000fea0003800200 */
.L_x_573:
[----:B------:R-:W-:Y:S01]  /*2480*/  ISETP.GE.AND P4, PT, R104, R99, !P4 ;  /* 0x000000636800720c */ /* 0x000fe20006786270 */
[----:B------:R-:W-:Y:S01]  /*2490*/  BSSY.RECONVERGENT B0, `(.L_x_575) ;  /* 0x0000013000007945 */ /* 0x000fe20003800200 */
[C---:B------:R-:W-:Y:S04]  /*24a0*/  ISETP.GE.AND P3, PT, R102.reuse, R97, PT ;  /* 0x000000616600720c */ /* 0x040fe80003f66270 */
[----:B------:R-:W-:Y:S07]  /*24b0*/  ISETP.GE.AND P3, PT, R102, R99, !P3 ;  /* 0x000000636600720c */ /* 0x000fee0005f66270 */
[----:B------:R-:W-:Y:S05]  /*24c0*/  @!P4 BRA `(.L_x_576) ;  /* 0x00000000003cc947 */ /* 0x000fea0003800000 */
[----:B------:R-:W3:Y:S01]  /*24d0*/  LDC.64 R2, c[0x0][0x4b0] ;  /* 0x00012c00ff027b82 */ /* 0x000ee20000000a00 */
[----:B------:R-:W-:Y:S02]  /*24e0*/  ISETP.GE.AND P2, PT, R118, UR16, PT ;  /* 0x0000001076007c0c */ /* 0x000fe4000bf46270 */
[C---:B---3--:R-:W-:Y:S04]  /*24f0*/  LEA R24, P1, R2.reuse, R76, 0x7 ;  /* 0x0000004c02187211 */ /* 0x048fe800078238ff */
[----:B------:R-:W-:Y:S02]  /*2500*/  LEA.HI.X R25, R2, R77, R3, 0x7, P1 ;  /* 0x0000004d02197211 */ /* 0x000fe400008f3c03 */
[----:B------:R-:W3:Y:S01]  /*2510*/  LDC.64 R2, c[0x0][0x3c0] ;  /* 0x0000f000ff027b82 */ /* 0x000ee20000000a00 */
[----:B------:R-:W-:Y:S04]  /*2520*/  ISETP.GE.AND P1, PT, R117, UR16, PT ;  /* 0x0000001075007c0c */ /* 0x000fe8000bf26270 */
[----:B-12---:R-:W2:Y:S01]  /*2530*/  @!P2 LDG.E.128 R4, desc[UR6][R24.64] ;  /* 0x000000061804a981 */ /* 0x006ea2000c1e1d00 */
[C---:B---3--:R-:W-:Y:S04]  /*2540*/  LEA R14, P6, R2.reuse, R72, 0x7 ;  /* 0x00000048020e7211 */ /* 0x048fe800078c38ff */
[----:B------:R-:W-:Y:S05]  /*2550*/  LEA.HI.X R15, R2, R71, R3, 0x7, P6 ;  /* 0x00000047020f7211 */ /* 0x000fea00030f3c03 */
[----:B--2---:R3:W-:Y:S01]  /*2560*/  @!P2 STG.E.128 desc[UR6][R14.64], R4 ;  /* 0x000000040e00a986 */ /* 0x0047e2000c101d06 */
[----:B------:R-:W-:Y:S03]  /*2570*/  ISETP.GE.AND P2, PT, R116, UR16, PT ;  /* 0x0000001074007c0c */ /* 0x000fe6000bf46270 */
[----:B------:R-:W2:Y:S04]  /*2580*/  @!P1 LDG.E.128 R20, desc[UR6][R24.64+0x40] ;  /* 0x0000400618149981 */ /* 0x000ea8000c1e1d00 */
[----:B--2---:R3:W-:Y:S06]  /*2590*/  @!P1 STG.E.128 desc[UR6][R14.64+0x40], R20 ;  /* 0x000040140e009986 */ /* 0x0047ec000c101d06 */
[----:B------:R-:W2:Y:S04]  /*25a0*/  @!P2 LDG.E.128 R16, desc[UR6][R24.64+0x80] ;  /* 0x000080061810a981 */ /* 0x000ea8000c1e1d00 */
[----:B--2---:R3:W-:Y:S02]  /*25b0*/  @!P2 STG.E.128 desc[UR6][R14.64+0x80], R16 ;  /* 0x000080100e00a986 */ /* 0x0047e4000c101d06 */
.L_x_576:
[----:B------:R-:W-:Y:S05]  /*25c0*/  BSYNC.RECONVERGENT B0 ;  /* 0x0000000000007941 */ /* 0x000fea0003800200 */
.L_x_575:
[----:B------:R-:W-:Y:S01]  /*25d0*/  ISETP.NE.AND P1, PT, R9, RZ, PT ;  /* 0x000000ff0900720c */ /* 0x000fe20003f25270 */
[----:B------:R-:W-:Y:S01]  /*25e0*/  BSSY.RECONVERGENT B0, `(.L_x_577) ;  /* 0x0000015000007945 */ /* 0x000fe20003800200 */
[----:B------:R-:W-:Y:S03]  /*25f0*/  IADD3 R95, PT, PT, R95, -0x1, RZ ;  /* 0xffffffff5f5f7810 */ /* 0x000fe60007ffe0ff */
[----:B------:R-:W-:Y:S05]  /*2600*/  @!P3 BRA `(.L_x_578) ;  /* 0x000000000048b947 */ /* 0x000fea0003800000 */
[----:B------:R-:W1:Y:S01]  /*2610*/  LDC.64 R2, c[0x0][0x4b0] ;  /* 0x00012c00ff027b82 */ /* 0x000e620000000a00 */
[----:B------:R-:W-:Y:S02]  /*2620*/  ISETP.GE.AND P2, PT, R118, UR16, PT ;  /* 0x0000001076007c0c */ /* 0x000fe4000bf46270 */
[----:B--2---:R-:W-:Y:S02]  /*2630*/  MOV R73, R71 ;  /* 0x0000004700497202 */ /* 0x004fe40000000f00 */
[----:B------:R-:W-:Y:S01]  /*2640*/  ISETP.GE.AND P6, PT, R117, UR16, PT ;  /* 0x0000001075007c0c */ /* 0x000fe2000bfc6270 */
[----:B-1-3--:R-:W-:Y:S04]  /*2650*/  IMAD.WIDE.U32 R14, R2, 0xc0, R76 ;  /* 0x000000c0020e7825 */ /* 0x00afe800078e004c */
[----:B------:R-:W-:Y:S05]  /*2660*/  IMAD R3, R3, 0xc0, RZ ;  /* 0x000000c003037824 */ /* 0x000fea00078e02ff */
[----:B------:R-:W-:Y:S02]  /*2670*/  IADD3 R15, PT, PT, R15, R3, RZ ;  /* 0x000000030f0f7210 */ /* 0x000fe40007ffe0ff */
[----:B------:R-:W1:Y:S03]  /*2680*/  LDC.64 R2, c[0x0][0x3c0] ;  /* 0x0000f000ff027b82 */ /* 0x000e660000000a00 */
[----:B------:R-:W2:Y:S01]  /*2690*/  @!P2 LDG.E.128 R4, desc[UR6][R14.64] ;  /* 0x000000060e04a981 */ /* 0x000ea2000c1e1d00 */
[----:B-1----:R-:W-:Y:S04]  /*26a0*/  IMAD.WIDE.U32 R24, R2, 0xc0, R72 ;  /* 0x000000c002187825 */ /* 0x002fe800078e0048 */
[----:B------:R-:W-:Y:S05]  /*26b0*/  IMAD R3, R3, 0xc0, RZ ;  /* 0x000000c003037824 */ /* 0x000fea00078e02ff */
[----:B------:R-:W-:Y:S05]  /*26c0*/  IADD3 R25, PT, PT, R25, R3, RZ ;  /* 0x0000000319197210 */ /* 0x000fea0007ffe0ff */
[----:B--2---:R4:W-:Y:S01]  /*26d0*/  @!P2 STG.E.128 desc[UR6][R24.64], R4 ;  /* 0x000000041800a986 */ /* 0x0049e2000c101d06 */
[----:B------:R-:W-:Y:S03]  /*26e0*/  ISETP.GE.AND P2, PT, R116, UR16, PT ;  /* 0x0000001074007c0c */ /* 0x000fe6000bf46270 */
[----:B------:R-:W2:Y:S04]  /*26f0*/  @!P6 LDG.E.128 R20, desc[UR6][R14.64+0x40] ;  /* 0x000040060e14e981 */ /* 0x000ea8000c1e1d00 */
[----:B--2---:R4:W-:Y:S06]  /*2700*/  @!P6 STG.E.128 desc[UR6][R24.64+0x40], R20 ;  /* 0x000040141800e986 */ /* 0x0049ec000c101d06 */
[----:B------:R-:W2:Y:S04]  /*2710*/  @!P2 LDG.E.128 R16, desc[UR6][R14.64+0x80] ;  /* 0x000080060e10a981 */ /* 0x000ea8000c1e1d00 */
[----:B--2---:R4:W-:Y:S02]  /*2720*/  @!P2 STG.E.128 desc[UR6][R24.64+0x80], R16 ;  /* 0x000080101800a986 */ /* 0x0049e4000c101d06 */
.L_x_578:
[----:B------:R-:W-:Y:S05]  /*2730*/  BSYNC.RECONVERGENT B0 ;  /* 0x0000000000007941 */ /* 0x000fea0003800200 */
.L_x_577:
[----:B------:R-:W-:Y:S01]  /*2740*/  ISETP.GT.AND P2, PT, R95, R68, PT ;  /* 0x000000445f00720c */ /* 0x000fe20003f44270 */
[----:B------:R-:W-:Y:S01]  /*2750*/  BSSY.RECONVERGENT B2, `(.L_x_579) ;  /* 0x0000789000027945 */ /* 0x000fe20003800200 */
[----:B------:R-:W-:Y:S01]  /*2760*/  IMAD.MOV.U32 R110, RZ, RZ, R98 ;  /* 0x000000ffff6e7224 */ /* 0x000fe200078e0062 */
[----:B------:R-:W-:Y:S02]  /*2770*/  IADD3 R98, PT, PT, R98, -0x80, RZ ;  /* 0xffffff8062627810 */ /* 0x000fe40007ffe0ff */
[----:B------:R-:W-:Y:S05]  /*2780*/  @P1 BRA `(.L_x_580) ;  /* 0x0000000400101947 */ /* 0x000fea0003800000 */
[----:B------:R-:W-:Y:S04]  /*2790*/  BSSY.RECONVERGENT B0, `(.L_x_581) ;  /* 0x000000b000007945 */ /* 0x000fe80003800200 */
[----:B------:R-:W-:Y:S05]  /*27a0*/  @!P0 BRA `(.L_x_582) ;  /* 0x0000000000248947 */ /* 0x000fea0003800000 */
[----:B------:R-:W-:Y:S02]  /*27b0*/  ISETP.GE.AND P0, PT, R118, UR16, PT ;  /* 0x0000001076007c0c */ /* 0x000fe4000bf06270 */
[----:B------:R-:W-:Y:S11]  /*27c0*/  ISETP.GE.AND P1, PT, R117, UR16, PT ;  /* 0x0000001075007c0c */ /* 0x000ff6000bf26270 */
[----:B-1-34-:R-:W3:Y:S04]  /*27d0*/  @!P0 LDG.E.128 R20, desc[UR6][R10.64] ;  /* 0x000000060a148981 */ /* 0x01aee8000c1e1d00 */
[----:B---3--:R1:W-:Y:S01]  /*27e0*/  @!P0 STG.E.128 desc[UR6][R74.64], R20 ;  /* 0x000000144a008986 */ /* 0x0083e2000c101d06 */
[----:B------:R-:W-:Y:S03]  /*27f0*/  ISETP.GE.AND P0, PT, R116, UR16, PT ;  /* 0x0000001074007c0c */ /* 0x000fe6000bf06270 */
[----:B------:R-:W3:Y:S04]  /*2800*/  @!P1 LDG.E.128 R16, desc[UR6][R10.64+0x40] ;  /* 0x000040060a109981 */ /* 0x000ee8000c1e1d00 */
[----:B---3--:R1:W-:Y:S06]  /*2810*/  @!P1 STG.E.128 desc[UR6][R74.64+0x40], R16 ;  /* 0x000040104a009986 */ /* 0x0083ec000c101d06 */
[----:B--2---:R-:W2:Y:S04]  /*2820*/  @!P0 LDG.E.128 R4, desc[UR6][R10.64+0x80] ;  /* 0x000080060a048981 */ /* 0x004ea8000c1e1d00 */
[----:B--2---:R1:W-:Y:S02]  /*2830*/  @!P0 STG.E.128 desc[UR6][R74.64+0x80], R4 ;  /* 0x000080044a008986 */ /* 0x0043e4000c101d06 */
.L_x_582:
[----:B------:R-:W-:Y:S05]  /*2840*/  BSYNC.RECONVERGENT B0 ;  /* 0x0000000000007941 */ /* 0x000fea0003800200 */
.L_x_581:
[----:B------:R-:W-:Y:S04]  /*2850*/  BSSY.RECONVERGENT B0, `(.L_x_583) ;  /* 0x000000f000007945 */ /* 0x000fe80003800200 */
[----:B------:R-:W-:Y:S05]  /*2860*/  @!P5 BRA `(.L_x_584) ;  /* 0x000000000034d947 */ /* 0x000fea0003800000 */
[----:B------:R-:W-:Y:S02]  /*2870*/  ISETP.GE.AND P1, PT, R118, UR16, PT ;  /* 0x0000001076007c0c */ /* 0x000fe4000bf26270 */
[----:B------:R-:W-:Y:S02]  /*2880*/  LEA R8, P0, R93, R10, 0x1 ;  /* 0x0000000a5d087211 */ /* 0x000fe400078008ff */
[----:B------:R-:W-:Y:S02]  /*2890*/  LEA R2, P5, R63, R74, 0x1 ;  /* 0x0000004a3f027211 */ /* 0x000fe400078a08ff */
[----:B------:R-:W-:Y:S02]  /*28a0*/  LEA.HI.X R9, R93, R11, R91, 0x1, P0 ;  /* 0x0000000b5d097211 */ /* 0x000fe400000f0c5b */
[----:B------:R-:W-:Y:S02]  /*28b0*/  ISETP.GE.AND P0, PT, R117, UR16, PT ;  /* 0x0000001075007c0c */ /* 0x000fe4000bf06270 */
[----:B------:R-:W-:Y:S03]  /*28c0*/  LEA.HI.X R3, R63, R75, R64, 0x1, P5 ;  /* 0x0000004b3f037211 */ /* 0x000fe600028f0c40 */
[----:B-1-34-:R-:W3:Y:S04]  /*28d0*/  @!P1 LDG.E.128 R20, desc[UR6][R8.64] ;  /* 0x0000000608149981 */ /* 0x01aee8000c1e1d00 */
[----:B---3--:R1:W-:Y:S01]  /*28e0*/  @!P1 STG.E.128 desc[UR6][R2.64], R20 ;  /* 0x0000001402009986 */ /* 0x0083e2000c101d06 */
[----:B------:R-:W-:Y:S03]  /*28f0*/  ISETP.GE.AND P1, PT, R116, UR16, PT ;  /* 0x0000001074007c0c */ /* 0x000fe6000bf26270 */
[----:B------:R-:W3:Y:S04]  /*2900*/  @!P0 LDG.E.128 R16, desc[UR6][R8.64+0x40] ;  /* 0x0000400608108981 */ /* 0x000ee8000c1e1d00 */
[----:B---3--:R1:W-:Y:S06]  /*2910*/  @!P0 STG.E.128 desc[UR6][R2.64+0x40], R16 ;  /* 0x0000401002008986 */ /* 0x0083ec000c101d06 */
[----:B--2---:R-:W2:Y:S04]  /*2920*/  @!P1 LDG.E.128 R4, desc[UR6][R8.64+0x80] ;  /* 0x0000800608049981 */ /* 0x004ea8000c1e1d00 */
[----:B--2---:R1:W-:Y:S02]  /*2930*/  @!P1 STG.E.128 desc[UR6][R2.64+0x80], R4 ;  /* 0x0000800402009986 */ /* 0x0043e4000c101d06 */
.L_x_584:
[----:B------:R-:W-:Y:S05]  /*2940*/  BSYNC.RECONVERGENT B0 ;  /* 0x0000000000007941 */ /* 0x000fea0003800200 */
.L_x_583:
[----:B------:R-:W-:Y:S04]  /*2950*/  BSSY.RECONVERGENT B0, `(.L_x_585) ;  /* 0x0000011000007945 */ /* 0x000fe80003800200 */
[----:B------:R-:W-:Y:S05]  /*2960*/  @!P4 BRA `(.L_x_586) ;  /* 0x00000000003cc947 */ /* 0x000fea0003800000 */
[----:B-1----:R-:W3:Y:S01]  /*2970*/  LDC.64 R2, c[0x0][0x4a8] ;  /* 0x00012a00ff027b82 */ /* 0x002ee20000000a00 */
[----:B------:R-:W-:Y:S02]  /*2980*/  ISETP.GE.AND P1, PT, R118, UR16, PT ;  /* 0x0000001076007c0c */ /* 0x000fe4000bf26270 */
[C---:B---3--:R-:W-:Y:S04]  /*2990*/  LEA R14, P0, R2.reuse, R10, 0x7 ;  /* 0x0000000a020e7211 */ /* 0x048fe800078038ff */
[----:B------:R-:W-:Y:S02]  /*29a0*/  LEA.HI.X R15, R2, R11, R3, 0x7, P0 ;  /* 0x0000000b020f7211 */ /* 0x000fe400000f3c03 */
[----:B------:R-:W1:Y:S01]  /*29b0*/  LDC.64 R2, c[0x0][0x3b8] ;  /* 0x0000ee00ff027b82 */ /* 0x000e620000000a00 */
[----:B------:R-:W-:Y:S04]  /*29c0*/  ISETP.GE.AND P0, PT, R117, UR16, PT ;  /* 0x0000001075007c0c */ /* 0x000fe8000bf06270 */
[----:B--2-4-:R-:W2:Y:S01]  /*29d0*/  @!P1 LDG.E.128 R4, desc[UR6][R14.64] ;  /* 0x000000060e049981 */ /* 0x014ea2000c1e1d00 */
[C---:B-1----:R-:W-:Y:S04]  /*29e0*/  LEA R8, P4, R2.reuse, R74, 0x7 ;  /* 0x0000004a02087211 */ /* 0x042fe800078838ff */
[----:B------:R-:W-:Y:S05]  /*29f0*/  LEA.HI.X R9, R2, R75, R3, 0x7, P4 ;  /* 0x0000004b02097211 */ /* 0x000fea00020f3c03 */
[----:B--2---:R1:W-:Y:S01]  /*2a00*/  @!P1 STG.E.128 desc[UR6][R8.64], R4 ;  /* 0x0000000408009986 */ /* 0x0043e2000c101d06 */
[----:B------:R-:W-:Y:S03]  /*2a10*/  ISETP.GE.AND P1, PT, R116, UR16, PT ;  /* 0x0000001074007c0c */ /* 0x000fe6000bf26270 */
[----:B------:R-:W2:Y:S04]  /*2a20*/  @!P0 LDG.E.128 R20, desc[UR6][R14.64+0x40] ;  /* 0x000040060e148981 */ /* 0x000ea8000c1e1d00 */
[----:B--2---:R1:W-:Y:S06]  /*2a30*/  @!P0 STG.E.128 desc[UR6][R8.64+0x40], R20 ;  /* 0x0000401408008986 */ /* 0x0043ec000c101d06 */
[----:B------:R-:W2:Y:S04]  /*2a40*/  @!P1 LDG.E.128 R16, desc[UR6][R14.64+0x80] ;  /* 0x000080060e109981 */ /* 0x000ea8000c1e1d00 */
[----:B--2---:R1:W-:Y:S02]  /*2a50*/  @!P1 STG.E.128 desc[UR6][R8.64+0x80], R16 ;  /* 0x0000801008009986 */ /* 0x0043e4000c101d06 */
.L_x_586:
[----:B------:R-:W-:Y:S05]  /*2a60*/  BSYNC.RECONVERGENT B0 ;  /* 0x0000000000007941 */ /* 0x000fea0003800200 */
.L_x_585:
[----:B-1----:R-:W-:Y:S01]  /*2a70*/  MOV R9, RZ ;  /* 0x000000ff00097202 */ /* 0x002fe20000000f00 */
[----:B------:R-:W-:Y:S05]  /*2a80*/  @!P3 BRA `(.L_x_587) ;  /* 0x000000740054b947 */ /* 0x000fea0003800000 */
[----:B------:R-:W1:Y:S01]  /*2a90*/  LDC.64 R2, c[0x0][0x4a8] ;  /* 0x00012a00ff027b82 */ /* 0x000e620000000a00 */
[----:B------:R-:W-:Y:S02]  /*2aa0*/  ISETP.GE.AND P1, PT, R118, UR16, PT ;  /* 0x0000001076007c0c */ /* 0x000fe4000bf26270 */
[----:B------:R-:W-:Y:S01]  /*2ab0*/  ISETP.GE.AND P0, PT, R117, UR16, PT ;  /* 0x0000001075007c0c */ /* 0x000fe2000bf06270 */
[----:B-1----:R-:W-:Y:S02]  /*2ac0*/  IMAD R3, R3, 0xc0, RZ ;  /* 0x000000c003037824 */ /* 0x002fe400078e02ff */
[----:B---3--:R-:W-:Y:S05]  /*2ad0*/  IMAD.WIDE.U32 R14, R2, 0xc0, R10 ;  /* 0x000000c0020e7825 */ /* 0x008fea00078e000a */
[----:B------:R-:W-:Y:S02]  /*2ae0*/  IADD3 R15, PT, PT, R15, R3, RZ ;  /* 0x000000030f0f7210 */ /* 0x000fe40007ffe0ff */
[----:B------:R-:W1:Y:S03]  /*2af0*/  LDC.64 R2, c[0x0][0x3b8] ;  /* 0x0000ee00ff027b82 */ /* 0x000e660000000a00 */
[----:B--2-4-:R-:W2:Y:S01]  /*2b00*/  @!P1 LDG.E.128 R4, desc[UR6][R14.64] ;  /* 0x000000060e049981 */ /* 0x014ea2000c1e1d00 */
[----:B-1----:R-:W-:Y:S04]  /*2b10*/  IMAD.WIDE.U32 R20, R2, 0xc0, R74 ;  /* 0x000000c002147825 */ /* 0x002fe800078e004a */
[----:B------:R-:W-:Y:S05]  /*2b20*/  IMAD R3, R3, 0xc0, RZ ;  /* 0x000000c003037824 */ /* 0x000fea00078e02ff */
[----:B------:R-:W-:Y:S05]  /*2b30*/  IADD3 R21, PT, PT, R21, R3, RZ ;  /* 0x0000000315157210 */ /* 0x000fea0007ffe0ff */
[----:B--2---:R1:W-:Y:S05]  /*2b40*/  @!P1 STG.E.128 desc[UR6][R20.64], R4 ;  /* 0x0000000414009986 */ /* 0x0043ea000c101d06 */
[----:B------:R-:W2:Y:S05]  /*2b50*/  @!P0 LDG.E.128 R16, desc[UR6][R14.64+0x40] ;  /* 0x000040060e108981 */ /* 0x000eaa000c1e1d00 */
[----:B--2---:R1:W-:Y:S01]  /*2b60*/  @!P0 STG.E.128 desc[UR6][R20.64+0x40], R16 ;  /* 0x0000401014008986 */ /* 0x0043e2000c101d06 */
[----:B------:R-:W-:Y:S11]  /*2b70*/  ISETP.GE.AND P0, PT, R116, UR16, PT ;  /* 0x0000001074007c0c */ /* 0x000ff6000bf06270 */
[----:B------:R-:W-:Y:S02]  /*2b80*/  @!UPT UIADD3 URZ, UPT, UPT, URZ, URZ, URZ ;  /* 0x000000fffffff290 */ /* 0x000fe4000fffe0ff */
[----:B------:R-:W-:Y:S05]  /*2b90*/  @P0 BRA `(.L_x_587) ;  /* 0x0000007400100947 */ /* 0x000fea0003800000 */
[----:B-1----:R-:W2:Y:S04]  /*2ba0*/  LDG.E.128 R4, desc[UR6][R14.64+0x80] ;  /* 0x000080060e047981 */ /* 0x002ea8000c1e1d00 */
[----:B--2---:R1:W-:Y:S01]  /*2bb0*/  STG.E.128 desc[UR6][R20.64+0x80], R4 ;  /* 0x0000800414007986 */ /* 0x0043e2000c101d06 */
[----:B------:R-:W-:Y:S05]  /*2bc0*/  BRA `(.L_x_587) ;  /* 0x0000007400047947 */ /* 0x000fea0003800000 */
.L_x_580:
[----:B------:R-:W-:Y:S05]  /*2bd0*/  BRA.U !UP0, `(.L_x_588) ;  /* 0x0000002908e07547 */ /* 0x000fea000b800000 */
[----:B------:R-:W-:Y:S04]  /*2be0*/  BSSY.RECONVERGENT B1, `(.L_x_589) ;  /* 0x00000a3000017945 */ /* 0x000fe80003800200 */
[----:B------:R-:W-:Y:S05]  /*2bf0*/  @!P0 BRA `(.L_x_590) ;  /* 0x0000000800848947 */ /* 0x000fea0003800000 */
[----:B------:R-:W5:Y:S01]  /*2c00*/  LDC R3, c[0x0][0x440] ;  /* 0x00011000ff037b82 */ /* 0x000f620000000800 */
[----:B------:R-:W-:Y:S01]  /*2c10*/  BSSY.RECONVERGENT B0, `(.L_x_591) ;  /* 0x0000037000007945 */ /* 0x000fe20003800200 */
[-C--:B-----5:R-:W-:Y:S02]  /*2c20*/  ISETP.GE.AND P0, PT, R118, R3.reuse, PT ;  /* 0x000000037600720c */ /* 0x0a0fe40003f06270 */
[-C--:B------:R-:W-:Y:S02]  /*2c30*/  ISETP.GE.AND P6, PT, R117, R3.reuse, PT ;  /* 0x000000037500720c */ /* 0x080fe40003fc6270 */
[----:B------:R-:W-:Y:S09]  /*2c40*/  ISETP.GE.AND P1, PT, R116, R3, PT ;  /* 0x000000037400720c */ /* 0x000ff20003f26270 */
[----:B------:R-:W-:Y:S05]  /*2c50*/  @P0 BRA `(.L_x_592) ;  /* 0x0000000000c80947 */ /* 0x000fea0003800000 */
[----:B------:R-:W-:Y:S01]  /*2c60*/  ISETP.GE.AND P0, PT, R118, R9, PT ;  /* 0x000000097600720c */ /* 0x000fe20003f06270 */
[----:B-1-34-:R-:W3:Y:S11]  /*2c70*/  LDG.E.128 R16, desc[UR6][R10.64] ;  /* 0x000000060a107981 */ /* 0x01aef6000c1e1d00 */
[----:B------:R-:W-:Y:S01]  /*2c80*/  @!UPT UIADD3 URZ, UPT, UPT, URZ, URZ, URZ ;  /* 0x000000fffffff290 */ /* 0x000fe2000fffe0ff */
[----:B------:R-:W4:Y:S06]  /*2c90*/  @!P0 LDG.E.64 R28, desc[UR6][R48.64] ;  /* 0x00000006301c8981 */ /* 0x000f2c000c1e1b00 */
[----:B--2---:R-:W2:Y:S01]  /*2ca0*/  @!P0 LDG.E.64 R6, desc[UR6][R12.64] ;  /* 0x000000060c068981 */ /* 0x004ea2000c1e1b00 */
[--C-:B----4-:R-:W-:Y:S01]  /*2cb0*/  @!P0 HADD2.F32 R23, -RZ, R28.reuse.H0_H0 ;  /* 0x2000001cff178230 */ /* 0x110fe20000004100 */
[----:B---3--:R-:W-:Y:S01]  /*2cc0*/  @!P0 MOV R20, R16 ;  /* 0x0000001000148202 */ /* 0x008fe20000000f00 */
[----:B------:R-:W-:Y:S01]  /*2cd0*/  @!P0 HADD2.F32 R22, -RZ, R29.H0_H0 ;  /* 0x2000001dff168230 */ /* 0x000fe20000004100 */
[----:B------:R-:W-:Y:S01]  /*2ce0*/  @!P0 MOV R8, R17 ;  /* 0x0000001100088202 */ /* 0x000fe20000000f00 */
[----:B------:R-:W-:Y:S02]  /*2cf0*/  @!P0 HADD2.F32 R27, -RZ, R28.H1_H1 ;  /* 0x3000001cff1b8230 */ /* 0x000fe40000004100 */
[----:B------:R-:W-:Y:S02]  /*2d00*/  @!P0 HADD2.F32 R15, -RZ, R20.H1_H1 ;  /* 0x30000014ff0f8230 */ /* 0x000fe40000004100 */
[----:B--2---:R-:W-:Y:S02]  /*2d10*/  @!P0 HADD2.F32 R14, -RZ, R6.H0_H0 ;  /* 0x20000006ff0e8230 */ /* 0x004fe40000004100 */
[----:B------:R-:W-:Y:S02]  /*2d20*/  @!P0 HADD2.F32 R25, -RZ, R20.H0_H0 ;  /* 0x20000014ff198230 */ /* 0x000fe40000004100 */
[C---:B------:R-:W-:Y:S01]  /*2d30*/  @!P0 FMUL.FTZ R31, R15.reuse, R23 ;  /* 0x000000170f1f8220 */ /* 0x040fe20000410000 */
[----:B------:R-:W-:Y:S02]  /*2d40*/  @!P0 HADD2.F32 R6, -RZ, R6.H1_H1 ;  /* 0x30000006ff068230 */ /* 0x000fe40000004100 */
[----:B------:R-:W-:Y:S01]  /*2d50*/  @!P0 FMUL.FTZ R0, R15, R14 ;  /* 0x0000000e0f008220 */ /* 0x000fe20000410000 */
[----:B------:R-:W-:Y:S01]  /*2d60*/  @!P0 MOV R15, R18 ;  /* 0x00000012000f8202 */ /* 0x000fe20000000f00 */
[----:B------:R-:W-:Y:S01]  /*2d70*/  @!P0 FFMA.FTZ R31, R25, R14, -R31 ;  /* 0x0000000e191f8223 */ /* 0x000fe2000001081f */
[----:B------:R-:W-:Y:S01]  /*2d80*/  @!P0 MOV R14, R19 ;  /* 0x00000013000e8202 */ /* 0x000fe20000000f00 */
[--C-:B------:R-:W-:Y:S02]  /*2d90*/  @!P0 HADD2.F32 R21, -RZ, R8.reuse.H1_H1 ;  /* 0x30000008ff158230 */ /* 0x100fe40000004100 */
[----:B------:R-:W-:Y:S01]  /*2da0*/  @!P0 FFMA.FTZ R0, R23, R25, R0 ;  /* 0x0000001917008223 */ /* 0x000fe20000010000 */
[----:B------:R-:W-:Y:S02]  /*2db0*/  @!P0 HADD2.F32 R5, -RZ, R7.H0_H0 ;  /* 0x20000007ff058230 */ /* 0x000fe40000004100 */
[----:B------:R-:W-:Y:S02]  /*2dc0*/  @!P0 HADD2.F32 R23, -RZ, R8.H0_H0 ;  /* 0x20000008ff178230 */ /* 0x000fe40000004100 */
[C---:B------:R-:W-:Y:S01]  /*2dd0*/  @!P0 FMUL.FTZ R2, R21.reuse, R6 ;  /* 0x0000000615028220 */ /* 0x040fe20000410000 */
[----:B------:R-:W-:Y:S01]  /*2de0*/  @!P0 F2FP.F16.F32.PACK_AB R31, R0, R31 ;  /* 0x0000001f001f823e */ /* 0x000fe200000000ff */
[----:B------:R-:W-:Y:S02]  /*2df0*/  @!P0 HADD2.F32 R20, -RZ, R15.H1_H1 ;  /* 0x3000000fff148230 */ /* 0x000fe40000004100 */
[----:B------:R-:W-:Y:S01]  /*2e00*/  @!P0 FMUL.FTZ R33, R21, R27 ;  /* 0x0000001b15218220 */ /* 0x000fe20000410000 */
[----:B------:R-:W-:Y:S01]  /*2e10*/  @!P0 HADD2.F32 R7, -RZ, R7.H1_H1 ;  /* 0x30000007ff078230 */ /* 0x000fe20000004100 */
[----:B------:R-:W-:Y:S01]  /*2e20*/  @!P0 MOV R16, R31 ;  /* 0x0000001f00108202 */ /* 0x000fe20000000f00 */
[----:B------:R-:W-:Y:S02]  /*2e30*/  @!P0 HADD2.F32 R29, -RZ, R29.H1_H1 ;  /* 0x3000001dff1d8230 */ /* 0x000fe40000004100 */
[C---:B------:R-:W-:Y:S01]  /*2e40*/  @!P0 FMUL.FTZ R3, R20.reuse, R5 ;  /* 0x0000000514038220 */ /* 0x040fe20000410000 */
[--C-:B------:R-:W-:Y:S02]  /*2e50*/  @!P0 HADD2.F32 R8, -RZ, R14.reuse.H1_H1 ;  /* 0x3000000eff088230 */ /* 0x100fe40000004100 */
[----:B------:R-:W-:Y:S01]  /*2e60*/  @!P0 FMUL.FTZ R30, R20, R22 ;  /* 0x00000016141e8220 */ /* 0x000fe20000410000 */
[----:B------:R-:W-:Y:S02]  /*2e70*/  @!P0 HADD2.F32 R24, -RZ, R15.H0_H0 ;  /* 0x2000000fff188230 */ /* 0x000fe40000004100 */
[----:B------:R-:W-:Y:S01]  /*2e80*/  @!P0 FFMA.FTZ R2, R27, R23, R2 ;  /* 0x000000171b028223 */ /* 0x000fe20000010002 */
[----:B------:R-:W-:Y:S02]  /*2e90*/  @!P0 HADD2.F32 R26, -RZ, R14.H0_H0 ;  /* 0x2000000eff1a8230 */ /* 0x000fe40000004100 */
[C---:B------:R-:W-:Y:S01]  /*2ea0*/  @!P0 FMUL.FTZ R35, R8.reuse, R29 ;  /* 0x0000001d08238220 */ /* 0x040fe20000410000 */
[----:B------:R-:W-:Y:S01]  /*2eb0*/  @!P0 FMUL.FTZ R4, R8, R7 ;  /* 0x0000000708048220 */ /* 0x000fe20000410000 */
[----:B------:R-:W-:Y:S01]  /*2ec0*/  @!P0 FFMA.FTZ R3, R22, R24, R3 ;  /* 0x0000001816038223 */ /* 0x000fe20000010003 */
[----:B------:R-:W-:Y:S01]  /*2ed0*/  @!P0 FFMA.FTZ R33, R23, R6, -R33 ;  /* 0x0000000617218223 */ /* 0x000fe20000010821 */
[----:B------:R-:W-:Y:S01]  /*2ee0*/  @!P0 FFMA.FTZ R30, R24, R5, -R30 ;  /* 0x00000005181e8223 */ /* 0x000fe2000001081e */
[----:B------:R-:W-:Y:S01]  /*2ef0*/  @!P0 FFMA.FTZ R35, R26, R7, -R35 ;  /* 0x000000071a238223 */ /* 0x000fe20000010823 */
[----:B------:R-:W-:Y:S02]  /*2f00*/  @!P0 FFMA.FTZ R4, R29, R26, R4 ;  /* 0x0000001a1d048223 */ /* 0x000fe40000010004 */
[----:B------:R-:W-:Y:S02]  /*2f10*/  @!P0 F2FP.F16.F32.PACK_AB R32, R2, R33 ;  /* 0x000000210220823e */ /* 0x000fe400000000ff */
[----:B------:R-:W-:Y:S02]  /*2f20*/  @!P0 F2FP.F16.F32.PACK_AB R30, R3, R30 ;  /* 0x0000001e031e823e */ /* 0x000fe400000000ff */
[----:B------:R-:W-:Y:S02]  /*2f30*/  @!P0 F2FP.F16.F32.PACK_AB R35, R4, R35 ;  /* 0x000000230423823e */ /* 0x000fe400000000ff */
[----:B------:R-:W-:Y:S02]  /*2f40*/  @!P0 MOV R17, R32 ;  /* 0x0000002000118202 */ /* 0x000fe40000000f00 */
[----:B------:R-:W-:Y:S02]  /*2f50*/  @!P0 MOV R18, R30 ;  /* 0x0000001e00128202 */ /* 0x000fe40000000f00 */
[----:B------:R-:W-:Y:S05]  /*2f60*/  @!P0 MOV R19, R35 ;  /* 0x0000002300138202 */ /* 0x000fea0000000f00 */
[----:B------:R1:W-:Y:S02]  /*2f70*/  STG.E.128 desc[UR6][R74.64], R16 ;  /* 0x000000104a007986 */ /* 0x0003e4000c101d06 */
.L_x_592:
[----:B------:R-:W-:Y:S05]  /*2f80*/  BSYNC.RECONVERGENT B0 ;  /* 0x0000000000007941 */ /* 0x000fea0003800200 */
.L_x_591:
[----:B------:R-:W-:Y:S04]  /*2f90*/  BSSY.RECONVERGENT B0, `(.L_x_593) ;  /* 0x0000034000007945 */ /* 0x000fe80003800200 */
        /* <DEDUP_REMOVED lines=51> */
.L_x_594:
[----:B------:R-:W-:Y:S05]  /*32d0*/  BSYNC.RECONVERGENT B0 ;  /* 0x0000000000007941 */ /* 0x000fea0003800200 */
.L_x_593:
        /* <DEDUP_REMOVED lines=51> */
.L_x_590:
[----:B------:R-:W-:Y:S05]  /*3610*/  BSYNC.RECONVERGENT B1 ;  /* 0x0000000000017941 */ /* 0x000fea0003800200 */
.L_x_589:
[C---:B------:R-:W-:Y:S01]  /*3620*/  SHF.L.U64.HI R3, R103.reuse, 0x1, R90 ;  /* 0x0000000167037819 */ /* 0x040fe2000001025a */
[----:B-1234-:R-:W-:Y:S01]  /*3630*/  IMAD.SHL.U32 R5, R103, 0x2, RZ ;  /* 0x0000000267057824 */ /* 0x01efe200078e00ff */
[----:B------:R-:W-:Y:S04]  /*3640*/  BSSY.RECONVERGENT B1, `(.L_x_595) ;  /* 0x00000ab000017945 */ /* 0x000fe80003800200 */
[-C--:B------:R-:W-:Y:S02]  /*3650*/  IADD3 R6, P1, PT, R12, R5.reuse, RZ ;  /* 0x000000050c067210 */ /* 0x080fe40007f3e0ff */
[----:B------:R-:W-:Y:S03]  /*3660*/  IADD3 R34, P0, PT, R48, R5, RZ ;  /* 0x0000000530227210 */ /* 0x000fe60007f1e0ff */
[--C-:B------:R-:W-:Y:S02]  /*3670*/  IMAD.X R7, R13, 0x1, R3.reuse, P1 ;  /* 0x000000010d077824 */ /* 0x100fe400008e0603 */
[----:B------:R-:W-:Y:S01]  /*3680*/  IMAD.X R35, R49, 0x1, R3, P0 ;  /* 0x0000000131237824 */ /* 0x000fe200000e0603 */
[----:B------:R-:W-:Y:S07]  /*3690*/  @!P5 BRA `(.L_x_596) ;  /* 0x000000080094d947 */ /* 0x000fee0003800000 */
[----:B------:R-:W-:Y:S01]  /*36a0*/  LEA R36, P1, R93, R10, 0x1 ;  /* 0x0000000a5d247211 */ /* 0x000fe200078208ff */
[----:B------:R-:W1:Y:S01]  /*36b0*/  LDC R3, c[0x0][0x440] ;  /* 0x00011000ff037b82 */ /* 0x000e620000000800 */
[----:B------:R-:W-:Y:S01]  /*36c0*/  LEA R32, P0, R63, R74, 0x1 ;  /* 0x0000004a3f207211 */ /* 0x000fe200078008ff */
[----:B------:R-:W-:Y:S01]  /*36d0*/  BSSY.RECONVERGENT B0, `(.L_x_597) ;  /* 0x0000039000007945 */ /* 0x000fe20003800200 */
[----:B------:R-:W-:Y:S02]  /*36e0*/  LEA.HI.X R37, R93, R11, R91, 0x1, P1 ;  /* 0x0000000b5d257211 */ /* 0x000fe400008f0c5b */
[----:B------:R-:W-:Y:S02]  /*36f0*/  LEA.HI.X R33, R63, R75, R64, 0x1, P0 ;  /* 0x0000004b3f217211 */ /* 0x000fe400000f0c40 */
[-C--:B-1----:R-:W-:Y:S02]  /*3700*/  ISETP.GE.AND P6, PT, R118, R3.reuse, PT ;  /* 0x000000037600720c */ /* 0x082fe40003fc6270 */
[-C--:B------:R-:W-:Y:S02]  /*3710*/  ISETP.GE.AND P5, PT, R117, R3.reuse, PT ;  /* 0x000000037500720c */ /* 0x080fe40003fa6270 */
[----:B------:R-:W-:Y:S09]  /*3720*/  ISETP.GE.AND P1, PT, R116, R3, PT ;  /* 0x000000037400720c */ /* 0x000ff20003f26270 */
[----:B------:R-:W-:Y:S05]  /*3730*/  @P6 BRA `(.L_x_598) ;  /* 0x0000000000c86947 */ /* 0x000fea0003800000 */
[----:B------:R-:W-:Y:S01]  /*3740*/  ISETP.GE.AND P0, PT, R118, R9, PT ;  /* 0x000000097600720c */ /* 0x000fe20003f06270 */
[----:B------:R-:W2:Y:S11]  /*3750*/  LDG.E.128 R16, desc[UR6][R36.64] ;  /* 0x0000000624107981 */ /* 0x000eb6000c1e1d00 */
[----:B------:R-:W-:Y:S01]  /*3760*/  @!UPT UIADD3 URZ, UPT, UPT, URZ, URZ, URZ ;  /* 0x000000fffffff290 */ /* 0x000fe2000fffe0ff */
[----:B------:R-:W3:Y:S06]  /*3770*/  @!P0 LDG.E.64 R30, desc[UR6][R34.64] ;  /* 0x00000006221e8981 */ /* 0x000eec000c1e1b00 */
[----:B------:R-:W4:Y:S01]  /*3780*/  @!P0 LDG.E.64 R14, desc[UR6][R6.64] ;  /* 0x00000006060e8981 */ /* 0x000f22000c1e1b00 */
[--C-:B---3--:R-:W-:Y:S01]  /*3790*/  @!P0 HADD2.F32 R25, -RZ, R30.reuse.H0_H0 ;  /* 0x2000001eff198230 */ /* 0x108fe20000004100 */
[----:B--2---:R-:W-:Y:S01]  /*37a0*/  @!P0 MOV R22, R16 ;  /* 0x0000001000168202 */ /* 0x004fe20000000f00 */
[----:B------:R-:W-:Y:S01]  /*37b0*/  @!P0 HADD2.F32 R24, -RZ, R31.H0_H0 ;  /* 0x2000001fff188230 */ /* 0x000fe20000004100 */
[----:B------:R-:W-:Y:S01]  /*37c0*/  @!P0 MOV R8, R17 ;  /* 0x0000001100088202 */ /* 0x000fe20000000f00 */
[----:B------:R-:W-:Y:S02]  /*37d0*/  @!P0 HADD2.F32 R29, -RZ, R30.H1_H1 ;  /* 0x3000001eff1d8230 */ /* 0x000fe40000004100 */
[----:B------:R-:W-:Y:S02]  /*37e0*/  @!P0 HADD2.F32 R21, -RZ, R22.H1_H1 ;  /* 0x30000016ff158230 */ /* 0x000fe40000004100 */
[----:B----4-:R-:W-:Y:S02]  /*37f0*/  @!P0 HADD2.F32 R20, -RZ, R14.H0_H0 ;  /* 0x2000000eff148230 */ /* 0x010fe40000004100 */
        /* <DEDUP_REMOVED lines=38> */
.L_x_598:
[----:B------:R-:W-:Y:S05]  /*3a60*/  BSYNC.RECONVERGENT B0 ;  /* 0x0000000000007941 */ /* 0x000fea0003800200 */
.L_x_597:
[----:B------:R-:W-:Y:S04]  /*3a70*/  BSSY.RECONVERGENT B0, `(.L_x_599) ;  /* 0x0000034000007945 */ /* 0x000fe80003800200 */
[----:B------:R-:W-:Y:S05]  /*3a80*/  @P5 BRA `(.L_x_600) ;  /* 0x0000000000c85947 */ /* 0x000fea0003800000 */
[----:B------:R-:W-:Y:S01]  /*3a90*/  ISETP.GE.AND P0, PT, R117, R9, PT ;  /* 0x000000097500720c */ /* 0x000fe20003f06270 */
[----:B-1----:R-:W2:Y:S11]  /*3aa0*/  LDG.E.128 R16, desc[UR6][R36.64+0x40] ;  /* 0x0000400624107981 */ /* 0x002eb6000c1e1d00 */
        /* <DEDUP_REMOVED lines=48> */
.L_x_600:
[----:B------:R-:W-:Y:S05]  /*3db0*/  BSYNC.RECONVERGENT B0 ;  /* 0x0000000000007941 */ /* 0x000fea0003800200 */
.L_x_599:
[----:B------:R-:W-:Y:S05]  /*3dc0*/  @P1 BRA `(.L_x_596) ;  /* 0x0000000000c81947 */ /* 0x000fea0003800000 */
[----:B------:R-:W-:Y:S01]  /*3dd0*/  ISETP.GE.AND P0, PT, R116, R9, PT ;  /* 0x000000097400720c */ /* 0x000fe20003f06270 */
[----:B-12---:R-:W2:Y:S11]  /*3de0*/  LDG.E.128 R16, desc[UR6][R36.64+0x80] ;  /* 0x0000800624107981 */ /* 0x006eb6000c1e1d00 */
        /* <DEDUP_REMOVED lines=48> */
.L_x_596:
[----:B------:R-:W-:Y:S05]  /*40f0*/  BSYNC.RECONVERGENT B1 ;  /* 0x0000000000017941 */ /* 0x000fea0003800200 */
.L_x_595:
[----:B------:R-:W-:Y:S04]  /*4100*/  BSSY.RECONVERGENT B1, `(.L_x_601) ;  /* 0x00000ad000017945 */ /* 0x000fe80003800200 */
[----:B------:R-:W-:Y:S05]  /*4110*/  @!P4 BRA `(.L_x_602) ;  /* 0x0000000800acc947 */ /* 0x000fea0003800000 */
[C---:B------:R-:W-:Y:S01]  /*4120*/  LEA R36, P0, R107.reuse, R34, 0x6 ;  /* 0x000000226b247211 */ /* 0x040fe200078030ff */
[----:B------:R-:W4:Y:S01]  /*4130*/  LDC R15, c[0x0][0x440] ;  /* 0x00011000ff0f7b82 */ /* 0x000f220000000800 */
[C---:B------:R-:W-:Y:S01]  /*4140*/  LEA R20, P1, R107.reuse, R6, 0x6 ;  /* 0x000000066b147211 */ /* 0x040fe200078230ff */
[----:B------:R-:W-:Y:S01]  /*4150*/  BSSY.RECONVERGENT B0, `(.L_x_603) ;  /* 0x000003f000007945 */ /* 0x000fe20003800200 */
[C---:B------:R-:W-:Y:S05]  /*4160*/  LEA.HI.X.SX32 R37, R107.reuse, R35, 0x6, P0 ;  /* 0x000000236b257211 */ /* 0x040fea00000f36ff */
[----:B------:R-:W5:Y:S01]  /*4170*/  LDC.64 R4, c[0x0][0x4a8] ;  /* 0x00012a00ff047b82 */ /* 0x000f620000000a00 */
[----:B------:R-:W-:Y:S07]  /*4180*/  LEA.HI.X.SX32 R21, R107, R7, 0x6, P1 ;  /* 0x000000076b157211 */ /* 0x000fee00008f36ff */
[----:B------:R-:W1:Y:S01]  /*4190*/  LDC.64 R2, c[0x0][0x3b8] ;  /* 0x0000ee00ff027b82 */ /* 0x000e620000000a00 */
[-C--:B----4-:R-:W-:Y:S02]  /*41a0*/  ISETP.GE.AND P6, PT, R118, R15.reuse, PT ;  /* 0x0000000f7600720c */ /* 0x090fe40003fc6270 */
[-C--:B------:R-:W-:Y:S02]  /*41b0*/  ISETP.GE.AND P4, PT, R117, R15.reuse, PT ;  /* 0x0000000f7500720c */ /* 0x080fe40003f86270 */
[----:B-----5:R-:W-:Y:S02]  /*41c0*/  LEA R40, P5, R4, R10, 0x7 ;  /* 0x0000000a04287211 */ /* 0x020fe400078a38ff */
[----:B------:R-:W-:Y:S02]  /*41d0*/  ISETP.GE.AND P1, PT, R116, R15, PT ;  /* 0x0000000f7400720c */ /* 0x000fe40003f26270 */
[----:B------:R-:W-:Y:S02]  /*41e0*/  LEA.HI.X R41, R4, R11, R5, 0x7, P5 ;  /* 0x0000000b04297211 */ /* 0x000fe400028f3c05 */
[C---:B-1----:R-:W-:Y:S04]  /*41f0*/  LEA R38, P0, R2.reuse, R74, 0x7 ;  /* 0x0000004a02267211 */ /* 0x042fe800078038ff */
[----:B------:R-:W-:Y:S01]  /*4200*/  LEA.HI.X R39, R2, R75, R3, 0x7, P0 ;  /* 0x0000004b02277211 */ /* 0x000fe200000f3c03 */
[----:B------:R-:W-:Y:S08]  /*4210*/  @P6 BRA `(.L_x_604) ;  /* 0x0000000000c86947 */ /* 0x000ff00003800000 */
[----:B------:R-:W-:Y:S01]  /*4220*/  ISETP.GE.AND P0, PT, R118, R9, PT ;  /* 0x000000097600720c */ /* 0x000fe20003f06270 */
[----:B--23--:R-:W2:Y:S11]  /*4230*/  LDG.E.128 R16, desc[UR6][R40.64] ;  /* 0x0000000628107981 */ /* 0x00ceb6000c1e1d00 */
        /* <DEDUP_REMOVED lines=48> */
.L_x_604:
[----:B------:R-:W-:Y:S05]  /*4540*/  BSYNC.RECONVERGENT B0 ;  /* 0x0000000000007941 */ /* 0x000fea0003800200 */
.L_x_603:
[----:B------:R-:W-:Y:S04]  /*4550*/  BSSY.RECONVERGENT B0, `(.L_x_605) ;  /* 0x0000034000007945 */ /* 0x000fe80003800200 */
[----:B------:R-:W-:Y:S05]  /*4560*/  @P4 BRA `(.L_x_606) ;  /* 0x0000000000c84947 */ /* 0x000fea0003800000 */
[----:B------:R-:W-:Y:S01]  /*4570*/  ISETP.GE.AND P0, PT, R117, R9, PT ;  /* 0x000000097500720c */ /* 0x000fe20003f06270 */
[----:B-123--:R-:W2:Y:S11]  /*4580*/  LDG.E.128 R16, desc[UR6][R40.64+0x40] ;  /* 0x0000400628107981 */ /* 0x00eeb6000c1e1d00 */
        /* <DEDUP_REMOVED lines=48> */
.L_x_606:
[----:B------:R-:W-:Y:S05]  /*4890*/  BSYNC.RECONVERGENT B0 ;  /* 0x0000000000007941 */ /* 0x000fea0003800200 */
.L_x_605:
[----:B------:R-:W-:Y:S05]  /*48a0*/  @P1 BRA `(.L_x_602) ;  /* 0x0000000000c81947 */ /* 0x000fea0003800000 */
[----:B------:R-:W-:Y:S01]  /*48b0*/  ISETP.GE.AND P0, PT, R116, R9, PT ;  /* 0x000000097400720c */ /* 0x000fe20003f06270 */
[----:B-1234-:R-:W2:Y:S11]  /*48c0*/  LDG.E.128 R16, desc[UR6][R40.64+0x80] ;  /* 0x0000800628107981 */ /* 0x01eeb6000c1e1d00 */
[----:B------:R-:W-:Y:S01]  /*48d0*/  @!UPT UIADD3 URZ, UPT, UPT, URZ, URZ, URZ ;  /* 0x000000fffffff290 */ /* 0x000fe2000fffe0ff */
[----:B------:R-:W3:Y:S06]  /*48e0*/  @!P0 LDG.E.64 R14, desc[UR6][R20.64+0x40] ;  /* 0x00004006140e8981 */ /* 0x000eec000c1e1b00 */
[----:B------:R-:W4:Y:S01]  /*48f0*/  @!P0 LDG.E.64 R36, desc[UR6][R36.64+0x40] ;  /* 0x0000400624248981 */ /* 0x000f22000c1e1b00 */
[--C-:B---3--:R-:W-:Y:S01]  /*4900*/  @!P0 HADD2.F32 R22, -RZ, R14.reuse.H0_H0 ;  /* 0x2000000eff168230 */ /* 0x108fe20000004100 */
[----:B--2---:R-:W-:Y:S01]  /*4910*/  @!P0 MOV R23, R16 ;  /* 0x0000001000178202 */ /* 0x004fe20000000f00 */
[----:B------:R-:W-:Y:S01]  /*4920*/  @!P0 HADD2.F32 R14, -RZ, R14.H1_H1 ;  /* 0x3000000eff0e8230 */ /* 0x000fe20000004100 */
[----:B------:R-:W-:Y:S01]  /*4930*/  @!P0 MOV R8, R17 ;  /* 0x0000001100088202 */ /* 0x000fe20000000f00 */
[----:B------:R-:W-:Y:S01]  /*4940*/  @!P0 HADD2.F32 R5, -RZ, R15.H0_H0 ;  /* 0x2000000fff058230 */ /* 0x000fe20000004100 */
[----:B------:R-:W-:Y:S01]  /*4950*/  @!P0 MOV R21, R18 ;  /* 0x0000001200158202 */ /* 0x000fe20000000f00 */
[----:B----4-:R-:W-:Y:S01]  /*4960*/  @!P0 HADD2.F32 R27, -RZ, R36.H0_H0 ;  /* 0x20000024ff1b8230 */ /* 0x010fe20000004100 */
[----:B------:R-:W-:Y:S01]  /*4970*/  @!P0 MOV R20, R19 ;  /* 0x0000001300148202 */ /* 0x000fe20000000f00 */
[--C-:B------:R-:W-:Y:S02]  /*4980*/  @!P0 HADD2.F32 R25, -RZ, R23.reuse.H1_H1 ;  /* 0x30000017ff198230 */ /* 0x100fe40000004100 */
[----:B------:R-:W-:Y:S02]  /*4990*/  @!P0 HADD2.F32 R29, -RZ, R23.H0_H0 ;  /* 0x20000017ff1d8230 */ /* 0x000fe40000004100 */
[----:B------:R-:W-:Y:S02]  /*49a0*/  @!P0 HADD2.F32 R23, -RZ, R8.H1_H1 ;  /* 0x30000008ff178230 */ /* 0x000fe40000004100 */
[C---:B------:R-:W-:Y:S01]  /*49b0*/  @!P0 FMUL.FTZ R41, R25.reuse, R27 ;  /* 0x0000001b19298220 */ /* 0x040fe20000410000 */
[----:B------:R-:W-:Y:S02]  /*49c0*/  @!P0 HADD2.F32 R15, -RZ, R15.H1_H1 ;  /* 0x3000000fff0f8230 */ /* 0x000fe40000004100 */
[-C--:B------:R-:W-:Y:S01]  /*49d0*/  @!P0 FMUL.FTZ R0, R25, R22.reuse ;  /* 0x0000001619008220 */ /* 0x080fe20000410000 */
[----:B------:R-:W-:Y:S02]  /*49e0*/  @!P0 HADD2.F32 R31, -RZ, R36.H1_H1 ;  /* 0x30000024ff1f8230 */ /* 0x000fe40000004100 */
[----:B------:R-:W-:Y:S01]  /*49f0*/  @!P0 FFMA.FTZ R41, R29, R22, -R41 ;  /* 0x000000161d298223 */ /* 0x000fe20000010829 */
[----:B------:R-:W-:Y:S02]  /*4a00*/  @!P0 HADD2.F32 R22, -RZ, R21.H1_H1 ;  /* 0x30000015ff168230 */ /* 0x000fe40000004100 */
[----:B------:R-:W-:Y:S01]  /*4a10*/  @!P0 FFMA.FTZ R0, R27, R29, R0 ;  /* 0x0000001d1b008223 */ /* 0x000fe20000010000 */
[----:B------:R-:W-:Y:S02]  /*4a20*/  @!P0 HADD2.F32 R27, -RZ, R8.H0_H0 ;  /* 0x20000008ff1b8230 */ /* 0x000fe40000004100 */
[C---:B------:R-:W-:Y:S01]  /*4a30*/  @!P0 FMUL.FTZ R2, R23.reuse, R14 ;  /* 0x0000000e17028220 */ /* 0x040fe20000410000 */
[--C-:B------:R-:W-:Y:S02]  /*4a40*/  @!P0 HADD2.F32 R24, -RZ, R37.reuse.H0_H0 ;  /* 0x20000025ff188230 */ /* 0x100fe40000004100 */
[----:B------:R-:W-:Y:S01]  /*4a50*/  @!P0 FMUL.FTZ R3, R22, R5 ;  /* 0x0000000516038220 */ /* 0x000fe20000410000 */
[----:B------:R-:W-:Y:S01]  /*4a60*/  @!P0 F2FP.F16.F32.PACK_AB R41, R0, R41 ;  /* 0x000000290029823e */ /* 0x000fe200000000ff */
[----:B------:R-:W-:Y:S02]  /*4a70*/  @!P0 HADD2.F32 R33, -RZ, R37.H1_H1 ;  /* 0x30000025ff218230 */ /* 0x000fe40000004100 */
[----:B------:R-:W-:Y:S01]  /*4a80*/  @!P0 FMUL.FTZ R43, R23, R31 ;  /* 0x0000001f172b8220 */ /* 0x000fe20000410000 */
[--C-:B------:R-:W-:Y:S01]  /*4a90*/  @!P0 HADD2.F32 R8, -RZ, R20.reuse.H1_H1 ;  /* 0x30000014ff088230 */ /* 0x100fe20000004100 */
[----:B------:R-:W-:Y:S01]  /*4aa0*/  @!P0 MOV R16, R41 ;  /* 0x0000002900108202 */ /* 0x000fe20000000f00 */
[----:B------:R-:W-:Y:S02]  /*4ab0*/  @!P0 HADD2.F32 R26, -RZ, R21.H0_H0 ;  /* 0x20000015ff1a8230 */ /* 0x000fe40000004100 */
[----:B------:R-:W-:Y:S01]  /*4ac0*/  @!P0 FMUL.FTZ R30, R22, R24 ;  /* 0x00000018161e8220 */ /* 0x000fe20000410000 */
[----:B------:R-:W-:Y:S02]  /*4ad0*/  @!P0 HADD2.F32 R28, -RZ, R20.H0_H0 ;  /* 0x20000014ff1c8230 */ /* 0x000fe40000004100 */
[C---:B------:R-:W-:Y:S01]  /*4ae0*/  @!P0 FMUL.FTZ R51, R8.reuse, R33 ;  /* 0x0000002108338220 */ /* 0x040fe20000410000 */
[----:B------:R-:W-:Y:S01]  /*4af0*/  @!P0 FMUL.FTZ R4, R8, R15 ;  /* 0x0000000f08048220 */ /* 0x000fe20000410000 */
[----:B------:R-:W-:Y:S01]  /*4b00*/  @!P0 FFMA.FTZ R2, R31, R27, R2 ;  /* 0x0000001b1f028223 */ /* 0x000fe20000010002 */
        /* <DEDUP_REMOVED lines=12> */
.L_x_602:
[----:B------:R-:W-:Y:S05]  /*4bd0*/  BSYNC.RECONVERGENT B1 ;  /* 0x0000000000017941 */ /* 0x000fea0003800200 */
.L_x_601:
[----:B------:R-:W-:Y:S04]  /*4be0*/  BSSY.RECONVERGENT B1, `(.L_x_607) ;  /* 0x00000af000017945 */ /* 0x000fe80003800200 */
[----:B------:R-:W-:Y:S05]  /*4bf0*/  @!P3 BRA `(.L_x_608) ;  /* 0x0000000800b4b947 */ /* 0x000fea0003800000 */
[----:B-1234-:R-:W1:Y:S01]  /*4c00*/  LDC R17, c[0x0][0x440] ;  /* 0x00011000ff117b82 */ /* 0x01ee620000000800 */
[C---:B------:R-:W-:Y:S01]  /*4c10*/  LEA R14, P4, R107.reuse, R6, 0x7 ;  /* 0x000000066b0e7211 */ /* 0x040fe200078838ff */
[----:B------:R-:W-:Y:S01]  /*4c20*/  BSSY.RECONVERGENT B0, `(.L_x_609) ;  /* 0x0000042000007945 */ /* 0x000fe20003800200 */
[C---:B------:R-:W-:Y:S05]  /*4c30*/  LEA R32, P0, R107.reuse, R34, 0x7 ;  /* 0x000000226b207211 */ /* 0x040fea00078038ff */
[----:B------:R-:W2:Y:S01]  /*4c40*/  LDC.64 R2, c[0x0][0x3b8] ;  /* 0x0000ee00ff027b82 */ /* 0x000ea20000000a00 */
[C---:B------:R-:W-:Y:S02]  /*4c50*/  LEA.HI.X.SX32 R15, R107.reuse, R7, 0x7, P4 ;  /* 0x000000076b0f7211 */ /* 0x040fe400020f3eff */
[----:B------:R-:W-:Y:S05]  /*4c60*/  LEA.HI.X.SX32 R33, R107, R35, 0x7, P0 ;  /* 0x000000236b217211 */ /* 0x000fea00000f3eff */
[----:B------:R-:W3:Y:S01]  /*4c70*/  LDC.64 R4, c[0x0][0x4a8] ;  /* 0x00012a00ff047b82 */ /* 0x000ee20000000a00 */
[----:B--2---:R-:W-:Y:S01]  /*4c80*/  IMAD.WIDE.U32 R36, R2, 0xc0, R74 ;  /* 0x000000c002247825 */ /* 0x004fe200078e004a */
[-C--:B-1----:R-:W-:Y:S02]  /*4c90*/  ISETP.GE.AND P5, PT, R118, R17.reuse, PT ;  /* 0x000000117600720c */ /* 0x082fe40003fa6270 */
[-C--:B------:R-:W-:Y:S01]  /*4ca0*/  ISETP.GE.AND P3, PT, R117, R17.reuse, PT ;  /* 0x000000117500720c */ /* 0x080fe20003f66270 */
[----:B------:R-:W-:Y:S01]  /*4cb0*/  IMAD R3, R3, 0xc0, RZ ;  /* 0x000000c003037824 */ /* 0x000fe200078e02ff */
[----:B------:R-:W-:Y:S01]  /*4cc0*/  ISETP.GE.AND P1, PT, R116, R17, PT ;  /* 0x000000117400720c */ /* 0x000fe20003f26270 */
[----:B---3--:R-:W-:Y:S02]  /*4cd0*/  IMAD R5, R5, 0xc0, RZ ;  /* 0x000000c005057824 */ /* 0x008fe400078e02ff */
[----:B------:R-:W-:Y:S04]  /*4ce0*/  IMAD.WIDE.U32 R38, R4, 0xc0, R10 ;  /* 0x000000c004267825 */ /* 0x000fe800078e000a */
[----:B------:R-:W-:Y:S02]  /*4cf0*/  IMAD.IADD R37, R37, 0x1, R3 ;  /* 0x0000000125257824 */ /* 0x000fe400078e0203 */
[----:B------:R-:W-:Y:S01]  /*4d00*/  IMAD.IADD R39, R39, 0x1, R5 ;  /* 0x0000000127277824 */ /* 0x000fe200078e0205 */
[----:B------:R-:W-:Y:S06]  /*4d10*/  @P5 BRA `(.L_x_610) ;  /* 0x0000000000c85947 */ /* 0x000fec0003800000 */
        /* <DEDUP_REMOVED lines=50> */
.L_x_610:
[----:B------:R-:W-:Y:S05]  /*5040*/  BSYNC.RECONVERGENT B0 ;  /* 0x0000000000007941 */ /* 0x000fea0003800200 */
.L_x_609:
        /* <DEDUP_REMOVED lines=52> */
.L_x_612:
[----:B------:R-:W-:Y:S05]  /*5390*/  BSYNC.RECONVERGENT B0 ;  /* 0x0000000000007941 */ /* 0x000fea0003800200 */
.L_x_611:
[----:B------:R-:W-:Y:S05]  /*53a0*/  @P1 BRA `(.L_x_608) ;  /* 0x0000000000c81947 */ /* 0x000fea0003800000 */
[----:B------:R-:W-:Y:S01]  /*53b0*/  ISETP.GE.AND P0, PT, R116, R9, PT ;  /* 0x000000097400720c */ /* 0x000fe20003f06270 */
[----:B-12---:R-:W2:Y:S11]  /*53c0*/  LDG.E.128 R16, desc[UR6][R38.64+0x80] ;  /* 0x0000800626107981 */ /* 0x006eb6000c1e1d00 */
[----:B------:R-:W-:Y:S01]  /*53d0*/  @!UPT UIADD3 URZ, UPT, UPT, URZ, URZ, URZ ;  /* 0x000000fffffff290 */ /* 0x000fe2000fffe0ff */
[----:B------:R-:W3:Y:S06]  /*53e0*/  @!P0 LDG.E.64 R32, desc[UR6][R32.64+0x40] ;  /* 0x0000400620208981 */ /* 0x000eec000c1e1b00 */
[----:B------:R1:W4:Y:S01]  /*53f0*/  @!P0 LDG.E.64 R6, desc[UR6][R14.64+0x40] ;  /* 0x000040060e068981 */ /* 0x000322000c1e1b00 */
[--C-:B---3--:R-:W-:Y:S01]  /*5400*/  @!P0 HADD2.F32 R21, -RZ, R32.reuse.H0_H0 ;  /* 0x20000020ff158230 */ /* 0x108fe20000004100 */
[----:B--2---:R-:W-:Y:S01]  /*5410*/  @!P0 MOV R20, R16 ;  /* 0x0000001000148202 */ /* 0x004fe20000000f00 */
[----:B------:R-:W-:Y:S01]  /*5420*/  @!P0 HADD2.F32 R23, -RZ, R32.H1_H1 ;  /* 0x30000020ff178230 */ /* 0x000fe20000004100 */
[----:B------:R-:W-:Y:S01]  /*5430*/  @!P0 MOV R8, R17 ;  /* 0x0000001100088202 */ /* 0x000fe20000000f00 */
[----:B------:R-:W-:Y:S01]  /*5440*/  @!P0 HADD2.F32 R26, -RZ, R33.H0_H0 ;  /* 0x20000021ff1a8230 */ /* 0x000fe20000004100 */
[----:B-1----:R-:W-:Y:S01]  /*5450*/  @!P0 MOV R14, R18 ;  /* 0x00000012000e8202 */ /* 0x002fe20000000f00 */
[----:B------:R-:W-:Y:S02]  /*5460*/  @!P0 HADD2.F32 R22, -RZ, R20.H1_H1 ;  /* 0x30000014ff168230 */ /* 0x000fe40000004100 */
[----:B----4-:R-:W-:Y:S02]  /*5470*/  @!P0 HADD2.F32 R9, -RZ, R6.H0_H0 ;  /* 0x20000006ff098230 */ /* 0x010fe40000004100 */
[----:B------:R-:W-:Y:S02]  /*5480*/  @!P0 HADD2.F32 R24, -RZ, R20.H0_H0 ;  /* 0x20000014ff188230 */ /* 0x000fe40000004100 */
[C---:B------:R-:W-:Y:S01]  /*5490*/  @!P0 FMUL.FTZ R27, R22.reuse, R21 ;  /* 0x00000015161b8220 */ /* 0x040fe20000410000 */
[----:B------:R-:W-:Y:S02]  /*54a0*/  @!P0 HADD2.F32 R6, -RZ, R6.H1_H1 ;  /* 0x30000006ff068230 */ /* 0x000fe40000004100 */
[-C--:B------:R-:W-:Y:S01]  /*54b0*/  @!P0 FMUL.FTZ R0, R22, R9.reuse ;  /* 0x0000000916008220 */ /* 0x080fe20000410000 */
[--C-:B------:R-:W-:Y:S02]  /*54c0*/  @!P0 HADD2.F32 R15, -RZ, R8.reuse.H1_H1 ;  /* 0x30000008ff0f8230 */ /* 0x100fe40000004100 */
[----:B------:R-:W-:Y:S01]  /*54d0*/  @!P0 FFMA.FTZ R27, R24, R9, -R27 ;  /* 0x00000009181b8223 */ /* 0x000fe2000001081b */
[----:B------:R-:W-:Y:S01]  /*54e0*/  @!P0 MOV R9, R19 ;  /* 0x0000001300098202 */ /* 0x000fe20000000f00 */
[----:B------:R-:W-:Y:S01]  /*54f0*/  @!P0 FFMA.FTZ R0, R21, R24, R0 ;  /* 0x0000001815008223 */ /* 0x000fe20000010000 */
[--C-:B------:R-:W-:Y:S02]  /*5500*/  @!P0 HADD2.F32 R5, -RZ, R7.reuse.H0_H0 ;  /* 0x20000007ff058230 */ /* 0x100fe40000004100 */
[C---:B------:R-:W-:Y:S01]  /*5510*/  @!P0 FMUL.FTZ R2, R15.reuse, R6 ;  /* 0x000000060f028220 */ /* 0x040fe20000410000 */
[----:B------:R-:W-:Y:S02]  /*5520*/  @!P0 HADD2.F32 R21, -RZ, R8.H0_H0 ;  /* 0x20000008ff158230 */ /* 0x000fe40000004100 */
[----:B------:R-:W-:Y:S01]  /*5530*/  @!P0 FMUL.FTZ R29, R15, R23 ;  /* 0x000000170f1d8220 */ /* 0x000fe20000410000 */
[----:B------:R-:W-:Y:S01]  /*5540*/  @!P0 F2FP.F16.F32.PACK_AB R27, R0, R27 ;  /* 0x0000001b001b823e */ /* 0x000fe200000000ff */
[--C-:B------:R-:W-:Y:S02]  /*5550*/  @!P0 HADD2.F32 R20, -RZ, R14.reuse.H1_H1 ;  /* 0x3000000eff148230 */ /* 0x100fe40000004100 */
        /* <DEDUP_REMOVED lines=23> */
.L_x_608:
[----:B------:R-:W-:Y:S05]  /*56d0*/  BSYNC.RECONVERGENT B1 ;  /* 0x0000000000017941 */ /* 0x000fea0003800200 */
.L_x_607:
[----:B------:R-:W5:Y:S08]  /*56e0*/  LDC R3, c[0x0][0x450] ;  /* 0x00011400ff037b82 */ /* 0x000f700000000800 */
[----:B------:R-:W1:Y:S01]  /*56f0*/  LDC R9, c[0x0][0x450] ;  /* 0x00011400ff097b82 */ /* 0x000e620000000800 */
[----:B-----5:R-:W-:Y:S05]  /*5700*/  IMAD.U32 R3, R3, -0x40, RZ ;  /* 0xffffffc003037824 */ /* 0x020fea00078e00ff */
[C---:B------:R-:W-:Y:S02]  /*5710*/  LEA R12, P1, R3.reuse, R12, 0x1 ;  /* 0x0000000c030c7211 */ /* 0x040fe400078208ff */
[C---:B------:R-:W-:Y:S02]  /*5720*/  LEA R48, P0, R3.reuse, R48, 0x1 ;  /* 0x0000003003307211 */ /* 0x040fe400078008ff */
[C---:B------:R-:W-:Y:S02]  /*5730*/  LEA.HI.X.SX32 R13, R3.reuse, R13, 0x1, P1 ;  /* 0x0000000d030d7211 */ /* 0x040fe400008f0eff */
[----:B------:R-:W-:Y:S01]  /*5740*/  LEA.HI.X.SX32 R49, R3, R49, 0x1, P0 ;  /* 0x0000003103317211 */ /* 0x000fe200000f0eff */
[----:B-1----:R-:W-:Y:S05]  /*5750*/  BRA `(.L_x_587) ;  /* 0x0000004800207947 */ /* 0x002fea0003800000 */
.L_x_588:
[----:B-1-3--:R-:W-:Y:S01]  /*5760*/  LEA.HI R14, R9, R9, RZ, 0x1 ;  /* 0x00000009090e7211 */ /* 0x00afe200078f08ff */
[----:B------:R-:W-:Y:S01]  /*5770*/  BSSY.RECONVERGENT B1, `(.L_x_613) ;  /* 0x000011d000017945 */ /* 0x000fe20003800200 */
[----:B------:R-:W-:Y:S02]  /*5780*/  SHF.R.U32.HI R15, RZ, 0x1, R9 ;  /* 0x00000001ff0f7819 */ /* 0x000fe40000011609 */
[----:B------:R-:W-:Y:S05]  /*5790*/  SHF.R.S32.HI R14, RZ, 0x1, R14 ;  /* 0x00000001ff0e7819 */ /* 0x000fea000001140e */
[----:B------:R-:W-:Y:S05]  /*57a0*/  IMAD.MOV R14, RZ, RZ, -R14 ;  /* 0x000000ffff0e7224 */ /* 0x000fea00078e0a0e */
[----:B--2---:R-:W-:Y:S01]  /*57b0*/  SHF.R.S32.HI R73, RZ, 0x1f, R14 ;  /* 0x0000001fff497819 */ /* 0x004fe2000001140e */
[----:B------:R-:W-:Y:S05]  /*57c0*/  @!P0 BRA `(.L_x_614) ;  /* 0x00000010005c8947 */ /* 0x000fea0003800000 */
[----:B------:R-:W1:Y:S01]  /*57d0*/  LDC R51, c[0x0][0x440] ;  /* 0x00011000ff337b82 */ /* 0x000e620000000800 */
[----:B------:R-:W-:Y:S01]  /*57e0*/  BSSY.RECONVERGENT B0, `(.L_x_615) ;  /* 0x000005b000007945 */ /* 0x000fe20003800200 */
[----:B-1----:R-:W-:Y:S11]  /*57f0*/  ISETP.GE.AND P0, PT, R118, R51, PT ;  /* 0x000000337600720c */ /* 0x002ff60003f06270 */
[----:B------:R-:W-:Y:S02]  /*5800*/  @!UPT UIADD3 URZ, UPT, UPT, URZ, URZ, URZ ;  /* 0x000000fffffff290 */ /* 0x000fe4000fffe0ff */
[----:B------:R-:W-:Y:S05]  /*5810*/  @P0 BRA `(.L_x_616) ;  /* 0x00000004005c0947 */ /* 0x000fea0003800000 */
[C---:B------:R-:W-:Y:S01]  /*5820*/  ISETP.GE.AND P0, PT, R118.reuse, R9, PT ;  /* 0x000000097600720c */ /* 0x040fe20003f06270 */
[----:B------:R-:W2:Y:S11]  /*5830*/  LDG.E.128 R52, desc[UR6][R10.64] ;  /* 0x000000060a347981 */ /* 0x000eb6000c1e1d00 */
[----:B------:R-:W-:Y:S01]  /*5840*/  @!UPT UIADD3 URZ, UPT, UPT, URZ, URZ, URZ ;  /* 0x000000fffffff290 */ /* 0x000fe2000fffe0ff */
[----:B------:R-:W-:Y:S04]  /*5850*/  @!P0 ISETP.GE.U32.AND P1, PT, R118, R15, PT ;  /* 0x0000000f7600820c */ /* 0x000fe80003f26070 */
[----:B------:R-:W-:Y:S02]  /*5860*/  @!P0 SEL R57, R14, RZ, P1 ;  /* 0x000000ff0e398207 */ /* 0x000fe40000800000 */
[----:B------:R-:W-:Y:S02]  /*5870*/  @!P0 SEL R122, R73, RZ, P1 ;  /* 0x000000ff497a8207 */ /* 0x000fe40000800000 */
[----:B------:R-:W-:Y:S02]  /*5880*/  @!P0 SHF.L.U32 R109, R57, 0x1, RZ ;  /* 0x00000001396d8819 */ /* 0x000fe400000006ff */
[----:B----4-:R-:W-:Y:S02]  /*5890*/  @!P0 SEL R17, R15, R14, !P1 ;  /* 0x0000000e0f118207 */ /* 0x010fe40004800000 */
[----:B------:R-:W-:Y:S02]  /*58a0*/  @!P0 SHF.L.U64.HI R122, R57, 0x1, R122 ;  /* 0x00000001397a8819 */ /* 0x000fe4000001027a */
[----:B------:R-:W-:Y:S01]  /*58b0*/  @!P0 IADD3 R58, P1, PT, R109, R78, RZ ;  /* 0x0000004e6d3a8210 */ /* 0x000fe20007f3e0ff */
[----:B------:R-:W-:Y:S03]  /*58c0*/  @!P0 IMAD.WIDE R18, R17, 0x2, R10 ;  /* 0x0000000211128825 */ /* 0x000fe600078e020a */
[C---:B------:R-:W-:Y:S02]  /*58d0*/  @!P0 IADD3.X R59, PT, PT, R122.reuse, R79, RZ, P1, !PT ;  /* 0x0000004f7a3b8210 */ /* 0x040fe40000ffe4ff */
[----:B------:R-:W-:Y:S01]  /*58e0*/  @!P0 IADD3 R32, P1, PT, R109, R80, RZ ;  /* 0x000000506d208210 */ /* 0x000fe20007f3e0ff */
[----:B------:R-:W3:Y:S03]  /*58f0*/  @!P0 LDG.E.128 R16, desc[UR6][R18.64] ;  /* 0x0000000612108981 */ /* 0x000ee6000c1e1d00 */
[----:B------:R-:W-:Y:S02]  /*5900*/  @!P0 IADD3.X R33, PT, PT, R122, R81, RZ, P1, !PT ;  /* 0x000000517a218210 */ /* 0x000fe40000ffe4ff */
[----:B------:R-:W-:Y:S03]  /*5910*/  ISETP.GE.U32.OR P1, PT, R118, R15, P0 ;  /* 0x0000000f7600720c */ /* 0x000fe60000726470 */
[----:B------:R-:W4:Y:S08]  /*5920*/  @!P0 LDG.E.128 R56, desc[UR6][R58.64] ;  /* 0x000000063a388981 */ /* 0x000f30000c1e1d00 */
[----:B------:R2:W5:Y:S01]  /*5930*/  @!P0 LDG.E.128 R40, desc[UR6][R32.64] ;  /* 0x0000000620288981 */ /* 0x000562000c1e1d00 */
[--C-:B---3--:R-:W-:Y:S01]  /*5940*/  @!P0 HADD2.F32 R27, -RZ, R16.reuse.H0_H0 ;  /* 0x20000010ff1b8230 */ /* 0x108fe20000004100 */
[----:B--2---:R-:W-:Y:S01]  /*5950*/  @!P0 MOV R32, R52 ;  /* 0x0000003400208202 */ /* 0x004fe20000000f00 */
[----:B------:R-:W-:Y:S01]  /*5960*/  @!P0 HADD2.F32 R25, -RZ, R16.H1_H1 ;  /* 0x30000010ff198230 */ /* 0x000fe20000004100 */
[----:B------:R-:W-:Y:S01]  /*5970*/  @!P0 MOV R44, R53 ;  /* 0x00000035002c8202 */ /* 0x000fe20000000f00 */
[----:B------:R-:W-:Y:S01]  /*5980*/  @!P0 HADD2.F32 R24, -RZ, R17.H0_H0 ;  /* 0x20000011ff188230 */ /* 0x000fe20000004100 */
[----:B------:R-:W-:Y:S01]  /*5990*/  @!P0 MOV R50, R55 ;  /* 0x0000003700328202 */ /* 0x000fe20000000f00 */
[----:B------:R-:W-:Y:S02]  /*59a0*/  @!P0 HADD2.F32 R33, -RZ, R32.H0_H0 ;  /* 0x20000020ff218230 */ /* 0x000fe40000004100 */
[--C-:B----4-:R-:W-:Y:S02]  /*59b0*/  @!P0 HADD2.F32 R30, -RZ, R56.reuse.H0_H0 ;  /* 0x20000038ff1e8230 */ /* 0x110fe40000004100 */
[----:B------:R-:W-:Y:S02]  /*59c0*/  @!P0 HADD2.F32 R28, -RZ, R56.H1_H1 ;  /* 0x30000038ff1c8230 */ /* 0x000fe40000004100 */
[--C-:B------:R-:W-:Y:S02]  /*59d0*/  @!P0 HADD2.F32 R31, -RZ, R57.reuse.H0_H0 ;  /* 0x20000039ff1f8230 */ /* 0x100fe40000004100 */
[----:B------:R-:W-:Y:S01]  /*59e0*/  @!P1 FADD.FTZ R30, -R30, -RZ ;  /* 0x800000ff1e1e9221 */ /* 0x000fe20000010100 */
[----:B------:R-:W-:Y:S02]  /*59f0*/  @!P0 HADD2.F32 R29, -RZ, R57.H1_H1 ;  /* 0x30000039ff1d8230 */ /* 0x000fe40000004100 */
[----:B------:R-:W-:Y:S01]  /*5a00*/  @!P1 FADD.FTZ R28, -R28, -RZ ;  /* 0x800000ff1c1c9221 */ /* 0x000fe20000010100 */
[----:B------:R-:W-:Y:S02]  /*5a10*/  @!P0 HADD2.F32 R35, -RZ, R32.H1_H1 ;  /* 0x30000020ff238230 */ /* 0x000fe40000004100 */
[----:B------:R-:W-:Y:S01]  /*5a20*/  @!P0 FMUL.FTZ R0, R27, R30 ;  /* 0x0000001e1b008220 */ /* 0x000fe20000410000 */
[----:B------:R-:W-:Y:S02]  /*5a30*/  @!P0 HADD2.F32 R26, -RZ, R58.H0_H0 ;  /* 0x2000003aff1a8230 */ /* 0x000fe40000004100 */
[----:B------:R-:W-:Y:S01]  /*5a40*/  @!P0 FMUL.FTZ R2, R25, R28 ;  /* 0x0000001c19028220 */ /* 0x000fe20000410000 */
[--C-:B-----5:R-:W-:Y:S02]  /*5a50*/  @!P0 HADD2.F32 R32, -RZ, R40.reuse.H0_H0 ;  /* 0x20000028ff208230 */ /* 0x120fe40000004100 */
[----:B------:R-:W-:Y:S01]  /*5a60*/  @!P1 FADD.FTZ R31, -R31, -RZ ;  /* 0x800000ff1f1f9221 */ /* 0x000fe20000010100 */
[----:B------:R-:W-:Y:S02]  /*5a70*/  @!P0 HADD2.F32 R34, -RZ, R40.H1_H1 ;  /* 0x30000028ff228230 */ /* 0x000fe40000004100 */
[----:B------:R-:W-:Y:S01]  /*5a80*/  @!P1 FADD.FTZ R29, -R29, -RZ ;  /* 0x800000ff1d1d9221 */ /* 0x000fe20000010100 */
[--C-:B------:R-:W-:Y:S02]  /*5a90*/  @!P0 HADD2.F32 R21, -RZ, R18.reuse.H0_H0 ;  /* 0x20000012ff158230 */ /* 0x100fe40000004100 */
[----:B------:R-:W-:Y:S01]  /*5aa0*/  @!P0 FFMA.FTZ R0, R33, R32, R0 ;  /* 0x0000002021008223 */ /* 0x000fe20000010000 */
[----:B------:R-:W-:Y:S02]  /*5ab0*/  @!P0 HADD2.F32 R20, -RZ, R18.H1_H1 ;  /* 0x30000012ff148230 */ /* 0x000fe40000004100 */
[----:B------:R-:W-:Y:S01]  /*5ac0*/  @!P0 FFMA.FTZ R2, R35, R34, R2 ;  /* 0x0000002223028223 */ /* 0x000fe20000010002 */
[----:B------:R-:W-:Y:S02]  /*5ad0*/  @!P0 HADD2.F32 R23, -RZ, R58.H1_H1 ;  /* 0x3000003aff178230 */ /* 0x000fe40000004100 */
[----:B------:R-:W-:Y:S01]  /*5ae0*/  @!P0 FMUL.FTZ R3, R24, R31 ;  /* 0x0000001f18038220 */ /* 0x000fe20000410000 */
[--C-:B------:R-:W-:Y:S02]  /*5af0*/  @!P0 HADD2.F32 R37, -RZ, R41.reuse.H0_H0 ;  /* 0x20000029ff258230 */ /* 0x100fe40000004100 */
[----:B------:R-:W-:Y:S01]  /*5b00*/  @!P1 FADD.FTZ R26, -R26, -RZ ;  /* 0x800000ff1a1a9221 */ /* 0x000fe20000010100 */
[----:B------:R-:W-:Y:S01]  /*5b10*/  @!P0 HADD2.F32 R38, -RZ, R41.H1_H1 ;  /* 0x30000029ff268230 */ /* 0x000fe20000004100 */
[----:B------:R-:W-:Y:S01]  /*5b20*/  @!P0 F2FP.F16.F32.PACK_AB R56, R2, R0 ;  /* 0x000000000238823e */ /* 0x000fe200000000ff */
[--C-:B------:R-:W-:Y:S02]  /*5b30*/  @!P0 HADD2.F32 R39, -RZ, R42.reuse.H0_H0 ;  /* 0x2000002aff278230 */ /* 0x100fe40000004100 */
[----:B------:R-:W-:Y:S01]  /*5b40*/  @!P0 FMUL.FTZ R5, R21, R26 ;  /* 0x0000001a15058220 */ /* 0x000fe20000410000 */
[----:B------:R-:W-:Y:S01]  /*5b50*/  @!P0 HADD2.F32 R40, -RZ, R42.H1_H1 ;  /* 0x3000002aff288230 */ /* 0x000fe20000004100 */
[----:B------:R-:W-:Y:S01]  /*5b60*/  @!P0 MOV R52, R56 ;  /* 0x0000003800348202 */ /* 0x000fe20000000f00 */
[----:B------:R-:W-:Y:S02]  /*5b70*/  @!P0 HADD2.F32 R18, -RZ, R59.H0_H0 ;  /* 0x2000003bff128230 */ /* 0x000fe40000004100 */
[----:B------:R-:W-:Y:S01]  /*5b80*/  @!P1 FADD.FTZ R23, -R23, -RZ ;  /* 0x800000ff17179221 */ /* 0x000fe20000010100 */
[--C-:B------:R-:W-:Y:S02]  /*5b90*/  @!P0 HADD2.F32 R41, -RZ, R43.reuse.H0_H0 ;  /* 0x2000002bff298230 */ /* 0x100fe40000004100 */
[----:B------:R-:W-:Y:S01]  /*5ba0*/  @!P0 HADD2.F32 R42, -RZ, R43.H1_H1 ;  /* 0x3000002bff2a8230 */ /* 0x000fe20000004100 */
[----:B------:R-:W-:Y:S01]  /*5bb0*/  @!P0 MOV R43, R54 ;  /* 0x00000036002b8202 */ /* 0x000fe20000000f00 */
[----:B------:R-:W-:Y:S02]  /*5bc0*/  @!P0 HADD2.F32 R22, -RZ, R17.H1_H1 ;  /* 0x30000011ff168230 */ /* 0x000fe40000004100 */
[----:B------:R-:W-:Y:S01]  /*5bd0*/  @!P0 FMUL.FTZ R6, R20, R23 ;  /* 0x0000001714068220 */ /* 0x000fe20000410000 */
[----:B------:R-:W-:Y:S02]  /*5be0*/  @!P0 HADD2.F32 R16, -RZ, R59.H1_H1 ;  /* 0x3000003bff108230 */ /* 0x000fe40000004100 */
[----:B------:R-:W-:Y:S01]  /*5bf0*/  @!P1 FADD.FTZ R18, -R18, -RZ ;  /* 0x800000ff12129221 */ /* 0x000fe20000010100 */
[--C-:B------:R-:W-:Y:S02]  /*5c00*/  @!P0 HADD2.F32 R36, -RZ, R44.reuse.H0_H0 ;  /* 0x2000002cff248230 */ /* 0x100fe40000004100 */
[----:B------:R-:W-:Y:S01]  /*5c10*/  @!P0 FMUL.FTZ R4, R22, R29 ;  /* 0x0000001d16048220 */ /* 0x000fe20000410000 */
[--C-:B------:R-:W-:Y:S02]  /*5c20*/  @!P0 HADD2.F32 R17, -RZ, R19.reuse.H0_H0 ;  /* 0x20000013ff118230 */ /* 0x100fe40000004100 */
[----:B------:R-:W-:Y:S01]  /*5c30*/  @!P1 FADD.FTZ R16, -R16, -RZ ;  /* 0x800000ff10109221 */ /* 0x000fe20000010100 */
[----:B------:R-:W-:Y:S02]  /*5c40*/  @!P0 HADD2.F32 R33, -RZ, R44.H1_H1 ;  /* 0x3000002cff218230 */ /* 0x000fe40000004100 */
[----:B------:R-:W-:Y:S01]  /*5c50*/  @!P0 FFMA.FTZ R3, R36, R37, R3 ;  /* 0x0000002524038223 */ /* 0x000fe20000010003 */
[----:B------:R-:W-:Y:S02]  /*5c60*/  @!P0 HADD2.F32 R19, -RZ, R19.H1_H1 ;  /* 0x30000013ff138230 */ /* 0x000fe40000004100 */
[----:B------:R-:W-:Y:S01]  /*5c70*/  @!P0 FMUL.FTZ R7, R17, R18 ;  /* 0x0000001211078220 */ /* 0x000fe20000410000 */
[--C-:B------:R-:W-:Y:S02]  /*5c80*/  @!P0 HADD2.F32 R32, -RZ, R43.reuse.H0_H0 ;  /* 0x2000002bff208230 */ /* 0x100fe40000004100 */
[----:B------:R-:W-:Y:S01]  /*5c90*/  @!P0 FFMA.FTZ R4, R33, R38, R4 ;  /* 0x0000002621048223 */ /* 0x000fe20000010004 */
[----:B------:R-:W-:Y:S02]  /*5ca0*/  @!P0 HADD2.F32 R35, -RZ, R43.H1_H1 ;  /* 0x3000002bff238230 */ /* 0x000fe40000004100 */
[----:B------:R-:W-:Y:S01]  /*5cb0*/  @!P0 FMUL.FTZ R8, R19, R16 ;  /* 0x0000001013088220 */ /* 0x000fe20000410000 */
[--C-:B------:R-:W-:Y:S02]  /*5cc0*/  @!P0 HADD2.F32 R34, -RZ, R50.reuse.H0_H0 ;  /* 0x20000032ff228230 */ /* 0x100fe40000004100 */
[----:B------:R-:W-:Y:S01]  /*5cd0*/  @!P0 FFMA.FTZ R5, R32, R39, R5 ;  /* 0x0000002720058223 */ /* 0x000fe20000010005 */
[----:B------:R-:W-:Y:S01]  /*5ce0*/  @!P0 F2FP.F16.F32.PACK_AB R57, R4, R3 ;  /* 0x000000030439823e */ /* 0x000fe200000000ff */
[----:B------:R-:W-:Y:S02]  /*5cf0*/  @!P0 HADD2.F32 R37, -RZ, R50.H1_H1 ;  /* 0x30000032ff258230 */ /* 0x000fe40000004100 */
[----:B------:R-:W-:Y:S01]  /*5d00*/  @!P0 FFMA.FTZ R6, R35, R40, R6 ;  /* 0x0000002823068223 */ /* 0x000fe20000010006 */
[----:B------:R-:W-:Y:S01]  /*5d10*/  @!P0 FFMA.FTZ R7, R34, R41, R7 ;  /* 0x0000002922078223 */ /* 0x000fe20000010007 */
[----:B------:R-:W-:Y:S01]  /*5d20*/  @!P0 MOV R53, R57 ;  /* 0x0000003900358202 */ /* 0x000fe20000000f00 */
[----:B------:R-:W-:Y:S02]  /*5d30*/  @!P0 FFMA.FTZ R8, R37, R42, R8 ;  /* 0x0000002a25088223 */ /* 0x000fe40000010008 */
[----:B------:R-:W-:Y:S03]  /*5d40*/  @!P0 F2FP.F16.F32.PACK_AB R58, R6, R5 ;  /* 0x00000005063a823e */ /* 0x000fe600000000ff */
[----:B------:R-:W-:Y:S02]  /*5d50*/  @!P0 F2FP.F16.F32.PACK_AB R59, R8, R7 ;  /* 0x00000007083b823e */ /* 0x000fe400000000ff */
[----:B------:R-:W-:Y:S02]  /*5d60*/  @!P0 MOV R54, R58 ;  /* 0x0000003a00368202 */ /* 0x000fe40000000f00 */
[----:B------:R-:W-:Y:S05]  /*5d70*/  @!P0 MOV R55, R59 ;  /* 0x0000003b00378202 */ /* 0x000fea0000000f00 */
[----:B------:R1:W-:Y:S02]  /*5d80*/  STG.E.128 desc[UR6][R74.64], R52 ;  /* 0x000000344a007986 */ /* 0x0003e4000c101d06 */
.L_x_616:
[----:B------:R-:W-:Y:S05]  /*5d90*/  BSYNC.RECONVERGENT B0 ;  /* 0x0000000000007941 */ /* 0x000fea0003800200 */
.L_x_615:
[----:B------:R-:W-:Y:S01]  /*5da0*/  ISETP.GE.AND P0, PT, R117, R51, PT ;  /* 0x000000337500720c */ /* 0x000fe20003f06270 */
[----:B------:R-:W-:Y:S11]  /*5db0*/  BSSY.RECONVERGENT B0, `(.L_x_617) ;  /* 0x000005c000007945 */ /* 0x000ff60003800200 */
[----:B------:R-:W-:Y:S01]  /*5dc0*/  @!UPT UIADD3 URZ, UPT, UPT, URZ, URZ, URZ ;  /* 0x000000fffffff290 */ /* 0x000fe2000fffe0ff */
[----:B------:R-:W-:Y:S05]  /*5dd0*/  @P0 BRA `(.L_x_618) ;  /* 0x0000000400640947 */ /* 0x000fea0003800000 */
[C---:B------:R-:W-:Y:S01]  /*5de0*/  ISETP.GE.AND P0, PT, R117.reuse, R9, PT ;  /* 0x000000097500720c */ /* 0x040fe20003f06270 */
[----:B-1----:R-:W2:Y:S11]  /*5df0*/  LDG.E.128 R52, desc[UR6][R10.64+0x40] ;  /* 0x000040060a347981 */ /* 0x002eb6000c1e1d00 */
[----:B------:R-:W-:Y:S01]  /*5e00*/  @!UPT UIADD3 URZ, UPT, UPT, URZ, URZ, URZ ;  /* 0x000000fffffff290 */ /* 0x000fe2000fffe0ff */
[----:B------:R-:W-:Y:S02]  /*5e10*/  @!P0 ISETP.GE.U32.AND P1, PT, R117, R15, PT ;  /* 0x0000000f7500820c */ /* 0x000fe40003f26070 */
[----:B------:R-:W-:Y:S02]  /*5e20*/  @!P0 IADD3 R57, P6, PT, R14, 0x20, RZ ;  /* 0x000000200e398810 */ /* 0x000fe40007fde0ff */
[----:B----4-:R-:W-:Y:S02]  /*5e30*/  @!P0 SEL R17, R15, R14, !P1 ;  /* 0x0000000e0f118207 */ /* 0x010fe40004800000 */
[----:B------:R-:W-:Y:S02]  /*5e40*/  @!P0 SEL R57, R57, 0x20, P1 ;  /* 0x0000002039398807 */ /* 0x000fe40000800000 */
[----:B------:R-:W-:Y:S01]  /*5e50*/  @!P0 IADD3.X R122, PT, PT, RZ, R73, RZ, P6, !PT ;  /* 0x00000049ff7a8210 */ /* 0x000fe200037fe4ff */
[----:B------:R-:W-:Y:S01]  /*5e60*/  @!P0 IMAD.WIDE R18, R17, 0x2, R10 ;  /* 0x0000000211128825 */ /* 0x000fe200078e020a */
[----:B------:R-:W-:Y:S02]  /*5e70*/  @!P0 SHF.L.U32 R109, R57, 0x1, RZ ;  /* 0x00000001396d8819 */ /* 0x000fe400000006ff */
[----:B------:R-:W-:Y:S02]  /*5e80*/  @!P0 SEL R122, R122, RZ, P1 ;  /* 0x000000ff7a7a8207 */ /* 0x000fe40000800000 */
[----:B------:R-:W-:Y:S01]  /*5e90*/  @!P0 IADD3 R58, P1, PT, R109, R78, RZ ;  /* 0x0000004e6d3a8210 */ /* 0x000fe20007f3e0ff */
[----:B------:R-:W3:Y:S01]  /*5ea0*/  @!P0 LDG.E.128 R16, desc[UR6][R18.64+0x40] ;  /* 0x0000400612108981 */ /* 0x000ee2000c1e1d00 */
[----:B------:R-:W-:Y:S04]  /*5eb0*/  @!P0 SHF.L.U64.HI R122, R57, 0x1, R122 ;  /* 0x00000001397a8819 */ /* 0x000fe8000001027a */
[C---:B------:R-:W-:Y:S02]  /*5ec0*/  @!P0 IADD3.X R59, PT, PT, R122.reuse, R79, RZ, P1, !PT ;  /* 0x0000004f7a3b8210 */ /* 0x040fe40000ffe4ff */
[----:B------:R-:W-:Y:S04]  /*5ed0*/  @!P0 IADD3 R32, P1, PT, R109, R80, RZ ;  /* 0x000000506d208210 */ /* 0x000fe80007f3e0ff */
[----:B------:R-:W4:Y:S01]  /*5ee0*/  @!P0 LDG.E.128 R56, desc[UR6][R58.64] ;  /* 0x000000063a388981 */ /* 0x000f22000c1e1d00 */
[----:B------:R-:W-:Y:S02]  /*5ef0*/  @!P0 IADD3.X R33, PT, PT, R122, R81, RZ, P1, !PT ;  /* 0x000000517a218210 */ /* 0x000fe40000ffe4ff */
[----:B------:R-:W-:Y:S05]  /*5f00*/  ISETP.GE.U32.OR P1, PT, R117, R15, P0 ;  /* 0x0000000f7500720c */ /* 0x000fea0000726470 */
[----:B------:R2:W5:Y:S01]  /*5f10*/  @!P0 LDG.E.128 R40, desc[UR6][R32.64] ;  /* 0x0000000620288981 */ /* 0x000562000c1e1d00 */
[--C-:B---3--:R-:W-:Y:S01]  /*5f20*/  @!P0 HADD2.F32 R27, -RZ, R16.reuse.H0_H0 ;  /* 0x20000010ff1b8230 */ /* 0x108fe20000004100 */
[----:B--2---:R-:W-:Y:S01]  /*5f30*/  @!P0 MOV R32, R52 ;  /* 0x0000003400208202 */ /* 0x004fe20000000f00 */
[----:B------:R-:W-:Y:S01]  /*5f40*/  @!P0 HADD2.F32 R25, -RZ, R16.H1_H1 ;  /* 0x30000010ff198230 */ /* 0x000fe20000004100 */
[----:B------:R-:W-:Y:S01]  /*5f50*/  @!P0 MOV R44, R53 ;  /* 0x00000035002c8202 */ /* 0x000fe20000000f00 */
[----:B------:R-:W-:Y:S01]  /*5f60*/  @!P0 HADD2.F32 R24, -RZ, R17.H0_H0 ;  /* 0x20000011ff188230 */ /* 0x000fe20000004100 */
[----:B------:R-:W-:Y:S01]  /*5f70*/  @!P0 MOV R50, R55 ;  /* 0x0000003700328202 */ /* 0x000fe20000000f00 */
[--C-:B------:R-:W-:Y:S02]  /*5f80*/  @!P0 HADD2.F32 R33, -RZ, R32.reuse.H0_H0 ;  /* 0x20000020ff218230 */ /* 0x100fe40000004100 */
[----:B------:R-:W-:Y:S02]  /*5f90*/  @!P0 HADD2.F32 R35, -RZ, R32.H1_H1 ;  /* 0x30000020ff238230 */ /* 0x000fe40000004100 */
[----:B------:R-:W-:Y:S02]  /*5fa0*/  @!P0 HADD2.F32 R21, -RZ, R18.H0_H0 ;  /* 0x20000012ff158230 */ /* 0x000fe40000004100 */
[--C-:B----4-:R-:W-:Y:S02]  /*5fb0*/  @!P0 HADD2.F32 R30, -RZ, R56.reuse.H0_H0 ;  /* 0x20000038ff1e8230 */ /* 0x110fe40000004100 */
[----:B------:R-:W-:Y:S02]  /*5fc0*/  @!P0 HADD2.F32 R28, -RZ, R56.H1_H1 ;  /* 0x30000038ff1c8230 */ /* 0x000fe40000004100 */
[--C-:B------:R-:W-:Y:S02]  /*5fd0*/  @!P0 HADD2.F32 R31, -RZ, R57.reuse.H0_H0 ;  /* 0x20000039ff1f8230 */ /* 0x100fe40000004100 */
[----:B------:R-:W-:Y:S01]  /*5fe0*/  @!P1 FADD.FTZ R30, -R30, -RZ ;  /* 0x800000ff1e1e9221 */ /* 0x000fe20000010100 */
[----:B------:R-:W-:Y:S02]  /*5ff0*/  @!P0 HADD2.F32 R29, -RZ, R57.H1_H1 ;  /* 0x30000039ff1d8230 */ /* 0x000fe40000004100 */
[----:B------:R-:W-:Y:S01]  /*6000*/  @!P1 FADD.FTZ R28, -R28, -RZ ;  /* 0x800000ff1c1c9221 */ /* 0x000fe20000010100 */
[----:B------:R-:W-:Y:S02]  /*6010*/  @!P0 HADD2.F32 R26, -RZ, R58.H0_H0 ;  /* 0x2000003aff1a8230 */ /* 0x000fe40000004100 */
[----:B------:R-:W-:Y:S01]  /*6020*/  @!P0 FMUL.FTZ R0, R27, R30 ;  /* 0x0000001e1b008220 */ /* 0x000fe20000410000 */
[--C-:B-----5:R-:W-:Y:S02]  /*6030*/  @!P0 HADD2.F32 R32, -RZ, R40.reuse.H0_H0 ;  /* 0x20000028ff208230 */ /* 0x120fe40000004100 */
[----:B------:R-:W-:Y:S01]  /*6040*/  @!P0 FMUL.FTZ R2, R25, R28 ;  /* 0x0000001c19028220 */ /* 0x000fe20000410000 */
[----:B------:R-:W-:Y:S02]  /*6050*/  @!P0 HADD2.F32 R34, -RZ, R40.H1_H1 ;  /* 0x30000028ff228230 */ /* 0x000fe40000004100 */
[----:B------:R-:W-:Y:S01]  /*6060*/  @!P1 FADD.FTZ R31, -R31, -RZ ;  /* 0x800000ff1f1f9221 */ /* 0x000fe20000010100 */
[----:B------:R-:W-:Y:S02]  /*6070*/  @!P0 HADD2.F32 R20, -RZ, R18.H1_H1 ;  /* 0x30000012ff148230 */ /* 0x000fe40000004100 */
[----:B------:R-:W-:Y:S01]  /*6080*/  @!P0 FFMA.FTZ R0, R33, R32, R0 ;  /* 0x0000002021008223 */ /* 0x000fe20000010000 */
[----:B------:R-:W-:Y:S02]  /*6090*/  @!P0 HADD2.F32 R23, -RZ, R58.H1_H1 ;  /* 0x3000003aff178230 */ /* 0x000fe40000004100 */
[----:B------:R-:W-:Y:S01]  /*60a0*/  @!P0 FFMA.FTZ R2, R35, R34, R2 ;  /* 0x0000002223028223 */ /* 0x000fe20000010002 */
[--C-:B------:R-:W-:Y:S02]  /*60b0*/  @!P0 HADD2.F32 R37, -RZ, R41.reuse.H0_H0 ;  /* 0x20000029ff258230 */ /* 0x100fe40000004100 */
[----:B------:R-:W-:Y:S01]  /*60c0*/  @!P0 FMUL.FTZ R3, R24, R31 ;  /* 0x0000001f18038220 */ /* 0x000fe20000410000 */
[----:B------:R-:W-:Y:S02]  /*60d0*/  @!P0 HADD2.F32 R38, -RZ, R41.H1_H1 ;  /* 0x30000029ff268230 */ /* 0x000fe40000004100 */
[----:B------:R-:W-:Y:S01]  /*60e0*/  @!P1 FADD.FTZ R29, -R29, -RZ ;  /* 0x800000ff1d1d9221 */ /* 0x000fe20000010100 */
[--C-:B------:R-:W-:Y:S01]  /*60f0*/  @!P0 HADD2.F32 R39, -RZ, R42.reuse.H0_H0 ;  /* 0x2000002aff278230 */ /* 0x100fe20000004100 */
[----:B------:R-:W-:Y:S01]  /*6100*/  @!P0 F2FP.F16.F32.PACK_AB R56, R2, R0 ;  /* 0x000000000238823e */ /* 0x000fe200000000ff */
[----:B------:R-:W-:Y:S02]  /*6110*/  @!P0 HADD2.F32 R40, -RZ, R42.H1_H1 ;  /* 0x3000002aff288230 */ /* 0x000fe40000004100 */
[----:B------:R-:W-:Y:S01]  /*6120*/  @!P1 FADD.FTZ R26, -R26, -RZ ;  /* 0x800000ff1a1a9221 */ /* 0x000fe20000010100 */
[----:B------:R-:W-:Y:S01]  /*6130*/  @!P0 HADD2.F32 R18, -RZ, R59.H0_H0 ;  /* 0x2000003bff128230 */ /* 0x000fe20000004100 */
[----:B------:R-:W-:Y:S01]  /*6140*/  @!P0 MOV R52, R56 ;  /* 0x0000003800348202 */ /* 0x000fe20000000f00 */
[--C-:B------:R-:W-:Y:S02]  /*6150*/  @!P0 HADD2.F32 R41, -RZ, R43.reuse.H0_H0 ;  /* 0x2000002bff298230 */ /* 0x100fe40000004100 */
[----:B------:R-:W-:Y:S01]  /*6160*/  @!P0 FMUL.FTZ R5, R21, R26 ;  /* 0x0000001a15058220 */ /* 0x000fe20000410000 */
[----:B------:R-:W-:Y:S01]  /*6170*/  @!P0 HADD2.F32 R42, -RZ, R43.H1_H1 ;  /* 0x3000002bff2a8230 */ /* 0x000fe20000004100 */
[----:B------:R-:W-:Y:S01]  /*6180*/  @!P0 MOV R43, R54 ;  /* 0x00000036002b8202 */ /* 0x000fe20000000f00 */
[----:B------:R-:W-:Y:S02]  /*6190*/  @!P0 HADD2.F32 R22, -RZ, R17.H1_H1 ;  /* 0x30000011ff168230 */ /* 0x000fe40000004100 */
[----:B------:R-:W-:Y:S01]  /*61a0*/  @!P1 FADD.FTZ R23, -R23, -RZ ;  /* 0x800000ff17179221 */ /* 0x000fe20000010100 */
        /* <DEDUP_REMOVED lines=11> */
[----:B------:R-:W-:Y:S01]  /*6260*/  @!P0 FMUL.FTZ R7, R17, R18 ;  /* 0x0000001211078220 */ /* 0x000fe20000410000 */
[----:B------:R-:W-:Y:S02]  /*6270*/  @!P0 HADD2.F32 R35, -RZ, R43.H1_H1 ;  /* 0x3000002bff238230 */ /* 0x000fe40000004100 */
[----:B------:R-:W-:Y:S01]  /*6280*/  @!P0 FFMA.FTZ R4, R33, R38, R4 ;  /* 0x0000002621048223 */ /* 0x000fe20000010004 */
[--C-:B------:R-:W-:Y:S02]  /*6290*/  @!P0 HADD2.F32 R34, -RZ, R50.reuse.H0_H0 ;  /* 0x20000032ff228230 */ /* 0x100fe40000004100 */
[----:B------:R-:W-:Y:S01]  /*62a0*/  @!P0 FMUL.FTZ R8, R19, R16 ;  /* 0x0000001013088220 */ /* 0x000fe20000410000 */
[----:B------:R-:W-:Y:S02]  /*62b0*/  @!P0 HADD2.F32 R37, -RZ, R50.H1_H1 ;  /* 0x30000032ff258230 */ /* 0x000fe40000004100 */
[----:B------:R-:W-:Y:S01]  /*62c0*/  @!P0 FFMA.FTZ R5, R32, R39, R5 ;  /* 0x0000002720058223 */ /* 0x000fe20000010005 */
[----:B------:R-:W-:Y:S01]  /*62d0*/  @!P0 F2FP.F16.F32.PACK_AB R57, R4, R3 ;  /* 0x000000030439823e */ /* 0x000fe200000000ff */
[----:B------:R-:W-:Y:S01]  /*62e0*/  @!P0 FFMA.FTZ R6, R35, R40, R6 ;  /* 0x0000002823068223 */ /* 0x000fe20000010006 */
[----:B------:R-:W-:Y:S01]  /*62f0*/  @!P0 FFMA.FTZ R7, R34, R41, R7 ;  /* 0x0000002922078223 */ /* 0x000fe20000010007 */
[----:B------:R-:W-:Y:S01]  /*6300*/  @!P0 FFMA.FTZ R8, R37, R42, R8 ;  /* 0x0000002a25088223 */ /* 0x000fe20000010008 */
[----:B------:R-:W-:Y:S02]  /*6310*/  @!P0 MOV R53, R57 ;  /* 0x0000003900358202 */ /* 0x000fe40000000f00 */
[----:B------:R-:W-:Y:S02]  /*6320*/  @!P0 F2FP.F16.F32.PACK_AB R58, R6, R5 ;  /* 0x00000005063a823e */ /* 0x000fe400000000ff */
[----:B------:R-:W-:Y:S02]  /*6330*/  @!P0 F2FP.F16.F32.PACK_AB R59, R8, R7 ;  /* 0x00000007083b823e */ /* 0x000fe400000000ff */
[----:B------:R-:W-:Y:S02]  /*6340*/  @!P0 MOV R54, R58 ;  /* 0x0000003a00368202 */ /* 0x000fe40000000f00 */
[----:B------:R-:W-:Y:S05]  /*6350*/  @!P0 MOV R55, R59 ;  /* 0x0000003b00378202 */ /* 0x000fea0000000f00 */
[----:B------:R2:W-:Y:S02]  /*6360*/  STG.E.128 desc[UR6][R74.64+0x40], R52 ;  /* 0x000040344a007986 */ /* 0x0005e4000c101d06 */
.L_x_618:
[----:B------:R-:W-:Y:S05]  /*6370*/  BSYNC.RECONVERGENT B0 ;  /* 0x0000000000007941 */ /* 0x000fea0003800200 */
.L_x_617:
[----:B------:R-:W-:Y:S11]  /*6380*/  ISETP.GE.AND P0, PT, R116, R51, PT ;  /* 0x000000337400720c */ /* 0x000ff60003f06270 */
[----:B------:R-:W-:Y:S02]  /*6390*/  @!UPT UIADD3 URZ, UPT, UPT, URZ, URZ, URZ ;  /* 0x000000fffffff290 */ /* 0x000fe4000fffe0ff */
[----:B------:R-:W-:Y:S05]  /*63a0*/  @P0 BRA `(.L_x_614) ;  /* 0x0000000400640947 */ /* 0x000fea0003800000 */
[C---:B------:R-:W-:Y:S01]  /*63b0*/  ISETP.GE.AND P0, PT, R116.reuse, R9, PT ;  /* 0x000000097400720c */ /* 0x040fe20003f06270 */
[----:B-12---:R-:W2:Y:S11]  /*63c0*/  LDG.E.128 R52, desc[UR6][R10.64+0x80] ;  /* 0x000080060a347981 */ /* 0x006eb6000c1e1d00 */
        /* <DEDUP_REMOVED lines=87> */
.L_x_614:
[----:B------:R-:W-:Y:S05]  /*6940*/  BSYNC.RECONVERGENT B1 ;  /* 0x0000000000017941 */ /* 0x000fea0003800200 */
.L_x_613:
[----:B------:R-:W-:Y:S04]  /*6950*/  BSSY.RECONVERGENT B1, `(.L_x_619) ;  /* 0x000011f000017945 */ /* 0x000fe80003800200 */
[----:B------:R-:W-:Y:S05]  /*6960*/  @!P5 BRA `(.L_x_620) ;  /* 0x000000100074d947 */ /* 0x000fea0003800000 */
[----:B----4-:R-:W-:Y:S01]  /*6970*/  LEA R20, P1, R93, R10, 0x1 ;  /* 0x0000000a5d147211 */ /* 0x010fe200078208ff */
[----:B------:R-:W4:Y:S01]  /*6980*/  LDC R109, c[0x0][0x440] ;  /* 0x00011000ff6d7b82 */ /* 0x000f220000000800 */
[----:B------:R-:W-:Y:S01]  /*6990*/  LEA R122, P0, R63, R74, 0x1 ;  /* 0x0000004a3f7a7211 */ /* 0x000fe200078008ff */
[----:B------:R-:W-:Y:S01]  /*69a0*/  BSSY.RECONVERGENT B0, `(.L_x_621) ;  /* 0x000005f000007945 */ /* 0x000fe20003800200 */
[----:B------:R-:W-:Y:S02]  /*69b0*/  LEA.HI.X R21, R93, R11, R91, 0x1, P1 ;  /* 0x0000000b5d157211 */ /* 0x000fe400008f0c5b */
[----:B------:R-:W-:Y:S02]  /*69c0*/  LEA.HI.X R123, R63, R75, R64, 0x1, P0 ;  /* 0x0000004b3f7b7211 */ /* 0x000fe400000f0c40 */
[----:B----4-:R-:W-:Y:S11]  /*69d0*/  ISETP.GE.AND P5, PT, R118, R109, PT ;  /* 0x0000006d7600720c */ /* 0x010ff60003fa6270 */
[----:B------:R-:W-:Y:S02]  /*69e0*/  @!UPT UIADD3 URZ, UPT, UPT, URZ, URZ, URZ ;  /* 0x000000fffffff290 */ /* 0x000fe4000fffe0ff */
[----:B------:R-:W-:Y:S05]  /*69f0*/  @P5 BRA `(.L_x_622) ;  /* 0x0000000400645947 */ /* 0x000fea0003800000 */
[C---:B------:R-:W-:Y:S01]  /*6a00*/  ISETP.GE.AND P0, PT, R118.reuse, R9, PT ;  /* 0x000000097600720c */ /* 0x040fe20003f06270 */
[----:B------:R-:W4:Y:S11]  /*6a10*/  LDG.E.128 R56, desc[UR6][R20.64] ;  /* 0x0000000614387981 */ /* 0x000f36000c1e1d00 */
[----:B------:R-:W-:Y:S01]  /*6a20*/  @!UPT UIADD3 URZ, UPT, UPT, URZ, URZ, URZ ;  /* 0x000000fffffff290 */ /* 0x000fe2000fffe0ff */
[----:B------:R-:W-:Y:S04]  /*6a30*/  @!P0 ISETP.GE.U32.AND P1, PT, R118, R15, PT ;  /* 0x0000000f7600820c */ /* 0x000fe80003f26070 */
[----:B------:R-:W-:Y:S02]  /*6a40*/  @!P0 SEL R124, R14, RZ, P1 ;  /* 0x000000ff0e7c8207 */ /* 0x000fe40000800000 */
[----:B------:R-:W-:Y:S02]  /*6a50*/  @!P0 SEL R111, R73, RZ, P1 ;  /* 0x000000ff496f8207 */ /* 0x000fe40000800000 */
[----:B------:R-:W-:Y:S02]  /*6a60*/  @!P0 IADD3 R125, P5, PT, R103, R124, RZ ;  /* 0x0000007c677d8210 */ /* 0x000fe40007fbe0ff */
[----:B------:R-:W-:Y:S02]  /*6a70*/  @!P0 SEL R17, R15, R14, !P1 ;  /* 0x0000000e0f118207 */ /* 0x000fe40004800000 */
[----:B------:R-:W-:Y:S02]  /*6a80*/  @!P0 IADD3.X R128, PT, PT, R90, R111, RZ, P5, !PT ;  /* 0x0000006f5a808210 */ /* 0x000fe40002ffe4ff */
[----:B------:R-:W-:Y:S01]  /*6a90*/  @!P0 SHF.L.U32 R111, R125, 0x1, RZ ;  /* 0x000000017d6f8819 */ /* 0x000fe200000006ff */
[----:B------:R-:W-:Y:S01]  /*6aa0*/  @!P0 IMAD.WIDE R18, R17, 0x2, R20 ;  /* 0x0000000211128825 */ /* 0x000fe200078e0214 */
[----:B------:R-:W-:Y:S02]  /*6ab0*/  @!P0 SHF.L.U64.HI R128, R125, 0x1, R128 ;  /* 0x000000017d808819 */ /* 0x000fe40000010280 */
[C---:B------:R-:W-:Y:S03]  /*6ac0*/  @!P0 IADD3 R126, P1, PT, R111.reuse, R78, RZ ;  /* 0x0000004e6f7e8210 */ /* 0x040fe60007f3e0ff */
[----:B------:R-:W5:Y:S01]  /*6ad0*/  @!P0 LDG.E.128 R16, desc[UR6][R18.64] ;  /* 0x0000000612108981 */ /* 0x000f62000c1e1d00 */
[C---:B------:R-:W-:Y:S02]  /*6ae0*/  @!P0 IADD3.X R127, PT, PT, R128.reuse, R79, RZ, P1, !PT ;  /* 0x0000004f807f8210 */ /* 0x040fe40000ffe4ff */
[----:B------:R-:W-:Y:S04]  /*6af0*/  @!P0 IADD3 R34, P1, PT, R111, R80, RZ ;  /* 0x000000506f228210 */ /* 0x000fe80007f3e0ff */
[----:B------:R-:W-:Y:S01]  /*6b00*/  @!P0 IADD3.X R35, PT, PT, R128, R81, RZ, P1, !PT ;  /* 0x0000005180238210 */ /* 0x000fe20000ffe4ff */
[----:B------:R-:W4:Y:S01]  /*6b10*/  @!P0 LDG.E.128 R124, desc[UR6][R126.64] ;  /* 0x000000067e7c8981 */ /* 0x000f22000c1e1d00 */
[----:B------:R-:W-:Y:S07]  /*6b20*/  ISETP.GE.U32.OR P1, PT, R118, R15, P0 ;  /* 0x0000000f7600720c */ /* 0x000fee0000726470 */
[----:B-123--:R4:W2:Y:S01]  /*6b30*/  @!P0 LDG.E.128 R52, desc[UR6][R34.64] ;  /* 0x0000000622348981 */ /* 0x00e8a2000c1e1d00 */
[--C-:B-----5:R-:W-:Y:S01]  /*6b40*/  @!P0 HADD2.F32 R29, -RZ, R16.reuse.H0_H0 ;  /* 0x20000010ff1d8230 */ /* 0x120fe20000004100 */
[----:B----4-:R-:W-:Y:S01]  /*6b50*/  @!P0 MOV R34, R56 ;  /* 0x0000003800228202 */ /* 0x010fe20000000f00 */
[----:B------:R-:W-:Y:S01]  /*6b60*/  @!P0 HADD2.F32 R27, -RZ, R16.H1_H1 ;  /* 0x30000010ff1b8230 */ /* 0x000fe20000004100 */
[----:B------:R-:W-:Y:S01]  /*6b70*/  @!P0 MOV R50, R57 ;  /* 0x0000003900328202 */ /* 0x000fe20000000f00 */
[----:B------:R-:W-:Y:S01]  /*6b80*/  @!P0 HADD2.F32 R26, -RZ, R17.H0_H0 ;  /* 0x20000011ff1a8230 */ /* 0x000fe20000004100 */
[----:B------:R-:W-:Y:S01]  /*6b90*/  @!P0 MOV R51, R58 ;  /* 0x0000003a00338202 */ /* 0x000fe20000000f00 */
[----:B------:R-:W-:Y:S02]  /*6ba0*/  @!P0 HADD2.F32 R35, -RZ, R34.H0_H0 ;  /* 0x20000022ff238230 */ /* 0x000fe40000004100 */
[--C-:B------:R-:W-:Y:S02]  /*6bb0*/  @!P0 HADD2.F32 R32, -RZ, R124.reuse.H0_H0 ;  /* 0x2000007cff208230 */ /* 0x100fe40000004100 */
[----:B------:R-:W-:Y:S02]  /*6bc0*/  @!P0 HADD2.F32 R30, -RZ, R124.H1_H1 ;  /* 0x3000007cff1e8230 */ /* 0x000fe40000004100 */
[--C-:B------:R-:W-:Y:S02]  /*6bd0*/  @!P0 HADD2.F32 R33, -RZ, R125.reuse.H0_H0 ;  /* 0x2000007dff218230 */ /* 0x100fe40000004100 */
[----:B------:R-:W-:Y:S01]  /*6be0*/  @!P1 FADD.FTZ R32, -R32, -RZ ;  /* 0x800000ff20209221 */ /* 0x000fe20000010100 */
[----:B------:R-:W-:Y:S02]  /*6bf0*/  @!P0 HADD2.F32 R31, -RZ, R125.H1_H1 ;  /* 0x3000007dff1f8230 */ /* 0x000fe40000004100 */
[----:B------:R-:W-:Y:S01]  /*6c00*/  @!P1 FADD.FTZ R30, -R30, -RZ ;  /* 0x800000ff1e1e9221 */ /* 0x000fe20000010100 */
[----:B------:R-:W-:Y:S02]  /*6c10*/  @!P0 HADD2.F32 R28, -RZ, R126.H0_H0 ;  /* 0x2000007eff1c8230 */ /* 0x000fe40000004100 */
[----:B------:R-:W-:Y:S01]  /*6c20*/  @!P0 FMUL.FTZ R0, R29, R32 ;  /* 0x000000201d008220 */ /* 0x000fe20000410000 */
[----:B------:R-:W-:Y:S02]  /*6c30*/  @!P0 HADD2.F32 R37, -RZ, R34.H1_H1 ;  /* 0x30000022ff258230 */ /* 0x000fe40000004100 */
[----:B------:R-:W-:Y:S01]  /*6c40*/  @!P0 FMUL.FTZ R2, R27, R30 ;  /* 0x0000001e1b028220 */ /* 0x000fe20000410000 */
[--C-:B------:R-:W-:Y:S02]  /*6c50*/  @!P0 HADD2.F32 R23, -RZ, R18.reuse.H0_H0 ;  /* 0x20000012ff178230 */ /* 0x100fe40000004100 */
[----:B------:R-:W-:Y:S01]  /*6c60*/  @!P1 FADD.FTZ R33, -R33, -RZ ;  /* 0x800000ff21219221 */ /* 0x000fe20000010100 */
[----:B------:R-:W-:Y:S02]  /*6c70*/  @!P0 HADD2.F32 R22, -RZ, R18.H1_H1 ;  /* 0x30000012ff168230 */ /* 0x000fe40000004100 */
[----:B------:R-:W-:Y:S01]  /*6c80*/  @!P1 FADD.FTZ R31, -R31, -RZ ;  /* 0x800000ff1f1f9221 */ /* 0x000fe20000010100 */
[----:B------:R-:W-:Y:S02]  /*6c90*/  @!P0 HADD2.F32 R25, -RZ, R126.H1_H1 ;  /* 0x3000007eff198230 */ /* 0x000fe40000004100 */
[----:B------:R-:W-:Y:S01]  /*6ca0*/  @!P0 FMUL.FTZ R3, R26, R33 ;  /* 0x000000211a038220 */ /* 0x000fe20000410000 */
[--C-:B--2---:R-:W-:Y:S02]  /*6cb0*/  @!P0 HADD2.F32 R34, -RZ, R52.reuse.H0_H0 ;  /* 0x20000034ff228230 */ /* 0x104fe40000004100 */
[----:B------:R-:W-:Y:S01]  /*6cc0*/  @!P1 FADD.FTZ R28, -R28, -RZ ;  /* 0x800000ff1c1c9221 */ /* 0x000fe20000010100 */
[----:B------:R-:W-:Y:S02]  /*6cd0*/  @!P0 HADD2.F32 R18, -RZ, R127.H0_H0 ;  /* 0x2000007fff128230 */ /* 0x000fe40000004100 */
[----:B------:R-:W-:Y:S01]  /*6ce0*/  @!P1 FADD.FTZ R25, -R25, -RZ ;  /* 0x800000ff19199221 */ /* 0x000fe20000010100 */
[----:B------:R-:W-:Y:S02]  /*6cf0*/  @!P0 HADD2.F32 R24, -RZ, R17.H1_H1 ;  /* 0x30000011ff188230 */ /* 0x000fe40000004100 */
[----:B------:R-:W-:Y:S01]  /*6d00*/  @!P0 FFMA.FTZ R0, R35, R34, R0 ;  /* 0x0000002223008223 */ /* 0x000fe20000010000 */
[----:B------:R-:W-:Y:S02]  /*6d10*/  @!P0 HADD2.F32 R16, -RZ, R127.H1_H1 ;  /* 0x3000007fff108230 */ /* 0x000fe40000004100 */
[----:B------:R-:W-:Y:S01]  /*6d20*/  @!P0 FMUL.FTZ R5, R23, R28 ;  /* 0x0000001c17058220 */ /* 0x000fe20000410000 */
[----:B------:R-:W-:Y:S01]  /*6d30*/  @!P0 HADD2.F32 R36, -RZ, R52.H1_H1 ;  /* 0x30000034ff248230 */ /* 0x000fe20000004100 */
[----:B------:R-:W-:Y:S01]  /*6d40*/  @!P0 MOV R52, R59 ;  /* 0x0000003b00348202 */ /* 0x000fe20000000f00 */
[----:B------:R-:W-:Y:S02]  /*6d50*/  @!P0 HADD2.F32 R39, -RZ, R53.H0_H0 ;  /* 0x20000035ff278230 */ /* 0x000fe40000004100 */
[----:B------:R-:W-:Y:S01]  /*6d60*/  @!P0 FMUL.FTZ R4, R24, R31 ;  /* 0x0000001f18048220 */ /* 0x000fe20000410000 */
[--C-:B------:R-:W-:Y:S02]  /*6d70*/  @!P0 HADD2.F32 R38, -RZ, R50.reuse.H0_H0 ;  /* 0x20000032ff268230 */ /* 0x100fe40000004100 */
[----:B------:R-:W-:Y:S01]  /*6d80*/  @!P0 FFMA.FTZ R2, R37, R36, R2 ;  /* 0x0000002425028223 */ /* 0x000fe20000010002 */
[--C-:B------:R-:W-:Y:S02]  /*6d90*/  @!P0 HADD2.F32 R17, -RZ, R19.reuse.H0_H0 ;  /* 0x20000013ff118230 */ /* 0x100fe40000004100 */
[----:B------:R-:W-:Y:S01]  /*6da0*/  @!P0 FMUL.FTZ R6, R22, R25 ;  /* 0x0000001916068220 */ /* 0x000fe20000410000 */
[----:B------:R-:W-:Y:S02]  /*6db0*/  @!P0 HADD2.F32 R19, -RZ, R19.H1_H1 ;  /* 0x30000013ff138230 */ /* 0x000fe40000004100 */
[----:B------:R-:W-:Y:S01]  /*6dc0*/  @!P0 FFMA.FTZ R3, R38, R39, R3 ;  /* 0x0000002726038223 */ /* 0x000fe20000010003 */
[----:B------:R-:W-:Y:S01]  /*6dd0*/  @!P0 HADD2.F32 R40, -RZ, R53.H1_H1 ;  /* 0x30000035ff288230 */ /* 0x000fe20000004100 */
[----:B------:R-:W-:Y:S01]  /*6de0*/  @!P0 F2FP.F16.F32.PACK_AB R111, R2, R0 ;  /* 0x00000000026f823e */ /* 0x000fe200000000ff */
[----:B------:R-:W-:Y:S02]  /*6df0*/  @!P0 HADD2.F32 R35, -RZ, R50.H1_H1 ;  /* 0x30000032ff238230 */ /* 0x000fe40000004100 */
[----:B------:R-:W-:Y:S01]  /*6e00*/  @!P1 FADD.FTZ R18, -R18, -RZ ;  /* 0x800000ff12129221 */ /* 0x000fe20000010100 */
[--C-:B------:R-:W-:Y:S01]  /*6e10*/  @!P0 HADD2.F32 R41, -RZ, R54.reuse.H0_H0 ;  /* 0x20000036ff298230 */ /* 0x100fe20000004100 */
[----:B------:R-:W-:Y:S01]  /*6e20*/  @!P0 MOV R56, R111 ;  /* 0x0000006f00388202 */ /* 0x000fe20000000f00 */
[--C-:B------:R-:W-:Y:S02]  /*6e30*/  @!P0 HADD2.F32 R34, -RZ, R51.reuse.H0_H0 ;  /* 0x20000033ff228230 */ /* 0x100fe40000004100 */
[----:B------:R-:W-:Y:S01]  /*6e40*/  @!P1 FADD.FTZ R16, -R16, -RZ ;  /* 0x800000ff10109221 */ /* 0x000fe20000010100 */
[----:B------:R-:W-:Y:S02]  /*6e50*/  @!P0 HADD2.F32 R42, -RZ, R54.H1_H1 ;  /* 0x30000036ff2a8230 */ /* 0x000fe40000004100 */
[----:B------:R-:W-:Y:S01]  /*6e60*/  @!P0 FMUL.FTZ R7, R17, R18 ;  /* 0x0000001211078220 */ /* 0x000fe20000410000 */
[----:B------:R-:W-:Y:S02]  /*6e70*/  @!P0 HADD2.F32 R37, -RZ, R51.H1_H1 ;  /* 0x30000033ff258230 */ /* 0x000fe40000004100 */
[----:B------:R-:W-:Y:S01]  /*6e80*/  @!P0 FFMA.FTZ R4, R35, R40, R4 ;  /* 0x0000002823048223 */ /* 0x000fe20000010004 */
[--C-:B------:R-:W-:Y:S02]  /*6e90*/  @!P0 HADD2.F32 R43, -RZ, R55.reuse.H0_H0 ;  /* 0x20000037ff2b8230 */ /* 0x100fe40000004100 */
[----:B------:R-:W-:Y:S01]  /*6ea0*/  @!P0 FMUL.FTZ R8, R19, R16 ;  /* 0x0000001013088220 */ /* 0x000fe20000410000 */
[--C-:B------:R-:W-:Y:S02]  /*6eb0*/  @!P0 HADD2.F32 R36, -RZ, R52.reuse.H0_H0 ;  /* 0x20000034ff248230 */ /* 0x100fe40000004100 */
[----:B------:R-:W-:Y:S01]  /*6ec0*/  @!P0 FFMA.FTZ R5, R34, R41, R5 ;  /* 0x0000002922058223 */ /* 0x000fe20000010005 */
[----:B------:R-:W-:Y:S01]  /*6ed0*/  @!P0 F2FP.F16.F32.PACK_AB R124, R4, R3 ;  /* 0x00000003047c823e */ /* 0x000fe200000000ff */
[----:B------:R-:W-:Y:S02]  /*6ee0*/  @!P0 HADD2.F32 R44, -RZ, R55.H1_H1 ;  /* 0x30000037ff2c8230 */ /* 0x000fe40000004100 */
[----:B------:R-:W-:Y:S01]  /*6ef0*/  @!P0 FFMA.FTZ R6, R37, R42, R6 ;  /* 0x0000002a25068223 */ /* 0x000fe20000010006 */
[----:B------:R-:W-:Y:S01]  /*6f00*/  @!P0 HADD2.F32 R39, -RZ, R52.H1_H1 ;  /* 0x30000034ff278230 */ /* 0x000fe20000004100 */
[----:B------:R-:W-:Y:S01]  /*6f10*/  @!P0 MOV R57, R124 ;  /* 0x0000007c00398202 */ /* 0x000fe20000000f00 */
[----:B------:R-:W-:Y:S02]  /*6f20*/  @!P0 FFMA.FTZ R7, R36, R43, R7 ;  /* 0x0000002b24078223 */ /* 0x000fe40000010007 */
[----:B------:R-:W-:Y:S01]  /*6f30*/  @!P0 F2FP.F16.F32.PACK_AB R125, R6, R5 ;  /* 0x00000005067d823e */ /* 0x000fe200000000ff */
[----:B------:R-:W-:Y:S03]  /*6f40*/  @!P0 FFMA.FTZ R8, R39, R44, R8 ;  /* 0x0000002c27088223 */ /* 0x000fe60000010008 */
[----:B------:R-:W-:Y:S02]  /*6f50*/  @!P0 MOV R58, R125 ;  /* 0x0000007d003a8202 */ /* 0x000fe40000000f00 */
[----:B------:R-:W-:Y:S04]  /*6f60*/  @!P0 F2FP.F16.F32.PACK_AB R126, R8, R7 ;  /* 0x00000007087e823e */ /* 0x000fe800000000ff */
[----:B------:R-:W-:Y:S05]  /*6f70*/  @!P0 MOV R59, R126 ;  /* 0x0000007e003b8202 */ /* 0x000fea0000000f00 */
[----:B------:R4:W-:Y:S02]  /*6f80*/  STG.E.128 desc[UR6][R122.64], R56 ;  /* 0x000000387a007986 */ /* 0x0009e4000c101d06 */
.L_x_622:
[----:B------:R-:W-:Y:S05]  /*6f90*/  BSYNC.RECONVERGENT B0 ;  /* 0x0000000000007941 */ /* 0x000fea0003800200 */
.L_x_621:
[----:B------:R-:W-:Y:S01]  /*6fa0*/  ISETP.GE.AND P0, PT, R117, R109, PT ;  /* 0x0000006d7500720c */ /* 0x000fe20003f06270 */
[----:B------:R-:W-:Y:S11]  /*6fb0*/  BSSY.RECONVERGENT B0, `(.L_x_623) ;  /* 0x000005c000007945 */ /* 0x000ff60003800200 */
[----:B------:R-:W-:Y:S01]  /*6fc0*/  @!UPT UIADD3 URZ, UPT, UPT, URZ, URZ, URZ ;  /* 0x000000fffffff290 */ /* 0x000fe2000fffe0ff */
[----:B------:R-:W-:Y:S05]  /*6fd0*/  @P0 BRA `(.L_x_624) ;  /* 0x0000000400640947 */ /* 0x000fea0003800000 */
[C---:B------:R-:W-:Y:S01]  /*6fe0*/  ISETP.GE.AND P0, PT, R117.reuse, R9, PT ;  /* 0x000000097500720c */ /* 0x040fe20003f06270 */
[----:B----4-:R-:W4:Y:S11]  /*6ff0*/  LDG.E.128 R56, desc[UR6][R20.64+0x40] ;  /* 0x0000400614387981 */ /* 0x010f36000c1e1d00 */
        /* <DEDUP_REMOVED lines=87> */
.L_x_624:
[----:B------:R-:W-:Y:S05]  /*7570*/  BSYNC.RECONVERGENT B0 ;  /* 0x0000000000007941 */ /* 0x000fea0003800200 */
.L_x_623:
[----:B------:R-:W-:Y:S11]  /*7580*/  ISETP.GE.AND P0, PT, R116, R109, PT ;  /* 0x0000006d7400720c */ /* 0x000ff60003f06270 */
[----:B------:R-:W-:Y:S02]  /*7590*/  @!UPT UIADD3 URZ, UPT, UPT, URZ, URZ, URZ ;  /* 0x000000fffffff290 */ /* 0x000fe4000fffe0ff */
[----:B------:R-:W-:Y:S05]  /*75a0*/  @P0 BRA `(.L_x_620) ;  /* 0x0000000400640947 */ /* 0x000fea0003800000 */
[C---:B------:R-:W-:Y:S01]  /*75b0*/  ISETP.GE.AND P0, PT, R116.reuse, R9, PT ;  /* 0x000000097400720c */ /* 0x040fe20003f06270 */
[----:B-123--:R-:W2:Y:S11]  /*75c0*/  LDG.E.128 R52, desc[UR6][R20.64+0x80] ;  /* 0x0000800614347981 */ /* 0x00eeb6000c1e1d00 */
[----:B------:R-:W-:Y:S01]  /*75d0*/  @!UPT UIADD3 URZ, UPT, UPT, URZ, URZ, URZ ;  /* 0x000000fffffff290 */ /* 0x000fe2000fffe0ff */
[----:B------:R-:W-:Y:S04]  /*75e0*/  @!P0 ISETP.GE.U32.AND P1, PT, R116, R15, PT ;  /* 0x0000000f7400820c */ /* 0x000fe80003f26070 */
[----:B----4-:R-:W-:Y:S02]  /*75f0*/  @!P0 SEL R56, R14, RZ, P1 ;  /* 0x000000ff0e388207 */ /* 0x010fe40000800000 */
        /* <DEDUP_REMOVED lines=8> */
[----:B------:R-:W3:Y:S01]  /*7680*/  @!P0 LDG.E.128 R16, desc[UR6][R18.64+0x80] ;  /* 0x0000800612108981 */ /* 0x000ee2000c1e1d00 */
[C---:B------:R-:W-:Y:S02]  /*7690*/  @!P0 IADD3.X R59, PT, PT, R124.reuse, R79, RZ, P1, !PT ;  /* 0x0000004f7c3b8210 */ /* 0x040fe40000ffe4ff */
[----:B------:R-:W-:Y:S04]  /*76a0*/  @!P0 IADD3 R32, P1, PT, R51, R80, RZ ;  /* 0x0000005033208210 */ /* 0x000fe80007f3e0ff */
[----:B------:R-:W-:Y:S01]  /*76b0*/  @!P0 IADD3.X R33, PT, PT, R124, R81, RZ, P1, !PT ;  /* 0x000000517c218210 */ /* 0x000fe20000ffe4ff */
[----:B------:R-:W4:Y:S01]  /*76c0*/  @!P0 LDG.E.128 R56, desc[UR6][R58.64+0x80] ;  /* 0x000080063a388981 */ /* 0x000f22000c1e1d00 */
[----:B------:R-:W-:Y:S07]  /*76d0*/  ISETP.GE.U32.OR P1, PT, R116, R15, P0 ;  /* 0x0000000f7400720c */ /* 0x000fee0000726470 */
        /* <DEDUP_REMOVED lines=70> */
.L_x_620:
[----:B------:R-:W-:Y:S05]  /*7b40*/  BSYNC.RECONVERGENT B1 ;  /* 0x0000000000017941 */ /* 0x000fea0003800200 */
.L_x_619:
[----:B------:R-:W-:Y:S04]  /*7b50*/  BSSY.RECONVERGENT B1, `(.L_x_625) ;  /* 0x0000120000017945 */ /* 0x000fe80003800200 */
[----:B------:R-:W-:Y:S05]  /*7b60*/  @!P4 BRA `(.L_x_626) ;  /* 0x000000100078c947 */ /* 0x000fea0003800000 */
[----:B------:R-:W5:Y:S01]  /*7b70*/  LDC R109, c[0x0][0x440] ;  /* 0x00011000ff6d7b82 */ /* 0x000f620000000800 */
[----:B------:R-:W-:Y:S07]  /*7b80*/  BSSY.RECONVERGENT B0, `(.L_x_627) ;  /* 0x0000062000007945 */ /* 0x000fee0003800200 */
[----:B----4-:R-:W4:Y:S08]  /*7b90*/  LDC.64 R4, c[0x0][0x4a8] ;  /* 0x00012a00ff047b82 */ /* 0x010f300000000a00 */
[----:B------:R-:W1:Y:S01]  /*7ba0*/  LDC.64 R2, c[0x0][0x3b8] ;  /* 0x0000ee00ff027b82 */ /* 0x000e620000000a00 */
[----:B-----5:R-:W-:Y:S02]  /*7bb0*/  ISETP.GE.AND P4, PT, R118, R109, PT ;  /* 0x0000006d7600720c */ /* 0x020fe40003f86270 */
[C---:B----4-:R-:W-:Y:S04]  /*7bc0*/  LEA R20, P1, R4.reuse, R10, 0x7 ;  /* 0x0000000a04147211 */ /* 0x050fe800078238ff */
[----:B------:R-:W-:Y:S02]  /*7bd0*/  LEA.HI.X R21, R4, R11, R5, 0x7, P1 ;  /* 0x0000000b04157211 */ /* 0x000fe400008f3c05 */
[C---:B-1----:R-:W-:Y:S04]  /*7be0*/  LEA R122, P0, R2.reuse, R74, 0x7 ;  /* 0x0000004a027a7211 */ /* 0x042fe800078038ff */
[----:B------:R-:W-:Y:S01]  /*7bf0*/  LEA.HI.X R123, R2, R75, R3, 0x7, P0 ;  /* 0x0000004b027b7211 */ /* 0x000fe200000f3c03 */
[----:B------:R-:W-:Y:S08]  /*7c00*/  @P4 BRA `(.L_x_628) ;  /* 0x0000000400644947 */ /* 0x000ff00003800000 */
        /* <DEDUP_REMOVED lines=19> */
[----:B--23--:R4:W2:Y:S01]  /*7d40*/  @!P0 LDG.E.128 R52, desc[UR6][R34.64] ;  /* 0x0000000622348981 */ /* 0x00c8a2000c1e1d00 */
        /* <DEDUP_REMOVED lines=69> */
.L_x_628:
[----:B------:R-:W-:Y:S05]  /*81a0*/  BSYNC.RECONVERGENT B0 ;  /* 0x0000000000007941 */ /* 0x000fea0003800200 */
.L_x_627:
[----:B------:R-:W-:Y:S01]  /*81b0*/  ISETP.GE.AND P0, PT, R117, R109, PT ;  /* 0x0000006d7500720c */ /* 0x000fe20003f06270 */
[----:B------:R-:W-:Y:S11]  /*81c0*/  BSSY.RECONVERGENT B0, `(.L_x_629) ;  /* 0x000005c000007945 */ /* 0x000ff60003800200 */
[----:B------:R-:W-:Y:S01]  /*81d0*/  @!UPT UIADD3 URZ, UPT, UPT, URZ, URZ, URZ ;  /* 0x000000fffffff290 */ /* 0x000fe2000fffe0ff */
[----:B------:R-:W-:Y:S05]  /*81e0*/  @P0 BRA `(.L_x_630) ;  /* 0x0000000400640947 */ /* 0x000fea0003800000 */
[C---:B------:R-:W-:Y:S01]  /*81f0*/  ISETP.GE.AND P0, PT, R117.reuse, R9, PT ;  /* 0x000000097500720c */ /* 0x040fe20003f06270 */
[----:B-1----:R-:W4:Y:S11]  /*8200*/  LDG.E.128 R56, desc[UR6][R20.64+0x40] ;  /* 0x0000400614387981 */ /* 0x002f36000c1e1d00 */
        /* <DEDUP_REMOVED lines=87> */
.L_x_630:
[----:B------:R-:W-:Y:S05]  /*8780*/  BSYNC.RECONVERGENT B0 ;  /* 0x0000000000007941 */ /* 0x000fea0003800200 */
.L_x_629:
[----:B------:R-:W-:Y:S11]  /*8790*/  ISETP.GE.AND P0, PT, R116, R109, PT ;  /* 0x0000006d7400720c */ /* 0x000ff60003f06270 */
[----:B------:R-:W-:Y:S02]  /*87a0*/  @!UPT UIADD3 URZ, UPT, UPT, URZ, URZ, URZ ;  /* 0x000000fffffff290 */ /* 0x000fe4000fffe0ff */
[----:B------:R-:W-:Y:S05]  /*87b0*/  @P0 BRA `(.L_x_626) ;  /* 0x0000000400640947 */ /* 0x000fea0003800000 */
[C---:B------:R-:W-:Y:S01]  /*87c0*/  ISETP.GE.AND P0, PT, R116.reuse, R9, PT ;  /* 0x000000097400720c */ /* 0x040fe20003f06270 */
[----:B--23--:R-:W2:Y:S11]  /*87d0*/  LDG.E.128 R52, desc[UR6][R20.64+0x80] ;  /* 0x0000800614347981 */ /* 0x00ceb6000c1e1d00 */
[----:B------:R-:W-:Y:S01]  /*87e0*/  @!UPT UIADD3 URZ, UPT, UPT, URZ, URZ, URZ ;  /* 0x000000fffffff290 */ /* 0x000fe2000fffe0ff */
[----:B------:R-:W-:Y:S04]  /*87f0*/  @!P0 ISETP.GE.U32.AND P1, PT, R116, R15, PT ;  /* 0x0000000f7400820c */ /* 0x000fe80003f26070 */
[----:B-1--4-:R-:W-:Y:S02]  /*8800*/  @!P0 SEL R57, R14, RZ, P1 ;  /* 0x000000ff0e398207 */ /* 0x012fe40000800000 */
        /* <DEDUP_REMOVED lines=84> */
.L_x_626:
[----:B------:R-:W-:Y:S05]  /*8d50*/  BSYNC.RECONVERGENT B1 ;  /* 0x0000000000017941 */ /* 0x000fea0003800200 */
.L_x_625:
[----:B------:R-:W-:Y:S04]  /*8d60*/  BSSY.RECONVERGENT B1, `(.L_x_631) ;  /* 0x0000120000017945 */ /* 0x000fe80003800200 */
[----:B------:R-:W-:Y:S05]  /*8d70*/  @!P3 BRA `(.L_x_632) ;  /* 0x000000100078b947 */ /* 0x000fea0003800000 */
[----:B------:R-:W5:Y:S01]  /*8d80*/  LDC R109, c[0x0][0x440] ;  /* 0x00011000ff6d7b82 */ /* 0x000f620000000800 */
[----:B------:R-:W-:Y:S07]  /*8d90*/  BSSY.RECONVERGENT B0, `(.L_x_633) ;  /* 0x0000065000007945 */ /* 0x000fee0003800200 */
[----:B------:R-:W1:Y:S08]  /*8da0*/  LDC.64 R2, c[0x0][0x3b8] ;  /* 0x0000ee00ff027b82 */ /* 0x000e700000000a00 */
[----:B----4-:R-:W4:Y:S01]  /*8db0*/  LDC.64 R4, c[0x0][0x4a8] ;  /* 0x00012a00ff047b82 */ /* 0x010f220000000a00 */
[----:B-1----:R-:W-:Y:S01]  /*8dc0*/  IMAD.WIDE.U32 R122, R2, 0xc0, R74 ;  /* 0x000000c0027a7825 */ /* 0x002fe200078e004a */
[-C--:B-----5:R-:W-:Y:S02]  /*8dd0*/  ISETP.GE.AND P0, PT, R118, R109.reuse, PT ;  /* 0x0000006d7600720c */ /* 0x0a0fe40003f06270 */
[----:B------:R-:W-:Y:S01]  /*8de0*/  ISETP.GE.AND P4, PT, R117, R109, PT ;  /* 0x0000006d7500720c */ /* 0x000fe20003f86270 */
[----:B------:R-:W-:Y:S02]  /*8df0*/  IMAD R3, R3, 0xc0, RZ ;  /* 0x000000c003037824 */ /* 0x000fe400078e02ff */
[----:B----4-:R-:W-:Y:S02]  /*8e00*/  IMAD R5, R5, 0xc0, RZ ;  /* 0x000000c005057824 */ /* 0x010fe400078e02ff */
[----:B------:R-:W-:Y:S01]  /*8e10*/  IMAD.WIDE.U32 R20, R4, 0xc0, R10 ;  /* 0x000000c004147825 */ /* 0x000fe200078e000a */
[----:B------:R-:W-:Y:S04]  /*8e20*/  IADD3 R123, PT, PT, R123, R3, RZ ;  /* 0x000000037b7b7210 */ /* 0x000fe80007ffe0ff */
[----:B------:R-:W-:Y:S01]  /*8e30*/  IADD3 R21, PT, PT, R21, R5, RZ ;  /* 0x0000000515157210 */ /* 0x000fe20007ffe0ff */
[----:B------:R-:W-:Y:S06]  /*8e40*/  @P0 BRA `(.L_x_634) ;  /* 0x0000000400640947 */ /* 0x000fec0003800000 */
        /* <DEDUP_REMOVED lines=89> */
.L_x_634:
[----:B------:R-:W-:Y:S05]  /*93e0*/  BSYNC.RECONVERGENT B0 ;  /* 0x0000000000007941 */ /* 0x000fea0003800200 */
.L_x_633:
[----:B------:R-:W-:Y:S01]  /*93f0*/  ISETP.GE.AND P3, PT, R116, R109, PT ;  /* 0x0000006d7400720c */ /* 0x000fe20003f66270 */
[----:B------:R-:W-:Y:S04]  /*9400*/  BSSY.RECONVERGENT B0, `(.L_x_635) ;  /* 0x000005b000007945 */ /* 0x000fe80003800200 */
[----:B------:R-:W-:Y:S08]  /*9410*/  @P4 BRA `(.L_x_636) ;  /* 0x0000000400644947 */ /* 0x000ff00003800000 */
        /* <DEDUP_REMOVED lines=89> */
.L_x_636:
[----:B------:R-:W-:Y:S05]  /*99b0*/  BSYNC.RECONVERGENT B0 ;  /* 0x0000000000007941 */ /* 0x000fea0003800200 */
.L_x_635:
[----:B------:R-:W-:Y:S05]  /*99c0*/  @P3 BRA `(.L_x_632) ;  /* 0x0000000400643947 */ /* 0x000fea0003800000 */
[C---:B------:R-:W-:Y:S01]  /*99d0*/  ISETP.GE.AND P0, PT, R116.reuse, R9, PT ;  /* 0x000000097400720c */ /* 0x040fe20003f06270 */
[----:B------:R-:W5:Y:S11]  /*99e0*/  LDG.E.128 R40, desc[UR6][R20.64+0x80] ;  /* 0x0000800614287981 */ /* 0x000f76000c1e1d00 */
[----:B------:R-:W-:Y:S01]  /*99f0*/  @!UPT UIADD3 URZ, UPT, UPT, URZ, URZ, URZ ;  /* 0x000000fffffff290 */ /* 0x000fe2000fffe0ff */
[----:B------:R-:W-:Y:S04]  /*9a00*/  @!P0 ISETP.GE.U32.AND P1, PT, R116, R15, PT ;  /* 0x0000000f7400820c */ /* 0x000fe80003f26070 */
[----:B-1--4-:R-:W-:Y:S02]  /*9a10*/  @!P0 SEL R56, R14, RZ, P1 ;  /* 0x000000ff0e388207 */ /* 0x012fe40000800000 */
[----:B--23--:R-:W-:Y:S02]  /*9a20*/  @!P0 SEL R53, R73, RZ, P1 ;  /* 0x000000ff49358207 */ /* 0x00cfe40000800000 */
[----:B------:R-:W-:Y:S02]  /*9a30*/  @!P0 IADD3 R56, P3, PT, R101, R56, RZ ;  /* 0x0000003865388210 */ /* 0x000fe40007f7e0ff */
[----:B------:R-:W-:Y:S02]  /*9a40*/  @!P0 SEL R9, R15, R14, !P1 ;  /* 0x0000000e0f098207 */ /* 0x000fe40004800000 */
[----:B------:R-:W-:Y:S02]  /*9a50*/  @!P0 IADD3.X R53, PT, PT, R86, R53, RZ, P3, !PT ;  /* 0x0000003556358210 */ /* 0x000fe40001ffe4ff */
[C---:B------:R-:W-:Y:S01]  /*9a60*/  @!P0 SHF.L.U32 R57, R56.reuse, 0x1, RZ ;  /* 0x0000000138398819 */ /* 0x040fe200000006ff */
[----:B------:R-:W-:Y:S01]  /*9a70*/  @!P0 IMAD.WIDE R16, R9, 0x2, R20 ;  /* 0x0000000209108825 */ /* 0x000fe200078e0214 */
[----:B------:R-:W-:Y:S02]  /*9a80*/  @!P0 SHF.L.U64.HI R56, R56, 0x1, R53 ;  /* 0x0000000138388819 */ /* 0x000fe40000010235 */
[C---:B------:R-:W-:Y:S03]  /*9a90*/  @!P0 IADD3 R54, P1, PT, R57.reuse, R78, RZ ;  /* 0x0000004e39368210 */ /* 0x040fe60007f3e0ff */
[----:B------:R-:W2:Y:S01]  /*9aa0*/  @!P0 LDG.E.128 R16, desc[UR6][R16.64+0x80] ;  /* 0x0000800610108981 */ /* 0x000ea2000c1e1d00 */
[C---:B------:R-:W-:Y:S02]  /*9ab0*/  @!P0 IADD3.X R55, PT, PT, R56.reuse, R79, RZ, P1, !PT ;  /* 0x0000004f38378210 */ /* 0x040fe40000ffe4ff */
[----:B------:R-:W-:Y:S04]  /*9ac0*/  @!P0 IADD3 R30, P1, PT, R57, R80, RZ ;  /* 0x00000050391e8210 */ /* 0x000fe80007f3e0ff */
[----:B------:R-:W-:Y:S01]  /*9ad0*/  @!P0 IADD3.X R31, PT, PT, R56, R81, RZ, P1, !PT ;  /* 0x00000051381f8210 */ /* 0x000fe20000ffe4ff */
[----:B------:R-:W3:Y:S01]  /*9ae0*/  @!P0 LDG.E.128 R52, desc[UR6][R54.64+0x80] ;  /* 0x0000800636348981 */ /* 0x000ee2000c1e1d00 */
[----:B------:R-:W-:Y:S07]  /*9af0*/  ISETP.GE.U32.OR P1, PT, R116, R15, P0 ;  /* 0x0000000f7400720c */ /* 0x000fee0000726470 */
[----:B------:R5:W4:Y:S01]  /*9b00*/  @!P0 LDG.E.128 R36, desc[UR6][R30.64+0x80] ;  /* 0x000080061e248981 */ /* 0x000b22000c1e1d00 */
[--C-:B--2---:R-:W-:Y:S01]  /*9b10*/  @!P0 HADD2.F32 R25, -RZ, R16.reuse.H0_H0 ;  /* 0x20000010ff198230 */ /* 0x104fe20000004100 */
[----:B-----5:R-:W-:Y:S01]  /*9b20*/  @!P0 MOV R30, R40 ;  /* 0x00000028001e8202 */ /* 0x020fe20000000f00 */
[----:B------:R-:W-:Y:S01]  /*9b30*/  @!P0 HADD2.F32 R24, -RZ, R16.H1_H1 ;  /* 0x30000010ff188230 */ /* 0x000fe20000004100 */
[----:B------:R-:W-:Y:S01]  /*9b40*/  @!P0 MOV R44, R41 ;  /* 0x00000029002c8202 */ /* 0x000fe20000000f00 */
[--C-:B------:R-:W-:Y:S01]  /*9b50*/  @!P0 HADD2.F32 R15, -RZ, R19.reuse.H0_H0 ;  /* 0x20000013ff0f8230 */ /* 0x100fe20000004100 */
[----:B------:R-:W-:Y:S01]  /*9b60*/  @!P0 MOV R50, R42 ;  /* 0x0000002a00328202 */ /* 0x000fe20000000f00 */
[----:B------:R-:W-:Y:S01]  /*9b70*/  @!P0 HADD2.F32 R14, -RZ, R19.H1_H1 ;  /* 0x30000013ff0e8230 */ /* 0x000fe20000004100 */
[----:B------:R-:W-:Y:S01]  /*9b80*/  @!P0 MOV R51, R43 ;  /* 0x0000002b00338202 */ /* 0x000fe20000000f00 */
[--C-:B---3--:R-:W-:Y:S02]  /*9b90*/  @!P0 HADD2.F32 R28, -RZ, R52.reuse.H0_H0 ;  /* 0x20000034ff1c8230 */ /* 0x108fe40000004100 */
[----:B------:R-:W-:Y:S02]  /*9ba0*/  @!P0 HADD2.F32 R27, -RZ, R52.H1_H1 ;  /* 0x30000034ff1b8230 */ /* 0x000fe40000004100 */
[--C-:B------:R-:W-:Y:S02]  /*9bb0*/  @!P0 HADD2.F32 R26, -RZ, R53.reuse.H0_H0 ;  /* 0x20000035ff1a8230 */ /* 0x100fe40000004100 */
[----:B------:R-:W-:Y:S01]  /*9bc0*/  @!P1 FADD.FTZ R28, -R28, -RZ ;  /* 0x800000ff1c1c9221 */ /* 0x000fe20000010100 */
[----:B------:R-:W-:Y:S02]  /*9bd0*/  @!P0 HADD2.F32 R21, -RZ, R53.H1_H1 ;  /* 0x30000035ff158230 */ /* 0x000fe40000004100 */
[----:B------:R-:W-:Y:S01]  /*9be0*/  @!P1 FADD.FTZ R27, -R27, -RZ ;  /* 0x800000ff1b1b9221 */ /* 0x000fe20000010100 */
[----:B------:R-:W-:Y:S02]  /*9bf0*/  @!P0 HADD2.F32 R20, -RZ, R54.H0_H0 ;  /* 0x20000036ff148230 */ /* 0x000fe40000004100 */
[----:B------:R-:W-:Y:S01]  /*9c00*/  @!P0 FMUL.FTZ R0, R25, R28 ;  /* 0x0000001c19008220 */ /* 0x000fe20000410000 */
[--C-:B------:R-:W-:Y:S02]  /*9c10*/  @!P0 HADD2.F32 R29, -RZ, R30.reuse.H0_H0 ;  /* 0x2000001eff1d8230 */ /* 0x100fe40000004100 */
[----:B------:R-:W-:Y:S01]  /*9c20*/  @!P0 FMUL.FTZ R2, R24, R27 ;  /* 0x0000001b18028220 */ /* 0x000fe20000410000 */
[----:B------:R-:W-:Y:S02]  /*9c30*/  @!P0 HADD2.F32 R31, -RZ, R30.H1_H1 ;  /* 0x3000001eff1f8230 */ /* 0x000fe40000004100 */
[----:B------:R-:W-:Y:S01]  /*9c40*/  @!P1 FADD.FTZ R26, -R26, -RZ ;  /* 0x800000ff1a1a9221 */ /* 0x000fe20000010100 */
[----:B------:R-:W-:Y:S02]  /*9c50*/  @!P0 HADD2.F32 R23, -RZ, R17.H0_H0 ;  /* 0x20000011ff178230 */ /* 0x000fe40000004100 */
[----:B------:R-:W-:Y:S01]  /*9c60*/  @!P1 FADD.FTZ R21, -R21, -RZ ;  /* 0x800000ff15159221 */ /* 0x000fe20000010100 */
[----:B------:R-:W-:Y:S02]  /*9c70*/  @!P0 HADD2.F32 R19, -RZ, R54.H1_H1 ;  /* 0x30000036ff138230 */ /* 0x000fe40000004100 */
[----:B------:R-:W-:Y:S01]  /*9c80*/  @!P1 FADD.FTZ R20, -R20, -RZ ;  /* 0x800000ff14149221 */ /* 0x000fe20000010100 */
[--C-:B----4-:R-:W-:Y:S02]  /*9c90*/  @!P0 HADD2.F32 R30, -RZ, R36.reuse.H0_H0 ;  /* 0x20000024ff1e8230 */ /* 0x110fe40000004100 */
[----:B------:R-:W-:Y:S01]  /*9ca0*/  @!P0 FMUL.FTZ R3, R23, R26 ;  /* 0x0000001a17038220 */ /* 0x000fe20000410000 */
[----:B------:R-:W-:Y:S02]  /*9cb0*/  @!P0 HADD2.F32 R16, -RZ, R55.H0_H0 ;  /* 0x20000037ff108230 */ /* 0x000fe40000004100 */
[----:B------:R-:W-:Y:S01]  /*9cc0*/  @!P1 FADD.FTZ R19, -R19, -RZ ;  /* 0x800000ff13139221 */ /* 0x000fe20000010100 */
[----:B------:R-:W-:Y:S02]  /*9cd0*/  @!P0 HADD2.F32 R22, -RZ, R17.H1_H1 ;  /* 0x30000011ff168230 */ /* 0x000fe40000004100 */
[----:B------:R-:W-:Y:S01]  /*9ce0*/  @!P0 FFMA.FTZ R0, R29, R30, R0 ;  /* 0x0000001e1d008223 */ /* 0x000fe20000010000 */
[----:B------:R-:W-:Y:S02]  /*9cf0*/  @!P0 HADD2.F32 R9, -RZ, R55.H1_H1 ;  /* 0x30000037ff098230 */ /* 0x000fe40000004100 */
[----:B------:R-:W-:Y:S01]  /*9d00*/  @!P1 FADD.FTZ R16, -R16, -RZ ;  /* 0x800000ff10109221 */ /* 0x000fe20000010100 */
        /* <DEDUP_REMOVED lines=8> */
[--C-:B------:R-:W-:Y:S02]  /*9d90*/  @!P0 HADD2.F32 R34, -RZ, R44.reuse.H0_H0 ;  /* 0x2000002cff228230 */ /* 0x100fe40000004100 */
[----:B------:R-:W-:Y:S01]  /*9da0*/  @!P0 FMUL.FTZ R6, R18, R19 ;  /* 0x0000001312068220 */ /* 0x000fe20000410000 */
[----:B------:R-:W-:Y:S01]  /*9db0*/  @!P0 HADD2.F32 R35, -RZ, R37.H1_H1 ;  /* 0x30000025ff238230 */ /* 0x000fe20000004100 */
[----:B------:R-:W-:Y:S01]  /*9dc0*/  @!P0 F2FP.F16.F32.PACK_AB R52, R2, R0 ;  /* 0x000000000234823e */ /* 0x000fe200000000ff */
[----:B------:R-:W-:Y:S02]  /*9dd0*/  @!P0 HADD2.F32 R29, -RZ, R44.H1_H1 ;  /* 0x3000002cff1d8230 */ /* 0x000fe40000004100 */
[----:B------:R-:W-:Y:S01]  /*9de0*/  @!P0 FFMA.FTZ R3, R34, R33, R3 ;  /* 0x0000002122038223 */ /* 0x000fe20000010003 */
[----:B------:R-:W-:Y:S01]  /*9df0*/  @!P0 HADD2.F32 R36, -RZ, R38.H0_H0 ;  /* 0x20000026ff248230 */ /* 0x000fe20000004100 */
[----:B------:R-:W-:Y:S01]  /*9e00*/  @!P0 MOV R40, R52 ;  /* 0x0000003400288202 */ /* 0x000fe20000000f00 */
[----:B------:R-:W-:Y:S02]  /*9e10*/  @!P0 HADD2.F32 R30, -RZ, R50.H0_H0 ;  /* 0x20000032ff1e8230 */ /* 0x000fe40000004100 */
[----:B------:R-:W-:Y:S01]  /*9e20*/  @!P1 FADD.FTZ R9, -R9, -RZ ;  /* 0x800000ff09099221 */ /* 0x000fe20000010100 */
[----:B------:R-:W-:Y:S02]  /*9e30*/  @!P0 HADD2.F32 R37, -RZ, R38.H1_H1 ;  /* 0x30000026ff258230 */ /* 0x000fe40000004100 */
[----:B------:R-:W-:Y:S01]  /*9e40*/  @!P0 FFMA.FTZ R4, R29, R35, R4 ;  /* 0x000000231d048223 */ /* 0x000fe20000010004 */
[----:B------:R-:W-:Y:S02]  /*9e50*/  @!P0 HADD2.F32 R31, -RZ, R50.H1_H1 ;  /* 0x30000032ff1f8230 */ /* 0x000fe40000004100 */
[----:B------:R-:W-:Y:S01]  /*9e60*/  @!P0 FMUL.FTZ R8, R14, R9 ;  /* 0x000000090e088220 */ /* 0x000fe20000410000 */
[----:B------:R-:W-:Y:S02]  /*9e70*/  @!P0 HADD2.F32 R38, -RZ, R39.H0_H0 ;  /* 0x20000027ff268230 */ /* 0x000fe40000004100 */
[----:B------:R-:W-:Y:S01]  /*9e80*/  @!P0 FFMA.FTZ R5, R30, R36, R5 ;  /* 0x000000241e058223 */ /* 0x000fe20000010005 */
[----:B------:R-:W-:Y:S01]  /*9e90*/  @!P0 F2FP.F16.F32.PACK_AB R53, R4, R3 ;  /* 0x000000030435823e */ /* 0x000fe200000000ff */
[----:B------:R-:W-:Y:S02]  /*9ea0*/  @!P0 HADD2.F32 R32, -RZ, R51.H0_H0 ;  /* 0x20000033ff208230 */ /* 0x000fe40000004100 */
[----:B------:R-:W-:Y:S01]  /*9eb0*/  @!P0 FFMA.FTZ R6, R31, R37, R6 ;  /* 0x000000251f068223 */ /* 0x000fe20000010006 */
[----:B------:R-:W-:Y:S01]  /*9ec0*/  @!P0 HADD2.F32 R39, -RZ, R39.H1_H1 ;  /* 0x30000027ff278230 */ /* 0x000fe20000004100 */
[----:B------:R-:W-:Y:S01]  /*9ed0*/  @!P0 MOV R41, R53 ;  /* 0x0000003500298202 */ /* 0x000fe20000000f00 */
[----:B------:R-:W-:Y:S02]  /*9ee0*/  @!P0 HADD2.F32 R33, -RZ, R51.H1_H1 ;  /* 0x30000033ff218230 */ /* 0x000fe40000004100 */
[----:B------:R-:W-:Y:S01]  /*9ef0*/  @!P0 FFMA.FTZ R7, R32, R38, R7 ;  /* 0x0000002620078223 */ /* 0x000fe20000010007 */
[----:B------:R-:W-:Y:S02]  /*9f00*/  @!P0 F2FP.F16.F32.PACK_AB R54, R6, R5 ;  /* 0x000000050636823e */ /* 0x000fe400000000ff */
[----:B------:R-:W-:Y:S02]  /*9f10*/  @!P0 FFMA.FTZ R8, R33, R39, R8 ;  /* 0x0000002721088223 */ /* 0x000fe40000010008 */
[----:B------:R-:W-:Y:S03]  /*9f20*/  @!P0 MOV R42, R54 ;  /* 0x00000036002a8202 */ /* 0x000fe60000000f00 */
[----:B------:R-:W-:Y:S04]  /*9f30*/  @!P0 F2FP.F16.F32.PACK_AB R55, R8, R7 ;  /* 0x000000070837823e */ /* 0x000fe800000000ff */
[----:B------:R-:W-:Y:S05]  /*9f40*/  @!P0 MOV R43, R55 ;  /* 0x00000037002b8202 */ /* 0x000fea0000000f00 */
[----:B------:R1:W-:Y:S02]  /*9f50*/  STG.E.128 desc[UR6][R122.64+0x80], R40 ;  /* 0x000080287a007986 */ /* 0x0003e4000c101d06 */
.L_x_632:
[----:B------:R-:W-:Y:S05]  /*9f60*/  BSYNC.RECONVERGENT B1 ;  /* 0x0000000000017941 */ /* 0x000fea0003800200 */
.L_x_631:
[----:B------:R-:W5:Y:S08]  /*9f70*/  LDC R3, c[0x0][0x450] ;  /* 0x00011400ff037b82 */ /* 0x000f700000000800 */
[----:B------:R-:W1:Y:S01]  /*9f80*/  LDC R9, c[0x0][0x450] ;  /* 0x00011400ff097b82 */ /* 0x000e620000000800 */
[----:B-----5:R-:W-:Y:S05]  /*9f90*/  IMAD.U32 R3, R3, -0x40, RZ ;  /* 0xffffffc003037824 */ /* 0x020fea00078e00ff */
[C---:B------:R-:W-:Y:S02]  /*9fa0*/  LEA R80, P1, R3.reuse, R80, 0x1 ;  /* 0x0000005003507211 */ /* 0x040fe400078208ff */
[C---:B------:R-:W-:Y:S02]  /*9fb0*/  LEA R78, P0, R3.reuse, R78, 0x1 ;  /* 0x0000004e034e7211 */ /* 0x040fe400078008ff */
[C---:B------:R-:W-:Y:S02]  /*9fc0*/  LEA.HI.X.SX32 R81, R3.reuse, R81, 0x1, P1 ;  /* 0x0000005103517211 */ /* 0x040fe400008f0eff */
[----:B-1----:R-:W-:Y:S09]  /*9fd0*/  LEA.HI.X.SX32 R79, R3, R79, 0x1, P0 ;  /* 0x0000004f034f7211 */ /* 0x002ff200000f0eff */
.L_x_587:
[----:B------:R-:W-:Y:S05]  /*9fe0*/  BSYNC.RECONVERGENT B2 ;  /* 0x0000000000027941 */ /* 0x000fea0003800200 */
.L_x_579:
[----:B------:R-:W-:Y:S04]  /*9ff0*/  ISETP.NE.U32.AND P3, PT, RZ, UR12, PT ;  /* 0x0000000cff007c0c */ /* 0x000fe8000bf65070 */
[----:B------:R-:W-:Y:S11]  /*a000*/  ISETP.NE.AND.EX P3, PT, RZ, UR13, PT, P3 ;  /* 0x0000000dff007c0c */ /* 0x000ff6000bf65330 */
[----:B------:R-:W-:Y:S02]  /*a010*/  @!UPT UIADD3 URZ, UPT, UPT, URZ, URZ, URZ ;  /* 0x000000fffffff290 */ /* 0x000fe4000fffe0ff */
[----:B------:R-:W5:Y:S01]  /*a020*/  @!P3 LDC R2, c[0x0][0x3c0] ;  /* 0x0000f000ff02bb82 */ /* 0x000f620000000800 */
[----:B------:R-:W-:Y:S07]  /*a030*/  @!P3 IMAD.MOV.U32 R3, RZ, RZ, RZ ;  /* 0x000000ffff03b224 */ /* 0x000fee00078e00ff */
[----:B------:R-:W2:Y:S01]  /*a040*/  @!P3 LDC R0, c[0x0][0x3b8] ;  /* 0x0000ee00ff00bb82 */ /* 0x000ea20000000800 */
[----:B------:R-:W-:Y:S01]  /*a050*/  @!P3 IADD3 R3, P0, PT, RZ, -R3, RZ ;  /* 0x80000003ff03b210 */ /* 0x000fe20007f1e0ff */
[----:B--2---:R-:W-:Y:S02]  /*a060*/  @!P3 IMAD.SHL.U32 R0, R0, 0x80, RZ ;  /* 0x000000800000b824 */ /* 0x004fe400078e00ff */
[----:B-----5:R-:W-:Y:S02]  /*a070*/  @!P3 IMAD.SHL.U32 R2, R2, 0x80, RZ ;  /* 0x000000800202b824 */ /* 0x020fe400078e00ff */
[----:B------:R-:W-:Y:S02]  /*a080*/  @!P3 IMAD.X R0, RZ, RZ, ~R0, P0 ;  /* 0x000000ffff00b224 */ /* 0x000fe400000e0e00 */
[----:B------:R-:W-:Y:S05]  /*a090*/  @!P3 IMAD.X R2, RZ, RZ, ~R2, P0 ;  /* 0x000000ffff02b224 */ /* 0x000fea00000e0e02 */
[C---:B-1-34-:R-:W-:Y:S02]  /*a0a0*/  @!P3 SHF.R.S64 R5, R3.reuse, 0x1f, R2 ;  /* 0x0000001f0305b819 */ /* 0x05afe40000001002 */
[----:B------:R-:W-:Y:S02]  /*a0b0*/  @!P3 SHF.R.S64 R3, R3, 0x1f, R0 ;  /* 0x0000001f0303b819 */ /* 0x000fe40000001000 */
[----:B------:R-:W-:Y:S02]  /*a0c0*/  @!P3 IADD3 R72, P1, PT, R5, R72, RZ ;  /* 0x000000480548b210 */ /* 0x000fe40007f3e0ff */
[----:B------:R-:W-:Y:S02]  /*a0d0*/  @!P3 IADD3 R74, P0, PT, R3, R74, RZ ;  /* 0x0000004a034ab210 */ /* 0x000fe40007f1e0ff */
[----:B------:R-:W-:Y:S02]  /*a0e0*/  @!P3 LEA.HI.X.SX32 R71, R2, R71, 0x1, P1 ;  /* 0x000000470247b211 */ /* 0x000fe400008f0eff */
[----:B------:R-:W-:Y:S01]  /*a0f0*/  @!P3 LEA.HI.X.SX32 R75, R0, R75, 0x1, P0 ;  /* 0x0000004b004bb211 */ /* 0x000fe200000f0eff */
[----:B------:R-:W-:Y:S08]  /*a100*/  @!P3 BRA `(.L_x_637) ;  /* 0x000000040024b947 */ /* 0x000ff00003800000 */
[----:B------:R-:W-:Y:S11]  /*a110*/  ISETP.GT.AND P0, PT, R95, R68, PT ;  /* 0x000000445f00720c */ /* 0x000ff60003f04270 */
[----:B------:R-:W-:Y:S02]  /*a120*/  @!UPT UIADD3 URZ, UPT, UPT, URZ, URZ, URZ ;  /* 0x000000fffffff290 */ /* 0x000fe4000fffe0ff */
[----:B------:R-:W-:Y:S05]  /*a130*/  @!P0 BRA `(.L_x_637) ;  /* 0x0000000400188947 */ /* 0x000fea0003800000 */
[----:B------:R-:W1:Y:S01]  /*a140*/  LDC R3, c[0x0][0x4f0] ;  /* 0x00013c00ff037b82 */ /* 0x000e620000000800 */
[----:B------:R-:W-:Y:S02]  /*a150*/  IABS R14, R110 ;  /* 0x0000006e000e7213 */ /* 0x000fe40000000000 */
[-C--:B-1----:R-:W-:Y:S02]  /*a160*/  IABS R6, R3.reuse ;  /* 0x0000000300067213 */ /* 0x082fe40000000000 */
[----:B------:R-:W-:Y:S02]  /*a170*/  LOP3.LUT R2, RZ, R3, RZ, 0x33, !PT ;  /* 0x00000003ff027212 */ /* 0x000fe400078e33ff */
[----:B------:R-:W1:Y:S10]  /*a180*/  I2F.RP R18, R6 ;  /* 0x0000000600127306 */ /* 0x000e740000209400 */
[----:B-1----:R-:W1:Y:S02]  /*a190*/  MUFU.RCP R8, R18 ;  /* 0x0000001200087308 */ /* 0x002e640000001000 */
[----:B-1----:R-:W-:Y:S08]  /*a1a0*/  VIADD R16, R8, 0xffffffe ;  /* 0x0ffffffe08107836 */ /* 0x002ff00000000000 */
[----:B------:R-:W1:Y:S02]  /*a1b0*/  F2I.FTZ.U32.TRUNC.NTZ R17, R16 ;  /* 0x0000001000117305 */ /* 0x000e64000021f000 */
[--C-:B-1----:R-:W-:Y:S01]  /*a1c0*/  IMAD.MOV R8, RZ, RZ, -R17.reuse ;  /* 0x000000ffff087224 */ /* 0x102fe200078e0a11 */
[----:B------:R-:W-:Y:S03]  /*a1d0*/  MOV R16, RZ ;  /* 0x000000ff00107202 */ /* 0x000fe60000000f00 */
[----:B------:R-:W-:Y:S01]  /*a1e0*/  IMAD R19, R8, R6, RZ ;  /* 0x0000000608137224 */ /* 0x000fe200078e02ff */
[----:B------:R-:W-:Y:S03]  /*a1f0*/  IABS R8, R98 ;  /* 0x0000006200087213 */ /* 0x000fe60000000000 */
        /* <DEDUP_REMOVED lines=9> */
[-C--:B------:R-:W-:Y:S01]  /*a290*/  @!P0 IADD3 R8, PT, PT, R8, -R6.reuse, RZ ;  /* 0x8000000608088210 */ /* 0x080fe20007ffe0ff */
[----:B------:R-:W-:Y:S01]  /*a2a0*/  @!P0 VIADD R7, R7, 0x1 ;  /* 0x0000000107078836 */ /* 0x000fe20000000000 */
[----:B------:R-:W-:Y:S01]  /*a2b0*/  @!P4 IADD3 R5, PT, PT, R5, 0x1, RZ ;  /* 0x000000010505c810 */ /* 0x000fe20007ffe0ff */
[----:B------:R-:W-:Y:S01]  /*a2c0*/  @!P4 IMAD.IADD R14, R14, 0x1, -R6 ;  /* 0x000000010e0ec824 */ /* 0x000fe200078e0a06 */
[-C--:B------:R-:W-:Y:S02]  /*a2d0*/  ISETP.GE.U32.AND P5, PT, R8, R6.reuse, PT ;  /* 0x000000060800720c */ /* 0x080fe40003fa6070 */
[-C--:B------:R-:W-:Y:S02]  /*a2e0*/  LOP3.LUT R8, R110, R3.reuse, RZ, 0x3c, !PT ;  /* 0x000000036e087212 */ /* 0x080fe400078e3cff */
[----:B------:R-:W-:Y:S02]  /*a2f0*/  ISETP.GE.U32.AND P6, PT, R14, R6, PT ;  /* 0x000000060e00720c */ /* 0x000fe40003fc6070 */
[----:B------:R-:W-:Y:S02]  /*a300*/  LOP3.LUT R6, R98, R3, RZ, 0x3c, !PT ;  /* 0x0000000362067212 */ /* 0x000fe400078e3cff */
[----:B------:R-:W-:Y:S02]  /*a310*/  ISETP.GE.AND P3, PT, R8, RZ, PT ;  /* 0x000000ff0800720c */ /* 0x000fe40003f66270 */
[----:B------:R-:W-:Y:S02]  /*a320*/  ISETP.GE.AND P1, PT, R6, RZ, PT ;  /* 0x000000ff0600720c */ /* 0x000fe40003f26270 */
[----:B------:R-:W-:Y:S01]  /*a330*/  ISETP.NE.AND P0, PT, R3, RZ, PT ;  /* 0x000000ff0300720c */ /* 0x000fe20003f05270 */
[----:B------:R-:W-:Y:S04]  /*a340*/  @P5 VIADD R7, R7, 0x1 ;  /* 0x0000000107075836 */ /* 0x000fe80000000000 */
[----:B------:R-:W-:Y:S04]  /*a350*/  @P6 VIADD R5, R5, 0x1 ;  /* 0x0000000105056836 */ /* 0x000fe80000000000 */
[----:B------:R-:W-:Y:S02]  /*a360*/  @!P3 IMAD.MOV R5, RZ, RZ, -R5 ;  /* 0x000000ffff05b224 */ /* 0x000fe400078e0a05 */
[----:B------:R-:W-:Y:S03]  /*a370*/  @!P1 IADD3 R7, PT, PT, -R7, RZ, RZ ;  /* 0x000000ff07079210 */ /* 0x000fe60007ffe1ff */
[C---:B------:R-:W-:Y:S02]  /*a380*/  SEL R15, R2.reuse, R5, !P0 ;  /* 0x00000005020f7207 */ /* 0x040fe40004000000 */
[----:B------:R-:W-:Y:S02]  /*a390*/  SEL R4, R2, R7, !P0 ;  /* 0x0000000702047207 */ /* 0x000fe40004000000 */
[CC--:B------:R-:W-:Y:S02]  /*a3a0*/  LEA R22, P0, R15.reuse, R160.reuse, 0x2 ;  /* 0x000000a00f167211 */ /* 0x0c0fe400078010ff */
[C---:B------:R-:W-:Y:S02]  /*a3b0*/  LEA R18, P1, R4.reuse, R160, 0x2 ;  /* 0x000000a004127211 */ /* 0x040fe400078210ff */
[CC--:B------:R-:W-:Y:S02]  /*a3c0*/  LEA.HI.X.SX32 R23, R15.reuse, R161.reuse, 0x2, P0 ;  /* 0x000000a10f177211 */ /* 0x0c0fe400000f16ff */
[----:B------:R-:W-:Y:S02]  /*a3d0*/  LEA.HI.X.SX32 R19, R4, R161, 0x2, P1 ;  /* 0x000000a104137211 */ /* 0x000fe400008f16ff */
[----:B------:R-:W-:Y:S01]  /*a3e0*/  IADD3 R2, PT, PT, R15, -R4, RZ ;  /* 0x800000040f027210 */ /* 0x000fe20007ffe0ff */
[----:B------:R-:W2:Y:S04]  /*a3f0*/  LDG.E R6, desc[UR6][R22.64] ;  /* 0x0000000616067981 */ /* 0x000ea8000c1e1900 */
[----:B------:R-:W-:Y:S01]  /*a400*/  IMAD R0, R2, R3, -0x80 ;  /* 0xffffff8002007424 */ /* 0x000fe200078e0203 */
[----:B------:R-:W2:Y:S03]  /*a410*/  LDG.E R17, desc[UR6][R18.64] ;  /* 0x0000000612117981 */ /* 0x000ea6000c1e1900 */
[----:B------:R-:W-:Y:S01]  /*a420*/  IMAD.WIDE.U32 R20, R0, UR14, RZ ;  /* 0x0000000e00147c25 */ /* 0x000fe2000f8e00ff */
[----:B------:R-:W-:Y:S05]  /*a430*/  SHF.R.S32.HI R14, RZ, 0x1f, R0 ;  /* 0x0000001fff0e7819 */ /* 0x000fea0000011400 */
[----:B------:R-:W-:Y:S04]  /*a440*/  IMAD R8, R14, UR14, RZ ;  /* 0x0000000e0e087c24 */ /* 0x000fe8000f8e02ff */
[----:B------:R-:W-:Y:S05]  /*a450*/  IMAD R8, R0, UR15, R8 ;  /* 0x0000000f00087c24 */ /* 0x000fea000f8e0208 */
[----:B------:R-:W-:Y:S01]  /*a460*/  IADD3 R21, PT, PT, R21, R8, RZ ;  /* 0x0000000815157210 */ /* 0x000fe20007ffe0ff */
[----:B--2---:R-:W-:Y:S04]  /*a470*/  IMAD.IADD R17, R17, 0x1, -R6 ;  /* 0x0000000111117824 */ /* 0x004fe800078e0a06 */
[C---:B------:R-:W-:Y:S01]  /*a480*/  IMAD.WIDE.U32 R18, R17.reuse, UR8, RZ ;  /* 0x0000000811127c25 */ /* 0x040fe2000f8e00ff */
[----:B------:R-:W-:Y:S03]  /*a490*/  SHF.R.S32.HI R16, RZ, 0x1f, R17 ;  /* 0x0000001fff107819 */ /* 0x000fe60000011411 */
[C---:B------:R-:W-:Y:S01]  /*a4a0*/  IMAD.WIDE.U32 R20, R17.reuse, UR10, R20 ;  /* 0x0000000a11147c25 */ /* 0x040fe2000f8e0014 */
[----:B------:R-:W-:Y:S03]  /*a4b0*/  MOV R22, R18 ;  /* 0x0000001200167202 */ /* 0x000fe60000000f00 */
[----:B------:R-:W-:Y:S01]  /*a4c0*/  IMAD R6, R16, UR8, RZ ;  /* 0x0000000810067c24 */ /* 0x000fe2000f8e02ff */
[----:B------:R-:W-:Y:S01]  /*a4d0*/  LEA R72, P1, R20, R72, 0x1 ;  /* 0x0000004814487211 */ /* 0x000fe200078208ff */
[----:B------:R-:W-:Y:S02]  /*a4e0*/  IMAD R16, R16, UR10, RZ ;  /* 0x0000000a10107c24 */ /* 0x000fe4000f8e02ff */
[C---:B------:R-:W-:Y:S02]  /*a4f0*/  IMAD R6, R17.reuse, UR9, R6 ;  /* 0x0000000911067c24 */ /* 0x040fe4000f8e0206 */
[----:B------:R-:W-:Y:S02]  /*a500*/  IMAD R16, R17, UR11, R16 ;  /* 0x0000000b11107c24 */ /* 0x000fe4000f8e0210 */
[----:B------:R-:W-:Y:S02]  /*a510*/  IMAD.IADD R23, R19, 0x1, R6 ;  /* 0x0000000113177824 */ /* 0x000fe400078e0206 */
[----:B------:R-:W-:Y:S02]  /*a520*/  IMAD R19, R14, UR4, RZ ;  /* 0x000000040e137c24 */ /* 0x000fe4000f8e02ff */
[C---:B------:R-:W-:Y:S04]  /*a530*/  IMAD.WIDE.U32 R22, R0.reuse, UR4, R22 ;  /* 0x0000000400167c25 */ /* 0x040fe8000f8e0016 */
[----:B------:R-:W-:Y:S01]  /*a540*/  IMAD R19, R0, UR5, R19 ;  /* 0x0000000500137c24 */ /* 0x000fe2000f8e0213 */
[----:B------:R-:W-:Y:S01]  /*a550*/  LEA R74, P0, R22, R74, 0x1 ;  /* 0x0000004a164a7211 */ /* 0x000fe200078008ff */
[----:B------:R-:W-:Y:S03]  /*a560*/  IMAD.IADD R16, R21, 0x1, R16 ;  /* 0x0000000115107824 */ /* 0x000fe600078e0210 */
[----:B------:R-:W-:Y:S02]  /*a570*/  IADD3 R6, PT, PT, R23, R19, RZ ;  /* 0x0000001317067210 */ /* 0x000fe40007ffe0ff */
[----:B------:R-:W-:Y:S02]  /*a580*/  LEA.HI.X R71, R20, R71, R16, 0x1, P1 ;  /* 0x0000004714477211 */ /* 0x000fe400008f0c10 */
[----:B------:R-:W-:Y:S07]  /*a590*/  LEA.HI.X R75, R22, R75, R6, 0x1, P0 ;  /* 0x0000004b164b7211 */ /* 0x000fee00000f0c06 */
.L_x_637:
[----:B------:R-:W-:Y:S02]  /*a5a0*/  IADD3 R76, P1, PT, R76, R83, RZ ;  /* 0x000000534c4c7210 */ /* 0x000fe40007f3e0ff */
[----:B------:R-:W-:Y:S03]  /*a5b0*/  IADD3 R10, P0, PT, R10, R87, RZ ;  /* 0x000000570a0a7210 */ /* 0x000fe60007f1e0ff */
[----:B------:R-:W-:Y:S02]  /*a5c0*/  IMAD.X R77, R77, 0x1, R82, P1 ;  /* 0x000000014d4d7824 */ /* 0x000fe400008e0652 */
[----:B------:R-:W-:Y:S01]  /*a5d0*/  IMAD.X R11, R11, 0x1, R85, P0 ;  /* 0x000000010b0b7824 */ /* 0x000fe200000e0655 */
[----:B------:R-:W-:Y:S07]  /*a5e0*/  @P2 BRA `(.L_x_638) ;  /* 0xffffff7c00082947 */ /* 0x000fee000383ffff */
.L_x_570:
[----:B------:R-:W1:Y:S01]  /*a5f0*/  LDC R3, c[0x0][0x450] ;  /* 0x00011400ff037b82 */ /* 0x000e620000000800 */
[----:B------:R-:W-:Y:S01]  /*a600*/  LOP3.LUT R7, R67, 0xd8, RZ, 0xc0, !PT ;  /* 0x000000d843077812 */ /* 0x000fe200078ec0ff */
[----:B------:R-:W-:Y:S01]  /*a610*/  UMOV UR5, 0x400 ;  /* 0x0000040000057882 */ /* 0x000fe20000000000 */
[----:B------:R-:W-:Y:S01]  /*a620*/  LOP3.LUT R96, R96, 0x1f00, R67, 0xf8, !PT ;  /* 0x00001f0060607812 */ /* 0x000fe200078ef843 */
[----:B------:R-:W-:Y:S01]  /*a630*/  BSSY.RECONVERGENT B3, `(.L_x_639) ;  /* 0x00003ec000037945 */ /* 0x000fe20003800200 */
[----:B------:R-:W-:-:S03]  /*a640*/  LOP3.LUT R7, R7, 0x18, R144, 0x78, !PT ;  /* 0x0000001807077812 */ /* 0x000fc600078e7890 */
[----:B------:R-:W2:Y:S02]  /*a650*/  S2UR UR4, SR_CgaCtaId ;  /* 0x00000000000479c3 */ /* 0x000ea40000008800 */
[----:B------:R-:W-:-:S06]  /*a660*/  IMAD.IADD R159, R7, 0x1, R96 ;  /* 0x00000001079f7824 */ /* 0x000fcc00078e0260 */
[----:B-----5:R-:W3:Y:S08]  /*a670*/  LDC.64 R4, c[0x0][0x3b0] ;  /* 0x0000ec00ff047b82 */ /* 0x020ef00000000a00 */
[----:B------:R-:W-:Y:S01]  /*a680*/  BAR.SYNC.DEFER_BLOCKING 0x0 ;  /* 0x0000000000007b1d */ /* 0x000fe20000010000 */
[----:B-1----:R-:W-:Y:S01]  /*a690*/  ISETP.NE.AND P0, PT, R3, RZ, PT ;  /* 0x000000ff0300720c */ /* 0x002fe20003f05270 */
[----:B--2---:R-:W-:-:S06]  /*a6a0*/  ULEA UR4, UR4, UR5, 0x18 ;  /* 0x0000000504047291 */ /* 0x004fcc000f8ec0ff */
[----:B------:R-:W-:Y:S02]  /*a6b0*/  LEA R159, R159, UR4, 0x1 ;  /* 0x000000049f9f7c11 */ /* 0x000fe4000f8e08ff */
[C---:B---3--:R-:W-:Y:S01]  /*a6c0*/  SHF.L.U64.HI R24, R4.reuse, 0x5, R5 ;  /* 0x0000000504187819 */ /* 0x048fe20000010205 */
[----:B------:R-:W-:-:S03]  /*a6d0*/  IMAD.SHL.U32 R25, R4, 0x20, RZ ;  /* 0x0000002004197824 */ /* 0x000fc600078e00ff */
[----:B------:R-:W-:Y:S05]  /*a6e0*/  @P0 BRA `(.L_x_640) ;  /* 0x0000000000e00947 */ /* 0x000fea0003800000 */
[----:B------:R-:W1:Y:S01]  /*a6f0*/  LDCU.64 UR8, c[0x0][0x380] ;  /* 0x00007000ff0877ac */ /* 0x000e620008000a00 */
[----:B------:R-:W-:Y:S01]  /*a700*/  IMAD.IADD R3, R158, 0x1, -R157 ;  /* 0x000000019e037824 */ /* 0x000fe200078e0a9d */
[----:B------:R-:W-:Y:S04]  /*a710*/  BSSY.RECONVERGENT B0, `(.L_x_641) ;  /* 0x000001a000007945 */ /* 0x000fe80003800200 */
[----:B------:R-:W-:Y:S02]  /*a720*/  ISETP.GE.AND P1, PT, R114, R3, PT ;  /* 0x000000037200720c */ /* 0x000fe40003f26270 */
[----:B-1----:R-:W-:-:S04]  /*a730*/  LEA R4, P0, R112, UR8, 0x1 ;  /* 0x0000000870047c11 */ /* 0x002fc8000f8008ff */
[----:B------:R-:W-:-:S07]  /*a740*/  LEA.HI.X R5, R112, UR9, R69, 0x1, P0 ;  /* 0x0000000970057c11 */ /* 0x000fce00080f0c45 */
[----:B------:R-:W-:Y:S05]  /*a750*/  @P1 BRA `(.L_x_642) ;  /* 0x0000000000541947 */ /* 0x000fea0003800000 */
[----:B------:R-:W1:Y:S02]  /*a760*/  LDCU UR5, c[0x0][0x440] ;  /* 0x00008800ff0577ac */ /* 0x000e640008000800 */
[----:B-1----:R-:W-:Y:S02]  /*a770*/  ISETP.GE.AND P1, PT, R118, UR5, PT ;  /* 0x0000000576007c0c */ /* 0x002fe4000bf26270 */
[----:B------:R-:W-:-:S11]  /*a780*/  ISETP.GE.AND P0, PT, R117, UR5, PT ;  /* 0x0000000575007c0c */ /* 0x000fd6000bf06270 */
        /* <DEDUP_REMOVED lines=17> */
.L_x_643:
[----:B------:R2:W-:Y:S02]  /*a8a0*/  STS.128 [R159+0x2000], RZ ;  /* 0x002000ff9f007388 */ /* 0x0005e40000000c00 */
.L_x_642:
[----:B------:R-:W-:Y:S05]  /*a8b0*/  BSYNC.RECONVERGENT B0 ;  /* 0x0000000000007941 */ /* 0x000fea0003800200 */
.L_x_641:
[----:B------:R-:W-:-:S04]  /*a8c0*/  IADD3 R28, PT, PT, R114, 0x20, RZ ;  /* 0x00000020721c7810 */ /* 0x000fc80007ffe0ff */
[----:B------:R-:W-:-:S13]  /*a8d0*/  ISETP.GE.AND P0, PT, R28, R3, PT ;  /* 0x000000031c00720c */ /* 0x000fda0003f06270 */
[----:B------:R-:W-:Y:S05]  /*a8e0*/  @P0 BRA `(.L_x_644) ;  /* 0x0000003c00000947 */ /* 0x000fea0003800000 */
[----:B------:R-:W4:Y:S01]  /*a8f0*/  LDCU UR5, c[0x0][0x440] ;  /* 0x00008800ff0577ac */ /* 0x000f220008000800 */
[----:B------:R-:W-:-:S04]  /*a900*/  LEA R2, P2, R25, R4, 0x1 ;  /* 0x0000000419027211 */ /* 0x000fc800078408ff */
[----:B------:R-:W-:Y:S02]  /*a910*/  LEA.HI.X R3, R25, R5, R24, 0x1, P2 ;  /* 0x0000000519037211 */ /* 0x000fe400010f0c18 */
[----:B----4-:R-:W-:Y:S02]  /*a920*/  ISETP.GE.AND P1, PT, R118, UR5, PT ;  /* 0x0000000576007c0c */ /* 0x010fe4000bf26270 */
        /* <DEDUP_REMOVED lines=18> */
.L_x_645:
[----:B------:R1:W-:Y:S01]  /*aa50*/  STS.128 [R159+0x2800], RZ ;  /* 0x002800ff9f007388 */ /* 0x0003e20000000c00 */
[----:B------:R-:W-:Y:S05]  /*aa60*/  BRA `(.L_x_644) ;  /* 0x0000003800a07947 */ /* 0x000fea0003800000 */
.L_x_640:
[----:B------:R-:W1:Y:S01]  /*aa70*/  LDCU.64 UR8, c[0x0][0x470] ;  /* 0x00008e00ff0877ac */ /* 0x000e620008000a00 */
[----:B------:R-:W-:Y:S01]  /*aa80*/  IMAD.MOV.U32 R0, RZ, RZ, RZ ;  /* 0x000000ffff007224 */ /* 0x000fe200078e00ff */
[----:B-1----:R-:W-:-:S04]  /*aa90*/  ISETP.NE.U32.AND P0, PT, RZ, UR8, PT ;  /* 0x00000008ff007c0c */ /* 0x002fc8000bf05070 */
[----:B------:R-:W-:Y:S01]  /*aaa0*/  ISETP.NE.AND.EX P0, PT, RZ, UR9, PT, P0 ;  /* 0x00000009ff007c0c */ /* 0x000fe2000bf05300 */
[----:B------:R-:W1:Y:S01]  /*aab0*/  LDCU.U8 UR5, c[0x0][0x533] ;  /* 0x0000a660ff0577ac */ /* 0x000e620008000000 */
[----:B------:R-:W2:Y:S11]  /*aac0*/  LDCU.64 UR8, c[0x0][0x380] ;  /* 0x00007000ff0877ac */ /* 0x000eb60008000a00 */
[----:B------:R-:W3:Y:S01]  /*aad0*/  @P0 LDG.E R0, desc[UR6][R120.64] ;  /* 0x0000000678000981 */ /* 0x000ee2000c1e1900 */
[----:B------:R-:W-:Y:S01]  /*aae0*/  IMAD.SHL.U32 R17, R107, 0x20, RZ ;  /* 0x000000206b117824 */ /* 0x000fe200078e00ff */
[----:B-1----:R-:W-:Y:S01]  /*aaf0*/  UISETP.NE.AND UP0, UPT, UR5, URZ, UPT ;  /* 0x000000ff0500728c */ /* 0x002fe2000bf05270 */
[----:B--2---:R-:W-:-:S04]  /*ab00*/  LEA R26, P0, R112, UR8, 0x1 ;  /* 0x00000008701a7c11 */ /* 0x004fc8000f8008ff */
[----:B------:R-:W-:Y:S02]  /*ab10*/  LEA.HI.X R27, R112, UR9, R69, 0x1, P0 ;  /* 0x00000009701b7c11 */ /* 0x000fe400080f0c45 */
[----:B---3--:R-:W-:-:S05]  /*ab20*/  IADD3 R0, PT, PT, R0, R70, R157 ;  /* 0x0000004600007210 */ /* 0x008fca0007ffe09d */
[----:B------:R-:W-:-:S05]  /*ab30*/  IMAD R2, R107, R0, RZ ;  /* 0x000000006b027224 */ /* 0x000fca00078e02ff */
[-C--:B------:R-:W-:Y:S02]  /*ab40*/  IADD3 R12, P2, PT, R106, R2.reuse, RZ ;  /* 0x000000026a0c7210 */ /* 0x080fe40007f5e0ff */
[----:B------:R-:W-:Y:S02]  /*ab50*/  IADD3 R0, P1, PT, R105, R2, RZ ;  /* 0x0000000269007210 */ /* 0x000fe40007f3e0ff */
[----:B------:R-:W-:-:S05]  /*ab60*/  SHF.R.S32.HI R5, RZ, 0x1f, R2 ;  /* 0x0000001fff057819 */ /* 0x000fca0000011402 */
[--C-:B------:R-:W-:Y:S02]  /*ab70*/  IMAD.X R14, R94, 0x1, R5.reuse, P2 ;  /* 0x000000015e0e7824 */ /* 0x100fe400010e0605 */
[----:B------:R-:W-:Y:S01]  /*ab80*/  IMAD.X R2, R92, 0x1, R5, P1 ;  /* 0x000000015c027824 */ /* 0x000fe200008e0605 */
[----:B------:R-:W-:Y:S06]  /*ab90*/  BRA.U !UP0, `(.L_x_646) ;  /* 0x0000001508947547 */ /* 0x000fec000b800000 */
[----:B------:R-:W-:Y:S01]  /*aba0*/  IADD3 R13, PT, PT, -R157, R158, RZ ;  /* 0x0000009e9d0d7210 */ /* 0x000fe20007ffe1ff */
[----:B------:R-:W-:Y:S03]  /*abb0*/  BSSY.RECONVERGENT B2, `(.L_x_647) ;  /* 0x00000a8000027945 */ /* 0x000fe60003800200 */
[----:B------:R-:W-:-:S13]  /*abc0*/  ISETP.GE.AND P0, PT, R114, R13, PT ;  /* 0x0000000d7200720c */ /* 0x000fda0003f06270 */
[----:B------:R-:W-:Y:S05]  /*abd0*/  @P0 BRA `(.L_x_648) ;  /* 0x0000000800940947 */ /* 0x000fea0003800000 */
[----:B------:R-:W1:Y:S01]  /*abe0*/  LDC R15, c[0x0][0x440] ;  /* 0x00011000ff0f7b82 */ /* 0x000e620000000800 */
[----:B------:R-:W2:Y:S01]  /*abf0*/  LDCU.64 UR10, c[0x0][0x4c8] ;  /* 0x00009900ff0a77ac */ /* 0x000ea20008000a00 */
[C---:B------:R-:W-:Y:S01]  /*ac00*/  IMAD.SHL.U32 R20, R12.reuse, 0x2, RZ ;  /* 0x000000020c147824 */ /* 0x040fe200078e00ff */
[----:B------:R-:W-:Y:S01]  /*ac10*/  SHF.L.U64.HI R0, R12, 0x1, R14 ;  /* 0x000000010c007819 */ /* 0x000fe2000001020e */
[----:B------:R-:W-:Y:S01]  /*ac20*/  BSSY.RECONVERGENT B1, `(.L_x_649) ;  /* 0x000003b000017945 */ /* 0x000fe20003800200 */
[----:B------:R-:W3:Y:S01]  /*ac30*/  LDCU.64 UR8, c[0x0][0x4d0] ;  /* 0x00009a00ff0877ac */ /* 0x000ee20008000a00 */
[----:B------:R-:W-:Y:S02]  /*ac40*/  CS2R R4, SRZ ;  /* 0x0000000000047805 */ /* 0x000fe4000001ff00 */
[----:B------:R-:W-:Y:S02]  /*ac50*/  CS2R R6, SRZ ;  /* 0x0000000000067805 */ /* 0x000fe4000001ff00 */
[----:B--2---:R-:W-:-:S02]  /*ac60*/  IADD3 R18, P2, PT, R20, UR10, RZ ;  /* 0x0000000a14127c10 */ /* 0x004fc4000ff5e0ff */
[----:B---3--:R-:W-:Y:S02]  /*ac70*/  IADD3 R20, P1, PT, R20, UR8, RZ ;  /* 0x0000000814147c10 */ /* 0x008fe4000ff3e0ff */
[----:B-1----:R-:W-:Y:S02]  /*ac80*/  ISETP.GE.AND P0, PT, R118, R15, PT ;  /* 0x0000000f7600720c */ /* 0x002fe40003f06270 */
[C---:B------:R-:W-:Y:S02]  /*ac90*/  IADD3.X R19, PT, PT, R0.reuse, UR11, RZ, P2, !PT ;  /* 0x0000000b00137c10 */ /* 0x040fe400097fe4ff */
[----:B------:R-:W-:-:S09]  /*aca0*/  IADD3.X R21, PT, PT, R0, UR9, RZ, P1, !PT ;  /* 0x0000000900157c10 */ /* 0x000fd20008ffe4ff */
[----:B------:R-:W-:Y:S05]  /*acb0*/  @P0 BRA `(.L_x_650) ;  /* 0x0000000000c40947 */ /* 0x000fea0003800000 */
[----:B------:R1:W5:Y:S01]  /*acc0*/  LDG.E.128 R8, desc[UR6][R26.64] ;  /* 0x000000061a087981 */ /* 0x000362000c1e1d00 */
[----:B------:R-:W-:Y:S01]  /*acd0*/  ISETP.GE.AND P0, PT, R118, R3, PT ;  /* 0x000000037600720c */ /* 0x000fe20003f06270 */
[----:B------:R-:W-:-:S12]  /*ace0*/  BSSY.RECONVERGENT B0, `(.L_x_651) ;  /* 0x000002a000007945 */ /* 0x000fd80003800200 */
[----:B------:R-:W-:Y:S05]  /*acf0*/  @P0 BRA `(.L_x_652) ;  /* 0x0000000000a00947 */ /* 0x000fea0003800000 */
[----:B------:R-:W2:Y:S04]  /*ad00*/  LDG.E.64 R4, desc[UR6][R20.64] ;  /* 0x0000000614047981 */ /* 0x000ea8000c1e1b00 */
[----:B------:R-:W3:Y:S01]  /*ad10*/  LDG.E.64 R6, desc[UR6][R18.64] ;  /* 0x0000000612067981 */ /* 0x000ee2000c1e1b00 */
[----:B-----5:R-:W-:Y:S01]  /*ad20*/  MOV R22, R10 ;  /* 0x0000000a00167202 */ /* 0x020fe20000000f00 */
[--C-:B------:R-:W-:Y:S02]  /*ad30*/  HADD2.F32 R23, -RZ, R9.reuse.H0_H0 ;  /* 0x20000009ff177230 */ /* 0x100fe40000004100 */
[----:B------:R-:W-:Y:S02]  /*ad40*/  HADD2.F32 R31, -RZ, R9.H1_H1 ;  /* 0x30000009ff1f7230 */ /* 0x000fe40000004100 */
[----:B------:R-:W-:-:S02]  /*ad50*/  HADD2.F32 R16, -RZ, R11.H1_H1 ;  /* 0x3000000bff107230 */ /* 0x000fc40000004100 */
[----:B------:R-:W-:Y:S02]  /*ad60*/  HADD2.F32 R29, -RZ, R11.H0_H0 ;  /* 0x2000000bff1d7230 */ /* 0x000fe40000004100 */
[----:B--2---:R-:W-:Y:S02]  /*ad70*/  HADD2.F32 R2, -RZ, R4.H1_H1 ;  /* 0x30000004ff027230 */ /* 0x004fe40000004100 */
[----:B------:R-:W-:Y:S02]  /*ad80*/  HADD2.F32 R0, -RZ, R5.H1_H1 ;  /* 0x30000005ff007230 */ /* 0x000fe40000004100 */
[--C-:B---3--:R-:W-:Y:S02]  /*ad90*/  HADD2.F32 R10, -RZ, R6.reuse.H1_H1 ;  /* 0x30000006ff0a7230 */ /* 0x108fe40000004100 */
[----:B------:R-:W-:Y:S01]  /*ada0*/  FMUL.FTZ R30, R31, R2 ;  /* 0x000000021f1e7220 */ /* 0x000fe20000410000 */
[----:B------:R-:W-:Y:S02]  /*adb0*/  HADD2.F32 R9, -RZ, R7.H1_H1 ;  /* 0x30000007ff097230 */ /* 0x000fe40000004100 */
[----:B------:R-:W-:Y:S01]  /*adc0*/  FMUL.FTZ R28, R16, R0 ;  /* 0x00000000101c7220 */ /* 0x000fe20000410000 */
[----:B------:R-:W-:-:S02]  /*add0*/  HADD2.F32 R6, -RZ, R6.H0_H0 ;  /* 0x20000006ff067230 */ /* 0x000fc40000004100 */
[----:B------:R-:W-:Y:S01]  /*ade0*/  FMUL.FTZ R11, R31, R10 ;  /* 0x0000000a1f0b7220 */ /* 0x000fe20000410000 */
[----:B------:R-:W-:Y:S02]  /*adf0*/  HADD2.F32 R4, -RZ, R4.H0_H0 ;  /* 0x20000004ff047230 */ /* 0x000fe40000004100 */
[-C--:B------:R-:W-:Y:S01]  /*ae00*/  FMUL.FTZ R31, R16, R9.reuse ;  /* 0x00000009101f7220 */ /* 0x080fe20000410000 */
[----:B------:R-:W-:Y:S01]  /*ae10*/  FFMA.FTZ R28, R29, R9, -R28 ;  /* 0x000000091d1c7223 */ /* 0x000fe2000001081c */
[----:B------:R-:W-:Y:S02]  /*ae20*/  HADD2.F32 R9, -RZ, R8.H1_H1 ;  /* 0x30000008ff097230 */ /* 0x000fe40000004100 */
[----:B------:R-:W-:Y:S01]  /*ae30*/  FFMA.FTZ R11, R23, R2, R11 ;  /* 0x00000002170b7223 */ /* 0x000fe2000001000b */
[----:B------:R-:W-:Y:S01]  /*ae40*/  FFMA.FTZ R31, R29, R0, R31 ;  /* 0x000000001d1f7223 */ /* 0x000fe2000001001f */
[----:B------:R-:W-:Y:S02]  /*ae50*/  HADD2.F32 R5, -RZ, R5.H0_H0 ;  /* 0x20000005ff057230 */ /* 0x000fe40000004100 */
[----:B------:R-:W-:Y:S01]  /*ae60*/  FFMA.FTZ R30, R23, R10, -R30 ;  /* 0x0000000a171e7223 */ /* 0x000fe2000001081e */
[----:B------:R-:W-:-:S02]  /*ae70*/  HADD2.F32 R0, -RZ, R22.H1_H1 ;  /* 0x30000016ff007230 */ /* 0x000fc40000004100 */
[C---:B------:R-:W-:Y:S01]  /*ae80*/  FMUL.FTZ R2, R9.reuse, R4 ;  /* 0x0000000409027220 */ /* 0x040fe20000410000 */
[----:B------:R-:W-:Y:S02]  /*ae90*/  HADD2.F32 R7, -RZ, R7.H0_H0 ;  /* 0x20000007ff077230 */ /* 0x000fe40000004100 */
[----:B------:R-:W-:Y:S01]  /*aea0*/  FMUL.FTZ R29, R9, R6 ;  /* 0x00000006091d7220 */ /* 0x000fe20000410000 */
[----:B------:R-:W-:Y:S02]  /*aeb0*/  HADD2.F32 R22, -RZ, R22.H0_H0 ;  /* 0x20000016ff167230 */ /* 0x000fe40000004100 */
[C---:B------:R-:W-:Y:S01]  /*aec0*/  FMUL.FTZ R9, R0.reuse, R5 ;  /* 0x0000000500097220 */ /* 0x040fe20000410000 */
[----:B------:R-:W-:Y:S02]  /*aed0*/  HADD2.F32 R23, -RZ, R8.H0_H0 ;  /* 0x20000008ff177230 */ /* 0x000fe40000004100 */
[-C--:B------:R-:W-:Y:S01]  /*aee0*/  FMUL.FTZ R0, R0, R7.reuse ;  /* 0x0000000700007220 */ /* 0x080fe20000410000 */
[----:B------:R-:W-:Y:S01]  /*aef0*/  F2FP.F16.F32.PACK_AB R30, R11, R30 ;  /* 0x0000001e0b1e723e */ /* 0x000fe200000000ff */
[C---:B------:R-:W-:Y:S01]  /*af00*/  FFMA.FTZ R9, R22.reuse, R7, -R9 ;  /* 0x0000000716097223 */ /* 0x040fe20000010809 */
[----:B------:R-:W-:Y:S01]  /*af10*/  F2FP.F16.F32.PACK_AB R11, R31, R28 ;  /* 0x0000001c1f0b723e */ /* 0x000fe200000000ff */
[----:B------:R-:W-:Y:S01]  /*af20*/  FFMA.FTZ R0, R22, R5, R0 ;  /* 0x0000000516007223 */ /* 0x000fe20000010000 */
[C---:B------:R-:W-:Y:S01]  /*af30*/  FFMA.FTZ R2, R23.reuse, R6, -R2 ;  /* 0x0000000617027223 */ /* 0x040fe20000010802 */
[----:B------:R-:W-:-:S03]  /*af40*/  FFMA.FTZ R29, R23, R4, R29 ;  /* 0x00000004171d7223 */ /* 0x000fc6000001001d */
[----:B------:R-:W-:Y:S02]  /*af50*/  F2FP.F16.F32.PACK_AB R10, R0, R9 ;  /* 0x00000009000a723e */ /* 0x000fe400000000ff */
[----:B------:R-:W-:Y:S02]  /*af60*/  F2FP.F16.F32.PACK_AB R8, R29, R2 ;  /* 0x000000021d08723e */ /* 0x000fe400000000ff */
[----:B------:R-:W-:Y:S02]  /*af70*/  MOV R9, R30 ;  /* 0x0000001e00097202 */ /* 0x000fe40000000f00 */
.L_x_652:
[----:B------:R-:W-:Y:S05]  /*af80*/  BSYNC.RECONVERGENT B0 ;  /* 0x0000000000007941 */ /* 0x000fea0003800200 */
.L_x_651:
[----:B-----5:R-:W-:Y:S01]  /*af90*/  IMAD.MOV.U32 R6, RZ, RZ, R10 ;  /* 0x000000ffff067224 */ /* 0x020fe200078e000a */
[----:B------:R-:W-:Y:S01]  /*afa0*/  MOV R4, R8 ;  /* 0x0000000800047202 */ /* 0x000fe20000000f00 */
[----:B------:R-:W-:Y:S01]  /*afb0*/  IMAD.MOV.U32 R7, RZ, RZ, R11 ;  /* 0x000000ffff077224 */ /* 0x000fe200078e000b */
[----:B------:R-:W-:Y:S02]  /*afc0*/  MOV R5, R9 ;  /* 0x0000000900057202 */ /* 0x000fe40000000f00 */
.L_x_650:
[----:B------:R-:W-:Y:S05]  /*afd0*/  BSYNC.RECONVERGENT B1 ;  /* 0x0000000000017941 */ /* 0x000fea0003800200 */
.L_x_649:
[----:B------:R-:W-:Y:S01]  /*afe0*/  ISETP.GE.AND P0, PT, R117, R15, PT ;  /* 0x0000000f7500720c */ /* 0x000fe20003f06270 */
[----:B------:R2:W-:Y:S01]  /*aff0*/  STS.128 [R159], R4 ;  /* 0x000000049f007388 */ /* 0x0005e20000000c00 */
[----:B------:R-:W-:Y:S11]  /*b000*/  BSSY.RECONVERGENT B1, `(.L_x_653) ;  /* 0x0000031000017945 */ /* 0x000ff60003800200 */
[----:B------:R2:W-:Y:S01]  /*b010*/  @P0 STS.128 [R159+0x1000], RZ ;  /* 0x001000ff9f000388 */ /* 0x0005e20000000c00 */
[----:B------:R-:W-:Y:S05]  /*b020*/  @P0 BRA `(.L_x_654) ;  /* 0x0000000000b80947 */ /* 0x000fea0003800000 */
[----:B------:R3:W5:Y:S01]  /*b030*/  LDG.E.128 R8, desc[UR6][R26.64+0x40] ;  /* 0x000040061a087981 */ /* 0x000762000c1e1d00 */
[----:B------:R-:W-:Y:S01]  /*b040*/  ISETP.GE.AND P0, PT, R117, R3, PT ;  /* 0x000000037500720c */ /* 0x000fe20003f06270 */
[----:B------:R-:W-:-:S12]  /*b050*/  BSSY.RECONVERGENT B0, `(.L_x_655) ;  /* 0x000002a000007945 */ /* 0x000fd80003800200 */
[----:B------:R-:W-:Y:S05]  /*b060*/  @P0 BRA `(.L_x_656) ;  /* 0x0000000000a00947 */ /* 0x000fea0003800000 */
[----:B--2---:R-:W2:Y:S04]  /*b070*/  LDG.E.64 R4, desc[UR6][R20.64+0x20] ;  /* 0x0000200614047981 */ /* 0x004ea8000c1e1b00 */
[----:B------:R-:W4:Y:S01]  /*b080*/  LDG.E.64 R6, desc[UR6][R18.64+0x20] ;  /* 0x0000200612067981 */ /* 0x000f22000c1e1b00 */
[----:B-----5:R-:W-:Y:S01]  /*b090*/  MOV R22, R10 ;  /* 0x0000000a00167202 */ /* 0x020fe20000000f00 */
[--C-:B------:R-:W-:Y:S02]  /*b0a0*/  HADD2.F32 R23, -RZ, R9.reuse.H0_H0 ;  /* 0x20000009ff177230 */ /* 0x100fe40000004100 */
[----:B------:R-:W-:Y:S02]  /*b0b0*/  HADD2.F32 R31, -RZ, R9.H1_H1 ;  /* 0x30000009ff1f7230 */ /* 0x000fe40000004100 */
[----:B------:R-:W-:-:S02]  /*b0c0*/  HADD2.F32 R16, -RZ, R11.H1_H1 ;  /* 0x3000000bff107230 */ /* 0x000fc40000004100 */
[----:B------:R-:W-:Y:S02]  /*b0d0*/  HADD2.F32 R29, -RZ, R11.H0_H0 ;  /* 0x2000000bff1d7230 */ /* 0x000fe40000004100 */
[----:B--2---:R-:W-:Y:S02]  /*b0e0*/  HADD2.F32 R2, -RZ, R4.H1_H1 ;  /* 0x30000004ff027230 */ /* 0x004fe40000004100 */
[----:B------:R-:W-:Y:S02]  /*b0f0*/  HADD2.F32 R0, -RZ, R5.H1_H1 ;  /* 0x30000005ff007230 */ /* 0x000fe40000004100 */
[--C-:B----4-:R-:W-:Y:S02]  /*b100*/  HADD2.F32 R10, -RZ, R6.reuse.H1_H1 ;  /* 0x30000006ff0a7230 */ /* 0x110fe40000004100 */
        /* <DEDUP_REMOVED lines=30> */
.L_x_656:
[----:B------:R-:W-:Y:S05]  /*b2f0*/  BSYNC.RECONVERGENT B0 ;  /* 0x0000000000007941 */ /* 0x000fea0003800200 */
.L_x_655:
[----:B-----5:R4:W-:Y:S02]  /*b300*/  STS.128 [R159+0x1000], R8 ;  /* 0x001000089f007388 */ /* 0x0209e40000000c00 */
.L_x_654:
[----:B------:R-:W-:Y:S05]  /*b310*/  BSYNC.RECONVERGENT B1 ;  /* 0x0000000000017941 */ /* 0x000fea0003800200 */
.L_x_653:
[----:B------:R-:W-:-:S13]  /*b320*/  ISETP.GE.AND P0, PT, R116, R15, PT ;  /* 0x0000000f7400720c */ /* 0x000fda0003f06270 */
[----:B------:R1:W-:Y:S01]  /*b330*/  @P0 STS.128 [R159+0x2000], RZ ;  /* 0x002000ff9f000388 */ /* 0x0003e20000000c00 */
[----:B------:R-:W-:Y:S05]  /*b340*/  @P0 BRA `(.L_x_648) ;  /* 0x0000000000b80947 */ /* 0x000fea0003800000 */
[----:B----4-:R4:W5:Y:S01]  /*b350*/  LDG.E.128 R8, desc[UR6][R26.64+0x80] ;  /* 0x000080061a087981 */ /* 0x010962000c1e1d00 */
[----:B------:R-:W-:Y:S01]  /*b360*/  ISETP.GE.AND P0, PT, R116, R3, PT ;  /* 0x000000037400720c */ /* 0x000fe20003f06270 */
[----:B------:R-:W-:-:S12]  /*b370*/  BSSY.RECONVERGENT B0, `(.L_x_657) ;  /* 0x000002a000007945 */ /* 0x000fd80003800200 */
[----:B------:R-:W-:Y:S05]  /*b380*/  @P0 BRA `(.L_x_658) ;  /* 0x0000000000a00947 */ /* 0x000fea0003800000 */
[----:B--2---:R-:W2:Y:S04]  /*b390*/  LDG.E.64 R4, desc[UR6][R20.64+0x40] ;  /* 0x0000400614047981 */ /* 0x004ea8000c1e1b00 */
[----:B------:R1:W3:Y:S01]  /*b3a0*/  LDG.E.64 R6, desc[UR6][R18.64+0x40] ;  /* 0x0000400612067981 */ /* 0x0002e2000c1e1b00 */
[--C-:B-----5:R-:W-:Y:S01]  /*b3b0*/  HADD2.F32 R23, -RZ, R9.reuse.H0_H0 ;  /* 0x20000009ff177230 */ /* 0x120fe20000004100 */
[----:B------:R-:W-:Y:S01]  /*b3c0*/  MOV R16, R10 ;  /* 0x0000000a00107202 */ /* 0x000fe20000000f00 */
[----:B------:R-:W-:Y:S02]  /*b3d0*/  HADD2.F32 R29, -RZ, R9.H1_H1 ;  /* 0x30000009ff1d7230 */ /* 0x000fe40000004100 */
[--C-:B------:R-:W-:Y:S02]  /*b3e0*/  HADD2.F32 R15, -RZ, R11.reuse.H1_H1 ;  /* 0x3000000bff0f7230 */ /* 0x100fe40000004100 */
[----:B-1----:R-:W-:-:S02]  /*b3f0*/  HADD2.F32 R19, -RZ, R11.H0_H0 ;  /* 0x2000000bff137230 */ /* 0x002fc40000004100 */
[----:B--2---:R-:W-:Y:S02]  /*b400*/  HADD2.F32 R0, -RZ, R5.H1_H1 ;  /* 0x30000005ff007230 */ /* 0x004fe40000004100 */
[----:B------:R-:W-:Y:S02]  /*b410*/  HADD2.F32 R2, -RZ, R4.H1_H1 ;  /* 0x30000004ff027230 */ /* 0x000fe40000004100 */
[----:B---3--:R-:W-:Y:S02]  /*b420*/  HADD2.F32 R9, -RZ, R7.H1_H1 ;  /* 0x30000007ff097230 */ /* 0x008fe40000004100 */
[----:B------:R-:W-:Y:S01]  /*b430*/  FMUL.FTZ R18, R15, R0 ;  /* 0x000000000f127220 */ /* 0x000fe20000410000 */
[--C-:B------:R-:W-:Y:S02]  /*b440*/  HADD2.F32 R10, -RZ, R6.reuse.H1_H1 ;  /* 0x30000006ff0a7230 */ /* 0x100fe40000004100 */
[----:B------:R-:W-:Y:S01]  /*b450*/  FMUL.FTZ R20, R29, R2 ;  /* 0x000000021d147220 */ /* 0x000fe20000410000 */
[----:B------:R-:W-:-:S02]  /*b460*/  HADD2.F32 R6, -RZ, R6.H0_H0 ;  /* 0x20000006ff067230 */ /* 0x000fc40000004100 */
[-C--:B------:R-:W-:Y:S01]  /*b470*/  FMUL.FTZ R15, R15, R9.reuse ;  /* 0x000000090f0f7220 */ /* 0x080fe20000410000 */
[----:B------:R-:W-:Y:S01]  /*b480*/  FFMA.FTZ R18, R19, R9, -R18 ;  /* 0x0000000913127223 */ /* 0x000fe20000010812 */
[----:B------:R-:W-:Y:S01]  /*b490*/  FMUL.FTZ R11, R29, R10 ;  /* 0x0000000a1d0b7220 */ /* 0x000fe20000410000 */
[----:B------:R-:W-:Y:S02]  /*b4a0*/  HADD2.F32 R9, -RZ, R8.H1_H1 ;  /* 0x30000008ff097230 */ /* 0x000fe40000004100 */
[----:B------:R-:W-:Y:S01]  /*b4b0*/  FFMA.FTZ R15, R19, R0, R15 ;  /* 0x00000000130f7223 */ /* 0x000fe2000001000f */
[----:B------:R-:W-:Y:S02]  /*b4c0*/  HADD2.F32 R4, -RZ, R4.H0_H0 ;  /* 0x20000004ff047230 */ /* 0x000fe40000004100 */
[----:B------:R-:W-:Y:S01]  /*b4d0*/  FFMA.FTZ R11, R23, R2, R11 ;  /* 0x00000002170b7223 */ /* 0x000fe2000001000b */
[----:B------:R-:W-:Y:S02]  /*b4e0*/  HADD2.F32 R5, -RZ, R5.H0_H0 ;  /* 0x20000005ff057230 */ /* 0x000fe40000004100 */
[----:B------:R-:W-:Y:S01]  /*b4f0*/  FMUL.FTZ R21, R9, R6 ;  /* 0x0000000609157220 */ /* 0x000fe20000410000 */
[----:B------:R-:W-:-:S02]  /*b500*/  HADD2.F32 R0, -RZ, R16.H1_H1 ;  /* 0x30000010ff007230 */ /* 0x000fc40000004100 */
[----:B------:R-:W-:Y:S01]  /*b510*/  FMUL.FTZ R2, R9, R4 ;  /* 0x0000000409027220 */ /* 0x000fe20000410000 */
[----:B------:R-:W-:Y:S02]  /*b520*/  HADD2.F32 R7, -RZ, R7.H0_H0 ;  /* 0x20000007ff077230 */ /* 0x000fe40000004100 */
[----:B------:R-:W-:Y:S01]  /*b530*/  FFMA.FTZ R20, R23, R10, -R20 ;  /* 0x0000000a17147223 */ /* 0x000fe20000010814 */
        /* <DEDUP_REMOVED lines=13> */
.L_x_658:
[----:B------:R-:W-:Y:S05]  /*b610*/  BSYNC.RECONVERGENT B0 ;  /* 0x0000000000007941 */ /* 0x000fea0003800200 */
.L_x_657:
[----:B-----5:R1:W-:Y:S02]  /*b620*/  STS.128 [R159+0x2000], R8 ;  /* 0x002000089f007388 */ /* 0x0203e40000000c00 */
.L_x_648:
[----:B------:R-:W-:Y:S05]  /*b630*/  BSYNC.RECONVERGENT B2 ;  /* 0x0000000000027941 */ /* 0x000fea0003800200 */
.L_x_647:
[----:B------:R-:W-:-:S04]  /*b640*/  IADD3 R28, PT, PT, R114, 0x20, RZ ;  /* 0x00000020721c7810 */ /* 0x000fc80007ffe0ff */
[----:B------:R-:W-:-:S13]  /*b650*/  ISETP.GE.AND P0, PT, R28, R13, PT ;  /* 0x0000000d1c00720c */ /* 0x000fda0003f06270 */
[----:B------:R-:W-:Y:S05]  /*b660*/  @P0 BRA `(.L_x_644) ;  /* 0x0000002c00a00947 */ /* 0x000fea0003800000 */
[----:B------:R-:W5:Y:S01]  /*b670*/  LDC R13, c[0x0][0x440] ;  /* 0x00011000ff0d7b82 */ /* 0x000f620000000800 */
[C---:B------:R-:W-:Y:S01]  /*b680*/  LEA R18, P0, R25.reuse, R26, 0x1 ;  /* 0x0000001a19127211 */ /* 0x040fe200078008ff */
[----:B------:R-:W-:Y:S03]  /*b690*/  BSSY.RECONVERGENT B1, `(.L_x_659) ;  /* 0x000003d000017945 */ /* 0x000fe60003800200 */
[----:B------:R-:W-:Y:S02]  /*b6a0*/  LEA.HI.X R19, R25, R27, R24, 0x1, P0 ;  /* 0x0000001b19137211 */ /* 0x000fe400000f0c18 */
[----:B-----5:R-:W-:-:S13]  /*b6b0*/  ISETP.GE.AND P1, PT, R118, R13, PT ;  /* 0x0000000d7600720c */ /* 0x020fda0003f26270 */
[----:B------:R1:W-:Y:S01]  /*b6c0*/  @P1 STS.128 [R159+0x800], RZ ;  /* 0x000800ff9f001388 */ /* 0x0003e20000000c00 */
[----:B------:R-:W-:Y:S05]  /*b6d0*/  @P1 BRA `(.L_x_660) ;  /* 0x0000000000e01947 */ /* 0x000fea0003800000 */
[----:B-1--4-:R1:W5:Y:S01]  /*b6e0*/  LDG.E.128 R8, desc[UR6][R18.64] ;  /* 0x0000000612087981 */ /* 0x012362000c1e1d00 */
[----:B------:R-:W-:Y:S01]  /*b6f0*/  ISETP.GE.AND P0, PT, R118, R3, PT ;  /* 0x000000037600720c */ /* 0x000fe20003f06270 */
[----:B------:R-:W-:-:S12]  /*b700*/  BSSY.RECONVERGENT B0, `(.L_x_661) ;  /* 0x0000034000007945 */ /* 0x000fd80003800200 */
[----:B------:R-:W-:Y:S05]  /*b710*/  @P0 BRA `(.L_x_662) ;  /* 0x0000000000c80947 */ /* 0x000fea0003800000 */
[----:B------:R-:W4:Y:S01]  /*b720*/  LDCU.64 UR8, c[0x0][0x4d0] ;  /* 0x00009a00ff0877ac */ /* 0x000f220008000a00 */
[C---:B--2---:R-:W-:Y:S01]  /*b730*/  IADD3 R5, P0, PT, R17.reuse, R12, RZ ;  /* 0x0000000c11057210 */ /* 0x044fe20007f1e0ff */
[----:B------:R-:W2:Y:S03]  /*b740*/  LDCU.64 UR10, c[0x0][0x4c8] ;  /* 0x00009900ff0a77ac */ /* 0x000ea60008000a00 */
[----:B------:R-:W-:Y:S02]  /*b750*/  LEA.HI.X.SX32 R0, R17, R14, 0x1, P0 ;  /* 0x0000000e11007211 */ /* 0x000fe400000f0eff */
[C---:B------:R-:W-:Y:S02]  /*b760*/  SHF.L.U32 R2, R5.reuse, 0x1, RZ ;  /* 0x0000000105027819 */ /* 0x040fe400000006ff */
[----:B------:R-:W-:Y:S02]  /*b770*/  SHF.L.U64.HI R0, R5, 0x1, R0 ;  /* 0x0000000105007819 */ /* 0x000fe40000010200 */
[----:B----4-:R-:W-:-:S02]  /*b780*/  IADD3 R4, P0, PT, R2, UR8, RZ ;  /* 0x0000000802047c10 */ /* 0x010fc4000ff1e0ff */
[----:B--2---:R-:W-:Y:S02]  /*b790*/  IADD3 R6, P1, PT, R2, UR10, RZ ;  /* 0x0000000a02067c10 */ /* 0x004fe4000ff3e0ff */
[C---:B------:R-:W-:Y:S02]  /*b7a0*/  IADD3.X R5, PT, PT, R0.reuse, UR9, RZ, P0, !PT ;  /* 0x0000000900057c10 */ /* 0x040fe400087fe4ff */
[----:B------:R-:W-:-:S04]  /*b7b0*/  IADD3.X R7, PT, PT, R0, UR11, RZ, P1, !PT ;  /* 0x0000000b00077c10 */ /* 0x000fc80008ffe4ff */
[----:B------:R-:W2:Y:S04]  /*b7c0*/  LDG.E.64 R4, desc[UR6][R4.64] ;  /* 0x0000000604047981 */ /* 0x000ea8000c1e1b00 */
[----:B------:R-:W4:Y:S01]  /*b7d0*/  LDG.E.64 R6, desc[UR6][R6.64] ;  /* 0x0000000606067981 */ /* 0x000f22000c1e1b00 */
[--C-:B-----5:R-:W-:Y:S01]  /*b7e0*/  HADD2.F32 R21, -RZ, R9.reuse.H0_H0 ;  /* 0x20000009ff157230 */ /* 0x120fe20000004100 */
[----:B------:R-:W-:Y:S01]  /*b7f0*/  MOV R16, R10 ;  /* 0x0000000a00107202 */ /* 0x000fe20000000f00 */
[----:B------:R-:W-:Y:S02]  /*b800*/  HADD2.F32 R25, -RZ, R9.H1_H1 ;  /* 0x30000009ff197230 */ /* 0x000fe40000004100 */
[--C-:B------:R-:W-:Y:S02]  /*b810*/  HADD2.F32 R15, -RZ, R11.reuse.H1_H1 ;  /* 0x3000000bff0f7230 */ /* 0x100fe40000004100 */
[----:B------:R-:W-:-:S02]  /*b820*/  HADD2.F32 R23, -RZ, R11.H0_H0 ;  /* 0x2000000bff177230 */ /* 0x000fc40000004100 */
[----:B--2---:R-:W-:Y:S02]  /*b830*/  HADD2.F32 R0, -RZ, R5.H1_H1 ;  /* 0x30000005ff007230 */ /* 0x004fe40000004100 */
[----:B------:R-:W-:Y:S02]  /*b840*/  HADD2.F32 R2, -RZ, R4.H1_H1 ;  /* 0x30000004ff027230 */ /* 0x000fe40000004100 */
[----:B----4-:R-:W-:Y:S02]  /*b850*/  HADD2.F32 R9, -RZ, R7.H1_H1 ;  /* 0x30000007ff097230 */ /* 0x010fe40000004100 */
        /* <DEDUP_REMOVED lines=30> */
.L_x_662:
[----:B------:R-:W-:Y:S05]  /*ba40*/  BSYNC.RECONVERGENT B0 ;  /* 0x0000000000007941 */ /* 0x000fea0003800200 */
.L_x_661:
[----:B-----5:R4:W-:Y:S02]  /*ba50*/  STS.128 [R159+0x800], R8 ;  /* 0x000800089f007388 */ /* 0x0209e40000000c00 */
.L_x_660:
[----:B------:R-:W-:Y:S05]  /*ba60*/  BSYNC.RECONVERGENT B1 ;  /* 0x0000000000017941 */ /* 0x000fea0003800200 */
.L_x_659:
[----:B------:R-:W-:Y:S01]  /*ba70*/  ISETP.GE.AND P0, PT, R117, R13, PT ;  /* 0x0000000d7500720c */ /* 0x000fe20003f06270 */
[----:B------:R-:W-:-:S12]  /*ba80*/  BSSY.RECONVERGENT B1, `(.L_x_663) ;  /* 0x000003b000017945 */ /* 0x000fd80003800200 */
        /* <DEDUP_REMOVED lines=56> */
.L_x_666:
[----:B------:R-:W-:Y:S05]  /*be10*/  BSYNC.RECONVERGENT B0 ;  /* 0x0000000000007941 */ /* 0x000fea0003800200 */
.L_x_665:
[----:B-----5:R4:W-:Y:S02]  /*be20*/  STS.128 [R159+0x1800], R8 ;  /* 0x001800089f007388 */ /* 0x0209e40000000c00 */
.L_x_664:
[----:B------:R-:W-:Y:S05]  /*be30*/  BSYNC.RECONVERGENT B1 ;  /* 0x0000000000017941 */ /* 0x000fea0003800200 */
.L_x_663:
[----:B------:R-:W-:-:S13]  /*be40*/  ISETP.GE.AND P0, PT, R116, R13, PT ;  /* 0x0000000d7400720c */ /* 0x000fda0003f06270 */
[----:B------:R1:W-:Y:S01]  /*be50*/  @P0 STS.128 [R159+0x2800], RZ ;  /* 0x002800ff9f000388 */ /* 0x0003e20000000c00 */
[----:B------:R-:W-:Y:S05]  /*be60*/  @P0 BRA `(.L_x_644) ;  /* 0x0000002400a00947 */ /* 0x000fea0003800000 */
[----:B-1--4-:R1:W5:Y:S01]  /*be70*/  LDG.E.128 R8, desc[UR6][R18.64+0x80] ;  /* 0x0000800612087981 */ /* 0x012362000c1e1d00 */
[----:B------:R-:W-:Y:S01]  /*be80*/  ISETP.GE.AND P0, PT, R116, R3, PT ;  /* 0x000000037400720c */ /* 0x000fe20003f06270 */
[----:B------:R-:W-:-:S12]  /*be90*/  BSSY.RECONVERGENT B0, `(.L_x_667) ;  /* 0x0000033000007945 */ /* 0x000fd80003800200 */
[----:B------:R-:W-:Y:S05]  /*bea0*/  @P0 BRA `(.L_x_668) ;  /* 0x0000000000c40947 */ /* 0x000fea0003800000 */
[----:B------:R-:W2:Y:S01]  /*beb0*/  LDCU.64 UR10, c[0x0][0x4c8] ;  /* 0x00009900ff0a77ac */ /* 0x000ea20008000a00 */
[C---:B------:R-:W-:Y:S01]  /*bec0*/  IADD3 R12, P0, PT, R17.reuse, R12, RZ ;  /* 0x0000000c110c7210 */ /* 0x040fe20007f1e0ff */
[----:B------:R-:W4:Y:S03]  /*bed0*/  LDCU.64 UR8, c[0x0][0x4d0] ;  /* 0x00009a00ff0877ac */ /* 0x000f260008000a00 */
[----:B------:R-:W-:Y:S02]  /*bee0*/  LEA.HI.X.SX32 R17, R17, R14, 0x1, P0 ;  /* 0x0000000e11117211 */ /* 0x000fe400000f0eff */
[C---:B------:R-:W-:Y:S02]  /*bef0*/  SHF.L.U32 R0, R12.reuse, 0x1, RZ ;  /* 0x000000010c007819 */ /* 0x040fe400000006ff */
[----:B------:R-:W-:Y:S02]  /*bf00*/  SHF.L.U64.HI R17, R12, 0x1, R17 ;  /* 0x000000010c117819 */ /* 0x000fe40000010211 */
[----:B--2---:R-:W-:-:S02]  /*bf10*/  IADD3 R4, P1, PT, R0, UR10, RZ ;  /* 0x0000000a00047c10 */ /* 0x004fc4000ff3e0ff */
[----:B----4-:R-:W-:Y:S02]  /*bf20*/  IADD3 R2, P0, PT, R0, UR8, RZ ;  /* 0x0000000800027c10 */ /* 0x010fe4000ff1e0ff */
        /* <DEDUP_REMOVED lines=12> */
[----:B------:R-:W-:Y:S02]  /*bff0*/  HADD2.F32 R0, -RZ, R3.H1_H1 ;  /* 0x30000003ff007230 */ /* 0x000fe40000004100 */
[C---:B------:R-:W-:Y:S01]  /*c000*/  FMUL.FTZ R11, R14.reuse, R9 ;  /* 0x000000090e0b7220 */ /* 0x040fe20000410000 */
[----:B------:R-:W-:Y:S01]  /*c010*/  FMUL.FTZ R16, R14, R6 ;  /* 0x000000060e107220 */ /* 0x000fe20000410000 */
[C---:B------:R-:W-:Y:S01]  /*c020*/  FMUL.FTZ R17, R10.reuse, R7 ;  /* 0x000000070a117220 */ /* 0x040fe20000410000 */
[----:B------:R-:W-:Y:S01]  /*c030*/  FMUL.FTZ R14, R10, R0 ;  /* 0x000000000a0e7220 */ /* 0x000fe20000410000 */
[----:B------:R-:W-:-:S02]  /*c040*/  HADD2.F32 R4, -RZ, R4.H0_H0 ;  /* 0x20000004ff047230 */ /* 0x000fc40000004100 */
[C---:B------:R-:W-:Y:S01]  /*c050*/  FFMA.FTZ R17, R15.reuse, R0, R17 ;  /* 0x000000000f117223 */ /* 0x040fe20000010011 */
[----:B------:R-:W-:Y:S01]  /*c060*/  FFMA.FTZ R14, R15, R7, -R14 ;  /* 0x000000070f0e7223 */ /* 0x000fe2000001080e */
[----:B------:R-:W-:Y:S02]  /*c070*/  HADD2.F32 R7, -RZ, R8.H1_H1 ;  /* 0x30000008ff077230 */ /* 0x000fe40000004100 */
[----:B------:R-:W-:Y:S02]  /*c080*/  HADD2.F32 R2, -RZ, R2.H0_H0 ;  /* 0x20000002ff027230 */ /* 0x000fe40000004100 */
[----:B------:R-:W-:Y:S02]  /*c090*/  HADD2.F32 R3, -RZ, R3.H0_H0 ;  /* 0x20000003ff037230 */ /* 0x000fe40000004100 */
[----:B------:R-:W-:Y:S02]  /*c0a0*/  HADD2.F32 R0, -RZ, R12.H1_H1 ;  /* 0x3000000cff007230 */ /* 0x000fe40000004100 */
[----:B------:R-:W-:-:S02]  /*c0b0*/  HADD2.F32 R5, -RZ, R5.H0_H0 ;  /* 0x20000005ff057230 */ /* 0x000fc40000004100 */
[C---:B------:R-:W-:Y:S01]  /*c0c0*/  FFMA.FTZ R16, R13.reuse, R9, -R16 ;  /* 0x000000090d107223 */ /* 0x040fe20000010810 */
[----:B------:R-:W-:Y:S01]  /*c0d0*/  FFMA.FTZ R11, R13, R6, R11 ;  /* 0x000000060d0b7223 */ /* 0x000fe2000001000b */
[C---:B------:R-:W-:Y:S01]  /*c0e0*/  FMUL.FTZ R6, R7.reuse, R2 ;  /* 0x0000000207067220 */ /* 0x040fe20000410000 */
[-C--:B------:R-:W-:Y:S01]  /*c0f0*/  FMUL.FTZ R13, R7, R4.reuse ;  /* 0x00000004070d7220 */ /* 0x080fe20000410000 */
[----:B------:R-:W-:Y:S02]  /*c100*/  HADD2.F32 R9, -RZ, R8.H0_H0 ;  /* 0x20000008ff097230 */ /* 0x000fe40000004100 */
[C---:B------:R-:W-:Y:S01]  /*c110*/  FMUL.FTZ R7, R0.reuse, R3 ;  /* 0x0000000300077220 */ /* 0x040fe20000410000 */
[----:B------:R-:W-:Y:S02]  /*c120*/  HADD2.F32 R12, -RZ, R12.H0_H0 ;  /* 0x2000000cff0c7230 */ /* 0x000fe40000004100 */
[-C--:B------:R-:W-:Y:S01]  /*c130*/  FMUL.FTZ R0, R0, R5.reuse ;  /* 0x0000000500007220 */ /* 0x080fe20000410000 */
[C---:B------:R-:W-:Y:S01]  /*c140*/  FFMA.FTZ R6, R9.reuse, R4, -R6 ;  /* 0x0000000409067223 */ /* 0x040fe20000010806 */
[----:B------:R-:W-:Y:S01]  /*c150*/  FFMA.FTZ R13, R9, R2, R13 ;  /* 0x00000002090d7223 */ /* 0x000fe2000001000d */
[C---:B------:R-:W-:Y:S01]  /*c160*/  FFMA.FTZ R7, R12.reuse, R5, -R7 ;  /* 0x000000050c077223 */ /* 0x040fe20000010807 */
[----:B------:R-:W-:Y:S01]  /*c170*/  FFMA.FTZ R0, R12, R3, R0 ;  /* 0x000000030c007223 */ /* 0x000fe20000010000 */
[----:B------:R-:W-:-:S02]  /*c180*/  F2FP.F16.F32.PACK_AB R9, R11, R16 ;  /* 0x000000100b09723e */ /* 0x000fc400000000ff */
[----:B------:R-:W-:Y:S02]  /*c190*/  F2FP.F16.F32.PACK_AB R11, R17, R14 ;  /* 0x0000000e110b723e */ /* 0x000fe400000000ff */
[----:B------:R-:W-:Y:S02]  /*c1a0*/  F2FP.F16.F32.PACK_AB R8, R13, R6 ;  /* 0x000000060d08723e */ /* 0x000fe400000000ff */
[----:B------:R-:W-:Y:S02]  /*c1b0*/  F2FP.F16.F32.PACK_AB R10, R0, R7 ;  /* 0x00000007000a723e */ /* 0x000fe400000000ff */
.L_x_668:
[----:B------:R-:W-:Y:S05]  /*c1c0*/  BSYNC.RECONVERGENT B0 ;  /* 0x0000000000007941 */ /* 0x000fea0003800200 */
.L_x_667:
[----:B-----5:R4:W-:Y:S01]  /*c1d0*/  STS.128 [R159+0x2800], R8 ;  /* 0x002800089f007388 */ /* 0x0209e20000000c00 */
[----:B------:R-:W-:Y:S05]  /*c1e0*/  BRA `(.L_x_644) ;  /* 0x0000002000c07947 */ /* 0x000fea0003800000 */
.L_x_646:
[----:B------:R-:W-:Y:S01]  /*c1f0*/  IMAD.IADD R29, R158, 0x1, -R157 ;  /* 0x000000019e1d7824 */ /* 0x000fe200078e0a9d */
[----:B------:R-:W-:Y:S01]  /*c200*/  LEA.HI R16, R3, R3, RZ, 0x1 ;  /* 0x0000000303107211 */ /* 0x000fe200078f08ff */
[----:B------:R-:W-:Y:S01]  /*c210*/  BSSY.RECONVERGENT B2, `(.L_x_669) ;  /* 0x0000119000027945 */ /* 0x000fe20003800200 */
[----:B------:R-:W-:Y:S02]  /*c220*/  SHF.R.U32.HI R19, RZ, 0x1, R3 ;  /* 0x00000001ff137819 */ /* 0x000fe40000011603 */
[----:B------:R-:W-:Y:S02]  /*c230*/  ISETP.GE.AND P0, PT, R114, R29, PT ;  /* 0x0000001d7200720c */ /* 0x000fe40003f06270 */
[----:B------:R-:W-:-:S05]  /*c240*/  SHF.R.S32.HI R16, RZ, 0x1, R16 ;  /* 0x00000001ff107819 */ /* 0x000fca0000011410 */
[----:B------:R-:W-:-:S05]  /*c250*/  IMAD.MOV R16, RZ, RZ, -R16 ;  /* 0x000000ffff107224 */ /* 0x000fca00078e0a10 */
[----:B------:R-:W-:Y:S01]  /*c260*/  SHF.R.S32.HI R18, RZ, 0x1f, R16 ;  /* 0x0000001fff127819 */ /* 0x000fe20000011410 */
[----:B------:R-:W-:Y:S06]  /*c270*/  @P0 BRA `(.L_x_670) ;  /* 0x0000001000480947 */ /* 0x000fec0003800000 */
[----:B------:R-:W1:Y:S01]  /*c280*/  LDC R31, c[0x0][0x440] ;  /* 0x00011000ff1f7b82 */ /* 0x000e620000000800 */
[----:B------:R-:W-:Y:S01]  /*c290*/  BSSY.RECONVERGENT B1, `(.L_x_671) ;  /* 0x000005d000017945 */ /* 0x000fe20003800200 */
[----:B------:R-:W-:Y:S02]  /*c2a0*/  CS2R R4, SRZ ;  /* 0x0000000000047805 */ /* 0x000fe4000001ff00 */
[----:B------:R-:W-:Y:S02]  /*c2b0*/  CS2R R6, SRZ ;  /* 0x0000000000067805 */ /* 0x000fe4000001ff00 */
[----:B-1----:R-:W-:-:S13]  /*c2c0*/  ISETP.GE.AND P0, PT, R118, R31, PT ;  /* 0x0000001f7600720c */ /* 0x002fda0003f06270 */
[----:B------:R-:W-:Y:S05]  /*c2d0*/  @P0 BRA `(.L_x_672) ;  /* 0x0000000400600947 */ /* 0x000fea0003800000 */
[----:B------:R1:W5:Y:S01]  /*c2e0*/  LDG.E.128 R20, desc[UR6][R26.64] ;  /* 0x000000061a147981 */ /* 0x000362000c1e1d00 */
[----:B------:R-:W-:Y:S01]  /*c2f0*/  ISETP.GE.AND P0, PT, R118, R3, PT ;  /* 0x000000037600720c */ /* 0x000fe20003f06270 */
[----:B------:R-:W-:-:S12]  /*c300*/  BSSY.RECONVERGENT B0, `(.L_x_673) ;  /* 0x0000051000007945 */ /* 0x000fd80003800200 */
[----:B------:R-:W-:Y:S05]  /*c310*/  @P0 BRA `(.L_x_674) ;  /* 0x00000004003c0947 */ /* 0x000fea0003800000 */
[----:B------:R-:W2:Y:S01]  /*c320*/  LDCU.64 UR8, c[0x0][0x4d0] ;  /* 0x00009a00ff0877ac */ /* 0x000ea20008000a00 */
[----:B------:R-:W-:-:S04]  /*c330*/  ISETP.GE.U32.AND P1, PT, R118, R19, PT ;  /* 0x000000137600720c */ /* 0x000fc80003f26070 */
[----:B------:R-:W-:Y:S02]  /*c340*/  SEL R5, R16, RZ, P1 ;  /* 0x000000ff10057207 */ /* 0x000fe40000800000 */
[----:B------:R-:W-:Y:S02]  /*c350*/  SEL R9, R18, RZ, P1 ;  /* 0x000000ff12097207 */ /* 0x000fe40000800000 */
[----:B------:R-:W-:Y:S02]  /*c360*/  IADD3 R5, P0, PT, R5, R0, RZ ;  /* 0x0000000005057210 */ /* 0x000fe40007f1e0ff */
[----:B------:R-:W-:Y:S02]  /*c370*/  SEL R7, R19, R16, !P1 ;  /* 0x0000001013077207 */ /* 0x000fe40004800000 */
[----:B------:R-:W-:Y:S02]  /*c380*/  IADD3.X R8, PT, PT, R9, R2, RZ, P0, !PT ;  /* 0x0000000209087210 */ /* 0x000fe400007fe4ff */
[----:B------:R-:W-:Y:S01]  /*c390*/  SHF.L.U32 R9, R5, 0x1, RZ ;  /* 0x0000000105097819 */ /* 0x000fe200000006ff */
[----:B------:R-:W-:Y:S01]  /*c3a0*/  IMAD.WIDE R12, R7, 0x2, R26 ;  /* 0x00000002070c7825 */ /* 0x000fe200078e021a */
[----:B------:R-:W-:-:S02]  /*c3b0*/  SHF.L.U64.HI R8, R5, 0x1, R8 ;  /* 0x0000000105087819 */ /* 0x000fc40000010208 */
[----:B--2---:R-:W-:-:S03]  /*c3c0*/  IADD3 R4, P0, PT, R9, UR8, RZ ;  /* 0x0000000809047c10 */ /* 0x004fc6000ff1e0ff */
[----:B------:R-:W2:Y:S01]  /*c3d0*/  LDG.E.128 R12, desc[UR6][R12.64] ;  /* 0x000000060c0c7981 */ /* 0x000ea2000c1e1d00 */
[----:B------:R-:W-:Y:S01]  /*c3e0*/  IADD3.X R5, PT, PT, R8, UR9, RZ, P0, !PT ;  /* 0x0000000908057c10 */ /* 0x000fe200087fe4ff */
[----:B------:R-:W3:Y:S05]  /*c3f0*/  LDCU.64 UR8, c[0x0][0x4c8] ;  /* 0x00009900ff0877ac */ /* 0x000eea0008000a00 */
[----:B------:R-:W4:Y:S01]  /*c400*/  LDG.E.128 R4, desc[UR6][R4.64] ;  /* 0x0000000604047981 */ /* 0x000f22000c1e1d00 */
[----:B---3--:R-:W-:-:S04]  /*c410*/  IADD3 R10, P0, PT, R9, UR8, RZ ;  /* 0x00000008090a7c10 */ /* 0x008fc8000ff1e0ff */
[----:B------:R-:W-:-:S06]  /*c420*/  IADD3.X R11, PT, PT, R8, UR9, RZ, P0, !PT ;  /* 0x00000009080b7c10 */ /* 0x000fcc00087fe4ff */
[----:B------:R-:W3:Y:S01]  /*c430*/  LDG.E.128 R8, desc[UR6][R10.64] ;  /* 0x000000060a087981 */ /* 0x000ee2000c1e1d00 */
[----:B-----5:R-:W-:Y:S01]  /*c440*/  MOV R28, R22 ;  /* 0x00000016001c7202 */ /* 0x020fe20000000f00 */
[--C-:B--2---:R-:W-:Y:S02]  /*c450*/  HADD2.F32 R22, -RZ, R12.reuse.H0_H0 ;  /* 0x2000000cff167230 */ /* 0x104fe40000004100 */
[----:B------:R-:W-:Y:S02]  /*c460*/  HADD2.F32 R30, -RZ, R12.H1_H1 ;  /* 0x3000000cff1e7230 */ /* 0x000fe40000004100 */
[--C-:B------:R-:W-:Y:S02]  /*c470*/  HADD2.F32 R12, -RZ, R13.reuse.H0_H0 ;  /* 0x2000000dff0c7230 */ /* 0x100fe40000004100 */
[----:B------:R-:W-:Y:S02]  /*c480*/  HADD2.F32 R32, -RZ, R13.H1_H1 ;  /* 0x3000000dff207230 */ /* 0x000fe40000004100 */
[----:B------:R-:W-:-:S02]  /*c490*/  HADD2.F32 R13, -RZ, R14.H0_H0 ;  /* 0x2000000eff0d7230 */ /* 0x000fc40000004100 */
[----:B------:R-:W-:Y:S02]  /*c4a0*/  HADD2.F32 R33, -RZ, R14.H1_H1 ;  /* 0x3000000eff217230 */ /* 0x000fe40000004100 */
[--C-:B------:R-:W-:Y:S02]  /*c4b0*/  HADD2.F32 R14, -RZ, R15.reuse.H0_H0 ;  /* 0x2000000fff0e7230 */ /* 0x100fe40000004100 */
[----:B------:R-:W-:Y:S02]  /*c4c0*/  HADD2.F32 R34, -RZ, R15.H1_H1 ;  /* 0x3000000fff227230 */ /* 0x000fe40000004100 */
[--C-:B----4-:R-:W-:Y:S02]  /*c4d0*/  HADD2.F32 R15, -RZ, R4.reuse.H0_H0 ;  /* 0x20000004ff0f7230 */ /* 0x110fe40000004100 */
[----:B------:R-:W-:Y:S02]  /*c4e0*/  HADD2.F32 R37, -RZ, R4.H1_H1 ;  /* 0x30000004ff257230 */ /* 0x000fe40000004100 */
[----:B------:R-:W-:-:S02]  /*c4f0*/  HADD2.F32 R35, -RZ, R5.H0_H0 ;  /* 0x20000005ff237230 */ /* 0x000fc40000004100 */
[----:B------:R-:W-:Y:S01]  /*c500*/  @!P1 FADD.FTZ R15, -R15, -RZ ;  /* 0x800000ff0f0f9221 */ /* 0x000fe20000010100 */
[--C-:B------:R-:W-:Y:S02]  /*c510*/  HADD2.F32 R4, -RZ, R6.reuse.H0_H0 ;  /* 0x20000006ff047230 */ /* 0x100fe40000004100 */
[----:B------:R-:W-:Y:S01]  /*c520*/  @!P1 FADD.FTZ R37, -R37, -RZ ;  /* 0x800000ff25259221 */ /* 0x000fe20000010100 */
[----:B------:R-:W-:Y:S02]  /*c530*/  HADD2.F32 R5, -RZ, R5.H1_H1 ;  /* 0x30000005ff057230 */ /* 0x000fe40000004100 */
[----:B------:R-:W-:Y:S01]  /*c540*/  FMUL.FTZ R22, R22, R15 ;  /* 0x0000000f16167220 */ /* 0x000fe20000410000 */
[----:B------:R-:W-:Y:S02]  /*c550*/  HADD2.F32 R39, -RZ, R7.H0_H0 ;  /* 0x20000007ff277230 */ /* 0x000fe40000004100 */
[----:B------:R-:W-:Y:S01]  /*c560*/  @!P1 FADD.FTZ R4, -R4, -RZ ;  /* 0x800000ff04049221 */ /* 0x000fe20000010100 */
[----:B------:R-:W-:-:S02]  /*c570*/  HADD2.F32 R6, -RZ, R6.H1_H1 ;  /* 0x30000006ff067230 */ /* 0x000fc40000004100 */
[----:B------:R-:W-:Y:S01]  /*c580*/  @!P1 FADD.FTZ R5, -R5, -RZ ;  /* 0x800000ff05059221 */ /* 0x000fe20000010100 */
[----:B------:R-:W-:Y:S02]  /*c590*/  HADD2.F32 R7, -RZ, R7.H1_H1 ;  /* 0x30000007ff077230 */ /* 0x000fe40000004100 */
[----:B------:R-:W-:Y:S01]  /*c5a0*/  FMUL.FTZ R13, R13, R4 ;  /* 0x000000040d0d7220 */ /* 0x000fe20000410000 */
[----:B---3--:R-:W-:Y:S02]  /*c5b0*/  HADD2.F32 R4, -RZ, R8.H0_H0 ;  /* 0x20000008ff047230 */ /* 0x008fe40000004100 */
[----:B------:R-:W-:Y:S01]  /*c5c0*/  FMUL.FTZ R32, R32, R5 ;  /* 0x0000000520207220 */ /* 0x000fe20000410000 */
[--C-:B------:R-:W-:Y:S02]  /*c5d0*/  HADD2.F32 R5, -RZ, R20.reuse.H0_H0 ;  /* 0x20000014ff057230 */ /* 0x100fe40000004100 */
[----:B------:R-:W-:Y:S01]  /*c5e0*/  @!P1 FADD.FTZ R35, -R35, -RZ ;  /* 0x800000ff23239221 */ /* 0x000fe20000010100 */
[----:B------:R-:W-:-:S02]  /*c5f0*/  HADD2.F32 R15, -RZ, R20.H1_H1 ;  /* 0x30000014ff0f7230 */ /* 0x000fc40000004100 */
[----:B------:R-:W-:Y:S01]  /*c600*/  FMUL.FTZ R30, R30, R37 ;  /* 0x000000251e1e7220 */ /* 0x000fe20000410000 */
[----:B------:R-:W-:Y:S02]  /*c610*/  HADD2.F32 R8, -RZ, R8.H1_H1 ;  /* 0x30000008ff087230 */ /* 0x000fe40000004100 */
[----:B------:R-:W-:Y:S01]  /*c620*/  @!P1 FADD.FTZ R6, -R6, -RZ ;  /* 0x800000ff06069221 */ /* 0x000fe20000010100 */
[----:B------:R-:W-:Y:S01]  /*c630*/  @!P1 FADD.FTZ R7, -R7, -RZ ;  /* 0x800000ff07079221 */ /* 0x000fe20000010100 */
[----:B------:R-:W-:Y:S01]  /*c640*/  @!P1 FADD.FTZ R39, -R39, -RZ ;  /* 0x800000ff27279221 */ /* 0x000fe20000010100 */
[----:B------:R-:W-:Y:S01]  /*c650*/  FMUL.FTZ R12, R12, R35 ;  /* 0x000000230c0c7220 */ /* 0x000fe20000410000 */
[----:B------:R-:W-:Y:S01]  /*c660*/  FMUL.FTZ R33, R33, R6 ;  /* 0x0000000621217220 */ /* 0x000fe20000410000 */
[----:B------:R-:W-:Y:S01]  /*c670*/  FMUL.FTZ R34, R34, R7 ;  /* 0x0000000722227220 */ /* 0x000fe20000410000 */
[----:B------:R-:W-:Y:S01]  /*c680*/  FFMA.FTZ R4, R5, R4, R22 ;  /* 0x0000000405047223 */ /* 0x000fe20000010016 */
[----:B------:R-:W-:Y:S01]  /*c690*/  FFMA.FTZ R15, R15, R8, R30 ;  /* 0x000000080f0f7223 */ /* 0x000fe2000001001e */
[----:B------:R-:W-:-:S02]  /*c6a0*/  HADD2.F32 R7, -RZ, R21.H0_H0 ;  /* 0x20000015ff077230 */ /* 0x000fc40000004100 */
[----:B------:R-:W-:Y:S01]  /*c6b0*/  FMUL.FTZ R14, R14, R39 ;  /* 0x000000270e0e7220 */ /* 0x000fe20000410000 */
[----:B------:R-:W-:Y:S02]  /*c6c0*/  HADD2.F32 R6, -RZ, R9.H0_H0 ;  /* 0x20000009ff067230 */ /* 0x000fe40000004100 */
[----:B------:R-:W-:Y:S02]  /*c6d0*/  HADD2.F32 R20, -RZ, R10.H0_H0 ;  /* 0x2000000aff147230 */ /* 0x000fe40000004100 */
[----:B------:R-:W-:Y:S02]  /*c6e0*/  HADD2.F32 R35, -RZ, R11.H0_H0 ;  /* 0x2000000bff237230 */ /* 0x000fe40000004100 */
[----:B------:R-:W-:Y:S01]  /*c6f0*/  FFMA.FTZ R6, R7, R6, R12 ;  /* 0x0000000607067223 */ /* 0x000fe2000001000c */
[----:B------:R-:W-:Y:S02]  /*c700*/  HADD2.F32 R8, -RZ, R28.H0_H0 ;  /* 0x2000001cff087230 */ /* 0x000fe40000004100 */
[----:B------:R-:W-:-:S02]  /*c710*/  HADD2.F32 R5, -RZ, R23.H0_H0 ;  /* 0x20000017ff057230 */ /* 0x000fc40000004100 */
[----:B------:R-:W-:Y:S02]  /*c720*/  HADD2.F32 R9, -RZ, R9.H1_H1 ;  /* 0x30000009ff097230 */ /* 0x000fe40000004100 */
[----:B------:R-:W-:Y:S01]  /*c730*/  FFMA.FTZ R8, R8, R20, R13 ;  /* 0x0000001408087223 */ /* 0x000fe2000001000d */
[----:B------:R-:W-:Y:S02]  /*c740*/  HADD2.F32 R10, -RZ, R10.H1_H1 ;  /* 0x3000000aff0a7230 */ /* 0x000fe40000004100 */
[----:B------:R-:W-:Y:S01]  /*c750*/  FFMA.FTZ R5, R5, R35, R14 ;  /* 0x0000002305057223 */ /* 0x000fe2000001000e */
[----:B------:R-:W-:Y:S01]  /*c760*/  HADD2.F32 R11, -RZ, R11.H1_H1 ;  /* 0x3000000bff0b7230 */ /* 0x000fe20000004100 */
[----:B------:R-:W-:Y:S01]  /*c770*/  F2FP.F16.F32.PACK_AB R20, R15, R4 ;  /* 0x000000040f14723e */ /* 0x000fe200000000ff */
[----:B------:R-:W-:Y:S02]  /*c780*/  HADD2.F32 R21, -RZ, R21.H1_H1 ;  /* 0x30000015ff157230 */ /* 0x000fe40000004100 */
[----:B------:R-:W-:-:S02]  /*c790*/  HADD2.F32 R28, -RZ, R28.H1_H1 ;  /* 0x3000001cff1c7230 */ /* 0x000fc40000004100 */
[----:B------:R-:W-:Y:S02]  /*c7a0*/  HADD2.F32 R23, -RZ, R23.H1_H1 ;  /* 0x30000017ff177230 */ /* 0x000fe40000004100 */
[----:B------:R-:W-:Y:S01]  /*c7b0*/  FFMA.FTZ R9, R21, R9, R32 ;  /* 0x0000000915097223 */ /* 0x000fe20000010020 */
[----:B------:R-:W-:Y:S02]  /*c7c0*/  FFMA.FTZ R33, R28, R10, R33 ;  /* 0x0000000a1c217223 */ /* 0x000fe40000010021 */
[----:B------:R-:W-:Y:S02]  /*c7d0*/  FFMA.FTZ R34, R23, R11, R34 ;  /* 0x0000000b17227223 */ /* 0x000fe40000010022 */
[----:B------:R-:W-:Y:S02]  /*c7e0*/  F2FP.F16.F32.PACK_AB R21, R9, R6 ;  /* 0x000000060915723e */ /* 0x000fe400000000ff */
[----:B------:R-:W-:Y:S02]  /*c7f0*/  F2FP.F16.F32.PACK_AB R22, R33, R8 ;  /* 0x000000082116723e */ /* 0x000fe400000000ff */
[----:B------:R-:W-:-:S02]  /*c800*/  F2FP.F16.F32.PACK_AB R23, R34, R5 ;  /* 0x000000052217723e */ /* 0x000fc400000000ff */
.L_x_674:
[----:B------:R-:W-:Y:S05]  /*c810*/  BSYNC.RECONVERGENT B0 ;  /* 0x0000000000007941 */ /* 0x000fea0003800200 */
.L_x_673:
[----:B-----5:R-:W-:Y:S01]  /*c820*/  IMAD.MOV.U32 R6, RZ, RZ, R22 ;  /* 0x000000ffff067224 */ /* 0x020fe200078e0016 */
[----:B------:R-:W-:Y:S01]  /*c830*/  MOV R4, R20 ;  /* 0x0000001400047202 */ /* 0x000fe20000000f00 */
[----:B------:R-:W-:Y:S01]  /*c840*/  IMAD.MOV.U32 R7, RZ, RZ, R23 ;  /* 0x000000ffff077224 */ /* 0x000fe200078e0017 */
[----:B------:R-:W-:Y:S02]  /*c850*/  MOV R5, R21 ;  /* 0x0000001500057202 */ /* 0x000fe40000000f00 */
.L_x_672:
[----:B------:R-:W-:Y:S05]  /*c860*/  BSYNC.RECONVERGENT B1 ;  /* 0x0000000000017941 */ /* 0x000fea0003800200 */
.L_x_671:
        /* <DEDUP_REMOVED lines=9> */
[----:B------:R-:W4:Y:S01]  /*c900*/  LDCU.64 UR8, c[0x0][0x4d0] ;  /* 0x00009a00ff0877ac */ /* 0x000f220008000a00 */
[----:B------:R-:W-:-:S04]  /*c910*/  ISETP.GE.U32.AND P1, PT, R117, R19, PT ;  /* 0x000000137500720c */ /* 0x000fc80003f26070 */
[----:B--2---:R-:W-:Y:S02]  /*c920*/  SEL R5, R16, RZ, P1 ;  /* 0x000000ff10057207 */ /* 0x004fe40000800000 */
[----:B------:R-:W-:Y:S02]  /*c930*/  SEL R9, R18, RZ, P1 ;  /* 0x000000ff12097207 */ /* 0x000fe40000800000 */
[----:B------:R-:W-:Y:S02]  /*c940*/  IADD3 R5, P0, PT, R5, R0, RZ ;  /* 0x0000000005057210 */ /* 0x000fe40007f1e0ff */
[----:B------:R-:W-:Y:S02]  /*c950*/  SEL R7, R19, R16, !P1 ;  /* 0x0000001013077207 */ /* 0x000fe40004800000 */
[----:B------:R-:W-:Y:S02]  /*c960*/  IADD3.X R8, PT, PT, R9, R2, RZ, P0, !PT ;  /* 0x0000000209087210 */ /* 0x000fe400007fe4ff */
[----:B------:R-:W-:Y:S01]  /*c970*/  SHF.L.U32 R9, R5, 0x1, RZ ;  /* 0x0000000105097819 */ /* 0x000fe200000006ff */
[----:B------:R-:W-:Y:S01]  /*c980*/  IMAD.WIDE R12, R7, 0x2, R26 ;  /* 0x00000002070c7825 */ /* 0x000fe200078e021a */
[----:B------:R-:W-:-:S02]  /*c990*/  SHF.L.U64.HI R8, R5, 0x1, R8 ;  /* 0x0000000105087819 */ /* 0x000fc40000010208 */
[----:B----4-:R-:W-:-:S03]  /*c9a0*/  IADD3 R4, P0, PT, R9, UR8, RZ ;  /* 0x0000000809047c10 */ /* 0x010fc6000ff1e0ff */
[----:B------:R-:W2:Y:S01]  /*c9b0*/  LDG.E.128 R12, desc[UR6][R12.64+0x40] ;  /* 0x000040060c0c7981 */ /* 0x000ea2000c1e1d00 */
[----:B------:R-:W-:Y:S01]  /*c9c0*/  IADD3.X R5, PT, PT, R8, UR9, RZ, P0, !PT ;  /* 0x0000000908057c10 */ /* 0x000fe200087fe4ff */
[----:B------:R-:W4:Y:S05]  /*c9d0*/  LDCU.64 UR8, c[0x0][0x4c8] ;  /* 0x00009900ff0877ac */ /* 0x000f2a0008000a00 */
[----:B------:R-:W3:Y:S01]  /*c9e0*/  LDG.E.128 R4, desc[UR6][R4.64+0x40] ;  /* 0x0000400604047981 */ /* 0x000ee2000c1e1d00 */
[----:B----4-:R-:W-:-:S04]  /*c9f0*/  IADD3 R10, P0, PT, R9, UR8, RZ ;  /* 0x00000008090a7c10 */ /* 0x010fc8000ff1e0ff */
[----:B------:R-:W-:-:S06]  /*ca00*/  IADD3.X R11, PT, PT, R8, UR9, RZ, P0, !PT ;  /* 0x00000009080b7c10 */ /* 0x000fcc00087fe4ff */
[----:B------:R-:W4:Y:S01]  /*ca10*/  LDG.E.128 R8, desc[UR6][R10.64+0x40] ;  /* 0x000040060a087981 */ /* 0x000f22000c1e1d00 */
        /* <DEDUP_REMOVED lines=9> */
[--C-:B---3--:R-:W-:Y:S02]  /*cab0*/  HADD2.F32 R15, -RZ, R4.reuse.H0_H0 ;  /* 0x20000004ff0f7230 */ /* 0x108fe40000004100 */
        /* <DEDUP_REMOVED lines=13> */
[----:B----4-:R-:W-:Y:S02]  /*cb90*/  HADD2.F32 R4, -RZ, R8.H0_H0 ;  /* 0x20000008ff047230 */ /* 0x010fe40000004100 */
        /* <DEDUP_REMOVED lines=37> */
.L_x_678:
[----:B------:R-:W-:Y:S05]  /*cdf0*/  BSYNC.RECONVERGENT B0 ;  /* 0x0000000000007941 */ /* 0x000fea0003800200 */
.L_x_677:
[----:B-----5:R4:W-:Y:S02]  /*ce00*/  STS.128 [R159+0x1000], R20 ;  /* 0x001000149f007388 */ /* 0x0209e40000000c00 */
.L_x_676:
[----:B------:R-:W-:Y:S05]  /*ce10*/  BSYNC.RECONVERGENT B1 ;  /* 0x0000000000017941 */ /* 0x000fea0003800200 */
.L_x_675:
[----:B------:R-:W-:-:S13]  /*ce20*/  ISETP.GE.AND P0, PT, R116, R31, PT ;  /* 0x0000001f7400720c */ /* 0x000fda0003f06270 */
[----:B------:R1:W-:Y:S01]  /*ce30*/  @P0 STS.128 [R159+0x2000], RZ ;  /* 0x002000ff9f000388 */ /* 0x0003e20000000c00 */
[----:B------:R-:W-:Y:S05]  /*ce40*/  @P0 BRA `(.L_x_670) ;  /* 0x0000000400540947 */ /* 0x000fea0003800000 */
[----:B----4-:R4:W5:Y:S01]  /*ce50*/  LDG.E.128 R20, desc[UR6][R26.64+0x80] ;  /* 0x000080061a147981 */ /* 0x010962000c1e1d00 */
[----:B------:R-:W-:Y:S01]  /*ce60*/  ISETP.GE.AND P0, PT, R116, R3, PT ;  /* 0x000000037400720c */ /* 0x000fe20003f06270 */
[----:B------:R-:W-:-:S12]  /*ce70*/  BSSY.RECONVERGENT B0, `(.L_x_679) ;  /* 0x0000051000007945 */ /* 0x000fd80003800200 */
[----:B------:R-:W-:Y:S05]  /*ce80*/  @P0 BRA `(.L_x_680) ;  /* 0x00000004003c0947 */ /* 0x000fea0003800000 */
[----:B------:R-:W1:Y:S01]  /*ce90*/  LDCU.64 UR8, c[0x0][0x4d0] ;  /* 0x00009a00ff0877ac */ /* 0x000e620008000a00 */
        /* <DEDUP_REMOVED lines=9> */
[----:B-1----:R-:W-:-:S03]  /*cf30*/  IADD3 R4, P0, PT, R9, UR8, RZ ;  /* 0x0000000809047c10 */ /* 0x002fc6000ff1e0ff */
[----:B------:R-:W2:Y:S01]  /*cf40*/  LDG.E.128 R12, desc[UR6][R12.64+0x80] ;  /* 0x000080060c0c7981 */ /* 0x000ea2000c1e1d00 */
[----:B------:R-:W-:Y:S01]  /*cf50*/  IADD3.X R5, PT, PT, R8, UR9, RZ, P0, !PT ;  /* 0x0000000908057c10 */ /* 0x000fe200087fe4ff */
[----:B------:R-:W1:Y:S05]  /*cf60*/  LDCU.64 UR8, c[0x0][0x4c8] ;  /* 0x00009900ff0877ac */ /* 0x000e6a0008000a00 */
[----:B------:R-:W3:Y:S01]  /*cf70*/  LDG.E.128 R4, desc[UR6][R4.64+0x80] ;  /* 0x0000800604047981 */ /* 0x000ee2000c1e1d00 */
[----:B-1----:R-:W-:-:S04]  /*cf80*/  IADD3 R10, P0, PT, R9, UR8, RZ ;  /* 0x00000008090a7c10 */ /* 0x002fc8000ff1e0ff */
        /* <DEDUP_REMOVED lines=15> */
[----:B------:R-:W-:Y:S02]  /*d080*/  HADD2.F32 R34, -RZ, R5.H1_H1 ;  /* 0x30000005ff227230 */ /* 0x000fe40000004100 */
[----:B------:R-:W-:Y:S01]  /*d090*/  @!P1 FADD.FTZ R37, -R37, -RZ ;  /* 0x800000ff25259221 */ /* 0x000fe20000010100 */
[--C-:B------:R-:W-:Y:S02]  /*d0a0*/  HADD2.F32 R4, -RZ, R6.reuse.H0_H0 ;  /* 0x20000006ff047230 */ /* 0x100fe40000004100 */
[----:B------:R-:W-:Y:S01]  /*d0b0*/  @!P1 FADD.FTZ R35, -R35, -RZ ;  /* 0x800000ff23239221 */ /* 0x000fe20000010100 */
[----:B------:R-:W-:Y:S02]  /*d0c0*/  HADD2.F32 R39, -RZ, R6.H1_H1 ;  /* 0x30000006ff277230 */ /* 0x000fe40000004100 */
[----:B------:R-:W-:Y:S01]  /*d0d0*/  FMUL.FTZ R22, R22, R15 ;  /* 0x0000000f16167220 */ /* 0x000fe20000410000 */
[----:B------:R-:W-:-:S02]  /*d0e0*/  HADD2.F32 R5, -RZ, R7.H0_H0 ;  /* 0x20000007ff057230 */ /* 0x000fc40000004100 */
[----:B------:R-:W-:Y:S01]  /*d0f0*/  @!P1 FADD.FTZ R4, -R4, -RZ ;  /* 0x800000ff04049221 */ /* 0x000fe20000010100 */
[----:B------:R-:W-:Y:S02]  /*d100*/  HADD2.F32 R6, -RZ, R7.H1_H1 ;  /* 0x30000007ff067230 */ /* 0x000fe40000004100 */
[----:B------:R-:W-:Y:S01]  /*d110*/  @!P1 FADD.FTZ R34, -R34, -RZ ;  /* 0x800000ff22229221 */ /* 0x000fe20000010100 */
[----:B------:R-:W-:Y:S02]  /*d120*/  HADD2.F32 R15, -RZ, R20.H1_H1 ;  /* 0x30000014ff0f7230 */ /* 0x000fe40000004100 */
[----:B------:R-:W-:Y:S01]  /*d130*/  @!P1 FADD.FTZ R5, -R5, -RZ ;  /* 0x800000ff05059221 */ /* 0x000fe20000010100 */
[----:B------:R-:W-:Y:S01]  /*d140*/  FMUL.FTZ R13, R13, R4 ;  /* 0x000000040d0d7220 */ /* 0x000fe20000410000 */
[----:B------:R-:W-:Y:S01]  /*d150*/  @!P1 FADD.FTZ R6, -R6, -RZ ;  /* 0x800000ff06069221 */ /* 0x000fe20000010100 */
[----:B----4-:R-:W-:Y:S02]  /*d160*/  HADD2.F32 R4, -RZ, R8.H0_H0 ;  /* 0x20000008ff047230 */ /* 0x010fe40000004100 */
[----:B------:R-:W-:Y:S01]  /*d170*/  FMUL.FTZ R14, R14, R5 ;  /* 0x000000050e0e7220 */ /* 0x000fe20000410000 */
[----:B------:R-:W-:-:S02]  /*d180*/  HADD2.F32 R5, -RZ, R20.H0_H0 ;  /* 0x20000014ff057230 */ /* 0x000fc40000004100 */
[----:B------:R-:W-:Y:S01]  /*d190*/  FMUL.FTZ R33, R33, R6 ;  /* 0x0000000621217220 */ /* 0x000fe20000410000 */
[----:B------:R-:W-:Y:S02]  /*d1a0*/  HADD2.F32 R7, -RZ, R21.H0_H0 ;  /* 0x20000015ff077230 */ /* 0x000fe40000004100 */
[----:B------:R-:W-:Y:S01]  /*d1b0*/  FMUL.FTZ R30, R30, R37 ;  /* 0x000000251e1e7220 */ /* 0x000fe20000410000 */
[----:B------:R-:W-:Y:S02]  /*d1c0*/  HADD2.F32 R8, -RZ, R8.H1_H1 ;  /* 0x30000008ff087230 */ /* 0x000fe40000004100 */
[----:B------:R-:W-:Y:S01]  /*d1d0*/  FMUL.FTZ R12, R12, R35 ;  /* 0x000000230c0c7220 */ /* 0x000fe20000410000 */
[--C-:B------:R-:W-:Y:S02]  /*d1e0*/  HADD2.F32 R6, -RZ, R9.reuse.H0_H0 ;  /* 0x20000009ff067230 */ /* 0x100fe40000004100 */
[----:B------:R-:W-:Y:S01]  /*d1f0*/  @!P1 FADD.FTZ R39, -R39, -RZ ;  /* 0x800000ff27279221 */ /* 0x000fe20000010100 */
[----:B------:R-:W-:Y:S01]  /*d200*/  FMUL.FTZ R31, R31, R34 ;  /* 0x000000221f1f7220 */ /* 0x000fe20000410000 */
[----:B------:R-:W-:-:S02]  /*d210*/  HADD2.F32 R34, -RZ, R9.H1_H1 ;  /* 0x30000009ff227230 */ /* 0x000fc40000004100 */
[----:B------:R-:W-:Y:S01]  /*d220*/  FFMA.FTZ R4, R5, R4, R22 ;  /* 0x0000000405047223 */ /* 0x000fe20000010016 */
[--C-:B------:R-:W-:Y:S02]  /*d230*/  HADD2.F32 R20, -RZ, R10.reuse.H0_H0 ;  /* 0x2000000aff147230 */ /* 0x100fe40000004100 */
[----:B------:R-:W-:Y:S01]  /*d240*/  FFMA.FTZ R15, R15, R8, R30 ;  /* 0x000000080f0f7223 */ /* 0x000fe2000001001e */
[----:B------:R-:W-:Y:S02]  /*d250*/  HADD2.F32 R35, -RZ, R10.H1_H1 ;  /* 0x3000000aff237230 */ /* 0x000fe40000004100 */
[----:B------:R-:W-:Y:S01]  /*d260*/  FFMA.FTZ R6, R7, R6, R12 ;  /* 0x0000000607067223 */ /* 0x000fe2000001000c */
[--C-:B------:R-:W-:Y:S02]  /*d270*/  HADD2.F32 R9, -RZ, R11.reuse.H0_H0 ;  /* 0x2000000bff097230 */ /* 0x100fe40000004100 */
[----:B------:R-:W-:Y:S01]  /*d280*/  FMUL.FTZ R32, R32, R39 ;  /* 0x0000002720207220 */ /* 0x000fe20000410000 */
[----:B------:R-:W-:-:S02]  /*d290*/  HADD2.F32 R10, -RZ, R11.H1_H1 ;  /* 0x3000000bff0a7230 */ /* 0x000fc40000004100 */
[----:B------:R-:W-:Y:S02]  /*d2a0*/  HADD2.F32 R12, -RZ, R21.H1_H1 ;  /* 0x30000015ff0c7230 */ /* 0x000fe40000004100 */
[--C-:B------:R-:W-:Y:S02]  /*d2b0*/  HADD2.F32 R8, -RZ, R28.reuse.H0_H0 ;  /* 0x2000001cff087230 */ /* 0x100fe40000004100 */
[----:B------:R-:W-:Y:S02]  /*d2c0*/  HADD2.F32 R7, -RZ, R28.H1_H1 ;  /* 0x3000001cff077230 */ /* 0x000fe40000004100 */
[----:B------:R-:W-:Y:S01]  /*d2d0*/  FFMA.FTZ R31, R12, R34, R31 ;  /* 0x000000220c1f7223 */ /* 0x000fe2000001001f */
[--C-:B------:R-:W-:Y:S02]  /*d2e0*/  HADD2.F32 R5, -RZ, R23.reuse.H0_H0 ;  /* 0x20000017ff057230 */ /* 0x100fe40000004100 */
[----:B------:R-:W-:Y:S01]  /*d2f0*/  FFMA.FTZ R8, R8, R20, R13 ;  /* 0x0000001408087223 */ /* 0x000fe2000001000d */
[----:B------:R-:W-:-:S02]  /*d300*/  HADD2.F32 R22, -RZ, R23.H1_H1 ;  /* 0x30000017ff167230 */ /* 0x000fc40000004100 */
[----:B------:R-:W-:Y:S01]  /*d310*/  FFMA.FTZ R7, R7, R35, R32 ;  /* 0x0000002307077223 */ /* 0x000fe20000010020 */
[----:B------:R-:W-:Y:S01]  /*d320*/  F2FP.F16.F32.PACK_AB R20, R15, R4 ;  /* 0x000000040f14723e */ /* 0x000fe200000000ff */
[----:B------:R-:W-:Y:S01]  /*d330*/  FFMA.FTZ R5, R5, R9, R14 ;  /* 0x0000000905057223 */ /* 0x000fe2000001000e */
[----:B------:R-:W-:Y:S01]  /*d340*/  F2FP.F16.F32.PACK_AB R21, R31, R6 ;  /* 0x000000061f15723e */ /* 0x000fe200000000ff */
[----:B------:R-:W-:Y:S01]  /*d350*/  FFMA.FTZ R10, R22, R10, R33 ;  /* 0x0000000a160a7223 */ /* 0x000fe20000010021 */
[----:B------:R-:W-:-:S04]  /*d360*/  F2FP.F16.F32.PACK_AB R22, R7, R8 ;  /* 0x000000080716723e */ /* 0x000fc800000000ff */
[----:B------:R-:W-:Y:S02]  /*d370*/  F2FP.F16.F32.PACK_AB R23, R10, R5 ;  /* 0x000000050a17723e */ /* 0x000fe400000000ff */
.L_x_680:
[----:B------:R-:W-:Y:S05]  /*d380*/  BSYNC.RECONVERGENT B0 ;  /* 0x0000000000007941 */ /* 0x000fea0003800200 */
.L_x_679:
[----:B-----5:R1:W-:Y:S02]  /*d390*/  STS.128 [R159+0x2000], R20 ;  /* 0x002000149f007388 */ /* 0x0203e40000000c00 */
.L_x_670:
[----:B------:R-:W-:Y:S05]  /*d3a0*/  BSYNC.RECONVERGENT B2 ;  /* 0x0000000000027941 */ /* 0x000fea0003800200 */
.L_x_669:
[----:B------:R-:W-:-:S04]  /*d3b0*/  IADD3 R28, PT, PT, R114, 0x20, RZ ;  /* 0x00000020721c7810 */ /* 0x000fc80007ffe0ff */
[----:B------:R-:W-:-:S13]  /*d3c0*/  ISETP.GE.AND P0, PT, R28, R29, PT ;  /* 0x0000001d1c00720c */ /* 0x000fda0003f06270 */
[----:B------:R-:W-:Y:S05]  /*d3d0*/  @P0 BRA `(.L_x_644) ;  /* 0x0000001000440947 */ /* 0x000fea0003800000 */
[----:B------:R-:W5:Y:S01]  /*d3e0*/  LDC R29, c[0x0][0x440] ;  /* 0x00011000ff1d7b82 */ /* 0x000f620000000800 */
[C---:B-1-34-:R-:W-:Y:S01]  /*d3f0*/  LEA R26, P0, R25.reuse, R26, 0x1 ;  /* 0x0000001a191a7211 */ /* 0x05afe200078008ff */
[----:B------:R-:W-:Y:S03]  /*d400*/  BSSY.RECONVERGENT B1, `(.L_x_681) ;  /* 0x000005b000017945 */ /* 0x000fe60003800200 */
[----:B------:R-:W-:Y:S02]  /*d410*/  LEA.HI.X R27, R25, R27, R24, 0x1, P0 ;  /* 0x0000001b191b7211 */ /* 0x000fe400000f0c18 */
[----:B-----5:R-:W-:-:S13]  /*d420*/  ISETP.GE.AND P1, PT, R118, R29, PT ;  /* 0x0000001d7600720c */ /* 0x020fda0003f26270 */
[----:B------:R1:W-:Y:S01]  /*d430*/  @P1 STS.128 [R159+0x800], RZ ;  /* 0x000800ff9f001388 */ /* 0x0003e20000000c00 */
[----:B------:R-:W-:Y:S05]  /*d440*/  @P1 BRA `(.L_x_682) ;  /* 0x0000000400581947 */ /* 0x000fea0003800000 */
[----:B------:R3:W5:Y:S01]  /*d450*/  LDG.E.128 R20, desc[UR6][R26.64] ;  /* 0x000000061a147981 */ /* 0x000762000c1e1d00 */
[----:B------:R-:W-:Y:S01]  /*d460*/  ISETP.GE.AND P0, PT, R118, R3, PT ;  /* 0x000000037600720c */ /* 0x000fe20003f06270 */
[----:B------:R-:W-:-:S12]  /*d470*/  BSSY.RECONVERGENT B0, `(.L_x_683) ;  /* 0x0000052000007945 */ /* 0x000fd80003800200 */
[----:B------:R-:W-:Y:S05]  /*d480*/  @P0 BRA `(.L_x_684) ;  /* 0x0000000400400947 */ /* 0x000fea0003800000 */
[----:B------:R-:W4:Y:S01]  /*d490*/  LDCU.64 UR8, c[0x0][0x4d0] ;  /* 0x00009a00ff0877ac */ /* 0x000f220008000a00 */
[----:B------:R-:W-:Y:S02]  /*d4a0*/  ISETP.GE.U32.AND P0, PT, R118, R19, PT ;  /* 0x000000137600720c */ /* 0x000fe40003f06070 */
[--C-:B--2---:R-:W-:Y:S02]  /*d4b0*/  SHF.R.S32.HI R4, RZ, 0x1f, R17.reuse ;  /* 0x0000001fff047819 */ /* 0x104fe40000011411 */
[----:B------:R-:W-:Y:S02]  /*d4c0*/  SEL R8, R16, RZ, P0 ;  /* 0x000000ff10087207 */ /* 0x000fe40000000000 */
[----:B------:R-:W-:Y:S02]  /*d4d0*/  SEL R7, R18, RZ, P0 ;  /* 0x000000ff12077207 */ /* 0x000fe40000000000 */
[----:B------:R-:W-:Y:S02]  /*d4e0*/  IADD3 R8, P2, P1, R8, R0, R17 ;  /* 0x0000000008087210 */ /* 0x000fe4000795e011 */
[----:B------:R-:W-:-:S02]  /*d4f0*/  SEL R5, R19, R16, !P0 ;  /* 0x0000001013057207 */ /* 0x000fc40004000000 */
[----:B------:R-:W-:Y:S02]  /*d500*/  IADD3.X R7, PT, PT, R7, R2, R4, P2, P1 ;  /* 0x0000000207077210 */ /* 0x000fe400017e2404 */
[C---:B------:R-:W-:Y:S01]  /*d510*/  SHF.L.U32 R9, R8.reuse, 0x1, RZ ;  /* 0x0000000108097819 */ /* 0x040fe200000006ff */
[----:B------:R-:W-:Y:S01]  /*d520*/  IMAD.WIDE R12, R5, 0x2, R26 ;  /* 0x00000002050c7825 */ /* 0x000fe200078e021a */
[----:B------:R-:W-:Y:S02]  /*d530*/  SHF.L.U64.HI R8, R8, 0x1, R7 ;  /* 0x0000000108087819 */ /* 0x000fe40000010207 */
        /* <DEDUP_REMOVED lines=18> */
[----:B------:R-:W-:Y:S02]  /*d660*/  HADD2.F32 R33, -RZ, R5.H0_H0 ;  /* 0x20000005ff217230 */ /* 0x000fe40000004100 */
[----:B------:R-:W-:-:S02]  /*d670*/  HADD2.F32 R4, -RZ, R4.H1_H1 ;  /* 0x30000004ff047230 */ /* 0x000fc40000004100 */
[----:B------:R-:W-:Y:S01]  /*d680*/  @!P0 FADD.FTZ R15, -R15, -RZ ;  /* 0x800000ff0f0f8221 */ /* 0x000fe20000010100 */
[----:B------:R-:W-:Y:S02]  /*d690*/  HADD2.F32 R5, -RZ, R5.H1_H1 ;  /* 0x30000005ff057230 */ /* 0x000fe40000004100 */
[----:B------:R-:W-:Y:S01]  /*d6a0*/  @!P0 FADD.FTZ R33, -R33, -RZ ;  /* 0x800000ff21218221 */ /* 0x000fe20000010100 */
[--C-:B------:R-:W-:Y:S02]  /*d6b0*/  HADD2.F32 R34, -RZ, R6.reuse.H0_H0 ;  /* 0x20000006ff227230 */ /* 0x100fe40000004100 */
[----:B------:R-:W-:Y:S01]  /*d6c0*/  @!P0 FADD.FTZ R4, -R4, -RZ ;  /* 0x800000ff04048221 */ /* 0x000fe20000010100 */
[----:B------:R-:W-:Y:S02]  /*d6d0*/  HADD2.F32 R35, -RZ, R7.H0_H0 ;  /* 0x20000007ff237230 */ /* 0x000fe40000004100 */
[----:B------:R-:W-:Y:S01]  /*d6e0*/  @!P0 FADD.FTZ R5, -R5, -RZ ;  /* 0x800000ff05058221 */ /* 0x000fe20000010100 */
[----:B------:R-:W-:-:S02]  /*d6f0*/  HADD2.F32 R6, -RZ, R6.H1_H1 ;  /* 0x30000006ff067230 */ /* 0x000fc40000004100 */
[----:B------:R-:W-:Y:S01]  /*d700*/  FMUL.FTZ R25, R25, R4 ;  /* 0x0000000419197220 */ /* 0x000fe20000410000 */
[----:B------:R-:W-:Y:S02]  /*d710*/  HADD2.F32 R7, -RZ, R7.H1_H1 ;  /* 0x30000007ff077230 */ /* 0x000fe40000004100 */
[----:B------:R-:W-:Y:S01]  /*d720*/  FMUL.FTZ R30, R30, R5 ;  /* 0x000000051e1e7220 */ /* 0x000fe20000410000 */
[----:B------:R-:W-:Y:S02]  /*d730*/  HADD2.F32 R5, -RZ, R20.H0_H0 ;  /* 0x20000014ff057230 */ /* 0x000fe40000004100 */
[----:B------:R-:W-:Y:S01]  /*d740*/  FMUL.FTZ R22, R22, R15 ;  /* 0x0000000f16167220 */ /* 0x000fe20000410000 */
[----:B----4-:R-:W-:Y:S02]  /*d750*/  HADD2.F32 R4, -RZ, R8.H0_H0 ;  /* 0x20000008ff047230 */ /* 0x010fe40000004100 */
[----:B------:R-:W-:Y:S01]  /*d760*/  @!P0 FADD.FTZ R34, -R34, -RZ ;  /* 0x800000ff22228221 */ /* 0x000fe20000010100 */
[----:B------:R-:W-:-:S02]  /*d770*/  HADD2.F32 R20, -RZ, R20.H1_H1 ;  /* 0x30000014ff147230 */ /* 0x000fc40000004100 */
[----:B------:R-:W-:Y:S01]  /*d780*/  @!P0 FADD.FTZ R6, -R6, -RZ ;  /* 0x800000ff06068221 */ /* 0x000fe20000010100 */
[----:B------:R-:W-:Y:S02]  /*d790*/  HADD2.F32 R8, -RZ, R8.H1_H1 ;  /* 0x30000008ff087230 */ /* 0x000fe40000004100 */
        /* <DEDUP_REMOVED lines=10> */
[----:B------:R-:W-:Y:S01]  /*d840*/  FMUL.FTZ R14, R14, R35 ;  /* 0x000000230e0e7220 */ /* 0x000fe20000410000 */
[----:B------:R-:W-:Y:S01]  /*d850*/  HADD2.F32 R34, -RZ, R10.H0_H0 ;  /* 0x2000000aff227230 */ /* 0x000fe20000004100 */
[----:B------:R-:W-:Y:S01]  /*d860*/  F2FP.F16.F32.PACK_AB R20, R25, R4 ;  /* 0x000000041914723e */ /* 0x000fe200000000ff */
        /* <DEDUP_REMOVED lines=8> */
[----:B------:R-:W-:Y:S02]  /*d8f0*/  HADD2.F32 R11, -RZ, R11.H1_H1 ;  /* 0x3000000bff0b7230 */ /* 0x000fe40000004100 */
        /* <DEDUP_REMOVED lines=9> */
.L_x_684:
[----:B------:R-:W-:Y:S05]  /*d990*/  BSYNC.RECONVERGENT B0 ;  /* 0x0000000000007941 */ /* 0x000fea0003800200 */
.L_x_683:
[----:B-----5:R4:W-:Y:S02]  /*d9a0*/  STS.128 [R159+0x800], R20 ;  /* 0x000800149f007388 */ /* 0x0209e40000000c00 */
.L_x_682:
[----:B------:R-:W-:Y:S05]  /*d9b0*/  BSYNC.RECONVERGENT B1 ;  /* 0x0000000000017941 */ /* 0x000fea0003800200 */
.L_x_681:
[----:B------:R-:W-:Y:S01]  /*d9c0*/  ISETP.GE.AND P0, PT, R117, R29, PT ;  /* 0x0000001d7500720c */ /* 0x000fe20003f06270 */
[----:B------:R-:W-:-:S12]  /*d9d0*/  BSSY.RECONVERGENT B1, `(.L_x_685) ;  /* 0x0000059000017945 */ /* 0x000fd80003800200 */
[----:B------:R1:W-:Y:S01]  /*d9e0*/  @P0 STS.128 [R159+0x1800], RZ ;  /* 0x001800ff9f000388 */ /* 0x0003e20000000c00 */
[----:B------:R-:W-:Y:S05]  /*d9f0*/  @P0 BRA `(.L_x_686) ;  /* 0x0000000400580947 */ /* 0x000fea0003800000 */
[----:B----4-:R4:W5:Y:S01]  /*da00*/  LDG.E.128 R20, desc[UR6][R26.64+0x40] ;  /* 0x000040061a147981 */ /* 0x010962000c1e1d00 */
[----:B------:R-:W-:Y:S01]  /*da10*/  ISETP.GE.AND P0, PT, R117, R3, PT ;  /* 0x000000037500720c */ /* 0x000fe20003f06270 */
[----:B------:R-:W-:-:S12]  /*da20*/  BSSY.RECONVERGENT B0, `(.L_x_687) ;  /* 0x0000052000007945 */ /* 0x000fd80003800200 */
[----:B------:R-:W-:Y:S05]  /*da30*/  @P0 BRA `(.L_x_688) ;  /* 0x0000000400400947 */ /* 0x000fea0003800000 */
[----:B------:R-:W1:Y:S01]  /*da40*/  LDCU.64 UR8, c[0x0][0x4d0] ;  /* 0x00009a00ff0877ac */ /* 0x000e620008000a00 */
        /* <DEDUP_REMOVED lines=79> */
.L_x_688:
[----:B------:R-:W-:Y:S05]  /*df40*/  BSYNC.RECONVERGENT B0 ;  /* 0x0000000000007941 */ /* 0x000fea0003800200 */
.L_x_687:
[----:B-----5:R1:W-:Y:S02]  /*df50*/  STS.128 [R159+0x1800], R20 ;  /* 0x001800149f007388 */ /* 0x0203e40000000c00 */
.L_x_686:
[----:B------:R-:W-:Y:S05]  /*df60*/  BSYNC.RECONVERGENT B1 ;  /* 0x0000000000017941 */ /* 0x000fea0003800200 */
.L_x_685:
[----:B------:R-:W-:-:S13]  /*df70*/  ISETP.GE.AND P0, PT, R116, R29, PT ;  /* 0x0000001d7400720c */ /* 0x000fda0003f06270 */
[----:B------:R1:W-:Y:S01]  /*df80*/  @P0 STS.128 [R159+0x2800], RZ ;  /* 0x002800ff9f000388 */ /* 0x0003e20000000c00 */
[----:B------:R-:W-:Y:S05]  /*df90*/  @P0 BRA `(.L_x_644) ;  /* 0x0000000400540947 */ /* 0x000fea0003800000 */
[----:B-1--4-:R1:W5:Y:S01]  /*dfa0*/  LDG.E.128 R20, desc[UR6][R26.64+0x80] ;  /* 0x000080061a147981 */ /* 0x012362000c1e1d00 */
[----:B------:R-:W-:Y:S01]  /*dfb0*/  ISETP.GE.AND P0, PT, R116, R3, PT ;  /* 0x000000037400720c */ /* 0x000fe20003f06270 */
[----:B------:R-:W-:-:S12]  /*dfc0*/  BSSY.RECONVERGENT B0, `(.L_x_689) ;  /* 0x0000051000007945 */ /* 0x000fd80003800200 */
[----:B------:R-:W-:Y:S05]  /*dfd0*/  @P0 BRA `(.L_x_690) ;  /* 0x00000004003c0947 */ /* 0x000fea0003800000 */
[----:B------:R-:W4:Y:S01]  /*dfe0*/  LDCU.64 UR8, c[0x0][0x4d0] ;  /* 0x00009a00ff0877ac */ /* 0x000f220008000a00 */
[----:B------:R-:W-:Y:S02]  /*dff0*/  ISETP.GE.U32.AND P0, PT, R116, R19, PT ;  /* 0x000000137400720c */ /* 0x000fe40003f06070 */
[--C-:B------:R-:W-:Y:S02]  /*e000*/  SHF.R.S32.HI R3, RZ, 0x1f, R17.reuse ;  /* 0x0000001fff037819 */ /* 0x100fe40000011411 */
[----:B--2---:R-:W-:Y:S02]  /*e010*/  SEL R4, R16, RZ, P0 ;  /* 0x000000ff10047207 */ /* 0x004fe40000000000 */
        /* <DEDUP_REMOVED lines=15> */
[--C-:B--2---:R-:W-:Y:S02]  /*e110*/  HADD2.F32 R3, -RZ, R14.reuse.H0_H0 ;  /* 0x2000000eff037230 */ /* 0x104fe40000004100 */
[----:B------:R-:W-:Y:S02]  /*e120*/  HADD2.F32 R16, -RZ, R14.H1_H1 ;  /* 0x3000000eff107230 */ /* 0x000fe40000004100 */
[--C-:B------:R-:W-:Y:S02]  /*e130*/  HADD2.F32 R14, -RZ, R15.reuse.H0_H0 ;  /* 0x2000000fff0e7230 */ /* 0x100fe40000004100 */
[----:B------:R-:W-:Y:S02]  /*e140*/  HADD2.F32 R17, -RZ, R15.H1_H1 ;  /* 0x3000000fff117230 */ /* 0x000fe40000004100 */
[--C-:B---3--:R-:W-:Y:S02]  /*e150*/  HADD2.F32 R15, -RZ, R4.reuse.H0_H0 ;  /* 0x20000004ff0f7230 */ /* 0x108fe40000004100 */
[----:B------:R-:W-:-:S02]  /*e160*/  HADD2.F32 R25, -RZ, R4.H1_H1 ;  /* 0x30000004ff197230 */ /* 0x000fc40000004100 */
[--C-:B------:R-:W-:Y:S02]  /*e170*/  HADD2.F32 R19, -RZ, R5.reuse.H0_H0 ;  /* 0x20000005ff137230 */ /* 0x100fe40000004100 */
[----:B------:R-:W-:Y:S01]  /*e180*/  @!P0 FADD.FTZ R15, -R15, -RZ ;  /* 0x800000ff0f0f8221 */ /* 0x000fe20000010100 */
[----:B------:R-:W-:Y:S02]  /*e190*/  HADD2.F32 R18, -RZ, R5.H1_H1 ;  /* 0x30000005ff127230 */ /* 0x000fe40000004100 */
[----:B------:R-:W-:Y:S01]  /*e1a0*/  @!P0 FADD.FTZ R25, -R25, -RZ ;  /* 0x800000ff19198221 */ /* 0x000fe20000010100 */
[--C-:B------:R-:W-:Y:S02]  /*e1b0*/  HADD2.F32 R4, -RZ, R6.reuse.H0_H0 ;  /* 0x20000006ff047230 */ /* 0x100fe40000004100 */
[----:B------:R-:W-:Y:S01]  /*e1c0*/  @!P0 FADD.FTZ R19, -R19, -RZ ;  /* 0x800000ff13138221 */ /* 0x000fe20000010100 */
[----:B-1----:R-:W-:Y:S02]  /*e1d0*/  HADD2.F32 R27, -RZ, R6.H1_H1 ;  /* 0x30000006ff1b7230 */ /* 0x002fe40000004100 */
[----:B------:R-:W-:Y:S01]  /*e1e0*/  @!P0 FADD.FTZ R18, -R18, -RZ ;  /* 0x800000ff12128221 */ /* 0x000fe20000010100 */
[----:B------:R-:W-:-:S02]  /*e1f0*/  HADD2.F32 R5, -RZ, R7.H0_H0 ;  /* 0x20000007ff057230 */ /* 0x000fc40000004100 */
[----:B------:R-:W-:Y:S01]  /*e200*/  @!P0 FADD.FTZ R4, -R4, -RZ ;  /* 0x800000ff04048221 */ /* 0x000fe20000010100 */
[----:B------:R-:W-:Y:S02]  /*e210*/  HADD2.F32 R6, -RZ, R7.H1_H1 ;  /* 0x30000007ff067230 */ /* 0x000fe40000004100 */
[----:B------:R-:W-:Y:S01]  /*e220*/  @!P0 FADD.FTZ R27, -R27, -RZ ;  /* 0x800000ff1b1b8221 */ /* 0x000fe20000010100 */
[--C-:B------:R-:W-:Y:S02]  /*e230*/  HADD2.F32 R0, -RZ, R12.reuse.H0_H0 ;  /* 0x2000000cff007230 */ /* 0x100fe40000004100 */
[----:B------:R-:W-:Y:S01]  /*e240*/  @!P0 FADD.FTZ R5, -R5, -RZ ;  /* 0x800000ff05058221 */ /* 0x000fe20000010100 */
[----:B------:R-:W-:Y:S02]  /*e250*/  HADD2.F32 R12, -RZ, R12.H1_H1 ;  /* 0x3000000cff0c7230 */ /* 0x000fe40000004100 */
[----:B------:R-:W-:Y:S01]  /*e260*/  @!P0 FADD.FTZ R6, -R6, -RZ ;  /* 0x800000ff06068221 */ /* 0x000fe20000010100 */
[----:B------:R-:W-:-:S02]  /*e270*/  HADD2.F32 R2, -RZ, R13.H0_H0 ;  /* 0x2000000dff027230 */ /* 0x000fc40000004100 */
[----:B------:R-:W-:Y:S01]  /*e280*/  FMUL.FTZ R3, R3, R4 ;  /* 0x0000000403037220 */ /* 0x000fe20000410000 */
[----:B------:R-:W-:Y:S02]  /*e290*/  HADD2.F32 R13, -RZ, R13.H1_H1 ;  /* 0x3000000dff0d7230 */ /* 0x000fe40000004100 */
[----:B------:R-:W-:Y:S01]  /*e2a0*/  FMUL.FTZ R0, R0, R15 ;  /* 0x0000000f00007220 */ /* 0x000fe20000410000 */
[----:B------:R-:W-:Y:S01]  /*e2b0*/  FMUL.FTZ R14, R14, R5 ;  /* 0x000000050e0e7220 */ /* 0x000fe20000410000 */
[----:B------:R-:W-:Y:S01]  /*e2c0*/  FMUL.FTZ R17, R17, R6 ;  /* 0x0000000611117220 */ /* 0x000fe20000410000 */
[----:B----4-:R-:W-:Y:S02]  /*e2d0*/  HADD2.F32 R4, -RZ, R8.H0_H0 ;  /* 0x20000008ff047230 */ /* 0x010fe40000004100 */
[----:B------:R-:W-:Y:S01]  /*e2e0*/  FMUL.FTZ R12, R12, R25 ;  /* 0x000000190c0c7220 */ /* 0x000fe20000410000 */
[--C-:B-----5:R-:W-:Y:S02]  /*e2f0*/  HADD2.F32 R5, -RZ, R20.reuse.H0_H0 ;  /* 0x20000014ff057230 */ /* 0x120fe40000004100 */
[----:B------:R-:W-:Y:S01]  /*e300*/  FMUL.FTZ R2, R2, R19 ;  /* 0x0000001302027220 */ /* 0x000fe20000410000 */
[----:B------:R-:W-:-:S02]  /*e310*/  HADD2.F32 R15, -RZ, R20.H1_H1 ;  /* 0x30000014ff0f7230 */ /* 0x000fc40000004100 */
[----:B------:R-:W-:Y:S01]  /*e320*/  FMUL.FTZ R13, R13, R18 ;  /* 0x000000120d0d7220 */ /* 0x000fe20000410000 */
[----:B------:R-:W-:Y:S02]  /*e330*/  HADD2.F32 R7, -RZ, R21.H0_H0 ;  /* 0x20000015ff077230 */ /* 0x000fe40000004100 */
[----:B------:R-:W-:Y:S01]  /*e340*/  FFMA.FTZ R0, R5, R4, R0 ;  /* 0x0000000405007223 */ /* 0x000fe20000010000 */
[----:B------:R-:W-:Y:S02]  /*e350*/  HADD2.F32 R8, -RZ, R8.H1_H1 ;  /* 0x30000008ff087230 */ /* 0x000fe40000004100 */
[----:B------:R-:W-:Y:S01]  /*e360*/  FMUL.FTZ R16, R16, R27 ;  /* 0x0000001b10107220 */ /* 0x000fe20000410000 */
[--C-:B------:R-:W-:Y:S02]  /*e370*/  HADD2.F32 R6, -RZ, R9.reuse.H0_H0 ;  /* 0x20000009ff067230 */ /* 0x100fe40000004100 */
[----:B------:R-:W-:Y:S02]  /*e380*/  HADD2.F32 R20, -RZ, R9.H1_H1 ;  /* 0x30000009ff147230 */ /* 0x000fe40000004100 */
[----:B------:R-:W-:Y:S01]  /*e390*/  FFMA.FTZ R15, R15, R8, R12 ;  /* 0x000000080f0f7223 */ /* 0x000fe2000001000c */
[----:B------:R-:W-:-:S02]  /*e3a0*/  HADD2.F32 R18, -RZ, R10.H0_H0 ;  /* 0x2000000aff127230 */ /* 0x000fc40000004100 */
[----:B------:R-:W-:Y:S01]  /*e3b0*/  FFMA.FTZ R2, R7, R6, R2 ;  /* 0x0000000607027223 */ /* 0x000fe20000010002 */
[----:B------:R-:W-:Y:S02]  /*e3c0*/  HADD2.F32 R19, -RZ, R10.H1_H1 ;  /* 0x3000000aff137230 */ /* 0x000fe40000004100 */
[--C-:B------:R-:W-:Y:S02]  /*e3d0*/  HADD2.F32 R9, -RZ, R11.reuse.H0_H0 ;  /* 0x2000000bff097230 */ /* 0x100fe40000004100 */
[----:B------:R-:W-:Y:S02]  /*e3e0*/  HADD2.F32 R10, -RZ, R11.H1_H1 ;  /* 0x3000000bff0a7230 */ /* 0x000fe40000004100 */
[----:B------:R-:W-:Y:S02]  /*e3f0*/  HADD2.F32 R6, -RZ, R21.H1_H1 ;  /* 0x30000015ff067230 */ /* 0x000fe40000004100 */
[--C-:B------:R-:W-:Y:S02]  /*e400*/  HADD2.F32 R4, -RZ, R22.reuse.H0_H0 ;  /* 0x20000016ff047230 */ /* 0x100fe40000004100 */
[----:B------:R-:W-:-:S02]  /*e410*/  HADD2.F32 R7, -RZ, R22.H1_H1 ;  /* 0x30000016ff077230 */ /* 0x000fc40000004100 */
[----:B------:R-:W-:Y:S01]  /*e420*/  FFMA.FTZ R13, R6, R20, R13 ;  /* 0x00000014060d7223 */ /* 0x000fe2000001000d */
[--C-:B------:R-:W-:Y:S02]  /*e430*/  HADD2.F32 R5, -RZ, R23.reuse.H0_H0 ;  /* 0x20000017ff057230 */ /* 0x100fe40000004100 */
[----:B------:R-:W-:Y:S01]  /*e440*/  FFMA.FTZ R3, R4, R18, R3 ;  /* 0x0000001204037223 */ /* 0x000fe20000010003 */
[----:B------:R-:W-:Y:S02]  /*e450*/  HADD2.F32 R8, -RZ, R23.H1_H1 ;  /* 0x30000017ff087230 */ /* 0x000fe40000004100 */
[----:B------:R-:W-:Y:S01]  /*e460*/  FFMA.FTZ R16, R7, R19, R16 ;  /* 0x0000001307107223 */ /* 0x000fe20000010010 */
[----:B------:R-:W-:Y:S01]  /*e470*/  F2FP.F16.F32.PACK_AB R20, R15, R0 ;  /* 0x000000000f14723e */ /* 0x000fe200000000ff */
[----:B------:R-:W-:Y:S01]  /*e480*/  FFMA.FTZ R5, R5, R9, R14 ;  /* 0x0000000905057223 */ /* 0x000fe2000001000e */
[----:B------:R-:W-:Y:S01]  /*e490*/  F2FP.F16.F32.PACK_AB R21, R13, R2 ;  /* 0x000000020d15723e */ /* 0x000fe200000000ff */
[----:B------:R-:W-:Y:S01]  /*e4a0*/  FFMA.FTZ R8, R8, R10, R17 ;  /* 0x0000000a08087223 */ /* 0x000fe20000010011 */
[----:B------:R-:W-:-:S04]  /*e4b0*/  F2FP.F16.F32.PACK_AB R22, R16, R3 ;  /* 0x000000031016723e */ /* 0x000fc800000000ff */
[----:B------:R-:W-:Y:S02]  /*e4c0*/  F2FP.F16.F32.PACK_AB R23, R8, R5 ;  /* 0x000000050817723e */ /* 0x000fe400000000ff */
.L_x_690:
[----:B------:R-:W-:Y:S05]  /*e4d0*/  BSYNC.RECONVERGENT B0 ;  /* 0x0000000000007941 */ /* 0x000fea0003800200 */
.L_x_689:
[----:B-----5:R4:W-:Y:S02]  /*e4e0*/  STS.128 [R159+0x2800], R20 ;  /* 0x002800149f007388 */ /* 0x0209e40000000c00 */
.L_x_644:
[----:B------:R-:W-:Y:S05]  /*e4f0*/  BSYNC.RECONVERGENT B3 ;  /* 0x0000000000037941 */ /* 0x000fea0003800200 */
.L_x_639:
[----:B-123--:R-:W-:Y:S01]  /*e500*/  IADD3 R5, PT, PT, -R62, R65, RZ ;  /* 0x000000413e057210 */ /* 0x00efe20007ffe1ff */
[----:B------:R-:W-:Y:S03]  /*e510*/  BSSY.RECONVERGENT B0, `(.L_x_691) ;  /* 0x000001b000007945 */ /* 0x000fe60003800200 */
[----:B------:R-:W-:-:S13]  /*e520*/  ISETP.GE.AND P3, PT, R114, R5, PT ;  /* 0x000000057200720c */ /* 0x000fda0003f66270 */
[----:B------:R-:W-:Y:S05]  /*e530*/  @P3 BRA `(.L_x_692) ;  /* 0x0000000000603947 */ /* 0x000fea0003800000 */
[----:B------:R-:W1:Y:S02]  /*e540*/  LDCU UR5, c[0x0][0x440] ;  /* 0x00008800ff0577ac */ /* 0x000e640008000800 */
[----:B-1----:R-:W-:Y:S02]  /*e550*/  ISETP.GE.AND P1, PT, R118, UR5, PT ;  /* 0x0000000576007c0c */ /* 0x002fe4000bf26270 */
[----:B------:R-:W-:-:S11]  /*e560*/  ISETP.GE.AND P0, PT, R117, UR5, PT ;  /* 0x0000000575007c0c */ /* 0x000fd6000bf06270 */
[----:B------:R-:W-:Y:S02]  /*e570*/  @!P1 IMAD.MOV.U32 R151, RZ, RZ, R149 ;  /* 0x000000ffff979224 */ /* 0x000fe400078e0095 */
        /* <DEDUP_REMOVED lines=19> */
.L_x_693:
[----:B------:R2:W-:Y:S02]  /*e6b0*/  STS.128 [R159+0x7000], RZ ;  /* 0x007000ff9f007388 */ /* 0x0005e40000000c00 */
.L_x_692:
[----:B------:R-:W-:Y:S05]  /*e6c0*/  BSYNC.RECONVERGENT B0 ;  /* 0x0000000000007941 */ /* 0x000fea0003800200 */
.L_x_691:
[----:B------:R-:W-:Y:S01]  /*e6d0*/  ISETP.GE.AND P0, PT, R28, R5, PT ;  /* 0x000000051c00720c */ /* 0x000fe20003f06270 */
[----:B------:R-:W-:-:S12]  /*e6e0*/  BSSY.RECONVERGENT B0, `(.L_x_694) ;  /* 0x0000019000007945 */ /* 0x000fd80003800200 */
[----:B------:R-:W-:Y:S05]  /*e6f0*/  @P0 BRA `(.L_x_695) ;  /* 0x00000000005c0947 */ /* 0x000fea0003800000 */
[----:B------:R-:W3:Y:S01]  /*e700*/  LDCU UR5, c[0x0][0x440] ;  /* 0x00008800ff0577ac */ /* 0x000ee20008000800 */
[----:B----4-:R-:W-:-:S04]  /*e710*/  LEA R2, P2, R63, R150, 0x1 ;  /* 0x000000963f027211 */ /* 0x010fc800078408ff */
[----:B------:R-:W-:Y:S02]  /*e720*/  LEA.HI.X R3, R63, R149, R64, 0x1, P2 ;  /* 0x000000953f037211 */ /* 0x000fe400010f0c40 */
[----:B---3--:R-:W-:Y:S02]  /*e730*/  ISETP.GE.AND P1, PT, R118, UR5, PT ;  /* 0x0000000576007c0c */ /* 0x008fe4000bf26270 */
        /* <DEDUP_REMOVED lines=18> */
.L_x_696:
[----:B------:R4:W-:Y:S02]  /*e860*/  STS.128 [R159+0x7800], RZ ;  /* 0x007800ff9f007388 */ /* 0x0009e40000000c00 */
.L_x_695:
[----:B------:R-:W-:Y:S05]  /*e870*/  BSYNC.RECONVERGENT B0 ;  /* 0x0000000000007941 */ /* 0x000fea0003800200 */
.L_x_694:
[----:B------:R-:W-:Y:S01]  /*e880*/  IADD3 R6, PT, PT, R114, 0x40, RZ ;  /* 0x0000004072067810 */ /* 0x000fe20007ffe0ff */
[----:B------:R-:W-:Y:S03]  /*e890*/  BSSY.RECONVERGENT B0, `(.L_x_697) ;  /* 0x000001b000007945 */ /* 0x000fe60003800200 */
[----:B------:R-:W-:-:S13]  /*e8a0*/  ISETP.GE.AND P0, PT, R6, R5, PT ;  /* 0x000000050600720c */ /* 0x000fda0003f06270 */
[----:B------:R-:W-:Y:S05]  /*e8b0*/  @P0 BRA `(.L_x_698) ;  /* 0x0000000000600947 */ /* 0x000fea0003800000 */
[----:B---34-:R-:W3:Y:S01]  /*e8c0*/  LDC.64 R2, c[0x0][0x3b8] ;  /* 0x0000ee00ff027b82 */ /* 0x018ee20000000a00 */
[----:B------:R-:W4:Y:S02]  /*e8d0*/  LDCU UR5, c[0x0][0x440] ;  /* 0x00008800ff0577ac */ /* 0x000f240008000800 */
[----:B----4-:R-:W-:Y:S02]  /*e8e0*/  ISETP.GE.AND P1, PT, R118, UR5, PT ;  /* 0x0000000576007c0c */ /* 0x010fe4000bf26270 */
[----:B------:R-:W-:Y:S02]  /*e8f0*/  ISETP.GE.AND P0, PT, R117, UR5, PT ;  /* 0x0000000575007c0c */ /* 0x000fe4000bf06270 */
[----:B---3--:R-:W-:-:S04]  /*e900*/  LEA R8, P2, R2, R150, 0x7 ;  /* 0x0000009602087211 */ /* 0x008fc800078438ff */
[----:B------:R-:W-:-:S05]  /*e910*/  LEA.HI.X R9, R2, R149, R3, 0x7, P2 ;  /* 0x0000009502097211 */ /* 0x000fca00010f3c03 */
        /* <DEDUP_REMOVED lines=17> */
.L_x_699:
[----:B------:R4:W-:Y:S02]  /*ea30*/  STS.128 [R159+0x8000], RZ ;  /* 0x008000ff9f007388 */ /* 0x0009e40000000c00 */
.L_x_698:
[----:B------:R-:W-:Y:S05]  /*ea40*/  BSYNC.RECONVERGENT B0 ;  /* 0x0000000000007941 */ /* 0x000fea0003800200 */
.L_x_697:
[----:B------:R-:W-:Y:S01]  /*ea50*/  IADD3 R4, PT, PT, R114, 0x60, RZ ;  /* 0x0000006072047810 */ /* 0x000fe20007ffe0ff */
[----:B------:R-:W-:Y:S03]  /*ea60*/  BSSY.RECONVERGENT B0, `(.L_x_700) ;  /* 0x000001d000007945 */ /* 0x000fe60003800200 */
[----:B------:R-:W-:-:S13]  /*ea70*/  ISETP.GE.AND P0, PT, R4, R5, PT ;  /* 0x000000050400720c */ /* 0x000fda0003f06270 */
[----:B------:R-:W-:Y:S05]  /*ea80*/  @P0 BRA `(.L_x_701) ;  /* 0x0000000000680947 */ /* 0x000fea0003800000 */
[----:B---34-:R-:W3:Y:S01]  /*ea90*/  LDC.64 R2, c[0x0][0x3b8] ;  /* 0x0000ee00ff027b82 */ /* 0x018ee20000000a00 */
[----:B------:R-:W4:Y:S01]  /*eaa0*/  LDCU UR5, c[0x0][0x440] ;  /* 0x00008800ff0577ac */ /* 0x000f220008000800 */
[----:B-1----:R-:W-:Y:S01]  /*eab0*/  IMAD.MOV.U32 R148, RZ, RZ, R150 ;  /* 0x000000ffff947224 */ /* 0x002fe200078e0096 */
[----:B----4-:R-:W-:Y:S02]  /*eac0*/  ISETP.GE.AND P1, PT, R118, UR5, PT ;  /* 0x0000000576007c0c */ /* 0x010fe4000bf26270 */
[----:B------:R-:W-:Y:S01]  /*ead0*/  ISETP.GE.AND P0, PT, R117, UR5, PT ;  /* 0x0000000575007c0c */ /* 0x000fe2000bf06270 */
[----:B---3--:R-:W-:-:S04]  /*eae0*/  IMAD.WIDE.U32 R8, R2, 0xc0, R148 ;  /* 0x000000c002087825 */ /* 0x008fc800078e0094 */
[----:B------:R-:W-:-:S05]  /*eaf0*/  IMAD R3, R3, 0xc0, RZ ;  /* 0x000000c003037824 */ /* 0x000fca00078e02ff */
[----:B------:R-:W-:-:S05]  /*eb00*/  IADD3 R9, PT, PT, R3, R9, RZ ;  /* 0x0000000903097210 */ /* 0x000fca0007ffe0ff */
        /* <DEDUP_REMOVED lines=17> */
.L_x_702:
[----:B------:R3:W-:Y:S02]  /*ec20*/  STS.128 [R159+0x8800], RZ ;  /* 0x008800ff9f007388 */ /* 0x0007e40000000c00 */
.L_x_701:
[----:B------:R-:W-:Y:S05]  /*ec30*/  BSYNC.RECONVERGENT B0 ;  /* 0x0000000000007941 */ /* 0x000fea0003800200 */
.L_x_700:
[----:B------:R-:W0:Y:S01]  /*ec40*/  LDGDEPBAR ;  /* 0x00000000000079af */ /* 0x000e220000000000 */
[----:B------:R-:W5:Y:S01]  /*ec50*/  LDCU UR5, c[0x0][0x508] ;  /* 0x0000a100ff0577ac */ /* 0x000f620008000800 */
[----:B------:R-:W-:Y:S01]  /*ec60*/  LOP3.LUT R108, R108, 0x1f0, RZ, 0xc0, !PT ;  /* 0x000001f06c6c7812 */ /* 0x000fe200078ec0ff */
[----:B------:R-:W-:Y:S01]  /*ec70*/  BSSY.RECONVERGENT B0, `(.L_x_703) ;  /* 0x0000023000007945 */ /* 0x000fe20003800200 */
[----:B------:R-:W-:Y:S02]  /*ec80*/  LOP3.LUT R115, R114, 0x7, RZ, 0xc0, !PT ;  /* 0x0000000772737812 */ /* 0x000fe400078ec0ff */
[----:B------:R-:W-:-:S04]  /*ec90*/  IADD3 R108, PT, PT, R108, 0x1, R157 ;  /* 0x000000016c6c7810 */ /* 0x000fc80007ffe09d */
[----:B------:R-:W-:-:S04]  /*eca0*/  IADD3 R0, PT, PT, -R158, R108, R115 ;  /* 0x0000006c9e007210 */ /* 0x000fc80007ffe173 */
[----:B-----5:R-:W-:Y:S01]  /*ecb0*/  IADD3 R0, PT, PT, R0, UR5, R65 ;  /* 0x0000000500007c10 */ /* 0x020fe2000fffe041 */
[----:B------:R-:W-:-:S04]  /*ecc0*/  DEPBAR.LE SB0, 0x0 ;  /* 0x000080000000791a */ /* 0x000fc80000000000 */
[----:B------:R-:W-:Y:S06]  /*ecd0*/  BAR.SYNC.DEFER_BLOCKING 0x0 ;  /* 0x0000000000007b1d */ /* 0x000fec0000010000 */
[----:B------:R-:W-:Y:S05]  /*ece0*/  @P3 BRA `(.L_x_704) ;  /* 0x0000000000603947 */ /* 0x000fea0003800000 */
[----:B------:R-:W5:Y:S02]  /*ecf0*/  LDCU UR5, c[0x0][0x440] ;  /* 0x00008800ff0577ac */ /* 0x000f640008000800 */
[----:B-----5:R-:W-:Y:S02]  /*ed00*/  ISETP.GE.AND P1, PT, R118, UR5, PT ;  /* 0x0000000576007c0c */ /* 0x020fe4000bf26270 */
[----:B------:R-:W-:-:S11]  /*ed10*/  ISETP.GE.AND P0, PT, R117, UR5, PT ;  /* 0x0000000575007c0c */ /* 0x000fd6000bf06270 */
[----:B---34-:R-:W-:Y:S02]  /*ed20*/  @!P1 IMAD.MOV.U32 R2, RZ, RZ, R152 ;  /* 0x000000ffff029224 */ /* 0x018fe400078e0098 */
        /* <DEDUP_REMOVED lines=18> */
.L_x_705:
[----:B------:R4:W-:Y:S01]  /*ee50*/  STS.128 [R159+0xd000], RZ ;  /* 0x00d000ff9f007388 */ /* 0x0009e20000000c00 */
[----:B------:R-:W-:Y:S05]  /*ee60*/  BRA `(.L_x_706) ;  /* 0x00000000000c7947 */ /* 0x000fea0003800000 */
.L_x_704:
[----:B------:R1:W-:Y:S04]  /*ee70*/  STS.128 [R159+0x9000], RZ ;  /* 0x009000ff9f007388 */ /* 0x0003e80000000c00 */
[----:B------:R1:W-:Y:S04]  /*ee80*/  STS.128 [R159+0xb000], RZ ;  /* 0x00b000ff9f007388 */ /* 0x0003e80000000c00 */
[----:B------:R1:W-:Y:S02]  /*ee90*/  STS.128 [R159+0xd000], RZ ;  /* 0x00d000ff9f007388 */ /* 0x0003e40000000c00 */
.L_x_706:
[----:B------:R-:W-:Y:S05]  /*eea0*/  BSYNC.RECONVERGENT B0 ;  /* 0x0000000000007941 */ /* 0x000fea0003800200 */
.L_x_703:
[----:B------:R-:W-:Y:S01]  /*eeb0*/  ISETP.GE.AND P0, PT, R28, R5, PT ;  /* 0x000000051c00720c */ /* 0x000fe20003f06270 */
[----:B------:R-:W-:-:S12]  /*eec0*/  BSSY.RECONVERGENT B0, `(.L_x_707) ;  /* 0x000001c000007945 */ /* 0x000fd80003800200 */
[----:B------:R1:W-:Y:S04]  /*eed0*/  @P0 STS.128 [R159+0x9800], RZ ;  /* 0x009800ff9f000388 */ /* 0x0003e80000000c00 */
[----:B------:R1:W-:Y:S04]  /*eee0*/  @P0 STS.128 [R159+0xb800], RZ ;  /* 0x00b800ff9f000388 */ /* 0x0003e80000000c00 */
[----:B------:R1:W-:Y:S01]  /*eef0*/  @P0 STS.128 [R159+0xd800], RZ ;  /* 0x00d800ff9f000388 */ /* 0x0003e20000000c00 */
[----:B------:R-:W-:Y:S05]  /*ef00*/  @P0 BRA `(.L_x_708) ;  /* 0x00000000005c0947 */ /* 0x000fea0003800000 */
[----:B------:R-:W5:Y:S01]  /*ef10*/  LDCU UR5, c[0x0][0x440] ;  /* 0x00008800ff0577ac */ /* 0x000f620008000800 */
[----:B---34-:R-:W-:-:S04]  /*ef20*/  LEA R2, P2, R89, R152, 0x1 ;  /* 0x0000009859027211 */ /* 0x018fc800078408ff */
        /* <DEDUP_REMOVED lines=20> */
.L_x_709:
[----:B------:R4:W-:Y:S02]  /*f070*/  STS.128 [R159+0xd800], RZ ;  /* 0x00d800ff9f007388 */ /* 0x0009e40000000c00 */
.L_x_708:
[----:B------:R-:W-:Y:S05]  /*f080*/  BSYNC.RECONVERGENT B0 ;  /* 0x0000000000007941 */ /* 0x000fea0003800200 */
.L_x_707:
[----:B------:R-:W-:Y:S01]  /*f090*/  ISETP.GE.AND P0, PT, R6, R5, PT ;  /* 0x000000050600720c */ /* 0x000fe20003f06270 */
[----:B------:R-:W-:-:S12]  /*f0a0*/  BSSY.RECONVERGENT B0, `(.L_x_710) ;  /* 0x000001d000007945 */ /* 0x000fd80003800200 */
[----:B------:R1:W-:Y:S04]  /*f0b0*/  @P0 STS.128 [R159+0xa000], RZ ;  /* 0x00a000ff9f000388 */ /* 0x0003e80000000c00 */
[----:B------:R1:W-:Y:S04]  /*f0c0*/  @P0 STS.128 [R159+0xc000], RZ ;  /* 0x00c000ff9f000388 */ /* 0x0003e80000000c00 */
[----:B------:R1:W-:Y:S01]  /*f0d0*/  @P0 STS.128 [R159+0xe000], RZ ;  /* 0x00e000ff9f000388 */ /* 0x0003e20000000c00 */
        /* <DEDUP_REMOVED lines=24> */
.L_x_712:
[----:B------:R4:W-:Y:S02]  /*f260*/  STS.128 [R159+0xe000], RZ ;  /* 0x00e000ff9f007388 */ /* 0x0009e40000000c00 */
.L_x_711:
[----:B------:R-:W-:Y:S05]  /*f270*/  BSYNC.RECONVERGENT B0 ;  /* 0x0000000000007941 */ /* 0x000fea0003800200 */
.L_x_710:
[----:B------:R-:W-:Y:S01]  /*f280*/  ISETP.GE.AND P1, PT, R4, R5, PT ;  /* 0x000000050400720c */ /* 0x000fe20003f26270 */
[----:B---34-:R-:W-:Y:S01]  /*f290*/  IMAD.MOV.U32 R3, RZ, RZ, 0x10 ;  /* 0x00000010ff037424 */ /* 0x018fe200078e00ff */
[----:B------:R-:W-:Y:S01]  /*f2a0*/  LOP3.LUT P0, RZ, R144, 0x4, RZ, 0xc0, !PT ;  /* 0x0000000490ff7812 */ /* 0x000fe2000780c0ff */
[----:B------:R-:W-:Y:S03]  /*f2b0*/  BSSY.RECONVERGENT B0, `(.L_x_713) ;  /* 0x000001f000007945 */ /* 0x000fe60003800200 */
[----:B------:R-:W-:-:S07]  /*f2c0*/  SEL R3, R3, 0xfffffff0, !P0 ;  /* 0xfffffff003037807 */ /* 0x000fce0004000000 */
[----:B------:R3:W-:Y:S04]  /*f2d0*/  @P1 STS.128 [R159+0xa800], RZ ;  /* 0x00a800ff9f001388 */ /* 0x0007e80000000c00 */
[----:B------:R3:W-:Y:S04]  /*f2e0*/  @P1 STS.128 [R159+0xc800], RZ ;  /* 0x00c800ff9f001388 */ /* 0x0007e80000000c00 */
[----:B------:R3:W-:Y:S01]  /*f2f0*/  @P1 STS.128 [R159+0xe800], RZ ;  /* 0x00e800ff9f001388 */ /* 0x0007e20000000c00 */
[----:B------:R-:W-:Y:S05]  /*f300*/  @P1 BRA `(.L_x_714) ;  /* 0x0000000000641947 */ /* 0x000fea0003800000 */
[----:B------:R-:W4:Y:S01]  /*f310*/  LDC.64 R4, c[0x0][0x3c0] ;  /* 0x0000f000ff047b82 */ /* 0x000f220000000a00 */
[----:B------:R-:W5:Y:S02]  /*f320*/  LDCU UR5, c[0x0][0x440] ;  /* 0x00008800ff0577ac */ /* 0x000f640008000800 */
[----:B-----5:R-:W-:Y:S02]  /*f330*/  ISETP.GE.AND P2, PT, R118, UR5, PT ;  /* 0x0000000576007c0c */ /* 0x020fe4000bf46270 */
[----:B------:R-:W-:Y:S01]  /*f340*/  ISETP.GE.AND P1, PT, R117, UR5, PT ;  /* 0x0000000575007c0c */ /* 0x000fe2000bf26270 */
[----:B----4-:R-:W-:-:S04]  /*f350*/  IMAD.WIDE.U32 R6, R4, 0xc0, R152 ;  /* 0x000000c004067825 */ /* 0x010fc800078e0098 */
        /* <DEDUP_REMOVED lines=19> */
.L_x_715:
[----:B------:R1:W-:Y:S02]  /*f490*/  STS.128 [R159+0xe800], RZ ;  /* 0x00e800ff9f007388 */ /* 0x0003e40000000c00 */
.L_x_714:
[----:B------:R-:W-:Y:S05]  /*f4a0*/  BSYNC.RECONVERGENT B0 ;  /* 0x0000000000007941 */ /* 0x000fea0003800200 */
.L_x_713:
[----:B-1----:R-:W-:Y:S01]  /*f4b0*/  LEA R148, R47, UR4, 0x1 ;  /* 0x000000042f947c11 */ /* 0x002fe2000f8e08ff */
[----:B------:R-:W0:Y:S01]  /*f4c0*/  LDGDEPBAR ;  /* 0x00000000000079af */ /* 0x000e220000000000 */
[----:B------:R-:W-:Y:S02]  /*f4d0*/  LEA R147, R46, UR4, 0x1 ;  /* 0x000000042e937c11 */ /* 0x000fe4000f8e08ff */
[----:B------:R-:W-:Y:S01]  /*f4e0*/  ISETP.NE.AND P6, PT, R61, 0x1, PT ;  /* 0x000000013d00780c */ /* 0x000fe20003fc5270 */
[----:B------:R-:W-:Y:S01]  /*f4f0*/  LDSM.16.M88.4 R84, [R148] ;  /* 0x000000009454783b */ /* 0x000fe20000000200 */
[C---:B------:R-:W-:Y:S01]  /*f500*/  IMAD R44, R3.reuse, 0x2, R148 ;  /* 0x00000002032c7824 */ /* 0x040fe200078e0294 */
[C---:B------:R-:W-:Y:S01]  /*f510*/  VIMNMX R151, PT, PT, R0.reuse, R65, PT ;  /* 0x0000004100977248 */ /* 0x040fe20003fe0100 */
[----:B------:R-:W-:Y:S01]  /*f520*/  IMAD R2, R3, 0x2, R147 ;  /* 0x0000000203027824 */ /* 0x000fe200078e0293 */
[----:B------:R-:W1:Y:S01]  /*f530*/  LDSM.16.M88.4 R28, [R147+0x3000] ;  /* 0x00300000931c783b */ /* 0x000e620000000200 */
[----:B------:R-:W-:-:S03]  /*f540*/  VIADDMNMX R162, R0, 0x8, R65, PT ;  /* 0x0000000800a27846 */ /* 0x000fc60003800141 */
[----:B------:R-:W5:Y:S04]  /*f550*/  LDSM.16.M88.4 R20, [R147+0x3400] ;  /* 0x003400009314783b */ /* 0x000f680000000200 */
[----:B------:R-:W2:Y:S04]  /*f560*/  LDSM.16.M88.4 R12, [R147+0x3800] ;  /* 0x00380000930c783b */ /* 0x000ea80000000200 */
[----:B----4-:R-:W4:Y:S04]  /*f570*/  LDSM.16.M88.4 R4, [R147+0x3c00] ;  /* 0x003c00009304783b */ /* 0x010f280000000200 */
[----:B------:R-:W3:Y:S04]  /*f580*/  LDSM.16.M88.4 R108, [R147+0x4000] ;  /* 0x00400000936c783b */ /* 0x000ee80000000200 */
[----:B------:R-:W3:Y:S04]  /*f590*/  LDSM.16.M88.4 R100, [R147+0x4400] ;  /* 0x004400009364783b */ /* 0x000ee80000000200 */
[----:B------:R-:W3:Y:S04]  /*f5a0*/  LDSM.16.M88.4 R92, [R147+0x4800] ;  /* 0x00480000935c783b */ /* 0x000ee80000000200 */
[----:B------:R-:W3:Y:S04]  /*f5b0*/  LDSM.16.M88.4 R36, [R147+0x4c00] ;  /* 0x004c00009324783b */ /* 0x000ee80000000200 */
[----:B------:R-:W-:Y:S04]  /*f5c0*/  LDSM.16.M88.4 R56, [R44] ;  /* 0x000000002c38783b */ /* 0x000fe80000000200 */
[----:B------:R-:W3:Y:S04]  /*f5d0*/  LDSM.16.M88.4 R120, [R2+0x3400] ;  /* 0x003400000278783b */ /* 0x000ee80000000200 */
[----:B------:R-:W3:Y:S01]  /*f5e0*/  LDSM.16.M88.4 R80, [R2+0x3800] ;  /* 0x003800000250783b */ /* 0x000ee20000000200 */
[C---:B-1----:R-:W-:Y:S03]  /*f5f0*/  HMMA.16816.F32 R32, R84.reuse, R28, RZ ;  /* 0x0000001c5420723c */ /* 0x042fe600000018ff */
        /* <DEDUP_REMOVED lines=8> */
[C---:B----4-:R-:W-:Y:S03]  /*f680*/  HMMA.16816.F32 R8, R84.reuse, R4, RZ ;  /* 0x000000045408723c */ /* 0x050fe600000018ff */
[----:B------:R-:W-:Y:S04]  /*f690*/  LDSM.16.M88.4 R52, [R147+0x5000] ;  /* 0x005000009334783b */ /* 0x000fe80000000200 */
[----:B------:R-:W-:Y:S01]  /*f6a0*/  LDSM.16.M88.4 R136, [R148+0x2000] ;  /* 0x002000009488783b */ /* 0x000fe20000000200 */
[C---:B---3--:R-:W-:Y:S03]  /*f6b0*/  HMMA.16816.F32 R112, R84.reuse, R108, RZ ;  /* 0x0000006c5470723c */ /* 0x048fe600000018ff */
[----:B------:R-:W-:Y:S04]  /*f6c0*/  LDSM.16.M88.4 R140, [R147+0x7c00] ;  /* 0x007c0000938c783b */ /* 0x000fe80000000200 */
[----:B------:R-:W-:Y:S01]  /*f6d0*/  LDSM.16.M88.4 R132, [R147+0x8000] ;  /* 0x008000009384783b */ /* 0x000fe20000000200 */
[C---:B------:R-:W-:Y:S03]  /*f6e0*/  HMMA.16816.F32 R104, R84.reuse, R100, RZ ;  /* 0x000000645468723c */ /* 0x040fe600000018ff */
        /* <DEDUP_REMOVED lines=18> */
[C---:B-1----:R-:W-:Y:S08]  /*f810*/  HMMA.16816.F32 R8, R56.reuse, R76, R8 ;  /* 0x0000004c3808723c */ /* 0x042ff00000001808 */
[C---:B------:R-:W-:Y:S01]  /*f820*/  HMMA.16816.F32 R4, R56.reuse, R78, R4 ;  /* 0x0000004e3804723c */ /* 0x040fe20000001804 */
[----:B------:R-:W-:Y:S07]  /*f830*/  LDSM.16.M88.4 R76, [R147+0x6400] ;  /* 0x00640000934c783b */ /* 0x000fee0000000200 */
[C---:B------:R-:W-:Y:S08]  /*f840*/  HMMA.16816.F32 R112, R56.reuse, R48, R112 ;  /* 0x000000303870723c */ /* 0x040ff00000001870 */
[C---:B------:R-:W-:Y:S01]  /*f850*/  HMMA.16816.F32 R108, R56.reuse, R50, R108 ;  /* 0x00000032386c723c */ /* 0x040fe2000000186c */
[----:B------:R-:W1:Y:S07]  /*f860*/  LDSM.16.M88.4 R48, [R147+0x5400] ;  /* 0x005400009330783b */ /* 0x000e6e0000000200 */
[C---:B-----5:R-:W-:Y:S08]  /*f870*/  HMMA.16816.F32 R104, R56.reuse, R40, R104 ;  /* 0x000000283868723c */ /* 0x060ff00000001868 */
[C---:B------:R-:W-:Y:S01]  /*f880*/  HMMA.16816.F32 R100, R56.reuse, R42, R100 ;  /* 0x0000002a3864723c */ /* 0x040fe20000001864 */
[----:B------:R-:W3:Y:S07]  /*f890*/  LDSM.16.M88.4 R40, [R147+0x5800] ;  /* 0x005800009328783b */ /* 0x000eee0000000200 */
[C---:B------:R-:W-:Y:S08]  /*f8a0*/  HMMA.16816.F32 R96, R56.reuse, R72, R96 ;  /* 0x000000483860723c */ /* 0x040ff00000001860 */
[C---:B------:R-:W-:Y:S01]  /*f8b0*/  HMMA.16816.F32 R92, R56.reuse, R74, R92 ;  /* 0x0000004a385c723c */ /* 0x040fe2000000185c */
[----:B------:R-:W4:Y:S07]  /*f8c0*/  LDSM.16.M88.4 R72, [R147+0x6800] ;  /* 0x006800009348783b */ /* 0x000f2e0000000200 */
[C---:B--2---:R-:W-:Y:S08]  /*f8d0*/  HMMA.16816.F32 R88, R56.reuse, R68, R88 ;  /* 0x000000443858723c */ /* 0x044ff00000001858 */
[C---:B------:R-:W-:Y:S01]  /*f8e0*/  HMMA.16816.F32 R84, R56.reuse, R70, R84 ;  /* 0x000000463854723c */ /* 0x040fe20000001854 */
[----:B------:R-:W2:Y:S07]  /*f8f0*/  LDSM.16.M88.4 R68, [R147+0x6c00] ;  /* 0x006c00009344783b */ /* 0x000eae0000000200 */
        /* <DEDUP_REMOVED lines=25> */
[C---:B--2---:R-:W-:Y:S08]  /*fa90*/  HMMA.16816.F32 R88, R36.reuse, R68, R88 ;  /* 0x000000442458723c */ /* 0x044ff00000001858 */
[----:B------:R-:W-:Y:S01]  /*faa0*/  HMMA.16816.F32 R84, R36, R70, R84 ;  /* 0x000000462454723c */ /* 0x000fe20000001854 */
[----:B------:R-:W2:Y:S04]  /*fab0*/  LDSM.16.M88.4 R36, [R2+0x6000] ;  /* 0x006000000224783b */ /* 0x000ea80000000200 */
[----:B------:R-:W4:Y:S03]  /*fac0*/  LDSM.16.M88.4 R68, [R2+0x6800] ;  /* 0x006800000244783b */ /* 0x000f260000000200 */
[C---:B-1----:R-:W-:Y:S08]  /*fad0*/  HMMA.16816.F32 R32, R52.reuse, R56, R32 ;  /* 0x000000383420723c */ /* 0x042ff00000001820 */
[C---:B------:R-:W-:Y:S01]  /*fae0*/  HMMA.16816.F32 R28, R52.reuse, R58, R28 ;  /* 0x0000003a341c723c */ /* 0x040fe2000000181c */
[----:B------:R-:W1:Y:S07]  /*faf0*/  LDSM.16.M88.4 R56, [R2+0x6c00] ;  /* 0x006c00000238783b */ /* 0x000e6e0000000200 */
[C---:B-----5:R-:W-:Y:S08]  /*fb00*/  HMMA.16816.F32 R24, R52.reuse, R48, R24 ;  /* 0x000000303418723c */ /* 0x060ff00000001818 */
[C---:B------:R-:W-:Y:S01]  /*fb10*/  HMMA.16816.F32 R20, R52.reuse, R50, R20 ;  /* 0x000000323414723c */ /* 0x040fe20000001814 */
[----:B------:R-:W5:Y:S07]  /*fb20*/  LDSM.16.M88.4 R48, [R147+0x7000] ;  /* 0x007000009330783b */ /* 0x000f6e0000000200 */
[C---:B---3--:R-:W-:Y:S08]  /*fb30*/  HMMA.16816.F32 R16, R52.reuse, R40, R16 ;  /* 0x000000283410723c */ /* 0x048ff00000001810 */
[C---:B------:R-:W-:Y:S01]  /*fb40*/  HMMA.16816.F32 R12, R52.reuse, R42, R12 ;  /* 0x0000002a340c723c */ /* 0x040fe2000000180c */
[----:B------:R-:W3:Y:S07]  /*fb50*/  LDSM.16.M88.4 R40, [R147+0x7400] ;  /* 0x007400009328783b */ /* 0x000eee0000000200 */
[C---:B--2---:R-:W-:Y:S08]  /*fb60*/  HMMA.16816.F32 R112, R52.reuse, R36, R112 ;  /* 0x000000243470723c */ /* 0x044ff00000001870 */
[C---:B------:R-:W-:Y:S01]  /*fb70*/  HMMA.16816.F32 R108, R52.reuse, R38, R108 ;  /* 0x00000026346c723c */ /* 0x040fe2000000186c */
[----:B------:R-:W2:Y:S07]  /*fb80*/  LDSM.16.M88.4 R36, [R147+0x7800] ;  /* 0x007800009324783b */ /* 0x000eae0000000200 */
[C---:B------:R-:W-:Y:S08]  /*fb90*/  HMMA.16816.F32 R8, R52.reuse, R76, R8 ;  /* 0x0000004c3408723c */ /* 0x040ff00000001808 */
[C---:B------:R-:W-:Y:S01]  /*fba0*/  HMMA.16816.F32 R4, R52.reuse, R78, R4 ;  /* 0x0000004e3404723c */ /* 0x040fe20000001804 */
[----:B------:R-:W2:Y:S07]  /*fbb0*/  LDSM.16.M88.4 R76, [R2+0x7000] ;  /* 0x00700000024c783b */ /* 0x000eae0000000200 */
[C---:B------:R-:W-:Y:S08]  /*fbc0*/  HMMA.16816.F32 R104, R52.reuse, R72, R104 ;  /* 0x000000483468723c */ /* 0x040ff00000001868 */
[C---:B------:R-:W-:Y:S01]  /*fbd0*/  HMMA.16816.F32 R100, R52.reuse, R74, R100 ;  /* 0x0000004a3464723c */ /* 0x040fe20000001864 */
[----:B------:R-:W2:Y:S07]  /*fbe0*/  LDSM.16.M88.4 R72, [R2+0x7400] ;  /* 0x007400000248783b */ /* 0x000eae0000000200 */
[C---:B----4-:R-:W-:Y:S08]  /*fbf0*/  HMMA.16816.F32 R96, R52.reuse, R68, R96 ;  /* 0x000000443460723c */ /* 0x050ff00000001860 */
[C---:B------:R-:W-:Y:S01]  /*fc00*/  HMMA.16816.F32 R92, R52.reuse, R70, R92 ;  /* 0x00000046345c723c */ /* 0x040fe2000000185c */
[----:B------:R-:W4:Y:S07]  /*fc10*/  LDSM.16.M88.4 R68, [R2+0x7800] ;  /* 0x007800000244783b */ /* 0x000f2e0000000200 */
[C---:B-1----:R-:W-:Y:S08]  /*fc20*/  HMMA.16816.F32 R88, R52.reuse, R56, R88 ;  /* 0x000000383458723c */ /* 0x042ff00000001858 */
[----:B------:R-:W-:Y:S01]  /*fc30*/  HMMA.16816.F32 R84, R52, R58, R84 ;  /* 0x0000003a3454723c */ /* 0x000fe20000001854 */
[----:B------:R-:W1:Y:S04]  /*fc40*/  LDSM.16.M88.4 R56, [R2+0x7c00] ;  /* 0x007c00000238783b */ /* 0x000e680000000200 */
[----:B------:R-:W1:Y:S03]  /*fc50*/  LDSM.16.M88.4 R52, [R2+0x8000] ;  /* 0x008000000234783b */ /* 0x000e660000000200 */
[C---:B-----5:R-:W-:Y:S08]  /*fc60*/  HMMA.16816.F32 R32, R136.reuse, R48, R32 ;  /* 0x000000308820723c */ /* 0x060ff00000001820 */
[C---:B------:R-:W-:Y:S01]  /*fc70*/  HMMA.16816.F32 R28, R136.reuse, R50, R28 ;  /* 0x00000032881c723c */ /* 0x040fe2000000181c */
[----:B------:R-:W5:Y:S07]  /*fc80*/  LDSM.16.M88.4 R48, [R2+0x8400] ;  /* 0x008400000230783b */ /* 0x000f6e0000000200 */
[C---:B---3--:R-:W-:Y:S08]  /*fc90*/  HMMA.16816.F32 R24, R136.reuse, R40, R24 ;  /* 0x000000288818723c */ /* 0x048ff00000001818 */
[C---:B------:R-:W-:Y:S01]  /*fca0*/  HMMA.16816.F32 R20, R136.reuse, R42, R20 ;  /* 0x0000002a8814723c */ /* 0x040fe20000001814 */
[----:B------:R-:W3:Y:S07]  /*fcb0*/  LDSM.16.M88.4 R40, [R2+0x8800] ;  /* 0x008800000228783b */ /* 0x000eee0000000200 */
[C---:B--2---:R-:W-:Y:S08]  /*fcc0*/  HMMA.16816.F32 R16, R136.reuse, R36, R16 ;  /* 0x000000248810723c */ /* 0x044ff00000001810 */
[----:B------:R-:W-:Y:S01]  /*fcd0*/  HMMA.16816.F32 R12, R136, R38, R12 ;  /* 0x00000026880c723c */ /* 0x000fe2000000180c */
[----:B------:R-:W2:Y:S01]  /*fce0*/  LDSM.16.M88.4 R36, [R2+0x8c00] ;  /* 0x008c00000224783b */ /* 0x000ea20000000200 */
        /* <DEDUP_REMOVED lines=17> */
[C---:B-1----:R-:W-:Y:S08]  /*fe00*/  HMMA.16816.F32 R8, R80.reuse, R56, R8 ;  /* 0x000000385008723c */ /* 0x042ff00000001808 */
[C---:B------:R-:W-:Y:S08]  /*fe10*/  HMMA.16816.F32 R4, R80.reuse, R58, R4 ;  /* 0x0000003a5004723c */ /* 0x040ff00000001804 */
[C---:B------:R-:W-:Y:S08]  /*fe20*/  HMMA.16816.F32 R112, R80.reuse, R52, R112 ;  /* 0x000000345070723c */ /* 0x040ff00000001870 */
[C---:B------:R-:W-:Y:S08]  /*fe30*/  HMMA.16816.F32 R108, R80.reuse, R54, R108 ;  /* 0x00000036506c723c */ /* 0x040ff0000000186c */
[C---:B-----5:R-:W-:Y:S08]  /*fe40*/  HMMA.16816.F32 R104, R80.reuse, R48, R104 ;  /* 0x000000305068723c */ /* 0x060ff00000001868 */
[C---:B------:R-:W-:Y:S08]  /*fe50*/  HMMA.16816.F32 R100, R80.reuse, R50, R100 ;  /* 0x000000325064723c */ /* 0x040ff00000001864 */
[C---:B---3--:R-:W-:Y:S08]  /*fe60*/  HMMA.16816.F32 R96, R80.reuse, R40, R96 ;  /* 0x000000285060723c */ /* 0x048ff00000001860 */
[C---:B------:R-:W-:Y:S08]  /*fe70*/  HMMA.16816.F32 R92, R80.reuse, R42, R92 ;  /* 0x0000002a505c723c */ /* 0x040ff0000000185c */
[C---:B--2---:R-:W-:Y:S08]  /*fe80*/  HMMA.16816.F32 R88, R80.reuse, R36, R88 ;  /* 0x000000245058723c */ /* 0x044ff00000001858 */
[----:B------:R-:W-:Y:S01]  /*fe90*/  HMMA.16816.F32 R84, R80, R38, R84 ;  /* 0x000000265054723c */ /* 0x000fe20000001854 */
[----:B------:R-:W-:Y:S06]  /*fea0*/  BAR.SYNC.DEFER_BLOCKING 0x0 ;  /* 0x0000000000007b1d */ /* 0x000fec0000010000 */
[----:B------:R-:W-:-:S13]  /*feb0*/  @!P6 BRA `(.L_x_716) ;  /* 0x000000080060e947 */ /* 0x000fda0003800000 */
[----:B------:R-:W-:-:S04]  /*fec0*/  UISETP.NE.U32.AND UP0, UPT, UR12, URZ, UPT ;  /* 0x000000ff0c00728c */ /* 0x000fc8000bf05070 */
[----:B------:R-:W-:-:S09]  /*fed0*/  UISETP.NE.AND.EX UP0, UPT, UR13, URZ, UPT, UP0 ;  /* 0x000000ff0d00728c */ /* 0x000fd2000bf05300 */
[----:B------:R-:W-:Y:S05]  /*fee0*/  BRA.U UP0, `(.L_x_717) ;  /* 0x0000000100247547 */ /* 0x000fea000b800000 */
[----:B------:R-:W1:Y:S01]  /*fef0*/  LDCU UR10, c[0x0][0x3b8] ;  /* 0x00007700ff0a77ac */ /* 0x000e620008000800 */
[----:B------:R-:W-:Y:S02]  /*ff00*/  UMOV UR8, URZ ;  /* 0x000000ff00087c82 */ /* 0x000fe40008000000 */
[----:B------:R-:W-:Y:S01]  /*ff10*/  IADD3 R37, P1, PT, RZ, -UR8, RZ ;  /* 0x80000008ff257c10 */ /* 0x000fe2000ff3e0ff */
[----:B-1----:R-:W-:-:S06]  /*ff20*/  USHF.L.U32 UR5, UR10, 0x7, URZ ;  /* 0x000000070a057899 */ /* 0x002fcc00080006ff */
[----:B------:R-:W-:-:S05]  /*ff30*/  IMAD.X R0, RZ, RZ, ~UR5, P1 ;  /* 0x80000005ff007e24 */ /* 0x000fca00088e06ff */
[----:B------:R-:W-:-:S04]  /*ff40*/  SHF.R.S64 R37, R37, 0x1f, R0 ;  /* 0x0000001f25257819 */ /* 0x000fc80000001000 */
[----:B------:R-:W-:-:S04]  /*ff50*/  IADD3 R150, P1, PT, R37, R150, RZ ;  /* 0x0000009625967210 */ /* 0x000fc80007f3e0ff */
[----:B------:R-:W-:Y:S01]  /*ff60*/  LEA.HI.X.SX32 R149, R0, R149, 0x1, P1 ;  /* 0x0000009500957211 */ /* 0x000fe200008f0eff */
[----:B------:R-:W-:Y:S08]  /*ff70*/  BRA `(.L_x_718) ;  /* 0x0000000000f07947 */ /* 0x000ff00003800000 */
.L_x_717:
[----:B------:R-:W1:Y:S01]  /*ff80*/  LDC R37, c[0x0][0x4f0] ;  /* 0x00013c00ff257b82 */ /* 0x000e620000000800 */
[----:B------:R-:W-:Y:S01]  /*ff90*/  IADD3 R40, PT, PT, R60, -0x100, RZ ;  /* 0xffffff003c287810 */ /* 0x000fe20007ffe0ff */
[----:B------:R-:W2:Y:S01]  /*ffa0*/  LDCU.64 UR10, c[0x0][0x3b8] ;  /* 0x00007700ff0a77ac */ /* 0x000ea20008000a00 */
[----:B------:R-:W-:Y:S02]  /*ffb0*/  IABS R36, R62 ;  /* 0x0000003e00247213 */ /* 0x000fe40000000000 */
[----:B------:R-:W-:Y:S01]  /*ffc0*/  IABS R2, R40 ;  /* 0x0000002800027213 */ /* 0x000fe20000000000 */
[----:B------:R-:W3:Y:S01]  /*ffd0*/  LDCU.64 UR8, c[0x0][0x3a0] ;  /* 0x00007400ff0877ac */ /* 0x000ee20008000a00 */
[-C--:B-1----:R-:W-:Y:S02]  /*ffe0*/  IABS R0, R37.reuse ;  /* 0x0000002500007213 */ /* 0x082fe40000000000 */
[-C--:B------:R-:W-:Y:S02]  /*fff0*/  LOP3.LUT R40, R40, R37.reuse, RZ, 0x3c, !PT ;  /* 0x0000002528287212 */ /* 0x080fe400078e3cff */
[----:B------:R-:W1:Y:S01]  /*10000*/  I2F.RP R38, R0 ;  /* 0x0000000000267306 */ /* 0x000e620000209400 */
[----:B------:R-:W-:-:S04]  /*10010*/  LOP3.LUT R62, R62, R37, RZ, 0x3c, !PT ;  /* 0x000000253e3e7212 */ /* 0x000fc800078e3cff */
        /* <DEDUP_REMOVED lines=23> */
[----:B------:R-:W-:-:S02]  /*10190*/  ISETP.NE.AND P2, PT, R37, RZ, PT ;  /* 0x000000ff2500720c */ /* 0x000fc40003f45270 */
[----:B------:R-:W-:-:S05]  /*101a0*/  LOP3.LUT R39, RZ, R37, RZ, 0x33, !PT ;  /* 0x00000025ff277212 */ /* 0x000fca00078e33ff */
[----:B------:R-:W-:Y:S02]  /*101b0*/  @P4 VIADD R38, R38, 0x1 ;  /* 0x0000000126264836 */ /* 0x000fe40000000000 */
[----:B------:R-:W-:Y:S02]  /*101c0*/  @P5 IADD3 R42, PT, PT, R42, 0x1, RZ ;  /* 0x000000012a2a5810 */ /* 0x000fe40007ffe0ff */
[----:B------:R-:W-:Y:S02]  /*101d0*/  @!P1 IMAD.MOV R38, RZ, RZ, -R38 ;  /* 0x000000ffff269224 */ /* 0x000fe400078e0a26 */
[----:B------:R-:W-:-:S03]  /*101e0*/  @!P3 IADD3 R42, PT, PT, -R42, RZ, RZ ;  /* 0x000000ff2a2ab210 */ /* 0x000fc60007ffe1ff */
[C---:B------:R-:W-:Y:S02]  /*101f0*/  SEL R2, R39.reuse, R38, !P2 ;  /* 0x0000002627027207 */ /* 0x040fe40005000000 */
[----:B------:R-:W-:-:S03]  /*10200*/  SEL R39, R39, R42, !P2 ;  /* 0x0000002a27277207 */ /* 0x000fc60005000000 */
[----:B------:R-:W-:-:S04]  /*10210*/  IMAD.WIDE R40, R2, 0x4, R160 ;  /* 0x0000000402287825 */ /* 0x000fc800078e02a0 */
[C---:B------:R-:W-:Y:S02]  /*10220*/  IMAD.WIDE R42, R39.reuse, 0x4, R160 ;  /* 0x00000004272a7825 */ /* 0x040fe400078e02a0 */
[----:B------:R-:W4:Y:S04]  /*10230*/  LDG.E R41, desc[UR6][R40.64] ;  /* 0x0000000628297981 */ /* 0x000f28000c1e1900 */
[----:B------:R-:W4:Y:S01]  /*10240*/  LDG.E R0, desc[UR6][R42.64] ;  /* 0x000000062a007981 */ /* 0x000f22000c1e1900 */
[----:B------:R-:W-:-:S04]  /*10250*/  IMAD.IADD R2, R39, 0x1, -R2 ;  /* 0x0000000127027824 */ /* 0x000fc800078e0a02 */
[----:B------:R-:W-:-:S04]  /*10260*/  IMAD R37, R2, R37, -0x80 ;  /* 0xffffff8002257424 */ /* 0x000fc800078e0225 */
[----:B--2---:R-:W-:Y:S01]  /*10270*/  IMAD.WIDE.U32 R38, R37, UR10, RZ ;  /* 0x0000000a25267c25 */ /* 0x004fe2000f8e00ff */
[----:B------:R-:W-:-:S05]  /*10280*/  SHF.R.S32.HI R2, RZ, 0x1f, R37 ;  /* 0x0000001fff027819 */ /* 0x000fca0000011425 */
[----:B------:R-:W-:-:S04]  /*10290*/  IMAD R2, R2, UR10, RZ ;  /* 0x0000000a02027c24 */ /* 0x000fc8000f8e02ff */
[----:B------:R-:W-:-:S04]  /*102a0*/  IMAD R2, R37, UR11, R2 ;  /* 0x0000000b25027c24 */ /* 0x000fc8000f8e0202 */
[----:B------:R-:W-:Y:S01]  /*102b0*/  IMAD.IADD R39, R39, 0x1, R2 ;  /* 0x0000000127277824 */ /* 0x000fe200078e0202 */
[----:B----4-:R-:W-:-:S04]  /*102c0*/  IADD3 R0, PT, PT, R41, -R0, RZ ;  /* 0x8000000029007210 */ /* 0x010fc80007ffe0ff */
[----:B------:R-:W-:Y:S01]  /*102d0*/  SHF.R.S32.HI R36, RZ, 0x1f, R0 ;  /* 0x0000001fff247819 */ /* 0x000fe20000011400 */
[----:B---3--:R-:W-:-:S04]  /*102e0*/  IMAD.WIDE.U32 R38, R0, UR8, R38 ;  /* 0x0000000800267c25 */ /* 0x008fc8000f8e0026 */
[----:B------:R-:W-:Y:S01]  /*102f0*/  IMAD R37, R36, UR8, RZ ;  /* 0x0000000824257c24 */ /* 0x000fe2000f8e02ff */
[----:B------:R-:W-:-:S03]  /*10300*/  LEA R150, P1, R38, R150, 0x1 ;  /* 0x0000009626967211 */ /* 0x000fc600078208ff */
[----:B------:R-:W-:-:S05]  /*10310*/  IMAD R37, R0, UR9, R37 ;  /* 0x0000000900257c24 */ /* 0x000fca000f8e0225 */
[----:B------:R-:W-:-:S04]  /*10320*/  IADD3 R37, PT, PT, R39, R37, RZ ;  /* 0x0000002527257210 */ /* 0x000fc80007ffe0ff */
[----:B------:R-:W-:-:S07]  /*10330*/  LEA.HI.X R149, R38, R149, R37, 0x1, P1 ;  /* 0x0000009526957211 */ /* 0x000fce00008f0c25 */
.L_x_718:
[----:B------:R-:W1:Y:S01]  /*10340*/  LDCU UR8, c[0x0][0x440] ;  /* 0x00008800ff0877ac */ /* 0x000e620008000800 */
[C---:B------:R-:W-:Y:S01]  /*10350*/  LEA R36, P1, R63.reuse, R150, 0x1 ;  /* 0x000000963f247211 */ /* 0x040fe200078208ff */
[----:B------:R-:W2:Y:S03]  /*10360*/  LDCU UR5, c[0x0][0x3bc] ;  /* 0x00007780ff0577ac */ /* 0x000ea60008000800 */
[----:B------:R-:W-:Y:S01]  /*10370*/  LEA.HI.X R37, R63, R149, R64, 0x1, P1 ;  /* 0x000000953f257211 */ /* 0x000fe200008f0c40 */
[----:B------:R-:W-:-:S06]  /*10380*/  USHF.L.U32 UR9, UR10, 0x6, URZ ;  /* 0x000000060a097899 */ /* 0x000fcc00080006ff */
[----:B------:R-:W-:Y:S02]  /*10390*/  IADD3 R42, P1, PT, R36, UR9, RZ ;  /* 0x00000009242a7c10 */ /* 0x000fe4000ff3e0ff */
[----:B-1----:R-:W-:Y:S02]  /*103a0*/  ISETP.GE.AND P4, PT, R118, UR8, PT ;  /* 0x0000000876007c0c */ /* 0x002fe4000bf86270 */
[----:B------:R-:W-:Y:S02]  /*103b0*/  ISETP.GE.AND P3, PT, R117, UR8, PT ;  /* 0x0000000875007c0c */ /* 0x000fe4000bf66270 */
[----:B------:R-:W-:Y:S01]  /*103c0*/  ISETP.GE.AND P2, PT, R116, UR8, PT ;  /* 0x0000000874007c0c */ /* 0x000fe2000bf46270 */
[----:B--2---:R-:W-:-:S06]  /*103d0*/  USHF.L.U64.HI UR5, UR10, 0x6, UR5 ;  /* 0x000000060a057899 */ /* 0x004fcc0008010205 */
[----:B------:R-:W-:Y:S02]  /*103e0*/  IADD3.X R43, PT, PT, R37, UR5, RZ, P1, !PT ;  /* 0x00000005252b7c10 */ /* 0x000fe40008ffe4ff */
[----:B------:R-:W-:Y:S01]  /*103f0*/  @!P4 IMAD.MOV.U32 R38, RZ, RZ, R150 ;  /* 0x000000ffff26c224 */ /* 0x000fe200078e0096 */
[----:B------:R-:W-:Y:S01]  /*10400*/  IADD3 R40, P1, PT, R42, UR9, RZ ;  /* 0x000000092a287c10 */ /* 0x000fe2000ff3e0ff */
[----:B------:R-:W-:-:S03]  /*10410*/  @!P4 IMAD.MOV.U32 R39, RZ, RZ, R149 ;  /* 0x000000ffff27c224 */ /* 0x000fc600078e0095 */
[----:B------:R-:W-:Y:S02]  /*10420*/  IADD3.X R41, PT, PT, R43, UR5, RZ, P1, !PT ;  /* 0x000000052b297c10 */ /* 0x000fe40008ffe4ff */
[----:B------:R-:W-:Y:S01]  /*10430*/  @!PT LDS RZ, [RZ] ;  /* 0x00000000fffff984 */ /* 0x000fe20000000800 */
[----:B------:R-:W-:Y:S01]  /*10440*/  @!PT LDS RZ, [RZ] ;  /* 0x00000000fffff984 */ /* 0x000fe20000000800 */
[----:B------:R-:W-:Y:S01]  /*10450*/  @!PT LDS RZ, [RZ] ;  /* 0x00000000fffff984 */ /* 0x000fe20000000800 */
[----:B------:R1:W-:Y:S04]  /*10460*/  @!P4 LDGSTS.E.BYPASS.LTC128B.128 [R159+0x3000], desc[UR6][R38.64] ;  /* 0x03000000269fcfae */ /* 0x0003e8000b981a06 */
[----:B------:R2:W-:Y:S01]  /*10470*/  @P4 STS.128 [R159+0x3000], RZ ;  /* 0x003000ff9f004388 */ /* 0x0005e20000000c00 */
[----:B-1----:R-:W-:Y:S02]  /*10480*/  @!P3 IMAD.MOV.U32 R38, RZ, RZ, R150 ;  /* 0x000000ffff26b224 */ /* 0x002fe400078e0096 */
[----:B------:R-:W-:-:S05]  /*10490*/  @!P3 IMAD.MOV.U32 R39, RZ, RZ, R149 ;  /* 0x000000ffff27b224 */ /* 0x000fca00078e0095 */
        /* <DEDUP_REMOVED lines=58> */
.L_x_716:
[----:B------:R-:W-:Y:S01]  /*10840*/  IMAD.SHL.U32 R0, R144, 0x2, RZ ;  /* 0x0000000290007824 */ /* 0x000fe200078e00ff */
[----:B------:R-:W1:Y:S01]  /*10850*/  LDCU UR10, c[0x0][0x45c] ;  /* 0x00008b80ff0a77ac */ /* 0x000e620008000800 */
[----:B------:R-:W-:Y:S01]  /*10860*/  LEA R146, R45, UR4, 0x1 ;  /* 0x000000042d927c11 */ /* 0x000fe2000f8e08ff */
[----:B------:R-:W-:Y:S02]  /*10870*/  IMAD.MOV.U32 R163, RZ, RZ, -0x1 ;  /* 0xffffffffffa37424 */ /* 0x000fe400078e00ff */
[----:B------:R-:W-:Y:S02]  /*10880*/  LOP3.LUT R0, R0, 0x6, RZ, 0xc0, !PT ;  /* 0x0000000600007812 */ /* 0x000fe400078ec0ff */
[----:B------:R-:W-:Y:S01]  /*10890*/  LDSM.16.MT88.4 R68, [R146+0x9000] ;  /* 0x009000009244783b */ /* 0x000fe20000004200 */
[----:B------:R-:W-:Y:S02]  /*108a0*/  IMAD R145, R3, 0x2, R146 ;  /* 0x0000000203917824 */ /* 0x000fe400078e0292 */
[----:B------:R-:W-:-:S03]  /*108b0*/  IMAD R0, R61, 0x80, R0 ;  /* 0x000000803d007824 */ /* 0x000fc600078e0200 */
[----:B------:R-:W-:Y:S01]  /*108c0*/  LDSM.16.MT88.4 R76, [R145+0x9000] ;  /* 0x00900000914c783b */ /* 0x000fe20000004200 */
[C---:B------:R-:W-:Y:S02]  /*108d0*/  VIADD R2, R0.reuse, 0xffffff80 ;  /* 0xffffff8000027836 */ /* 0x040fe40000000000 */
[----:B--2---:R-:W-:-:S03]  /*108e0*/  VIADD R36, R0, 0xffffff81 ;  /* 0xffffff8100247836 */ /* 0x004fc60000000000 */
[CC--:B------:R-:W-:Y:S02]  /*108f0*/  ISETP.GE.AND P2, PT, R2.reuse, R151.reuse, PT ;  /* 0x000000970200720c */ /* 0x0c0fe40003f46270 */
[-C--:B------:R-:W-:Y:S01]  /*10900*/  ISETP.GE.AND P1, PT, R2, R162.reuse, PT ;  /* 0x000000a20200720c */ /* 0x080fe20003f26270 */
[----:B------:R-:W-:Y:S01]  /*10910*/  VIADD R2, R0, 0xffffff88 ;  /* 0xffffff8800027836 */ /* 0x000fe20000000000 */
[----:B------:R-:W-:Y:S01]  /*10920*/  FSEL R39, R32, -INF , !P2 ;  /* 0xff80000020277808 */ /* 0x000fe20005000000 */
[----:B------:R-:W-:Y:S01]  /*10930*/  VIADD R32, R0, 0xffffff91 ;  /* 0xffffff9100207836 */ /* 0x000fe20000000000 */
[-C--:B------:R-:W-:Y:S02]  /*10940*/  ISETP.GE.AND P4, PT, R36, R151.reuse, PT ;  /* 0x000000972400720c */ /* 0x080fe40003f86270 */
[C---:B------:R-:W-:Y:S02]  /*10950*/  ISETP.GE.AND P3, PT, R2.reuse, R151, PT ;  /* 0x000000970200720c */ /* 0x040fe40003f66270 */
[-C--:B------:R-:W-:Y:S01]  /*10960*/  ISETP.GE.AND P2, PT, R2, R162.reuse, PT ;  /* 0x000000a20200720c */ /* 0x080fe20003f46270 */
[----:B------:R-:W-:Y:S01]  /*10970*/  VIADD R2, R0, 0xffffff90 ;  /* 0xffffff9000027836 */ /* 0x000fe20000000000 */
[----:B------:R-:W-:Y:S01]  /*10980*/  ISETP.GE.AND P5, PT, R36, R162, PT ;  /* 0x000000a22400720c */ /* 0x000fe20003fa6270 */
[----:B------:R-:W-:Y:S01]  /*10990*/  VIADD R36, R0, 0xffffff89 ;  /* 0xffffff8900247836 */ /* 0x000fe20000000000 */
[----:B------:R-:W-:Y:S01]  /*109a0*/  FSEL R43, R28, -INF , !P3 ;  /* 0xff8000001c2b7808 */ /* 0x000fe20005800000 */
[----:B------:R-:W-:Y:S01]  /*109b0*/  VIADD R28, R0, 0xffffff99 ;  /* 0xffffff99001c7836 */ /* 0x000fe20000000000 */
[----:B------:R-:W-:-:S02]  /*109c0*/  FSEL R38, R35, -INF , !P5 ;  /* 0xff80000023267808 */ /* 0x000fc40006800000 */
[----:B------:R-:W-:Y:S02]  /*109d0*/  FSEL R37, R33, -INF , !P4 ;  /* 0xff80000021257808 */ /* 0x000fe40006000000 */
[CC--:B------:R-:W-:Y:S02]  /*109e0*/  ISETP.GE.AND P5, PT, R2.reuse, R151.reuse, PT ;  /* 0x000000970200720c */ /* 0x0c0fe40003fa6270 */
[-C--:B------:R-:W-:Y:S01]  /*109f0*/  ISETP.GE.AND P3, PT, R2, R162.reuse, PT ;  /* 0x000000a20200720c */ /* 0x080fe20003f66270 */
[----:B------:R-:W-:Y:S01]  /*10a00*/  VIADD R2, R0, 0xffffff98 ;  /* 0xffffff9800027836 */ /* 0x000fe20000000000 */
[----:B------:R-:W-:Y:S02]  /*10a10*/  FSEL R40, R34, -INF , !P1 ;  /* 0xff80000022287808 */ /* 0x000fe40004800000 */
[C---:B------:R-:W-:Y:S02]  /*10a20*/  ISETP.GE.AND P4, PT, R36.reuse, R162, PT ;  /* 0x000000a22400720c */ /* 0x040fe40003f86270 */
[----:B------:R-:W-:-:S02]  /*10a30*/  ISETP.GE.AND P1, PT, R36, R151, PT ;  /* 0x000000972400720c */ /* 0x000fc40003f26270 */
[----:B------:R-:W-:Y:S02]  /*10a40*/  FSEL R34, R31, -INF , !P4 ;  /* 0xff8000001f227808 */ /* 0x000fe40006000000 */
[----:B------:R-:W-:Y:S01]  /*10a50*/  FSEL R35, R24, -INF , !P5 ;  /* 0xff80000018237808 */ /* 0x000fe20006800000 */
[----:B------:R-:W-:Y:S01]  /*10a60*/  VIADD R24, R0, 0xffffffa1 ;  /* 0xffffffa100187836 */ /* 0x000fe20000000000 */
[----:B------:R-:W-:Y:S02]  /*10a70*/  FSEL R36, R30, -INF , !P2 ;  /* 0xff8000001e247808 */ /* 0x000fe40005000000 */
[----:B------:R-:W-:Y:S02]  /*10a80*/  FSEL R41, R29, -INF , !P1 ;  /* 0xff8000001d297808 */ /* 0x000fe40004800000 */
[CC--:B------:R-:W-:Y:S02]  /*10a90*/  ISETP.GE.AND P4, PT, R2.reuse, R151.reuse, PT ;  /* 0x000000970200720c */ /* 0x0c0fe40003f86270 */
[----:B------:R-:W-:Y:S01]  /*10aa0*/  ISETP.GE.AND P5, PT, R2, R162, PT ;  /* 0x000000a20200720c */ /* 0x000fe20003fa6270 */
[----:B------:R-:W-:Y:S01]  /*10ab0*/  VIADD R2, R0, 0xffffffa0 ;  /* 0xffffffa000027836 */ /* 0x000fe20000000000 */
[----:B------:R-:W-:-:S02]  /*10ac0*/  ISETP.GE.AND P2, PT, R32, R151, PT ;  /* 0x000000972000720c */ /* 0x000fc40003f46270 */
[-C--:B------:R-:W-:Y:S02]  /*10ad0*/  ISETP.GE.AND P1, PT, R32, R162.reuse, PT ;  /* 0x000000a22000720c */ /* 0x080fe40003f26270 */
[----:B------:R-:W-:Y:S02]  /*10ae0*/  FSEL R33, R25, -INF , !P2 ;  /* 0xff80000019217808 */ /* 0x000fe40005000000 */
[----:B------:R-:W-:Y:S02]  /*10af0*/  FSEL R30, R27, -INF , !P1 ;  /* 0xff8000001b1e7808 */ /* 0x000fe40004800000 */
[----:B------:R-:W-:Y:S01]  /*10b00*/  FSEL R31, R20, -INF , !P4 ;  /* 0xff800000141f7808 */ /* 0x000fe20006000000 */
[----:B------:R-:W-:Y:S01]  /*10b10*/  VIADD R20, R0, 0xffffffa9 ;  /* 0xffffffa900147836 */ /* 0x000fe20000000000 */
[----:B------:R-:W-:Y:S02]  /*10b20*/  ISETP.GE.AND P2, PT, R28, R162, PT ;  /* 0x000000a21c00720c */ /* 0x000fe40003f46270 */
[----:B------:R-:W-:-:S02]  /*10b30*/  ISETP.GE.AND P1, PT, R2, R151, PT ;  /* 0x000000970200720c */ /* 0x000fc40003f26270 */
[----:B------:R-:W-:Y:S01]  /*10b40*/  ISETP.GE.AND P4, PT, R2, R162, PT ;  /* 0x000000a20200720c */ /* 0x000fe20003f86270 */
[----:B------:R-:W-:Y:S01]  /*10b50*/  VIADD R2, R0, 0xffffffa8 ;  /* 0xffffffa800027836 */ /* 0x000fe20000000000 */
[----:B------:R-:W-:Y:S02]  /*10b60*/  FSEL R32, R26, -INF , !P3 ;  /* 0xff8000001a207808 */ /* 0x000fe40005800000 */
[----:B------:R-:W-:Y:S02]  /*10b70*/  ISETP.GE.AND P3, PT, R28, R151, PT ;  /* 0x000000971c00720c */ /* 0x000fe40003f66270 */
[----:B------:R-:W-:Y:S02]  /*10b80*/  FSEL R26, R23, -INF , !P2 ;  /* 0xff800000171a7808 */ /* 0x000fe40005000000 */
[----:B------:R-:W-:Y:S01]  /*10b90*/  FSEL R23, R16, -INF , !P1 ;  /* 0xff80000010177808 */ /* 0x000fe20004800000 */
[----:B------:R-:W-:Y:S01]  /*10ba0*/  VIADD R16, R0, 0xffffffb1 ;  /* 0xffffffb100107836 */ /* 0x000fe20000000000 */
[----:B------:R-:W-:-:S02]  /*10bb0*/  FSEL R29, R21, -INF , !P3 ;  /* 0xff800000151d7808 */ /* 0x000fc40005800000 */
[CC--:B------:R-:W-:Y:S02]  /*10bc0*/  ISETP.GE.AND P2, PT, R2.reuse, R151.reuse, PT ;  /* 0x000000970200720c */ /* 0x0c0fe40003f46270 */
[-C--:B------:R-:W-:Y:S01]  /*10bd0*/  ISETP.GE.AND P1, PT, R2, R162.reuse, PT ;  /* 0x000000a20200720c */ /* 0x080fe20003f26270 */
[----:B------:R-:W-:Y:S01]  /*10be0*/  VIADD R2, R0, 0xffffffb0 ;  /* 0xffffffb000027836 */ /* 0x000fe20000000000 */
[----:B------:R-:W-:Y:S02]  /*10bf0*/  ISETP.GE.AND P3, PT, R24, R162, PT ;  /* 0x000000a21800720c */ /* 0x000fe40003f66270 */
[----:B------:R-:W-:Y:S02]  /*10c00*/  FSEL R28, R22, -INF , !P5 ;  /* 0xff800000161c7808 */ /* 0x000fe40006800000 */
[----:B------:R-:W-:Y:S02]  /*10c10*/  FSEL R120, R19, -INF , !P3 ;  /* 0xff80000013787808 */ /* 0x000fe40005800000 */
[----:B------:R-:W-:Y:S01]  /*10c20*/  FSEL R27, R12, -INF , !P2 ;  /* 0xff8000000c1b7808 */ /* 0x000fe20005000000 */
[----:B------:R-:W-:Y:S01]  /*10c30*/  VIADD R12, R0, 0xffffffb9 ;  /* 0xffffffb9000c7836 */ /* 0x000fe20000000000 */
[----:B------:R-:W-:-:S02]  /*10c40*/  ISETP.GE.AND P5, PT, R24, R151, PT ;  /* 0x000000971800720c */ /* 0x000fc40003fa6270 */
[C---:B------:R-:W-:Y:S02]  /*10c50*/  ISETP.GE.AND P3, PT, R2.reuse, R151, PT ;  /* 0x000000970200720c */ /* 0x040fe40003f66270 */
[-C--:B------:R-:W-:Y:S01]  /*10c60*/  ISETP.GE.AND P2, PT, R2, R162.reuse, PT ;  /* 0x000000a20200720c */ /* 0x080fe20003f46270 */
[----:B------:R-:W-:Y:S01]  /*10c70*/  VIADD R2, R0, 0xffffffb8 ;  /* 0xffffffb800027836 */ /* 0x000fe20000000000 */
[----:B------:R-:W-:Y:S02]  /*10c80*/  FSEL R25, R17, -INF , !P5 ;  /* 0xff80000011197808 */ /* 0x000fe40006800000 */
[----:B------:R-:W-:Y:S02]  /*10c90*/  FSEL R24, R18, -INF , !P4 ;  /* 0xff80000012187808 */ /* 0x000fe40006000000 */
[----:B------:R-:W-:Y:S02]  /*10ca0*/  ISETP.GE.AND P5, PT, R20, R162, PT ;  /* 0x000000a21400720c */ /* 0x000fe40003fa6270 */
[----:B------:R-:W-:Y:S01]  /*10cb0*/  FSEL R67, R8, -INF , !P3 ;  /* 0xff80000008437808 */ /* 0x000fe20005800000 */
[----:B------:R-:W-:Y:S01]  /*10cc0*/  VIADD R8, R0, 0xffffffc1 ;  /* 0xffffffc100087836 */ /* 0x000fe20000000000 */
[----:B------:R-:W-:-:S02]  /*10cd0*/  FSEL R126, R10, -INF , !P2 ;  /* 0xff8000000a7e7808 */ /* 0x000fc40005000000 */
[-C--:B------:R-:W-:Y:S02]  /*10ce0*/  ISETP.GE.AND P4, PT, R20, R151.reuse, PT ;  /* 0x000000971400720c */ /* 0x080fe40003f86270 */
[----:B------:R-:W-:Y:S02]  /*10cf0*/  ISETP.GE.AND P3, PT, R2, R162, PT ;  /* 0x000000a20200720c */ /* 0x000fe40003f66270 */
[-C--:B------:R-:W-:Y:S02]  /*10d00*/  ISETP.GE.AND P2, PT, R12, R151.reuse, PT ;  /* 0x000000970c00720c */ /* 0x080fe40003f46270 */
[----:B------:R-:W-:Y:S02]  /*10d10*/  FSEL R20, R14, -INF , !P1 ;  /* 0xff8000000e147808 */ /* 0x000fe40004800000 */
[----:B------:R-:W-:Y:S02]  /*10d20*/  ISETP.GE.AND P1, PT, R16, R151, PT ;  /* 0x000000971000720c */ /* 0x000fe40003f26270 */
[----:B------:R-:W-:-:S02]  /*10d30*/  FSEL R22, R15, -INF , !P5 ;  /* 0xff8000000f167808 */ /* 0x000fc40006800000 */
[----:B------:R-:W-:Y:S02]  /*10d40*/  FSEL R21, R13, -INF , !P4 ;  /* 0xff8000000d157808 */ /* 0x000fe40006000000 */
[-C--:B------:R-:W-:Y:S01]  /*10d50*/  ISETP.GE.AND P5, PT, R2, R151.reuse, PT ;  /* 0x000000970200720c */ /* 0x080fe20003fa6270 */
[----:B------:R-:W-:Y:S01]  /*10d60*/  VIADD R2, R0, 0xffffffc0 ;  /* 0xffffffc000027836 */ /* 0x000fe20000000000 */
[----:B------:R-:W-:Y:S01]  /*10d70*/  FSEL R136, R6, -INF , !P3 ;  /* 0xff80000006887808 */ /* 0x000fe20005800000 */
[C---:B------:R-:W-:Y:S01]  /*10d80*/  VIADD R6, R0.reuse, 0xffffffe9 ;  /* 0xffffffe900067836 */ /* 0x040fe20000000000 */
[----:B------:R-:W-:Y:S01]  /*10d90*/  FSEL R143, R5, -INF , !P2 ;  /* 0xff800000058f7808 */ /* 0x000fe20005000000 */
[----:B------:R-:W-:Y:S01]  /*10da0*/  VIADD R5, R0, 0xfffffff0 ;  /* 0xfffffff000057836 */ /* 0x000fe20000000000 */
[-C--:B------:R-:W-:Y:S02]  /*10db0*/  ISETP.GE.AND P4, PT, R16, R162.reuse, PT ;  /* 0x000000a21000720c */ /* 0x080fe40003f86270 */
[C---:B------:R-:W-:Y:S01]  /*10dc0*/  ISETP.GE.AND P3, PT, R8.reuse, R151, PT ;  /* 0x000000970800720c */ /* 0x040fe20003f66270 */
[----:B------:R-:W-:Y:S01]  /*10dd0*/  LDSM.16.MT88.4 R16, [R146+0xb400] ;  /* 0x00b400009210783b */ /* 0x000fe20000004200 */
[----:B------:R-:W-:-:S02]  /*10de0*/  ISETP.GE.AND P2, PT, R8, R162, PT ;  /* 0x000000a20800720c */ /* 0x000fc40003f46270 */
[----:B------:R-:W-:Y:S02]  /*10df0*/  FSEL R123, R9, -INF , !P1 ;  /* 0xff800000097b7808 */ /* 0x000fe40004800000 */
[----:B------:R-:W-:Y:S02]  /*10e00*/  FMNMX3.FTZ R8, R39, R37, R43, !PT ;  /* 0x0000002527087276 */ /* 0x000fe4000781002b */
[----:B------:R-:W-:Y:S02]  /*10e10*/  ISETP.GE.AND P1, PT, R12, R162, PT ;  /* 0x000000a20c00720c */ /* 0x000fe40003f26270 */
[----:B------:R-:W-:Y:S01]  /*10e20*/  FSEL R124, R11, -INF , !P4 ;  /* 0xff8000000b7c7808 */ /* 0x000fe20006000000 */
[----:B------:R-:W-:Y:S01]  /*10e30*/  LDSM.16.MT88.4 R12, [R146+0x9400] ;  /* 0x00940000920c783b */ /* 0x000fe20000004200 */
[----:B------:R-:W-:Y:S01]  /*10e40*/  FSEL R125, R4, -INF , !P5 ;  /* 0xff800000047d7808 */ /* 0x000fe20006800000 */
[----:B------:R-:W-:Y:S01]  /*10e50*/  VIADD R4, R0, 0xffffffc9 ;  /* 0xffffffc900047836 */ /* 0x000fe20000000000 */
[----:B------:R-:W-:-:S02]  /*10e60*/  ISETP.GE.AND P4, PT, R2, R151, PT ;  /* 0x000000970200720c */ /* 0x000fc40003f86270 */
[----:B------:R-:W-:Y:S01]  /*10e70*/  ISETP.GE.AND P5, PT, R2, R162, PT ;  /* 0x000000a20200720c */ /* 0x000fe20003fa6270 */
[----:B------:R-:W-:Y:S01]  /*10e80*/  VIADD R2, R0, 0xffffffc8 ;  /* 0xffffffc800027836 */ /* 0x000fe20000000000 */
[----:B------:R-:W-:Y:S02]  /*10e90*/  FMNMX3.FTZ R8, R8, R41, R35, !PT ;  /* 0x0000002908087276 */ /* 0x000fe40007810023 */
[----:B------:R-:W-:Y:S02]  /*10ea0*/  FSEL R138, R7, -INF , !P1 ;  /* 0xff800000078a7808 */ /* 0x000fe40004800000 */
[----:B------:R-:W-:Y:S02]  /*10eb0*/  FMNMX3.FTZ R7, R40, R38, R36, !PT ;  /* 0x0000002628077276 */ /* 0x000fe40007810024 */
[----:B------:R-:W-:Y:S02]  /*10ec0*/  FMNMX3.FTZ R8, R8, R33, R31, !PT ;  /* 0x0000002108087276 */ /* 0x000fe4000781001f */
[----:B------:R-:W-:-:S02]  /*10ed0*/  FSEL R135, R112, -INF , !P4 ;  /* 0xff80000070877808 */ /* 0x000fc40006000000 */
[C---:B------:R-:W-:Y:S02]  /*10ee0*/  ISETP.GE.AND P1, PT, R2.reuse, R151, PT ;  /* 0x000000970200720c */ /* 0x040fe40003f26270 */
[----:B------:R-:W-:Y:S01]  /*10ef0*/  ISETP.GE.AND P4, PT, R2, R162, PT ;  /* 0x000000a20200720c */ /* 0x000fe20003f86270 */
[----:B------:R-:W-:Y:S01]  /*10f00*/  VIADD R2, R0, 0xffffffd0 ;  /* 0xffffffd000027836 */ /* 0x000fe20000000000 */
[----:B------:R-:W-:Y:S02]  /*10f10*/  FMNMX3.FTZ R7, R7, R34, R32, !PT ;  /* 0x0000002207077276 */ /* 0x000fe40007810020 */
[----:B------:R-:W-:Y:S02]  /*10f20*/  FMNMX3.FTZ R8, R8, R29, R23, !PT ;  /* 0x0000001d08087276 */ /* 0x000fe40007810017 */
[----:B------:R-:W-:Y:S02]  /*10f30*/  FMNMX3.FTZ R7, R7, R30, R28, !PT ;  /* 0x0000001e07077276 */ /* 0x000fe4000781001c */
[----:B------:R-:W-:-:S02]  /*10f40*/  FSEL R166, R115, -INF , !P2 ;  /* 0xff80000073a67808 */ /* 0x000fc40005000000 */
[----:B------:R-:W-:Y:S02]  /*10f50*/  FSEL R141, R108, -INF , !P1 ;  /* 0xff8000006c8d7808 */ /* 0x000fe40004800000 */
[----:B------:R-:W-:Y:S02]  /*10f60*/  FSEL R142, R114, -INF , !P5 ;  /* 0xff800000728e7808 */ /* 0x000fe40006800000 */
[----:B------:R-:W-:Y:S02]  /*10f70*/  FSEL R139, R113, -INF , !P3 ;  /* 0xff800000718b7808 */ /* 0x000fe40005800000 */
[C---:B------:R-:W-:Y:S02]  /*10f80*/  ISETP.GE.AND P2, PT, R2.reuse, R151, PT ;  /* 0x000000970200720c */ /* 0x040fe40003f46270 */
[----:B------:R-:W-:Y:S01]  /*10f90*/  ISETP.GE.AND P1, PT, R2, R162, PT ;  /* 0x000000a20200720c */ /* 0x000fe20003f26270 */
[----:B------:R-:W-:Y:S01]  /*10fa0*/  VIADD R2, R0, 0xffffffd8 ;  /* 0xffffffd800027836 */ /* 0x000fe20000000000 */
[----:B------:R-:W-:-:S02]  /*10fb0*/  FMNMX3.FTZ R8, R8, R25, R27, !PT ;  /* 0x0000001908087276 */ /* 0x000fc4000781001b */
[C---:B------:R-:W-:Y:S02]  /*10fc0*/  ISETP.GE.AND P5, PT, R4.reuse, R151, PT ;  /* 0x000000970400720c */ /* 0x040fe40003fa6270 */
[----:B------:R-:W-:Y:S01]  /*10fd0*/  ISETP.GE.AND P3, PT, R4, R162, PT ;  /* 0x000000a20400720c */ /* 0x000fe20003f66270 */
[----:B------:R-:W-:Y:S01]  /*10fe0*/  VIADD R4, R0, 0xffffffd1 ;  /* 0xffffffd100047836 */ /* 0x000fe20000000000 */
[----:B------:R-:W-:Y:S02]  /*10ff0*/  FMNMX3.FTZ R7, R7, R26, R24, !PT ;  /* 0x0000001a07077276 */ /* 0x000fe40007810018 */
[----:B------:R-:W-:Y:S02]  /*11000*/  FMNMX3.FTZ R8, R8, R21, R67, !PT ;  /* 0x0000001508087276 */ /* 0x000fe40007810043 */
[----:B------:R-:W-:Y:S02]  /*11010*/  FSEL R164, R111, -INF , !P3 ;  /* 0xff8000006fa47808 */ /* 0x000fe40005800000 */
[----:B------:R-:W-:-:S02]  /*11020*/  FSEL R127, R104, -INF , !P2 ;  /* 0xff800000687f7808 */ /* 0x000fc40005000000 */
[----:B------:R-:W-:Y:S02]  /*11030*/  FSEL R140, R110, -INF , !P4 ;  /* 0xff8000006e8c7808 */ /* 0x000fe40006000000 */
[----:B------:R-:W-:Y:S02]  /*11040*/  FSEL R137, R109, -INF , !P5 ;  /* 0xff8000006d897808 */ /* 0x000fe40006800000 */
[CC--:B------:R-:W-:Y:S01]  /*11050*/  ISETP.GE.AND P3, PT, R2.reuse, R151.reuse, PT ;  /* 0x000000970200720c */ /* 0x0c0fe20003f66270 */
[----:B------:R-:W-:Y:S01]  /*11060*/  LDSM.16.MT88.4 R108, [R146+0xd000] ;  /* 0x00d00000926c783b */ /* 0x000fe20000004200 */
[----:B------:R-:W-:Y:S01]  /*11070*/  ISETP.GE.AND P2, PT, R2, R162, PT ;  /* 0x000000a20200720c */ /* 0x000fe20003f46270 */
[----:B------:R-:W-:Y:S01]  /*11080*/  VIADD R2, R0, 0xffffffe0 ;  /* 0xffffffe000027836 */ /* 0x000fe20000000000 */
[----:B------:R-:W-:Y:S02]  /*11090*/  FMNMX3.FTZ R7, R7, R120, R20, !PT ;  /* 0x0000007807077276 */ /* 0x000fe40007810014 */
[----:B------:R-:W-:-:S02]  /*110a0*/  ISETP.GE.AND P4, PT, R4, R151, PT ;  /* 0x000000970400720c */ /* 0x000fc40003f86270 */
[----:B------:R-:W-:Y:S01]  /*110b0*/  ISETP.GE.AND P5, PT, R4, R162, PT ;  /* 0x000000a20400720c */ /* 0x000fe20003fa6270 */
[----:B------:R-:W-:Y:S01]  /*110c0*/  VIADD R4, R0, 0xffffffd9 ;  /* 0xffffffd900047836 */ /* 0x000fe20000000000 */
[----:B------:R-:W-:Y:S02]  /*110d0*/  FMNMX3.FTZ R8, R8, R123, R125, !PT ;  /* 0x0000007b08087276 */ /* 0x000fe4000781007d */
[----:B------:R-:W-:Y:S02]  /*110e0*/  FMNMX3.FTZ R7, R7, R22, R126, !PT ;  /* 0x0000001607077276 */ /* 0x000fe4000781007e */
[----:B------:R-:W-:Y:S02]  /*110f0*/  FSEL R132, R107, -INF , !P5 ;  /* 0xff8000006b847808 */ /* 0x000fe40006800000 */
[----:B------:R-:W-:Y:S02]  /*11100*/  FSEL R131, R100, -INF , !P3 ;  /* 0xff80000064837808 */ /* 0x000fe40005800000 */
[----:B------:R-:W-:-:S02]  /*11110*/  FSEL R129, R105, -INF , !P4 ;  /* 0xff80000069817808 */ /* 0x000fc40006000000 */
[C---:B------:R-:W-:Y:S02]  /*11120*/  ISETP.GE.AND P5, PT, R2.reuse, R151, PT ;  /* 0x000000970200720c */ /* 0x040fe40003fa6270 */
[-C--:B------:R-:W-:Y:S01]  /*11130*/  ISETP.GE.AND P3, PT, R2, R162.reuse, PT ;  /* 0x000000a20200720c */ /* 0x080fe20003f66270 */
[----:B------:R-:W-:Y:S01]  /*11140*/  VIADD R2, R0, 0xffffffe8 ;  /* 0xffffffe800027836 */ /* 0x000fe20000000000 */
[----:B------:R-:W-:Y:S02]  /*11150*/  FMNMX3.FTZ R8, R8, R143, R135, !PT ;  /* 0x0000008f08087276 */ /* 0x000fe40007810087 */
[----:B------:R-:W-:Y:S02]  /*11160*/  ISETP.GE.AND P4, PT, R4, R162, PT ;  /* 0x000000a20400720c */ /* 0x000fe40003f86270 */
[----:B------:R-:W-:Y:S02]  /*11170*/  FMNMX3.FTZ R7, R7, R124, R136, !PT ;  /* 0x0000007c07077276 */ /* 0x000fe40007810088 */
[----:B------:R-:W-:-:S02]  /*11180*/  FSEL R134, R106, -INF , !P1 ;  /* 0xff8000006a867808 */ /* 0x000fc40004800000 */
[----:B------:R-:W-:Y:S02]  /*11190*/  FMNMX3.FTZ R8, R8, R139, R141, !PT ;  /* 0x0000008b08087276 */ /* 0x000fe4000781008d */
[-C--:B------:R-:W-:Y:S01]  /*111a0*/  ISETP.GE.AND P1, PT, R4, R151.reuse, PT ;  /* 0x000000970400720c */ /* 0x080fe20003f26270 */
[----:B------:R-:W-:Y:S01]  /*111b0*/  VIADD R4, R0, 0xffffffe1 ;  /* 0xffffffe100047836 */ /* 0x000fe20000000000 */
[----:B------:R-:W-:Y:S02]  /*111c0*/  FSEL R128, R103, -INF , !P4 ;  /* 0xff80000067807808 */ /* 0x000fe40006000000 */
[----:B------:R-:W-:Y:S02]  /*111d0*/  FSEL R65, R96, -INF , !P5 ;  /* 0xff80000060417808 */ /* 0x000fe40006800000 */
[C---:B------:R-:W-:Y:S02]  /*111e0*/  ISETP.GE.AND P4, PT, R2.reuse, R151, PT ;  /* 0x000000970200720c */ /* 0x040fe40003f86270 */
[----:B------:R-:W-:Y:S01]  /*111f0*/  ISETP.GE.AND P5, PT, R2, R162, PT ;  /* 0x000000a20200720c */ /* 0x000fe20003fa6270 */
[----:B------:R-:W-:Y:S01]  /*11200*/  VIADD R2, R0, 0xfffffff8 ;  /* 0xfffffff800027836 */ /* 0x000fe20000000000 */
[----:B------:R-:W-:-:S02]  /*11210*/  FSEL R66, R98, -INF , !P3 ;  /* 0xff80000062427808 */ /* 0x000fc40005800000 */
[----:B------:R-:W-:Y:S02]  /*11220*/  FMNMX3.FTZ R7, R7, R138, R142, !PT ;  /* 0x0000008a07077276 */ /* 0x000fe4000781008e */
[----:B------:R-:W-:Y:S02]  /*11230*/  ISETP.GE.AND P3, PT, R6, R151, PT ;  /* 0x000000970600720c */ /* 0x000fe40003f66270 */
[----:B------:R-:W-:Y:S02]  /*11240*/  FMNMX3.FTZ R8, R8, R137, R127, !PT ;  /* 0x0000008908087276 */ /* 0x000fe4000781007f */
[----:B------:R-:W-:Y:S02]  /*11250*/  FSEL R130, R102, -INF , !P2 ;  /* 0xff80000066827808 */ /* 0x000fe40005000000 */
[----:B------:R-:W-:Y:S02]  /*11260*/  FSEL R133, R101, -INF , !P1 ;  /* 0xff80000065857808 */ /* 0x000fe40004800000 */
[----:B------:R-:W-:-:S02]  /*11270*/  FMNMX3.FTZ R7, R7, R166, R140, !PT ;  /* 0x000000a607077276 */ /* 0x000fc4000781008c */
[C---:B------:R-:W-:Y:S02]  /*11280*/  ISETP.GE.AND P2, PT, R4.reuse, R151, PT ;  /* 0x000000970400720c */ /* 0x040fe40003f46270 */
[----:B------:R-:W-:Y:S01]  /*11290*/  ISETP.GE.AND P1, PT, R4, R162, PT ;  /* 0x000000a20400720c */ /* 0x000fe20003f26270 */
[C---:B------:R-:W-:Y:S01]  /*112a0*/  VIADD R4, R0.reuse, 0xfffffff1 ;  /* 0xfffffff100047836 */ /* 0x040fe20000000000 */
[----:B------:R-:W-:Y:S01]  /*112b0*/  FSEL R57, R93, -INF , !P3 ;  /* 0xff8000005d397808 */ /* 0x000fe20005800000 */
[----:B------:R-:W-:Y:S01]  /*112c0*/  VIADD R0, R0, 0xfffffff9 ;  /* 0xfffffff900007836 */ /* 0x000fe20000000000 */
[----:B------:R-:W-:Y:S02]  /*112d0*/  FMNMX3.FTZ R8, R8, R129, R131, !PT ;  /* 0x0000008108087276 */ /* 0x000fe40007810083 */
[----:B------:R-:W-:Y:S02]  /*112e0*/  ISETP.GE.AND P3, PT, R2, R151, PT ;  /* 0x000000970200720c */ /* 0x000fe40003f66270 */
[----:B------:R-:W-:-:S02]  /*112f0*/  FMNMX3.FTZ R7, R7, R164, R134, !PT ;  /* 0x000000a407077276 */ /* 0x000fc40007810086 */
[----:B------:R-:W-:Y:S02]  /*11300*/  FSEL R63, R97, -INF , !P2 ;  /* 0xff800000613f7808 */ /* 0x000fe40005000000 */
[----:B------:R-:W-:Y:S02]  /*11310*/  ISETP.GE.AND P2, PT, R5, R151, PT ;  /* 0x000000970500720c */ /* 0x000fe40003f46270 */
[----:B------:R-:W-:Y:S02]  /*11320*/  FSEL R59, R92, -INF , !P4 ;  /* 0xff8000005c3b7808 */ /* 0x000fe40006000000 */
[----:B------:R-:W-:Y:S02]  /*11330*/  FMNMX3.FTZ R8, R8, R133, R65, !PT ;  /* 0x0000008508087276 */ /* 0x000fe40007810041 */
[----:B------:R-:W-:Y:S02]  /*11340*/  FSEL R51, R84, -INF , !P3 ;  /* 0xff80000054337808 */ /* 0x000fe40005800000 */
[----:B------:R-:W-:-:S02]  /*11350*/  ISETP.GE.AND P4, PT, R4, R151, PT ;  /* 0x000000970400720c */ /* 0x000fc40003f86270 */
[----:B------:R-:W-:Y:S02]  /*11360*/  ISETP.GE.AND P3, PT, R5, R162, PT ;  /* 0x000000a20500720c */ /* 0x000fe40003f66270 */
[----:B------:R-:W-:Y:S02]  /*11370*/  FMNMX3.FTZ R5, R7, R132, R130, !PT ;  /* 0x0000008407057276 */ /* 0x000fe40007810082 */
[----:B------:R-:W-:Y:S02]  /*11380*/  FSEL R55, R88, -INF , !P2 ;  /* 0xff80000058377808 */ /* 0x000fe40005000000 */
[----:B------:R-:W-:Y:S02]  /*11390*/  FMNMX3.FTZ R8, R8, R63, R59, !PT ;  /* 0x0000003f08087276 */ /* 0x000fe4000781003b */
[----:B------:R-:W-:Y:S02]  /*113a0*/  ISETP.GE.AND P2, PT, R0, R151, PT ;  /* 0x000000970000720c */ /* 0x000fe40003f46270 */
[----:B------:R-:W-:-:S02]  /*113b0*/  FSEL R53, R89, -INF , !P4 ;  /* 0xff80000059357808 */ /* 0x000fc40006000000 */
[----:B------:R-:W-:Y:S02]  /*113c0*/  ISETP.GE.AND P4, PT, R6, R162, PT ;  /* 0x000000a20600720c */ /* 0x000fe40003f86270 */
[----:B------:R-:W-:Y:S02]  /*113d0*/  FSEL R64, R99, -INF , !P1 ;  /* 0xff80000063407808 */ /* 0x000fe40004800000 */
[----:B------:R-:W-:Y:S02]  /*113e0*/  FSEL R62, R94, -INF , !P5 ;  /* 0xff8000005e3e7808 */ /* 0x000fe40006800000 */
[----:B------:R-:W-:Y:S02]  /*113f0*/  FMNMX3.FTZ R7, R5, R128, R66, !PT ;  /* 0x0000008005077276 */ /* 0x000fe40007810042 */
[----:B------:R-:W-:Y:S02]  /*11400*/  FMNMX3.FTZ R8, R8, R57, R55, !PT ;  /* 0x0000003908087276 */ /* 0x000fe40007810037 */
[----:B------:R-:W-:-:S02]  /*11410*/  FSEL R49, R85, -INF , !P2 ;  /* 0xff80000055317808 */ /* 0x000fc40005000000 */
[-C--:B------:R-:W-:Y:S02]  /*11420*/  ISETP.GE.AND P2, PT, R4, R162.reuse, PT ;  /* 0x000000a20400720c */ /* 0x080fe40003f46270 */
[----:B------:R-:W-:Y:S02]  /*11430*/  ISETP.GE.AND P1, PT, R2, R162, PT ;  /* 0x000000a20200720c */ /* 0x000fe40003f26270 */
[----:B------:R-:W-:Y:S02]  /*11440*/  FSEL R58, R95, -INF , !P4 ;  /* 0xff8000005f3a7808 */ /* 0x000fe40006000000 */
[----:B------:R-:W-:Y:S01]  /*11450*/  FSEL R54, R90, -INF , !P3 ;  /* 0xff8000005a367808 */ /* 0x000fe20005800000 */
[----:B------:R-:W-:Y:S01]  /*11460*/  LDSM.16.MT88.4 R92, [R145+0xb000] ;  /* 0x00b00000915c783b */ /* 0x000fe20000004200 */
[----:B------:R-:W-:Y:S02]  /*11470*/  FMNMX3.FTZ R7, R7, R64, R62, !PT ;  /* 0x0000004007077276 */ /* 0x000fe4000781003e */
[----:B------:R-:W-:-:S02]  /*11480*/  FMNMX3.FTZ R8, R8, R53, R51, !PT ;  /* 0x0000003508087276 */ /* 0x000fc40007810033 */
[----:B------:R-:W-:Y:S02]  /*11490*/  ISETP.GE.AND P3, PT, R0, R162, PT ;  /* 0x000000a20000720c */ /* 0x000fe40003f66270 */
[----:B------:R-:W-:Y:S02]  /*114a0*/  FSEL R52, R91, -INF , !P2 ;  /* 0xff8000005b347808 */ /* 0x000fe40005000000 */
[----:B------:R-:W-:Y:S02]  /*114b0*/  FSEL R50, R86, -INF , !P1 ;  /* 0xff80000056327808 */ /* 0x000fe40004800000 */
[----:B------:R-:W-:Y:S02]  /*114c0*/  FMNMX3.FTZ R7, R7, R58, R54, !PT ;  /* 0x0000003a07077276 */ /* 0x000fe40007810036 */
[----:B------:R-:W-:Y:S02]  /*114d0*/  FMNMX.FTZ R4, R49, R8, !PT ;  /* 0x0000000831047209 */ /* 0x000fe40007810000 */
[----:B------:R-:W-:-:S02]  /*114e0*/  FSEL R48, R87, -INF , !P3 ;  /* 0xff80000057307808 */ /* 0x000fc40005800000 */
[----:B------:R-:W-:Y:S01]  /*114f0*/  FMNMX3.FTZ R7, R7, R52, R50, !PT ;  /* 0x0000003407077276 */ /* 0x000fe20007810032 */
[----:B------:R-:W2:Y:S03]  /*11500*/  SHFL.BFLY PT, R5, R4, 0x2, 0x1f ;  /* 0x0c401f0004057f89 */ /* 0x000ea600000e0000 */
[----:B------:R-:W-:Y:S01]  /*11510*/  FMNMX.FTZ R9, R48, R7, !PT ;  /* 0x0000000730097209 */ /* 0x000fe20007810000 */
[----:B------:R-:W-:Y:S04]  /*11520*/  LDSM.16.MT88.4 R84, [R146+0xb000] ;  /* 0x00b000009254783b */ /* 0x000fe80000004200 */
[----:B------:R-:W3:Y:S01]  /*11530*/  SHFL.BFLY PT, R0, R9, 0x2, 0x1f ;  /* 0x0c401f0009007f89 */ /* 0x000ee200000e0000 */
[----:B--2---:R-:W-:-:S05]  /*11540*/  FMNMX.FTZ R7, R4, R5, !PT ;  /* 0x0000000504077209 */ /* 0x004fca0007810000 */
[----:B------:R-:W2:Y:S01]  /*11550*/  SHFL.BFLY PT, R2, R7, 0x1, 0x1f ;  /* 0x0c201f0007027f89 */ /* 0x000ea200000e0000 */
[----:B---3--:R-:W-:-:S03]  /*11560*/  FMNMX.FTZ R5, R9, R0, !PT ;  /* 0x0000000009057209 */ /* 0x008fc60007810000 */
[----:B------:R-:W-:Y:S04]  /*11570*/  LDSM.16.MT88.4 R8, [R145+0x9400] ;  /* 0x009400009108783b */ /* 0x000fe80000004200 */
[----:B------:R-:W3:Y:S01]  /*11580*/  SHFL.BFLY PT, R0, R5, 0x1, 0x1f ;  /* 0x0c201f0005007f89 */ /* 0x000ee200000e0000 */
[----:B--2---:R-:W-:-:S04]  /*11590*/  FMNMX.FTZ R2, R7, R2, !PT ;  /* 0x0000000207027209 */ /* 0x004fc80007810000 */
[C---:B------:R-:W-:Y:S01]  /*115a0*/  FSETP.NEU.FTZ.AND P1, PT, R2.reuse, -INF , PT ;  /* 0xff8000000200780b */ /* 0x040fe20003f3d000 */
[----:B-1----:R-:W-:Y:S01]  /*115b0*/  FMUL.FTZ R46, R2, UR10 ;  /* 0x0000000a022e7c20 */ /* 0x002fe20008410000 */
[----:B---3--:R-:W-:-:S04]  /*115c0*/  FMNMX.FTZ R0, R5, R0, !PT ;  /* 0x0000000005007209 */ /* 0x008fc80007810000 */
[----:B------:R-:W-:Y:S02]  /*115d0*/  FSEL R46, R46, RZ, P1 ;  /* 0x000000ff2e2e7208 */ /* 0x000fe40000800000 */
[C---:B------:R-:W-:Y:S01]  /*115e0*/  FSETP.NEU.FTZ.AND P1, PT, R0.reuse, -INF , PT ;  /* 0xff8000000000780b */ /* 0x040fe20003f3d000 */
[----:B------:R-:W-:Y:S02]  /*115f0*/  FMUL.FTZ R4, R0, UR10 ;  /* 0x0000000a00047c20 */ /* 0x000fe40008410000 */
[--C-:B------:R-:W-:Y:S01]  /*11600*/  FFMA.FTZ R42, R43, UR10, -R46.reuse ;  /* 0x0000000a2b2a7c23 */ /* 0x100fe2000801082e */
[--C-:B------:R-:W-:Y:S01]  /*11610*/  FFMA.FTZ R47, R39, UR10, -R46.reuse ;  /* 0x0000000a272f7c23 */ /* 0x100fe2000801082e */
[--C-:B------:R-:W-:Y:S01]  /*11620*/  FFMA.FTZ R39, R41, UR10, -R46.reuse ;  /* 0x0000000a29277c23 */ /* 0x100fe2000801082e */
[----:B------:R-:W-:Y:S01]  /*11630*/  FSEL R43, R4, RZ, P1 ;  /* 0x000000ff042b7208 */ /* 0x000fe20000800000 */
[--C-:B------:R-:W-:Y:S01]  /*11640*/  FFMA.FTZ R44, R37, UR10, -R46.reuse ;  /* 0x0000000a252c7c23 */ /* 0x100fe2000801082e */
[----:B------:R-:W1:Y:S01]  /*11650*/  LDSM.16.MT88.4 R4, [R145+0xd000] ;  /* 0x00d000009104783b */ /* 0x000e620000004200 */
        /* <DEDUP_REMOVED lines=25> */
[----:B------:R-:W-:Y:S01]  /*117f0*/  LDSM.16.MT88.4 R20, [R145+0x9800] ;  /* 0x009800009114783b */ /* 0x000fe20000004200 */
[--C-:B------:R-:W-:Y:S01]  /*11800*/  FFMA.FTZ R121, R67, UR10, -R46.reuse ;  /* 0x0000000a43797c23 */ /* 0x100fe2000801082e */
[--C-:B------:R-:W-:Y:S01]  /*11810*/  FFMA.FTZ R123, R126, UR10, -R43.reuse ;  /* 0x0000000a7e7b7c23 */ /* 0x100fe2000801082b */
[--C-:B------:R-:W-:Y:S01]  /*11820*/  FFMA.FTZ R67, R125, UR10, -R46.reuse ;  /* 0x0000000a7d437c23 */ /* 0x100fe2000801082e */
[--C-:B------:R-:W-:Y:S01]  /*11830*/  FFMA.FTZ R126, R124, UR10, -R43.reuse ;  /* 0x0000000a7c7e7c23 */ /* 0x100fe2000801082b */
[--C-:B------:R-:W-:Y:S01]  /*11840*/  FFMA.FTZ R122, R143, UR10, -R46.reuse ;  /* 0x0000000a8f7a7c23 */ /* 0x100fe2000801082e */
[--C-:B------:R-:W-:Y:S01]  /*11850*/  FFMA.FTZ R125, R136, UR10, -R43.reuse ;  /* 0x0000000a887d7c23 */ /* 0x100fe2000801082b */
[----:B------:R-:W-:Y:S01]  /*11860*/  MUFU.EX2 R56, R56 ;  /* 0x0000003800387308 */ /* 0x000fe20000000800 */
[----:B--2---:R-:W-:Y:S01]  /*11870*/  F2FP.F16.F32.PACK_AB R104, R44, R47 ;  /* 0x0000002f2c68723e */ /* 0x004fe200000000ff */
        /* <DEDUP_REMOVED lines=20> */
[----:B------:R-:W-:Y:S01]  /*119c0*/  FFMA.FTZ R166, R49, UR10, -R46 ;  /* 0x0000000a31a67c23 */ /* 0x000fe2000801082e */
[--C-:B------:R-:W-:Y:S01]  /*119d0*/  FFMA.FTZ R165, R48, UR10, -R43.reuse ;  /* 0x0000000a30a57c23 */ /* 0x100fe2000801082b */
[----:B------:R-:W3:Y:S01]  /*119e0*/  MUFU.EX2 R40, R40 ;  /* 0x0000002800287308 */ /* 0x000ee20000000800 */
[----:B--2---:R-:W-:Y:S01]  /*119f0*/  F2FP.F16.F32.PACK_AB R105, R45, R56 ;  /* 0x000000382d69723e */ /* 0x004fe200000000ff */
[--C-:B------:R-:W-:Y:S01]  /*11a00*/  FFMA.FTZ R54, R54, UR10, -R43.reuse ;  /* 0x0000000a36367c23 */ /* 0x100fe2000801082b */
[----:B------:R-:W-:Y:S01]  /*11a10*/  FFMA.FTZ R52, R52, UR10, -R43 ;  /* 0x0000000a34347c23 */ /* 0x000fe2000801082b */
[----:B------:R-:W-:Y:S01]  /*11a20*/  FADD.FTZ R49, R47, R44 ;  /* 0x0000002c2f317221 */ /* 0x000fe20000010000 */
[----:B------:R-:W-:-:S03]  /*11a30*/  FADD.FTZ R56, R56, R45 ;  /* 0x0000002d38387221 */ /* 0x000fc60000010000 */
[----:B------:R-:W-:Y:S01]  /*11a40*/  MUFU.EX2 R38, R38 ;  /* 0x0000002600267308 */ /* 0x000fe20000000800 */
[----:B------:R-:W-:-:S04]  /*11a50*/  FADD.FTZ R42, R42, R49 ;  /* 0x000000312a2a7221 */ /* 0x000fc80000010000 */
[----:B------:R-:W-:-:S03]  /*11a60*/  FADD.FTZ R39, R39, R42 ;  /* 0x0000002a27277221 */ /* 0x000fc60000010000 */
[----:B------:R-:W2:Y:S01]  /*11a70*/  MUFU.EX2 R37, R37 ;  /* 0x0000002500257308 */ /* 0x000ea20000000800 */
[----:B---3--:R-:W-:Y:S01]  /*11a80*/  F2FP.F16.F32.PACK_AB R107, R40, R41 ;  /* 0x00000029286b723e */ /* 0x008fe200000000ff */
[----:B------:R-:W-:-:S04]  /*11a90*/  FADD.FTZ R41, R41, R56 ;  /* 0x0000003829297221 */ /* 0x000fc80000010000 */
[----:B------:R-:W-:Y:S02]  /*11aa0*/  FADD.FTZ R41, R40, R41 ;  /* 0x0000002928297221 */ /* 0x000fe40000010000 */
[----:B------:R-:W-:Y:S01]  /*11ab0*/  MUFU.EX2 R34, R34 ;  /* 0x0000002200227308 */ /* 0x000fe20000000800 */
[C---:B------:R-:W-:Y:S07]  /*11ac0*/  HMMA.16816.F32 R112, R104.reuse, R68, RZ ;  /* 0x000000446870723c */ /* 0x040fee00000018ff */
[----:B------:R-:W-:Y:S01]  /*11ad0*/  MUFU.EX2 R33, R33 ;  /* 0x0000002100217308 */ /* 0x000fe20000000800 */
[C---:B------:R-:W-:Y:S07]  /*11ae0*/  HMMA.16816.F32 R68, R104.reuse, R70, RZ ;  /* 0x000000466844723c */ /* 0x040fee00000018ff */
[----:B------:R-:W-:Y:S01]  /*11af0*/  MUFU.EX2 R36, R36 ;  /* 0x0000002400247308 */ /* 0x000fe20000000800 */
[C---:B------:R-:W-:Y:S07]  /*11b00*/  HMMA.16816.F32 R72, R104.reuse, R76, RZ ;  /* 0x0000004c6848723c */ /* 0x040fee00000018ff */
[----:B------:R-:W3:Y:S01]  /*11b10*/  MUFU.EX2 R35, R35 ;  /* 0x0000002300237308 */ /* 0x000ee20000000800 */
[C---:B------:R-:W-:Y:S07]  /*11b20*/  HMMA.16816.F32 R76, R104.reuse, R78, RZ ;  /* 0x0000004e684c723c */ /* 0x040fee00000018ff */
[----:B------:R-:W-:Y:S01]  /*11b30*/  MUFU.EX2 R32, R32 ;  /* 0x0000002000207308 */ /* 0x000fe20000000800 */
[C---:B------:R-:W-:Y:S07]  /*11b40*/  HMMA.16816.F32 R80, R104.reuse, R84, RZ ;  /* 0x000000546850723c */ /* 0x040fee00000018ff */
[----:B------:R-:W4:Y:S01]  /*11b50*/  MUFU.EX2 R31, R31 ;  /* 0x0000001f001f7308 */ /* 0x000f220000000800 */
[C---:B------:R-:W-:Y:S07]  /*11b60*/  HMMA.16816.F32 R88, R104.reuse, R92, RZ ;  /* 0x0000005c6858723c */ /* 0x040fee00000018ff */
[----:B------:R-:W-:Y:S01]  /*11b70*/  MUFU.EX2 R30, R30 ;  /* 0x0000001e001e7308 */ /* 0x000fe20000000800 */
[C---:B------:R-:W-:Y:S07]  /*11b80*/  HMMA.16816.F32 R96, R104.reuse, R108, RZ ;  /* 0x0000006c6860723c */ /* 0x040fee00000018ff */
[----:B------:R-:W5:Y:S01]  /*11b90*/  MUFU.EX2 R29, R29 ;  /* 0x0000001d001d7308 */ /* 0x000f620000000800 */
[C---:B------:R-:W-:Y:S07]  /*11ba0*/  HMMA.16816.F32 R84, R104.reuse, R86, RZ ;  /* 0x000000566854723c */ /* 0x040fee00000018ff */
[----:B------:R-:W-:Y:S01]  /*11bb0*/  MUFU.EX2 R26, R26 ;  /* 0x0000001a001a7308 */ /* 0x000fe20000000800 */
[C---:B------:R-:W-:Y:S07]  /*11bc0*/  HMMA.16816.F32 R92, R104.reuse, R94, RZ ;  /* 0x0000005e685c723c */ /* 0x040fee00000018ff */
[----:B------:R-:W5:Y:S01]  /*11bd0*/  MUFU.EX2 R25, R25 ;  /* 0x0000001900197308 */ /* 0x000f620000000800 */
[C---:B------:R-:W-:Y:S07]  /*11be0*/  HMMA.16816.F32 R108, R104.reuse, R110, RZ ;  /* 0x0000006e686c723c */ /* 0x040fee00000018ff */
[----:B------:R-:W-:Y:S01]  /*11bf0*/  MUFU.EX2 R28, R28 ;  /* 0x0000001c001c7308 */ /* 0x000fe20000000800 */
[----:B-1----:R-:W-:Y:S01]  /*11c00*/  HMMA.16816.F32 R100, R104, R4, RZ ;  /* 0x000000046864723c */ /* 0x002fe200000018ff */
[----:B--2---:R-:W-:Y:S01]  /*11c10*/  F2FP.F16.F32.PACK_AB R4, R37, R38 ;  /* 0x000000262504723e */ /* 0x004fe200000000ff */
[----:B------:R-:W-:Y:S01]  /*11c20*/  FADD.FTZ R38, R38, R39 ;  /* 0x0000002726267221 */ /* 0x000fe20000010000 */
[----:B---3--:R-:W-:Y:S01]  /*11c30*/  F2FP.F16.F32.PACK_AB R5, R35, R36 ;  /* 0x000000242305723e */ /* 0x008fe200000000ff */
[----:B------:R-:W-:-:S02]  /*11c40*/  FADD.FTZ R36, R36, R41 ;  /* 0x0000002924247221 */ /* 0x000fc40000010000 */
[----:B------:R-:W-:Y:S01]  /*11c50*/  FADD.FTZ R37, R37, R38 ;  /* 0x0000002625257221 */ /* 0x000fe20000010000 */
[----:B------:R-:W1:Y:S01]  /*11c60*/  MUFU.EX2 R27, R27 ;  /* 0x0000001b001b7308 */ /* 0x000e620000000800 */
[----:B------:R-:W-:Y:S01]  /*11c70*/  HMMA.16816.F32 R104, R104, R6, RZ ;  /* 0x000000066868723c */ /* 0x000fe200000018ff */
[----:B------:R-:W-:Y:S01]  /*11c80*/  F2FP.F16.F32.PACK_AB R6, R33, R34 ;  /* 0x000000222106723e */ /* 0x000fe200000000ff */
[----:B------:R-:W-:Y:S01]  /*11c90*/  FADD.FTZ R35, R35, R36 ;  /* 0x0000002423237221 */ /* 0x000fe20000010000 */
[----:B----4-:R-:W-:Y:S01]  /*11ca0*/  F2FP.F16.F32.PACK_AB R7, R31, R32 ;  /* 0x000000201f07723e */ /* 0x010fe200000000ff */
[----:B------:R-:W-:Y:S02]  /*11cb0*/  FADD.FTZ R34, R34, R37 ;  /* 0x0000002522227221 */ /* 0x000fe40000010000 */
[----:B------:R-:W-:Y:S01]  /*11cc0*/  FADD.FTZ R32, R32, R35 ;  /* 0x0000002320207221 */ /* 0x000fe20000010000 */
[----:B------:R-:W-:Y:S01]  /*11cd0*/  MUFU.EX2 R24, R24 ;  /* 0x0000001800187308 */ /* 0x000fe20000000800 */
[----:B------:R-:W-:-:S02]  /*11ce0*/  FADD.FTZ R33, R33, R34 ;  /* 0x0000002221217221 */ /* 0x000fc40000010000 */
[----:B------:R-:W-:Y:S01]  /*11cf0*/  HMMA.16816.F32 R112, R4, R12, R112 ;  /* 0x0000000c0470723c */ /* 0x000fe20000001870 */
[----:B------:R-:W-:-:S04]  /*11d00*/  FADD.FTZ R31, R31, R32 ;  /* 0x000000201f1f7221 */ /* 0x000fc80000010000 */
[----:B------:R-:W2:Y:S03]  /*11d10*/  MUFU.EX2 R3, R3 ;  /* 0x0000000300037308 */ /* 0x000ea60000000800 */
[C---:B------:R-:W-:Y:S01]  /*11d20*/  HMMA.16816.F32 R68, R4.reuse, R14, R68 ;  /* 0x0000000e0444723c */ /* 0x040fe20000001844 */
[----:B------:R-:W3:Y:S04]  /*11d30*/  LDSM.16.MT88.4 R12, [R145+0xb400] ;  /* 0x00b40000910c783b */ /* 0x000ee80000004200 */
[----:B------:R-:W-:Y:S03]  /*11d40*/  MUFU.EX2 R121, R121 ;  /* 0x0000007900797308 */ /* 0x000fe60000000800 */
[C---:B------:R-:W-:Y:S05]  /*11d50*/  HMMA.16816.F32 R72, R4.reuse, R8, R72 ;  /* 0x000000080448723c */ /* 0x040fea0000001848 */
[----:B------:R-:W4:Y:S03]  /*11d60*/  MUFU.EX2 R120, R120 ;  /* 0x0000007800787308 */ /* 0x000f260000000800 */
[C---:B------:R-:W-:Y:S01]  /*11d70*/  HMMA.16816.F32 R76, R4.reuse, R10, R76 ;  /* 0x0000000a044c723c */ /* 0x040fe2000000184c */
[----:B------:R-:W5:Y:S04]  /*11d80*/  LDSM.16.MT88.4 R8, [R146+0xd400] ;  /* 0x00d400009208783b */ /* 0x000f680000004200 */
[----:B------:R-:W-:Y:S03]  /*11d90*/  MUFU.EX2 R67, R67 ;  /* 0x0000004300437308 */ /* 0x000fe60000000800 */
[C---:B------:R-:W-:Y:S05]  /*11da0*/  HMMA.16816.F32 R80, R4.reuse, R16, R80 ;  /* 0x000000100450723c */ /* 0x040fea0000001850 */
[----:B------:R-:W4:Y:S03]  /*11db0*/  MUFU.EX2 R122, R122 ;  /* 0x0000007a007a7308 */ /* 0x000f260000000800 */
[C---:B------:R-:W-:Y:S01]  /*11dc0*/  HMMA.16816.F32 R84, R4.reuse, R18, R84 ;  /* 0x000000120454723c */ /* 0x040fe20000001854 */
[----:B------:R-:W-:Y:S04]  /*11dd0*/  LDSM.16.MT88.4 R16, [R146+0xb800] ;  /* 0x00b800009210783b */ /* 0x000fe80000004200 */
[----:B------:R-:W-:Y:S03]  /*11de0*/  MUFU.EX2 R123, R123 ;  /* 0x0000007b007b7308 */ /* 0x000fe60000000800 */
[C---:B---3--:R-:W-:Y:S05]  /*11df0*/  HMMA.16816.F32 R88, R4.reuse, R12, R88 ;  /* 0x0000000c0458723c */ /* 0x048fea0000001858 */
[----:B------:R-:W3:Y:S03]  /*11e00*/  MUFU.EX2 R126, R126 ;  /* 0x0000007e007e7308 */ /* 0x000ee60000000800 */
[C---:B------:R-:W-:Y:S01]  /*11e10*/  HMMA.16816.F32 R92, R4.reuse, R14, R92 ;  /* 0x0000000e045c723c */ /* 0x040fe2000000185c */
[----:B------:R-:W1:Y:S04]  /*11e20*/  LDSM.16.MT88.4 R12, [R145+0xd400] ;  /* 0x00d40000910c783b */ /* 0x000e680000004200 */
[----:B------:R-:W-:Y:S03]  /*11e30*/  MUFU.EX2 R125, R125 ;  /* 0x0000007d007d7308 */ /* 0x000fe60000000800 */
[C---:B-----5:R-:W-:Y:S05]  /*11e40*/  HMMA.16816.F32 R96, R4.reuse, R8, R96 ;  /* 0x000000080460723c */ /* 0x060fea0000001860 */
[----:B------:R-:W5:Y:S03]  /*11e50*/  MUFU.EX2 R124, R124 ;  /* 0x0000007c007c7308 */ /* 0x000f660000000800 */
[C---:B------:R-:W-:Y:S01]  /*11e60*/  HMMA.16816.F32 R108, R4.reuse, R10, R108 ;  /* 0x0000000a046c723c */ /* 0x040fe2000000186c */
[----:B------:R-:W4:Y:S04]  /*11e70*/  LDSM.16.MT88.4 R8, [R146+0x9800] ;  /* 0x009800009208783b */ /* 0x000f280000004200 */
[----:B------:R-:W-:Y:S08]  /*11e80*/  MUFU.EX2 R136, R136 ;  /* 0x0000008800887308 */ /* 0x000ff00000000800 */
[----:B------:R-:W5:Y:S08]  /*11e90*/  MUFU.EX2 R135, R135 ;  /* 0x0000008700877308 */ /* 0x000f700000000800 */
[----:B------:R-:W-:Y:S01]  /*11ea0*/  MUFU.EX2 R138, R138 ;  /* 0x0000008a008a7308 */ /* 0x000fe20000000800 */
[C---:B-1----:R-:W-:Y:S07]  /*11eb0*/  HMMA.16816.F32 R100, R4.reuse, R12, R100 ;  /* 0x0000000c0464723c */ /* 0x042fee0000001864 */
[----:B------:R-:W1:Y:S01]  /*11ec0*/  MUFU.EX2 R137, R137 ;  /* 0x0000008900897308 */ /* 0x000e620000000800 */
[----:B------:R-:W-:Y:S01]  /*11ed0*/  HMMA.16816.F32 R104, R4, R14, R104 ;  /* 0x0000000e0468723c */ /* 0x000fe20000001868 */
[----:B------:R-:W-:Y:S01]  /*11ee0*/  F2FP.F16.F32.PACK_AB R4, R29, R30 ;  /* 0x0000001e1d04723e */ /* 0x000fe200000000ff */
[----:B------:R-:W3:Y:S01]  /*11ef0*/  LDSM.16.MT88.4 R12, [R145+0xb800] ;  /* 0x00b80000910c783b */ /* 0x000ee20000004200 */
[----:B------:R-:W-:-:S04]  /*11f00*/  F2FP.F16.F32.PACK_AB R6, R25, R26 ;  /* 0x0000001a1906723e */ /* 0x000fc800000000ff */
[----:B------:R-:W-:Y:S01]  /*11f10*/  MUFU.EX2 R139, R139 ;  /* 0x0000008b008b7308 */ /* 0x000fe20000000800 */
[----:B------:R-:W-:Y:S01]  /*11f20*/  F2FP.F16.F32.PACK_AB R5, R27, R28 ;  /* 0x0000001c1b05723e */ /* 0x000fe200000000ff */
[----:B------:R-:W-:Y:S01]  /*11f30*/  FADD.FTZ R30, R30, R33 ;  /* 0x000000211e1e7221 */ /* 0x000fe20000010000 */
[----:B--2---:R-:W-:Y:S01]  /*11f40*/  F2FP.F16.F32.PACK_AB R7, R3, R24 ;  /* 0x000000180307723e */ /* 0x004fe200000000ff */
[----:B------:R-:W-:Y:S02]  /*11f50*/  FADD.FTZ R28, R28, R31 ;  /* 0x0000001f1c1c7221 */ /* 0x000fe40000010000 */
[----:B------:R-:W-:Y:S02]  /*11f60*/  FADD.FTZ R29, R29, R30 ;  /* 0x0000001e1d1d7221 */ /* 0x000fe40000010000 */
[----:B------:R-:W2:Y:S01]  /*11f70*/  MUFU.EX2 R142, R142 ;  /* 0x0000008e008e7308 */ /* 0x000ea20000000800 */
[----:B------:R-:W-:Y:S01]  /*11f80*/  FADD.FTZ R27, R27, R28 ;  /* 0x0000001c1b1b7221 */ /* 0x000fe20000010000 */
[----:B----4-:R-:W-:Y:S01]  /*11f90*/  HMMA.16816.F32 R112, R4, R8, R112 ;  /* 0x000000080470723c */ /* 0x010fe20000001870 */
[----:B------:R-:W-:-:S05]  /*11fa0*/  FADD.FTZ R26, R26, R29 ;  /* 0x0000001d1a1a7221 */ /* 0x000fca0000010000 */
[----:B------:R-:W-:Y:S02]  /*11fb0*/  MUFU.EX2 R141, R141 ;  /* 0x0000008d008d7308 */ /* 0x000fe40000000800 */
[C---:B------:R-:W-:Y:S01]  /*11fc0*/  HMMA.16816.F32 R68, R4.reuse, R10, R68 ;  /* 0x0000000a0444723c */ /* 0x040fe20000001844 */
[----:B------:R-:W4:Y:S05]  /*11fd0*/  LDSM.16.MT88.4 R8, [R146+0xd800] ;  /* 0x00d800009208783b */ /* 0x000f2a0000004200 */
[----:B------:R-:W2:Y:S02]  /*11fe0*/  MUFU.EX2 R140, R140 ;  /* 0x0000008c008c7308 */ /* 0x000ea40000000800 */
[C---:B------:R-:W-:Y:S06]  /*11ff0*/  HMMA.16816.F32 R72, R4.reuse, R20, R72 ;  /* 0x000000140448723c */ /* 0x040fec0000001848 */
        /* <DEDUP_REMOVED lines=9> */
[C---:B------:R-:W-:Y:S06]  /*12090*/  HMMA.16816.F32 R80, R4.reuse, R16, R80 ;  /* 0x000000100450723c */ /* 0x040fec0000001850 */
[----:B------:R-:W-:Y:S02]  /*120a0*/  MUFU.EX2 R64, R64 ;  /* 0x0000004000407308 */ /* 0x000fe40000000800 */
[C---:B----4-:R-:W-:Y:S06]  /*120b0*/  HMMA.16816.F32 R96, R4.reuse, R8, R96 ;  /* 0x000000080460723c */ /* 0x050fec0000001860 */
[----:B------:R-:W-:Y:S02]  /*120c0*/  MUFU.EX2 R62, R62 ;  /* 0x0000003e003e7308 */ /* 0x000fe40000000800 */
[C---:B------:R-:W-:Y:S01]  /*120d0*/  HMMA.16816.F32 R108, R4.reuse, R10, R108 ;  /* 0x0000000a046c723c */ /* 0x040fe2000000186c */
[----:B------:R-:W4:Y:S05]  /*120e0*/  LDSM.16.MT88.4 R8, [R146+0x9c00] ;  /* 0x009c00009208783b */ /* 0x000f2a0000004200 */
[----:B------:R-:W-:Y:S02]  /*120f0*/  MUFU.EX2 R44, R53 ;  /* 0x00000035002c7308 */ /* 0x000fe40000000800 */
[C---:B------:R-:W-:Y:S01]  /*12100*/  HMMA.16816.F32 R84, R4.reuse, R18, R84 ;  /* 0x000000120454723c */ /* 0x040fe20000001854 */
[----:B------:R-:W1:Y:S05]  /*12110*/  LDSM.16.MT88.4 R16, [R146+0xbc00] ;  /* 0x00bc00009210783b */ /* 0x000e6a0000004200 */
[----:B------:R-:W-:Y:S02]  /*12120*/  MUFU.EX2 R166, R166 ;  /* 0x000000a600a67308 */ /* 0x000fe40000000800 */
[C---:B---3--:R-:W-:Y:S06]  /*12130*/  HMMA.16816.F32 R100, R4.reuse, R12, R100 ;  /* 0x0000000c0464723c */ /* 0x048fec0000001864 */
[----:B------:R-:W-:Y:S02]  /*12140*/  MUFU.EX2 R48, R54 ;  /* 0x0000003600307308 */ /* 0x000fe40000000800 */
[----:B------:R-:W-:Y:S01]  /*12150*/  HMMA.16816.F32 R104, R4, R14, R104 ;  /* 0x0000000e0468723c */ /* 0x000fe20000001868 */
[----:B------:R-:W-:Y:S01]  /*12160*/  F2FP.F16.F32.PACK_AB R4, R120, R121 ;  /* 0x000000797804723e */ /* 0x000fe200000000ff */
[----:B------:R-:W3:Y:S01]  /*12170*/  LDSM.16.MT88.4 R12, [R145+0x9c00] ;  /* 0x009c0000910c783b */ /* 0x000ee20000004200 */
[----:B------:R-:W-:-:S02]  /*12180*/  F2FP.F16.F32.PACK_AB R6, R122, R67 ;  /* 0x000000437a06723e */ /* 0x000fc400000000ff */
[----:B------:R-:W-:Y:S01]  /*12190*/  F2FP.F16.F32.PACK_AB R5, R126, R123 ;  /* 0x0000007b7e05723e */ /* 0x000fe200000000ff */
[----:B------:R-:W-:Y:S01]  /*121a0*/  MUFU.EX2 R47, R52 ;  /* 0x00000034002f7308 */ /* 0x000fe20000000800 */
[----:B-----5:R-:W-:-:S07]  /*121b0*/  F2FP.F16.F32.PACK_AB R7, R124, R125 ;  /* 0x0000007d7c07723e */ /* 0x020fce00000000ff */
[----:B------:R-:W-:Y:S01]  /*121c0*/  MUFU.EX2 R165, R165 ;  /* 0x000000a500a57308 */ /* 0x000fe20000000800 */
[C---:B----4-:R-:W-:Y:S08]  /*121d0*/  HMMA.16816.F32 R112, R4.reuse, R8, R112 ;  /* 0x000000080470723c */ /* 0x050ff00000001870 */
[C---:B------:R-:W-:Y:S01]  /*121e0*/  HMMA.16816.F32 R68, R4.reuse, R10, R68 ;  /* 0x0000000a0444723c */ /* 0x040fe20000001844 */
[----:B------:R-:W4:Y:S07]  /*121f0*/  LDSM.16.MT88.4 R8, [R145+0xbc00] ;  /* 0x00bc00009108783b */ /* 0x000f2e0000004200 */
[C---:B-1----:R-:W-:Y:S08]  /*12200*/  HMMA.16816.F32 R80, R4.reuse, R16, R80 ;  /* 0x000000100450723c */ /* 0x042ff00000001850 */
[C---:B------:R-:W-:Y:S01]  /*12210*/  HMMA.16816.F32 R84, R4.reuse, R18, R84 ;  /* 0x000000120454723c */ /* 0x040fe20000001854 */
[----:B------:R-:W-:Y:S07]  /*12220*/  LDSM.16.MT88.4 R16, [R146+0xc000] ;  /* 0x00c000009210783b */ /* 0x000fee0000004200 */
[C---:B---3--:R-:W-:Y:S08]  /*12230*/  HMMA.16816.F32 R72, R4.reuse, R12, R72 ;  /* 0x0000000c0448723c */ /* 0x048ff00000001848 */
[C---:B------:R-:W-:Y:S01]  /*12240*/  HMMA.16816.F32 R76, R4.reuse, R14, R76 ;  /* 0x0000000e044c723c */ /* 0x040fe2000000184c */
[----:B------:R-:W1:Y:S07]  /*12250*/  LDSM.16.MT88.4 R12, [R146+0xdc00] ;  /* 0x00dc0000920c783b */ /* 0x000e6e0000004200 */
[C---:B----4-:R-:W-:Y:S08]  /*12260*/  HMMA.16816.F32 R88, R4.reuse, R8, R88 ;  /* 0x000000080458723c */ /* 0x050ff00000001858 */
[C---:B------:R-:W-:Y:S01]  /*12270*/  HMMA.16816.F32 R92, R4.reuse, R10, R92 ;  /* 0x0000000a045c723c */ /* 0x040fe2000000185c */
[----:B------:R-:W3:Y:S07]  /*12280*/  LDSM.16.MT88.4 R8, [R145+0xdc00] ;  /* 0x00dc00009108783b */ /* 0x000eee0000004200 */
[C---:B-1----:R-:W-:Y:S08]  /*12290*/  HMMA.16816.F32 R96, R4.reuse, R12, R96 ;  /* 0x0000000c0460723c */ /* 0x042ff00000001860 */
[C---:B------:R-:W-:Y:S01]  /*122a0*/  HMMA.16816.F32 R108, R4.reuse, R14, R108 ;  /* 0x0000000e046c723c */ /* 0x040fe2000000186c */
[----:B------:R-:W1:Y:S07]  /*122b0*/  LDSM.16.MT88.4 R12, [R146+0xa000] ;  /* 0x00a00000920c783b */ /* 0x000e6e0000004200 */
[C---:B---3--:R-:W-:Y:S08]  /*122c0*/  HMMA.16816.F32 R100, R4.reuse, R8, R100 ;  /* 0x000000080464723c */ /* 0x048ff00000001864 */
[----:B------:R-:W-:Y:S01]  /*122d0*/  HMMA.16816.F32 R104, R4, R10, R104 ;  /* 0x0000000a0468723c */ /* 0x000fe20000001868 */
[----:B------:R-:W3:Y:S01]  /*122e0*/  LDSM.16.MT88.4 R8, [R145+0xc000] ;  /* 0x00c000009108783b */ /* 0x000ee20000004200 */
[----:B------:R-:W-:-:S02]  /*122f0*/  F2FP.F16.F32.PACK_AB R4, R135, R136 ;  /* 0x000000888704723e */ /* 0x000fc400000000ff */
[----:B------:R-:W-:Y:S02]  /*12300*/  F2FP.F16.F32.PACK_AB R6, R137, R138 ;  /* 0x0000008a8906723e */ /* 0x000fe400000000ff */
[----:B--2---:R-:W-:Y:S02]  /*12310*/  F2FP.F16.F32.PACK_AB R5, R142, R139 ;  /* 0x0000008b8e05723e */ /* 0x004fe400000000ff */
[----:B------:R-:W-:-:S07]  /*12320*/  F2FP.F16.F32.PACK_AB R7, R140, R141 ;  /* 0x0000008d8c07723e */ /* 0x000fce00000000ff */
[C---:B------:R-:W-:Y:S08]  /*12330*/  HMMA.16816.F32 R80, R4.reuse, R16, R80 ;  /* 0x000000100450723c */ /* 0x040ff00000001850 */
[C---:B------:R-:W-:Y:S01]  /*12340*/  HMMA.16816.F32 R84, R4.reuse, R18, R84 ;  /* 0x000000120454723c */ /* 0x040fe20000001854 */
[----:B------:R-:W-:Y:S07]  /*12350*/  LDSM.16.MT88.4 R16, [R146+0xa400] ;  /* 0x00a400009210783b */ /* 0x000fee0000004200 */
[C---:B-1----:R-:W-:Y:S08]  /*12360*/  HMMA.16816.F32 R112, R4.reuse, R12, R112 ;  /* 0x0000000c0470723c */ /* 0x042ff00000001870 */
[C---:B------:R-:W-:Y:S01]  /*12370*/  HMMA.16816.F32 R68, R4.reuse, R14, R68 ;  /* 0x0000000e0444723c */ /* 0x040fe20000001844 */
[----:B------:R-:W1:Y:S07]  /*12380*/  LDSM.16.MT88.4 R12, [R146+0xe000] ;  /* 0x00e00000920c783b */ /* 0x000e6e0000004200 */
[C---:B---3--:R-:W-:Y:S08]  /*12390*/  HMMA.16816.F32 R88, R4.reuse, R8, R88 ;  /* 0x000000080458723c */ /* 0x048ff00000001858 */
[C---:B------:R-:W-:Y:S01]  /*123a0*/  HMMA.16816.F32 R92, R4.reuse, R10, R92 ;  /* 0x0000000a045c723c */ /* 0x040fe2000000185c */
[----:B------:R-:W2:Y:S07]  /*123b0*/  LDSM.16.MT88.4 R8, [R145+0xe000] ;  /* 0x00e000009108783b */ /* 0x000eae0000004200 */
[----:B------:R-:W-:Y:S01]  /*123c0*/  HMMA.16816.F32 R72, R4, R20, R72 ;  /* 0x000000140448723c */ /* 0x000fe20000001848 */
[--C-:B------:R-:W-:Y:S01]  /*123d0*/  FFMA.FTZ R21, R127, UR10, -R46.reuse ;  /* 0x0000000a7f157c23 */ /* 0x100fe2000801082e */
[--C-:B------:R-:W-:Y:S01]  /*123e0*/  FFMA.FTZ R20, R131, UR10, -R46.reuse ;  /* 0x0000000a83147c23 */ /* 0x100fe2000801082e */
[--C-:B------:R-:W-:Y:S01]  /*123f0*/  FFMA.FTZ R127, R134, UR10, -R43.reuse ;  /* 0x0000000a867f7c23 */ /* 0x100fe2000801082b */
[----:B------:R-:W-:Y:S01]  /*12400*/  FFMA.FTZ R134, R57, UR10, -R46 ;  /* 0x0000000a39867c23 */ /* 0x000fe2000801082e */
[----:B------:R-:W-:-:S02]  /*12410*/  FFMA.FTZ R57, R66, UR10, -R43 ;  /* 0x0000000a42397c23 */ /* 0x000fc4000801082b */
[----:B------:R-:W-:Y:S01]  /*12420*/  MUFU.EX2 R21, R21 ;  /* 0x0000001500157308 */ /* 0x000fe20000000800 */
[----:B------:R-:W-:Y:S01]  /*12430*/  HMMA.16816.F32 R76, R4, R22, R76 ;  /* 0x00000016044c723c */ /* 0x000fe2000000184c */
[--C-:B------:R-:W-:Y:S01]  /*12440*/  FFMA.FTZ R22, R129, UR10, -R46.reuse ;  /* 0x0000000a81167c23 */ /* 0x100fe2000801082e */
[--C-:B------:R-:W-:Y:S01]  /*12450*/  FFMA.FTZ R23, R133, UR10, -R46.reuse ;  /* 0x0000000a85177c23 */ /* 0x100fe2000801082e */
[----:B------:R-:W-:Y:S01]  /*12460*/  FFMA.FTZ R129, R130, UR10, -R43 ;  /* 0x0000000a82817c23 */ /* 0x000fe2000801082b */
[----:B------:R-:W-:-:S03]  /*12470*/  FFMA.FTZ R130, R63, UR10, -R46 ;  /* 0x0000000a3f827c23 */ /* 0x000fc6000801082e */
[----:B------:R-:W3:Y:S01]  /*12480*/  MUFU.EX2 R22, R22 ;  /* 0x0000001600167308 */ /* 0x000ee20000000800 */
[C---:B-1----:R-:W-:Y:S07]  /*12490*/  HMMA.16816.F32 R96, R4.reuse, R12, R96 ;  /* 0x0000000c0460723c */ /* 0x042fee0000001860 */
[----:B------:R-:W-:Y:S01]  /*124a0*/  MUFU.EX2 R20, R20 ;  /* 0x0000001400147308 */ /* 0x000fe20000000800 */
[C---:B------:R-:W-:Y:S01]  /*124b0*/  HMMA.16816.F32 R108, R4.reuse, R14, R108 ;  /* 0x0000000e046c723c */ /* 0x040fe2000000186c */
[----:B------:R-:W1:Y:S06]  /*124c0*/  LDSM.16.MT88.4 R12, [R145+0xa400] ;  /* 0x00a40000910c783b */ /* 0x000e6c0000004200 */
[----:B------:R-:W4:Y:S01]  /*124d0*/  MUFU.EX2 R23, R23 ;  /* 0x0000001700177308 */ /* 0x000f220000000800 */
[C---:B--2---:R-:W-:Y:S07]  /*124e0*/  HMMA.16816.F32 R100, R4.reuse, R8, R100 ;  /* 0x000000080464723c */ /* 0x044fee0000001864 */
[----:B------:R-:W2:Y:S01]  /*124f0*/  MUFU.EX2 R127, R127 ;  /* 0x0000007f007f7308 */ /* 0x000ea20000000800 */
[----:B------:R-:W-:Y:S01]  /*12500*/  HMMA.16816.F32 R104, R4, R10, R104 ;  /* 0x0000000a0468723c */ /* 0x000fe20000001868 */
[----:B------:R-:W5:Y:S01]  /*12510*/  LDSM.16.MT88.4 R8, [R146+0xc400] ;  /* 0x00c400009208783b */ /* 0x000f620000004200 */
[----:B---3--:R-:W-:-:S05]  /*12520*/  F2FP.F16.F32.PACK_AB R4, R22, R21 ;  /* 0x000000151604723e */ /* 0x008fca00000000ff */
[----:B------:R-:W3:Y:S01]  /*12530*/  MUFU.EX2 R129, R129 ;  /* 0x0000008100817308 */ /* 0x000ee20000000800 */
[----:B----4-:R-:W-:-:S07]  /*12540*/  F2FP.F16.F32.PACK_AB R6, R23, R20 ;  /* 0x000000141706723e */ /* 0x010fce00000000ff */
[----:B------:R-:W-:Y:S01]  /*12550*/  MUFU.EX2 R130, R130 ;  /* 0x0000008200827308 */ /* 0x000fe20000000800 */
[----:B--2---:R-:W-:-:S07]  /*12560*/  F2FP.F16.F32.PACK_AB R5, R132, R127 ;  /* 0x0000007f8405723e */ /* 0x004fce00000000ff */
[----:B------:R-:W2:Y:S01]  /*12570*/  MUFU.EX2 R134, R134 ;  /* 0x0000008600867308 */ /* 0x000ea20000000800 */
[----:B---3--:R-:W-:-:S07]  /*12580*/  F2FP.F16.F32.PACK_AB R7, R128, R129 ;  /* 0x000000818007723e */ /* 0x008fce00000000ff */
[C---:B------:R-:W-:Y:S01]  /*12590*/  HMMA.16816.F32 R112, R4.reuse, R16, R112 ;  /* 0x000000100470723c */ /* 0x040fe20000001870 */
[----:B------:R-:W3:Y:S07]  /*125a0*/  MUFU.EX2 R57, R57 ;  /* 0x0000003900397308 */ /* 0x000eee0000000800 */
[C---:B------:R-:W-:Y:S01]  /*125b0*/  HMMA.16816.F32 R68, R4.reuse, R18, R68 ;  /* 0x000000120444723c */ /* 0x040fe20000001844 */
[----:B------:R-:W4:Y:S07]  /*125c0*/  LDSM.16.MT88.4 R16, [R145+0xc400] ;  /* 0x00c400009110783b */ /* 0x000f2e0000004200 */
[C---:B-1----:R-:W-:Y:S08]  /*125d0*/  HMMA.16816.F32 R72, R4.reuse, R12, R72 ;  /* 0x0000000c0448723c */ /* 0x042ff00000001848 */
[C---:B------:R-:W-:Y:S01]  /*125e0*/  HMMA.16816.F32 R76, R4.reuse, R14, R76 ;  /* 0x0000000e044c723c */ /* 0x040fe2000000184c */
[----:B------:R-:W1:Y:S07]  /*125f0*/  LDSM.16.MT88.4 R12, [R146+0xe400] ;  /* 0x00e40000920c783b */ /* 0x000e6e0000004200 */
[C---:B-----5:R-:W-:Y:S08]  /*12600*/  HMMA.16816.F32 R80, R4.reuse, R8, R80 ;  /* 0x000000080450723c */ /* 0x060ff00000001850 */
[C---:B------:R-:W-:Y:S01]  /*12610*/  HMMA.16816.F32 R84, R4.reuse, R10, R84 ;  /* 0x0000000a0454723c */ /* 0x040fe20000001854 */
[----:B------:R-:W5:Y:S07]  /*12620*/  LDSM.16.MT88.4 R8, [R145+0xe400] ;  /* 0x00e400009108783b */ /* 0x000f6e0000004200 */
[C---:B----4-:R-:W-:Y:S08]  /*12630*/  HMMA.16816.F32 R88, R4.reuse, R16, R88 ;  /* 0x000000100458723c */ /* 0x050ff00000001858 */
[C---:B------:R-:W-:Y:S01]  /*12640*/  HMMA.16816.F32 R92, R4.reuse, R18, R92 ;  /* 0x00000012045c723c */ /* 0x040fe2000000185c */
[----:B------:R-:W4:Y:S07]  /*12650*/  LDSM.16.MT88.4 R16, [R146+0xa800] ;  /* 0x00a800009210783b */ /* 0x000f2e0000004200 */
[C---:B-1----:R-:W-:Y:S08]  /*12660*/  HMMA.16816.F32 R96, R4.reuse, R12, R96 ;  /* 0x0000000c0460723c */ /* 0x042ff00000001860 */
[C---:B------:R-:W-:Y:S01]  /*12670*/  HMMA.16816.F32 R108, R4.reuse, R14, R108 ;  /* 0x0000000e046c723c */ /* 0x040fe2000000186c */
[----:B------:R-:W1:Y:S07]  /*12680*/  LDSM.16.MT88.4 R12, [R145+0xa800] ;  /* 0x00a80000910c783b */ /* 0x000e6e0000004200 */
[C---:B-----5:R-:W-:Y:S08]  /*12690*/  HMMA.16816.F32 R100, R4.reuse, R8, R100 ;  /* 0x000000080464723c */ /* 0x060ff00000001864 */
[----:B------:R-:W-:Y:S01]  /*126a0*/  HMMA.16816.F32 R104, R4, R10, R104 ;  /* 0x0000000a0468723c */ /* 0x000fe20000001868 */
[--C-:B------:R-:W-:Y:S01]  /*126b0*/  FFMA.FTZ R4, R58, UR10, -R43.reuse ;  /* 0x0000000a3a047c23 */ /* 0x100fe2000801082b */
[----:B------:R-:W-:Y:S01]  /*126c0*/  FFMA.FTZ R58, R55, UR10, -R46 ;  /* 0x0000000a373a7c23 */ /* 0x000fe2000801082e */
[----:B------:R-:W5:Y:S01]  /*126d0*/  LDSM.16.MT88.4 R8, [R146+0xc800] ;  /* 0x00c800009208783b */ /* 0x000f620000004200 */
[----:B--2---:R-:W-:Y:S01]  /*126e0*/  F2FP.F16.F32.PACK_AB R6, R134, R59 ;  /* 0x0000003b8606723e */ /* 0x004fe200000000ff */
[----:B------:R2:W4:Y:S01]  /*126f0*/  MUFU.EX2 R55, R4 ;  /* 0x0000000400377308 */ /* 0x0005220000000800 */
[----:B---3--:R-:W-:Y:S01]  /*12700*/  F2FP.F16.F32.PACK_AB R5, R64, R57 ;  /* 0x000000394005723e */ /* 0x008fe200000000ff */
[----:B------:R-:W-:-:S06]  /*12710*/  FFMA.FTZ R46, R50, UR10, -R43 ;  /* 0x0000000a322e7c23 */ /* 0x000fcc000801082b */
[----:B------:R-:W3:Y:S08]  /*12720*/  MUFU.EX2 R45, R58 ;  /* 0x0000003a002d7308 */ /* 0x000ef00000000800 */
[----:B------:R-:W3:Y:S01]  /*12730*/  MUFU.EX2 R43, R51 ;  /* 0x00000033002b7308 */ /* 0x000ee20000000800 */
[----:B--2---:R-:W-:Y:S02]  /*12740*/  F2FP.F16.F32.PACK_AB R4, R130, R65 ;  /* 0x000000418204723e */ /* 0x004fe400000000ff */
[----:B----4-:R-:W-:-:S05]  /*12750*/  F2FP.F16.F32.PACK_AB R7, R55, R62 ;  /* 0x0000003e3707723e */ /* 0x010fca00000000ff */
[----:B------:R-:W2:Y:S02]  /*12760*/  MUFU.EX2 R46, R46 ;  /* 0x0000002e002e7308 */ /* 0x000ea40000000800 */
[C---:B------:R-:W-:Y:S08]  /*12770*/  HMMA.16816.F32 R112, R4.reuse, R16, R112 ;  /* 0x000000100470723c */ /* 0x040ff00000001870 */
        /* <DEDUP_REMOVED lines=16> */
[----:B---3--:R-:W-:Y:S01]  /*12880*/  F2FP.F16.F32.PACK_AB R4, R44, R45 ;  /* 0x0000002d2c04723e */ /* 0x008fe200000000ff */
[----:B------:R-:W3:Y:S01]  /*12890*/  LDSM.16.MT88.4 R8, [R146+0xcc00] ;  /* 0x00cc00009208783b */ /* 0x000ee20000004200 */
[----:B------:R-:W-:-:S02]  /*128a0*/  F2FP.F16.F32.PACK_AB R6, R166, R43 ;  /* 0x0000002ba606723e */ /* 0x000fc400000000ff */
[----:B------:R-:W-:Y:S02]  /*128b0*/  F2FP.F16.F32.PACK_AB R5, R47, R48 ;  /* 0x000000302f05723e */ /* 0x000fe400000000ff */
[----:B--2---:R-:W-:-:S07]  /*128c0*/  F2FP.F16.F32.PACK_AB R7, R165, R46 ;  /* 0x0000002ea507723e */ /* 0x004fce00000000ff */
[C---:B----4-:R-:W-:Y:S08]  /*128d0*/  HMMA.16816.F32 R112, R4.reuse, R16, R112 ;  /* 0x000000100470723c */ /* 0x050ff00000001870 */
[C---:B------:R-:W-:Y:S01]  /*128e0*/  HMMA.16816.F32 R68, R4.reuse, R18, R68 ;  /* 0x000000120444723c */ /* 0x040fe20000001844 */
[----:B------:R-:W2:Y:S07]  /*128f0*/  LDSM.16.MT88.4 R16, [R145+0xcc00] ;  /* 0x00cc00009110783b */ /* 0x000eae0000004200 */
[----:B-1----:R-:W-:Y:S01]  /*12900*/  HMMA.16816.F32 R72, R4, R12, R72 ;  /* 0x0000000c0448723c */ /* 0x002fe20000001848 */
[----:B------:R-:W-:Y:S01]  /*12910*/  FADD.FTZ R12, R24, R27 ;  /* 0x0000001b180c7221 */ /* 0x000fe20000010000 */
[----:B------:R-:W-:-:S03]  /*12920*/  FADD.FTZ R24, R25, R26 ;  /* 0x0000001a19187221 */ /* 0x000fc60000010000 */
[----:B------:R-:W-:Y:S01]  /*12930*/  FADD.FTZ R26, R3, R12 ;  /* 0x0000000c031a7221 */ /* 0x000fe20000010000 */
[----:B------:R-:W-:Y:S02]  /*12940*/  FADD.FTZ R121, R121, R24 ;  /* 0x0000001879797221 */ /* 0x000fe40000010000 */
[----:B------:R-:W-:Y:S01]  /*12950*/  HMMA.16816.F32 R76, R4, R14, R76 ;  /* 0x0000000e044c723c */ /* 0x000fe2000000184c */
[----:B------:R-:W1:Y:S01]  /*12960*/  LDSM.16.MT88.4 R12, [R146+0xec00] ;  /* 0x00ec0000920c783b */ /* 0x000e620000004200 */
[----:B------:R-:W-:Y:S01]  /*12970*/  FADD.FTZ R123, R123, R26 ;  /* 0x0000001a7b7b7221 */ /* 0x000fe20000010000 */
[----:B------:R-:W-:-:S03]  /*12980*/  FADD.FTZ R120, R120, R121 ;  /* 0x0000007978787221 */ /* 0x000fc60000010000 */
[----:B------:R-:W-:Y:S01]  /*12990*/  FADD.FTZ R126, R126, R123 ;  /* 0x0000007b7e7e7221 */ /* 0x000fe20000010000 */
[----:B------:R-:W-:Y:S01]  /*129a0*/  FADD.FTZ R3, R67, R120 ;  /* 0x0000007843037221 */ /* 0x000fe20000010000 */
[----:B---3--:R-:W-:Y:S02]  /*129b0*/  HMMA.16816.F32 R80, R4, R8, R80 ;  /* 0x000000080450723c */ /* 0x008fe40000001850 */
[----:B------:R-:W-:Y:S01]  /*129c0*/  FADD.FTZ R125, R125, R126 ;  /* 0x0000007e7d7d7221 */ /* 0x000fe20000010000 */
[----:B------:R-:W-:-:S03]  /*129d0*/  FADD.FTZ R3, R122, R3 ;  /* 0x000000037a037221 */ /* 0x000fc60000010000 */
[----:B------:R-:W-:Y:S01]  /*129e0*/  FADD.FTZ R124, R124, R125 ;  /* 0x0000007d7c7c7221 */ /* 0x000fe20000010000 */
[----:B------:R-:W-:Y:S01]  /*129f0*/  FADD.FTZ R136, R136, R3 ;  /* 0x0000000388887221 */ /* 0x000fe20000010000 */
[----:B------:R-:W-:Y:S01]  /*12a00*/  HMMA.16816.F32 R84, R4, R10, R84 ;  /* 0x0000000a0454723c */ /* 0x000fe20000001854 */
[----:B------:R-:W3:Y:S01]  /*12a10*/  LDSM.16.MT88.4 R8, [R145+0xec00] ;  /* 0x00ec00009108783b */ /* 0x000ee20000004200 */
[----:B------:R-:W-:Y:S01]  /*12a20*/  FADD.FTZ R139, R139, R124 ;  /* 0x0000007c8b8b7221 */ /* 0x000fe20000010000 */
[----:B------:R-:W-:-:S03]  /*12a30*/  FADD.FTZ R135, R135, R136 ;  /* 0x0000008887877221 */ /* 0x000fc60000010000 */
[----:B------:R-:W-:Y:S02]  /*12a40*/  FADD.FTZ R142, R142, R139 ;  /* 0x0000008b8e8e7221 */ /* 0x000fe40000010000 */
[----:B--2---:R-:W-:Y:S01]  /*12a50*/  HMMA.16816.F32 R88, R4, R16, R88 ;  /* 0x000000100458723c */ /* 0x004fe20000001858 */
[----:B------:R-:W-:Y:S01]  /*12a60*/  FADD.FTZ R16, R138, R135 ;  /* 0x000000878a107221 */ /* 0x000fe20000010000 */
[----:B------:R-:W-:-:S03]  /*12a70*/  FADD.FTZ R141, R141, R142 ;  /* 0x0000008e8d8d7221 */ /* 0x000fc60000010000 */
[----:B------:R-:W-:Y:S01]  /*12a80*/  FADD.FTZ R16, R137, R16 ;  /* 0x0000001089107221 */ /* 0x000fe20000010000 */
[----:B------:R-:W-:Y:S02]  /*12a90*/  FADD.FTZ R140, R140, R141 ;  /* 0x0000008d8c8c7221 */ /* 0x000fe40000010000 */
[----:B------:R-:W-:Y:S01]  /*12aa0*/  HMMA.16816.F32 R92, R4, R18, R92 ;  /* 0x00000012045c723c */ /* 0x000fe2000000185c */
[----:B------:R-:W-:Y:S01]  /*12ab0*/  FADD.FTZ R3, R21, R16 ;  /* 0x0000001015037221 */ /* 0x000fe20000010000 */
[----:B------:R-:W-:-:S03]  /*12ac0*/  FADD.FTZ R127, R127, R140 ;  /* 0x0000008c7f7f7221 */ /* 0x000fc60000010000 */
[----:B------:R-:W-:Y:S01]  /*12ad0*/  FADD.FTZ R3, R22, R3 ;  /* 0x0000000316037221 */ /* 0x000fe20000010000 */
[----:B------:R-:W-:Y:S02]  /*12ae0*/  FADD.FTZ R132, R132, R127 ;  /* 0x0000007f84847221 */ /* 0x000fe40000010000 */
[----:B-1----:R-:W-:Y:S01]  /*12af0*/  HMMA.16816.F32 R96, R4, R12, R96 ;  /* 0x0000000c0460723c */ /* 0x002fe20000001860 */
        /* <DEDUP_REMOVED lines=9> */
[----:B---3--:R-:W-:Y:S01]  /*12b90*/  HMMA.16816.F32 R100, R4, R8, R100 ;  /* 0x000000080464723c */ /* 0x008fe20000001864 */
        /* <DEDUP_REMOVED lines=8> */
[----:B------:R-:W-:-:S03]  /*12c20*/  FADD.FTZ R47, R47, R48 ;  /* 0x000000302f2f7221 */ /* 0x000fc60000010000 */
[----:B------:R-:W-:Y:S01]  /*12c30*/  FADD.FTZ R43, R43, R44 ;  /* 0x0000002c2b2b7221 */ /* 0x000fe20000010000 */
[----:B------:R-:W-:-:S03]  /*12c40*/  FADD.FTZ R46, R46, R47 ;  /* 0x0000002f2e2e7221 */ /* 0x000fc60000010000 */
[----:B------:R-:W-:Y:S01]  /*12c50*/  FADD.FTZ R166, R166, R43 ;  /* 0x0000002ba6a67221 */ /* 0x000fe20000010000 */
[----:B------:R-:W-:Y:S01]  /*12c60*/  FADD.FTZ R165, R165, R46 ;  /* 0x0000002ea5a57221 */ /* 0x000fe20000010000 */
[----:B------:R-:W-:Y:S06]  /*12c70*/  @!P6 BRA `(.L_x_719) ;  /* 0x00000044003ce947 */ /* 0x000fec0003800000 */
[----:B------:R-:W-:-:S04]  /*12c80*/  DEPBAR.LE SB0, 0x0 ;  /* 0x000080000000791a */ /* 0x000fc80000000000 */
[----:B------:R-:W-:-:S04]  /*12c90*/  UISETP.NE.U32.AND UP0, UPT, UR12, URZ, UPT ;  /* 0x000000ff0c00728c */ /* 0x000fc8000bf05070 */
[----:B------:R-:W-:Y:S01]  /*12ca0*/  UISETP.NE.AND.EX UP0, UPT, UR13, URZ, UPT, UP0 ;  /* 0x000000ff0d00728c */ /* 0x000fe2000bf05300 */
[----:B------:R-:W-:Y:S08]  /*12cb0*/  BAR.SYNC.DEFER_BLOCKING 0x0 ;  /* 0x0000000000007b1d */ /* 0x000ff00000010000 */
[----:B------:R-:W-:Y:S05]  /*12cc0*/  BRA.U !UP0, `(.L_x_720) ;  /* 0x0000000108f87547 */ /* 0x000fea000b800000 */
[----:B------:R-:W1:Y:S01]  /*12cd0*/  LDC R4, c[0x0][0x4f0] ;  /* 0x00013c00ff047b82 */ /* 0x000e620000000800 */
[C---:B------:R-:W-:Y:S01]  /*12ce0*/  IADD3 R5, PT, PT, R60.reuse, -0x100, RZ ;  /* 0xffffff003c057810 */ /* 0x040fe20007ffe0ff */
[----:B------:R-:W-:Y:S01]  /*12cf0*/  VIADD R7, R60, 0xffffff80 ;  /* 0xffffff803c077836 */ /* 0x000fe20000000000 */
[----:B------:R-:W2:Y:S02]  /*12d00*/  LDCU.64 UR8, c[0x0][0x3c0] ;  /* 0x00007800ff0877ac */ /* 0x000ea40008000a00 */
[----:B------:R-:W-:Y:S02]  /*12d10*/  IABS R8, R5 ;  /* 0x0000000500087213 */ /* 0x000fe40000000000 */
[----:B------:R-:W-:Y:S01]  /*12d20*/  IABS R9, R7 ;  /* 0x0000000700097213 */ /* 0x000fe20000000000 */
[----:B------:R-:W3:Y:S01]  /*12d30*/  LDCU.64 UR4, c[0x0][0x3a8] ;  /* 0x00007500ff0477ac */ /* 0x000ee20008000a00 */
[-C--:B-1----:R-:W-:Y:S02]  /*12d40*/  IABS R3, R4.reuse ;  /* 0x0000000400037213 */ /* 0x082fe40000000000 */
[----:B------:R-:W-:-:S02]  /*12d50*/  LOP3.LUT R5, R5, R4, RZ, 0x3c, !PT ;  /* 0x0000000405057212 */ /* 0x000fc400078e3cff */
[----:B------:R-:W1:Y:S01]  /*12d60*/  I2F.RP R6, R3 ;  /* 0x0000000300067306 */ /* 0x000e620000209400 */
[----:B------:R-:W-:Y:S02]  /*12d70*/  LOP3.LUT R7, R7, R4, RZ, 0x3c, !PT ;  /* 0x0000000407077212 */ /* 0x000fe400078e3cff */
[----:B------:R-:W-:Y:S02]  /*12d80*/  ISETP.GE.AND P1, PT, R5, RZ, PT ;  /* 0x000000ff0500720c */ /* 0x000fe40003f26270 */
[----:B------:R-:W-:-:S03]  /*12d90*/  ISETP.GE.AND P3, PT, R7, RZ, PT ;  /* 0x000000ff0700720c */ /* 0x000fc60003f66270 */
        /* <DEDUP_REMOVED lines=31> */
[----:B------:R-:W4:Y:S04]  /*12f90*/  LDG.E R6, desc[UR6][R10.64] ;  /* 0x000000060a067981 */ /* 0x000f28000c1e1900 */
[----:B------:R-:W4:Y:S01]  /*12fa0*/  LDG.E R5, desc[UR6][R8.64] ;  /* 0x0000000608057981 */ /* 0x000f22000c1e1900 */
[----:B------:R-:W-:-:S04]  /*12fb0*/  IMAD.IADD R3, R3, 0x1, -R7 ;  /* 0x0000000103037824 */ /* 0x000fc800078e0a07 */
[----:B------:R-:W-:-:S05]  /*12fc0*/  IMAD R4, R3, R4, -0x80 ;  /* 0xffffff8003047424 */ /* 0x000fca00078e0204 */
[----:B------:R-:W-:-:S05]  /*12fd0*/  SHF.R.S32.HI R3, RZ, 0x1f, R4 ;  /* 0x0000001fff037819 */ /* 0x000fca0000011404 */
[----:B--2---:R-:W-:-:S04]  /*12fe0*/  IMAD R3, R3, UR8, RZ ;  /* 0x0000000803037c24 */ /* 0x004fc8000f8e02ff */
[----:B------:R-:W-:Y:S01]  /*12ff0*/  IMAD R3, R4, UR9, R3 ;  /* 0x0000000904037c24 */ /* 0x000fe2000f8e0203 */
[----:B----4-:R-:W-:Y:S01]  /*13000*/  IADD3 R5, PT, PT, R6, -R5, RZ ;  /* 0x8000000506057210 */ /* 0x010fe20007ffe0ff */
[----:B------:R-:W-:-:S03]  /*13010*/  IMAD.WIDE.U32 R6, R4, UR8, RZ ;  /* 0x0000000804067c25 */ /* 0x000fc6000f8e00ff */
[----:B------:R-:W-:Y:S01]  /*13020*/  SHF.R.S32.HI R4, RZ, 0x1f, R5 ;  /* 0x0000001fff047819 */ /* 0x000fe20000011405 */
[----:B------:R-:W-:-:S04]  /*13030*/  IMAD.IADD R7, R7, 0x1, R3 ;  /* 0x0000000107077824 */ /* 0x000fc800078e0203 */
[----:B---3--:R-:W-:Y:S02]  /*13040*/  IMAD R4, R4, UR4, RZ ;  /* 0x0000000404047c24 */ /* 0x008fe4000f8e02ff */
[----:B------:R-:W-:-:S04]  /*13050*/  IMAD.WIDE.U32 R6, R5, UR4, R6 ;  /* 0x0000000405067c25 */ /* 0x000fc8000f8e0006 */
[----:B------:R-:W-:Y:S01]  /*13060*/  IMAD R4, R5, UR5, R4 ;  /* 0x0000000505047c24 */ /* 0x000fe2000f8e0204 */
[----:B------:R-:W-:-:S04]  /*13070*/  LEA R152, P1, R6, R152, 0x1 ;  /* 0x0000009806987211 */ /* 0x000fc800078208ff */
[----:B------:R-:W-:-:S04]  /*13080*/  IADD3 R4, PT, PT, R7, R4, RZ ;  /* 0x0000000407047210 */ /* 0x000fc80007ffe0ff */
[----:B------:R-:W-:Y:S01]  /*13090*/  LEA.HI.X R153, R6, R153, R4, 0x1, P1 ;  /* 0x0000009906997211 */ /* 0x000fe200008f0c04 */
[----:B------:R-:W-:Y:S06]  /*130a0*/  BRA `(.L_x_721) ;  /* 0x0000000000207947 */ /* 0x000fec0003800000 */
.L_x_720:
[----:B------:R-:W1:Y:S01]  /*130b0*/  LDCU UR8, c[0x0][0x3c0] ;  /* 0x00007800ff0877ac */ /* 0x000e620008000800 */
[----:B------:R-:W-:Y:S02]  /*130c0*/  UMOV UR5, URZ ;  /* 0x000000ff00057c82 */ /* 0x000fe40008000000 */
[----:B------:R-:W-:Y:S01]  /*130d0*/  IADD3 R3, P1, PT, RZ, -UR5, RZ ;  /* 0x80000005ff037c10 */ /* 0x000fe2000ff3e0ff */
[----:B-1----:R-:W-:-:S06]  /*130e0*/  USHF.L.U32 UR4, UR8, 0x7, URZ ;  /* 0x0000000708047899 */ /* 0x002fcc00080006ff */
[----:B------:R-:W-:-:S05]  /*130f0*/  IMAD.X R4, RZ, RZ, ~UR4, P1 ;  /* 0x80000004ff047e24 */ /* 0x000fca00088e06ff */
[----:B------:R-:W-:-:S04]  /*13100*/  SHF.R.S64 R3, R3, 0x1f, R4 ;  /* 0x0000001f03037819 */ /* 0x000fc80000001004 */
[----:B------:R-:W-:-:S04]  /*13110*/  IADD3 R152, P1, PT, R3, R152, RZ ;  /* 0x0000009803987210 */ /* 0x000fc80007f3e0ff */
[----:B------:R-:W-:-:S09]  /*13120*/  LEA.HI.X.SX32 R153, R4, R153, 0x1, P1 ;  /* 0x0000009904997211 */ /* 0x000fd200008f0eff */
.L_x_721:
[----:B------:R-:W1:Y:S01]  /*13130*/  LDCU UR5, c[0x0][0x440] ;  /* 0x00008800ff0577ac */ /* 0x000e620008000800 */
[----:B------:R-:W-:Y:S02]  /*13140*/  IMAD.MOV.U32 R3, RZ, RZ, 0x20 ;  /* 0x00000020ff037424 */ /* 0x000fe400078e00ff */
[C---:B------:R-:W-:Y:S01]  /*13150*/  IMAD.SHL.U32 R60, R144.reuse, 0x2, RZ ;  /* 0x00000002903c7824 */ /* 0x040fe200078e00ff */
[----:B------:R-:W2:Y:S02]  /*13160*/  LDCU UR4, c[0x0][0x3c4] ;  /* 0x00007880ff0477ac */ /* 0x000ea40008000800 */
[----:B------:R-:W-:Y:S01]  /*13170*/  SEL R3, R3, 0xffffffe0, !P0 ;  /* 0xffffffe003037807 */ /* 0x000fe20004000000 */
[----:B------:R-:W-:Y:S01]  /*13180*/  USHF.L.U32 UR9, UR8, 0x6, URZ ;  /* 0x0000000608097899 */ /* 0x000fe200080006ff */
[----:B------:R-:W-:-:S03]  /*13190*/  LOP3.LUT P0, RZ, R144, 0x4, RZ, 0xc0, !PT ;  /* 0x0000000490ff7812 */ /* 0x000fc6000780c0ff */
[--C-:B------:R-:W-:Y:S01]  /*131a0*/  IMAD.IADD R124, R148, 0x1, R3.reuse ;  /* 0x00000001947c7824 */ /* 0x100fe200078e0203 */
[----:B------:R-:W-:Y:S01]  /*131b0*/  LOP3.LUT R60, R60, 0x6, RZ, 0xc0, !PT ;  /* 0x000000063c3c7812 */ /* 0x000fe200078ec0ff */
[----:B------:R-:W-:Y:S01]  /*131c0*/  IMAD.IADD R3, R147, 0x1, R3 ;  /* 0x0000000193037824 */ /* 0x000fe200078e0203 */
[----:B------:R-:W-:-:S03]  /*131d0*/  IADD3 R6, P1, PT, R152, UR9, RZ ;  /* 0x0000000998067c10 */ /* 0x000fc6000ff3e0ff */
[----:B------:R-:W-:Y:S01]  /*131e0*/  IMAD R60, R61, 0x80, R60 ;  /* 0x000000803d3c7824 */ /* 0x000fe200078e023c */
[----:B-1----:R-:W-:Y:S02]  /*131f0*/  ISETP.GE.AND P3, PT, R117, UR5, PT ;  /* 0x0000000575007c0c */ /* 0x002fe4000bf66270 */
[----:B------:R-:W-:Y:S01]  /*13200*/  ISETP.GE.AND P4, PT, R118, UR5, PT ;  /* 0x0000000576007c0c */ /* 0x000fe2000bf86270 */
[----:B------:R-:W-:Y:S01]  /*13210*/  VIADD R62, R60, 0xffffff00 ;  /* 0xffffff003c3e7836 */ /* 0x000fe20000000000 */
[----:B------:R-:W-:Y:S01]  /*13220*/  ISETP.GE.AND P2, PT, R116, UR5, PT ;  /* 0x0000000574007c0c */ /* 0x000fe2000bf46270 */
[----:B--2---:R-:W-:Y:S01]  /*13230*/  USHF.L.U64.HI UR4, UR8, 0x6, UR4 ;  /* 0x0000000608047899 */ /* 0x004fe20008010204 */
[----:B------:R-:W-:Y:S02]  /*13240*/  VIADD R63, R60, 0xffffff01 ;  /* 0xffffff013c3f7836 */ /* 0x000fe40000000000 */
[----:B------:R-:W-:-:S03]  /*13250*/  ISETP.GE.AND P6, PT, R62, R162, PT ;  /* 0x000000a23e00720c */ /* 0x000fc60003fc6270 */
[----:B------:R-:W-:Y:S02]  /*13260*/  IADD3.X R7, PT, PT, R153, UR4, RZ, P1, !PT ;  /* 0x0000000499077c10 */ /* 0x000fe40008ffe4ff */
[----:B------:R-:W-:Y:S01]  /*13270*/  @!P3 IMAD.MOV.U32 R4, RZ, RZ, R152 ;  /* 0x000000ffff04b224 */ /* 0x000fe200078e0098 */
[----:B------:R-:W-:Y:S01]  /*13280*/  IADD3 R10, P1, PT, R6, UR9, RZ ;  /* 0x00000009060a7c10 */ /* 0x000fe2000ff3e0ff */
[----:B------:R-:W-:Y:S01]  /*13290*/  @!P3 IMAD.MOV.U32 R5, RZ, RZ, R153 ;  /* 0x000000ffff05b224 */ /* 0x000fe200078e0099 */
[----:B------:R-:W-:Y:S01]  /*132a0*/  @!PT LDS RZ, [RZ] ;  /* 0x00000000fffff984 */ /* 0x000fe20000000800 */
[----:B------:R-:W-:Y:S01]  /*132b0*/  @!PT LDS RZ, [RZ] ;  /* 0x00000000fffff984 */ /* 0x000fe20000000800 */
[----:B------:R-:W-:Y:S01]  /*132c0*/  @!PT LDS RZ, [RZ] ;  /* 0x00000000fffff984 */ /* 0x000fe20000000800 */
[----:B------:R-:W-:Y:S01]  /*132d0*/  @!P4 LDGSTS.E.BYPASS.LTC128B.128 [R159+0x9000], desc[UR6][R152.64] ;  /* 0x09000000989fcfae */ /* 0x000fe2000b981a06 */
[----:B------:R-:W-:Y:S02]  /*132e0*/  ISETP.GE.AND P5, PT, R63, R151, PT ;  /* 0x000000973f00720c */ /* 0x000fe40003fa6270 */
[----:B------:R-:W-:Y:S01]  /*132f0*/  IADD3.X R11, PT, PT, R7, UR4, RZ, P1, !PT ;  /* 0x00000004070b7c10 */ /* 0x000fe20008ffe4ff */
[----:B------:R-:W-:Y:S01]  /*13300*/  @P4 STS.128 [R159+0x9000], RZ ;  /* 0x009000ff9f004388 */ /* 0x000fe20000000c00 */
[----:B------:R-:W-:-:S03]  /*13310*/  IADD3 R8, P1, PT, R10, UR9, RZ ;  /* 0x000000090a087c10 */ /* 0x000fc6000ff3e0ff */
[----:B------:R-:W-:Y:S01]  /*13320*/  @!PT LDS RZ, [RZ] ;  /* 0x00000000fffff984 */ /* 0x000fe20000000800 */
[----:B------:R-:W-:Y:S01]  /*13330*/  @!PT LDS RZ, [RZ] ;  /* 0x00000000fffff984 */ /* 0x000fe20000000800 */
[----:B------:R-:W-:Y:S01]  /*13340*/  @!PT LDS RZ, [RZ] ;  /* 0x00000000fffff984 */ /* 0x000fe20000000800 */
[----:B------:R-:W-:Y:S01]  /*13350*/  @!P3 LDGSTS.E.BYPASS.LTC128B.128 [R159+0xb000], desc[UR6][R4.64+0x40] ;  /* 0x0b000040049fbfae */ /* 0x000fe2000b981a06 */
[----:B------:R-:W-:Y:S02]  /*13360*/  IADD3.X R9, PT, PT, R11, UR4, RZ, P1, !PT ;  /* 0x000000040b097c10 */ /* 0x000fe40008ffe4ff */
[----:B------:R-:W-:Y:S01]  /*13370*/  ISETP.GE.AND P1, PT, R63, R162, PT ;  /* 0x000000a23f00720c */ /* 0x000fe20003f26270 */
        /* <DEDUP_REMOVED lines=54> */
[----:B------:R-:W5:Y:S04]  /*136e0*/  LDSM.16.M88.4 R44, [R147+0x3c00] ;  /* 0x003c0000932c783b */ /* 0x000f680000000200 */
[----:B-1----:R-:W2:Y:S04]  /*136f0*/  LDSM.16.M88.4 R4, [R147+0x3000] ;  /* 0x003000009304783b */ /* 0x002ea80000000200 */
[----:B------:R-:W1:Y:S04]  /*13700*/  LDSM.16.M88.4 R36, [R147+0x4000] ;  /* 0x004000009324783b */ /* 0x000e680000000200 */
[----:B------:R-:W1:Y:S04]  /*13710*/  LDSM.16.M88.4 R28, [R147+0x4400] ;  /* 0x00440000931c783b */ /* 0x000e680000000200 */
[----:B------:R-:W1:Y:S04]  /*13720*/  LDSM.16.M88.4 R20, [R147+0x4800] ;  /* 0x004800009314783b */ /* 0x000e680000000200 */
[----:B------:R-:W1:Y:S04]  /*13730*/  LDSM.16.M88.4 R140, [R147+0x4c00] ;  /* 0x004c0000938c783b */ /* 0x000e680000000200 */
[----:B------:R-:W-:Y:S04]  /*13740*/  LDSM.16.M88.4 R124, [R124] ;  /* 0x000000007c7c783b */ /* 0x000fe80000000200 */
[----:B------:R-:W1:Y:S04]  /*13750*/  LDSM.16.M88.4 R136, [R3+0x3400] ;  /* 0x003400000388783b */ /* 0x000e680000000200 */
[----:B------:R-:W1:Y:S01]  /*13760*/  LDSM.16.M88.4 R132, [R3+0x3800] ;  /* 0x003800000384783b */ /* 0x000e620000000200 */
[C---:B---3--:R-:W-:Y:S03]  /*13770*/  HMMA.16816.F32 R120, R12.reuse, R64, RZ ;  /* 0x000000400c78723c */ /* 0x048fe600000018ff */
[----:B------:R-:W3:Y:S04]  /*13780*/  LDSM.16.M88.4 R128, [R3+0x3c00] ;  /* 0x003c00000380783b */ /* 0x000ee80000000200 */
[----:B------:R-:W3:Y:S01]  /*13790*/  LDSM.16.M88.4 R168, [R3+0x3000] ;  /* 0x0030000003a8783b */ /* 0x000ee20000000200 */
[C---:B----4-:R-:W-:Y:S03]  /*137a0*/  HMMA.16816.F32 R56, R12.reuse, R52, RZ ;  /* 0x000000340c38723c */ /* 0x050fe600000018ff */
[----:B------:R-:W0:Y:S05]  /*137b0*/  LDGDEPBAR ;  /* 0x00000000000079af */ /* 0x000e2a0000000000 */
[C---:B-----5:R-:W-:Y:S08]  /*137c0*/  HMMA.16816.F32 R48, R12.reuse, R44, RZ ;  /* 0x0000002c0c30723c */ /* 0x060ff000000018ff */
[C---:B------:R-:W-:Y:S08]  /*137d0*/  HMMA.16816.F32 R64, R12.reuse, R66, RZ ;  /* 0x000000420c40723c */ /* 0x040ff000000018ff */
[C---:B------:R-:W-:Y:S08]  /*137e0*/  HMMA.16816.F32 R52, R12.reuse, R54, RZ ;  /* 0x000000360c34723c */ /* 0x040ff000000018ff */
[C---:B------:R-:W-:Y:S08]  /*137f0*/  HMMA.16816.F32 R44, R12.reuse, R46, RZ ;  /* 0x0000002e0c2c723c */ /* 0x040ff000000018ff */
[C---:B--2---:R-:W-:Y:S08]  /*13800*/  HMMA.16816.F32 R8, R12.reuse, R4, RZ ;  /* 0x000000040c08723c */ /* 0x044ff000000018ff */
[C---:B-1----:R-:W-:Y:S08]  /*13810*/  HMMA.16816.F32 R40, R12.reuse, R36, RZ ;  /* 0x000000240c28723c */ /* 0x042ff000000018ff */
        /* <DEDUP_REMOVED lines=9> */
[C---:B------:R-:W-:Y:S08]  /*138b0*/  HMMA.16816.F32 R120, R124.reuse, R136, R120 ;  /* 0x000000887c78723c */ /* 0x040ff00000001878 */
[C---:B------:R-:W-:Y:S01]  /*138c0*/  HMMA.16816.F32 R64, R124.reuse, R138, R64 ;  /* 0x0000008a7c40723c */ /* 0x040fe20000001840 */
[----:B------:R-:W2:Y:S07]  /*138d0*/  LDSM.16.M88.4 R136, [R3+0x4400] ;  /* 0x004400000388783b */ /* 0x000eae0000000200 */
[C---:B------:R-:W-:Y:S08]  /*138e0*/  HMMA.16816.F32 R56, R124.reuse, R132, R56 ;  /* 0x000000847c38723c */ /* 0x040ff00000001838 */
[C---:B------:R-:W-:Y:S01]  /*138f0*/  HMMA.16816.F32 R52, R124.reuse, R134, R52 ;  /* 0x000000867c34723c */ /* 0x040fe20000001834 */
[----:B------:R-:W4:Y:S07]  /*13900*/  LDSM.16.M88.4 R132, [R3+0x4800] ;  /* 0x004800000384783b */ /* 0x000f2e0000000200 */
[C---:B---3--:R-:W-:Y:S08]  /*13910*/  HMMA.16816.F32 R48, R124.reuse, R128, R48 ;  /* 0x000000807c30723c */ /* 0x048ff00000001830 */
[C---:B------:R-:W-:Y:S01]  /*13920*/  HMMA.16816.F32 R44, R124.reuse, R130, R44 ;  /* 0x000000827c2c723c */ /* 0x040fe2000000182c */
[----:B------:R3:W5:Y:S07]  /*13930*/  LDSM.16.M88.4 R128, [R3+0x4c00] ;  /* 0x004c00000380783b */ /* 0x00076e0000000200 */
[C---:B------:R-:W-:Y:S08]  /*13940*/  HMMA.16816.F32 R8, R124.reuse, R168, R8 ;  /* 0x000000a87c08723c */ /* 0x040ff00000001808 */
[C---:B------:R-:W-:Y:S08]  /*13950*/  HMMA.16816.F32 R4, R124.reuse, R170, R4 ;  /* 0x000000aa7c04723c */ /* 0x040ff00000001804 */
[----:B-1----:R-:W-:Y:S01]  /*13960*/  HMMA.16816.F32 R40, R124, R140, R40 ;  /* 0x0000008c7c28723c */ /* 0x002fe20000001828 */
[----:B---3--:R-:W-:-:S05]  /*13970*/  IMAD.MOV.U32 R3, RZ, RZ, 0x20 ;  /* 0x00000020ff037424 */ /* 0x008fca00078e00ff */
[----:B------:R-:W-:Y:S02]  /*13980*/  SEL R3, R3, 0xffffffe0, !P0 ;  /* 0xffffffe003037807 */ /* 0x000fe40004000000 */
[----:B------:R-:W-:Y:S01]  /*13990*/  HMMA.16816.F32 R36, R124, R142, R36 ;  /* 0x0000008e7c24723c */ /* 0x000fe20000001824 */
[----:B------:R-:W-:Y:S01]  /*139a0*/  LDSM.16.M88.4 R140, [R147+0x5000] ;  /* 0x00500000938c783b */ /* 0x000fe20000000200 */
[----:B------:R-:W-:-:S06]  /*139b0*/  LOP3.LUT P0, RZ, R144, 0x4, RZ, 0xc0, !PT ;  /* 0x0000000490ff7812 */ /* 0x000fcc000780c0ff */
[C---:B--2---:R-:W-:Y:S08]  /*139c0*/  HMMA.16816.F32 R32, R124.reuse, R136, R32 ;  /* 0x000000887c20723c */ /* 0x044ff00000001820 */
[C---:B------:R-:W-:Y:S01]  /*139d0*/  HMMA.16816.F32 R28, R124.reuse, R138, R28 ;  /* 0x0000008a7c1c723c */ /* 0x040fe2000000181c */
[----:B------:R-:W-:Y:S07]  /*139e0*/  LDSM.16.M88.4 R136, [R147+0x5400] ;  /* 0x005400009388783b */ /* 0x000fee0000000200 */
[C---:B----4-:R-:W-:Y:S08]  /*139f0*/  HMMA.16816.F32 R24, R124.reuse, R132, R24 ;  /* 0x000000847c18723c */ /* 0x050ff00000001818 */
[C---:B------:R-:W-:Y:S01]  /*13a00*/  HMMA.16816.F32 R20, R124.reuse, R134, R20 ;  /* 0x000000867c14723c */ /* 0x040fe20000001814 */
[----:B------:R-:W-:Y:S07]  /*13a10*/  LDSM.16.M88.4 R132, [R147+0x5800] ;  /* 0x005800009384783b */ /* 0x000fee0000000200 */
[C---:B-----5:R-:W-:Y:S08]  /*13a20*/  HMMA.16816.F32 R16, R124.reuse, R128, R16 ;  /* 0x000000807c10723c */ /* 0x060ff00000001810 */
[----:B------:R-:W-:Y:S01]  /*13a30*/  HMMA.16816.F32 R12, R124, R130, R12 ;  /* 0x000000827c0c723c */ /* 0x000fe2000000180c */
[----:B------:R-:W1:Y:S04]  /*13a40*/  LDSM.16.M88.4 R124, [R148+0x1000] ;  /* 0x00100000947c783b */ /* 0x000e680000000200 */
[----:B------:R-:W2:Y:S03]  /*13a50*/  LDSM.16.M88.4 R128, [R147+0x5c00] ;  /* 0x005c00009380783b */ /* 0x000ea60000000200 */
[C---:B-1----:R-:W-:Y:S08]  /*13a60*/  HMMA.16816.F32 R120, R124.reuse, R136, R120 ;  /* 0x000000887c78723c */ /* 0x042ff00000001878 */
[C---:B------:R-:W-:Y:S01]  /*13a70*/  HMMA.16816.F32 R64, R124.reuse, R138, R64 ;  /* 0x0000008a7c40723c */ /* 0x040fe20000001840 */
[----:B------:R-:W1:Y:S07]  /*13a80*/  LDSM.16.M88.4 R136, [R147+0x6400] ;  /* 0x006400009388783b */ /* 0x000e6e0000000200 */
[C---:B------:R-:W-:Y:S08]  /*13a90*/  HMMA.16816.F32 R56, R124.reuse, R132, R56 ;  /* 0x000000847c38723c */ /* 0x040ff00000001838 */
[C---:B------:R-:W-:Y:S01]  /*13aa0*/  HMMA.16816.F32 R52, R124.reuse, R134, R52 ;  /* 0x000000867c34723c */ /* 0x040fe20000001834 */
[----:B------:R-:W3:Y:S07]  /*13ab0*/  LDSM.16.M88.4 R132, [R147+0x6800] ;  /* 0x006800009384783b */ /* 0x000eee0000000200 */
[C---:B--2---:R-:W-:Y:S08]  /*13ac0*/  HMMA.16816.F32 R48, R124.reuse, R128, R48 ;  /* 0x000000807c30723c */ /* 0x044ff00000001830 */
[C---:B------:R-:W-:Y:S01]  /*13ad0*/  HMMA.16816.F32 R44, R124.reuse, R130, R44 ;  /* 0x000000827c2c723c */ /* 0x040fe2000000182c */
[----:B------:R-:W2:Y:S07]  /*13ae0*/  LDSM.16.M88.4 R128, [R147+0x6c00] ;  /* 0x006c00009380783b */ /* 0x000eae0000000200 */
[C---:B------:R-:W-:Y:S08]  /*13af0*/  HMMA.16816.F32 R8, R124.reuse, R140, R8 ;  /* 0x0000008c7c08723c */ /* 0x040ff00000001808 */
[C---:B------:R-:W-:Y:S01]  /*13b00*/  HMMA.16816.F32 R4, R124.reuse, R142, R4 ;  /* 0x0000008e7c04723c */ /* 0x040fe20000001804 */
[----:B------:R-:W4:Y:S07]  /*13b10*/  LDSM.16.M88.4 R140, [R147+0x6000] ;  /* 0x00600000938c783b */ /* 0x000f2e0000000200 */
[----:B-1----:R-:W-:Y:S01]  /*13b20*/  HMMA.16816.F32 R32, R124, R136, R32 ;  /* 0x000000887c20723c */ /* 0x002fe20000001820 */
[----:B------:R-:W-:-:S02]  /*13b30*/  IMAD.IADD R136, R148, 0x1, R3 ;  /* 0x0000000194887824 */ /* 0x000fc400078e0203 */
[----:B------:R-:W-:-:S05]  /*13b40*/  IMAD.IADD R3, R147, 0x1, R3 ;  /* 0x0000000193037824 */ /* 0x000fca00078e0203 */
        /* <DEDUP_REMOVED lines=8> */
[C---:B----4-:R-:W-:Y:S08]  /*13bd0*/  HMMA.16816.F32 R40, R124.reuse, R140, R40 ;  /* 0x0000008c7c28723c */ /* 0x050ff00000001828 */
        /* <DEDUP_REMOVED lines=14> */
[----:B------:R4:W5:Y:S07]  /*13cc0*/  LDSM.16.M88.4 R140, [R3+0x6c00] ;  /* 0x006c0000038c783b */ /* 0x00096e0000000200 */
[C---:B-1----:R-:W-:Y:S08]  /*13cd0*/  HMMA.16816.F32 R40, R136.reuse, R132, R40 ;  /* 0x000000848828723c */ /* 0x042ff00000001828 */
[C---:B------:R-:W-:Y:S01]  /*13ce0*/  HMMA.16816.F32 R36, R136.reuse, R134, R36 ;  /* 0x000000868824723c */ /* 0x040fe20000001824 */
[----:B------:R-:W-:Y:S07]  /*13cf0*/  LDSM.16.M88.4 R132, [R147+0x7000] ;  /* 0x007000009384783b */ /* 0x000fee0000000200 */
[----:B--2---:R-:W-:Y:S01]  /*13d00*/  HMMA.16816.F32 R32, R136, R128, R32 ;  /* 0x000000808820723c */ /* 0x004fe20000001820 */
[----:B----4-:R-:W-:-:S05]  /*13d10*/  IMAD.MOV.U32 R3, RZ, RZ, 0x20 ;  /* 0x00000020ff037424 */ /* 0x010fca00078e00ff */
[----:B------:R-:W-:Y:S02]  /*13d20*/  SEL R3, R3, 0xffffffe0, !P0 ;  /* 0xffffffe003037807 */ /* 0x000fe40004000000 */
[----:B------:R-:W-:Y:S01]  /*13d30*/  HMMA.16816.F32 R28, R136, R130, R28 ;  /* 0x00000082881c723c */ /* 0x000fe2000000181c */
[----:B------:R-:W1:Y:S01]  /*13d40*/  LDSM.16.M88.4 R128, [R148+0x2000] ;  /* 0x002000009480783b */ /* 0x000e620000000200 */
[----:B------:R-:W-:Y:S01]  /*13d50*/  ISETP.GE.AND P0, PT, R62, R151, PT ;  /* 0x000000973e00720c */ /* 0x000fe20003f06270 */
[----:B------:R-:W-:-:S05]  /*13d60*/  VIADD R62, R60, 0xffffff08 ;  /* 0xffffff083c3e7836 */ /* 0x000fca0000000000 */
[C---:B---3--:R-:W-:Y:S08]  /*13d70*/  HMMA.16816.F32 R24, R136.reuse, R124, R24 ;  /* 0x0000007c8818723c */ /* 0x048ff00000001818 */
[C---:B------:R-:W-:Y:S01]  /*13d80*/  HMMA.16816.F32 R20, R136.reuse, R126, R20 ;  /* 0x0000007e8814723c */ /* 0x040fe20000001814 */
[----:B------:R-:W2:Y:S07]  /*13d90*/  LDSM.16.M88.4 R124, [R147+0x7400] ;  /* 0x00740000937c783b */ /* 0x000eae0000000200 */
[C---:B-----5:R-:W-:Y:S08]  /*13da0*/  HMMA.16816.F32 R16, R136.reuse, R140, R16 ;  /* 0x0000008c8810723c */ /* 0x060ff00000001810 */
        /* <DEDUP_REMOVED lines=12> */
[----:B----4-:R-:W-:Y:S01]  /*13e70*/  HMMA.16816.F32 R56, R128, R140, R56 ;  /* 0x0000008c8038723c */ /* 0x010fe20000001838 */
[----:B------:R-:W-:-:S02]  /*13e80*/  IMAD.IADD R140, R148, 0x1, R3 ;  /* 0x00000001948c7824 */ /* 0x000fc400078e0203 */
[----:B------:R-:W-:-:S05]  /*13e90*/  IMAD.IADD R3, R147, 0x1, R3 ;  /* 0x0000000193037824 */ /* 0x000fca00078e0203 */
[C---:B-1----:R-:W-:Y:S08]  /*13ea0*/  HMMA.16816.F32 R40, R128.reuse, R132, R40 ;  /* 0x000000848028723c */ /* 0x042ff00000001828 */
[C---:B------:R-:W-:Y:S01]  /*13eb0*/  HMMA.16816.F32 R36, R128.reuse, R134, R36 ;  /* 0x000000868024723c */ /* 0x040fe20000001824 */
[----:B------:R-:W1:Y:S07]  /*13ec0*/  LDSM.16.M88.4 R132, [R147+0x8c00] ;  /* 0x008c00009384783b */ /* 0x000e6e0000000200 */
[C---:B------:R-:W-:Y:S01]  /*13ed0*/  HMMA.16816.F32 R52, R128.reuse, R142, R52 ;  /* 0x0000008e8034723c */ /* 0x040fe20000001834 */
[----:B------:R-:W-:Y:S07]  /*13ee0*/  LDSM.16.M88.4 R140, [R140+0x2000] ;  /* 0x002000008c8c783b */ /* 0x000fee0000000200 */
        /* <DEDUP_REMOVED lines=8> */
[----:B------:R-:W1:Y:S04]  /*13f70*/  LDSM.16.M88.4 R128, [R3+0x7c00] ;  /* 0x007c00000380783b */ /* 0x000e680000000200 */
[----:B------:R-:W4:Y:S03]  /*13f80*/  LDSM.16.M88.4 R132, [R3+0x7800] ;  /* 0x007800000384783b */ /* 0x000f260000000200 */
[C---:B--2---:R-:W-:Y:S08]  /*13f90*/  HMMA.16816.F32 R8, R140.reuse, R124, R8 ;  /* 0x0000007c8c08723c */ /* 0x044ff00000001808 */
[C---:B------:R-:W-:Y:S01]  /*13fa0*/  HMMA.16816.F32 R4, R140.reuse, R126, R4 ;  /* 0x0000007e8c04723c */ /* 0x040fe20000001804 */
[----:B------:R-:W2:Y:S07]  /*13fb0*/  LDSM.16.M88.4 R124, [R3+0x8000] ;  /* 0x00800000037c783b */ /* 0x000eae0000000200 */
[----:B---3--:R-:W-:Y:S03]  /*13fc0*/  HMMA.16816.F32 R120, R140, R136, R120 ;  /* 0x000000888c78723c */ /* 0x008fe60000001878 */
[----:B------:R-:W-:-:S02]  /*13fd0*/  FSEL R239, R9, -INF , !P5 ;  /* 0xff80000009ef7808 */ /* 0x000fc40006800000 */
[----:B------:R-:W-:Y:S02]  /*13fe0*/  FSEL R11, R11, -INF , !P1 ;  /* 0xff8000000b0b7808 */ /* 0x000fe40004800000 */
[----:B------:R-:W-:Y:S01]  /*13ff0*/  FSEL R235, R10, -INF , !P6 ;  /* 0xff8000000aeb7808 */ /* 0x000fe20007000000 */
[----:B------:R-:W-:Y:S01]  /*14000*/  HMMA.16816.F32 R64, R140, R138, R64 ;  /* 0x0000008a8c40723c */ /* 0x000fe20000001840 */
[----:B------:R-:W-:Y:S01]  /*14010*/  ISETP.GE.AND P6, PT, R62, R162, PT ;  /* 0x000000a23e00720c */ /* 0x000fe20003fc6270 */
[----:B------:R-:W-:-:S03]  /*14020*/  VIADD R10, R60, 0xffffff50 ;  /* 0xffffff503c0a7836 */ /* 0x000fc60000000000 */
[----:B------:R-:W-:-:S03]  /*14030*/  FSEL R9, R6, -INF , !P6 ;  /* 0xff80000006097808 */ /* 0x000fc60007000000 */
[----:B-1----:R-:W-:Y:S01]  /*14040*/  HMMA.16816.F32 R44, R140, R130, R44 ;  /* 0x000000828c2c723c */ /* 0x002fe2000000182c */
[----:B------:R-:W-:Y:S01]  /*14050*/  FSEL R131, R8, -INF , !P0 ;  /* 0xff80000008837808 */ /* 0x000fe20004000000 */
[----:B------:R-:W-:Y:S01]  /*14060*/  VIADD R8, R60, 0xffffff09 ;  /* 0xffffff093c087836 */ /* 0x000fe20000000000 */
[----:B------:R-:W-:-:S04]  /*14070*/  ISETP.GE.AND P0, PT, R62, R151, PT ;  /* 0x000000973e00720c */ /* 0x000fc80003f06270 */
[----:B------:R-:W-:Y:S01]  /*14080*/  FSEL R243, R4, -INF , !P0 ;  /* 0xff80000004f37808 */ /* 0x000fe20004000000 */
[----:B------:R-:W-:Y:S01]  /*14090*/  VIADD R4, R60, 0xffffff11 ;  /* 0xffffff113c047836 */ /* 0x000fe20000000000 */
[CC--:B------:R-:W-:Y:S01]  /*140a0*/  ISETP.GE.AND P5, PT, R8.reuse, R151.reuse, PT ;  /* 0x000000970800720c */ /* 0x0c0fe20003fa6270 */
[C---:B----4-:R-:W-:Y:S01]  /*140b0*/  HMMA.16816.F32 R56, R140.reuse, R132, R56 ;  /* 0x000000848c38723c */ /* 0x050fe20000001838 */
[-C--:B------:R-:W-:Y:S01]  /*140c0*/  ISETP.GE.AND P1, PT, R8, R162.reuse, PT ;  /* 0x000000a20800720c */ /* 0x080fe20003f26270 */
[C---:B------:R-:W-:Y:S01]  /*140d0*/  VIADD R8, R60.reuse, 0xffffff10 ;  /* 0xffffff103c087836 */ /* 0x040fe20000000000 */
[----:B------:R-:W-:Y:S01]  /*140e0*/  FSEL R241, R5, -INF , !P5 ;  /* 0xff80000005f17808 */ /* 0x000fe20006800000 */
[----:B------:R-:W-:Y:S01]  /*140f0*/  VIADD R5, R60, 0xffffff21 ;  /* 0xffffff213c057836 */ /* 0x000fe20000000000 */
[----:B------:R-:W-:Y:S02]  /*14100*/  FSEL R237, R7, -INF , !P1 ;  /* 0xff80000007ed7808 */ /* 0x000fe40004800000 */
[CC--:B------:R-:W-:Y:S01]  /*14110*/  ISETP.GE.AND P5, PT, R4.reuse, R151.reuse, PT ;  /* 0x000000970400720c */ /* 0x0c0fe20003fa6270 */
[----:B------:R-:W-:Y:S01]  /*14120*/  HMMA.16816.F32 R52, R140, R134, R52 ;  /* 0x000000868c34723c */ /* 0x000fe20000001834 */
[----:B------:R-:W-:Y:S01]  /*14130*/  ISETP.GE.AND P1, PT, R4, R162, PT ;  /* 0x000000a20400720c */ /* 0x000fe20003f26270 */
[----:B------:R-:W-:Y:S01]  /*14140*/  VIADD R4, R60, 0xffffff18 ;  /* 0xffffff183c047836 */ /* 0x000fe20000000000 */
[----:B------:R-:W-:-:S02]  /*14150*/  ISETP.GE.AND P0, PT, R8, R151, PT ;  /* 0x000000970800720c */ /* 0x000fc40003f06270 */
[-C--:B------:R-:W-:Y:S01]  /*14160*/  ISETP.GE.AND P6, PT, R8, R162.reuse, PT ;  /* 0x000000a20800720c */ /* 0x080fe20003fc6270 */
[----:B------:R-:W-:Y:S01]  /*14170*/  VIADD R8, R60, 0xffffff29 ;  /* 0xffffff293c087836 */ /* 0x000fe20000000000 */
[----:B------:R-:W-:Y:S01]  /*14180*/  FSEL R231, R120, -INF , !P0 ;  /* 0xff80000078e77808 */ /* 0x000fe20004000000 */
[C---:B------:R-:W-:Y:S01]  /*14190*/  HMMA.16816.F32 R48, R140.reuse, R128, R48 ;  /* 0x000000808c30723c */ /* 0x040fe20000001830 */
[----:B------:R-:W-:Y:S02]  /*141a0*/  FSEL R137, R122, -INF , !P6 ;  /* 0xff8000007a897808 */ /* 0x000fe40007000000 */
[C---:B------:R-:W-:Y:S02]  /*141b0*/  ISETP.GE.AND P0, PT, R4.reuse, R151, PT ;  /* 0x000000970400720c */ /* 0x040fe40003f06270 */
[----:B------:R-:W-:Y:S01]  /*141c0*/  ISETP.GE.AND P6, PT, R4, R162, PT ;  /* 0x000000a20400720c */ /* 0x000fe20003fc6270 */
[----:B------:R-:W-:Y:S01]  /*141d0*/  VIADD R4, R60, 0xffffff19 ;  /* 0xffffff193c047836 */ /* 0x000fe20000000000 */
[----:B------:R-:W-:Y:S01]  /*141e0*/  FSEL R121, R121, -INF , !P5 ;  /* 0xff80000079797808 */ /* 0x000fe20006800000 */
[----:B--2---:R-:W-:Y:S01]  /*141f0*/  HMMA.16816.F32 R40, R140, R124, R40 ;  /* 0x0000007c8c28723c */ /* 0x004fe20000001828 */
[----:B------:R-:W-:-:S02]  /*14200*/  FSEL R123, R123, -INF , !P1 ;  /* 0xff8000007b7b7808 */ /* 0x000fc40004800000 */
[CC--:B------:R-:W-:Y:S02]  /*14210*/  ISETP.GE.AND P5, PT, R4.reuse, R151.reuse, PT ;  /* 0x000000970400720c */ /* 0x0c0fe40003fa6270 */
[-C--:B------:R-:W-:Y:S01]  /*14220*/  ISETP.GE.AND P1, PT, R4, R162.reuse, PT ;  /* 0x000000a20400720c */ /* 0x080fe20003f26270 */
[----:B------:R-:W-:Y:S01]  /*14230*/  VIADD R4, R60, 0xffffff20 ;  /* 0xffffff203c047836 */ /* 0x000fe20000000000 */
[----:B------:R-:W-:Y:S01]  /*14240*/  FSEL R233, R64, -INF , !P0 ;  /* 0xff80000040e97808 */ /* 0x000fe20004000000 */
[----:B------:R-:W-:Y:S01]  /*14250*/  HMMA.16816.F32 R36, R140, R126, R36 ;  /* 0x0000007e8c24723c */ /* 0x000fe20000001824 */
[----:B------:R-:W-:Y:S01]  /*14260*/  FSEL R63, R66, -INF , !P6 ;  /* 0xff800000423f7808 */ /* 0x000fe20007000000 */
[----:B------:R-:W1:Y:S01]  /*14270*/  LDSM.16.M88.4 R124, [R3+0x8400] ;  /* 0x00840000037c783b */ /* 0x000e620000000200 */
        /* <DEDUP_REMOVED lines=8> */
[----:B------:R-:W-:Y:S02]  /*14300*/  ISETP.GE.AND P1, PT, R5, R162, PT ;  /* 0x000000a20500720c */ /* 0x000fe40003f26270 */
[----:B------:R-:W-:-:S02]  /*14310*/  ISETP.GE.AND P0, PT, R4, R151, PT ;  /* 0x000000970400720c */ /* 0x000fc40003f06270 */
[-C--:B------:R-:W-:Y:S02]  /*14320*/  ISETP.GE.AND P6, PT, R4, R162.reuse, PT ;  /* 0x000000a20400720c */ /* 0x080fe40003fc6270 */
[----:B------:R-:W2:Y:S01]  /*14330*/  LDSM.16.M88.4 R4, [R3+0x8800] ;  /* 0x008800000304783b */ /* 0x000ea20000000200 */
[----:B------:R-:W-:Y:S02]  /*14340*/  FSEL R225, R57, -INF , !P5 ;  /* 0xff80000039e17808 */ /* 0x000fe40006800000 */
[----:B------:R-:W-:Y:S02]  /*14350*/  FSEL R203, R59, -INF , !P1 ;  /* 0xff8000003bcb7808 */ /* 0x000fe40004800000 */
[C---:B------:R-:W-:Y:S02]  /*14360*/  ISETP.GE.AND P5, PT, R8.reuse, R151, PT ;  /* 0x000000970800720c */ /* 0x040fe40003fa6270 */
[----:B------:R-:W-:Y:S01]  /*14370*/  ISETP.GE.AND P1, PT, R8, R162, PT ;  /* 0x000000a20800720c */ /* 0x000fe20003f26270 */
[----:B------:R-:W-:Y:S01]  /*14380*/  VIADD R8, R60, 0xffffff30 ;  /* 0xffffff303c087836 */ /* 0x000fe20000000000 */
[----:B------:R-:W-:-:S02]  /*14390*/  FSEL R227, R52, -INF , !P0 ;  /* 0xff80000034e37808 */ /* 0x000fc40004000000 */
[----:B------:R-:W-:Y:S02]  /*143a0*/  FSEL R219, R54, -INF , !P6 ;  /* 0xff80000036db7808 */ /* 0x000fe40007000000 */
[CC--:B------:R-:W-:Y:S02]  /*143b0*/  ISETP.GE.AND P0, PT, R8.reuse, R151.reuse, PT ;  /* 0x000000970800720c */ /* 0x0c0fe40003f06270 */
[----:B------:R-:W-:Y:S01]  /*143c0*/  ISETP.GE.AND P6, PT, R8, R162, PT ;  /* 0x000000a20800720c */ /* 0x000fe20003fc6270 */
[----:B------:R-:W-:Y:S01]  /*143d0*/  VIADD R8, R60, 0xffffff31 ;  /* 0xffffff313c087836 */ /* 0x000fe20000000000 */
[----:B------:R-:W-:Y:S02]  /*143e0*/  FSEL R229, R53, -INF , !P5 ;  /* 0xff80000035e57808 */ /* 0x000fe40006800000 */
[----:B------:R-:W-:Y:S01]  /*143f0*/  FSEL R223, R55, -INF , !P1 ;  /* 0xff80000037df7808 */ /* 0x000fe20004800000 */
[----:B-1----:R-:W-:Y:S01]  /*14400*/  HMMA.16816.F32 R32, R140, R124, R32 ;  /* 0x0000007c8c20723c */ /* 0x002fe20000001820 */
[----:B------:R-:W-:-:S02]  /*14410*/  ISETP.GE.AND P5, PT, R8, R151, PT ;  /* 0x000000970800720c */ /* 0x000fc40003fa6270 */
[-C--:B------:R-:W-:Y:S01]  /*14420*/  ISETP.GE.AND P1, PT, R8, R162.reuse, PT ;  /* 0x000000a20800720c */ /* 0x080fe20003f26270 */
[----:B------:R-:W-:Y:S01]  /*14430*/  VIADD R8, R60, 0xffffff38 ;  /* 0xffffff383c087836 */ /* 0x000fe20000000000 */
[----:B------:R-:W-:Y:S02]  /*14440*/  FSEL R201, R48, -INF , !P0 ;  /* 0xff80000030c97808 */ /* 0x000fe40004000000 */
[----:B------:R-:W-:Y:S01]  /*14450*/  FSEL R207, R50, -INF , !P6 ;  /* 0xff80000032cf7808 */ /* 0x000fe20007000000 */
[----:B------:R-:W-:Y:S01]  /*14460*/  HMMA.16816.F32 R28, R140, R126, R28 ;  /* 0x0000007e8c1c723c */ /* 0x000fe2000000181c */
[C---:B------:R-:W-:Y:S02]  /*14470*/  ISETP.GE.AND P0, PT, R8.reuse, R151, PT ;  /* 0x000000970800720c */ /* 0x040fe40003f06270 */
[----:B------:R-:W-:Y:S01]  /*14480*/  ISETP.GE.AND P6, PT, R8, R162, PT ;  /* 0x000000a20800720c */ /* 0x000fe20003fc6270 */
[----:B------:R-:W-:Y:S01]  /*14490*/  VIADD R8, R60, 0xffffff39 ;  /* 0xffffff393c087836 */ /* 0x000fe20000000000 */
[----:B------:R-:W-:-:S02]  /*144a0*/  FSEL R213, R49, -INF , !P5 ;  /* 0xff80000031d57808 */ /* 0x000fc40006800000 */
[----:B------:R-:W-:Y:S02]  /*144b0*/  FSEL R209, R51, -INF , !P1 ;  /* 0xff80000033d17808 */ /* 0x000fe40004800000 */
[CC--:B------:R-:W-:Y:S02]  /*144c0*/  ISETP.GE.AND P5, PT, R8.reuse, R151.reuse, PT ;  /* 0x000000970800720c */ /* 0x0c0fe40003fa6270 */
[-C--:B------:R-:W-:Y:S01]  /*144d0*/  ISETP.GE.AND P1, PT, R8, R162.reuse, PT ;  /* 0x000000a20800720c */ /* 0x080fe20003f26270 */
[----:B------:R-:W-:Y:S01]  /*144e0*/  VIADD R8, R60, 0xffffff40 ;  /* 0xffffff403c087836 */ /* 0x000fe20000000000 */
[----:B------:R-:W-:Y:S01]  /*144f0*/  FSEL R215, R44, -INF , !P0 ;  /* 0xff8000002cd77808 */ /* 0x000fe20004000000 */
[C---:B--2---:R-:W-:Y:S01]  /*14500*/  HMMA.16816.F32 R24, R140.reuse, R4, R24 ;  /* 0x000000048c18723c */ /* 0x044fe20000001818 */
[----:B------:R-:W-:Y:S01]  /*14510*/  FSEL R205, R46, -INF , !P6 ;  /* 0xff8000002ecd7808 */ /* 0x000fe20007000000 */
[----:B------:R-:W-:Y:S01]  /*14520*/  VIADD R5, R60, 0xffffff41 ;  /* 0xffffff413c057836 */ /* 0x000fe20000000000 */
[----:B------:R-:W-:Y:S01]  /*14530*/  ISETP.GE.AND P0, PT, R8, R151, PT ;  /* 0x000000970800720c */ /* 0x000fe20003f06270 */
[----:B------:R-:W-:Y:S01]  /*14540*/  VIADD R4, R60, 0xffffff48 ;  /* 0xffffff483c047836 */ /* 0x000fe20000000000 */
[----:B------:R-:W-:Y:S01]  /*14550*/  ISETP.GE.AND P6, PT, R8, R162, PT ;  /* 0x000000a20800720c */ /* 0x000fe20003fc6270 */
[----:B------:R-:W-:Y:S01]  /*14560*/  VIADD R8, R60, 0xffffff49 ;  /* 0xffffff493c087836 */ /* 0x000fe20000000000 */
[----:B------:R-:W-:Y:S01]  /*14570*/  FSEL R217, R45, -INF , !P5 ;  /* 0xff8000002dd97808 */ /* 0x000fe20006800000 */
[----:B------:R-:W-:Y:S01]  /*14580*/  HMMA.16816.F32 R20, R140, R6, R20 ;  /* 0x000000068c14723c */ /* 0x000fe20000001814 */
[----:B------:R-:W-:-:S02]  /*14590*/  FSEL R211, R47, -INF , !P1 ;  /* 0xff8000002fd37808 */ /* 0x000fc40004800000 */
[----:B------:R-:W-:Y:S02]  /*145a0*/  FSEL R168, R40, -INF , !P0 ;  /* 0xff80000028a87808 */ /* 0x000fe40004000000 */
[----:B------:R-:W-:Y:S02]  /*145b0*/  FSEL R183, R42, -INF , !P6 ;  /* 0xff8000002ab77808 */ /* 0x000fe40007000000 */
[CC--:B------:R-:W-:Y:S02]  /*145c0*/  ISETP.GE.AND P5, PT, R5.reuse, R151.reuse, PT ;  /* 0x000000970500720c */ /* 0x0c0fe40003fa6270 */
[-C--:B------:R-:W-:Y:S02]  /*145d0*/  ISETP.GE.AND P1, PT, R5, R162.reuse, PT ;  /* 0x000000a20500720c */ /* 0x080fe40003f26270 */
[C---:B------:R-:W-:Y:S02]  /*145e0*/  ISETP.GE.AND P0, PT, R4.reuse, R151, PT ;  /* 0x000000970400720c */ /* 0x040fe40003f06270 */
[----:B------:R-:W-:-:S02]  /*145f0*/  ISETP.GE.AND P6, PT, R4, R162, PT ;  /* 0x000000a20400720c */ /* 0x000fc40003fc6270 */
[----:B------:R1:W2:Y:S01]  /*14600*/  LDSM.16.M88.4 R4, [R3+0x8c00] ;  /* 0x008c00000304783b */ /* 0x0002a20000000200 */
[----:B------:R-:W-:Y:S01]  /*14610*/  FSEL R174, R36, -INF , !P0 ;  /* 0xff80000024ae7808 */ /* 0x000fe20004000000 */
[----:B------:R-:W-:-:S04]  /*14620*/  DEPBAR.LE SB0, 0x0 ;  /* 0x000080000000791a */ /* 0x000fc80000000000 */
[----:B------:R-:W-:Y:S02]  /*14630*/  FSEL R179, R38, -INF , !P6 ;  /* 0xff80000026b37808 */ /* 0x000fe40007000000 */
[----:B------:R-:W-:Y:S02]  /*14640*/  FSEL R189, R41, -INF , !P5 ;  /* 0xff80000029bd7808 */ /* 0x000fe40006800000 */
[----:B------:R-:W-:Y:S01]  /*14650*/  FSEL R177, R43, -INF , !P1 ;  /* 0xff8000002bb17808 */ /* 0x000fe20004800000 */
[----:B------:R-:W-:Y:S01]  /*14660*/  BAR.SYNC.DEFER_BLOCKING 0x0 ;  /* 0x0000000000007b1d */ /* 0x000fe20000010000 */
[CC--:B------:R-:W-:Y:S02]  /*14670*/  ISETP.GE.AND P0, PT, R10.reuse, R151.reuse, PT ;  /* 0x000000970a00720c */ /* 0x0c0fe40003f06270 */
[----:B------:R-:W-:Y:S02]  /*14680*/  ISETP.GE.AND P6, PT, R10, R162, PT ;  /* 0x000000a20a00720c */ /* 0x000fe40003fc6270 */
[----:B------:R-:W-:-:S02]  /*14690*/  ISETP.GE.AND P5, PT, R8, R151, PT ;  /* 0x000000970800720c */ /* 0x000fc40003fa6270 */
[----:B------:R-:W-:Y:S01]  /*146a0*/  ISETP.GE.AND P1, PT, R8, R162, PT ;  /* 0x000000a20800720c */ /* 0x000fe20003f26270 */
[----:B------:R-:W-:Y:S01]  /*146b0*/  VIADD R8, R60, 0xffffff51 ;  /* 0xffffff513c087836 */ /* 0x000fe20000000000 */
[----:B------:R-:W-:Y:S02]  /*146c0*/  FSEL R164, R32, -INF , !P0 ;  /* 0xff80000020a47808 */ /* 0x000fe40004000000 */
[----:B------:R-:W-:Y:S01]  /*146d0*/  FSEL R175, R34, -INF , !P6 ;  /* 0xff80000022af7808 */ /* 0x000fe20007000000 */
[----:B-1----:R-:W-:Y:S01]  /*146e0*/  VIADD R3, R60, 0xffffff58 ;  /* 0xffffff583c037836 */ /* 0x002fe20000000000 */
[----:B------:R-:W-:Y:S02]  /*146f0*/  FSEL R191, R37, -INF , !P5 ;  /* 0xff80000025bf7808 */ /* 0x000fe40006800000 */
[----:B------:R-:W-:Y:S02]  /*14700*/  FSEL R181, R39, -INF , !P1 ;  /* 0xff80000027b57808 */ /* 0x000fe40004800000 */
[----:B------:R-:W-:-:S02]  /*14710*/  ISETP.GE.AND P0, PT, R3, R151, PT ;  /* 0x000000970300720c */ /* 0x000fc40003f06270 */
[-C--:B------:R-:W-:Y:S01]  /*14720*/  ISETP.GE.AND P6, PT, R3, R162.reuse, PT ;  /* 0x000000a20300720c */ /* 0x080fe20003fc6270 */
[----:B------:R-:W-:Y:S01]  /*14730*/  VIADD R3, R60, 0xffffff60 ;  /* 0xffffff603c037836 */ /* 0x000fe20000000000 */
[CC--:B------:R-:W-:Y:S02]  /*14740*/  ISETP.GE.AND P5, PT, R8.reuse, R151.reuse, PT ;  /* 0x000000970800720c */ /* 0x0c0fe40003fa6270 */
[-C--:B------:R-:W-:Y:S01]  /*14750*/  ISETP.GE.AND P1, PT, R8, R162.reuse, PT ;  /* 0x000000a20800720c */ /* 0x080fe20003f26270 */
[----:B------:R-:W-:Y:S01]  /*14760*/  VIADD R8, R60, 0xffffff59 ;  /* 0xffffff593c087836 */ /* 0x000fe20000000000 */
[----:B------:R-:W-:Y:S02]  /*14770*/  FSEL R170, R28, -INF , !P0 ;  /* 0xff8000001caa7808 */ /* 0x000fe40004000000 */
[----:B------:R-:W-:Y:S02]  /*14780*/  FSEL R171, R30, -INF , !P6 ;  /* 0xff8000001eab7808 */ /* 0x000fe40007000000 */
[C---:B------:R-:W-:Y:S01]  /*14790*/  ISETP.GE.AND P0, PT, R3.reuse, R151, PT ;  /* 0x000000970300720c */ /* 0x040fe20003f06270 */
[----:B--2---:R-:W-:Y:S01]  /*147a0*/  HMMA.16816.F32 R16, R140, R4, R16 ;  /* 0x000000048c10723c */ /* 0x004fe20000001810 */
[----:B------:R-:W-:Y:S01]  /*147b0*/  ISETP.GE.AND P6, PT, R3, R162, PT ;  /* 0x000000a20300720c */ /* 0x000fe20003fc6270 */
[C---:B------:R-:W-:Y:S01]  /*147c0*/  VIADD R3, R60.reuse, 0xffffff68 ;  /* 0xffffff683c037836 */ /* 0x040fe20000000000 */
[----:B------:R-:W-:Y:S01]  /*147d0*/  FSEL R185, R33, -INF , !P5 ;  /* 0xff80000021b97808 */ /* 0x000fe20006800000 */
[----:B------:R-:W-:Y:S01]  /*147e0*/  VIADD R4, R60, 0xffffff69 ;  /* 0xffffff693c047836 */ /* 0x000fe20000000000 */
[----:B------:R-:W-:-:S02]  /*147f0*/  FSEL R169, R35, -INF , !P1 ;  /* 0xff80000023a97808 */ /* 0x000fc40004800000 */
[CC--:B------:R-:W-:Y:S01]  /*14800*/  ISETP.GE.AND P5, PT, R8.reuse, R151.reuse, PT ;  /* 0x000000970800720c */ /* 0x0c0fe20003fa6270 */
[----:B------:R-:W-:Y:S01]  /*14810*/  HMMA.16816.F32 R12, R140, R6, R12 ;  /* 0x000000068c0c723c */ /* 0x000fe2000000180c */
        /* <DEDUP_REMOVED lines=8> */
[----:B------:R-:W-:Y:S02]  /*148a0*/  FSEL R173, R31, -INF , !P1 ;  /* 0xff8000001fad7808 */ /* 0x000fe40004800000 */
[C---:B------:R-:W-:Y:S02]  /*148b0*/  ISETP.GE.AND P5, PT, R8.reuse, R151, PT ;  /* 0x000000970800720c */ /* 0x040fe40003fa6270 */
[----:B------:R-:W-:Y:S02]  /*148c0*/  ISETP.GE.AND P1, PT, R8, R162, PT ;  /* 0x000000a20800720c */ /* 0x000fe40003f26270 */
        /* <DEDUP_REMOVED lines=8> */
[----:B------:R-:W-:Y:S02]  /*14950*/  ISETP.GE.AND P1, PT, R4, R162, PT ;  /* 0x000000a20400720c */ /* 0x000fe40003f26270 */
[----:B------:R-:W-:-:S02]  /*14960*/  FSEL R195, R21, -INF , !P5 ;  /* 0xff80000015c37808 */ /* 0x000fc40006800000 */
[----:B------:R-:W-:Y:S02]  /*14970*/  FSEL R139, R23, -INF , !P1 ;  /* 0xff800000178b7808 */ /* 0x000fe40004800000 */
[CC--:B------:R-:W-:Y:S02]  /*14980*/  ISETP.GE.AND P5, PT, R3.reuse, R151.reuse, PT ;  /* 0x000000970300720c */ /* 0x0c0fe40003fa6270 */
[----:B------:R-:W-:Y:S01]  /*14990*/  ISETP.GE.AND P1, PT, R3, R162, PT ;  /* 0x000000a20300720c */ /* 0x000fe20003f26270 */
[----:B------:R-:W-:Y:S01]  /*149a0*/  VIADD R3, R60, 0xffffff78 ;  /* 0xffffff783c037836 */ /* 0x000fe20000000000 */
[----:B------:R-:W-:Y:S01]  /*149b0*/  FSEL R178, R16, -INF , !P0 ;  /* 0xff80000010b27808 */ /* 0x000fe20004000000 */
[----:B------:R-:W-:Y:S01]  /*149c0*/  VIADD R60, R60, 0xffffff79 ;  /* 0xffffff793c3c7836 */ /* 0x000fe20000000000 */
[----:B------:R-:W-:Y:S02]  /*149d0*/  FSEL R120, R18, -INF , !P6 ;  /* 0xff80000012787808 */ /* 0x000fe40007000000 */
[----:B------:R-:W-:-:S02]  /*149e0*/  ISETP.GE.AND P0, PT, R3, R151, PT ;  /* 0x000000970300720c */ /* 0x000fc40003f06270 */
[----:B------:R-:W-:Y:S02]  /*149f0*/  FSEL R197, R17, -INF , !P5 ;  /* 0xff80000011c57808 */ /* 0x000fe40006800000 */
[----:B------:R-:W-:Y:S02]  /*14a00*/  FSEL R199, R12, -INF , !P0 ;  /* 0xff8000000cc77808 */ /* 0x000fe40004000000 */
[----:B------:R-:W-:Y:S02]  /*14a10*/  ISETP.GE.AND P0, PT, R61, 0x3, PT ;  /* 0x000000033d00780c */ /* 0x000fe40003f06270 */
[----:B------:R-:W-:Y:S02]  /*14a20*/  FSEL R127, R19, -INF , !P1 ;  /* 0xff800000137f7808 */ /* 0x000fe40004800000 */
[----:B------:R-:W-:Y:S02]  /*14a30*/  ISETP.GE.AND P6, PT, R60, R151, PT ;  /* 0x000000973c00720c */ /* 0x000fe40003fc6270 */
[----:B------:R-:W-:-:S02]  /*14a40*/  ISETP.GE.AND P5, PT, R3, R162, PT ;  /* 0x000000a20300720c */ /* 0x000fc40003fa6270 */
[----:B------:R-:W-:Y:S02]  /*14a50*/  ISETP.GE.AND P1, PT, R60, R162, PT ;  /* 0x000000a23c00720c */ /* 0x000fe40003f26270 */
[----:B------:R-:W-:Y:S02]  /*14a60*/  FSEL R162, R13, -INF , !P6 ;  /* 0xff8000000da27808 */ /* 0x000fe40007000000 */
[----:B------:R-:W-:Y:S02]  /*14a70*/  FSEL R129, R14, -INF , !P5 ;  /* 0xff8000000e817808 */ /* 0x000fe40006800000 */
[----:B------:R-:W-:Y:S01]  /*14a80*/  FSEL R124, R15, -INF , !P1 ;  /* 0xff8000000f7c7808 */ /* 0x000fe20004800000 */
[----:B------:R-:W-:Y:S06]  /*14a90*/  @!P0 BRA `(.L_x_722) ;  /* 0x0000000800488947 */ /* 0x000fec0003800000 */
[----:B------:R-:W-:Y:S05]  /*14aa0*/  BRA.U !UP0, `(.L_x_723) ;  /* 0x0000000508007547 */ /* 0x000fea000b800000 */
[----:B------:R-:W1:Y:S01]  /*14ab0*/  LDC R7, c[0x0][0x4f0] ;  /* 0x00013c00ff077b82 */ /* 0x000e620000000800 */
[----:B------:R-:W-:Y:S01]  /*14ac0*/  SHF.L.U32 R8, R61, 0x7, RZ ;  /* 0x000000073d087819 */ /* 0x000fe200000006ff */
[----:B------:R-:W2:Y:S04]  /*14ad0*/  LDCU.64 UR4, c[0x0][0x3b8] ;  /* 0x00007700ff0477ac */ /* 0x000ea80008000a00 */
[C---:B------:R-:W-:Y:S01]  /*14ae0*/  VIADD R14, R8.reuse, 0xfffffe80 ;  /* 0xfffffe80080e7836 */ /* 0x040fe20000000000 */
[----:B------:R-:W-:Y:S01]  /*14af0*/  IADD3 R8, PT, PT, R8, -0x100, RZ ;  /* 0xffffff0008087810 */ /* 0x000fe20007ffe0ff */
[----:B------:R-:W3:Y:S03]  /*14b00*/  LDCU.64 UR8, c[0x0][0x3a0] ;  /* 0x00007400ff0877ac */ /* 0x000ee60008000a00 */
[----:B------:R-:W-:-:S02]  /*14b10*/  IABS R12, R14 ;  /* 0x0000000e000c7213 */ /* 0x000fc40000000000 */
        /* <DEDUP_REMOVED lines=13> */
[----:B------:R-:W-:Y:S01]  /*14bf0*/  IMAD.HI.U32 R4, R3, R6, RZ ;  /* 0x0000000603047227 */ /* 0x000fe200078e00ff */
[----:B------:R-:W-:-:S03]  /*14c00*/  IADD3 R10, PT, PT, -R13, RZ, RZ ;  /* 0x000000ff0d0a7210 */ /* 0x000fc60007ffe1ff */
[----:B------:R-:W-:Y:S02]  /*14c10*/  IMAD.MOV R3, RZ, RZ, -R4 ;  /* 0x000000ffff037224 */ /* 0x000fe400078e0a04 */
[C---:B------:R-:W-:Y:S02]  /*14c20*/  IMAD R10, R5.reuse, R10, R12 ;  /* 0x0000000a050a7224 */ /* 0x040fe400078e020c */
[----:B------:R-:W-:-:S03]  /*14c30*/  IMAD R6, R5, R3, R6 ;  /* 0x0000000305067224 */ /* 0x000fc600078e0206 */
[C---:B------:R-:W-:Y:S02]  /*14c40*/  ISETP.GT.U32.AND P0, PT, R5.reuse, R10, PT ;  /* 0x0000000a0500720c */ /* 0x040fe40003f04070 */
[----:B------:R-:W-:-:S11]  /*14c50*/  ISETP.GT.U32.AND P5, PT, R5, R6, PT ;  /* 0x000000060500720c */ /* 0x000fd60003fa4070 */
[-C--:B------:R-:W-:Y:S01]  /*14c60*/  @!P0 IADD3 R10, PT, PT, R10, -R5.reuse, RZ ;  /* 0x800000050a0a8210 */ /* 0x080fe20007ffe0ff */
[----:B------:R-:W-:Y:S01]  /*14c70*/  @!P0 VIADD R13, R13, 0x1 ;  /* 0x000000010d0d8836 */ /* 0x000fe20000000000 */
[----:B------:R-:W-:Y:S01]  /*14c80*/  @!P5 IADD3 R4, PT, PT, R4, 0x1, RZ ;  /* 0x000000010404d810 */ /* 0x000fe20007ffe0ff */
[----:B------:R-:W-:Y:S01]  /*14c90*/  @!P5 IMAD.IADD R6, R6, 0x1, -R5 ;  /* 0x000000010606d824 */ /* 0x000fe200078e0a05 */
[-C--:B------:R-:W-:Y:S02]  /*14ca0*/  ISETP.GE.U32.AND P6, PT, R10, R5.reuse, PT ;  /* 0x000000050a00720c */ /* 0x080fe40003fc6070 */
[----:B------:R-:W-:Y:S02]  /*14cb0*/  ISETP.GE.AND P5, PT, R14, RZ, PT ;  /* 0x000000ff0e00720c */ /* 0x000fe40003fa6270 */
[----:B------:R-:W-:Y:S02]  /*14cc0*/  ISETP.GE.U32.AND P1, PT, R6, R5, PT ;  /* 0x000000050600720c */ /* 0x000fe40003f26070 */
[----:B------:R-:W-:-:S02]  /*14cd0*/  ISETP.GE.AND P0, PT, R8, RZ, PT ;  /* 0x000000ff0800720c */ /* 0x000fc40003f06270 */
[----:B------:R-:W-:-:S05]  /*14ce0*/  LOP3.LUT R5, RZ, R7, RZ, 0x33, !PT ;  /* 0x00000007ff057212 */ /* 0x000fca00078e33ff */
[----:B------:R-:W-:-:S04]  /*14cf0*/  @P6 IADD3 R13, PT, PT, R13, 0x1, RZ ;  /* 0x000000010d0d6810 */ /* 0x000fc80007ffe0ff */
[----:B------:R-:W-:Y:S01]  /*14d00*/  @P1 VIADD R4, R4, 0x1 ;  /* 0x0000000104041836 */ /* 0x000fe20000000000 */
[----:B------:R-:W-:Y:S02]  /*14d10*/  ISETP.NE.AND P1, PT, R7, RZ, PT ;  /* 0x000000ff0700720c */ /* 0x000fe40003f25270 */
[----:B------:R-:W-:Y:S01]  /*14d20*/  @!P5 IADD3 R13, PT, PT, -R13, RZ, RZ ;  /* 0x000000ff0d0dd210 */ /* 0x000fe20007ffe1ff */
[----:B------:R-:W-:-:S03]  /*14d30*/  @!P0 IMAD.MOV R4, RZ, RZ, -R4 ;  /* 0x000000ffff048224 */ /* 0x000fc600078e0a04 */
[C---:B------:R-:W-:Y:S02]  /*14d40*/  SEL R6, R5.reuse, R13, !P1 ;  /* 0x0000000d05067207 */ /* 0x040fe40004800000 */
[----:B------:R-:W-:-:S03]  /*14d50*/  SEL R5, R5, R4, !P1 ;  /* 0x0000000405057207 */ /* 0x000fc60004800000 */
[----:B------:R-:W-:-:S04]  /*14d60*/  IMAD.WIDE R12, R6, 0x4, R160 ;  /* 0x00000004060c7825 */ /* 0x000fc800078e02a0 */
[C---:B------:R-:W-:Y:S01]  /*14d70*/  IMAD.WIDE R14, R5.reuse, 0x4, R160 ;  /* 0x00000004050e7825 */ /* 0x040fe200078e02a0 */
[----:B------:R1:W4:Y:S04]  /*14d80*/  LDG.E R4, desc[UR6][R12.64] ;  /* 0x000000060c047981 */ /* 0x000328000c1e1900 */
[----:B------:R-:W4:Y:S01]  /*14d90*/  LDG.E R3, desc[UR6][R14.64] ;  /* 0x000000060e037981 */ /* 0x000f22000c1e1900 */
[----:B------:R-:W-:Y:S01]  /*14da0*/  IADD3 R6, PT, PT, R5, -R6, RZ ;  /* 0x8000000605067210 */ /* 0x000fe20007ffe0ff */
[----:B--2---:R-:W-:-:S04]  /*14db0*/  IMAD.U32 R5, RZ, RZ, UR4 ;  /* 0x00000004ff057e24 */ /* 0x004fc8000f8e00ff */
[----:B------:R-:W-:-:S05]  /*14dc0*/  IMAD R7, R6, R7, -0x80 ;  /* 0xffffff8006077424 */ /* 0x000fca00078e0207 */
[----:B------:R-:W-:-:S05]  /*14dd0*/  SHF.R.S32.HI R6, RZ, 0x1f, R7 ;  /* 0x0000001fff067819 */ /* 0x000fca0000011407 */
[----:B------:R-:W-:-:S04]  /*14de0*/  IMAD R6, R6, R5, RZ ;  /* 0x0000000506067224 */ /* 0x000fc800078e02ff */
[C---:B------:R-:W-:Y:S02]  /*14df0*/  IMAD R6, R7.reuse, UR5, R6 ;  /* 0x0000000507067c24 */ /* 0x040fe4000f8e0206 */
[----:B-1----:R-:W-:-:S04]  /*14e00*/  IMAD.WIDE.U32 R12, R7, R5, RZ ;  /* 0x00000005070c7225 */ /* 0x002fc800078e00ff */
        /* <DEDUP_REMOVED lines=8> */
[----:B------:R-:W-:Y:S01]  /*14e90*/  LEA.HI.X R149, R6, R149, R4, 0x1, P0 ;  /* 0x0000009506957211 */ /* 0x000fe200000f0c04 */
[----:B------:R-:W-:Y:S06]  /*14ea0*/  BRA `(.L_x_724) ;  /* 0x0000000000207947 */ /* 0x000fec0003800000 */
.L_x_723:
[----:B------:R-:W1:Y:S01]  /*14eb0*/  LDC R5, c[0x0][0x3b8] ;  /* 0x0000ee00ff057b82 */ /* 0x000e620000000800 */
[----:B------:R-:W-:Y:S02]  /*14ec0*/  UMOV UR4, URZ ;  /* 0x000000ff00047c82 */ /* 0x000fe40008000000 */
[----:B------:R-:W-:Y:S01]  /*14ed0*/  IADD3 R4, P0, PT, RZ, -UR4, RZ ;  /* 0x80000004ff047c10 */ /* 0x000fe2000ff1e0ff */
[----:B-1----:R-:W-:-:S04]  /*14ee0*/  IMAD.SHL.U32 R3, R5, 0x80, RZ ;  /* 0x0000008005037824 */ /* 0x002fc800078e00ff */
[----:B------:R-:W-:-:S05]  /*14ef0*/  IMAD.X R3, RZ, RZ, ~R3, P0 ;  /* 0x000000ffff037224 */ /* 0x000fca00000e0e03 */
[----:B------:R-:W-:-:S04]  /*14f00*/  SHF.R.S64 R7, R4, 0x1f, R3 ;  /* 0x0000001f04077819 */ /* 0x000fc80000001003 */
[----:B------:R-:W-:-:S04]  /*14f10*/  IADD3 R150, P0, PT, R7, R150, RZ ;  /* 0x0000009607967210 */ /* 0x000fc80007f1e0ff */
[----:B------:R-:W-:-:S09]  /*14f20*/  LEA.HI.X.SX32 R149, R3, R149, 0x1, P0 ;  /* 0x0000009503957211 */ /* 0x000fd200000f0eff */
.L_x_724:
[----:B------:R-:W1:Y:S01]  /*14f30*/  LDC R6, c[0x0][0x3bc] ;  /* 0x0000ef00ff067b82 */ /* 0x000e620000000800 */
[----:B------:R-:W-:Y:S01]  /*14f40*/  @!P4 IMAD.MOV.U32 R151, RZ, RZ, R149 ;  /* 0x000000ffff97c224 */ /* 0x000fe200078e0095 */
[C---:B------:R-:W-:Y:S01]  /*14f50*/  LEA R12, P0, R5.reuse, R150, 0x6 ;  /* 0x00000096050c7211 */ /* 0x040fe200078030ff */
[----:B------:R-:W-:-:S03]  /*14f60*/  IMAD.SHL.U32 R3, R5, 0x40, RZ ;  /* 0x0000004005037824 */ /* 0x000fc600078e00ff */
[----:B------:R-:W-:Y:S01]  /*14f70*/  @!PT LDS RZ, [RZ] ;  /* 0x00000000fffff984 */ /* 0x000fe20000000800 */
[----:B------:R-:W-:Y:S01]  /*14f80*/  @!PT LDS RZ, [RZ] ;  /* 0x00000000fffff984 */ /* 0x000fe20000000800 */
[----:B------:R-:W-:Y:S01]  /*14f90*/  @!PT LDS RZ, [RZ] ;  /* 0x00000000fffff984 */ /* 0x000fe20000000800 */
[----:B------:R2:W-:Y:S04]  /*14fa0*/  @!P4 LDGSTS.E.BYPASS.LTC128B.128 [R159+0x3000], desc[UR6][R150.64] ;  /* 0x03000000969fcfae */ /* 0x0005e8000b981a06 */
[----:B------:R3:W-:Y:S01]  /*14fb0*/  @P4 STS.128 [R159+0x3000], RZ ;  /* 0x003000ff9f004388 */ /* 0x0007e20000000c00 */
[C-C-:B-1----:R-:W-:Y:S02]  /*14fc0*/  LEA.HI.X R13, R5.reuse, R149, R6.reuse, 0x6, P0 ;  /* 0x00000095050d7211 */ /* 0x142fe400000f3406 */
[----:B------:R-:W-:Y:S02]  /*14fd0*/  SHF.L.U64.HI R4, R5, 0x6, R6 ;  /* 0x0000000605047819 */ /* 0x000fe40000010206 */
[----:B------:R-:W-:-:S04]  /*14fe0*/  IADD3 R6, P1, PT, R3, R12, RZ ;  /* 0x0000000c03067210 */ /* 0x000fc80007f3e0ff */
[----:B------:R-:W-:Y:S01]  /*14ff0*/  IADD3.X R7, PT, PT, R4, R13, RZ, P1, !PT ;  /* 0x0000000d04077210 */ /* 0x000fe20000ffe4ff */
[----:B--2---:R-:W-:Y:S01]  /*15000*/  @!P3 IMAD.MOV.U32 R151, RZ, RZ, R149 ;  /* 0x000000ffff97b224 */ /* 0x004fe200078e0095 */
[----:B------:R-:W-:-:S04]  /*15010*/  IADD3 R14, P0, PT, R3, R6, RZ ;  /* 0x00000006030e7210 */ /* 0x000fc80007f1e0ff */
[----:B------:R-:W-:Y:S01]  /*15020*/  @!PT LDS RZ, [RZ] ;  /* 0x00000000fffff984 */ /* 0x000fe20000000800 */
[----:B------:R-:W-:Y:S01]  /*15030*/  @!PT LDS RZ, [RZ] ;  /* 0x00000000fffff984 */ /* 0x000fe20000000800 */
[----:B------:R-:W-:Y:S01]  /*15040*/  @!PT LDS RZ, [RZ] ;  /* 0x00000000fffff984 */ /* 0x000fe20000000800 */
[----:B------:R1:W-:Y:S01]  /*15050*/  @!P3 LDGSTS.E.BYPASS.LTC128B.128 [R159+0x5000], desc[UR6][R150.64+0x40] ;  /* 0x05000040969fbfae */ /* 0x0003e2000b981a06 */
[----:B------:R-:W-:-:S03]  /*15060*/  IADD3.X R15, PT, PT, R4, R7, RZ, P0, !PT ;  /* 0x00000007040f7210 */ /* 0x000fc600007fe4ff */
        /* <DEDUP_REMOVED lines=53> */
.L_x_722:
[----:B---3--:R-:W-:Y:S01]  /*153c0*/  FMNMX3.FTZ R6, R2, R131, R239, !PT ;  /* 0x0000008302067276 */ /* 0x008fe200078100ef */
        /* <DEDUP_REMOVED lines=37> */
[----:B------:R-:W-:Y:S01]  /*15620*/  VIMNMX R61, PT, PT, R61, 0x2, !PT ;  /* 0x000000023d3d7848 */ /* 0x000fe20007fe0100 */
[----:B------:R-:W1:Y:S04]  /*15630*/  SHFL.BFLY PT, R5, R6, 0x2, 0x1f ;  /* 0x0c401f0006057f89 */ /* 0x000e6800000e0000 */
[----:B------:R-:W2:Y:S01]  /*15640*/  SHFL.BFLY PT, R4, R7, 0x2, 0x1f ;  /* 0x0c401f0007047f89 */ /* 0x000ea200000e0000 */
[----:B-1----:R-:W-:-:S02]  /*15650*/  FMNMX.FTZ R5, R6, R5, !PT ;  /* 0x0000000506057209 */ /* 0x002fc40007810000 */
        /* <DEDUP_REMOVED lines=8> */
[C---:B------:R-:W-:Y:S01]  /*156e0*/  FSETP.NEU.FTZ.AND P0, PT, R3.reuse, -INF , PT ;  /* 0xff8000000300780b */ /* 0x040fe20003f1d000 */
[C---:B------:R-:W-:Y:S01]  /*156f0*/  FMUL.FTZ R128, R3.reuse, UR10 ;  /* 0x0000000a03807c20 */ /* 0x040fe20008410000 */
[----:B------:R-:W-:Y:S01]  /*15700*/  FSEL R180, R180, RZ, P1 ;  /* 0x000000ffb4b47208 */ /* 0x000fe20000800000 */
[----:B------:R-:W-:Y:S01]  /*15710*/  FADD.FTZ R142, R2, -R5 ;  /* 0x80000005028e7221 */ /* 0x000fe20000010000 */
[----:B------:R-:W-:-:S02]  /*15720*/  FSEL R5, R3, RZ, P0 ;  /* 0x000000ff03057208 */ /* 0x000fc40000000000 */
[----:B------:R-:W-:Y:S01]  /*15730*/  FSEL R128, R128, RZ, P0 ;  /* 0x000000ff80807208 */ /* 0x000fe20000000000 */
[--C-:B------:R-:W-:Y:S01]  /*15740*/  FFMA.FTZ R151, R131, UR10, -R180.reuse ;  /* 0x0000000a83977c23 */ /* 0x100fe200080108b4 */
[--C-:B------:R-:W-:Y:S01]  /*15750*/  FFMA.FTZ R131, R239, UR10, -R180.reuse ;  /* 0x0000000aef837c23 */ /* 0x100fe200080108b4 */
[----:B------:R-:W-:Y:S01]  /*15760*/  FADD.FTZ R0, R0, -R5 ;  /* 0x8000000500007221 */ /* 0x000fe20000010000 */
[--C-:B------:R-:W-:Y:S01]  /*15770*/  FFMA.FTZ R130, R243, UR10, -R180.reuse ;  /* 0x0000000af3827c23 */ /* 0x100fe200080108b4 */
[----:B------:R-:W-:Y:S01]  /*15780*/  FFMA.FTZ R57, R241, UR10, -R180 ;  /* 0x0000000af1397c23 */ /* 0x000fe200080108b4 */
[--C-:B------:R-:W-:Y:S01]  /*15790*/  FFMA.FTZ R138, R235, UR10, -R128.reuse ;  /* 0x0000000aeb8a7c23 */ /* 0x100fe20008010880 */
[--C-:B------:R-:W-:Y:S01]  /*157a0*/  FFMA.FTZ R126, R11, UR10, -R128.reuse ;  /* 0x0000000a0b7e7c23 */ /* 0x100fe20008010880 */
[--C-:B------:R-:W-:Y:S01]  /*157b0*/  FFMA.FTZ R59, R9, UR10, -R128.reuse ;  /* 0x0000000a093b7c23 */ /* 0x100fe20008010880 */
[----:B------:R-:W-:Y:S01]  /*157c0*/  FMUL.FTZ R142, R142, UR10 ;  /* 0x0000000a8e8e7c20 */ /* 0x000fe20008410000 */
[--C-:B------:R-:W-:Y:S01]  /*157d0*/  FFMA.FTZ R237, R237, UR10, -R128.reuse ;  /* 0x0000000aeded7c23 */ /* 0x100fe20008010880 */
[----:B------:R-:W-:Y:S01]  /*157e0*/  FMUL.FTZ R0, R0, UR10 ;  /* 0x0000000a00007c20 */ /* 0x000fe20008410000 */
[----:B------:R-:W-:Y:S01]  /*157f0*/  MUFU.EX2 R151, R151 ;  /* 0x0000009700977308 */ /* 0x000fe20000000800 */
[----:B------:R-:W-:Y:S01]  /*15800*/  FFMA.FTZ R58, R67, UR10, -R128 ;  /* 0x0000000a433a7c23 */ /* 0x000fe20008010880 */
[--C-:B------:R-:W-:Y:S01]  /*15810*/  FFMA.FTZ R62, R121, UR10, -R180.reuse ;  /* 0x0000000a793e7c23 */ /* 0x100fe200080108b4 */
[--C-:B------:R-:W-:Y:S01]  /*15820*/  FFMA.FTZ R125, R231, UR10, -R180.reuse ;  /* 0x0000000ae77d7c23 */ /* 0x100fe200080108b4 */
[----:B------:R-:W-:Y:S01]  /*15830*/  FFMA.FTZ R121, R233, UR10, -R180 ;  /* 0x0000000ae9797c23 */ /* 0x000fe200080108b4 */
[--C-:B------:R-:W-:Y:S01]  /*15840*/  FFMA.FTZ R60, R137, UR10, -R128.reuse ;  /* 0x0000000a893c7c23 */ /* 0x100fe20008010880 */
[--C-:B------:R-:W-:Y:S01]  /*15850*/  FFMA.FTZ R123, R123, UR10, -R128.reuse ;  /* 0x0000000a7b7b7c23 */ /* 0x100fe20008010880 */
[----:B------:R-:W-:Y:S01]  /*15860*/  FFMA.FTZ R63, R63, UR10, -R128 ;  /* 0x0000000a3f3f7c23 */ /* 0x000fe20008010880 */
[----:B------:R-:W1:Y:S01]  /*15870*/  MUFU.EX2 R131, R131 ;  /* 0x0000008300837308 */ /* 0x000e620000000800 */
[--C-:B------:R-:W-:Y:S01]  /*15880*/  FFMA.FTZ R137, R135, UR10, -R180.reuse ;  /* 0x0000000a87897c23 */ /* 0x100fe200080108b4 */
[--C-:B------:R-:W-:Y:S01]  /*15890*/  FFMA.FTZ R132, R225, UR10, -R180.reuse ;  /* 0x0000000ae1847c23 */ /* 0x100fe200080108b4 */
[--C-:B------:R-:W-:Y:S01]  /*158a0*/  FFMA.FTZ R135, R227, UR10, -R180.reuse ;  /* 0x0000000ae3877c23 */ /* 0x100fe200080108b4 */
[----:B------:R-:W-:Y:S01]  /*158b0*/  FFMA.FTZ R122, R229, UR10, -R180 ;  /* 0x0000000ae57a7c23 */ /* 0x000fe200080108b4 */
[--C-:B------:R-:W-:Y:S01]  /*158c0*/  FFMA.FTZ R136, R221, UR10, -R128.reuse ;  /* 0x0000000add887c23 */ /* 0x100fe20008010880 */
[--C-:B------:R-:W-:Y:S01]  /*158d0*/  FFMA.FTZ R143, R203, UR10, -R128.reuse ;  /* 0x0000000acb8f7c23 */ /* 0x100fe20008010880 */
[--C-:B------:R-:W-:Y:S01]  /*158e0*/  FFMA.FTZ R141, R219, UR10, -R128.reuse ;  /* 0x0000000adb8d7c23 */ /* 0x100fe20008010880 */
[----:B------:R-:W-:Y:S01]  /*158f0*/  MUFU.EX2 R130, R130 ;  /* 0x0000008200827308 */ /* 0x000fe20000000800 */
[----:B------:R-:W-:Y:S01]  /*15900*/  FFMA.FTZ R134, R223, UR10, -R128 ;  /* 0x0000000adf867c23 */ /* 0x000fe20008010880 */
[--C-:B------:R-:W-:Y:S01]  /*15910*/  FFMA.FTZ R203, R201, UR10, -R180.reuse ;  /* 0x0000000ac9cb7c23 */ /* 0x100fe200080108b4 */
[--C-:B------:R-:W-:Y:S01]  /*15920*/  FFMA.FTZ R184, R213, UR10, -R180.reuse ;  /* 0x0000000ad5b87c23 */ /* 0x100fe200080108b4 */
[--C-:B------:R-:W-:Y:S01]  /*15930*/  FFMA.FTZ R201, R215, UR10, -R180.reuse ;  /* 0x0000000ad7c97c23 */ /* 0x100fe200080108b4 */
[----:B------:R-:W-:Y:S01]  /*15940*/  FFMA.FTZ R182, R217, UR10, -R180 ;  /* 0x0000000ad9b67c23 */ /* 0x000fe200080108b4 */
[--C-:B------:R-:W-:Y:S01]  /*15950*/  FFMA.FTZ R207, R207, UR10, -R128.reuse ;  /* 0x0000000acfcf7c23 */ /* 0x100fe20008010880 */
[--C-:B------:R-:W-:Y:S01]  /*15960*/  FFMA.FTZ R188, R209, UR10, -R128.reuse ;  /* 0x0000000ad1bc7c23 */ /* 0x100fe20008010880 */
[----:B------:R-:W2:Y:S01]  /*15970*/  MUFU.EX2 R57, R57 ;  /* 0x0000003900397308 */ /* 0x000ea20000000800 */
[----:B-1----:R-:W-:Y:S01]  /*15980*/  F2FP.F16.F32.PACK_AB R4, R131, R151 ;  /* 0x000000978304723e */ /* 0x002fe200000000ff */
[--C-:B------:R-:W-:Y:S01]  /*15990*/  FFMA.FTZ R205, R205, UR10, -R128.reuse ;  /* 0x0000000acdcd7c23 */ /* 0x100fe20008010880 */
[----:B------:R-:W-:Y:S01]  /*159a0*/  FFMA.FTZ R186, R211, UR10, -R128 ;  /* 0x0000000ad3ba7c23 */ /* 0x000fe20008010880 */
[----:B------:R-:W-:Y:S01]  /*159b0*/  FFMA.FTZ R209, R174, UR10, -R180 ;  /* 0x0000000aaed17c23 */ /* 0x000fe200080108b4 */
[----:B------:R-:W-:Y:S01]  /*159c0*/  FFMA.FTZ R174, R183, UR10, -R128 ;  /* 0x0000000ab7ae7c23 */ /* 0x000fe20008010880 */
[----:B------:R-:W-:Y:S01]  /*159d0*/  FFMA.FTZ R190, R168, UR10, -R180 ;  /* 0x0000000aa8be7c23 */ /* 0x000fe200080108b4 */
[----:B------:R-:W-:Y:S01]  /*159e0*/  FFMA.FTZ R183, R177, UR10, -R128 ;  /* 0x0000000ab1b77c23 */ /* 0x000fe20008010880 */
[----:B------:R-:W-:Y:S01]  /*159f0*/  MUFU.EX2 R138, R138 ;  /* 0x0000008a008a7308 */ /* 0x000fe20000000800 */
[--C-:B------:R-:W-:Y:S01]  /*15a00*/  FFMA.FTZ R189, R189, UR10, -R180.reuse ;  /* 0x0000000abdbd7c23 */ /* 0x100fe200080108b4 */
[----:B------:R-:W-:Y:S01]  /*15a10*/  FFMA.FTZ R168, R191, UR10, -R180 ;  /* 0x0000000abfa87c23 */ /* 0x000fe200080108b4 */
[--C-:B------:R-:W-:Y:S01]  /*15a20*/  FFMA.FTZ R192, R179, UR10, -R128.reuse ;  /* 0x0000000ab3c07c23 */ /* 0x100fe20008010880 */
[----:B------:R-:W-:Y:S01]  /*15a30*/  FFMA.FTZ R177, R181, UR10, -R128 ;  /* 0x0000000ab5b17c23 */ /* 0x000fe20008010880 */
[--C-:B------:R-:W-:Y:S01]  /*15a40*/  FFMA.FTZ R181, R164, UR10, -R180.reuse ;  /* 0x0000000aa4b57c23 */ /* 0x100fe200080108b4 */
[--C-:B------:R-:W-:Y:S01]  /*15a50*/  FFMA.FTZ R164, R185, UR10, -R180.reuse ;  /* 0x0000000ab9a47c23 */ /* 0x100fe200080108b4 */
[--C-:B------:R-:W-:Y:S01]  /*15a60*/  FFMA.FTZ R179, R187, UR10, -R180.reuse ;  /* 0x0000000abbb37c23 */ /* 0x100fe200080108b4 */
[----:B------:R-:W1:Y:S01]  /*15a70*/  MUFU.EX2 R126, R126 ;  /* 0x0000007e007e7308 */ /* 0x000e620000000800 */
[----:B--2---:R-:W-:Y:S01]  /*15a80*/  F2FP.F16.F32.PACK_AB R6, R57, R130 ;  /* 0x000000823906723e */ /* 0x004fe200000000ff */
[--C-:B------:R-:W-:Y:S01]  /*15a90*/  FFMA.FTZ R193, R193, UR10, -R180.reuse ;  /* 0x0000000ac1c17c23 */ /* 0x100fe200080108b4 */
[--C-:B------:R-:W-:Y:S01]  /*15aa0*/  FFMA.FTZ R176, R176, UR10, -R180.reuse ;  /* 0x0000000ab0b07c23 */ /* 0x100fe200080108b4 */
[--C-:B------:R-:W-:Y:S01]  /*15ab0*/  FFMA.FTZ R195, R195, UR10, -R180.reuse ;  /* 0x0000000ac3c37c23 */ /* 0x100fe200080108b4 */
[--C-:B------:R-:W-:Y:S01]  /*15ac0*/  FFMA.FTZ R178, R178, UR10, -R180.reuse ;  /* 0x0000000ab2b27c23 */ /* 0x100fe200080108b4 */
[--C-:B------:R-:W-:Y:S01]  /*15ad0*/  FFMA.FTZ R197, R197, UR10, -R180.reuse ;  /* 0x0000000ac5c57c23 */ /* 0x100fe200080108b4 */
[----:B------:R-:W-:Y:S01]  /*15ae0*/  FFMA.FTZ R199, R199, UR10, -R180 ;  /* 0x0000000ac7c77c23 */ /* 0x000fe200080108b4 */
[----:B------:R-:W-:Y:S01]  /*15af0*/  MUFU.EX2 R59, R59 ;  /* 0x0000003b003b7308 */ /* 0x000fe20000000800 */
[--C-:B------:R-:W-:Y:S01]  /*15b00*/  FFMA.FTZ R167, R167, UR10, -R128.reuse ;  /* 0x0000000aa7a77c23 */ /* 0x100fe20008010880 */
[--C-:B------:R-:W-:Y:S01]  /*15b10*/  FFMA.FTZ R120, R120, UR10, -R128.reuse ;  /* 0x0000000a78787c23 */ /* 0x100fe20008010880 */
[--C-:B------:R-:W-:Y:S01]  /*15b20*/  FFMA.FTZ R127, R127, UR10, -R128.reuse ;  /* 0x0000000a7f7f7c23 */ /* 0x100fe20008010880 */
[--C-:B------:R-:W-:Y:S01]  /*15b30*/  FFMA.FTZ R129, R129, UR10, -R128.reuse ;  /* 0x0000000a81817c23 */ /* 0x100fe20008010880 */
[----:B------:R-:W-:-:S03]  /*15b40*/  FFMA.FTZ R124, R124, UR10, -R128 ;  /* 0x0000000a7c7c7c23 */ /* 0x000fc60008010880 */
[----:B------:R-:W2:Y:S01]  /*15b50*/  MUFU.EX2 R2, R237 ;  /* 0x000000ed00027308 */ /* 0x000ea20000000800 */
[----:B-1----:R-:W-:-:S07]  /*15b60*/  F2FP.F16.F32.PACK_AB R5, R126, R138 ;  /* 0x0000008a7e05723e */ /* 0x002fce00000000ff */
[----:B------:R-:W1:Y:S08]  /*15b70*/  MUFU.EX2 R142, R142 ;  /* 0x0000008e008e7308 */ /* 0x000e700000000800 */
[----:B------:R3:W4:Y:S01]  /*15b80*/  MUFU.EX2 R140, R0 ;  /* 0x00000000008c7308 */ /* 0x0007220000000800 */
[----:B--2---:R-:W-:-:S07]  /*15b90*/  F2FP.F16.F32.PACK_AB R7, R2, R59 ;  /* 0x0000003b0207723e */ /* 0x004fce00000000ff */
[----:B------:R-:W-:Y:S01]  /*15ba0*/  MUFU.EX2 R125, R125 ;  /* 0x0000007d007d7308 */ /* 0x000fe20000000800 */
[-C--:B-1----:R-:W-:Y:S01]  /*15bb0*/  FMUL.FTZ R16, R72, R142.reuse ;  /* 0x0000008e48107220 */ /* 0x082fe20000410000 */
[-C--:B------:R-:W-:Y:S01]  /*15bc0*/  FMUL.FTZ R17, R73, R142.reuse ;  /* 0x0000008e49117220 */ /* 0x080fe20000410000 */
[-C--:B------:R-:W-:Y:S01]  /*15bd0*/  FMUL.FTZ R76, R76, R142.reuse ;  /* 0x0000008e4c4c7220 */ /* 0x080fe20000410000 */
[-C--:B------:R-:W-:Y:S01]  /*15be0*/  FMUL.FTZ R77, R77, R142.reuse ;  /* 0x0000008e4d4d7220 */ /* 0x080fe20000410000 */
[-C--:B------:R-:W-:Y:S01]  /*15bf0*/  FMUL.FTZ R8, R112, R142.reuse ;  /* 0x0000008e70087220 */ /* 0x080fe20000410000 */
[-C--:B------:R-:W-:Y:S01]  /*15c00*/  FMUL.FTZ R9, R113, R142.reuse ;  /* 0x0000008e71097220 */ /* 0x080fe20000410000 */
[----:B------:R-:W-:Y:S01]  /*15c10*/  FMUL.FTZ R24, R80, R142 ;  /* 0x0000008e50187220 */ /* 0x000fe20000410000 */
[----:B------:R-:W1:Y:S01]  /*15c20*/  MUFU.EX2 R62, R62 ;  /* 0x0000003e003e7308 */ /* 0x000e620000000800 */
[--C-:B---3--:R-:W-:Y:S01]  /*15c30*/  FFMA.FTZ R0, R65, UR10, -R180.reuse ;  /* 0x0000000a41007c23 */ /* 0x108fe200080108b4 */
[-C--:B----4-:R-:W-:Y:S01]  /*15c40*/  FMUL.FTZ R18, R74, R140.reuse ;  /* 0x0000008c4a127220 */ /* 0x090fe20000410000 */
[----:B------:R-:W2:Y:S01]  /*15c50*/  LDSM.16.MT88.4 R64, [R145+0x9400] ;  /* 0x009400009140783b */ /* 0x000ea20000004200 */
[-C--:B------:R-:W-:Y:S01]  /*15c60*/  FMUL.FTZ R19, R75, R140.reuse ;  /* 0x0000008c4b137220 */ /* 0x080fe20000410000 */
[-C--:B------:R-:W-:Y:S01]  /*15c70*/  FMUL.FTZ R78, R78, R140.reuse ;  /* 0x0000008c4e4e7220 */ /* 0x080fe20000410000 */
[-C--:B------:R-:W-:Y:S01]  /*15c80*/  FMUL.FTZ R79, R79, R140.reuse ;  /* 0x0000008c4f4f7220 */ /* 0x080fe20000410000 */
[-C--:B------:R-:W-:Y:S01]  /*15c90*/  FMUL.FTZ R10, R114, R140.reuse ;  /* 0x0000008c720a7220 */ /* 0x080fe20000410000 */
[----:B------:R-:W-:Y:S01]  /*15ca0*/  MUFU.EX2 R121, R121 ;  /* 0x0000007900797308 */ /* 0x000fe20000000800 */
[----:B------:R-:W-:Y:S01]  /*15cb0*/  FMUL.FTZ R11, R115, R140 ;  /* 0x0000008c730b7220 */ /* 0x000fe20000410000 */
[----:B------:R-:W-:Y:S01]  /*15cc0*/  FMUL.FTZ R25, R81, R142 ;  /* 0x0000008e51197220 */ /* 0x000fe20000410000 */
[C---:B------:R-:W-:Y:S01]  /*15cd0*/  HMMA.16816.F32 R16, R4.reuse, R20, R16 ;  /* 0x000000140410723c */ /* 0x040fe20000001810 */
[-C--:B------:R-:W-:Y:S01]  /*15ce0*/  FMUL.FTZ R26, R82, R140.reuse ;  /* 0x0000008c521a7220 */ /* 0x080fe20000410000 */
[----:B------:R-:W-:Y:S01]  /*15cf0*/  FMUL.FTZ R27, R83, R140 ;  /* 0x0000008c531b7220 */ /* 0x000fe20000410000 */
[-C--:B------:R-:W-:Y:S01]  /*15d00*/  FMUL.FTZ R32, R88, R142.reuse ;  /* 0x0000008e58207220 */ /* 0x080fe20000410000 */
[----:B------:R-:W-:Y:S01]  /*15d10*/  FMUL.FTZ R33, R89, R142 ;  /* 0x0000008e59217220 */ /* 0x000fe20000410000 */
[----:B------:R-:W-:Y:S01]  /*15d20*/  MUFU.EX2 R0, R0 ;  /* 0x0000000000007308 */ /* 0x000fe20000000800 */
[-C--:B------:R-:W-:Y:S01]  /*15d30*/  FMUL.FTZ R34, R90, R140.reuse ;  /* 0x0000008c5a227220 */ /* 0x080fe20000410000 */
        /* <DEDUP_REMOVED lines=14> */
[----:B------:R-:W3:Y:S01]  /*15e20*/  MUFU.EX2 R123, R123 ;  /* 0x0000007b007b7308 */ /* 0x000ee20000000800 */
[----:B------:R-:W-:Y:S01]  /*15e30*/  FMUL.FTZ R87, R87, R140 ;  /* 0x0000008c57577220 */ /* 0x000fe20000410000 */
[-C--:B------:R-:W-:Y:S01]  /*15e40*/  FMUL.FTZ R92, R92, R142.reuse ;  /* 0x0000008e5c5c7220 */ /* 0x080fe20000410000 */
[----:B------:R-:W-:Y:S01]  /*15e50*/  FMUL.FTZ R93, R93, R142 ;  /* 0x0000008e5d5d7220 */ /* 0x000fe20000410000 */
        /* <DEDUP_REMOVED lines=12> */
[----:B------:R-:W4:Y:S01]  /*15f20*/  MUFU.EX2 R58, R58 ;  /* 0x0000003a003a7308 */ /* 0x000f220000000800 */
[----:B------:R-:W-:Y:S01]  /*15f30*/  FMUL.FTZ R105, R105, R142 ;  /* 0x0000008e69697220 */ /* 0x000fe20000410000 */
[-C--:B------:R-:W-:Y:S01]  /*15f40*/  FMUL.FTZ R106, R106, R140.reuse ;  /* 0x0000008c6a6a7220 */ /* 0x080fe20000410000 */
[----:B------:R-:W-:Y:S01]  /*15f50*/  FMUL.FTZ R107, R107, R140 ;  /* 0x0000008c6b6b7220 */ /* 0x000fe20000410000 */
[C---:B------:R-:W-:Y:S01]  /*15f60*/  HMMA.16816.F32 R8, R4.reuse, R12, R8 ;  /* 0x0000000c0408723c */ /* 0x040fe20000001808 */
[----:B------:R-:W-:Y:S01]  /*15f70*/  LDSM.16.MT88.4 R72, [R146+0xb400] ;  /* 0x00b400009248783b */ /* 0x000fe20000004200 */
[----:B------:R-:W-:Y:S01]  /*15f80*/  FFMA.FTZ R81, R170, UR10, -R180 ;  /* 0x0000000aaa517c23 */ /* 0x000fe200080108b4 */
[----:B------:R-:W-:Y:S01]  /*15f90*/  FFMA.FTZ R170, R175, UR10, -R128 ;  /* 0x0000000aafaa7c23 */ /* 0x000fe20008010880 */
[----:B------:R-:W-:Y:S01]  /*15fa0*/  MUFU.EX2 R137, R137 ;  /* 0x0000008900897308 */ /* 0x000fe20000000800 */
[----:B------:R-:W-:Y:S01]  /*15fb0*/  LDSM.16.MT88.4 R76, [R145+0x9800] ;  /* 0x00980000914c783b */ /* 0x000fe20000004200 */
[----:B------:R-:W-:Y:S01]  /*15fc0*/  FFMA.FTZ R80, R172, UR10, -R180 ;  /* 0x0000000aac507c23 */ /* 0x000fe200080108b4 */
[--C-:B------:R-:W-:Y:S01]  /*15fd0*/  FFMA.FTZ R175, R169, UR10, -R128.reuse ;  /* 0x0000000aa9af7c23 */ /* 0x100fe20008010880 */
[C---:B------:R-:W-:Y:S01]  /*15fe0*/  HMMA.16816.F32 R24, R4.reuse, R28, R24 ;  /* 0x0000001c0418723c */ /* 0x040fe20000001818 */
[--C-:B------:R-:W-:Y:S01]  /*15ff0*/  FFMA.FTZ R172, R171, UR10, -R128.reuse ;  /* 0x0000000aabac7c23 */ /* 0x100fe20008010880 */
[----:B------:R-:W-:Y:S01]  /*16000*/  FFMA.FTZ R169, R173, UR10, -R128 ;  /* 0x0000000aada97c23 */ /* 0x000fe20008010880 */
[----:B------:R-:W-:Y:S01]  /*16010*/  FFMA.FTZ R180, R162, UR10, -R180 ;  /* 0x0000000aa2b47c23 */ /* 0x000fe200080108b4 */
[----:B------:R-:W5:Y:S01]  /*16020*/  MUFU.EX2 R132, R132 ;  /* 0x0000008400847308 */ /* 0x000f620000000800 */
[----:B------:R-:W-:Y:S01]  /*16030*/  FFMA.FTZ R166, R166, R142, R151 ;  /* 0x0000008ea6a67223 */ /* 0x000fe20000010097 */
[----:B------:R-:W-:Y:S01]  /*16040*/  FFMA.FTZ R142, R163, UR10, -R128 ;  /* 0x0000000aa38e7c23 */ /* 0x000fe20008010880 */
[----:B------:R-:W-:Y:S01]  /*16050*/  IADD3 R163, PT, PT, R61, -0x3, RZ ;  /* 0xfffffffd3da37810 */ /* 0x000fe20007ffe0ff */
[----:B------:R-:W-:Y:S01]  /*16060*/  HMMA.16816.F32 R32, R4, R36, R32 ;  /* 0x000000240420723c */ /* 0x000fe20000001820 */
[----:B------:R-:W-:-:S03]  /*16070*/  FADD.FTZ R131, R131, R166 ;  /* 0x000000a683837221 */ /* 0x000fc60000010000 */
[----:B------:R-:W-:Y:S01]  /*16080*/  MUFU.EX2 R135, R135 ;  /* 0x0000008700877308 */ /* 0x000fe20000000800 */
[----:B------:R-:W-:-:S03]  /*16090*/  FADD.FTZ R130, R130, R131 ;  /* 0x0000008382827221 */ /* 0x000fc60000010000 */
[----:B------:R-:W-:Y:S01]  /*160a0*/  HMMA.16816.F32 R40, R4, R44, R40 ;  /* 0x0000002c0428723c */ /* 0x000fe20000001828 */
[----:B------:R-:W-:-:S03]  /*160b0*/  FADD.FTZ R130, R57, R130 ;  /* 0x0000008239827221 */ /* 0x000fc60000010000 */
[----:B------:R-:W-:Y:S04]  /*160c0*/  MUFU.EX2 R122, R122 ;  /* 0x0000007a007a7308 */ /* 0x000fe80000000800 */
[C---:B------:R-:W-:Y:S01]  /*160d0*/  HMMA.16816.F32 R12, R4.reuse, R14, R68 ;  /* 0x0000000e040c723c */ /* 0x040fe20000001844 */
[----:B------:R-:W5:Y:S03]  /*160e0*/  LDSM.16.MT88.4 R68, [R146+0x9400] ;  /* 0x009400009244783b */ /* 0x000f660000004200 */
[----:B------:R-:W-:Y:S04]  /*160f0*/  MUFU.EX2 R136, R136 ;  /* 0x0000008800887308 */ /* 0x000fe80000000800 */
[C---:B------:R-:W-:Y:S01]  /*16100*/  HMMA.16816.F32 R28, R4.reuse, R30, R84 ;  /* 0x0000001e041c723c */ /* 0x040fe20000001854 */
[----:B------:R-:W-:Y:S03]  /*16110*/  LDSM.16.MT88.4 R84, [R146+0xc800] ;  /* 0x00c800009254783b */ /* 0x000fe60000004200 */
[----:B------:R-:W5:Y:S04]  /*16120*/  MUFU.EX2 R143, R143 ;  /* 0x0000008f008f7308 */ /* 0x000f680000000800 */
[C---:B------:R-:W-:Y:S01]  /*16130*/  HMMA.16816.F32 R36, R4.reuse, R38, R92 ;  /* 0x000000260424723c */ /* 0x040fe2000000185c */
[----:B------:R-:W-:Y:S03]  /*16140*/  LDSM.16.MT88.4 R92, [R145+0xc800] ;  /* 0x00c80000915c783b */ /* 0x000fe60000004200 */
[----:B------:R-:W-:Y:S04]  /*16150*/  MUFU.EX2 R141, R141 ;  /* 0x0000008d008d7308 */ /* 0x000fe80000000800 */
[C---:B------:R-:W-:Y:S01]  /*16160*/  HMMA.16816.F32 R44, R4.reuse, R46, R108 ;  /* 0x0000002e042c723c */ /* 0x040fe2000000186c */
[----:B------:R-:W-:Y:S03]  /*16170*/  LDSM.16.MT88.4 R108, [R146+0xe800] ;  /* 0x00e80000926c783b */ /* 0x000fe60000004200 */
[----:B------:R-:W5:Y:S04]  /*16180*/  MUFU.EX2 R134, R134 ;  /* 0x0000008600867308 */ /* 0x000f680000000800 */
[----:B------:R-:W-:Y:S01]  /*16190*/  HMMA.16816.F32 R48, R4, R52, R48 ;  /* 0x000000340430723c */ /* 0x000fe20000001830 */
[C---:B-1----:R-:W-:Y:S01]  /*161a0*/  F2FP.F16.F32.PACK_AB R52, R62.reuse, R125 ;  /* 0x0000007d3e34723e */ /* 0x042fe200000000ff */
[----:B------:R-:W-:Y:S01]  /*161b0*/  FADD.FTZ R125, R125, R130 ;  /* 0x000000827d7d7221 */ /* 0x000fe20000010000 */
[----:B---3--:R-:W-:Y:S01]  /*161c0*/  F2FP.F16.F32.PACK_AB R53, R123, R60 ;  /* 0x0000003c7b35723e */ /* 0x008fe200000000ff */
[----:B------:R-:W-:Y:S02]  /*161d0*/  MUFU.EX2 R203, R203 ;  /* 0x000000cb00cb7308 */ /* 0x000fe40000000800 */
[----:B------:R-:W-:-:S02]  /*161e0*/  FADD.FTZ R62, R62, R125 ;  /* 0x0000007d3e3e7221 */ /* 0x000fc40000010000 */
[----:B------:R-:W-:Y:S01]  /*161f0*/  HMMA.16816.F32 R4, R4, R54, R104 ;  /* 0x000000360404723c */ /* 0x000fe20000001868 */
[----:B------:R-:W-:Y:S01]  /*16200*/  F2FP.F16.F32.PACK_AB R54, R0, R121 ;  /* 0x000000790036723e */ /* 0x000fe200000000ff */
[----:B------:R-:W-:Y:S01]  /*16210*/  FADD.FTZ R121, R121, R62 ;  /* 0x0000003e79797221 */ /* 0x000fe20000010000 */
[----:B----4-:R-:W-:Y:S01]  /*16220*/  F2FP.F16.F32.PACK_AB R55, R58, R63 ;  /* 0x0000003f3a37723e */ /* 0x010fe200000000ff */
[----:B------:R-:W-:Y:S02]  /*16230*/  MUFU.EX2 R184, R184 ;  /* 0x000000b800b87308 */ /* 0x000fe40000000800 */
[----:B------:R-:W-:-:S04]  /*16240*/  FADD.FTZ R0, R0, R121 ;  /* 0x0000007900007221 */ /* 0x000fc80000010000 */
[C---:B--2---:R-:W-:Y:S02]  /*16250*/  HMMA.16816.F32 R16, R52.reuse, R64, R16 ;  /* 0x000000403410723c */ /* 0x044fe40000001810 */
[----:B------:R-:W-:Y:S06]  /*16260*/  MUFU.EX2 R201, R201 ;  /* 0x000000c900c97308 */ /* 0x000fec0000000800 */
[C---:B------:R-:W-:Y:S01]  /*16270*/  HMMA.16816.F32 R20, R52.reuse, R66, R20 ;  /* 0x000000423414723c */ /* 0x040fe20000001814 */
[----:B------:R-:W1:Y:S01]  /*16280*/  LDSM.16.MT88.4 R64, [R145+0xb400] ;  /* 0x00b400009140783b */ /* 0x000e620000004200 */
[----:B------:R-:W-:Y:S06]  /*16290*/  MUFU.EX2 R182, R182 ;  /* 0x000000b600b67308 */ /* 0x000fec0000000800 */
[C---:B-----5:R-:W-:Y:S02]  /*162a0*/  HMMA.16816.F32 R8, R52.reuse, R68, R8 ;  /* 0x000000443408723c */ /* 0x060fe40000001808 */
[----:B------:R-:W-:Y:S06]  /*162b0*/  MUFU.EX2 R207, R207 ;  /* 0x000000cf00cf7308 */ /* 0x000fec0000000800 */
[C---:B------:R-:W-:Y:S01]  /*162c0*/  HMMA.16816.F32 R12, R52.reuse, R70, R12 ;  /* 0x00000046340c723c */ /* 0x040fe2000000180c */
[----:B------:R-:W2:Y:S01]  /*162d0*/  LDSM.16.MT88.4 R68, [R146+0xd400] ;  /* 0x00d400009244783b */ /* 0x000ea20000004200 */
[----:B------:R-:W-:Y:S06]  /*162e0*/  MUFU.EX2 R188, R188 ;  /* 0x000000bc00bc7308 */ /* 0x000fec0000000800 */
[C---:B------:R-:W-:Y:S02]  /*162f0*/  HMMA.16816.F32 R24, R52.reuse, R72, R24 ;  /* 0x000000483418723c */ /* 0x040fe40000001818 */
[----:B------:R-:W-:Y:S06]  /*16300*/  MUFU.EX2 R205, R205 ;  /* 0x000000cd00cd7308 */ /* 0x000fec0000000800 */
[C---:B------:R-:W-:Y:S01]  /*16310*/  HMMA.16816.F32 R28, R52.reuse, R74, R28 ;  /* 0x0000004a341c723c */ /* 0x040fe2000000181c */
[----:B------:R-:W-:Y:S01]  /*16320*/  LDSM.16.MT88.4 R72, [R146+0xb800] ;  /* 0x00b800009248783b */ /* 0x000fe20000004200 */
[----:B------:R-:W-:Y:S06]  /*16330*/  MUFU.EX2 R186, R186 ;  /* 0x000000ba00ba7308 */ /* 0x000fec0000000800 */
[C---:B-1----:R-:W-:Y:S02]  /*16340*/  HMMA.16816.F32 R32, R52.reuse, R64, R32 ;  /* 0x000000403420723c */ /* 0x042fe40000001820 */
[----:B------:R-:W-:Y:S06]  /*16350*/  MUFU.EX2 R190, R190 ;  /* 0x000000be00be7308 */ /* 0x000fec0000000800 */
[C---:B------:R-:W-:Y:S01]  /*16360*/  HMMA.16816.F32 R36, R52.reuse, R66, R36 ;  /* 0x000000423424723c */ /* 0x040fe20000001824 */
[----:B------:R-:W1:Y:S01]  /*16370*/  LDSM.16.MT88.4 R64, [R145+0xd400] ;  /* 0x00d400009140783b */ /* 0x000e620000004200 */
[----:B------:R-:W-:Y:S06]  /*16380*/  MUFU.EX2 R189, R189 ;  /* 0x000000bd00bd7308 */ /* 0x000fec0000000800 */
[C---:B--2---:R-:W-:Y:S02]  /*16390*/  HMMA.16816.F32 R40, R52.reuse, R68, R40 ;  /* 0x000000443428723c */ /* 0x044fe40000001828 */
[----:B------:R-:W-:Y:S06]  /*163a0*/  MUFU.EX2 R209, R209 ;  /* 0x000000d100d17308 */ /* 0x000fec0000000800 */
[C---:B------:R-:W-:Y:S01]  /*163b0*/  HMMA.16816.F32 R44, R52.reuse, R70, R44 ;  /* 0x00000046342c723c */ /* 0x040fe2000000182c */
[----:B------:R-:W2:Y:S01]  /*163c0*/  LDSM.16.MT88.4 R68, [R145+0xb800] ;  /* 0x00b800009144783b */ /* 0x000ea20000004200 */
[----:B------:R-:W-:Y:S08]  /*163d0*/  MUFU.EX2 R168, R168 ;  /* 0x000000a800a87308 */ /* 0x000ff00000000800 */
[----:B------:R-:W-:Y:S08]  /*163e0*/  MUFU.EX2 R174, R174 ;  /* 0x000000ae00ae7308 */ /* 0x000ff00000000800 */
[----:B------:R-:W-:Y:S01]  /*163f0*/  MUFU.EX2 R183, R183 ;  /* 0x000000b700b77308 */ /* 0x000fe20000000800 */
[C---:B-1----:R-:W-:Y:S07]  /*16400*/  HMMA.16816.F32 R48, R52.reuse, R64, R48 ;  /* 0x000000403430723c */ /* 0x042fee0000001830 */
[----:B------:R-:W-:Y:S01]  /*16410*/  MUFU.EX2 R192, R192 ;  /* 0x000000c000c07308 */ /* 0x000fe20000000800 */
[----:B------:R-:W-:Y:S01]  /*16420*/  HMMA.16816.F32 R4, R52, R66, R4 ;  /* 0x000000423404723c */ /* 0x000fe20000001804 */
[----:B------:R-:W1:Y:S01]  /*16430*/  LDSM.16.MT88.4 R64, [R146+0x9800] ;  /* 0x009800009240783b */ /* 0x000e620000004200 */
[----:B------:R-:W-:-:S05]  /*16440*/  F2FP.F16.F32.PACK_AB R52, R132, R137 ;  /* 0x000000898434723e */ /* 0x000fca00000000ff */
[----:B------:R-:W-:Y:S01]  /*16450*/  MUFU.EX2 R177, R177 ;  /* 0x000000b100b17308 */ /* 0x000fe20000000800 */
[----:B------:R-:W-:Y:S01]  /*16460*/  F2FP.F16.F32.PACK_AB R53, R143, R136 ;  /* 0x000000888f35723e */ /* 0x000fe200000000ff */
[----:B------:R-:W-:Y:S01]  /*16470*/  FADD.FTZ R137, R137, R0 ;  /* 0x0000000089897221 */ /* 0x000fe20000010000 */
[----:B------:R-:W-:Y:S02]  /*16480*/  F2FP.F16.F32.PACK_AB R54, R122, R135 ;  /* 0x000000877a36723e */ /* 0x000fe400000000ff */
[----:B------:R-:W-:Y:S01]  /*16490*/  F2FP.F16.F32.PACK_AB R55, R134, R141 ;  /* 0x0000008d8637723e */ /* 0x000fe200000000ff */
[----:B------:R-:W-:Y:S01]  /*164a0*/  FADD.FTZ R132, R132, R137 ;  /* 0x0000008984847221 */ /* 0x000fe20000010000 */
[----:B------:R-:W-:Y:S01]  /*164b0*/  MOV R0, R3 ;  /* 0x0000000300007202 */ /* 0x000fe20000000f00 */
[----:B------:R-:W-:Y:S02]  /*164c0*/  MUFU.EX2 R181, R181 ;  /* 0x000000b500b57308 */ /* 0x000fe40000000800 */
[----:B------:R-:W-:-:S02]  /*164d0*/  FADD.FTZ R135, R135, R132 ;  /* 0x0000008487877221 */ /* 0x000fc40000010000 */
[C---:B------:R-:W-:Y:S02]  /*164e0*/  HMMA.16816.F32 R24, R52.reuse, R72, R24 ;  /* 0x000000483418723c */ /* 0x040fe40000001818 */
[----:B------:R-:W-:Y:S02]  /*164f0*/  FADD.FTZ R122, R122, R135 ;  /* 0x000000877a7a7221 */ /* 0x000fe40000010000 */
[----:B------:R-:W3:Y:S04]  /*16500*/  MUFU.EX2 R164, R164 ;  /* 0x000000a400a47308 */ /* 0x000ee80000000800 */
[C---:B------:R-:W-:Y:S01]  /*16510*/  HMMA.16816.F32 R28, R52.reuse, R74, R28 ;  /* 0x0000004a341c723c */ /* 0x040fe2000000181c */
[----:B------:R-:W4:Y:S03]  /*16520*/  LDSM.16.MT88.4 R72, [R145+0xd800] ;  /* 0x00d800009148783b */ /* 0x000f260000004200 */
[----:B------:R5:W-:Y:S04]  /*16530*/  MUFU.EX2 R162, R81 ;  /* 0x0000005100a27308 */ /* 0x000be80000000800 */
[----:B--2---:R-:W-:Y:S04]  /*16540*/  HMMA.16816.F32 R32, R52, R68, R32 ;  /* 0x000000443420723c */ /* 0x004fe80000001820 */
[----:B------:R-:W2:Y:S01]  /*16550*/  MUFU.EX2 R179, R179 ;  /* 0x000000b300b37308 */ /* 0x000ea20000000800 */
[----:B---3--:R-:W-:-:S03]  /*16560*/  F2FP.F16.F32.PACK_AB R104, R164, R181 ;  /* 0x000000b5a468723e */ /* 0x008fc600000000ff */
[----:B------:R-:W-:Y:S01]  /*16570*/  HMMA.16816.F32 R36, R52, R70, R36 ;  /* 0x000000463424723c */ /* 0x000fe20000001824 */
[----:B------:R-:W-:Y:S03]  /*16580*/  LDSM.16.MT88.4 R68, [R146+0x9c00] ;  /* 0x009c00009244783b */ /* 0x000fe60000004200 */
[----:B------:R-:W-:Y:S01]  /*16590*/  MUFU.EX2 R170, R170 ;  /* 0x000000aa00aa7308 */ /* 0x000fe20000000800 */
[----:B-----5:R-:W-:-:S03]  /*165a0*/  FFMA.FTZ R81, R165, R140, R138 ;  /* 0x0000008ca5517223 */ /* 0x020fc6000001008a */
[----:B-1----:R-:W-:Y:S01]  /*165b0*/  HMMA.16816.F32 R8, R52, R64, R8 ;  /* 0x000000403408723c */ /* 0x002fe20000001808 */
[----:B------:R-:W-:-:S03]  /*165c0*/  FADD.FTZ R126, R126, R81 ;  /* 0x000000517e7e7221 */ /* 0x000fc60000010000 */
[----:B------:R-:W1:Y:S01]  /*165d0*/  MUFU.EX2 R175, R175 ;  /* 0x000000af00af7308 */ /* 0x000e620000000800 */
[----:B--2---:R-:W-:Y:S01]  /*165e0*/  F2FP.F16.F32.PACK_AB R106, R179, R162 ;  /* 0x000000a2b36a723e */ /* 0x004fe200000000ff */
[----:B------:R-:W-:Y:S02]  /*165f0*/  FADD.FTZ R59, R59, R126 ;  /* 0x0000007e3b3b7221 */ /* 0x000fe40000010000 */
[----:B------:R-:W-:Y:S01]  /*16600*/  HMMA.16816.F32 R12, R52, R66, R12 ;  /* 0x00000042340c723c */ /* 0x000fe2000000180c */
[----:B------:R-:W2:Y:S01]  /*16610*/  LDSM.16.MT88.4 R64, [R146+0xd800] ;  /* 0x00d800009240783b */ /* 0x000ea20000004200 */
[----:B------:R-:W-:Y:S02]  /*16620*/  FADD.FTZ R59, R2, R59 ;  /* 0x0000003b023b7221 */ /* 0x000fe40000010000 */
[----:B------:R-:W-:Y:S02]  /*16630*/  MUFU.EX2 R172, R172 ;  /* 0x000000ac00ac7308 */ /* 0x000fe40000000800 */
[----:B------:R-:W-:-:S02]  /*16640*/  FADD.FTZ R2, R60, R59 ;  /* 0x0000003b3c027221 */ /* 0x000fc40000010000 */
[C---:B------:R-:W-:Y:S02]  /*16650*/  HMMA.16816.F32 R16, R52.reuse, R76, R16 ;  /* 0x0000004c3410723c */ /* 0x040fe40000001810 */
[----:B------:R-:W-:Y:S02]  /*16660*/  FADD.FTZ R2, R123, R2 ;  /* 0x000000027b027221 */ /* 0x000fe40000010000 */
[----:B------:R-:W3:Y:S01]  /*16670*/  MUFU.EX2 R169, R169 ;  /* 0x000000a900a97308 */ /* 0x000ee20000000800 */
[----:B-1----:R-:W-:Y:S01]  /*16680*/  F2FP.F16.F32.PACK_AB R105, R175, R170 ;  /* 0x000000aaaf69723e */ /* 0x002fe200000000ff */
[----:B------:R-:W-:Y:S01]  /*16690*/  FADD.FTZ R63, R63, R2 ;  /* 0x000000023f3f7221 */ /* 0x000fe20000010000 */
[----:B------:R-:W-:Y:S01]  /*166a0*/  MOV R2, R56 ;  /* 0x0000003800027202 */ /* 0x000fe20000000f00 */
[----:B------:R-:W-:Y:S01]  /*166b0*/  HMMA.16816.F32 R20, R52, R78, R20 ;  /* 0x0000004e3414723c */ /* 0x000fe20000001814 */
[----:B------:R-:W-:Y:S01]  /*166c0*/  LDSM.16.MT88.4 R76, [R146+0xc000] ;  /* 0x00c00000924c783b */ /* 0x000fe20000004200 */
[----:B------:R-:W-:-:S02]  /*166d0*/  FADD.FTZ R63, R58, R63 ;  /* 0x0000003f3a3f7221 */ /* 0x000fc40000010000 */
[----:B------:R-:W-:Y:S02]  /*166e0*/  MUFU.EX2 R151, R80 ;  /* 0x0000005000977308 */ /* 0x000fe40000000800 */
[----:B------:R-:W-:Y:S02]  /*166f0*/  FADD.FTZ R136, R136, R63 ;  /* 0x0000003f88887221 */ /* 0x000fe40000010000 */
[----:B----4-:R-:W-:Y:S02]  /*16700*/  HMMA.16816.F32 R48, R52, R72, R48 ;  /* 0x000000483430723c */ /* 0x010fe40000001830 */
[----:B------:R-:W-:Y:S02]  /*16710*/  FADD.FTZ R136, R143, R136 ;  /* 0x000000888f887221 */ /* 0x000fe40000010000 */
[----:B------:R-:W1:Y:S01]  /*16720*/  MUFU.EX2 R138, R193 ;  /* 0x000000c1008a7308 */ /* 0x000e620000000800 */
[----:B---3--:R-:W-:Y:S01]  /*16730*/  F2FP.F16.F32.PACK_AB R107, R169, R172 ;  /* 0x000000aca96b723e */ /* 0x008fe200000000ff */
[----:B------:R-:W-:-:S02]  /*16740*/  FADD.FTZ R141, R141, R136 ;  /* 0x000000888d8d7221 */ /* 0x000fc40000010000 */
[C---:B------:R-:W-:Y:S01]  /*16750*/  HMMA.16816.F32 R4, R52.reuse, R74, R4 ;  /* 0x0000004a3404723c */ /* 0x040fe20000001804 */
[----:B------:R-:W3:Y:S01]  /*16760*/  LDSM.16.MT88.4 R72, [R146+0xbc00] ;  /* 0x00bc00009248783b */ /* 0x000ee20000004200 */
[----:B------:R-:W-:Y:S02]  /*16770*/  FADD.FTZ R134, R134, R141 ;  /* 0x0000008d86867221 */ /* 0x000fe40000010000 */
[----:B------:R-:W-:Y:S04]  /*16780*/  MUFU.EX2 R165, R176 ;  /* 0x000000b000a57308 */ /* 0x000fe80000000800 */
[C---:B--2---:R-:W-:Y:S04]  /*16790*/  HMMA.16816.F32 R40, R52.reuse, R64, R40 ;  /* 0x000000403428723c */ /* 0x044fe80000001828 */
[----:B------:R-:W-:Y:S04]  /*167a0*/  MUFU.EX2 R140, R195 ;  /* 0x000000c3008c7308 */ /* 0x000fe80000000800 */
[----:B------:R-:W-:Y:S01]  /*167b0*/  HMMA.16816.F32 R44, R52, R66, R44 ;  /* 0x00000042342c723c */ /* 0x000fe2000000182c */
[----:B------:R-:W2:Y:S01]  /*167c0*/  LDSM.16.MT88.4 R64, [R145+0x9c00] ;  /* 0x009c00009140783b */ /* 0x000ea20000004200 */
[----:B------:R-:W-:-:S02]  /*167d0*/  F2FP.F16.F32.PACK_AB R52, R184, R203 ;  /* 0x000000cbb834723e */ /* 0x000fc400000000ff */
[----:B------:R-:W-:Y:S01]  /*167e0*/  MUFU.EX2 R167, R167 ;  /* 0x000000a700a77308 */ /* 0x000fe20000000800 */
[----:B------:R-:W-:Y:S01]  /*167f0*/  F2FP.F16.F32.PACK_AB R53, R188, R207 ;  /* 0x000000cfbc35723e */ /* 0x000fe200000000ff */
[----:B------:R-:W-:Y:S01]  /*16800*/  FADD.FTZ R203, R203, R122 ;  /* 0x0000007acbcb7221 */ /* 0x000fe20000010000 */
[----:B------:R-:W-:Y:S01]  /*16810*/  F2FP.F16.F32.PACK_AB R54, R182, R201 ;  /* 0x000000c9b636723e */ /* 0x000fe200000000ff */
[----:B------:R-:W-:Y:S01]  /*16820*/  FADD.FTZ R207, R207, R134 ;  /* 0x00000086cfcf7221 */ /* 0x000fe20000010000 */
[----:B------:R-:W-:Y:S01]  /*16830*/  F2FP.F16.F32.PACK_AB R55, R186, R205 ;  /* 0x000000cdba37723e */ /* 0x000fe200000000ff */
[----:B------:R-:W-:Y:S02]  /*16840*/  FADD.FTZ R184, R184, R203 ;  /* 0x000000cbb8b87221 */ /* 0x000fe40000010000 */
[----:B------:R-:W4:Y:S01]  /*16850*/  MUFU.EX2 R142, R142 ;  /* 0x0000008e008e7308 */ /* 0x000f220000000800 */
[----:B------:R-:W-:Y:S01]  /*16860*/  FADD.FTZ R188, R188, R207 ;  /* 0x000000cfbcbc7221 */ /* 0x000fe20000010000 */
[----:B------:R-:W-:-:S02]  /*16870*/  FADD.FTZ R201, R201, R184 ;  /* 0x000000b8c9c97221 */ /* 0x000fc40000010000 */
[----:B------:R-:W-:Y:S01]  /*16880*/  HMMA.16816.F32 R8, R52, R68, R8 ;  /* 0x000000443408723c */ /* 0x000fe20000001808 */
[----:B------:R-:W-:Y:S01]  /*16890*/  FADD.FTZ R205, R205, R188 ;  /* 0x000000bccdcd7221 */ /* 0x000fe20000010000 */
[----:B------:R-:W-:Y:S02]  /*168a0*/  FADD.FTZ R201, R182, R201 ;  /* 0x000000c9b6c97221 */ /* 0x000fe40000010000 */
[----:B------:R-:W-:Y:S01]  /*168b0*/  MUFU.EX2 R178, R178 ;  /* 0x000000b200b27308 */ /* 0x000fe20000000800 */
[----:B------:R-:W-:-:S03]  /*168c0*/  FADD.FTZ R205, R186, R205 ;  /* 0x000000cdbacd7221 */ /* 0x000fc60000010000 */
[C---:B------:R-:W-:Y:S01]  /*168d0*/  HMMA.16816.F32 R12, R52.reuse, R70, R12 ;  /* 0x00000046340c723c */ /* 0x040fe2000000180c */
[----:B------:R-:W5:Y:S03]  /*168e0*/  LDSM.16.MT88.4 R68, [R145+0xbc00] ;  /* 0x00bc00009144783b */ /* 0x000f660000004200 */
[----:B------:R-:W-:Y:S04]  /*168f0*/  MUFU.EX2 R197, R197 ;  /* 0x000000c500c57308 */ /* 0x000fe80000000800 */
[C---:B---3--:R-:W-:Y:S04]  /*16900*/  HMMA.16816.F32 R24, R52.reuse, R72, R24 ;  /* 0x000000483418723c */ /* 0x048fe80000001818 */
[----:B------:R-:W-:Y:S04]  /*16910*/  MUFU.EX2 R199, R199 ;  /* 0x000000c700c77308 */ /* 0x000fe80000000800 */
[C---:B------:R-:W-:Y:S01]  /*16920*/  HMMA.16816.F32 R28, R52.reuse, R74, R28 ;  /* 0x0000004a341c723c */ /* 0x040fe2000000181c */
[----:B------:R-:W-:Y:S03]  /*16930*/  LDSM.16.MT88.4 R72, [R145+0xc000] ;  /* 0x00c000009148783b */ /* 0x000fe60000004200 */
[----:B------:R-:W-:Y:S04]  /*16940*/  MUFU.EX2 R180, R180 ;  /* 0x000000b400b47308 */ /* 0x000fe80000000800 */
[C---:B--2---:R-:W-:Y:S08]  /*16950*/  HMMA.16816.F32 R16, R52.reuse, R64, R16 ;  /* 0x000000403410723c */ /* 0x044ff00000001810 */
[C---:B------:R-:W-:Y:S01]  /*16960*/  HMMA.16816.F32 R20, R52.reuse, R66, R20 ;  /* 0x000000423414723c */ /* 0x040fe20000001814 */
[----:B------:R-:W2:Y:S07]  /*16970*/  LDSM.16.MT88.4 R64, [R146+0xdc00] ;  /* 0x00dc00009240783b */ /* 0x000eae0000004200 */
[C---:B-----5:R-:W-:Y:S08]  /*16980*/  HMMA.16816.F32 R32, R52.reuse, R68, R32 ;  /* 0x000000443420723c */ /* 0x060ff00000001820 */
[C---:B------:R-:W-:Y:S01]  /*16990*/  HMMA.16816.F32 R36, R52.reuse, R70, R36 ;  /* 0x000000463424723c */ /* 0x040fe20000001824 */
[----:B------:R-:W3:Y:S07]  /*169a0*/  LDSM.16.MT88.4 R68, [R145+0xdc00] ;  /* 0x00dc00009144783b */ /* 0x000eee0000004200 */
[C---:B--2---:R-:W-:Y:S08]  /*169b0*/  HMMA.16816.F32 R40, R52.reuse, R64, R40 ;  /* 0x000000403428723c */ /* 0x044ff00000001828 */
[C---:B------:R-:W-:Y:S01]  /*169c0*/  HMMA.16816.F32 R44, R52.reuse, R66, R44 ;  /* 0x00000042342c723c */ /* 0x040fe2000000182c */
[----:B------:R-:W2:Y:S07]  /*169d0*/  LDSM.16.MT88.4 R64, [R145+0xa000] ;  /* 0x00a000009140783b */ /* 0x000eae0000004200 */
[C---:B---3--:R-:W-:Y:S08]  /*169e0*/  HMMA.16816.F32 R48, R52.reuse, R68, R48 ;  /* 0x000000443430723c */ /* 0x048ff00000001830 */
[----:B------:R-:W-:Y:S01]  /*169f0*/  HMMA.16816.F32 R4, R52, R70, R4 ;  /* 0x000000463404723c */ /* 0x000fe20000001804 */
[----:B------:R-:W3:Y:S01]  /*16a00*/  LDSM.16.MT88.4 R68, [R146+0xa000] ;  /* 0x00a000009244783b */ /* 0x000ee20000004200 */
        /* <DEDUP_REMOVED lines=8> */
[----:B------:R-:W-:Y:S02]  /*16a90*/  FADD.FTZ R209, R209, R190 ;  /* 0x000000bed1d17221 */ /* 0x000fe40000010000 */
[----:B------:R-:W-:Y:S02]  /*16aa0*/  FADD.FTZ R192, R192, R183 ;  /* 0x000000b7c0c07221 */ /* 0x000fe40000010000 */
[----:B------:R-:W-:Y:S01]  /*16ab0*/  HMMA.16816.F32 R24, R52, R76, R24 ;  /* 0x0000004c3418723c */ /* 0x000fe20000001818 */
[----:B------:R-:W-:Y:S01]  /*16ac0*/  FADD.FTZ R168, R168, R209 ;  /* 0x000000d1a8a87221 */ /* 0x000fe20000010000 */
[----:B------:R-:W-:-:S03]  /*16ad0*/  FADD.FTZ R177, R177, R192 ;  /* 0x000000c0b1b17221 */ /* 0x000fc60000010000 */
[----:B------:R-:W-:Y:S01]  /*16ae0*/  FADD.FTZ R181, R181, R168 ;  /* 0x000000a8b5b57221 */ /* 0x000fe20000010000 */
[----:B------:R-:W-:Y:S02]  /*16af0*/  FADD.FTZ R170, R170, R177 ;  /* 0x000000b1aaaa7221 */ /* 0x000fe40000010000 */
[----:B------:R-:W-:Y:S01]  /*16b00*/  HMMA.16816.F32 R28, R52, R78, R28 ;  /* 0x0000004e341c723c */ /* 0x000fe2000000181c */
[----:B------:R-:W-:Y:S01]  /*16b10*/  LDSM.16.MT88.4 R76, [R145+0xa800] ;  /* 0x00a80000914c783b */ /* 0x000fe20000004200 */
        /* <DEDUP_REMOVED lines=9> */
[C---:B---3--:R-:W-:Y:S08]  /*16bb0*/  HMMA.16816.F32 R8, R52.reuse, R68, R8 ;  /* 0x000000443408723c */ /* 0x048ff00000001808 */
[C---:B------:R-:W-:Y:S01]  /*16bc0*/  HMMA.16816.F32 R12, R52.reuse, R70, R12 ;  /* 0x00000046340c723c */ /* 0x040fe2000000180c */
[----:B------:R-:W3:Y:S07]  /*16bd0*/  LDSM.16.MT88.4 R68, [R146+0xe000] ;  /* 0x00e000009244783b */ /* 0x000eee0000004200 */
[C---:B------:R-:W-:Y:S08]  /*16be0*/  HMMA.16816.F32 R32, R52.reuse, R72, R32 ;  /* 0x000000483420723c */ /* 0x040ff00000001820 */
[C---:B------:R-:W-:Y:S01]  /*16bf0*/  HMMA.16816.F32 R36, R52.reuse, R74, R36 ;  /* 0x0000004a3424723c */ /* 0x040fe20000001824 */
[----:B------:R-:W5:Y:S07]  /*16c00*/  LDSM.16.MT88.4 R72, [R146+0xa400] ;  /* 0x00a400009248783b */ /* 0x000f6e0000004200 */
[C---:B--2---:R-:W-:Y:S08]  /*16c10*/  HMMA.16816.F32 R48, R52.reuse, R64, R48 ;  /* 0x000000403430723c */ /* 0x044ff00000001830 */
[C---:B------:R-:W-:Y:S01]  /*16c20*/  HMMA.16816.F32 R4, R52.reuse, R66, R4 ;  /* 0x000000423404723c */ /* 0x040fe20000001804 */
[----:B------:R-:W2:Y:S07]  /*16c30*/  LDSM.16.MT88.4 R64, [R145+0xa400] ;  /* 0x00a400009140783b */ /* 0x000eae0000004200 */
[C---:B---3--:R-:W-:Y:S08]  /*16c40*/  HMMA.16816.F32 R40, R52.reuse, R68, R40 ;  /* 0x000000443428723c */ /* 0x048ff00000001828 */
[----:B------:R-:W-:Y:S01]  /*16c50*/  HMMA.16816.F32 R44, R52, R70, R44 ;  /* 0x00000046342c723c */ /* 0x000fe2000000182c */
[----:B------:R-:W3:Y:S04]  /*16c60*/  LDSM.16.MT88.4 R52, [R146+0xc400] ;  /* 0x00c400009234783b */ /* 0x000ee80000004200 */
[----:B------:R-:W1:Y:S03]  /*16c70*/  LDSM.16.MT88.4 R68, [R145+0xc400] ;  /* 0x00c400009144783b */ /* 0x000e660000004200 */
[C---:B-----5:R-:W-:Y:S08]  /*16c80*/  HMMA.16816.F32 R8, R104.reuse, R72, R8 ;  /* 0x000000486808723c */ /* 0x060ff00000001808 */
[C---:B------:R-:W-:Y:S08]  /*16c90*/  HMMA.16816.F32 R12, R104.reuse, R74, R12 ;  /* 0x0000004a680c723c */ /* 0x040ff0000000180c */
[C---:B--2---:R-:W-:Y:S08]  /*16ca0*/  HMMA.16816.F32 R16, R104.reuse, R64, R16 ;  /* 0x000000406810723c */ /* 0x044ff00000001810 */
[C---:B------:R-:W-:Y:S01]  /*16cb0*/  HMMA.16816.F32 R20, R104.reuse, R66, R20 ;  /* 0x000000426814723c */ /* 0x040fe20000001814 */
[----:B------:R-:W2:Y:S07]  /*16cc0*/  LDSM.16.MT88.4 R64, [R146+0xe400] ;  /* 0x00e400009240783b */ /* 0x000eae0000004200 */
[C---:B---3--:R-:W-:Y:S08]  /*16cd0*/  HMMA.16816.F32 R24, R104.reuse, R52, R24 ;  /* 0x000000346818723c */ /* 0x048ff00000001818 */
[C---:B------:R-:W-:Y:S01]  /*16ce0*/  HMMA.16816.F32 R28, R104.reuse, R54, R28 ;  /* 0x00000036681c723c */ /* 0x040fe2000000181c */
[----:B------:R-:W3:Y:S07]  /*16cf0*/  LDSM.16.MT88.4 R52, [R145+0xe400] ;  /* 0x00e400009134783b */ /* 0x000eee0000004200 */
[C---:B-1----:R-:W-:Y:S08]  /*16d00*/  HMMA.16816.F32 R32, R104.reuse, R68, R32 ;  /* 0x000000446820723c */ /* 0x042ff00000001820 */
[C---:B------:R-:W-:Y:S01]  /*16d10*/  HMMA.16816.F32 R36, R104.reuse, R70, R36 ;  /* 0x000000466824723c */ /* 0x040fe20000001824 */
[----:B------:R-:W1:Y:S07]  /*16d20*/  LDSM.16.MT88.4 R68, [R146+0xa800] ;  /* 0x00a800009244783b */ /* 0x000e6e0000004200 */
[----:B--2---:R-:W-:Y:S01]  /*16d30*/  HMMA.16816.F32 R40, R104, R64, R40 ;  /* 0x000000406828723c */ /* 0x004fe20000001828 */
[--C-:B------:R-:W-:Y:S01]  /*16d40*/  FFMA.FTZ R64, R133, UR10, -R128.reuse ;  /* 0x0000000a85407c23 */ /* 0x100fe20008010880 */
[----:B------:R-:W-:-:S05]  /*16d50*/  FFMA.FTZ R65, R139, UR10, -R128 ;  /* 0x0000000a8b417c23 */ /* 0x000fca0008010880 */
[----:B------:R-:W-:Y:S01]  /*16d60*/  MUFU.EX2 R64, R64 ;  /* 0x0000004000407308 */ /* 0x000fe20000000800 */
[C---:B------:R-:W-:Y:S07]  /*16d70*/  HMMA.16816.F32 R44, R104.reuse, R66, R44 ;  /* 0x00000042682c723c */ /* 0x040fee000000182c */
[----:B------:R-:W2:Y:S01]  /*16d80*/  MUFU.EX2 R65, R65 ;  /* 0x0000004100417308 */ /* 0x000ea20000000800 */
[C---:B---3--:R-:W-:Y:S08]  /*16d90*/  HMMA.16816.F32 R48, R104.reuse, R52, R48 ;  /* 0x000000346830723c */ /* 0x048ff00000001830 */
[----:B------:R-:W-:Y:S01]  /*16da0*/  HMMA.16816.F32 R104, R104, R54, R4 ;  /* 0x000000366868723c */ /* 0x000fe20000001804 */
[----:B------:R-:W-:Y:S01]  /*16db0*/  F2FP.F16.F32.PACK_AB R4, R138, R151 ;  /* 0x000000978a04723e */ /* 0x000fe200000000ff */
[----:B------:R-:W-:Y:S01]  /*16dc0*/  FADD.FTZ R151, R151, R162 ;  /* 0x000000a297977221 */ /* 0x000fe20000010000 */
[----:B----4-:R-:W-:Y:S01]  /*16dd0*/  F2FP.F16.F32.PACK_AB R5, R142, R167 ;  /* 0x000000a78e05723e */ /* 0x010fe200000000ff */
[----:B------:R-:W-:Y:S01]  /*16de0*/  FADD.FTZ R167, R167, R172 ;  /* 0x000000aca7a77221 */ /* 0x000fe20000010000 */
[----:B------:R-:W-:Y:S01]  /*16df0*/  F2FP.F16.F32.PACK_AB R6, R140, R165 ;  /* 0x000000a58c06723e */ /* 0x000fe200000000ff */
[----:B------:R-:W-:Y:S01]  /*16e00*/  FADD.FTZ R138, R138, R151 ;  /* 0x000000978a8a7221 */ /* 0x000fe20000010000 */
[----:B--2---:R-:W-:Y:S01]  /*16e10*/  F2FP.F16.F32.PACK_AB R7, R65, R64 ;  /* 0x000000404107723e */ /* 0x004fe200000000ff */
[----:B------:R-:W-:-:S02]  /*16e20*/  FADD.FTZ R167, R142, R167 ;  /* 0x000000a78ea77221 */ /* 0x000fc40000010000 */
[----:B------:R-:W-:Y:S02]  /*16e30*/  FADD.FTZ R165, R165, R138 ;  /* 0x0000008aa5a57221 */ /* 0x000fe40000010000 */
[----:B------:R-:W-:Y:S02]  /*16e40*/  FADD.FTZ R64, R64, R167 ;  /* 0x000000a740407221 */ /* 0x000fe40000010000 */
[----:B------:R-:W-:Y:S01]  /*16e50*/  FADD.FTZ R165, R140, R165 ;  /* 0x000000a58ca57221 */ /* 0x000fe20000010000 */
[----:B-1----:R-:W-:Y:S01]  /*16e60*/  HMMA.16816.F32 R112, R4, R68, R8 ;  /* 0x000000440470723c */ /* 0x002fe20000001808 */
[----:B------:R-:W-:Y:S01]  /*16e70*/  LDSM.16.MT88.4 R8, [R146+0xac00] ;  /* 0x00ac00009208783b */ /* 0x000fe20000004200 */
[----:B------:R-:W-:-:S06]  /*16e80*/  FADD.FTZ R64, R65, R64 ;  /* 0x0000004041407221 */ /* 0x000fcc0000010000 */
[C---:B------:R-:W-:Y:S01]  /*16e90*/  HMMA.16816.F32 R68, R4.reuse, R70, R12 ;  /* 0x000000460444723c */ /* 0x040fe2000000180c */
[----:B------:R-:W1:Y:S07]  /*16ea0*/  LDSM.16.MT88.4 R12, [R145+0xe800] ;  /* 0x00e80000910c783b */ /* 0x000e6e0000004200 */
[C---:B------:R-:W-:Y:S01]  /*16eb0*/  HMMA.16816.F32 R72, R4.reuse, R76, R16 ;  /* 0x0000004c0448723c */ /* 0x040fe20000001810 */
[----:B------:R-:W2:Y:S07]  /*16ec0*/  LDSM.16.MT88.4 R16, [R145+0xac00] ;  /* 0x00ac00009110783b */ /* 0x000eae0000004200 */
[C---:B------:R-:W-:Y:S01]  /*16ed0*/  HMMA.16816.F32 R76, R4.reuse, R78, R20 ;  /* 0x0000004e044c723c */ /* 0x040fe20000001814 */
[----:B------:R-:W-:Y:S07]  /*16ee0*/  MUFU.EX2 R21, R120 ;  /* 0x0000007800157308 */ /* 0x000fee0000000800 */
[C---:B------:R-:W-:Y:S01]  /*16ef0*/  HMMA.16816.F32 R80, R4.reuse, R84, R24 ;  /* 0x000000540450723c */ /* 0x040fe20000001818 */
[----:B------:R-:W3:Y:S07]  /*16f00*/  MUFU.EX2 R20, R127 ;  /* 0x0000007f00147308 */ /* 0x000eee0000000800 */
[C---:B------:R-:W-:Y:S01]  /*16f10*/  HMMA.16816.F32 R84, R4.reuse, R86, R28 ;  /* 0x000000560454723c */ /* 0x040fe2000000181c */
[----:B------:R-:W-:Y:S07]  /*16f20*/  MUFU.EX2 R22, R129 ;  /* 0x0000008100167308 */ /* 0x000fee0000000800 */
[C---:B------:R-:W-:Y:S01]  /*16f30*/  HMMA.16816.F32 R88, R4.reuse, R92, R32 ;  /* 0x0000005c0458723c */ /* 0x040fe20000001820 */
[----:B------:R-:W4:Y:S07]  /*16f40*/  MUFU.EX2 R23, R124 ;  /* 0x0000007c00177308 */ /* 0x000f2e0000000800 */
[C---:B-1----:R-:W-:Y:S08]  /*16f50*/  HMMA.16816.F32 R100, R4.reuse, R12, R48 ;  /* 0x0000000c0464723c */ /* 0x042ff00000001830 */
[C---:B------:R-:W-:Y:S01]  /*16f60*/  HMMA.16816.F32 R104, R4.reuse, R14, R104 ;  /* 0x0000000e0468723c */ /* 0x040fe20000001868 */
[----:B------:R-:W1:Y:S07]  /*16f70*/  LDSM.16.MT88.4 R12, [R146+0xcc00] ;  /* 0x00cc0000920c783b */ /* 0x000e6e0000004200 */
[C---:B------:R-:W-:Y:S08]  /*16f80*/  HMMA.16816.F32 R96, R4.reuse, R108, R40 ;  /* 0x0000006c0460723c */ /* 0x040ff00000001828 */
[C---:B------:R-:W-:Y:S08]  /*16f90*/  HMMA.16816.F32 R92, R4.reuse, R94, R36 ;  /* 0x0000005e045c723c */ /* 0x040ff00000001824 */
[----:B------:R-:W-:Y:S01]  /*16fa0*/  HMMA.16816.F32 R108, R4, R110, R44 ;  /* 0x0000006e046c723c */ /* 0x000fe2000000182c */
[----:B------:R-:W-:Y:S01]  /*16fb0*/  F2FP.F16.F32.PACK_AB R4, R197, R178 ;  /* 0x000000b2c504723e */ /* 0x000fe200000000ff */
[----:B------:R-:W-:Y:S01]  /*16fc0*/  FADD.FTZ R178, R178, R165 ;  /* 0x000000a5b2b27221 */ /* 0x000fe20000010000 */
[----:B---3--:R-:W-:Y:S01]  /*16fd0*/  F2FP.F16.F32.PACK_AB R5, R20, R21 ;  /* 0x000000151405723e */ /* 0x008fe200000000ff */
        /* <DEDUP_REMOVED lines=11> */
[----:B------:R-:W3:Y:S07]  /*17090*/  LDSM.16.MT88.4 R8, [R145+0xcc00] ;  /* 0x00cc00009108783b */ /* 0x000eee0000004200 */
[C---:B--2---:R-:W-:Y:S08]  /*170a0*/  HMMA.16816.F32 R72, R4.reuse, R16, R72 ;  /* 0x000000100448723c */ /* 0x044ff00000001848 */
        /* <DEDUP_REMOVED lines=8> */
[C---:B------:R-:W-:Y:S08]  /*17130*/  HMMA.16816.F32 R108, R4.reuse, R18, R108 ;  /* 0x00000012046c723c */ /* 0x040ff0000000186c */
[C---:B-1----:R-:W-:Y:S08]  /*17140*/  HMMA.16816.F32 R100, R4.reuse, R12, R100 ;  /* 0x0000000c0464723c */ /* 0x042ff00000001864 */
[----:B------:R-:W-:-:S15]  /*17150*/  HMMA.16816.F32 R104, R4, R14, R104 ;  /* 0x0000000e0468723c */ /* 0x000fde0000001868 */
[----:B------:R-:W-:-:S05]  /*17160*/  NOP ;  /* 0x0000000000007918 */ /* 0x000fca0000000000 */
.L_x_719:
        /* <DEDUP_REMOVED lines=14> */
.L_x_729:
        /* <DEDUP_REMOVED lines=18> */
[----:B------:R-:W-:Y:S02]  /*17370*/  IABS R8, R6 ;  /* 0x0000000600087213 */ /* 0x000fe40000000000 */
        /* <DEDUP_REMOVED lines=35> */
[-C--:B------:R-:W-:Y:S01]  /*175b0*/  LEA R10, P1, R15, R160.reuse, 0x2 ;  /* 0x000000a00f0a7211 */ /* 0x080fe200078210ff */
[----:B------:R-:W5:Y:S01]  /*175c0*/  LDC.64 R4, c[0x0][0x3c0] ;  /* 0x0000f000ff047b82 */ /* 0x000f620000000a00 */
[C---:B------:R-:W-:Y:S01]  /*175d0*/  LEA R16, P0, R13.reuse, R160, 0x2 ;  /* 0x000000a00d107211 */ /* 0x040fe200078010ff */
[----:B------:R-:W-:Y:S01]  /*175e0*/  IMAD.IADD R8, R13, 0x1, -R15 ;  /* 0x000000010d087824 */ /* 0x000fe200078e0a0f */
[-C--:B------:R-:W-:Y:S02]  /*175f0*/  LEA.HI.X.SX32 R11, R15, R161.reuse, 0x2, P1 ;  /* 0x000000a10f0b7211 */ /* 0x080fe400008f16ff */
[----:B------:R-:W-:Y:S01]  /*17600*/  LEA.HI.X.SX32 R17, R13, R161, 0x2, P0 ;  /* 0x000000a10d117211 */ /* 0x000fe200000f16ff */
[----:B------:R-:W-:Y:S03]  /*17610*/  IMAD R9, R8, R9, -0x80 ;  /* 0xffffff8008097424 */ /* 0x000fe600078e0209 */
[----:B------:R-:W2:Y:S02]  /*17620*/  LDG.E R11, desc[UR6][R10.64] ;  /* 0x000000060a0b7981 */ /* 0x000ea4000c1e1900 */
[----:B------:R-:W-:Y:S02]  /*17630*/  SHF.R.S32.HI R13, RZ, 0x1f, R9 ;  /* 0x0000001fff0d7819 */ /* 0x000fe40000011409 */
[----:B------:R-:W2:Y:S03]  /*17640*/  LDG.E R6, desc[UR6][R16.64] ;  /* 0x0000000610067981 */ /* 0x000ea6000c1e1900 */
[-C--:B-----5:R-:W-:Y:S02]  /*17650*/  IMAD R8, R13, R4.reuse, RZ ;  /* 0x000000040d087224 */ /* 0x0a0fe400078e02ff */
[C---:B------:R-:W-:Y:S04]  /*17660*/  IMAD.WIDE.U32 R12, R9.reuse, R4, RZ ;  /* 0x00000004090c7225 */ /* 0x040fe800078e00ff */
[----:B------:R-:W-:Y:S05]  /*17670*/  IMAD R8, R9, R5, R8 ;  /* 0x0000000509087224 */ /* 0x000fea00078e0208 */
[----:B------:R-:W-:Y:S01]  /*17680*/  IADD3 R13, PT, PT, R13, R8, RZ ;  /* 0x000000080d0d7210 */ /* 0x000fe20007ffe0ff */
[----:B--2---:R-:W-:Y:S04]  /*17690*/  IMAD.IADD R6, R11, 0x1, -R6 ;  /* 0x000000010b067824 */ /* 0x004fe800078e0a06 */
[----:B----4-:R-:W-:Y:S01]  /*176a0*/  IMAD.WIDE.U32 R12, R6, UR10, R12 ;  /* 0x0000000a060c7c25 */ /* 0x010fe2000f8e000c */
[----:B------:R-:W-:Y:S02]  /*176b0*/  SHF.R.S32.HI R5, RZ, 0x1f, R6 ;  /* 0x0000001fff057819 */ /* 0x000fe40000011406 */
[----:B------:R-:W-:Y:S03]  /*176c0*/  LEA R152, P0, R12, R2, 0x1 ;  /* 0x000000020c987211 */ /* 0x000fe600078008ff */
[----:B------:R-:W-:Y:S04]  /*176d0*/  IMAD R5, R5, UR10, RZ ;  /* 0x0000000a05057c24 */ /* 0x000fe8000f8e02ff */
[----:B------:R-:W-:Y:S04]  /*176e0*/  IMAD R5, R6, UR11, R5 ;  /* 0x0000000b06057c24 */ /* 0x000fe8000f8e0205 */
[----:B------:R-:W-:Y:S05]  /*176f0*/  IMAD.IADD R5, R13, 0x1, R5 ;  /* 0x000000010d057824 */ /* 0x000fea00078e0205 */
[----:B------:R-:W-:Y:S07]  /*17700*/  LEA.HI.X R153, R12, R0, R5, 0x1, P0 ;  /* 0x000000000c997211 */ /* 0x000fee00000f0c05 */
.L_x_726:
[----:B------:R-:W-:Y:S01]  /*17710*/  @!PT LDS RZ, [RZ] ;  /* 0x00000000fffff984 */ /* 0x000fe20000000800 */
[----:B------:R-:W-:Y:S01]  /*17720*/  @!PT LDS RZ, [RZ] ;  /* 0x00000000fffff984 */ /* 0x000fe20000000800 */
[----:B------:R-:W-:Y:S01]  /*17730*/  @!PT LDS RZ, [RZ] ;  /* 0x00000000fffff984 */ /* 0x000fe20000000800 */
[----:B------:R-:W-:Y:S01]  /*17740*/  @!P3 LDGSTS.E.BYPASS.LTC128B.128 [R159+0x9000], desc[UR6][R152.64] ;  /* 0x09000000989fbfae */ /* 0x000fe2000b981a06 */
        /* <DEDUP_REMOVED lines=8> */
[----:B------:R-:W-:Y:S03]  /*177d0*/  @!P2 LDGSTS.E.BYPASS.LTC128B.128 [R159+0xb000], desc[UR6][R152.64+0x40] ;  /* 0x0b000040989fafae */ /* 0x000fe6000b981a06 */
[C---:B------:R-:W-:Y:S01]  /*177e0*/  IADD3 R8, P5, PT, R5.reuse, R6, RZ ;  /* 0x0000000605087210 */ /* 0x040fe20007fbe0ff */
[----:B------:R-:W-:Y:S01]  /*177f0*/  @P2 STS.128 [R159+0xb000], RZ ;  /* 0x00b000ff9f002388 */ /* 0x000fe20000000c00 */
[C---:B------:R-:W-:Y:S02]  /*17800*/  IMAD.X R7, R4.reuse, 0x1, R153, P0 ;  /* 0x0000000104077824 */ /* 0x040fe400000e0699 */
[----:B------:R-:W-:Y:S01]  /*17810*/  IADD3 R10, P0, PT, R5, R8, RZ ;  /* 0x00000008050a7210 */ /* 0x000fe20007f1e0ff */
[----:B------:R-:W-:Y:S01]  /*17820*/  @!PT LDS RZ, [RZ] ;  /* 0x00000000fffff984 */ /* 0x000fe20000000800 */
[----:B------:R-:W-:Y:S01]  /*17830*/  @!PT LDS RZ, [RZ] ;  /* 0x00000000fffff984 */ /* 0x000fe20000000800 */
[----:B------:R-:W-:Y:S01]  /*17840*/  @!PT LDS RZ, [RZ] ;  /* 0x00000000fffff984 */ /* 0x000fe20000000800 */
[----:B------:R-:W-:Y:S01]  /*17850*/  @!P1 LDGSTS.E.BYPASS.LTC128B.128 [R159+0xd000], desc[UR6][R152.64+0x80] ;  /* 0x0d000080989f9fae */ /* 0x000fe2000b981a06 */
[C---:B------:R-:W-:Y:S03]  /*17860*/  IMAD.X R9, R4.reuse, 0x1, R7, P5 ;  /* 0x0000000104097824 */ /* 0x040fe600028e0607 */
[----:B------:R-:W-:Y:S01]  /*17870*/  @P1 STS.128 [R159+0xd000], RZ ;  /* 0x00d000ff9f001388 */ /* 0x000fe20000000c00 */
[----:B------:R-:W-:Y:S01]  /*17880*/  IMAD.X R11, R4, 0x1, R9, P0 ;  /* 0x00000001040b7824 */ /* 0x000fe200000e0609 */
[----:B------:R-:W-:Y:S01]  /*17890*/  LOP3.LUT P0, RZ, R144, 0x4, RZ, 0xc0, !PT ;  /* 0x0000000490ff7812 */ /* 0x000fe2000780c0ff */
[----:B------:R-:W-:Y:S01]  /*178a0*/  IMAD.MOV.U32 R4, RZ, RZ, 0x20 ;  /* 0x00000020ff047424 */ /* 0x000fe200078e00ff */
[----:B------:R-:W-:Y:S01]  /*178b0*/  @!PT LDS RZ, [RZ] ;  /* 0x00000000fffff984 */ /* 0x000fe20000000800 */
[----:B------:R-:W-:Y:S01]  /*178c0*/  @!PT LDS RZ, [RZ] ;  /* 0x00000000fffff984 */ /* 0x000fe20000000800 */
[----:B------:R-:W-:Y:S01]  /*178d0*/  @!PT LDS RZ, [RZ] ;  /* 0x00000000fffff984 */ /* 0x000fe20000000800 */
[----:B------:R-:W-:Y:S04]  /*178e0*/  @!P3 LDGSTS.E.BYPASS.LTC128B.128 [R159+0x9800], desc[UR6][R6.64] ;  /* 0x09800000069fbfae */ /* 0x000fe8000b981a06 */
[----:B------:R-:W-:Y:S01]  /*178f0*/  @P3 STS.128 [R159+0x9800], RZ ;  /* 0x009800ff9f003388 */ /* 0x000fe20000000c00 */
[----:B------:R-:W-:Y:S02]  /*17900*/  SEL R4, R4, 0xffffffe0, !P0 ;  /* 0xffffffe004047807 */ /* 0x000fe40004000000 */
[----:B------:R-:W-:Y:S01]  /*17910*/  ISETP.NE.AND P0, PT, R163, 0x1, PT ;  /* 0x00000001a300780c */ /* 0x000fe20003f05270 */
[----:B------:R-:W-:Y:S01]  /*17920*/  @!PT LDS RZ, [RZ] ;  /* 0x00000000fffff984 */ /* 0x000fe20000000800 */
[----:B------:R-:W-:Y:S01]  /*17930*/  @!PT LDS RZ, [RZ] ;  /* 0x00000000fffff984 */ /* 0x000fe20000000800 */
[----:B------:R-:W-:Y:S01]  /*17940*/  @!PT LDS RZ, [RZ] ;  /* 0x00000000fffff984 */ /* 0x000fe20000000800 */
[----:B------:R-:W-:Y:S02]  /*17950*/  @!P2 LDGSTS.E.BYPASS.LTC128B.128 [R159+0xb800], desc[UR6][R6.64+0x40] ;  /* 0x0b800040069fafae */ /* 0x000fe4000b981a06 */
[--C-:B------:R-:W-:Y:S02]  /*17960*/  IMAD.IADD R2, R148, 0x1, R4.reuse ;  /* 0x0000000194027824 */ /* 0x100fe400078e0204 */
[----:B------:R-:W-:Y:S01]  /*17970*/  @P2 STS.128 [R159+0xb800], RZ ;  /* 0x00b800ff9f002388 */ /* 0x000fe20000000c00 */
[----:B------:R-:W-:Y:S03]  /*17980*/  IMAD.IADD R0, R147, 0x1, R4 ;  /* 0x0000000193007824 */ /* 0x000fe600078e0204 */
        /* <DEDUP_REMOVED lines=36> */
[----:B------:R-:W1:Y:S04]  /*17bd0*/  LDSM.16.M88.4 R128, [R147+0x3000] ;  /* 0x003000009380783b */ /* 0x000e680000000200 */
[----:B------:R-:W2:Y:S04]  /*17be0*/  LDSM.16.M88.4 R16, [R147+0x3400] ;  /* 0x003400009310783b */ /* 0x000ea80000000200 */
[----:B------:R-:W3:Y:S04]  /*17bf0*/  LDSM.16.M88.4 R24, [R147+0x3800] ;  /* 0x003800009318783b */ /* 0x000ee80000000200 */
[----:B------:R-:W0:Y:S04]  /*17c00*/  LDGDEPBAR ;  /* 0x00000000000079af */ /* 0x000e280000000000 */
[----:B------:R-:W4:Y:S04]  /*17c10*/  LDSM.16.M88.4 R32, [R147+0x3c00] ;  /* 0x003c00009320783b */ /* 0x000f280000000200 */
[----:B------:R-:W4:Y:S04]  /*17c20*/  LDSM.16.M88.4 R40, [R147+0x4000] ;  /* 0x004000009328783b */ /* 0x000f280000000200 */
[----:B------:R-:W4:Y:S04]  /*17c30*/  LDSM.16.M88.4 R48, [R147+0x4400] ;  /* 0x004400009330783b */ /* 0x000f280000000200 */
[----:B------:R-:W4:Y:S04]  /*17c40*/  LDSM.16.M88.4 R56, [R147+0x4800] ;  /* 0x004800009338783b */ /* 0x000f280000000200 */
[----:B------:R-:W4:Y:S04]  /*17c50*/  LDSM.16.M88.4 R64, [R147+0x4c00] ;  /* 0x004c00009340783b */ /* 0x000f280000000200 */
[----:B------:R-:W-:Y:S01]  /*17c60*/  LDSM.16.M88.4 R132, [R2] ;  /* 0x000000000284783b */ /* 0x000fe20000000200 */
[C---:B-1----:R-:W-:Y:S03]  /*17c70*/  HMMA.16816.F32 R4, R124.reuse, R128, RZ ;  /* 0x000000807c04723c */ /* 0x042fe600000018ff */
[----:B------:R-:W1:Y:S04]  /*17c80*/  LDSM.16.M88.4 R136, [R0+0x3000] ;  /* 0x003000000088783b */ /* 0x000e680000000200 */
[----:B------:R-:W1:Y:S01]  /*17c90*/  LDSM.16.M88.4 R140, [R0+0x3400] ;  /* 0x00340000008c783b */ /* 0x000e620000000200 */
[C---:B-----5:R-:W-:Y:S03]  /*17ca0*/  HMMA.16816.F32 R8, R124.reuse, R130, RZ ;  /* 0x000000827c08723c */ /* 0x060fe600000018ff */
[----:B------:R-:W-:Y:S05]  /*17cb0*/  LDSM.16.M88.4 R128, [R0+0x3c00] ;  /* 0x003c00000080783b */ /* 0x000fea0000000200 */
[C---:B--2---:R-:W-:Y:S08]  /*17cc0*/  HMMA.16816.F32 R12, R124.reuse, R16, RZ ;  /* 0x000000107c0c723c */ /* 0x044ff000000018ff */
[C---:B------:R-:W-:Y:S08]  /*17cd0*/  HMMA.16816.F32 R16, R124.reuse, R18, RZ ;  /* 0x000000127c10723c */ /* 0x040ff000000018ff */
[C---:B---3--:R-:W-:Y:S08]  /*17ce0*/  HMMA.16816.F32 R20, R124.reuse, R24, RZ ;  /* 0x000000187c14723c */ /* 0x048ff000000018ff */
[C---:B------:R-:W-:Y:S08]  /*17cf0*/  HMMA.16816.F32 R24, R124.reuse, R26, RZ ;  /* 0x0000001a7c18723c */ /* 0x040ff000000018ff */
[C---:B----4-:R-:W-:Y:S08]  /*17d00*/  HMMA.16816.F32 R28, R124.reuse, R32, RZ ;  /* 0x000000207c1c723c */ /* 0x050ff000000018ff */
        /* <DEDUP_REMOVED lines=9> */
[----:B------:R-:W2:Y:S07]  /*17da0*/  LDSM.16.M88.4 R124, [R0+0x3800] ;  /* 0x00380000007c783b */ /* 0x000eae0000000200 */
[C---:B-1----:R-:W-:Y:S08]  /*17db0*/  HMMA.16816.F32 R4, R132.reuse, R136, R4 ;  /* 0x000000888404723c */ /* 0x042ff00000001804 */
[C---:B------:R-:W-:Y:S01]  /*17dc0*/  HMMA.16816.F32 R8, R132.reuse, R138, R8 ;  /* 0x0000008a8408723c */ /* 0x040fe20000001808 */
[----:B------:R-:W1:Y:S07]  /*17dd0*/  LDSM.16.M88.4 R136, [R0+0x4000] ;  /* 0x004000000088783b */ /* 0x000e6e0000000200 */
[C---:B------:R-:W-:Y:S08]  /*17de0*/  HMMA.16816.F32 R12, R132.reuse, R140, R12 ;  /* 0x0000008c840c723c */ /* 0x040ff0000000180c */
        /* <DEDUP_REMOVED lines=88> */
[----:B------:R-:W-:Y:S07]  /*18370*/  LDSM.16.M88.4 R128, [R2+0x2000] ;  /* 0x002000000280783b */ /* 0x000fee0000000200 */
[C---:B---3--:R-:W-:Y:S08]  /*18380*/  HMMA.16816.F32 R52, R124.reuse, R132, R52 ;  /* 0x000000847c34723c */ /* 0x048ff00000001834 */
[C---:B------:R-:W-:Y:S01]  /*18390*/  HMMA.16816.F32 R56, R124.reuse, R134, R56 ;  /* 0x000000867c38723c */ /* 0x040fe20000001838 */
[----:B------:R-:W1:Y:S07]  /*183a0*/  LDSM.16.M88.4 R132, [R0+0x7000] ;  /* 0x007000000084783b */ /* 0x000e6e0000000200 */
[C---:B------:R-:W-:Y:S08]  /*183b0*/  HMMA.16816.F32 R60, R124.reuse, R140, R60 ;  /* 0x0000008c7c3c723c */ /* 0x040ff0000000183c */
[----:B------:R-:W-:Y:S01]  /*183c0*/  HMMA.16816.F32 R64, R124, R142, R64 ;  /* 0x0000008e7c40723c */ /* 0x000fe20000001840 */
[----:B------:R-:W2:Y:S04]  /*183d0*/  LDSM.16.M88.4 R124, [R0+0x7800] ;  /* 0x00780000007c783b */ /* 0x000ea80000000200 */
[----:B------:R-:W3:Y:S03]  /*183e0*/  LDSM.16.M88.4 R140, [R0+0x7c00] ;  /* 0x007c0000008c783b */ /* 0x000ee60000000200 */
[C---:B-1----:R-:W-:Y:S08]  /*183f0*/  HMMA.16816.F32 R4, R128.reuse, R132, R4 ;  /* 0x000000848004723c */ /* 0x042ff00000001804 */
[C---:B------:R-:W-:Y:S01]  /*18400*/  HMMA.16816.F32 R8, R128.reuse, R134, R8 ;  /* 0x000000868008723c */ /* 0x040fe20000001808 */
[----:B------:R-:W-:Y:S07]  /*18410*/  LDSM.16.M88.4 R132, [R0+0x8400] ;  /* 0x008400000084783b */ /* 0x000fee0000000200 */
[C---:B------:R-:W-:Y:S08]  /*18420*/  HMMA.16816.F32 R12, R128.reuse, R136, R12 ;  /* 0x00000088800c723c */ /* 0x040ff0000000180c */
[C---:B------:R-:W-:Y:S01]  /*18430*/  HMMA.16816.F32 R16, R128.reuse, R138, R16 ;  /* 0x0000008a8010723c */ /* 0x040fe20000001810 */
[----:B------:R-:W-:Y:S07]  /*18440*/  LDSM.16.M88.4 R136, [R0+0x8800] ;  /* 0x008800000088783b */ /* 0x000fee0000000200 */
[C---:B--2---:R-:W-:Y:S08]  /*18450*/  HMMA.16816.F32 R20, R128.reuse, R124, R20 ;  /* 0x0000007c8014723c */ /* 0x044ff00000001814 */
[C---:B------:R-:W-:Y:S01]  /*18460*/  HMMA.16816.F32 R24, R128.reuse, R126, R24 ;  /* 0x0000007e8018723c */ /* 0x040fe20000001818 */
[----:B------:R-:W1:Y:S07]  /*18470*/  LDSM.16.M88.4 R124, [R0+0x8000] ;  /* 0x00800000007c783b */ /* 0x000e6e0000000200 */
[C---:B---3--:R-:W-:Y:S08]  /*18480*/  HMMA.16816.F32 R28, R128.reuse, R140, R28 ;  /* 0x0000008c801c723c */ /* 0x048ff0000000181c */
[C---:B------:R-:W-:Y:S01]  /*18490*/  HMMA.16816.F32 R32, R128.reuse, R142, R32 ;  /* 0x0000008e8020723c */ /* 0x040fe20000001820 */
[----:B------:R-:W2:Y:S01]  /*184a0*/  LDSM.16.M88.4 R140, [R0+0x8c00] ;  /* 0x008c0000008c783b */ /* 0x000ea20000000200 */
[----:B------:R-:W-:Y:S04]  /*184b0*/  DEPBAR.LE SB0, 0x0 ;  /* 0x000080000000791a */ /* 0x000fe80000000000 */
[----:B------:R-:W-:Y:S02]  /*184c0*/  BAR.SYNC.DEFER_BLOCKING 0x0 ;  /* 0x0000000000007b1d */ /* 0x000fe40000010000 */
[C---:B-1----:R-:W-:Y:S08]  /*184d0*/  HMMA.16816.F32 R36, R128.reuse, R124, R36 ;  /* 0x0000007c8024723c */ /* 0x042ff00000001824 */
[C---:B------:R-:W-:Y:S08]  /*184e0*/  HMMA.16816.F32 R40, R128.reuse, R126, R40 ;  /* 0x0000007e8028723c */ /* 0x040ff00000001828 */
[C---:B------:R-:W-:Y:S08]  /*184f0*/  HMMA.16816.F32 R44, R128.reuse, R132, R44 ;  /* 0x00000084802c723c */ /* 0x040ff0000000182c */
[C---:B------:R-:W-:Y:S08]  /*18500*/  HMMA.16816.F32 R48, R128.reuse, R134, R48 ;  /* 0x000000868030723c */ /* 0x040ff00000001830 */
[C---:B------:R-:W-:Y:S08]  /*18510*/  HMMA.16816.F32 R52, R128.reuse, R136, R52 ;  /* 0x000000888034723c */ /* 0x040ff00000001834 */
[C---:B------:R-:W-:Y:S08]  /*18520*/  HMMA.16816.F32 R56, R128.reuse, R138, R56 ;  /* 0x0000008a8038723c */ /* 0x040ff00000001838 */
[C---:B--2---:R-:W-:Y:S08]  /*18530*/  HMMA.16816.F32 R60, R128.reuse, R140, R60 ;  /* 0x0000008c803c723c */ /* 0x044ff0000000183c */
        /* <DEDUP_REMOVED lines=79> */
.L_x_728:
        /* <DEDUP_REMOVED lines=72> */
.L_x_727:
        /* <DEDUP_REMOVED lines=52> */
[----:B------:R-:W-:Y:S01]  /*191f0*/  FMUL.FTZ R122, R3, UR4 ;  /* 0x00000004037a7c20 */ /* 0x000fe20008410000 */
[----:B------:R-:W-:Y:S01]  /*19200*/  FSEL R141, R141, RZ, P0 ;  /* 0x000000ff8d8d7208 */ /* 0x000fe20000000000 */
[--C-:B------:R-:W-:Y:S01]  /*19210*/  FFMA.FTZ R151, R4, UR4, -R167.reuse ;  /* 0x0000000404977c23 */ /* 0x100fe200080108a7 */
[--C-:B------:R-:W-:Y:S01]  /*19220*/  FFMA.FTZ R142, R5, UR4, -R167.reuse ;  /* 0x00000004058e7c23 */ /* 0x100fe200080108a7 */
[----:B------:R-:W-:Y:S01]  /*19230*/  FFMA.FTZ R136, R8, UR4, -R167 ;  /* 0x0000000408887c23 */ /* 0x000fe200080108a7 */
[----:B------:R-:W2:Y:S01]  /*19240*/  MUFU.EX2 R120, R121 ;  /* 0x0000007900787308 */ /* 0x000ea20000000800 */
[--C-:B------:R-:W-:Y:S01]  /*19250*/  FFMA.FTZ R132, R7, UR4, -R141.reuse ;  /* 0x0000000407847c23 */ /* 0x100fe2000801088d */
[----:B------:R-:W-:Y:S01]  /*19260*/  FFMA.FTZ R168, R6, UR4, -R141 ;  /* 0x0000000406a87c23 */ /* 0x000fe2000801088d */
[----:B------:R-:W-:Y:S01]  /*19270*/  FFMA.FTZ R7, R9, UR4, -R167 ;  /* 0x0000000409077c23 */ /* 0x000fe200080108a7 */
[--C-:B------:R-:W-:Y:S01]  /*19280*/  FFMA.FTZ R123, R10, UR4, -R141.reuse ;  /* 0x000000040a7b7c23 */ /* 0x100fe2000801088d */
[----:B------:R-:W-:Y:S01]  /*19290*/  FFMA.FTZ R6, R11, UR4, -R141 ;  /* 0x000000040b067c23 */ /* 0x000fe2000801088d */
[--C-:B------:R-:W-:Y:S01]  /*192a0*/  FFMA.FTZ R143, R24, UR4, -R167.reuse ;  /* 0x00000004188f7c23 */ /* 0x100fe200080108a7 */
[----:B------:R-:W-:Y:S03]  /*192b0*/  FFMA.FTZ R170, R29, UR4, -R167 ;  /* 0x000000041daa7c23 */ /* 0x000fe600080108a7 */
[----:B------:R-:W3:Y:S01]  /*192c0*/  MUFU.EX2 R3, R122 ;  /* 0x0000007a00037308 */ /* 0x000ee20000000800 */
[--C-:B------:R-:W-:Y:S01]  /*192d0*/  FFMA.FTZ R172, R30, UR4, -R141.reuse ;  /* 0x000000041eac7c23 */ /* 0x100fe2000801088d */
[----:B------:R-:W-:Y:S01]  /*192e0*/  FFMA.FTZ R169, R31, UR4, -R141 ;  /* 0x000000041fa97c23 */ /* 0x000fe2000801088d */
[--C-:B------:R-:W-:Y:S01]  /*192f0*/  FFMA.FTZ R171, R32, UR4, -R167.reuse ;  /* 0x0000000420ab7c23 */ /* 0x100fe200080108a7 */
[----:B------:R-:W-:Y:S01]  /*19300*/  FFMA.FTZ R174, R33, UR4, -R167 ;  /* 0x0000000421ae7c23 */ /* 0x000fe200080108a7 */
[--C-:B------:R-:W-:Y:S01]  /*19310*/  FFMA.FTZ R173, R34, UR4, -R141.reuse ;  /* 0x0000000422ad7c23 */ /* 0x100fe2000801088d */
[----:B------:R-:W-:Y:S01]  /*19320*/  FFMA.FTZ R176, R35, UR4, -R141 ;  /* 0x0000000423b07c23 */ /* 0x000fe2000801088d */
[--C-:B------:R-:W-:Y:S03]  /*19330*/  FFMA.FTZ R175, R36, UR4, -R167.reuse ;  /* 0x0000000424af7c23 */ /* 0x100fe600080108a7 */
[----:B------:R4:W-:Y:S01]  /*19340*/  MUFU.EX2 R122, R132 ;  /* 0x00000084007a7308 */ /* 0x0009e20000000800 */
        /* <DEDUP_REMOVED lines=8> */
[C---:B---3--:R-:W-:Y:S01]  /*193d0*/  FMUL.FTZ R10, R3.reuse, R114 ;  /* 0x00000072030a7220 */ /* 0x048fe20000410000 */
[C---:B------:R-:W-:Y:S01]  /*193e0*/  FMUL.FTZ R11, R3.reuse, R115 ;  /* 0x00000073030b7220 */ /* 0x040fe20000410000 */
[C---:B------:R-:W-:Y:S01]  /*193f0*/  FMUL.FTZ R70, R3.reuse, R70 ;  /* 0x0000004603467220 */ /* 0x040fe20000410000 */
[C---:B------:R-:W-:Y:S01]  /*19400*/  FMUL.FTZ R71, R3.reuse, R71 ;  /* 0x0000004703477220 */ /* 0x040fe20000410000 */
[C---:B------:R-:W-:Y:S01]  /*19410*/  FMUL.FTZ R74, R3.reuse, R74 ;  /* 0x0000004a034a7220 */ /* 0x040fe20000410000 */
[C---:B------:R-:W-:Y:S01]  /*19420*/  FMUL.FTZ R75, R3.reuse, R75 ;  /* 0x0000004b034b7220 */ /* 0x040fe20000410000 */
[C---:B------:R-:W-:Y:S03]  /*19430*/  FMUL.FTZ R77, R120.reuse, R77 ;  /* 0x0000004d784d7220 */ /* 0x040fe60000410000 */
[----:B------:R-:W2:Y:S01]  /*19440*/  MUFU.EX2 R142, R142 ;  /* 0x0000008e008e7308 */ /* 0x000ea20000000800 */
[----:B----4-:R-:W3:Y:S01]  /*19450*/  LDSM.16.MT88.4 R132, [R146+0xb000] ;  /* 0x00b000009284783b */ /* 0x010ee20000004200 */
[C---:B------:R-:W-:Y:S01]  /*19460*/  FMUL.FTZ R78, R3.reuse, R78 ;  /* 0x0000004e034e7220 */ /* 0x040fe20000410000 */
[C---:B------:R-:W-:Y:S01]  /*19470*/  FMUL.FTZ R79, R3.reuse, R79 ;  /* 0x0000004f034f7220 */ /* 0x040fe20000410000 */
[C---:B------:R-:W-:Y:S01]  /*19480*/  FMUL.FTZ R80, R120.reuse, R80 ;  /* 0x0000005078507220 */ /* 0x040fe20000410000 */
[C---:B------:R-:W-:Y:S01]  /*19490*/  FMUL.FTZ R81, R120.reuse, R81 ;  /* 0x0000005178517220 */ /* 0x040fe20000410000 */
[C---:B------:R-:W-:Y:S01]  /*194a0*/  FMUL.FTZ R82, R3.reuse, R82 ;  /* 0x0000005203527220 */ /* 0x040fe20000410000 */
[C---:B------:R-:W-:Y:S03]  /*194b0*/  FMUL.FTZ R83, R3.reuse, R83 ;  /* 0x0000005303537220 */ /* 0x040fe60000410000 */
[----:B------:R-:W4:Y:S01]  /*194c0*/  MUFU.EX2 R168, R168 ;  /* 0x000000a800a87308 */ /* 0x000f220000000800 */
[C---:B------:R-:W-:Y:S01]  /*194d0*/  FMUL.FTZ R84, R120.reuse, R84 ;  /* 0x0000005478547220 */ /* 0x040fe20000410000 */
[C---:B------:R-:W-:Y:S01]  /*194e0*/  FMUL.FTZ R85, R120.reuse, R85 ;  /* 0x0000005578557220 */ /* 0x040fe20000410000 */
[C---:B------:R-:W-:Y:S01]  /*194f0*/  FMUL.FTZ R86, R3.reuse, R86 ;  /* 0x0000005603567220 */ /* 0x040fe20000410000 */
[C---:B------:R-:W-:Y:S01]  /*19500*/  FMUL.FTZ R87, R3.reuse, R87 ;  /* 0x0000005703577220 */ /* 0x040fe20000410000 */
[C---:B------:R-:W-:Y:S01]  /*19510*/  FMUL.FTZ R88, R120.reuse, R88 ;  /* 0x0000005878587220 */ /* 0x040fe20000410000 */
[----:B------:R-:W-:Y:S01]  /*19520*/  FMUL.FTZ R89, R120, R89 ;  /* 0x0000005978597220 */ /* 0x000fe20000410000 */
[C---:B------:R-:W-:Y:S03]  /*19530*/  FMUL.FTZ R90, R3.reuse, R90 ;  /* 0x0000005a035a7220 */ /* 0x040fe60000410000 */
[----:B------:R-:W-:Y:S01]  /*19540*/  MUFU.EX2 R136, R136 ;  /* 0x0000008800887308 */ /* 0x000fe20000000800 */
[----:B--2---:R-:W-:Y:S01]  /*19550*/  F2FP.F16.F32.PACK_AB R112, R142, R151 ;  /* 0x000000978e70723e */ /* 0x004fe200000000ff */
[C---:B------:R-:W-:Y:S01]  /*19560*/  FMUL.FTZ R91, R3.reuse, R91 ;  /* 0x0000005b035b7220 */ /* 0x040fe20000410000 */
[C---:B------:R-:W-:Y:S01]  /*19570*/  FMUL.FTZ R92, R120.reuse, R92 ;  /* 0x0000005c785c7220 */ /* 0x040fe20000410000 */
[----:B------:R-:W-:Y:S01]  /*19580*/  FMUL.FTZ R93, R120, R93 ;  /* 0x0000005d785d7220 */ /* 0x000fe20000410000 */
[C---:B------:R-:W-:Y:S01]  /*19590*/  FMUL.FTZ R94, R3.reuse, R94 ;  /* 0x0000005e035e7220 */ /* 0x040fe20000410000 */
[----:B------:R-:W-:Y:S01]  /*195a0*/  FMUL.FTZ R95, R3, R95 ;  /* 0x0000005f035f7220 */ /* 0x000fe20000410000 */
[----:B------:R-:W-:Y:S03]  /*195b0*/  LDSM.16.MT88.4 R32, [R146+0xbc00] ;  /* 0x00bc00009220783b */ /* 0x000fe60000004200 */
[----:B------:R-:W2:Y:S01]  /*195c0*/  MUFU.EX2 R7, R7 ;  /* 0x0000000700077308 */ /* 0x000ea20000000800 */
[----:B----4-:R-:W-:Y:S01]  /*195d0*/  F2FP.F16.F32.PACK_AB R113, R122, R168 ;  /* 0x000000a87a71723e */ /* 0x010fe200000000ff */
[----:B------:R-:W-:Y:S01]  /*195e0*/  FFMA.FTZ R178, R37, UR4, -R167 ;  /* 0x0000000425b27c23 */ /* 0x000fe200080108a7 */
[--C-:B------:R-:W-:Y:S01]  /*195f0*/  FFMA.FTZ R180, R38, UR4, -R141.reuse ;  /* 0x0000000426b47c23 */ /* 0x100fe2000801088d */
[----:B------:R-:W-:Y:S01]  /*19600*/  FFMA.FTZ R177, R39, UR4, -R141 ;  /* 0x0000000427b17c23 */ /* 0x000fe2000801088d */
[C---:B------:R-:W-:Y:S01]  /*19610*/  FMUL.FTZ R96, R120.reuse, R96 ;  /* 0x0000006078607220 */ /* 0x040fe20000410000 */
[----:B------:R-:W-:Y:S01]  /*19620*/  FMUL.FTZ R97, R120, R97 ;  /* 0x0000006178617220 */ /* 0x000fe20000410000 */
[----:B------:R-:W-:Y:S03]  /*19630*/  LDSM.16.MT88.4 R36, [R146+0xc000] ;  /* 0x00c000009224783b */ /* 0x000fe60000004200 */
[----:B------:R-:W-:Y:S01]  /*19640*/  MUFU.EX2 R123, R123 ;  /* 0x0000007b007b7308 */ /* 0x000fe20000000800 */
[C---:B------:R-:W-:Y:S01]  /*19650*/  FMUL.FTZ R98, R3.reuse, R98 ;  /* 0x0000006203627220 */ /* 0x040fe20000410000 */
[----:B------:R-:W-:Y:S01]  /*19660*/  FMUL.FTZ R99, R3, R99 ;  /* 0x0000006303637220 */ /* 0x000fe20000410000 */
[--C-:B------:R-:W-:Y:S01]  /*19670*/  FFMA.FTZ R137, R12, UR4, -R167.reuse ;  /* 0x000000040c897c23 */ /* 0x100fe200080108a7 */
[C---:B------:R-:W-:Y:S01]  /*19680*/  FMUL.FTZ R12, R120.reuse, R108 ;  /* 0x0000006c780c7220 */ /* 0x040fe20000410000 */
[----:B------:R-:W-:Y:S01]  /*19690*/  FFMA.FTZ R138, R13, UR4, -R167 ;  /* 0x000000040d8a7c23 */ /* 0x000fe200080108a7 */
[----:B------:R-:W-:Y:S01]  /*196a0*/  FMUL.FTZ R13, R120, R109 ;  /* 0x0000006d780d7220 */ /* 0x000fe20000410000 */
[----:B------:R-:W-:Y:S03]  /*196b0*/  FFMA.FTZ R139, R14, UR4, -R141 ;  /* 0x000000040e8b7c23 */ /* 0x000fe6000801088d */
[----:B------:R-:W4:Y:S01]  /*196c0*/  MUFU.EX2 R6, R6 ;  /* 0x0000000600067308 */ /* 0x000f220000000800 */
[----:B--2---:R-:W-:Y:S01]  /*196d0*/  F2FP.F16.F32.PACK_AB R114, R7, R136 ;  /* 0x000000880772723e */ /* 0x004fe200000000ff */
[C---:B------:R-:W-:Y:S01]  /*196e0*/  FMUL.FTZ R14, R3.reuse, R110 ;  /* 0x0000006e030e7220 */ /* 0x040fe20000410000 */
[C---:B------:R-:W-:Y:S01]  /*196f0*/  FMUL.FTZ R100, R120.reuse, R100 ;  /* 0x0000006478647220 */ /* 0x040fe20000410000 */
[----:B------:R-:W-:Y:S01]  /*19700*/  FMUL.FTZ R101, R120, R101 ;  /* 0x0000006578657220 */ /* 0x000fe20000410000 */
[C---:B------:R-:W-:Y:S01]  /*19710*/  FMUL.FTZ R102, R3.reuse, R102 ;  /* 0x0000006603667220 */ /* 0x040fe20000410000 */
[----:B------:R-:W-:Y:S01]  /*19720*/  FMUL.FTZ R103, R3, R103 ;  /* 0x0000006703677220 */ /* 0x000fe20000410000 */
[--C-:B------:R-:W-:Y:S01]  /*19730*/  FFMA.FTZ R179, R40, UR4, -R167.reuse ;  /* 0x0000000428b37c23 */ /* 0x100fe200080108a7 */
[--C-:B------:R-:W-:Y:S02]  /*19740*/  FFMA.FTZ R40, R49, UR4, -R167.reuse ;  /* 0x0000000431287c23 */ /* 0x100fe400080108a7 */
[----:B------:R-:W-:Y:S01]  /*19750*/  MUFU.EX2 R137, R137 ;  /* 0x0000008900897308 */ /* 0x000fe20000000800 */
[--C-:B------:R-:W-:Y:S01]  /*19760*/  FFMA.FTZ R182, R41, UR4, -R167.reuse ;  /* 0x0000000429b67c23 */ /* 0x100fe200080108a7 */
[----:B------:R-:W-:Y:S01]  /*19770*/  FFMA.FTZ R41, R48, UR4, -R167 ;  /* 0x0000000430297c23 */ /* 0x000fe200080108a7 */
[----:B------:R-:W-:Y:S01]  /*19780*/  FFMA.FTZ R181, R42, UR4, -R141 ;  /* 0x000000042ab57c23 */ /* 0x000fe2000801088d */
[--C-:B------:R-:W-:Y:S01]  /*19790*/  FFMA.FTZ R42, R45, UR4, -R167.reuse ;  /* 0x000000042d2a7c23 */ /* 0x100fe200080108a7 */
[----:B------:R-:W-:Y:S01]  /*197a0*/  FFMA.FTZ R45, R53, UR4, -R167 ;  /* 0x00000004352d7c23 */ /* 0x000fe200080108a7 */
[--C-:B------:R-:W-:Y:S01]  /*197b0*/  FFMA.FTZ R53, R46, UR4, -R141.reuse ;  /* 0x000000042e357c23 */ /* 0x100fe2000801088d */
[----:B------:R-:W-:Y:S01]  /*197c0*/  FFMA.FTZ R46, R55, UR4, -R141 ;  /* 0x00000004372e7c23 */ /* 0x000fe2000801088d */
[----:B----4-:R-:W-:Y:S02]  /*197d0*/  F2FP.F16.F32.PACK_AB R115, R6, R123 ;  /* 0x0000007b0673723e */ /* 0x010fe400000000ff */
[----:B------:R-:W2:Y:S01]  /*197e0*/  MUFU.EX2 R138, R138 ;  /* 0x0000008a008a7308 */ /* 0x000ea20000000800 */
[----:B------:R-:W-:Y:S01]  /*197f0*/  FFMA.FTZ R140, R17, UR4, -R167 ;  /* 0x00000004118c7c23 */ /* 0x000fe200080108a7 */
[----:B------:R-:W-:Y:S01]  /*19800*/  FMUL.FTZ R17, R120, R105 ;  /* 0x0000006978117220 */ /* 0x000fe20000410000 */
[----:B------:R-:W-:Y:S01]  /*19810*/  FFMA.FTZ R168, R3, R165, R168 ;  /* 0x000000a503a87223 */ /* 0x000fe200000100a8 */
[--C-:B------:R-:W-:Y:S01]  /*19820*/  FFMA.FTZ R50, R50, UR4, -R141.reuse ;  /* 0x0000000432327c23 */ /* 0x100fe2000801088d */
[----:B------:R-:W-:Y:S01]  /*19830*/  FFMA.FTZ R51, R51, UR4, -R141 ;  /* 0x0000000433337c23 */ /* 0x000fe2000801088d */
[C---:B-1----:R-:W-:Y:S04]  /*19840*/  HMMA.16816.F32 R8, R112.reuse, R124, R8 ;  /* 0x0000007c7008723c */ /* 0x042fe80000001808 */
[----:B------:R-:W-:Y:S01]  /*19850*/  MUFU.EX2 R139, R139 ;  /* 0x0000008b008b7308 */ /* 0x000fe20000000800 */
[--C-:B------:R-:W-:Y:S01]  /*19860*/  FFMA.FTZ R61, R61, UR4, -R167.reuse ;  /* 0x000000043d3d7c23 */ /* 0x100fe200080108a7 */
[----:B------:R-:W-:Y:S01]  /*19870*/  FFMA.FTZ R64, R64, UR4, -R167 ;  /* 0x0000000440407c23 */ /* 0x000fe200080108a7 */
[----:B------:R-:W-:Y:S01]  /*19880*/  FFMA.FTZ R151, R120, R166, R151 ;  /* 0x000000a678977223 */ /* 0x000fe20000010097 */
[C---:B------:R-:W-:Y:S01]  /*19890*/  HMMA.16816.F32 R68, R112.reuse, R126, R68 ;  /* 0x0000007e7044723c */ /* 0x040fe20000001844 */
[----:B------:R-:W1:Y:S05]  /*198a0*/  LDSM.16.MT88.4 R124, [R145+0xb000] ;  /* 0x00b00000917c783b */ /* 0x000e6a0000004200 */
[----:B------:R-:W-:Y:S01]  /*198b0*/  MUFU.EX2 R140, R140 ;  /* 0x0000008c008c7308 */ /* 0x000fe20000000800 */
[----:B------:R-:W-:Y:S01]  /*198c0*/  FADD.FTZ R151, R142, R151 ;  /* 0x000000978e977221 */ /* 0x000fe20000010000 */
[----:B------:R-:W-:Y:S01]  /*198d0*/  FADD.FTZ R168, R122, R168 ;  /* 0x000000a87aa87221 */ /* 0x000fe20000010000 */
[----:B------:R-:W-:Y:S02]  /*198e0*/  ISETP.NE.AND P0, PT, R163, RZ, PT ;  /* 0x000000ffa300720c */ /* 0x000fe40003f05270 */
[----:B------:R-:W-:Y:S01]  /*198f0*/  MOV R121, R2 ;  /* 0x0000000200797202 */ /* 0x000fe20000000f00 */
[C---:B------:R-:W-:Y:S04]  /*19900*/  HMMA.16816.F32 R72, R112.reuse, R128, R72 ;  /* 0x000000807048723c */ /* 0x040fe80000001848 */
[----:B------:R-:W-:Y:S01]  /*19910*/  MUFU.EX2 R143, R143 ;  /* 0x0000008f008f7308 */ /* 0x000fe20000000800 */
[----:B------:R-:W-:Y:S03]  /*19920*/  FADD.FTZ R123, R123, R168 ;  /* 0x000000a87b7b7221 */ /* 0x000fe60000010000 */
[C---:B------:R-:W-:Y:S01]  /*19930*/  HMMA.16816.F32 R76, R112.reuse, R130, R76 ;  /* 0x00000082704c723c */ /* 0x040fe2000000184c */
[----:B------:R-:W4:Y:S05]  /*19940*/  LDSM.16.MT88.4 R128, [R146+0xd000] ;  /* 0x00d000009280783b */ /* 0x000f2a0000004200 */
[----:B------:R-:W-:Y:S02]  /*19950*/  MUFU.EX2 R170, R170 ;  /* 0x000000aa00aa7308 */ /* 0x000fe40000000800 */
[C---:B---3--:R-:W-:Y:S08]  /*19960*/  HMMA.16816.F32 R80, R112.reuse, R132, R80 ;  /* 0x000000847050723c */ /* 0x048ff00000001850 */
[----:B------:R-:W-:Y:S01]  /*19970*/  MUFU.EX2 R172, R172 ;  /* 0x000000ac00ac7308 */ /* 0x000fe20000000800 */
[C---:B------:R-:W-:Y:S01]  /*19980*/  HMMA.16816.F32 R84, R112.reuse, R134, R84 ;  /* 0x000000867054723c */ /* 0x040fe20000001854 */
[----:B------:R-:W3:Y:S08]  /*19990*/  LDSM.16.MT88.4 R132, [R145+0xd000] ;  /* 0x00d000009184783b */ /* 0x000ef00000004200 */
[----:B------:R-:W-:Y:S01]  /*199a0*/  MUFU.EX2 R169, R169 ;  /* 0x000000a900a97308 */ /* 0x000fe20000000800 */
[C---:B-1----:R-:W-:Y:S09]  /*199b0*/  HMMA.16816.F32 R88, R112.reuse, R124, R88 ;  /* 0x0000007c7058723c */ /* 0x042ff20000001858 */
[----:B------:R-:W-:Y:S01]  /*199c0*/  MUFU.EX2 R171, R171 ;  /* 0x000000ab00ab7308 */ /* 0x000fe20000000800 */
[----:B------:R-:W-:Y:S01]  /*199d0*/  FFMA.FTZ R124, R15, UR4, -R141 ;  /* 0x000000040f7c7c23 */ /* 0x000fe2000801088d */
[----:B------:R-:W-:Y:S02]  /*199e0*/  FMUL.FTZ R15, R3, R111 ;  /* 0x0000006f030f7220 */ /* 0x000fe40000410000 */
[----:B------:R-:W1:Y:S01]  /*199f0*/  LDSM.16.MT88.4 R108, [R146+0x9400] ;  /* 0x00940000926c783b */ /* 0x000e620000004200 */
[C---:B------:R-:W-:Y:S05]  /*19a00*/  HMMA.16816.F32 R92, R112.reuse, R126, R92 ;  /* 0x0000007e705c723c */ /* 0x040fea000000185c */
[----:B------:R-:W-:Y:S03]  /*19a10*/  MUFU.EX2 R174, R174 ;  /* 0x000000ae00ae7308 */ /* 0x000fe60000000800 */
[C---:B----4-:R-:W-:Y:S07]  /*19a20*/  HMMA.16816.F32 R96, R112.reuse, R128, R96 ;  /* 0x000000807060723c */ /* 0x050fee0000001860 */
[----:B------:R4:W5:Y:S01]  /*19a30*/  MUFU.EX2 R128, R124 ;  /* 0x0000007c00807308 */ /* 0x0009620000000800 */
[----:B------:R-:W-:Y:S01]  /*19a40*/  FFMA.FTZ R129, R16, UR4, -R167 ;  /* 0x0000000410817c23 */ /* 0x000fe200080108a7 */
[----:B------:R-:W-:Y:S01]  /*19a50*/  FMUL.FTZ R16, R120, R104 ;  /* 0x0000006878107220 */ /* 0x000fe20000410000 */
[----:B--2---:R-:W-:Y:S01]  /*19a60*/  F2FP.F16.F32.PACK_AB R104, R138, R137 ;  /* 0x000000898a68723e */ /* 0x004fe200000000ff */
[C---:B------:R-:W-:Y:S06]  /*19a70*/  HMMA.16816.F32 R12, R112.reuse, R130, R12 ;  /* 0x00000082700c723c */ /* 0x040fec000000180c */
[----:B------:R-:W2:Y:S01]  /*19a80*/  MUFU.EX2 R129, R129 ;  /* 0x0000008100817308 */ /* 0x000ea20000000800 */
[--C-:B------:R-:W-:Y:S01]  /*19a90*/  FFMA.FTZ R131, R18, UR4, -R141.reuse ;  /* 0x0000000412837c23 */ /* 0x100fe2000801088d */
[----:B------:R-:W-:Y:S01]  /*19aa0*/  FFMA.FTZ R130, R19, UR4, -R141 ;  /* 0x0000000413827c23 */ /* 0x000fe2000801088d */
[C---:B------:R-:W-:Y:S01]  /*19ab0*/  FMUL.FTZ R18, R3.reuse, R106 ;  /* 0x0000006a03127220 */ /* 0x040fe20000410000 */
[----:B------:R-:W-:Y:S01]  /*19ac0*/  FMUL.FTZ R19, R3, R107 ;  /* 0x0000006b03137220 */ /* 0x000fe20000410000 */
[C---:B---3--:R-:W-:Y:S05]  /*19ad0*/  HMMA.16816.F32 R100, R112.reuse, R132, R100 ;  /* 0x000000847064723c */ /* 0x048fea0000001864 */
[----:B------:R-:W-:Y:S01]  /*19ae0*/  MUFU.EX2 R131, R131 ;  /* 0x0000008300837308 */ /* 0x000fe20000000800 */
[----:B----4-:R-:W3:Y:S01]  /*19af0*/  LDSM.16.MT88.4 R124, [R145+0x9400] ;  /* 0x00940000917c783b */ /* 0x010ee20000004200 */
[----:B-----5:R-:W-:Y:S01]  /*19b00*/  F2FP.F16.F32.PACK_AB R105, R128, R139 ;  /* 0x0000008b8069723e */ /* 0x020fe200000000ff */
[----:B------:R-:W-:Y:S01]  /*19b10*/  FFMA.FTZ R132, R20, UR4, -R167 ;  /* 0x0000000414847c23 */ /* 0x000fe200080108a7 */
[----:B------:R-:W-:Y:S01]  /*19b20*/  FFMA.FTZ R133, R23, UR4, -R141 ;  /* 0x0000000417857c23 */ /* 0x000fe2000801088d */
[----:B------:R-:W-:Y:S05]  /*19b30*/  HMMA.16816.F32 R16, R112, R134, R16 ;  /* 0x000000867010723c */ /* 0x000fea0000001810 */
[----:B------:R-:W4:Y:S01]  /*19b40*/  MUFU.EX2 R130, R130 ;  /* 0x0000008200827308 */ /* 0x000f220000000800 */
[----:B------:R-:W5:Y:S01]  /*19b50*/  LDSM.16.MT88.4 R112, [R146+0xb400] ;  /* 0x00b400009270783b */ /* 0x000f620000004200 */
[----:B--2---:R-:W-:Y:S01]  /*19b60*/  F2FP.F16.F32.PACK_AB R106, R140, R129 ;  /* 0x000000818c6a723e */ /* 0x004fe200000000ff */
[----:B------:R-:W-:Y:S01]  /*19b70*/  FFMA.FTZ R135, R21, UR4, -R167 ;  /* 0x0000000415877c23 */ /* 0x000fe200080108a7 */
[----:B------:R-:W-:Y:S06]  /*19b80*/  FFMA.FTZ R134, R22, UR4, -R141 ;  /* 0x0000000416867c23 */ /* 0x000fec000801088d */
[----:B------:R-:W-:Y:S10]  /*19b90*/  MUFU.EX2 R132, R132 ;  /* 0x0000008400847308 */ /* 0x000ff40000000800 */
[----:B------:R-:W2:Y:S01]  /*19ba0*/  MUFU.EX2 R135, R135 ;  /* 0x0000008700877308 */ /* 0x000ea20000000800 */
[----:B----4-:R-:W-:Y:S07]  /*19bb0*/  F2FP.F16.F32.PACK_AB R107, R130, R131 ;  /* 0x00000083826b723e */ /* 0x010fee00000000ff */
[C---:B-1----:R-:W-:Y:S02]  /*19bc0*/  HMMA.16816.F32 R8, R104.reuse, R108, R8 ;  /* 0x0000006c6808723c */ /* 0x042fe40000001808 */
[----:B------:R-:W-:Y:S06]  /*19bd0*/  MUFU.EX2 R134, R134 ;  /* 0x0000008600867308 */ /* 0x000fec0000000800 */
[C---:B------:R-:W-:Y:S01]  /*19be0*/  HMMA.16816.F32 R68, R104.reuse, R110, R68 ;  /* 0x0000006e6844723c */ /* 0x040fe20000001844 */
[----:B------:R-:W1:Y:S03]  /*19bf0*/  LDSM.16.MT88.4 R108, [R145+0xb400] ;  /* 0x00b40000916c783b */ /* 0x000e660000004200 */
[----:B------:R-:W4:Y:S01]  /*19c00*/  MUFU.EX2 R133, R133 ;  /* 0x0000008500857308 */ /* 0x000f220000000800 */
[----:B--2---:R-:W-:Y:S03]  /*19c10*/  F2FP.F16.F32.PACK_AB R20, R135, R132 ;  /* 0x000000848714723e */ /* 0x004fe600000000ff */
[C---:B---3--:R-:W-:Y:S06]  /*19c20*/  HMMA.16816.F32 R72, R104.reuse, R124, R72 ;  /* 0x0000007c6848723c */ /* 0x048fec0000001848 */
[----:B------:R-:W-:Y:S02]  /*19c30*/  MUFU.EX2 R173, R173 ;  /* 0x000000ad00ad7308 */ /* 0x000fe40000000800 */
[C---:B------:R-:W-:Y:S01]  /*19c40*/  HMMA.16816.F32 R76, R104.reuse, R126, R76 ;  /* 0x0000007e684c723c */ /* 0x040fe2000000184c */
[----:B------:R-:W2:Y:S07]  /*19c50*/  LDSM.16.MT88.4 R124, [R146+0xd400] ;  /* 0x00d40000927c783b */ /* 0x000eae0000004200 */
[----:B------:R-:W-:Y:S01]  /*19c60*/  MUFU.EX2 R176, R176 ;  /* 0x000000b000b07308 */ /* 0x000fe20000000800 */
[----:B----4-:R-:W-:Y:S01]  /*19c70*/  F2FP.F16.F32.PACK_AB R21, R133, R134 ;  /* 0x000000868515723e */ /* 0x010fe200000000ff */
[C---:B-----5:R-:W-:Y:S08]  /*19c80*/  HMMA.16816.F32 R80, R104.reuse, R112, R80 ;  /* 0x000000706850723c */ /* 0x060ff00000001850 */
[----:B------:R-:W-:Y:S01]  /*19c90*/  MUFU.EX2 R175, R175 ;  /* 0x000000af00af7308 */ /* 0x000fe20000000800 */
[C---:B------:R-:W-:Y:S01]  /*19ca0*/  HMMA.16816.F32 R84, R104.reuse, R114, R84 ;  /* 0x000000726854723c */ /* 0x040fe20000001854 */
[----:B------:R-:W3:Y:S08]  /*19cb0*/  LDSM.16.MT88.4 R112, [R145+0xd400] ;  /* 0x00d400009170783b */ /* 0x000ef00000004200 */
[----:B------:R-:W-:Y:S01]  /*19cc0*/  MUFU.EX2 R178, R178 ;  /* 0x000000b200b27308 */ /* 0x000fe20000000800 */
[C---:B-1----:R-:W-:Y:S09]  /*19cd0*/  HMMA.16816.F32 R88, R104.reuse, R108, R88 ;  /* 0x0000006c6858723c */ /* 0x042ff20000001858 */
[----:B------:R-:W-:Y:S01]  /*19ce0*/  MUFU.EX2 R180, R180 ;  /* 0x000000b400b47308 */ /* 0x000fe20000000800 */
[C---:B------:R-:W-:Y:S01]  /*19cf0*/  HMMA.16816.F32 R92, R104.reuse, R110, R92 ;  /* 0x0000006e685c723c */ /* 0x040fe2000000185c */
[----:B------:R-:W1:Y:S08]  /*19d00*/  LDSM.16.MT88.4 R108, [R146+0x9800] ;  /* 0x00980000926c783b */ /* 0x000e700000004200 */
[----:B------:R-:W-:Y:S01]  /*19d10*/  MUFU.EX2 R177, R177 ;  /* 0x000000b100b17308 */ /* 0x000fe20000000800 */
[C---:B--2---:R-:W-:Y:S09]  /*19d20*/  HMMA.16816.F32 R96, R104.reuse, R124, R96 ;  /* 0x0000007c6860723c */ /* 0x044ff20000001860 */
[----:B------:R-:W-:Y:S01]  /*19d30*/  MUFU.EX2 R179, R179 ;  /* 0x000000b300b37308 */ /* 0x000fe20000000800 */
[----:B------:R-:W-:Y:S01]  /*19d40*/  FFMA.FTZ R124, R25, UR4, -R167 ;  /* 0x00000004197c7c23 */ /* 0x000fe200080108a7 */
[--C-:B------:R-:W-:Y:S01]  /*19d50*/  FFMA.FTZ R125, R26, UR4, -R141.reuse ;  /* 0x000000041a7d7c23 */ /* 0x100fe2000801088d */
[C---:B------:R-:W-:Y:S07]  /*19d60*/  HMMA.16816.F32 R12, R104.reuse, R126, R12 ;  /* 0x0000007e680c723c */ /* 0x040fee000000180c */
[----:B------:R-:W2:Y:S01]  /*19d70*/  MUFU.EX2 R124, R124 ;  /* 0x0000007c007c7308 */ /* 0x000ea20000000800 */
[----:B------:R-:W-:Y:S01]  /*19d80*/  FFMA.FTZ R126, R27, UR4, -R141 ;  /* 0x000000041b7e7c23 */ /* 0x000fe2000801088d */
[----:B------:R-:W-:Y:S01]  /*19d90*/  FFMA.FTZ R127, R28, UR4, -R167 ;  /* 0x000000041c7f7c23 */ /* 0x000fe200080108a7 */
[----:B------:R-:W4:Y:S01]  /*19da0*/  LDSM.16.MT88.4 R24, [R145+0x9800] ;  /* 0x009800009118783b */ /* 0x000f220000004200 */
[C---:B---3--:R-:W-:Y:S06]  /*19db0*/  HMMA.16816.F32 R100, R104.reuse, R112, R100 ;  /* 0x000000706864723c */ /* 0x048fec0000001864 */
[----:B------:R-:W-:Y:S01]  /*19dc0*/  MUFU.EX2 R125, R125 ;  /* 0x0000007d007d7308 */ /* 0x000fe20000000800 */
[----:B------:R-:W-:Y:S01]  /*19dd0*/  LDSM.16.MT88.4 R28, [R146+0x9c00] ;  /* 0x009c0000921c783b */ /* 0x000fe20000004200 */
[----:B------:R-:W-:Y:S08]  /*19de0*/  HMMA.16816.F32 R16, R104, R114, R16 ;  /* 0x000000726810723c */ /* 0x000ff00000001810 */
[----:B------:R-:W3:Y:S01]  /*19df0*/  MUFU.EX2 R126, R126 ;  /* 0x0000007e007e7308 */ /* 0x000ee20000000800 */
[----:B--2---:R-:W-:Y:S01]  /*19e00*/  F2FP.F16.F32.PACK_AB R22, R124, R143 ;  /* 0x0000008f7c16723e */ /* 0x004fe200000000ff */
[----:B------:R-:W2:Y:S08]  /*19e10*/  LDSM.16.MT88.4 R104, [R146+0xb800] ;  /* 0x00b800009268783b */ /* 0x000eb00000004200 */
[----:B------:R-:W5:Y:S10]  /*19e20*/  MUFU.EX2 R127, R127 ;  /* 0x0000007f007f7308 */ /* 0x000f740000000800 */
[----:B------:R-:W5:Y:S01]  /*19e30*/  MUFU.EX2 R182, R182 ;  /* 0x000000b600b67308 */ /* 0x000f620000000800 */
[----:B---3--:R-:W-:Y:S07]  /*19e40*/  F2FP.F16.F32.PACK_AB R23, R126, R125 ;  /* 0x0000007d7e17723e */ /* 0x008fee00000000ff */
[C---:B-1----:R-:W-:Y:S02]  /*19e50*/  HMMA.16816.F32 R8, R20.reuse, R108, R8 ;  /* 0x0000006c1408723c */ /* 0x042fe40000001808 */
[----:B------:R-:W-:Y:S06]  /*19e60*/  MUFU.EX2 R181, R181 ;  /* 0x000000b500b57308 */ /* 0x000fec0000000800 */
[C---:B------:R-:W-:Y:S01]  /*19e70*/  HMMA.16816.F32 R68, R20.reuse, R110, R68 ;  /* 0x0000006e1444723c */ /* 0x040fe20000001844 */
[----:B------:R-:W1:Y:S03]  /*19e80*/  LDSM.16.MT88.4 R108, [R145+0xb800] ;  /* 0x00b80000916c783b */ /* 0x000e660000004200 */
[----:B------:R-:W-:Y:S04]  /*19e90*/  MUFU.EX2 R53, R53 ;  /* 0x0000003500357308 */ /* 0x000fe80000000800 */
[C---:B----4-:R-:W-:Y:S06]  /*19ea0*/  HMMA.16816.F32 R72, R20.reuse, R24, R72 ;  /* 0x000000181448723c */ /* 0x050fec0000001848 */
[----:B------:R-:W-:Y:S02]  /*19eb0*/  MUFU.EX2 R50, R50 ;  /* 0x0000003200327308 */ /* 0x000fe40000000800 */
[C---:B------:R-:W-:Y:S01]  /*19ec0*/  HMMA.16816.F32 R76, R20.reuse, R26, R76 ;  /* 0x0000001a144c723c */ /* 0x040fe2000000184c */
[----:B------:R-:W3:Y:S07]  /*19ed0*/  LDSM.16.MT88.4 R24, [R146+0xd800] ;  /* 0x00d800009218783b */ /* 0x000eee0000004200 */
[----:B------:R-:W-:Y:S01]  /*19ee0*/  MUFU.EX2 R51, R51 ;  /* 0x0000003300337308 */ /* 0x000fe20000000800 */
[C---:B--2---:R-:W-:Y:S09]  /*19ef0*/  HMMA.16816.F32 R80, R20.reuse, R104, R80 ;  /* 0x000000681450723c */ /* 0x044ff20000001850 */
[----:B------:R-:W-:Y:S01]  /*19f00*/  MUFU.EX2 R64, R64 ;  /* 0x0000004000407308 */ /* 0x000fe20000000800 */
[C---:B------:R-:W-:Y:S01]  /*19f10*/  HMMA.16816.F32 R84, R20.reuse, R106, R84 ;  /* 0x0000006a1454723c */ /* 0x040fe20000001854 */
[----:B------:R-:W2:Y:S07]  /*19f20*/  LDSM.16.MT88.4 R104, [R145+0xd800] ;  /* 0x00d800009168783b */ /* 0x000eae0000004200 */
[C---:B-1----:R-:W-:Y:S03]  /*19f30*/  HMMA.16816.F32 R88, R20.reuse, R108, R88 ;  /* 0x0000006c1458723c */ /* 0x042fe60000001858 */
[--C-:B------:R-:W-:Y:S01]  /*19f40*/  FFMA.FTZ R109, R59, UR4, -R141.reuse ;  /* 0x000000043b6d7c23 */ /* 0x100fe2000801088d */
[--C-:B------:R-:W-:Y:S04]  /*19f50*/  FFMA.FTZ R108, R62, UR4, -R141.reuse ;  /* 0x000000043e6c7c23 */ /* 0x100fe8000801088d */
[C---:B------:R-:W-:Y:S03]  /*19f60*/  HMMA.16816.F32 R92, R20.reuse, R110, R92 ;  /* 0x0000006e145c723c */ /* 0x040fe6000000185c */
[----:B------:R-:W-:Y:S02]  /*19f70*/  FFMA.FTZ R110, R58, UR4, -R141 ;  /* 0x000000043a6e7c23 */ /* 0x000fe4000801088d */
[----:B------:R-:W-:Y:S03]  /*19f80*/  MUFU.EX2 R58, R46 ;  /* 0x0000002e003a7308 */ /* 0x000fe60000000800 */
[C---:B---3--:R-:W-:Y:S08]  /*19f90*/  HMMA.16816.F32 R96, R20.reuse, R24, R96 ;  /* 0x000000181460723c */ /* 0x048ff00000001860 */
[C---:B------:R-:W-:Y:S01]  /*19fa0*/  HMMA.16816.F32 R12, R20.reuse, R26, R12 ;  /* 0x0000001a140c723c */ /* 0x040fe2000000180c */
[----:B------:R-:W1:Y:S07]  /*19fb0*/  LDSM.16.MT88.4 R24, [R145+0x9c00] ;  /* 0x009c00009118783b */ /* 0x000e6e0000004200 */
[C---:B--2---:R-:W-:Y:S03]  /*19fc0*/  HMMA.16816.F32 R100, R20.reuse, R104, R100 ;  /* 0x000000681464723c */ /* 0x044fe60000001864 */
[--C-:B------:R-:W-:Y:S01]  /*19fd0*/  FFMA.FTZ R105, R57, UR4, -R167.reuse ;  /* 0x0000000439697c23 */ /* 0x100fe200080108a7 */
[----:B------:R-:W-:Y:S01]  /*19fe0*/  FFMA.FTZ R104, R60, UR4, -R167 ;  /* 0x000000043c687c23 */ /* 0x000fe200080108a7 */
[----:B------:R-:W-:Y:S03]  /*19ff0*/  MUFU.EX2 R57, R41 ;  /* 0x0000002900397308 */ /* 0x000fe60000000800 */
[----:B------:R-:W-:Y:S03]  /*1a000*/  HMMA.16816.F32 R16, R20, R106, R16 ;  /* 0x0000006a1410723c */ /* 0x000fe60000001810 */
[----:B-----5:R-:W-:Y:S01]  /*1a010*/  F2FP.F16.F32.PACK_AB R20, R170, R127 ;  /* 0x0000007faa14723e */ /* 0x020fe200000000ff */
[----:B------:R-:W-:Y:S01]  /*1a020*/  FFMA.FTZ R107, R43, UR4, -R141 ;  /* 0x000000042b6b7c23 */ /* 0x000fe2000801088d */
[----:B------:R-:W-:Y:S01]  /*1a030*/  F2FP.F16.F32.PACK_AB R21, R169, R172 ;  /* 0x000000aca915723e */ /* 0x000fe200000000ff */
[--C-:B------:R-:W-:Y:S01]  /*1a040*/  FFMA.FTZ R43, R44, UR4, -R167.reuse ;  /* 0x000000042c2b7c23 */ /* 0x100fe200080108a7 */
[----:B------:R-:W-:Y:S01]  /*1a050*/  F2FP.F16.F32.PACK_AB R22, R174, R171 ;  /* 0x000000abae16723e */ /* 0x000fe200000000ff */
[----:B------:R-:W-:Y:S01]  /*1a060*/  FFMA.FTZ R44, R56, UR4, -R167 ;  /* 0x00000004382c7c23 */ /* 0x000fe200080108a7 */
[----:B------:R-:W-:Y:S01]  /*1a070*/  F2FP.F16.F32.PACK_AB R23, R176, R173 ;  /* 0x000000adb017723e */ /* 0x000fe200000000ff */
[----:B------:R-:W-:Y:S01]  /*1a080*/  MUFU.EX2 R49, R43 ;  /* 0x0000002b00317308 */ /* 0x000fe20000000800 */
[--C-:B------:R-:W-:Y:S01]  /*1a090*/  FFMA.FTZ R56, R47, UR4, -R141.reuse ;  /* 0x000000042f387c23 */ /* 0x100fe2000801088d */
[----:B------:R-:W-:Y:S01]  /*1a0a0*/  FFMA.FTZ R47, R54, UR4, -R141 ;  /* 0x00000004362f7c23 */ /* 0x000fe2000801088d */
[--C-:B------:R-:W-:Y:S01]  /*1a0b0*/  FFMA.FTZ R106, R52, UR4, -R167.reuse ;  /* 0x00000004346a7c23 */ /* 0x100fe200080108a7 */
[----:B------:R-:W-:Y:S01]  /*1a0c0*/  FFMA.FTZ R167, R65, UR4, -R167 ;  /* 0x0000000441a77c23 */ /* 0x000fe200080108a7 */
[----:B------:R-:W-:Y:S01]  /*1a0d0*/  FFMA.FTZ R65, R66, UR4, -R141 ;  /* 0x0000000442417c23 */ /* 0x000fe2000801088d */
[C---:B------:R-:W-:Y:S04]  /*1a0e0*/  HMMA.16816.F32 R8, R20.reuse, R28, R8 ;  /* 0x0000001c1408723c */ /* 0x040fe80000001808 */
[----:B------:R-:W-:Y:S04]  /*1a0f0*/  MUFU.EX2 R52, R42 ;  /* 0x0000002a00347308 */ /* 0x000fe80000000800 */
[C---:B------:R-:W-:Y:S01]  /*1a100*/  HMMA.16816.F32 R68, R20.reuse, R30, R68 ;  /* 0x0000001e1444723c */ /* 0x040fe20000001844 */
[----:B------:R-:W2:Y:S05]  /*1a110*/  LDSM.16.MT88.4 R28, [R145+0xbc00] ;  /* 0x00bc0000911c783b */ /* 0x000eaa0000004200 */
[----:B------:R3:W-:Y:S02]  /*1a120*/  MUFU.EX2 R60, R40 ;  /* 0x00000028003c7308 */ /* 0x0007e40000000800 */
[C---:B-1----:R-:W-:Y:S08]  /*1a130*/  HMMA.16816.F32 R72, R20.reuse, R24, R72 ;  /* 0x000000181448723c */ /* 0x042ff00000001848 */
[----:B------:R-:W-:Y:S01]  /*1a140*/  MUFU.EX2 R54, R45 ;  /* 0x0000002d00367308 */ /* 0x000fe20000000800 */
[C---:B------:R-:W-:Y:S01]  /*1a150*/  HMMA.16816.F32 R76, R20.reuse, R26, R76 ;  /* 0x0000001a144c723c */ /* 0x040fe2000000184c */
[----:B------:R-:W1:Y:S08]  /*1a160*/  LDSM.16.MT88.4 R24, [R146+0xdc00] ;  /* 0x00dc00009218783b */ /* 0x000e700000004200 */
[----:B------:R-:W-:Y:S01]  /*1a170*/  MUFU.EX2 R55, R47 ;  /* 0x0000002f00377308 */ /* 0x000fe20000000800 */
[C---:B------:R-:W-:Y:S01]  /*1a180*/  HMMA.16816.F32 R80, R20.reuse, R32, R80 ;  /* 0x000000201450723c */ /* 0x040fe20000001850 */
[----:B---3--:R-:W-:Y:S08]  /*1a190*/  LDSM.16.MT88.4 R40, [R146+0xe400] ;  /* 0x00e400009228783b */ /* 0x008ff00000004200 */
[----:B------:R3:W-:Y:S01]  /*1a1a0*/  MUFU.EX2 R59, R44 ;  /* 0x0000002c003b7308 */ /* 0x0007e20000000800 */
[C---:B------:R-:W-:Y:S01]  /*1a1b0*/  HMMA.16816.F32 R84, R20.reuse, R34, R84 ;  /* 0x000000221454723c */ /* 0x040fe20000001854 */
[----:B------:R-:W4:Y:S08]  /*1a1c0*/  LDSM.16.MT88.4 R32, [R145+0xdc00] ;  /* 0x00dc00009120783b */ /* 0x000f300000004200 */
[----:B------:R-:W-:Y:S01]  /*1a1d0*/  MUFU.EX2 R66, R110 ;  /* 0x0000006e00427308 */ /* 0x000fe20000000800 */
[C---:B--2---:R-:W-:Y:S09]  /*1a1e0*/  HMMA.16816.F32 R88, R20.reuse, R28, R88 ;  /* 0x0000001c1458723c */ /* 0x044ff20000001858 */
[----:B------:R2:W-:Y:S01]  /*1a1f0*/  MUFU.EX2 R3, R106 ;  /* 0x0000006a00037308 */ /* 0x0005e20000000800 */
[----:B---3--:R-:W-:Y:S01]  /*1a200*/  LDSM.16.MT88.4 R44, [R146+0xe800] ;  /* 0x00e80000922c783b */ /* 0x008fe20000004200 */
[C---:B------:R-:W-:Y:S08]  /*1a210*/  HMMA.16816.F32 R92, R20.reuse, R30, R92 ;  /* 0x0000001e145c723c */ /* 0x040ff0000000185c */
[----:B------:R-:W-:Y:S01]  /*1a220*/  MUFU.EX2 R62, R105 ;  /* 0x00000069003e7308 */ /* 0x000fe20000000800 */
[----:B------:R-:W3:Y:S01]  /*1a230*/  LDSM.16.MT88.4 R28, [R146+0xa000] ;  /* 0x00a00000921c783b */ /* 0x000ee20000004200 */
[C---:B-1----:R-:W-:Y:S08]  /*1a240*/  HMMA.16816.F32 R96, R20.reuse, R24, R96 ;  /* 0x000000181460723c */ /* 0x042ff00000001860 */
[----:B------:R1:W5:Y:S01]  /*1a250*/  MUFU.EX2 R48, R107 ;  /* 0x0000006b00307308 */ /* 0x0003620000000800 */
[----:B--2---:R-:W-:Y:S04]  /*1a260*/  FADD.FTZ R106, R136, R151 ;  /* 0x00000097886a7221 */ /* 0x004fe80000010000 */
[----:B------:R-:W-:Y:S01]  /*1a270*/  FADD.FTZ R106, R7, R106 ;  /* 0x0000006a076a7221 */ /* 0x000fe20000010000 */
[C---:B------:R-:W-:Y:S01]  /*1a280*/  HMMA.16816.F32 R12, R20.reuse, R26, R12 ;  /* 0x0000001a140c723c */ /* 0x040fe2000000180c */
[----:B------:R-:W2:Y:S03]  /*1a290*/  LDSM.16.MT88.4 R24, [R145+0xa000] ;  /* 0x00a000009118783b */ /* 0x000ea60000004200 */
[----:B------:R-:W-:Y:S01]  /*1a2a0*/  MUFU.EX2 R56, R56 ;  /* 0x0000003800387308 */ /* 0x000fe20000000800 */
[----:B------:R-:W-:Y:S04]  /*1a2b0*/  FADD.FTZ R137, R137, R106 ;  /* 0x0000006a89897221 */ /* 0x000fe80000010000 */
[----:B------:R-:W-:Y:S01]  /*1a2c0*/  FADD.FTZ R138, R138, R137 ;  /* 0x000000898a8a7221 */ /* 0x000fe20000010000 */
[C---:B----4-:R-:W-:Y:S04]  /*1a2d0*/  HMMA.16816.F32 R100, R20.reuse, R32, R100 ;  /* 0x000000201464723c */ /* 0x050fe80000001864 */
[----:B------:R-:W-:Y:S01]  /*1a2e0*/  MUFU.EX2 R7, R104 ;  /* 0x0000006800077308 */ /* 0x000fe20000000800 */
[--C-:B-1----:R-:W-:Y:S01]  /*1a2f0*/  FFMA.FTZ R107, R63, UR4, -R141.reuse ;  /* 0x000000043f6b7c23 */ /* 0x102fe2000801088d */
[----:B------:R-:W-:Y:S02]  /*1a300*/  FFMA.FTZ R141, R67, UR4, -R141 ;  /* 0x00000004438d7c23 */ /* 0x000fe4000801088d */
[----:B------:R-:W-:Y:S01]  /*1a310*/  HMMA.16816.F32 R16, R20, R34, R16 ;  /* 0x000000221410723c */ /* 0x000fe20000001810 */
[----:B------:R-:W1:Y:S05]  /*1a320*/  LDSM.16.MT88.4 R32, [R145+0xc000] ;  /* 0x00c000009120783b */ /* 0x000e6a0000004200 */
[----:B------:R-:W-:Y:S01]  /*1a330*/  MUFU.EX2 R63, R109 ;  /* 0x0000006d003f7308 */ /* 0x000fe20000000800 */
[----:B------:R-:W-:Y:S02]  /*1a340*/  F2FP.F16.F32.PACK_AB R20, R178, R175 ;  /* 0x000000afb214723e */ /* 0x000fe400000000ff */
[----:B------:R-:W-:Y:S02]  /*1a350*/  F2FP.F16.F32.PACK_AB R21, R177, R180 ;  /* 0x000000b4b115723e */ /* 0x000fe400000000ff */
[----:B------:R-:W-:Y:S02]  /*1a360*/  F2FP.F16.F32.PACK_AB R22, R182, R179 ;  /* 0x000000b3b616723e */ /* 0x000fe400000000ff */
[----:B-----5:R-:W-:Y:S03]  /*1a370*/  F2FP.F16.F32.PACK_AB R23, R48, R181 ;  /* 0x000000b53017723e */ /* 0x020fe600000000ff */
[----:B------:R-:W4:Y:S04]  /*1a380*/  MUFU.EX2 R167, R167 ;  /* 0x000000a700a77308 */ /* 0x000f280000000800 */
[C---:B---3--:R-:W-:Y:S06]  /*1a390*/  HMMA.16816.F32 R8, R20.reuse, R28, R8 ;  /* 0x0000001c1408723c */ /* 0x048fec0000001808 */
[----:B------:R-:W-:Y:S02]  /*1a3a0*/  MUFU.EX2 R65, R65 ;  /* 0x0000004100417308 */ /* 0x000fe40000000800 */
[C---:B------:R-:W-:Y:S01]  /*1a3b0*/  HMMA.16816.F32 R68, R20.reuse, R30, R68 ;  /* 0x0000001e1444723c */ /* 0x040fe20000001844 */
[----:B------:R-:W3:Y:S02]  /*1a3c0*/  LDSM.16.MT88.4 R28, [R146+0xe000] ;  /* 0x00e00000921c783b */ /* 0x000ee40000004200 */
[----:B----4-:R-:W-:Y:S05]  /*1a3d0*/  F2FP.F16.F32.PACK_AB R106, R167, R64 ;  /* 0x00000040a76a723e */ /* 0x010fea00000000ff */
[C---:B--2---:R-:W-:Y:S08]  /*1a3e0*/  HMMA.16816.F32 R72, R20.reuse, R24, R72 ;  /* 0x000000181448723c */ /* 0x044ff00000001848 */
[C---:B------:R-:W-:Y:S01]  /*1a3f0*/  HMMA.16816.F32 R76, R20.reuse, R26, R76 ;  /* 0x0000001a144c723c */ /* 0x040fe2000000184c */
[----:B------:R-:W2:Y:S07]  /*1a400*/  LDSM.16.MT88.4 R24, [R145+0xe000] ;  /* 0x00e000009118783b */ /* 0x000eae0000004200 */
[C---:B------:R-:W-:Y:S08]  /*1a410*/  HMMA.16816.F32 R80, R20.reuse, R36, R80 ;  /* 0x000000241450723c */ /* 0x040ff00000001850 */
[C---:B------:R-:W-:Y:S01]  /*1a420*/  HMMA.16816.F32 R84, R20.reuse, R38, R84 ;  /* 0x000000261454723c */ /* 0x040fe20000001854 */
[----:B------:R-:W-:Y:S07]  /*1a430*/  LDSM.16.MT88.4 R36, [R146+0xc400] ;  /* 0x00c400009224783b */ /* 0x000fee0000004200 */
[C---:B-1----:R-:W-:Y:S08]  /*1a440*/  HMMA.16816.F32 R88, R20.reuse, R32, R88 ;  /* 0x000000201458723c */ /* 0x042ff00000001858 */
[C---:B------:R-:W-:Y:S01]  /*1a450*/  HMMA.16816.F32 R92, R20.reuse, R34, R92 ;  /* 0x00000022145c723c */ /* 0x040fe2000000185c */
[----:B------:R-:W-:Y:S07]  /*1a460*/  LDSM.16.MT88.4 R32, [R145+0xa400] ;  /* 0x00a400009120783b */ /* 0x000fee0000004200 */
[C---:B---3--:R-:W-:Y:S08]  /*1a470*/  HMMA.16816.F32 R96, R20.reuse, R28, R96 ;  /* 0x0000001c1460723c */ /* 0x048ff00000001860 */
[C---:B------:R-:W-:Y:S01]  /*1a480*/  HMMA.16816.F32 R12, R20.reuse, R30, R12 ;  /* 0x0000001e140c723c */ /* 0x040fe2000000180c */
[----:B------:R-:W1:Y:S07]  /*1a490*/  LDSM.16.MT88.4 R28, [R146+0xa400] ;  /* 0x00a40000921c783b */ /* 0x000e6e0000004200 */
[C---:B--2---:R-:W-:Y:S08]  /*1a4a0*/  HMMA.16816.F32 R100, R20.reuse, R24, R100 ;  /* 0x000000181464723c */ /* 0x044ff00000001864 */
[----:B------:R-:W-:Y:S01]  /*1a4b0*/  HMMA.16816.F32 R16, R20, R26, R16 ;  /* 0x0000001a1410723c */ /* 0x000fe20000001810 */
[----:B------:R-:W2:Y:S02]  /*1a4c0*/  LDSM.16.MT88.4 R24, [R145+0xc400] ;  /* 0x00c400009118783b */ /* 0x000ea40000004200 */
[----:B------:R-:W-:Y:S02]  /*1a4d0*/  F2FP.F16.F32.PACK_AB R20, R52, R49 ;  /* 0x000000313414723e */ /* 0x000fe400000000ff */
[----:B------:R-:W-:Y:S02]  /*1a4e0*/  F2FP.F16.F32.PACK_AB R21, R56, R53 ;  /* 0x000000353815723e */ /* 0x000fe400000000ff */
[----:B------:R-:W-:Y:S02]  /*1a4f0*/  F2FP.F16.F32.PACK_AB R22, R60, R57 ;  /* 0x000000393c16723e */ /* 0x000fe400000000ff */
[----:B------:R-:W-:Y:S07]  /*1a500*/  F2FP.F16.F32.PACK_AB R23, R51, R50 ;  /* 0x000000323317723e */ /* 0x000fee00000000ff */
[C---:B-1----:R-:W-:Y:S08]  /*1a510*/  HMMA.16816.F32 R8, R20.reuse, R28, R8 ;  /* 0x0000001c1408723c */ /* 0x042ff00000001808 */
[C---:B------:R-:W-:Y:S01]  /*1a520*/  HMMA.16816.F32 R68, R20.reuse, R30, R68 ;  /* 0x0000001e1444723c */ /* 0x040fe20000001844 */
[----:B------:R-:W1:Y:S07]  /*1a530*/  LDSM.16.MT88.4 R28, [R145+0xe400] ;  /* 0x00e40000911c783b */ /* 0x000e6e0000004200 */
[C---:B------:R-:W-:Y:S08]  /*1a540*/  HMMA.16816.F32 R72, R20.reuse, R32, R72 ;  /* 0x000000201448723c */ /* 0x040ff00000001848 */
[C---:B------:R-:W-:Y:S01]  /*1a550*/  HMMA.16816.F32 R76, R20.reuse, R34, R76 ;  /* 0x00000022144c723c */ /* 0x040fe2000000184c */
[----:B------:R-:W-:Y:S07]  /*1a560*/  LDSM.16.MT88.4 R32, [R145+0xa800] ;  /* 0x00a800009120783b */ /* 0x000fee0000004200 */
        /* <DEDUP_REMOVED lines=8> */
[----:B------:R-:W3:Y:S07]  /*1a5f0*/  LDSM.16.MT88.4 R40, [R145+0xc800] ;  /* 0x00c800009128783b */ /* 0x000eee0000004200 */
[C---:B-1----:R-:W-:Y:S08]  /*1a600*/  HMMA.16816.F32 R100, R20.reuse, R28, R100 ;  /* 0x0000001c1464723c */ /* 0x042ff00000001864 */
[----:B------:R-:W-:Y:S01]  /*1a610*/  HMMA.16816.F32 R16, R20, R30, R16 ;  /* 0x0000001e1410723c */ /* 0x000fe20000001810 */
[----:B------:R-:W1:Y:S02]  /*1a620*/  LDSM.16.MT88.4 R28, [R145+0xe800] ;  /* 0x00e80000911c783b */ /* 0x000e640000004200 */
[----:B------:R-:W-:Y:S02]  /*1a630*/  F2FP.F16.F32.PACK_AB R20, R54, R3 ;  /* 0x000000033614723e */ /* 0x000fe400000000ff */
[----:B------:R-:W-:Y:S02]  /*1a640*/  F2FP.F16.F32.PACK_AB R21, R58, R55 ;  /* 0x000000373a15723e */ /* 0x000fe400000000ff */
[----:B------:R-:W-:Y:S02]  /*1a650*/  F2FP.F16.F32.PACK_AB R22, R62, R59 ;  /* 0x0000003b3e16723e */ /* 0x000fe400000000ff */
[----:B------:R-:W-:Y:S07]  /*1a660*/  F2FP.F16.F32.PACK_AB R23, R63, R66 ;  /* 0x000000423f17723e */ /* 0x000fee00000000ff */
[C---:B--2---:R-:W-:Y:S08]  /*1a670*/  HMMA.16816.F32 R8, R20.reuse, R24, R8 ;  /* 0x000000181408723c */ /* 0x044ff00000001808 */
[C---:B------:R-:W-:Y:S01]  /*1a680*/  HMMA.16816.F32 R68, R20.reuse, R26, R68 ;  /* 0x0000001a1444723c */ /* 0x040fe20000001844 */
[----:B------:R-:W2:Y:S07]  /*1a690*/  LDSM.16.MT88.4 R24, [R146+0xac00] ;  /* 0x00ac00009218783b */ /* 0x000eae0000004200 */
[C---:B------:R-:W-:Y:S08]  /*1a6a0*/  HMMA.16816.F32 R72, R20.reuse, R32, R72 ;  /* 0x000000201448723c */ /* 0x040ff00000001848 */
[C---:B------:R-:W-:Y:S01]  /*1a6b0*/  HMMA.16816.F32 R76, R20.reuse, R34, R76 ;  /* 0x00000022144c723c */ /* 0x040fe2000000184c */
[----:B------:R-:W4:Y:S07]  /*1a6c0*/  LDSM.16.MT88.4 R32, [R145+0xac00] ;  /* 0x00ac00009120783b */ /* 0x000f2e0000004200 */
[C---:B------:R-:W-:Y:S01]  /*1a6d0*/  HMMA.16816.F32 R80, R20.reuse, R36, R80 ;  /* 0x000000241450723c */ /* 0x040fe20000001850 */
[----:B------:R5:W-:Y:S07]  /*1a6e0*/  MUFU.EX2 R37, R108 ;  /* 0x0000006c00257308 */ /* 0x000bee0000000800 */
[C---:B------:R-:W-:Y:S03]  /*1a6f0*/  HMMA.16816.F32 R84, R20.reuse, R38, R84 ;  /* 0x000000261454723c */ /* 0x040fe60000001854 */
[----:B------:R-:W1:Y:S05]  /*1a700*/  MUFU.EX2 R36, R61 ;  /* 0x0000003d00247308 */ /* 0x000e6a0000000800 */
[C---:B---3--:R-:W-:Y:S05]  /*1a710*/  HMMA.16816.F32 R88, R20.reuse, R40, R88 ;  /* 0x000000281458723c */ /* 0x048fea0000001858 */
[----:B------:R-:W3:Y:S01]  /*1a720*/  MUFU.EX2 R38, R107 ;  /* 0x0000006b00267308 */ /* 0x000ee20000000800 */
[----:B-----5:R-:W-:Y:S01]  /*1a730*/  LDSM.16.MT88.4 R108, [R146+0xec00] ;  /* 0x00ec0000926c783b */ /* 0x020fe20000004200 */
[----:B------:R-:W-:Y:S04]  /*1a740*/  FADD.FTZ R40, R6, R123 ;  /* 0x0000007b06287221 */ /* 0x000fe80000010000 */
[----:B------:R-:W-:Y:S01]  /*1a750*/  FADD.FTZ R139, R139, R40 ;  /* 0x000000288b8b7221 */ /* 0x000fe20000010000 */
[C---:B------:R-:W-:Y:S03]  /*1a760*/  HMMA.16816.F32 R92, R20.reuse, R42, R92 ;  /* 0x0000002a145c723c */ /* 0x040fe6000000185c */
[----:B------:R-:W5:Y:S01]  /*1a770*/  MUFU.EX2 R6, R141 ;  /* 0x0000008d00067308 */ /* 0x000f620000000800 */
[----:B-1----:R-:W-:Y:S01]  /*1a780*/  F2FP.F16.F32.PACK_AB R104, R36, R7 ;  /* 0x000000072468723e */ /* 0x002fe200000000ff */
[----:B------:R-:W-:Y:S03]  /*1a790*/  FADD.FTZ R128, R128, R139 ;  /* 0x0000008b80807221 */ /* 0x000fe60000010000 */
[C---:B------:R-:W-:Y:S03]  /*1a7a0*/  HMMA.16816.F32 R96, R20.reuse, R44, R96 ;  /* 0x0000002c1460723c */ /* 0x040fe60000001860 */
[----:B---3--:R-:W-:Y:S01]  /*1a7b0*/  F2FP.F16.F32.PACK_AB R105, R38, R37 ;  /* 0x000000252669723e */ /* 0x008fe200000000ff */
[----:B------:R-:W-:Y:S04]  /*1a7c0*/  FADD.FTZ R131, R131, R128 ;  /* 0x0000008083837221 */ /* 0x000fe80000010000 */
[C---:B------:R-:W-:Y:S03]  /*1a7d0*/  HMMA.16816.F32 R12, R20.reuse, R46, R12 ;  /* 0x0000002e140c723c */ /* 0x040fe6000000180c */
[----:B-----5:R-:W-:Y:S01]  /*1a7e0*/  F2FP.F16.F32.PACK_AB R107, R6, R65 ;  /* 0x00000041066b723e */ /* 0x020fe200000000ff */
[----:B------:R-:W-:Y:S04]  /*1a7f0*/  FADD.FTZ R131, R130, R131 ;  /* 0x0000008382837221 */ /* 0x000fe80000010000 */
[C---:B------:R-:W-:Y:S03]  /*1a800*/  HMMA.16816.F32 R100, R20.reuse, R28, R100 ;  /* 0x0000001c1464723c */ /* 0x040fe60000001864 */
[----:B------:R-:W-:Y:S01]  /*1a810*/  FADD.FTZ R29, R129, R138 ;  /* 0x0000008a811d7221 */ /* 0x000fe20000010000 */
[----:B------:R-:W-:Y:S03]  /*1a820*/  FADD.FTZ R134, R134, R131 ;  /* 0x0000008386867221 */ /* 0x000fe60000010000 */
[----:B------:R-:W-:Y:S01]  /*1a830*/  FADD.FTZ R29, R140, R29 ;  /* 0x0000001d8c1d7221 */ /* 0x000fe20000010000 */
[----:B------:R-:W-:Y:S01]  /*1a840*/  HMMA.16816.F32 R16, R20, R30, R16 ;  /* 0x0000001e1410723c */ /* 0x000fe20000001810 */
[----:B------:R-:W1:Y:S02]  /*1a850*/  LDSM.16.MT88.4 R20, [R146+0xcc00] ;  /* 0x00cc00009214783b */ /* 0x000e640000004200 */
[----:B------:R-:W-:Y:S04]  /*1a860*/  FADD.FTZ R134, R133, R134 ;  /* 0x0000008685867221 */ /* 0x000fe80000010000 */
[----:B------:R-:W-:Y:S01]  /*1a870*/  FADD.FTZ R125, R125, R134 ;  /* 0x000000867d7d7221 */ /* 0x000fe20000010000 */
[C---:B--2---:R-:W-:Y:S01]  /*1a880*/  HMMA.16816.F32 R112, R104.reuse, R24, R8 ;  /* 0x000000186870723c */ /* 0x044fe20000001808 */
[----:B------:R-:W2:Y:S04]  /*1a890*/  LDSM.16.MT88.4 R8, [R145+0xcc00] ;  /* 0x00cc00009108783b */ /* 0x000ea80000004200 */
[----:B------:R-:W-:Y:S01]  /*1a8a0*/  FADD.FTZ R24, R132, R29 ;  /* 0x0000001d84187221 */ /* 0x000fe20000010000 */
[----:B------:R-:W-:Y:S02]  /*1a8b0*/  FADD.FTZ R125, R126, R125 ;  /* 0x0000007d7e7d7221 */ /* 0x000fe40000010000 */
[C---:B------:R-:W-:Y:S03]  /*1a8c0*/  HMMA.16816.F32 R68, R104.reuse, R26, R68 ;  /* 0x0000001a6844723c */ /* 0x040fe60000001844 */
[----:B------:R-:W-:Y:S01]  /*1a8d0*/  FADD.FTZ R24, R135, R24 ;  /* 0x0000001887187221 */ /* 0x000fe20000010000 */
[----:B------:R-:W-:Y:S03]  /*1a8e0*/  FADD.FTZ R172, R172, R125 ;  /* 0x0000007dacac7221 */ /* 0x000fe60000010000 */
[----:B------:R-:W-:Y:S01]  /*1a8f0*/  FADD.FTZ R143, R143, R24 ;  /* 0x000000188f8f7221 */ /* 0x000fe20000010000 */
[C---:B----4-:R-:W-:Y:S03]  /*1a900*/  HMMA.16816.F32 R72, R104.reuse, R32, R72 ;  /* 0x000000206848723c */ /* 0x050fe60000001848 */
[----:B------:R-:W-:Y:S01]  /*1a910*/  FADD.FTZ R124, R124, R143 ;  /* 0x0000008f7c7c7221 */ /* 0x000fe20000010000 */
[----:B------:R-:W-:Y:S03]  /*1a920*/  FADD.FTZ R172, R169, R172 ;  /* 0x000000aca9ac7221 */ /* 0x000fe60000010000 */
[----:B------:R-:W-:Y:S01]  /*1a930*/  FADD.FTZ R127, R127, R124 ;  /* 0x0000007c7f7f7221 */ /* 0x000fe20000010000 */
[C---:B------:R-:W-:Y:S03]  /*1a940*/  HMMA.16816.F32 R76, R104.reuse, R34, R76 ;  /* 0x00000022684c723c */ /* 0x040fe6000000184c */
[----:B------:R-:W-:Y:S01]  /*1a950*/  FADD.FTZ R170, R170, R127 ;  /* 0x0000007faaaa7221 */ /* 0x000fe20000010000 */
[----:B------:R-:W-:Y:S03]  /*1a960*/  FADD.FTZ R173, R173, R172 ;  /* 0x000000acadad7221 */ /* 0x000fe60000010000 */
[----:B------:R-:W-:Y:S01]  /*1a970*/  FADD.FTZ R171, R171, R170 ;  /* 0x000000aaabab7221 */ /* 0x000fe20000010000 */
[----:B------:R-:W-:Y:S01]  /*1a980*/  FADD.FTZ R173, R176, R173 ;  /* 0x000000adb0ad7221 */ /* 0x000fe20000010000 */
[C---:B-1----:R-:W-:Y:S03]  /*1a990*/  HMMA.16816.F32 R80, R104.reuse, R20, R80 ;  /* 0x000000146850723c */ /* 0x042fe60000001850 */
[----:B------:R-:W-:Y:S01]  /*1a9a0*/  FADD.FTZ R174, R174, R171 ;  /* 0x000000abaeae7221 */ /* 0x000fe20000010000 */
[----:B------:R-:W-:Y:S03]  /*1a9b0*/  FADD.FTZ R180, R180, R173 ;  /* 0x000000adb4b47221 */ /* 0x000fe60000010000 */
[----:B------:R-:W-:Y:S01]  /*1a9c0*/  FADD.FTZ R175, R175, R174 ;  /* 0x000000aeafaf7221 */ /* 0x000fe20000010000 */
[C---:B------:R-:W-:Y:S01]  /*1a9d0*/  HMMA.16816.F32 R84, R104.reuse, R22, R84 ;  /* 0x000000166854723c */ /* 0x040fe20000001854 */
[----:B------:R-:W1:Y:S02]  /*1a9e0*/  LDSM.16.MT88.4 R20, [R145+0xec00] ;  /* 0x00ec00009114783b */ /* 0x000e640000004200 */
        /* <DEDUP_REMOVED lines=33> */
[----:B------:R-:W-:Y:S01]  /*1ac00*/  MOV R3, R0 ;  /* 0x0000000000037202 */ /* 0x000fe20000000f00 */
[----:B------:R-:W-:Y:S02]  /*1ac10*/  FADD.FTZ R65, R65, R38 ;  /* 0x0000002641417221 */ /* 0x000fe40000010000 */
[----:B------:R-:W-:Y:S02]  /*1ac20*/  FADD.FTZ R166, R167, R64 ;  /* 0x00000040a7a67221 */ /* 0x000fe40000010000 */
[----:B------:R-:W-:Y:S01]  /*1ac30*/  FADD.FTZ R165, R6, R65 ;  /* 0x0000004106a57221 */ /* 0x000fe20000010000 */
[----:B------:R-:W-:Y:S06]  /*1ac40*/  @P0 BRA `(.L_x_729) ;  /* 0xffffffc400800947 */ /* 0x000fec000383ffff */
.L_x_725:
[----:B------:R-:W1:Y:S01]  /*1ac50*/  SHFL.BFLY PT, R3, R166, 0x2, 0x1f ;  /* 0x0c401f00a6037f89 */ /* 0x000e6200000e0000 */
[----:B------:R-:W2:Y:S01]  /*1ac60*/  S2UR UR4, SR_CgaCtaId ;  /* 0x00000000000479c3 */ /* 0x000ea20000008800 */
[----:B------:R-:W-:Y:S01]  /*1ac70*/  SHF.L.U32 R5, R144, 0x3, RZ ;  /* 0x0000000390057819 */ /* 0x000fe200000006ff */
[----:B------:R-:W-:Y:S01]  /*1ac80*/  UMOV UR5, 0x400 ;  /* 0x0000040000057882 */ /* 0x000fe20000000000 */
[----:B------:R-:W3:Y:S01]  /*1ac90*/  SHFL.BFLY PT, R4, R165, 0x2, 0x1f ;  /* 0x0c401f00a5047f89 */ /* 0x000ee200000e0000 */
[----:B------:R-:W-:Y:S01]  /*1aca0*/  ISETP.NE.AND P1, PT, R154, -0x1, PT ;  /* 0xffffffff9a00780c */ /* 0x000fe20003f25270 */
[----:B------:R-:W4:Y:S01]  /*1acb0*/  LDCU.64 UR8, c[0x0][0x408] ;  /* 0x00008100ff0877ac */ /* 0x000f220008000a00 */
[C---:B------:R-:W-:Y:S01]  /*1acc0*/  LOP3.LUT P5, RZ, R144.reuse, 0x3, RZ, 0xc0, !PT ;  /* 0x0000000390ff7812 */ /* 0x040fe200078ac0ff */
[----:B------:R-:W-:Y:S01]  /*1acd0*/  BSSY.RECONVERGENT B0, `(.L_x_730) ;  /* 0x00000ab000007945 */ /* 0x000fe20003800200 */
[----:B------:R-:W5:Y:S01]  /*1ace0*/  LDC R21, c[0x0][0x434] ;  /* 0x00010d00ff157b82 */ /* 0x000f620000000800 */
[----:B-1----:R-:W-:Y:S01]  /*1acf0*/  FADD.FTZ R10, R3, R166 ;  /* 0x000000a6030a7221 */ /* 0x002fe20000010000 */
[----:B------:R-:W-:Y:S01]  /*1ad00*/  SHF.L.U32 R3, R144, 0x4, RZ ;  /* 0x0000000490037819 */ /* 0x000fe200000006ff */
[----:B--2---:R-:W-:Y:S01]  /*1ad10*/  ULEA UR4, UR4, UR5, 0x18 ;  /* 0x0000000504047291 */ /* 0x004fe2000f8ec0ff */
[----:B---3--:R-:W-:-:S02]  /*1ad20*/  FADD.FTZ R11, R4, R165 ;  /* 0x000000a5040b7221 */ /* 0x008fc40000010000 */
[----:B------:R-:W1:Y:S01]  /*1ad30*/  SHFL.BFLY PT, R7, R10, 0x1, 0x1f ;  /* 0x0c201f000a077f89 */ /* 0x000e6200000e0000 */
[----:B------:R-:W-:-:S03]  /*1ad40*/  SHF.L.U32 R4, R144, 0x1, RZ ;  /* 0x0000000190047819 */ /* 0x000fc600000006ff */
[----:B------:R-:W2:Y:S01]  /*1ad50*/  SHFL.BFLY PT, R6, R11, 0x1, 0x1f ;  /* 0x0c201f000b067f89 */ /* 0x000ea200000e0000 */
[----:B------:R-:W-:-:S04]  /*1ad60*/  LOP3.LUT R4, R4, 0x6, RZ, 0xc0, !PT ;  /* 0x0000000604047812 */ /* 0x000fc800078ec0ff */
[----:B------:R-:W-:Y:S02]  /*1ad70*/  LOP3.LUT R4, R4, 0x3e00, R3, 0xf8, !PT ;  /* 0x00003e0004047812 */ /* 0x000fe400078ef803 */
[----:B------:R-:W-:Y:S02]  /*1ad80*/  LOP3.LUT R3, R5, 0xc0, RZ, 0xc0, !PT ;  /* 0x000000c005037812 */ /* 0x000fe400078ec0ff */
[----:B------:R-:W-:Y:S02]  /*1ad90*/  LOP3.LUT R4, R4, 0x20, R5, 0xf8, !PT ;  /* 0x0000002004047812 */ /* 0x000fe400078ef805 */
[----:B------:R-:W-:-:S04]  /*1ada0*/  LOP3.LUT R3, R3, 0x18, R144, 0xf8, !PT ;  /* 0x0000001803037812 */ /* 0x000fc800078ef890 */
[----:B------:R-:W-:Y:S02]  /*1adb0*/  LOP3.LUT R3, R4, R3, RZ, 0xfc, !PT ;  /* 0x0000000304037212 */ /* 0x000fe400078efcff */
[----:B------:R-:W-:Y:S02]  /*1adc0*/  SHF.L.U32 R4, R144, 0x2, RZ ;  /* 0x0000000290047819 */ /* 0x000fe400000006ff */
[----:B------:R-:W-:Y:S01]  /*1add0*/  LEA R3, R3, UR4, 0x1 ;  /* 0x0000000403037c11 */ /* 0x000fe2000f8e08ff */
[----:B-1----:R-:W-:Y:S01]  /*1ade0*/  FADD.FTZ R7, R10, R7 ;  /* 0x000000070a077221 */ /* 0x002fe20000010000 */
[C---:B------:R-:W-:Y:S02]  /*1adf0*/  LOP3.LUT R10, R4.reuse, 0x20, RZ, 0xc0, !PT ;  /* 0x00000020040a7812 */ /* 0x040fe400078ec0ff */
[----:B------:R-:W-:Y:S01]  /*1ae00*/  LOP3.LUT R4, R4, 0x40, RZ, 0xc0, !PT ;  /* 0x0000004004047812 */ /* 0x000fe200078ec0ff */
[----:B--2---:R-:W-:Y:S01]  /*1ae10*/  FADD.FTZ R6, R11, R6 ;  /* 0x000000060b067221 */ /* 0x004fe20000010000 */
[----:B------:R-:W1:Y:S01]  /*1ae20*/  MUFU.RCP R9, R7 ;  /* 0x0000000700097308 */ /* 0x000e620000001000 */
[----:B------:R-:W-:-:S02]  /*1ae30*/  FSETP.NE.FTZ.AND P4, PT, R7, RZ, PT ;  /* 0x000000ff0700720b */ /* 0x000fc40003f95000 */
[C---:B------:R-:W-:Y:S02]  /*1ae40*/  IADD3 R11, PT, PT, R3.reuse, -R10, RZ ;  /* 0x8000000a030b7210 */ /* 0x040fe40007ffe0ff */
[----:B------:R-:W-:Y:S02]  /*1ae50*/  FSETP.NE.FTZ.AND P3, PT, R6, RZ, PT ;  /* 0x000000ff0600720b */ /* 0x000fe40003f75000 */
[-C--:B------:R-:W-:Y:S01]  /*1ae60*/  IADD3 R15, PT, PT, R3, -R4.reuse, RZ ;  /* 0x80000004030f7210 */ /* 0x080fe20007ffe0ff */
[----:B------:R-:W2:Y:S01]  /*1ae70*/  MUFU.RCP R8, R6 ;  /* 0x0000000600087308 */ /* 0x000ea20000001000 */
[----:B------:R-:W-:Y:S02]  /*1ae80*/  IADD3 R13, PT, PT, R11, -R4, RZ ;  /* 0x800000040b0d7210 */ /* 0x000fe40007ffe0ff */
[----:B------:R-:W3:Y:S05]  /*1ae90*/  @!P1 LDC.64 R4, c[0x0][0x400] ;  /* 0x00010000ff049b82 */ /* 0x000eea0000000a00 */
[----:B------:R-:W4:Y:S01]  /*1aea0*/  @P4 MUFU.LG2 R7, R7 ;  /* 0x0000000700074308 */ /* 0x000f220000000c00 */
[----:B-1----:R-:W-:-:S02]  /*1aeb0*/  FSEL R9, R9, 1, P4 ;  /* 0x3f80000009097808 */ /* 0x002fc40002000000 */
[----:B------:R-:W1:Y:S03]  /*1aec0*/  @P4 LDC R23, c[0x0][0x458] ;  /* 0x00011600ff174b82 */ /* 0x000e660000000800 */
[C---:B------:R-:W-:Y:S01]  /*1aed0*/  FMUL.FTZ R112, R9.reuse, R112 ;  /* 0x0000007009707220 */ /* 0x040fe20000410000 */
[C---:B------:R-:W-:Y:S01]  /*1aee0*/  FMUL.FTZ R113, R9.reuse, R113 ;  /* 0x0000007109717220 */ /* 0x040fe20000410000 */
[C---:B------:R-:W-:Y:S01]  /*1aef0*/  FMUL.FTZ R68, R9.reuse, R68 ;  /* 0x0000004409447220 */ /* 0x040fe20000410000 */
[----:B--2---:R-:W-:Y:S01]  /*1af00*/  FSEL R8, R8, 1, P3 ;  /* 0x3f80000008087808 */ /* 0x004fe20001800000 */
        /* <DEDUP_REMOVED lines=21> */
[----:B------:R-:W-:Y:S01]  /*1b060*/  F2FP.F16.F32.PACK_AB R112, R113, R112 ;  /* 0x000000707170723e */ /* 0x000fe200000000ff */
[----:B------:R-:W-:Y:S01]  /*1b070*/  FMUL.FTZ R88, R9, R88 ;  /* 0x0000005809587220 */ /* 0x000fe20000410000 */
[----:B------:R-:W-:Y:S01]  /*1b080*/  F2FP.F16.F32.PACK_AB R114, R115, R114 ;  /* 0x000000727372723e */ /* 0x000fe200000000ff */
        /* <DEDUP_REMOVED lines=24> */
[C---:B------:R-:W-:Y:S01]  /*1b210*/  FMUL.FTZ R101, R9.reuse, R101 ;  /* 0x0000006509657220 */ /* 0x040fe20000410000 */
[----:B------:R-:W-:Y:S01]  /*1b220*/  FMUL.FTZ R104, R9, R104 ;  /* 0x0000006809687220 */ /* 0x000fe20000410000 */
[C---:B------:R-:W-:Y:S01]  /*1b230*/  FMUL.FTZ R102, R8.reuse, R102 ;  /* 0x0000006608667220 */ /* 0x040fe20000410000 */
[C---:B------:R-:W-:Y:S01]  /*1b240*/  FMUL.FTZ R103, R8.reuse, R103 ;  /* 0x0000006708677220 */ /* 0x040fe20000410000 */
[----:B------:R-:W-:Y:S01]  /*1b250*/  F2FP.F16.F32.PACK_AB R84, R85, R84 ;  /* 0x000000545554723e */ /* 0x000fe200000000ff */
[----:B------:R-:W-:Y:S01]  /*1b260*/  STS [R3], R112 ;  /* 0x0000007003007388 */ /* 0x000fe20000000800 */
[----:B------:R-:W-:Y:S01]  /*1b270*/  F2FP.F16.F32.PACK_AB R86, R87, R86 ;  /* 0x000000565756723e */ /* 0x000fe200000000ff */
[----:B------:R-:W-:Y:S01]  /*1b280*/  FMUL.FTZ R9, R9, R105 ;  /* 0x0000006909097220 */ /* 0x000fe20000410000 */
[C---:B------:R-:W-:Y:S01]  /*1b290*/  FMUL.FTZ R106, R8.reuse, R106 ;  /* 0x0000006a086a7220 */ /* 0x040fe20000410000 */
[----:B------:R-:W-:Y:S01]  /*1b2a0*/  STS [R3+0x200], R114 ;  /* 0x0002007203007388 */ /* 0x000fe20000000800 */
[----:B------:R-:W-:Y:S01]  /*1b2b0*/  FMUL.FTZ R107, R8, R107 ;  /* 0x0000006b086b7220 */ /* 0x000fe20000410000 */
[----:B------:R-:W-:Y:S01]  /*1b2c0*/  F2FP.F16.F32.PACK_AB R88, R89, R88 ;  /* 0x000000585958723e */ /* 0x000fe200000000ff */
[----:B------:R-:W2:Y:S01]  /*1b2d0*/  LDC.U8 R8, c[0x0][0x548] ;  /* 0x00015200ff087b82 */ /* 0x000ea20000000000 */
[----:B------:R-:W-:Y:S01]  /*1b2e0*/  F2FP.F16.F32.PACK_AB R90, R91, R90 ;  /* 0x0000005a5b5a723e */ /* 0x000fe200000000ff */
[----:B------:R-:W-:Y:S01]  /*1b2f0*/  STS [R11+0x10], R68 ;  /* 0x000010440b007388 */ /* 0x000fe20000000800 */
[----:B------:R-:W-:Y:S01]  /*1b300*/  F2FP.F16.F32.PACK_AB R92, R93, R92 ;  /* 0x0000005c5d5c723e */ /* 0x000fe200000000ff */
[----:B------:R-:W3:Y:S01]  /*1b310*/  @P3 MUFU.LG2 R6, R6 ;  /* 0x0000000600063308 */ /* 0x000ee20000000c00 */
[----:B------:R-:W-:Y:S01]  /*1b320*/  F2FP.F16.F32.PACK_AB R94, R95, R94 ;  /* 0x0000005e5f5e723e */ /* 0x000fe200000000ff */
[----:B------:R-:W-:Y:S01]  /*1b330*/  STS [R11+0x210], R70 ;  /* 0x000210460b007388 */ /* 0x000fe20000000800 */
[----:B------:R-:W-:Y:S01]  /*1b340*/  F2FP.F16.F32.PACK_AB R96, R97, R96 ;  /* 0x000000606160723e */ /* 0x000fe200000000ff */
[----:B----4-:R-:W-:Y:S01]  /*1b350*/  @P4 FMUL.FTZ R7, R7, 0.69314718246459960938 ;  /* 0x3f31721807074820 */ /* 0x010fe20000410000 */
        /* <DEDUP_REMOVED lines=11> */
[----:B--2---:R-:W-:-:S03]  /*1b410*/  ISETP.NE.AND P2, PT, R8, RZ, PT ;  /* 0x000000ff0800720c */ /* 0x004fc60003f45270 */
[----:B------:R-:W-:Y:S01]  /*1b420*/  STS [R3+0x1000], R80 ;  /* 0x0010005003007388 */ /* 0x000fe20000000800 */
[----:B------:R-:W2:Y:S01]  /*1b430*/  @P1 LDC.64 R8, c[0x0][0x408] ;  /* 0x00010200ff081b82 */ /* 0x000ea20000000a00 */
[C---:B------:R-:W-:Y:S02]  /*1b440*/  ISETP.NE.OR P0, PT, R154.reuse, -0x1, !P2 ;  /* 0xffffffff9a00780c */ /* 0x040fe40005705670 */
[----:B------:R-:W-:Y:S04]  /*1b450*/  STS [R3+0x1200], R82 ;  /* 0x0012005203007388 */ /* 0x000fe80000000800 */
[----:B------:R-:W-:Y:S02]  /*1b460*/  STS [R11+0x1010], R84 ;  /* 0x001010540b007388 */ /* 0x000fe40000000800 */
[----:B------:R-:W4:Y:S02]  /*1b470*/  @!P2 LDC R10, c[0x0][0x3e0] ;  /* 0x0000f800ff0aab82 */ /* 0x000f240000000800 */
[----:B------:R-:W-:Y:S04]  /*1b480*/  STS [R11+0x1210], R86 ;  /* 0x001210560b007388 */ /* 0x000fe80000000800 */
[----:B------:R-:W-:Y:S04]  /*1b490*/  STS [R15+0x1020], R88 ;  /* 0x001020580f007388 */ /* 0x000fe80000000800 */
[----:B------:R-:W-:Y:S04]  /*1b4a0*/  STS [R15+0x1220], R90 ;  /* 0x0012205a0f007388 */ /* 0x000fe80000000800 */
[----:B------:R-:W-:Y:S01]  /*1b4b0*/  STS [R13+0x1030], R92 ;  /* 0x0010305c0d007388 */ /* 0x000fe20000000800 */
[----:B--2---:R-:W-:Y:S01]  /*1b4c0*/  @P1 IMAD.WIDE.U32 R24, R154, R8, RZ ;  /* 0x000000089a181225 */ /* 0x004fe200078e00ff */
[----:B------:R-:W-:-:S03]  /*1b4d0*/  MOV R8, 0x7f800000 ;  /* 0x7f80000000087802 */ /* 0x000fc60000000f00 */
[----:B-1----:R-:W-:Y:S01]  /*1b4e0*/  @P4 FFMA.FTZ R8, R2, R23, R7 ;  /* 0x0000001702084223 */ /* 0x002fe20000010007 */
[----:B------:R-:W-:Y:S04]  /*1b4f0*/  STS [R13+0x1230], R94 ;  /* 0x0012305e0d007388 */ /* 0x000fe80000000800 */
[----:B------:R-:W-:Y:S01]  /*1b500*/  STS [R3+0x2000], R96 ;  /* 0x0020006003007388 */ /* 0x000fe20000000800 */
[----:B----4-:R-:W-:-:S03]  /*1b510*/  @!P2 IMAD R10, R156, R10, R155 ;  /* 0x0000000a9c0aa224 */ /* 0x010fc600078e029b */
[----:B------:R-:W-:Y:S01]  /*1b520*/  STS [R3+0x2200], R98 ;  /* 0x0022006203007388 */ /* 0x000fe20000000800 */
[----:B-----5:R-:W-:-:S03]  /*1b530*/  @!P2 IMAD R10, R10, R21, RZ ;  /* 0x000000150a0aa224 */ /* 0x020fc600078e02ff */
[----:B------:R-:W-:Y:S04]  /*1b540*/  STS [R11+0x2010], R108 ;  /* 0x0020106c0b007388 */ /* 0x000fe80000000800 */
[----:B------:R1:W-:Y:S04]  /*1b550*/  STS [R11+0x2210], R110 ;  /* 0x0022106e0b007388 */ /* 0x0003e80000000800 */
[----:B------:R-:W-:Y:S04]  /*1b560*/  STS [R15+0x2020], R100 ;  /* 0x002020640f007388 */ /* 0x000fe80000000800 */
[----:B------:R3:W-:Y:S04]  /*1b570*/  STS [R15+0x2220], R102 ;  /* 0x002220660f007388 */ /* 0x0007e80000000800 */
[----:B------:R-:W-:Y:S04]  /*1b580*/  STS [R13+0x2030], R104 ;  /* 0x002030680d007388 */ /* 0x000fe80000000800 */
[----:B------:R2:W-:Y:S01]  /*1b590*/  STS [R13+0x2230], R106 ;  /* 0x0022306a0d007388 */ /* 0x0005e20000000800 */
[----:B------:R-:W-:Y:S08]  /*1b5a0*/  BAR.SYNC.DEFER_BLOCKING 0x0 ;  /* 0x0000000000007b1d */ /* 0x000ff00000010000 */
[----:B-1----:R-:W1:Y:S01]  /*1b5b0*/  @P3 LDC R11, c[0x0][0x458] ;  /* 0x00011600ff0b3b82 */ /* 0x002e620000000800 */
[----:B------:R-:W4:Y:S01]  /*1b5c0*/  S2R R3, SR_TID.X ;  /* 0x0000000000037919 */ /* 0x000f220000002100 */
[----:B---3--:R-:W-:-:S06]  /*1b5d0*/  @!P1 IMAD.WIDE.U32 R14, R156, R4, RZ ;  /* 0x000000049c0e9225 */ /* 0x008fcc00078e00ff */
[----:B------:R-:W3:Y:S01]  /*1b5e0*/  @P2 LDC R4, c[0x0][0x454] ;  /* 0x00011500ff042b82 */ /* 0x000ee20000000800 */
[----:B------:R-:W-:Y:S02]  /*1b5f0*/  @!P1 IMAD R5, R156, R5, R15 ;  /* 0x000000059c059224 */ /* 0x000fe400078e020f */
[----:B------:R-:W-:Y:S01]  /*1b600*/  @P1 IMAD R5, R154, R9, R25 ;  /* 0x000000099a051224 */ /* 0x000fe200078e0219 */
[----:B------:R-:W-:Y:S01]  /*1b610*/  MOV R9, 0x7f800000 ;  /* 0x7f80000000097802 */ /* 0x000fe20000000f00 */
[----:B--2---:R-:W-:Y:S01]  /*1b620*/  @P3 FMUL.FTZ R13, R6, 0.69314718246459960938 ;  /* 0x3f317218060d3820 */ /* 0x004fe20000410000 */
[----:B------:R-:W-:Y:S01]  /*1b630*/  @!P0 IMAD R154, R156, R21, RZ ;  /* 0x000000159c9a8224 */ /* 0x000fe200078e02ff */
[----:B------:R2:W2:Y:S02]  /*1b640*/  LDS.128 R16, [R159+0x800] ;  /* 0x000800009f107984 */ /* 0x0004a40000000c00 */
[----:B-1----:R-:W-:Y:S01]  /*1b650*/  @P3 FFMA.FTZ R9, R0, R11, R13 ;  /* 0x0000000b00093223 */ /* 0x002fe2000001000d */
[----:B---3--:R-:W-:Y:S01]  /*1b660*/  @P2 IMAD R10, R155, R4, R154 ;  /* 0x000000049b0a2224 */ /* 0x008fe200078e029a */
[----:B----4-:R-:W-:Y:S01]  /*1b670*/  SHF.R.U32.HI R3, RZ, 0x2, R3 ;  /* 0x00000002ff037819 */ /* 0x010fe20000011603 */
[----:B--2---:R-:W-:Y:S06]  /*1b680*/  @P5 BRA `(.L_x_731) ;  /* 0x00000000003c5947 */ /* 0x004fec0003800000 */
[----:B------:R-:W-:Y:S01]  /*1b690*/  SHF.R.U32.HI R144, RZ, 0x1, R144 ;  /* 0x00000001ff907819 */ /* 0x000fe20000011690 */
[----:B------:R-:W1:Y:S01]  /*1b6a0*/  LDCU.64 UR4, c[0x0][0x420] ;  /* 0x00008400ff0477ac */ /* 0x000e620008000a00 */
[----:B------:R-:W-:Y:S02]  /*1b6b0*/  IMAD.IADD R11, R157, 0x1, R10 ;  /* 0x000000019d0b7824 */ /* 0x000fe400078e020a */
[----:B------:R-:W-:Y:S01]  /*1b6c0*/  LOP3.LUT R0, R144, 0x30, RZ, 0xc0, !PT ;  /* 0x0000003090007812 */ /* 0x000fe200078ec0ff */
[----:B------:R-:W-:-:S03]  /*1b6d0*/  IMAD.IADD R7, R158, 0x1, -R157 ;  /* 0x000000019e077824 */ /* 0x000fc600078e0a9d */
[----:B------:R-:W-:-:S04]  /*1b6e0*/  LOP3.LUT R0, R0, 0x7, R3, 0xf8, !PT ;  /* 0x0000000700007812 */ /* 0x000fc800078ef803 */
[C---:B------:R-:W-:Y:S01]  /*1b6f0*/  IADD3 R2, P0, PT, R0.reuse, R11, RZ ;  /* 0x0000000b00027210 */ /* 0x040fe20007f1e0ff */
[C---:B------:R-:W-:Y:S01]  /*1b700*/  VIADD R4, R0.reuse, 0x8 ;  /* 0x0000000800047836 */ /* 0x040fe20000000000 */
[-C--:B------:R-:W-:Y:S02]  /*1b710*/  ISETP.GE.AND P3, PT, R0, R7.reuse, PT ;  /* 0x000000070000720c */ /* 0x080fe40003f66270 */
[----:B------:R-:W-:Y:S02]  /*1b720*/  LEA.HI.X.SX32 R11, R11, RZ, 0x1, P0 ;  /* 0x000000ff0b0b7211 */ /* 0x000fe400000f0eff */
[----:B------:R-:W-:Y:S02]  /*1b730*/  ISETP.GE.AND P2, PT, R4, R7, PT ;  /* 0x000000070400720c */ /* 0x000fe40003f46270 */
[----:B-1----:R-:W-:-:S04]  /*1b740*/  LEA R6, P0, R2, UR4, 0x2 ;  /* 0x0000000402067c11 */ /* 0x002fc8000f8010ff */
[----:B------:R-:W-:-:S05]  /*1b750*/  LEA.HI.X R7, R2, UR5, R11, 0x2, P0 ;  /* 0x0000000502077c11 */ /* 0x000fca00080f140b */
[----:B------:R1:W-:Y:S04]  /*1b760*/  @!P3 STG.E desc[UR6][R6.64], R8 ;  /* 0x000000080600b986 */ /* 0x0003e8000c101906 */
[----:B------:R1:W-:Y:S02]  /*1b770*/  @!P2 STG.E desc[UR6][R6.64+0x20], R9 ;  /* 0x000020090600a986 */ /* 0x0003e4000c101906 */
.L_x_731:
[----:B------:R-:W-:Y:S05]  /*1b780*/  BSYNC.RECONVERGENT B0 ;  /* 0x0000000000007941 */ /* 0x000fea0003800200 */
.L_x_730:
[----:B-1----:R-:W-:Y:S01]  /*1b790*/  MOV R6, R118 ;  /* 0x0000007600067202 */ /* 0x002fe20000000f00 */
[----:B------:R-:W-:Y:S01]  /*1b7a0*/  IMAD.IADD R158, R158, 0x1, -R157 ;  /* 0x000000019e9e7824 */ /* 0x000fe200078e0a9d */
[----:B------:R-:W-:Y:S01]  /*1b7b0*/  MOV R7, RZ ;  /* 0x000000ff00077202 */ /* 0x000fe20000000f00 */
[----:B------:R1:W2:Y:S01]  /*1b7c0*/  LDS.128 R8, [R159+0x1000] ;  /* 0x001000009f087984 */ /* 0x0002a20000000c00 */
[----:B------:R-:W-:Y:S01]  /*1b7d0*/  @P1 MOV R14, R24 ;  /* 0x00000018000e1202 */ /* 0x000fe20000000f00 */
[----:B------:R-:W3:Y:S01]  /*1b7e0*/  LDCU.64 UR4, c[0x0][0x410] ;  /* 0x00008200ff0477ac */ /* 0x000ee20008000a00 */
[----:B------:R-:W-:Y:S01]  /*1b7f0*/  BSSY.RECONVERGENT B0, `(.L_x_732) ;  /* 0x000001a000007945 */ /* 0x000fe20003800200 */
[----:B------:R-:W-:-:S04]  /*1b800*/  IMAD.WIDE.U32 R6, R157, UR8, R6 ;  /* 0x000000089d067c25 */ /* 0x000fc8000f8e0006 */
[----:B------:R-:W-:Y:S01]  /*1b810*/  IMAD R0, R157, UR9, R7 ;  /* 0x000000099d007c24 */ /* 0x000fe2000f8e0207 */
[----:B------:R-:W-:Y:S02]  /*1b820*/  IADD3 R20, P0, PT, R14, R6, RZ ;  /* 0x000000060e147210 */ /* 0x000fe40007f1e0ff */
[----:B------:R1:W4:Y:S02]  /*1b830*/  LDS.128 R12, [R159] ;  /* 0x000000009f0c7984 */ /* 0x0003240000000c00 */
[----:B------:R-:W-:Y:S01]  /*1b840*/  IADD3.X R21, PT, PT, R5, R0, RZ, P0, !PT ;  /* 0x0000000005157210 */ /* 0x000fe200007fe4ff */
[C---:B------:R-:W-:Y:S01]  /*1b850*/  VIADD R5, R3.reuse, 0x20 ;  /* 0x0000002003057836 */ /* 0x040fe20000000000 */
[----:B------:R-:W-:-:S04]  /*1b860*/  ISETP.GE.AND P0, PT, R3, R158, PT ;  /* 0x0000009e0300720c */ /* 0x000fc80003f06270 */
[----:B------:R-:W-:Y:S01]  /*1b870*/  ISETP.GE.AND P4, PT, R5, R158, PT ;  /* 0x0000009e0500720c */ /* 0x000fe20003f86270 */
[C---:B---3--:R-:W-:Y:S01]  /*1b880*/  IMAD.WIDE.U32 R20, R155.reuse, UR4, R20 ;  /* 0x000000049b147c25 */ /* 0x048fe2000f8e0014 */
[----:B------:R1:W3:Y:S03]  /*1b890*/  LDS.128 R4, [R159+0x2000] ;  /* 0x002000009f047984 */ /* 0x0002e60000000c00 */
[----:B------:R-:W-:-:S04]  /*1b8a0*/  IMAD R23, R155, UR5, R21 ;  /* 0x000000059b177c24 */ /* 0x000fc8000f8e0215 */
[----:B------:R-:W-:Y:S05]  /*1b8b0*/  @P0 BRA `(.L_x_733) ;  /* 0x0000000000340947 */ /* 0x000fea0003800000 */
        /* <DEDUP_REMOVED lines=10> */
[----:B----4-:R2:W-:Y:S04]  /*1b960*/  @!P2 STG.E.128 desc[UR6][R24.64], R12 ;  /* 0x0000000c1800a986 */ /* 0x0105e8000c101d06 */
[----:B------:R2:W-:Y:S04]  /*1b970*/  @!P1 STG.E.128 desc[UR6][R24.64+0x40], R8 ;  /* 0x0000400818009986 */ /* 0x0005e8000c101d06 */
[----:B---3--:R2:W-:Y:S02]  /*1b980*/  @!P0 STG.E.128 desc[UR6][R24.64+0x80], R4 ;  /* 0x0000800418008986 */ /* 0x0085e4000c101d06 */
.L_x_733:
[----:B------:R-:W-:Y:S05]  /*1b990*/  BSYNC.RECONVERGENT B0 ;  /* 0x0000000000007941 */ /* 0x000fea0003800200 */
.L_x_732:
[----:B--23--:R2:W3:Y:S01]  /*1b9a0*/  LDS.128 R4, [R159+0x1800] ;  /* 0x001800009f047984 */ /* 0x00c4e20000000c00 */
[----:B------:R-:W-:Y:S05]  /*1b9b0*/  @P4 EXIT ;  /* 0x000000000000494d */ /* 0x000fea0003800000 */
[----:B------:R-:W5:Y:S01]  /*1b9c0*/  LDCU.64 UR4, c[0x0][0x3f0] ;  /* 0x00007e00ff0477ac */ /* 0x000f620008000a00 */
[----:B------:R-:W-:Y:S01]  /*1b9d0*/  IADD3 R3, P0, PT, R3, 0x20, RZ ;  /* 0x0000002003037810 */ /* 0x000fe20007f1e0ff */
[----:B------:R1:W1:Y:S01]  /*1b9e0*/  LDS.128 R8, [R159+0x2800] ;  /* 0x002800009f087984 */ /* 0x0002620000000c00 */
[----:B----4-:R-:W-:Y:S01]  /*1b9f0*/  MOV R13, R23 ;  /* 0x00000017000d7202 */ /* 0x010fe20000000f00 */
        /* <DEDUP_REMOVED lines=17> */
.L_x_734:
        /* <DEDUP_REMOVED lines=15> */
.L_x_5488:


//--------------------- .text._ZN5flash24flash_fwd_splitkv_kernelI23Flash_fwd_kernel_traitsILi96ELi64ELi128ELi4ELb0ELb0EN7cutlass6half_tE19Flash_kernel_traitsILi96ELi64ELi128ELi4ES3_EELb1ELb0ELb0ELb0ELb0ELb1ELb0ELb1EEEvNS_16Flash_fwd_paramsE --------------------------
	.section	.text._ZN5flash24flash_fwd_splitkv_kernelI23Flash_fwd_kernel_traitsILi96ELi64ELi128ELi4ELb0ELb0EN7cutlass6half_tE19Flash_kernel_traitsILi96ELi64ELi128ELi4ES3_EELb1ELb0ELb0ELb0ELb0ELb1ELb0ELb1EEEvNS_16Flash_fwd_paramsE,"ax",@progbits
	.align	128
        .global         _ZN5flash24flash_fwd_splitkv_kernelI23Flash_fwd_kernel_traitsILi96ELi64ELi128ELi4ELb0ELb0EN7cutlass6half_tE19Flash_kernel_traitsILi96ELi64ELi128ELi4ES3_EELb1ELb0ELb0ELb0ELb0ELb1ELb0ELb1EEEvNS_16Flash_fwd_paramsE
        .type           _ZN5flash24flash_fwd_splitkv_kernelI23Flash_fwd_kernel_traitsILi96ELi64ELi128ELi4ELb0ELb0EN7cutlass6half_tE19Flash_kernel_traitsILi96ELi64ELi128ELi4ES3_EELb1ELb0ELb0ELb0ELb0ELb1ELb0ELb1EEEvNS_16Flash_fwd_paramsE,@function
        .size           _ZN5flash24flash_fwd_splitkv_kernelI23Flash_fwd_kernel_traitsILi96ELi64ELi128ELi4ELb0ELb0EN7cutlass6half_tE19Flash_kernel_traitsILi96ELi64ELi128ELi4ES3_EELb1ELb0ELb0ELb0ELb0ELb1ELb0ELb1EEEvNS_16Flash_fwd_paramsE,(.L_x_5489 - _ZN5flash24flash_fwd_splitkv_kernelI23Flash_fwd_kernel_traitsILi96ELi64ELi128ELi4ELb0ELb0EN7cutlass6half_tE19Flash_kernel_traitsILi96ELi64ELi128ELi4ES3_EELb1ELb0ELb0ELb0ELb0ELb1ELb0ELb1EEEvNS_16Flash_fwd_paramsE)
        .other          _ZN5flash24flash_fwd_splitkv_kernelI23Flash_fwd_kernel_traitsILi96ELi64ELi128ELi4ELb0ELb0EN7cutlass6half_tE19Flash_kernel_traitsILi96ELi64ELi128ELi4ES3_EELb1ELb0ELb0ELb0ELb0ELb1ELb0ELb1EEEvNS_16Flash_fwd_paramsE,@"STO_CUDA_ENTRY STV_DEFAULT"
_ZN5flash24flash_fwd_splitkv_kernelI23Flash_fwd_kernel_traitsILi96ELi64ELi128ELi4ELb0ELb0EN7cutlass6half_tE19Flash_kernel_traitsILi96ELi64ELi128ELi4ES3_EELb1ELb0ELb0ELb0ELb0ELb1ELb0ELb1EEEvNS_16Flash_fwd_paramsE:
.text._ZN5flash24flash_fwd_splitkv_kernelI23Flash_fwd_kernel_traitsILi96ELi64ELi128ELi4ELb0ELb0EN7cutlass6half_tE19Flash_kernel_traitsILi96ELi64ELi128ELi4ES3_EELb1ELb0ELb0ELb0ELb0ELb1ELb0ELb1EEEvNS_16Flash_fwd_paramsE:
        /* <DEDUP_REMOVED lines=52> */
.L_x_735:
        /* <DEDUP_REMOVED lines=69> */
.L_x_738:
[----:B------:R-:W-:Y:S05]  /*0790*/  BSYNC.RECONVERGENT B0 ;  /* 0x0000000000007941 */ /* 0x000fea0003800200 */
.L_x_737:
        /* <DEDUP_REMOVED lines=19> */
.L_x_740:
[----:B------:R-:W-:Y:S05]  /*08d0*/  BSYNC.RECONVERGENT B0 ;  /* 0x0000000000007941 */ /* 0x000fea0003800200 */
.L_x_739:
        /* <DEDUP_REMOVED lines=16> */
.L_x_736:
        /* <DEDUP_REMOVED lines=11> */
.L_x_741:
        /* <DEDUP_REMOVED lines=105> */
.L_x_742:
        /* <DEDUP_REMOVED lines=15> */
.L_x_744:
[----:B------:R-:W3:Y:S01]  /*1210*/  LDC.64 R6, c[0x0][0x3b8] ;  /* 0x0000ee00ff067b82 */ /* 0x000ee20000000a00 */
[----:B------:R-:W-:-:S05]  /*1220*/  IADD3 R2, PT, PT, R0, R9, RZ ;  /* 0x0000000900027210 */ /* 0x000fca0007ffe0ff */
[C---:B---3--:R-:W-:Y:S02]  /*1230*/  IMAD R13, R2.reuse, R7, RZ ;  /* 0x00000007020d7224 */ /* 0x048fe400078e02ff */
[----:B------:R-:W-:-:S05]  /*1240*/  IMAD.WIDE.U32 R2, R2, R6, RZ ;  /* 0x0000000602027225 */ /* 0x000fca00078e00ff */
[----:B------:R-:W-:Y:S02]  /*1250*/  IADD3 R13, PT, PT, R3, R13, RZ ;  /* 0x0000000d030d7210 */ /* 0x000fe40007ffe0ff */
[----:B------:R-:W-:Y:S02]  /*1260*/  MOV R12, R2 ;  /* 0x00000002000c7202 */ /* 0x000fe40000000f00 */
.L_x_745:
        /* <DEDUP_REMOVED lines=14> */
.L_x_746:
[----:B------:R-:W3:Y:S01]  /*1350*/  LDC.64 R2, c[0x0][0x3c0] ;  /* 0x0000f000ff027b82 */ /* 0x000ee20000000a00 */
[----:B------:R-:W-:-:S05]  /*1360*/  IADD3 R0, PT, PT, R0, R9, RZ ;  /* 0x0000000900007210 */ /* 0x000fca0007ffe0ff */
[C---:B---3--:R-:W-:Y:S02]  /*1370*/  IMAD R15, R0.reuse, R3, RZ ;  /* 0x00000003000f7224 */ /* 0x048fe400078e02ff */
[----:B--2--5:R-:W-:-:S05]  /*1380*/  IMAD.WIDE.U32 R4, R0, R2, RZ ;  /* 0x0000000200047225 */ /* 0x024fca00078e00ff */
[----:B------:R-:W-:Y:S02]  /*1390*/  IADD3 R15, PT, PT, R5, R15, RZ ;  /* 0x0000000f050f7210 */ /* 0x000fe40007ffe0ff */
[----:B------:R-:W-:-:S07]  /*13a0*/  MOV R14, R4 ;  /* 0x00000004000e7202 */ /* 0x000fce0000000f00 */
.L_x_747:
        /* <DEDUP_REMOVED lines=47> */
.L_x_743:
        /* <DEDUP_REMOVED lines=183> */
.L_x_816:
        /* <DEDUP_REMOVED lines=21> */
.L_x_750:
[----:B-1-3--:R-:W-:Y:S05]  /*2360*/  BSYNC.RECONVERGENT B0 ;  /* 0x0000000000007941 */ /* 0x00afea0003800200 */
.L_x_749:
        /* <DEDUP_REMOVED lines=16> */
.L_x_752:
[----:B------:R-:W-:Y:S05]  /*2470*/  BSYNC.RECONVERGENT B0 ;  /* 0x0000000000007941 */ /* 0x000fea0003800200 */
.L_x_751:
        /* <DEDUP_REMOVED lines=20> */
.L_x_754:
[----:B------:R-:W-:Y:S05]  /*25c0*/  BSYNC.RECONVERGENT B0 ;  /* 0x0000000000007941 */ /* 0x000fea0003800200 */
.L_x_753:
        /* <DEDUP_REMOVED lines=22> */
.L_x_756:
[----:B------:R-:W-:Y:S05]  /*2730*/  BSYNC.RECONVERGENT B0 ;  /* 0x0000000000007941 */ /* 0x000fea0003800200 */
.L_x_755:
        /* <DEDUP_REMOVED lines=16> */
.L_x_760:
[----:B------:R-:W-:Y:S05]  /*2840*/  BSYNC.RECONVERGENT B0 ;  /* 0x0000000000007941 */ /* 0x000fea0003800200 */
.L_x_759:
        /* <DEDUP_REMOVED lines=15> */
.L_x_762:
[----:B------:R-:W-:Y:S05]  /*2940*/  BSYNC.RECONVERGENT B0 ;  /* 0x0000000000007941 */ /* 0x000fea0003800200 */
.L_x_761:
        /* <DEDUP_REMOVED lines=17> */
.L_x_764:
[----:B------:R-:W-:Y:S05]  /*2a60*/  BSYNC.RECONVERGENT B0 ;  /* 0x0000000000007941 */ /* 0x000fea0003800200 */
.L_x_763:
        /* <DEDUP_REMOVED lines=22> */
.L_x_758:
        /* <DEDUP_REMOVED lines=59> */
.L_x_770:
[----:B------:R-:W-:Y:S05]  /*2f80*/  BSYNC.RECONVERGENT B0 ;  /* 0x0000000000007941 */ /* 0x000fea0003800200 */
.L_x_769:
        /* <DEDUP_REMOVED lines=52> */
.L_x_772:
[----:B------:R-:W-:Y:S05]  /*32d0*/  BSYNC.RECONVERGENT B0 ;  /* 0x0000000000007941 */ /* 0x000fea0003800200 */
.L_x_771:
        /* <DEDUP_REMOVED lines=51> */
.L_x_768:
[----:B------:R-:W-:Y:S05]  /*3610*/  BSYNC.RECONVERGENT B1 ;  /* 0x0000000000017941 */ /* 0x000fea0003800200 */
.L_x_767:
        /* <DEDUP_REMOVED lines=68> */
.L_x_776:
[----:B------:R-:W-:Y:S05]  /*3a60*/  BSYNC.RECONVERGENT B0 ;  /* 0x0000000000007941 */ /* 0x000fea0003800200 */
.L_x_775:
        /* <DEDUP_REMOVED lines=52> */
.L_x_778:
[----:B------:R-:W-:Y:S05]  /*3db0*/  BSYNC.RECONVERGENT B0 ;  /* 0x0000000000007941 */ /* 0x000fea0003800200 */
.L_x_777:
        /* <DEDUP_REMOVED lines=51> */
.L_x_774:
[----:B------:R-:W-:Y:S05]  /*40f0*/  BSYNC.RECONVERGENT B1 ;  /* 0x0000000000017941 */ /* 0x000fea0003800200 */
.L_x_773:
        /* <DEDUP_REMOVED lines=68> */
.L_x_782:
[----:B------:R-:W-:Y:S05]  /*4540*/  BSYNC.RECONVERGENT B0 ;  /* 0x0000000000007941 */ /* 0x000fea0003800200 */
.L_x_781:
        /* <DEDUP_REMOVED lines=52> */
.L_x_784:
[----:B------:R-:W-:Y:S05]  /*4890*/  BSYNC.RECONVERGENT B0 ;  /* 0x0000000000007941 */ /* 0x000fea0003800200 */
.L_x_783:
        /* <DEDUP_REMOVED lines=51> */
.L_x_780:
[----:B------:R-:W-:Y:S05]  /*4bd0*/  BSYNC.RECONVERGENT B1 ;  /* 0x0000000000017941 */ /* 0x000fea0003800200 */
.L_x_779:
        /* <DEDUP_REMOVED lines=70> */
.L_x_788:
[----:B------:R-:W-:Y:S05]  /*5040*/  BSYNC.RECONVERGENT B0 ;  /* 0x0000000000007941 */ /* 0x000fea0003800200 */
.L_x_787:
        /* <DEDUP_REMOVED lines=52> */
.L_x_790:
[----:B------:R-:W-:Y:S05]  /*5390*/  BSYNC.RECONVERGENT B0 ;  /* 0x0000000000007941 */ /* 0x000fea0003800200 */
.L_x_789:
        /* <DEDUP_REMOVED lines=51> */
.L_x_786:
[----:B------:R-:W-:Y:S05]  /*56d0*/  BSYNC.RECONVERGENT B1 ;  /* 0x0000000000017941 */ /* 0x000fea0003800200 */
.L_x_785:
        /* <DEDUP_REMOVED lines=8> */
.L_x_766:
        /* <DEDUP_REMOVED lines=99> */
.L_x_794:
[----:B------:R-:W-:Y:S05]  /*5d90*/  BSYNC.RECONVERGENT B0 ;  /* 0x0000000000007941 */ /* 0x000fea0003800200 */
.L_x_793:
        /* <DEDUP_REMOVED lines=93> */
.L_x_796:
[----:B------:R-:W-:Y:S05]  /*6370*/  BSYNC.RECONVERGENT B0 ;  /* 0x0000000000007941 */ /* 0x000fea0003800200 */
.L_x_795:
        /* <DEDUP_REMOVED lines=92> */
.L_x_792:
[----:B------:R-:W-:Y:S05]  /*6940*/  BSYNC.RECONVERGENT B1 ;  /* 0x0000000000017941 */ /* 0x000fea0003800200 */
.L_x_791:
        /* <DEDUP_REMOVED lines=100> */
.L_x_800:
[----:B------:R-:W-:Y:S05]  /*6f90*/  BSYNC.RECONVERGENT B0 ;  /* 0x0000000000007941 */ /* 0x000fea0003800200 */
.L_x_799:
        /* <DEDUP_REMOVED lines=93> */
.L_x_802:
[----:B------:R-:W-:Y:S05]  /*7570*/  BSYNC.RECONVERGENT B0 ;  /* 0x0000000000007941 */ /* 0x000fea0003800200 */
.L_x_801:
        /* <DEDUP_REMOVED lines=92> */
.L_x_798:
[----:B------:R-:W-:Y:S05]  /*7b40*/  BSYNC.RECONVERGENT B1 ;  /* 0x0000000000017941 */ /* 0x000fea0003800200 */
.L_x_797:
        /* <DEDUP_REMOVED lines=101> */
.L_x_806:
[----:B------:R-:W-:Y:S05]  /*81a0*/  BSYNC.RECONVERGENT B0 ;  /* 0x0000000000007941 */ /* 0x000fea0003800200 */
.L_x_805:
        /* <DEDUP_REMOVED lines=93> */
.L_x_808:
[----:B------:R-:W-:Y:S05]  /*8780*/  BSYNC.RECONVERGENT B0 ;  /* 0x0000000000007941 */ /* 0x000fea0003800200 */
.L_x_807:
        /* <DEDUP_REMOVED lines=92> */
.L_x_804:
[----:B------:R-:W-:Y:S05]  /*8d50*/  BSYNC.RECONVERGENT B1 ;  /* 0x0000000000017941 */ /* 0x000fea0003800200 */
.L_x_803:
        /* <DEDUP_REMOVED lines=104> */
.L_x_812:
[----:B------:R-:W-:Y:S05]  /*93e0*/  BSYNC.RECONVERGENT B0 ;  /* 0x0000000000007941 */ /* 0x000fea0003800200 */
.L_x_811:
        /* <DEDUP_REMOVED lines=92> */
.L_x_814:
[----:B------:R-:W-:Y:S05]  /*99b0*/  BSYNC.RECONVERGENT B0 ;  /* 0x0000000000007941 */ /* 0x000fea0003800200 */
.L_x_813:
        /* <DEDUP_REMOVED lines=90> */
.L_x_810:
[----:B------:R-:W-:Y:S05]  /*9f60*/  BSYNC.RECONVERGENT B1 ;  /* 0x0000000000017941 */ /* 0x000fea0003800200 */
.L_x_809:
[----:B------:R-:W5:Y:S08]  /*9f70*/  LDC R3, c[0x0][0x450] ;  /* 0x00011400ff037b82 */ /* 0x000f700000000800 */
[----:B------:R-:W1:Y:S01]  /*9f80*/  LDC R9, c[0x0][0x450] ;  /* 0x00011400ff097b82 */ /* 0x000e620000000800 */
[----:B-----5:R-:W-:Y:S05]  /*9f90*/  IMAD.U32 R3, R3, -0x40, RZ ;  /* 0xffffffc003037824 */ /* 0x020fea00078e00ff */
[C---:B------:R-:W-:Y:S02]  /*9fa0*/  LEA R80, P1, R3.reuse, R80, 0x1 ;  /* 0x0000005003507211 */ /* 0x040fe400078208ff */
[C---:B------:R-:W-:Y:S02]  /*9fb0*/  LEA R78, P0, R3.reuse, R78, 0x1 ;  /* 0x0000004e034e7211 */ /* 0x040fe400078008ff */
[C---:B------:R-:W-:Y:S02]  /*9fc0*/  LEA.HI.X.SX32 R81, R3.reuse, R81, 0x1, P1 ;  /* 0x0000005103517211 */ /* 0x040fe400008f0eff */
[----:B-1----:R-:W-:Y:S09]  /*9fd0*/  LEA.HI.X.SX32 R79, R3, R79, 0x1, P0 ;  /* 0x0000004f034f7211 */ /* 0x002ff200000f0eff */
.L_x_765:
[----:B------:R-:W-:Y:S05]  /*9fe0*/  BSYNC.RECONVERGENT B2 ;  /* 0x0000000000027941 */ /* 0x000fea0003800200 */
.L_x_757:
        /* <DEDUP_REMOVED lines=91> */
.L_x_815:
[----:B------:R-:W-:Y:S02]  /*a5a0*/  IADD3 R76, P1, PT, R76, R83, RZ ;  /* 0x000000534c4c7210 */ /* 0x000fe40007f3e0ff */
[----:B------:R-:W-:Y:S03]  /*a5b0*/  IADD3 R10, P0, PT, R10, R87, RZ ;  /* 0x000000570a0a7210 */ /* 0x000fe60007f1e0ff */
[----:B------:R-:W-:Y:S02]  /*a5c0*/  IMAD.X R77, R77, 0x1, R82, P1 ;  /* 0x000000014d4d7824 */ /* 0x000fe400008e0652 */
[----:B------:R-:W-:Y:S01]  /*a5d0*/  IMAD.X R11, R11, 0x1, R85, P0 ;  /* 0x000000010b0b7824 */ /* 0x000fe200000e0655 */
[----:B------:R-:W-:Y:S07]  /*a5e0*/  @P2 BRA `(.L_x_816) ;  /* 0xffffff7c00082947 */ /* 0x000fee000383ffff */
.L_x_748:
        /* <DEDUP_REMOVED lines=43> */
.L_x_821:
[----:B------:R2:W-:Y:S02]  /*a8a0*/  STS.128 [R155+0x2000], RZ ;  /* 0x002000ff9b007388 */ /* 0x0005e40000000c00 */
.L_x_820:
[----:B------:R-:W-:Y:S05]  /*a8b0*/  BSYNC.RECONVERGENT B0 ;  /* 0x0000000000007941 */ /* 0x000fea0003800200 */
.L_x_819:
        /* <DEDUP_REMOVED lines=25> */
.L_x_823:
[----:B------:R1:W-:Y:S01]  /*aa50*/  STS.128 [R155+0x2800], RZ ;  /* 0x002800ff9b007388 */ /* 0x0003e20000000c00 */
[----:B------:R-:W-:Y:S05]  /*aa60*/  BRA `(.L_x_822) ;  /* 0x0000003800a07947 */ /* 0x000fea0003800000 */
.L_x_818:
        /* <DEDUP_REMOVED lines=81> */
.L_x_830:
[----:B------:R-:W-:Y:S05]  /*af80*/  BSYNC.RECONVERGENT B0 ;  /* 0x0000000000007941 */ /* 0x000fea0003800200 */
.L_x_829:
[----:B-----5:R-:W-:Y:S01]  /*af90*/  IMAD.MOV.U32 R6, RZ, RZ, R10 ;  /* 0x000000ffff067224 */ /* 0x020fe200078e000a */
[----:B------:R-:W-:Y:S01]  /*afa0*/  MOV R4, R8 ;  /* 0x0000000800047202 */ /* 0x000fe20000000f00 */
[----:B------:R-:W-:Y:S01]  /*afb0*/  IMAD.MOV.U32 R7, RZ, RZ, R11 ;  /* 0x000000ffff077224 */ /* 0x000fe200078e000b */
[----:B------:R-:W-:Y:S02]  /*afc0*/  MOV R5, R9 ;  /* 0x0000000900057202 */ /* 0x000fe40000000f00 */
.L_x_828:
[----:B------:R-:W-:Y:S05]  /*afd0*/  BSYNC.RECONVERGENT B1 ;  /* 0x0000000000017941 */ /* 0x000fea0003800200 */
.L_x_827:
        /* <DEDUP_REMOVED lines=49> */
.L_x_834:
[----:B------:R-:W-:Y:S05]  /*b2f0*/  BSYNC.RECONVERGENT B0 ;  /* 0x0000000000007941 */ /* 0x000fea0003800200 */
.L_x_833:
[----:B-----5:R4:W-:Y:S02]  /*b300*/  STS.128 [R155+0x1000], R8 ;  /* 0x001000089b007388 */ /* 0x0209e40000000c00 */
.L_x_832:
[----:B------:R-:W-:Y:S05]  /*b310*/  BSYNC.RECONVERGENT B1 ;  /* 0x0000000000017941 */ /* 0x000fea0003800200 */
.L_x_831:
        /* <DEDUP_REMOVED lines=47> */
.L_x_836:
[----:B------:R-:W-:Y:S05]  /*b610*/  BSYNC.RECONVERGENT B0 ;  /* 0x0000000000007941 */ /* 0x000fea0003800200 */
.L_x_835:
[----:B-----5:R1:W-:Y:S02]  /*b620*/  STS.128 [R155+0x2000], R8 ;  /* 0x002000089b007388 */ /* 0x0203e40000000c00 */
.L_x_826:
[----:B------:R-:W-:Y:S05]  /*b630*/  BSYNC.RECONVERGENT B2 ;  /* 0x0000000000027941 */ /* 0x000fea0003800200 */
.L_x_825:
        /* <DEDUP_REMOVED lines=64> */
.L_x_840:
[----:B------:R-:W-:Y:S05]  /*ba40*/  BSYNC.RECONVERGENT B0 ;  /* 0x0000000000007941 */ /* 0x000fea0003800200 */
.L_x_839:
[----:B-----5:R4:W-:Y:S02]  /*ba50*/  STS.128 [R155+0x800], R8 ;  /* 0x000800089b007388 */ /* 0x0209e40000000c00 */
.L_x_838:
[----:B------:R-:W-:Y:S05]  /*ba60*/  BSYNC.RECONVERGENT B1 ;  /* 0x0000000000017941 */ /* 0x000fea0003800200 */
.L_x_837:
        /* <DEDUP_REMOVED lines=58> */
.L_x_844:
[----:B------:R-:W-:Y:S05]  /*be10*/  BSYNC.RECONVERGENT B0 ;  /* 0x0000000000007941 */ /* 0x000fea0003800200 */
.L_x_843:
[----:B-----5:R4:W-:Y:S02]  /*be20*/  STS.128 [R155+0x1800], R8 ;  /* 0x001800089b007388 */ /* 0x0209e40000000c00 */
.L_x_842:
[----:B------:R-:W-:Y:S05]  /*be30*/  BSYNC.RECONVERGENT B1 ;  /* 0x0000000000017941 */ /* 0x000fea0003800200 */
.L_x_841:
        /* <DEDUP_REMOVED lines=56> */
.L_x_846:
[----:B------:R-:W-:Y:S05]  /*c1c0*/  BSYNC.RECONVERGENT B0 ;  /* 0x0000000000007941 */ /* 0x000fea0003800200 */
.L_x_845:
[----:B-----5:R4:W-:Y:S01]  /*c1d0*/  STS.128 [R155+0x2800], R8 ;  /* 0x002800089b007388 */ /* 0x0209e20000000c00 */
[----:B------:R-:W-:Y:S05]  /*c1e0*/  BRA `(.L_x_822) ;  /* 0x0000002000c07947 */ /* 0x000fea0003800000 */
.L_x_824:
        /* <DEDUP_REMOVED lines=98> */
.L_x_852:
[----:B------:R-:W-:Y:S05]  /*c810*/  BSYNC.RECONVERGENT B0 ;  /* 0x0000000000007941 */ /* 0x000fea0003800200 */
.L_x_851:
[----:B-----5:R-:W-:Y:S01]  /*c820*/  IMAD.MOV.U32 R6, RZ, RZ, R22 ;  /* 0x000000ffff067224 */ /* 0x020fe200078e0016 */
[----:B------:R-:W-:Y:S01]  /*c830*/  MOV R4, R20 ;  /* 0x0000001400047202 */ /* 0x000fe20000000f00 */
[----:B------:R-:W-:Y:S01]  /*c840*/  IMAD.MOV.U32 R7, RZ, RZ, R23 ;  /* 0x000000ffff077224 */ /* 0x000fe200078e0017 */
[----:B------:R-:W-:Y:S02]  /*c850*/  MOV R5, R21 ;  /* 0x0000001500057202 */ /* 0x000fe40000000f00 */
.L_x_850:
[----:B------:R-:W-:Y:S05]  /*c860*/  BSYNC.RECONVERGENT B1 ;  /* 0x0000000000017941 */ /* 0x000fea0003800200 */
.L_x_849:
        /* <DEDUP_REMOVED lines=88> */
.L_x_856:
[----:B------:R-:W-:Y:S05]  /*cdf0*/  BSYNC.RECONVERGENT B0 ;  /* 0x0000000000007941 */ /* 0x000fea0003800200 */
.L_x_855:
[----:B-----5:R4:W-:Y:S02]  /*ce00*/  STS.128 [R155+0x1000], R20 ;  /* 0x001000149b007388 */ /* 0x0209e40000000c00 */
.L_x_854:
[----:B------:R-:W-:Y:S05]  /*ce10*/  BSYNC.RECONVERGENT B1 ;  /* 0x0000000000017941 */ /* 0x000fea0003800200 */
.L_x_853:
        /* <DEDUP_REMOVED lines=86> */
.L_x_858:
[----:B------:R-:W-:Y:S05]  /*d380*/  BSYNC.RECONVERGENT B0 ;  /* 0x0000000000007941 */ /* 0x000fea0003800200 */
.L_x_857:
[----:B-----5:R1:W-:Y:S02]  /*d390*/  STS.128 [R155+0x2000], R20 ;  /* 0x002000149b007388 */ /* 0x0203e40000000c00 */
.L_x_848:
[----:B------:R-:W-:Y:S05]  /*d3a0*/  BSYNC.RECONVERGENT B2 ;  /* 0x0000000000027941 */ /* 0x000fea0003800200 */
.L_x_847:
        /* <DEDUP_REMOVED lines=94> */
.L_x_862:
[----:B------:R-:W-:Y:S05]  /*d990*/  BSYNC.RECONVERGENT B0 ;  /* 0x0000000000007941 */ /* 0x000fea0003800200 */
.L_x_861:
[----:B-----5:R4:W-:Y:S02]  /*d9a0*/  STS.128 [R155+0x800], R20 ;  /* 0x000800149b007388 */ /* 0x0209e40000000c00 */
.L_x_860:
[----:B------:R-:W-:Y:S05]  /*d9b0*/  BSYNC.RECONVERGENT B1 ;  /* 0x0000000000017941 */ /* 0x000fea0003800200 */
.L_x_859:
        /* <DEDUP_REMOVED lines=88> */
.L_x_866:
[----:B------:R-:W-:Y:S05]  /*df40*/  BSYNC.RECONVERGENT B0 ;  /* 0x0000000000007941 */ /* 0x000fea0003800200 */
.L_x_865:
[----:B-----5:R1:W-:Y:S02]  /*df50*/  STS.128 [R155+0x1800], R20 ;  /* 0x001800149b007388 */ /* 0x0203e40000000c00 */
.L_x_864:
[----:B------:R-:W-:Y:S05]  /*df60*/  BSYNC.RECONVERGENT B1 ;  /* 0x0000000000017941 */ /* 0x000fea0003800200 */
.L_x_863:
        /* <DEDUP_REMOVED lines=86> */
.L_x_868:
[----:B------:R-:W-:Y:S05]  /*e4d0*/  BSYNC.RECONVERGENT B0 ;  /* 0x0000000000007941 */ /* 0x000fea0003800200 */
.L_x_867:
[----:B-----5:R4:W-:Y:S02]  /*e4e0*/  STS.128 [R155+0x2800], R20 ;  /* 0x002800149b007388 */ /* 0x0209e40000000c00 */
.L_x_822:
[----:B------:R-:W-:Y:S05]  /*e4f0*/  BSYNC.RECONVERGENT B3 ;  /* 0x0000000000037941 */ /* 0x000fea0003800200 */
.L_x_817:
        /* <DEDUP_REMOVED lines=27> */
.L_x_871:
[----:B------:R2:W-:Y:S02]  /*e6b0*/  STS.128 [R155+0x7000], RZ ;  /* 0x007000ff9b007388 */ /* 0x0005e40000000c00 */
.L_x_870:
[----:B------:R-:W-:Y:S05]  /*e6c0*/  BSYNC.RECONVERGENT B0 ;  /* 0x0000000000007941 */ /* 0x000fea0003800200 */
.L_x_869:
        /* <DEDUP_REMOVED lines=25> */
.L_x_874:
[----:B------:R4:W-:Y:S02]  /*e860*/  STS.128 [R155+0x7800], RZ ;  /* 0x007800ff9b007388 */ /* 0x0009e40000000c00 */
.L_x_873:
[----:B------:R-:W-:Y:S05]  /*e870*/  BSYNC.RECONVERGENT B0 ;  /* 0x0000000000007941 */ /* 0x000fea0003800200 */
.L_x_872:
        /* <DEDUP_REMOVED lines=27> */
.L_x_877:
[----:B------:R4:W-:Y:S02]  /*ea30*/  STS.128 [R155+0x8000], RZ ;  /* 0x008000ff9b007388 */ /* 0x0009e40000000c00 */
.L_x_876:
[----:B------:R-:W-:Y:S05]  /*ea40*/  BSYNC.RECONVERGENT B0 ;  /* 0x0000000000007941 */ /* 0x000fea0003800200 */
.L_x_875:
        /* <DEDUP_REMOVED lines=29> */
.L_x_880:
[----:B------:R3:W-:Y:S02]  /*ec20*/  STS.128 [R155+0x8800], RZ ;  /* 0x008800ff9b007388 */ /* 0x0007e40000000c00 */
.L_x_879:
[----:B------:R-:W-:Y:S05]  /*ec30*/  BSYNC.RECONVERGENT B0 ;  /* 0x0000000000007941 */ /* 0x000fea0003800200 */
.L_x_878:
        /* <DEDUP_REMOVED lines=33> */
.L_x_883:
[----:B------:R4:W-:Y:S01]  /*ee50*/  STS.128 [R155+0xd000], RZ ;  /* 0x00d000ff9b007388 */ /* 0x0009e20000000c00 */
[----:B------:R-:W-:Y:S05]  /*ee60*/  BRA `(.L_x_884) ;  /* 0x00000000000c7947 */ /* 0x000fea0003800000 */
.L_x_882:
[----:B------:R1:W-:Y:S04]  /*ee70*/  STS.128 [R155+0x9000], RZ ;  /* 0x009000ff9b007388 */ /* 0x0003e80000000c00 */
[----:B------:R1:W-:Y:S04]  /*ee80*/  STS.128 [R155+0xb000], RZ ;  /* 0x00b000ff9b007388 */ /* 0x0003e80000000c00 */
[----:B------:R1:W-:Y:S02]  /*ee90*/  STS.128 [R155+0xd000], RZ ;  /* 0x00d000ff9b007388 */ /* 0x0003e40000000c00 */
.L_x_884:
[----:B------:R-:W-:Y:S05]  /*eea0*/  BSYNC.RECONVERGENT B0 ;  /* 0x0000000000007941 */ /* 0x000fea0003800200 */
.L_x_881:
        /* <DEDUP_REMOVED lines=28> */
.L_x_887:
[----:B------:R4:W-:Y:S02]  /*f070*/  STS.128 [R155+0xd800], RZ ;  /* 0x00d800ff9b007388 */ /* 0x0009e40000000c00 */
.L_x_886:
[----:B------:R-:W-:Y:S05]  /*f080*/  BSYNC.RECONVERGENT B0 ;  /* 0x0000000000007941 */ /* 0x000fea0003800200 */
.L_x_885:
        /* <DEDUP_REMOVED lines=29> */
.L_x_890:
[----:B------:R4:W-:Y:S02]  /*f260*/  STS.128 [R155+0xe000], RZ ;  /* 0x00e000ff9b007388 */ /* 0x0009e40000000c00 */
.L_x_889:
[----:B------:R-:W-:Y:S05]  /*f270*/  BSYNC.RECONVERGENT B0 ;  /* 0x0000000000007941 */ /* 0x000fea0003800200 */
.L_x_888:
[----:B------:R-:W-:Y:S01]  /*f280*/  ISETP.GE.AND P0, PT, R4, R5, PT ;  /* 0x000000050400720c */ /* 0x000fe20003f06270 */
[----:B------:R-:W-:Y:S01]  /*f290*/  IMAD.MOV.U32 R129, RZ, RZ, 0x10 ;  /* 0x00000010ff817424 */ /* 0x000fe200078e00ff */
[----:B------:R-:W-:Y:S01]  /*f2a0*/  LOP3.LUT P6, RZ, R120, 0x4, RZ, 0xc0, !PT ;  /* 0x0000000478ff7812 */ /* 0x000fe200078cc0ff */
[----:B------:R-:W-:Y:S03]  /*f2b0*/  BSSY.RECONVERGENT B0, `(.L_x_891) ;  /* 0x000001f000007945 */ /* 0x000fe60003800200 */
[----:B------:R-:W-:-:S07]  /*f2c0*/  SEL R129, R129, 0xfffffff0, !P6 ;  /* 0xfffffff081817807 */ /* 0x000fce0007000000 */
[----:B------:R1:W-:Y:S04]  /*f2d0*/  @P0 STS.128 [R155+0xa800], RZ ;  /* 0x00a800ff9b000388 */ /* 0x0003e80000000c00 */
[----:B------:R1:W-:Y:S04]  /*f2e0*/  @P0 STS.128 [R155+0xc800], RZ ;  /* 0x00c800ff9b000388 */ /* 0x0003e80000000c00 */
[----:B------:R1:W-:Y:S01]  /*f2f0*/  @P0 STS.128 [R155+0xe800], RZ ;  /* 0x00e800ff9b000388 */ /* 0x0003e20000000c00 */
[----:B------:R-:W-:Y:S05]  /*f300*/  @P0 BRA `(.L_x_892) ;  /* 0x0000000000640947 */ /* 0x000fea0003800000 */
[----:B---34-:R-:W3:Y:S01]  /*f310*/  LDC.64 R2, c[0x0][0x3c0] ;  /* 0x0000f000ff027b82 */ /* 0x018ee20000000a00 */
[----:B------:R-:W4:Y:S02]  /*f320*/  LDCU UR5, c[0x0][0x440] ;  /* 0x00008800ff0577ac */ /* 0x000f240008000800 */
        /* <DEDUP_REMOVED lines=22> */
.L_x_893:
[----:B------:R4:W-:Y:S02]  /*f490*/  STS.128 [R155+0xe800], RZ ;  /* 0x00e800ff9b007388 */ /* 0x0009e40000000c00 */
.L_x_892:
[----:B------:R-:W-:Y:S05]  /*f4a0*/  BSYNC.RECONVERGENT B0 ;  /* 0x0000000000007941 */ /* 0x000fea0003800200 */
.L_x_891:
[----:B-1----:R-:W-:Y:S01]  /*f4b0*/  LEA R144, R47, UR4, 0x1 ;  /* 0x000000042f907c11 */ /* 0x002fe2000f8e08ff */
[----:B------:R-:W1:Y:S01]  /*f4c0*/  LDCU UR14, c[0x0][0x50c] ;  /* 0x0000a180ff0e77ac */ /* 0x000e620008000800 */
[----:B------:R-:W-:Y:S01]  /*f4d0*/  LEA R123, R46, UR4, 0x1 ;  /* 0x000000042e7b7c11 */ /* 0x000fe2000f8e08ff */
[----:B------:R-:W0:Y:S01]  /*f4e0*/  LDGDEPBAR ;  /* 0x00000000000079af */ /* 0x000e220000000000 */
[C---:B---34-:R-:W-:Y:S02]  /*f4f0*/  LEA R3, R129.reuse, R144, 0x1 ;  /* 0x0000009081037211 */ /* 0x058fe400078e08ff */
[----:B------:R-:W-:Y:S01]  /*f500*/  LEA R2, R129, R123, 0x1 ;  /* 0x0000007b81027211 */ /* 0x000fe200078e08ff */
[----:B------:R-:W-:Y:S01]  /*f510*/  LDSM.16.M88.4 R40, [R144] ;  /* 0x000000009028783b */ /* 0x000fe20000000200 */
[----:B------:R-:W-:Y:S02]  /*f520*/  ISETP.NE.AND P0, PT, R61, 0x1, PT ;  /* 0x000000013d00780c */ /* 0x000fe40003f05270 */
[C---:B------:R-:W-:Y:S01]  /*f530*/  VIADDMNMX R121, R0.reuse, 0x8, R65, PT ;  /* 0x0000000800797846 */ /* 0x040fe20003800141 */
[----:B------:R-:W3:Y:S04]  /*f540*/  LDSM.16.M88.4 R28, [R123+0x3000] ;  /* 0x003000007b1c783b */ /* 0x000ee80000000200 */
[----:B------:R-:W4:Y:S04]  /*f550*/  LDSM.16.M88.4 R100, [R123+0x3400] ;  /* 0x003400007b64783b */ /* 0x000f280000000200 */
[----:B------:R-:W5:Y:S04]  /*f560*/  LDSM.16.M88.4 R92, [R123+0x3800] ;  /* 0x003800007b5c783b */ /* 0x000f680000000200 */
[----:B------:R-:W2:Y:S04]  /*f570*/  LDSM.16.M88.4 R84, [R123+0x3c00] ;  /* 0x003c00007b54783b */ /* 0x000ea80000000200 */
        /* <DEDUP_REMOVED lines=10> */
[C---:B------:R-:W-:Y:S03]  /*f620*/  HMMA.16816.F32 R28, R40.reuse, R30, RZ ;  /* 0x0000001e281c723c */ /* 0x040fe600000018ff */
[----:B------:R-:W-:Y:S04]  /*f630*/  LDSM.16.M88.4 R108, [R144+0x1000] ;  /* 0x00100000906c783b */ /* 0x000fe80000000200 */
[----:B------:R-:W-:Y:S01]  /*f640*/  LDSM.16.M88.4 R104, [R2+0x4800] ;  /* 0x004800000268783b */ /* 0x000fe20000000200 */
[C---:B----4-:R-:W-:Y:S03]  /*f650*/  HMMA.16816.F32 R24, R40.reuse, R100, RZ ;  /* 0x000000642818723c */ /* 0x050fe600000018ff */
[----:B------:R-:W-:Y:S04]  /*f660*/  LDSM.16.M88.4 R124, [R2+0x5000] ;  /* 0x00500000027c783b */ /* 0x000fe80000000200 */
[----:B------:R-:W-:Y:S01]  /*f670*/  LDSM.16.M88.4 R112, [R123+0x5400] ;  /* 0x005400007b70783b */ /* 0x000fe20000000200 */
[C---:B------:R-:W-:Y:S08]  /*f680*/  HMMA.16816.F32 R100, R40.reuse, R102, RZ ;  /* 0x000000662864723c */ /* 0x040ff000000018ff */
[C---:B-----5:R-:W-:Y:S08]  /*f690*/  HMMA.16816.F32 R96, R40.reuse, R92, RZ ;  /* 0x0000005c2860723c */ /* 0x060ff000000018ff */
        /* <DEDUP_REMOVED lines=22> */
[C---:B------:R-:W-:Y:S01]  /*f800*/  HMMA.16816.F32 R92, R4.reuse, R38, R92 ;  /* 0x00000026045c723c */ /* 0x040fe2000000185c */
[----:B------:R-:W5:Y:S07]  /*f810*/  LDSM.16.M88.4 R36, [R3+0x1000] ;  /* 0x001000000324783b */ /* 0x000f6e0000000200 */
[C---:B-1----:R-:W-:Y:S08]  /*f820*/  HMMA.16816.F32 R80, R4.reuse, R20, R80 ;  /* 0x000000140450723c */ /* 0x042ff00000001850 */
[C---:B------:R-:W-:Y:S01]  /*f830*/  HMMA.16816.F32 R76, R4.reuse, R22, R76 ;  /* 0x00000016044c723c */ /* 0x040fe2000000184c */
[----:B------:R-:W-:Y:S07]  /*f840*/  LDSM.16.M88.4 R20, [R144+0x2000] ;  /* 0x002000009014783b */ /* 0x000fee0000000200 */
[C---:B--2---:R-:W-:Y:S08]  /*f850*/  HMMA.16816.F32 R72, R4.reuse, R16, R72 ;  /* 0x000000100448723c */ /* 0x044ff00000001848 */
        /* <DEDUP_REMOVED lines=8> */
[C---:B---3--:R-:W-:Y:S08]  /*f8e0*/  HMMA.16816.F32 R48, R4.reuse, R8, R48 ;  /* 0x000000080430723c */ /* 0x048ff00000001830 */
[----:B------:R-:W-:Y:S01]  /*f8f0*/  HMMA.16816.F32 R40, R4, R10, R40 ;  /* 0x0000000a0428723c */ /* 0x000fe20000001828 */
[----:B------:R2:W-:Y:S04]  /*f900*/  LDSM.16.M88.4 R8, [R3+0x2000] ;  /* 0x002000000308783b */ /* 0x0005e80000000200 */
[----:B------:R-:W3:Y:S03]  /*f910*/  LDSM.16.M88.4 R4, [R2+0x7000] ;  /* 0x007000000204783b */ /* 0x000ee60000000200 */
[C---:B-----5:R-:W-:Y:S08]  /*f920*/  HMMA.16816.F32 R12, R36.reuse, R124, R12 ;  /* 0x0000007c240c723c */ /* 0x060ff0000000180c */
[----:B------:R-:W-:Y:S08]  /*f930*/  HMMA.16816.F32 R28, R36, R126, R28 ;  /* 0x0000007e241c723c */ /* 0x000ff0000000181c */
[----:B------:R-:W-:Y:S01]  /*f940*/  HMMA.16816.F32 R24, R108, R112, R24 ;  /* 0x000000706c18723c */ /* 0x000fe20000001818 */
[----:B--2---:R-:W-:-:S07]  /*f950*/  VIMNMX R3, PT, PT, R0, R65, PT ;  /* 0x0000004100037248 */ /* 0x004fce0003fe0100 */
[C---:B-1----:R-:W-:Y:S08]  /*f960*/  HMMA.16816.F32 R12, R20.reuse, R16, R12 ;  /* 0x00000010140c723c */ /* 0x042ff0000000180c */
[----:B------:R-:W-:Y:S01]  /*f970*/  HMMA.16816.F32 R28, R20, R18, R28 ;  /* 0x00000012141c723c */ /* 0x000fe2000000181c */
[----:B------:R-:W1:Y:S07]  /*f980*/  LDSM.16.M88.4 R16, [R123+0x5c00] ;  /* 0x005c00007b10783b */ /* 0x000e6e0000000200 */
[----:B------:R-:W-:Y:S08]  /*f990*/  HMMA.16816.F32 R100, R108, R114, R100 ;  /* 0x000000726c64723c */ /* 0x000ff00000001864 */
[C---:B---3--:R-:W-:Y:S08]  /*f9a0*/  HMMA.16816.F32 R12, R8.reuse, R4, R12 ;  /* 0x00000004080c723c */ /* 0x048ff0000000180c */
[----:B------:R-:W-:Y:S01]  /*f9b0*/  HMMA.16816.F32 R28, R8, R6, R28 ;  /* 0x00000006081c723c */ /* 0x000fe2000000181c */
[----:B------:R-:W2:Y:S07]  /*f9c0*/  LDSM.16.M88.4 R4, [R2+0x5800] ;  /* 0x005800000204783b */ /* 0x000eae0000000200 */
[C---:B------:R-:W-:Y:S01]  /*f9d0*/  HMMA.16816.F32 R112, R108.reuse, R104, R96 ;  /* 0x000000686c70723c */ /* 0x040fe20000001860 */
[----:B------:R-:W-:Y:S02]  /*f9e0*/  LDSM.16.M88.4 R96, [R123+0x7400] ;  /* 0x007400007b60783b */ /* 0x000fe40000000200 */
[----:B------:R-:W-:Y:S01]  /*f9f0*/  FMUL.FTZ R12, R12, UR14 ;  /* 0x0000000e0c0c7c20 */ /* 0x000fe20008410000 */
[----:B------:R-:W-:Y:S01]  /*fa00*/  FMUL.FTZ R46, R13, UR14 ;  /* 0x0000000e0d2e7c20 */ /* 0x000fe20008410000 */
[----:B------:R-:W-:Y:S01]  /*fa10*/  FMUL.FTZ R47, R14, UR14 ;  /* 0x0000000e0e2f7c20 */ /* 0x000fe20008410000 */
[----:B------:R-:W-:Y:S01]  /*fa20*/  FMUL.FTZ R66, R15, UR14 ;  /* 0x0000000e0f427c20 */ /* 0x000fe20008410000 */
[----:B------:R3:W4:Y:S01]  /*fa30*/  MUFU.TANH R44, R12 ;  /* 0x0000000c002c7308 */ /* 0x0007220000002400 */
[C---:B------:R-:W-:Y:S03]  /*fa40*/  HMMA.16816.F32 R92, R108.reuse, R106, R92 ;  /* 0x0000006a6c5c723c */ /* 0x040fe6000000185c */
        /* <DEDUP_REMOVED lines=97> */
[----:B------:R4:W1:Y:S06]  /*10060*/  MUFU.TANH R128, R85 ;  /* 0x0000005500807308 */ /* 0x00086c0000002400 */
[----:B------:R-:W-:Y:S02]  /*10070*/  HMMA.16816.F32 R40, R108, R18, R40 ;  /* 0x000000126c28723c */ /* 0x000fe40000001828 */
[----:B------:R4:W1:Y:S06]  /*10080*/  MUFU.TANH R143, R86 ;  /* 0x00000056008f7308 */ /* 0x00086c0000002400 */
[C---:B--2---:R-:W-:Y:S02]  /*10090*/  HMMA.16816.F32 R72, R20.reuse, R24, R72 ;  /* 0x000000181448723c */ /* 0x044fe40000001848 */
[----:B------:R4:W2:Y:S06]  /*100a0*/  MUFU.TANH R141, R87 ;  /* 0x00000057008d7308 */ /* 0x0008ac0000002400 */
[C---:B------:R-:W-:Y:S01]  /*100b0*/  HMMA.16816.F32 R68, R20.reuse, R26, R68 ;  /* 0x0000001a1444723c */ /* 0x040fe20000001844 */
[----:B------:R-:W2:Y:S01]  /*100c0*/  LDSM.16.M88.4 R24, [R2+0x8800] ;  /* 0x008800000218783b */ /* 0x000ea20000000200 */
[----:B------:R4:W1:Y:S06]  /*100d0*/  MUFU.TANH R162, R80 ;  /* 0x0000005000a27308 */ /* 0x00086c0000002400 */
[C---:B---3--:R-:W-:Y:S02]  /*100e0*/  HMMA.16816.F32 R56, R20.reuse, R12, R56 ;  /* 0x0000000c1438723c */ /* 0x048fe40000001838 */
[----:B------:R4:W3:Y:S06]  /*100f0*/  MUFU.TANH R134, R81 ;  /* 0x0000005100867308 */ /* 0x0008ec0000002400 */
[----:B------:R-:W-:Y:S01]  /*10100*/  HMMA.16816.F32 R52, R20, R14, R52 ;  /* 0x0000000e1434723c */ /* 0x000fe20000001834 */
[----:B------:R-:W3:Y:S01]  /*10110*/  LDSM.16.M88.4 R12, [R2+0x8c00] ;  /* 0x008c0000020c783b */ /* 0x000ee20000000200 */
[----:B------:R4:W2:Y:S01]  /*10120*/  MUFU.TANH R163, R82 ;  /* 0x0000005200a37308 */ /* 0x0008a20000002400 */
[----:B------:R-:W-:-:S05]  /*10130*/  DEPBAR.LE SB0, 0x0 ;  /* 0x000080000000791a */ /* 0x000fca0000000000 */
[C---:B-1----:R-:W-:Y:S02]  /*10140*/  HMMA.16816.F32 R48, R36.reuse, R32, R48 ;  /* 0x000000202430723c */ /* 0x042fe40000001830 */
[----:B------:R4:W1:Y:S06]  /*10150*/  MUFU.TANH R159, R83 ;  /* 0x00000053009f7308 */ /* 0x00086c0000002400 */
[----:B------:R-:W-:Y:S02]  /*10160*/  HMMA.16816.F32 R40, R36, R34, R40 ;  /* 0x000000222428723c */ /* 0x000fe40000001828 */
[----:B------:R4:W1:Y:S06]  /*10170*/  MUFU.TANH R158, R76 ;  /* 0x0000004c009e7308 */ /* 0x00086c0000002400 */
[----:B------:R-:W-:Y:S01]  /*10180*/  HMMA.16816.F32 R112, R8, R96, R112 ;  /* 0x000000600870723c */ /* 0x000fe20000001870 */
[----:B------:R-:W-:Y:S01]  /*10190*/  FMUL.FTZ R96, R101, UR14 ;  /* 0x0000000e65607c20 */ /* 0x000fe20008410000 */
[----:B------:R-:W-:Y:S01]  /*101a0*/  FMUL.FTZ R97, R102, UR14 ;  /* 0x0000000e66617c20 */ /* 0x000fe20008410000 */
[----:B------:R-:W-:Y:S01]  /*101b0*/  FMUL.FTZ R101, R103, UR14 ;  /* 0x0000000e67657c20 */ /* 0x000fe20008410000 */
[----:B------:R4:W1:Y:S04]  /*101c0*/  MUFU.TANH R160, R77 ;  /* 0x0000004d00a07308 */ /* 0x0008680000002400 */
[C---:B-----5:R-:W-:Y:S04]  /*101d0*/  HMMA.16816.F32 R48, R20.reuse, R4, R48 ;  /* 0x000000041430723c */ /* 0x060fe80000001830 */
[----:B------:R-:W1:Y:S04]  /*101e0*/  MUFU.TANH R96, R96 ;  /* 0x0000006000607308 */ /* 0x000e680000002400 */
[----:B------:R-:W-:Y:S03]  /*101f0*/  HMMA.16816.F32 R40, R20, R6, R40 ;  /* 0x000000061428723c */ /* 0x000fe60000001828 */
[----:B------:R-:W-:Y:S01]  /*10200*/  FMUL.FTZ R102, R112, UR14 ;  /* 0x0000000e70667c20 */ /* 0x000fe20008410000 */
[----:B------:R-:W-:Y:S01]  /*10210*/  FMUL.FTZ R103, R115, UR14 ;  /* 0x0000000e73677c20 */ /* 0x000fe20008410000 */
[----:B------:R-:W1:Y:S03]  /*10220*/  MUFU.TANH R97, R97 ;  /* 0x0000006100617308 */ /* 0x000e660000002400 */
[C---:B--2---:R-:W-:Y:S05]  /*10230*/  HMMA.16816.F32 R56, R8.reuse, R24, R56 ;  /* 0x000000180838723c */ /* 0x044fea0000001838 */
[----:B------:R-:W2:Y:S03]  /*10240*/  MUFU.TANH R101, R101 ;  /* 0x0000006500657308 */ /* 0x000ea60000002400 */
[C---:B------:R-:W-:Y:S05]  /*10250*/  HMMA.16816.F32 R52, R8.reuse, R26, R52 ;  /* 0x0000001a0834723c */ /* 0x040fea0000001834 */
[----:B------:R-:W1:Y:S03]  /*10260*/  MUFU.TANH R102, R102 ;  /* 0x0000006600667308 */ /* 0x000e660000002400 */
[C---:B------:R-:W-:Y:S01]  /*10270*/  HMMA.16816.F32 R92, R8.reuse, R98, R92 ;  /* 0x00000062085c723c */ /* 0x040fe2000000185c */
[----:B------:R-:W-:Y:S01]  /*10280*/  FMUL.FTZ R98, R113, UR14 ;  /* 0x0000000e71627c20 */ /* 0x000fe20008410000 */
[----:B------:R-:W-:Y:S01]  /*10290*/  FMUL.FTZ R99, R114, UR14 ;  /* 0x0000000e72637c20 */ /* 0x000fe20008410000 */
[----:B------:R-:W-:Y:S01]  /*102a0*/  FMUL.FTZ R5, R59, UR14 ;  /* 0x0000000e3b057c20 */ /* 0x000fe20008410000 */
[----:B------:R-:W-:Y:S01]  /*102b0*/  FMUL.FTZ R16, R57, UR14 ;  /* 0x0000000e39107c20 */ /* 0x000fe20008410000 */
[----:B------:R-:W-:Y:S01]  /*102c0*/  FMUL.FTZ R17, R58, UR14 ;  /* 0x0000000e3a117c20 */ /* 0x000fe20008410000 */
[----:B------:R-:W-:Y:S01]  /*102d0*/  FMUL.FTZ R56, R56, UR14 ;  /* 0x0000000e38387c20 */ /* 0x000fe20008410000 */
[----:B------:R-:W1:Y:S01]  /*102e0*/  MUFU.TANH R98, R98 ;  /* 0x0000006200627308 */ /* 0x000e620000002400 */
[C---:B---3--:R-:W-:Y:S03]  /*102f0*/  HMMA.16816.F32 R48, R8.reuse, R12, R48 ;  /* 0x0000000c0830723c */ /* 0x048fe60000001830 */
[----:B------:R-:W-:Y:S01]  /*10300*/  FMUL.FTZ R59, R55, UR14 ;  /* 0x0000000e373b7c20 */ /* 0x000fe20008410000 */
[----:B------:R-:W-:Y:S01]  /*10310*/  FMUL.FTZ R12, R52, UR14 ;  /* 0x0000000e340c7c20 */ /* 0x000fe20008410000 */
[----:B------:R-:W-:Y:S01]  /*10320*/  FMUL.FTZ R18, R53, UR14 ;  /* 0x0000000e35127c20 */ /* 0x000fe20008410000 */
[----:B------:R-:W-:Y:S01]  /*10330*/  FMUL.FTZ R7, R54, UR14 ;  /* 0x0000000e36077c20 */ /* 0x000fe20008410000 */
[----:B------:R-:W3:Y:S01]  /*10340*/  MUFU.TANH R99, R99 ;  /* 0x0000006300637308 */ /* 0x000ee20000002400 */
[C---:B------:R-:W-:Y:S03]  /*10350*/  HMMA.16816.F32 R72, R8.reuse, R28, R72 ;  /* 0x0000001c0848723c */ /* 0x040fe60000001848 */
[----:B------:R-:W-:Y:S01]  /*10360*/  FMUL.FTZ R92, R92, UR14 ;  /* 0x0000000e5c5c7c20 */ /* 0x000fe20008410000 */
[----:B------:R-:W-:Y:S01]  /*10370*/  FMUL.FTZ R93, R93, UR14 ;  /* 0x0000000e5d5d7c20 */ /* 0x000fe20008410000 */
[----:B------:R-:W-:Y:S01]  /*10380*/  FMUL.FTZ R94, R94, UR14 ;  /* 0x0000000e5e5e7c20 */ /* 0x000fe20008410000 */
[----:B------:R-:W-:Y:S01]  /*10390*/  FMUL.FTZ R95, R95, UR14 ;  /* 0x0000000e5f5f7c20 */ /* 0x000fe20008410000 */
[----:B------:R-:W1:Y:S01]  /*103a0*/  MUFU.TANH R103, R103 ;  /* 0x0000006700677308 */ /* 0x000e620000002400 */
[C---:B------:R-:W-:Y:S03]  /*103b0*/  HMMA.16816.F32 R68, R8.reuse, R30, R68 ;  /* 0x0000001e0844723c */ /* 0x040fe60000001844 */
[----:B------:R-:W-:Y:S01]  /*103c0*/  FMUL.FTZ R57, R50, UR14 ;  /* 0x0000000e32397c20 */ /* 0x000fe20008410000 */
[----:B------:R-:W-:Y:S01]  /*103d0*/  FMUL.FTZ R55, R51, UR14 ;  /* 0x0000000e33377c20 */ /* 0x000fe20008410000 */
[----:B------:R-:W-:Y:S01]  /*103e0*/  FMUL.FTZ R48, R48, UR14 ;  /* 0x0000000e30307c20 */ /* 0x000fe20008410000 */
[----:B------:R-:W-:Y:S01]  /*103f0*/  FMUL.FTZ R49, R49, UR14 ;  /* 0x0000000e31317c20 */ /* 0x000fe20008410000 */
[----:B------:R-:W1:Y:S01]  /*10400*/  MUFU.TANH R92, R92 ;  /* 0x0000005c005c7308 */ /* 0x000e620000002400 */
[----:B------:R-:W-:Y:S03]  /*10410*/  HMMA.16816.F32 R40, R8, R14, R40 ;  /* 0x0000000e0828723c */ /* 0x000fe60000001828 */
[----:B------:R-:W-:Y:S01]  /*10420*/  FMUL.FTZ R72, R72, UR14 ;  /* 0x0000000e48487c20 */ /* 0x000fe20008410000 */
[----:B------:R-:W-:Y:S01]  /*10430*/  FMUL.FTZ R73, R73, UR14 ;  /* 0x0000000e49497c20 */ /* 0x000fe20008410000 */
[----:B------:R-:W-:Y:S01]  /*10440*/  FMUL.FTZ R74, R74, UR14 ;  /* 0x0000000e4a4a7c20 */ /* 0x000fe20008410000 */
[----:B------:R-:W-:Y:S01]  /*10450*/  FMUL.FTZ R75, R75, UR14 ;  /* 0x0000000e4b4b7c20 */ /* 0x000fe20008410000 */
[----:B------:R-:W1:Y:S04]  /*10460*/  MUFU.TANH R93, R93 ;  /* 0x0000005d005d7308 */ /* 0x000e680000002400 */
        /* <DEDUP_REMOVED lines=9> */
[----:B------:R-:W1:Y:S08]  /*10500*/  MUFU.TANH R95, R95 ;  /* 0x0000005f005f7308 */ /* 0x000e700000002400 */
[----:B------:R4:W1:Y:S08]  /*10510*/  MUFU.TANH R161, R78 ;  /* 0x0000004e00a17308 */ /* 0x0008700000002400 */
        /* <DEDUP_REMOVED lines=19> */
[----:B------:R-:W1:Y:S08]  /*10650*/  MUFU.TANH R57, R57 ;  /* 0x0000003900397308 */ /* 0x000e700000002400 */
[----:B------:R-:W1:Y:S08]  /*10660*/  MUFU.TANH R55, R55 ;  /* 0x0000003700377308 */ /* 0x000e700000002400 */
[----:B------:R4:W1:Y:S08]  /*10670*/  MUFU.TANH R52, R40 ;  /* 0x0000002800347308 */ /* 0x0008700000002400 */
[----:B------:R4:W1:Y:S08]  /*10680*/  MUFU.TANH R50, R41 ;  /* 0x0000002900327308 */ /* 0x0008700000002400 */
[----:B------:R4:W1:Y:S08]  /*10690*/  MUFU.TANH R53, R42 ;  /* 0x0000002a00357308 */ /* 0x0008700000002400 */
[----:B------:R4:W1:Y:S01]  /*106a0*/  MUFU.TANH R51, R43 ;  /* 0x0000002b00337308 */ /* 0x0008620000002400 */
[----:B------:R-:W-:Y:S06]  /*106b0*/  BAR.SYNC.DEFER_BLOCKING 0x0 ;  /* 0x0000000000007b1d */ /* 0x000fec0000010000 */
[----:B--23--:R-:W-:Y:S05]  /*106c0*/  @!P0 BRA `(.L_x_894) ;  /* 0x0000000800648947 */ /* 0x00cfea0003800000 */
[----:B------:R-:W-:-:S04]  /*106d0*/  UISETP.NE.U32.AND UP0, UPT, UR12, URZ, UPT ;  /* 0x000000ff0c00728c */ /* 0x000fc8000bf05070 */
[----:B------:R-:W-:-:S09]  /*106e0*/  UISETP.NE.AND.EX UP0, UPT, UR13, URZ, UPT, UP0 ;  /* 0x000000ff0d00728c */ /* 0x000fd2000bf05300 */
[----:B------:R-:W-:Y:S05]  /*106f0*/  BRA.U UP0, `(.L_x_895) ;  /* 0x0000000100247547 */ /* 0x000fea000b800000 */
[----:B------:R-:W2:Y:S01]  /*10700*/  LDCU UR10, c[0x0][0x3b8] ;  /* 0x00007700ff0a77ac */ /* 0x000ea20008000800 */
[----:B------:R-:W-:Y:S02]  /*10710*/  UMOV UR8, URZ ;  /* 0x000000ff00087c82 */ /* 0x000fe40008000000 */
[----:B------:R-:W-:Y:S01]  /*10720*/  IADD3 R9, P1, PT, RZ, -UR8, RZ ;  /* 0x80000008ff097c10 */ /* 0x000fe2000ff3e0ff */
[----:B--2---:R-:W-:-:S06]  /*10730*/  USHF.L.U32 UR5, UR10, 0x7, URZ ;  /* 0x000000070a057899 */ /* 0x004fcc00080006ff */
[----:B------:R-:W-:-:S05]  /*10740*/  IMAD.X R0, RZ, RZ, ~UR5, P1 ;  /* 0x80000005ff007e24 */ /* 0x000fca00088e06ff */
[----:B------:R-:W-:-:S04]  /*10750*/  SHF.R.S64 R9, R9, 0x1f, R0 ;  /* 0x0000001f09097819 */ /* 0x000fc80000001000 */
[----:B------:R-:W-:-:S04]  /*10760*/  IADD3 R146, P1, PT, R9, R146, RZ ;  /* 0x0000009209927210 */ /* 0x000fc80007f3e0ff */
[----:B------:R-:W-:Y:S01]  /*10770*/  LEA.HI.X.SX32 R145, R0, R145, 0x1, P1 ;  /* 0x0000009100917211 */ /* 0x000fe200008f0eff */
[----:B------:R-:W-:Y:S08]  /*10780*/  BRA `(.L_x_896) ;  /* 0x0000000000f47947 */ /* 0x000ff00003800000 */
.L_x_895:
[----:B------:R-:W2:Y:S01]  /*10790*/  LDC R9, c[0x0][0x4f0] ;  /* 0x00013c00ff097b82 */ /* 0x000ea20000000800 */
[----:B------:R-:W-:Y:S01]  /*107a0*/  IADD3 R10, PT, PT, R60, -0x100, RZ ;  /* 0xffffff003c0a7810 */ /* 0x000fe20007ffe0ff */
[----:B------:R-:W3:Y:S01]  /*107b0*/  LDCU.64 UR10, c[0x0][0x3b8] ;  /* 0x00007700ff0a77ac */ /* 0x000ee20008000a00 */
[----:B------:R-:W-:Y:S02]  /*107c0*/  IABS R6, R62 ;  /* 0x0000003e00067213 */ /* 0x000fe40000000000 */
[----:B------:R-:W-:Y:S01]  /*107d0*/  IABS R4, R10 ;  /* 0x0000000a00047213 */ /* 0x000fe20000000000 */
[----:B------:R-:W5:Y:S01]  /*107e0*/  LDCU.64 UR8, c[0x0][0x3a0] ;  /* 0x00007400ff0877ac */ /* 0x000f620008000a00 */
[-C--:B--2---:R-:W-:Y:S02]  /*107f0*/  IABS R0, R9.reuse ;  /* 0x0000000900007213 */ /* 0x084fe40000000000 */
[-C--:B------:R-:W-:Y:S02]  /*10800*/  LOP3.LUT R62, R62, R9.reuse, RZ, 0x3c, !PT ;  /* 0x000000093e3e7212 */ /* 0x080fe400078e3cff */
[----:B------:R-:W2:Y:S01]  /*10810*/  I2F.RP R8, R0 ;  /* 0x0000000000087306 */ /* 0x000ea20000209400 */
[----:B------:R-:W-:-:S02]  /*10820*/  LOP3.LUT R10, R10, R9, RZ, 0x3c, !PT ;  /* 0x000000090a0a7212 */ /* 0x000fc400078e3cff */
[----:B------:R-:W-:-:S05]  /*10830*/  ISETP.GE.AND P3, PT, R62, RZ, PT ;  /* 0x000000ff3e00720c */ /* 0x000fca0003f66270 */
        /* <DEDUP_REMOVED lines=22> */
[----:B------:R-:W-:-:S02]  /*109a0*/  ISETP.NE.AND P2, PT, R9, RZ, PT ;  /* 0x000000ff0900720c */ /* 0x000fc40003f45270 */
[----:B------:R-:W-:-:S05]  /*109b0*/  LOP3.LUT R11, RZ, R9, RZ, 0x33, !PT ;  /* 0x00000009ff0b7212 */ /* 0x000fca00078e33ff */
[----:B------:R-:W-:-:S04]  /*109c0*/  @P4 IADD3 R8, PT, PT, R8, 0x1, RZ ;  /* 0x0000000108084810 */ /* 0x000fc80007ffe0ff */
[----:B------:R-:W-:Y:S01]  /*109d0*/  @P5 VIADD R14, R14, 0x1 ;  /* 0x000000010e0e5836 */ /* 0x000fe20000000000 */
[----:B------:R-:W-:-:S03]  /*109e0*/  @!P1 IADD3 R8, PT, PT, -R8, RZ, RZ ;  /* 0x000000ff08089210 */ /* 0x000fc60007ffe1ff */
[----:B------:R-:W-:Y:S01]  /*109f0*/  @!P3 IMAD.MOV R14, RZ, RZ, -R14 ;  /* 0x000000ffff0eb224 */ /* 0x000fe200078e0a0e */
[----:B------:R-:W-:-:S04]  /*10a00*/  SEL R4, R11, R8, !P2 ;  /* 0x000000080b047207 */ /* 0x000fc80005000000 */
[----:B------:R-:W-:Y:S01]  /*10a10*/  SEL R11, R11, R14, !P2 ;  /* 0x0000000e0b0b7207 */ /* 0x000fe20005000000 */
[----:B------:R-:W-:-:S04]  /*10a20*/  IMAD.WIDE R20, R4, 0x4, R156 ;  /* 0x0000000404147825 */ /* 0x000fc800078e029c */
[C---:B------:R-:W-:Y:S01]  /*10a30*/  IMAD.WIDE R14, R11.reuse, 0x4, R156 ;  /* 0x000000040b0e7825 */ /* 0x040fe200078e029c */
[----:B------:R-:W2:Y:S04]  /*10a40*/  LDG.E R13, desc[UR6][R20.64] ;  /* 0x00000006140d7981 */ /* 0x000ea8000c1e1900 */
[----:B------:R-:W2:Y:S01]  /*10a50*/  LDG.E R0, desc[UR6][R14.64] ;  /* 0x000000060e007981 */ /* 0x000ea2000c1e1900 */
[----:B------:R-:W-:-:S05]  /*10a60*/  IADD3 R4, PT, PT, R11, -R4, RZ ;  /* 0x800000040b047210 */ /* 0x000fca0007ffe0ff */
[----:B------:R-:W-:-:S05]  /*10a70*/  IMAD R9, R4, R9, -0x80 ;  /* 0xffffff8004097424 */ /* 0x000fca00078e0209 */
[----:B------:R-:W-:-:S05]  /*10a80*/  SHF.R.S32.HI R4, RZ, 0x1f, R9 ;  /* 0x0000001fff047819 */ /* 0x000fca0000011409 */
[----:B---3--:R-:W-:-:S04]  /*10a90*/  IMAD R4, R4, UR10, RZ ;  /* 0x0000000a04047c24 */ /* 0x008fc8000f8e02ff */
[C---:B------:R-:W-:Y:S02]  /*10aa0*/  IMAD R4, R9.reuse, UR11, R4 ;  /* 0x0000000b09047c24 */ /* 0x040fe4000f8e0204 */
[----:B------:R-:W-:-:S04]  /*10ab0*/  IMAD.WIDE.U32 R8, R9, UR10, RZ ;  /* 0x0000000a09087c25 */ /* 0x000fc8000f8e00ff */
[----:B------:R-:W-:Y:S01]  /*10ac0*/  IMAD.MOV.U32 R10, RZ, RZ, R8 ;  /* 0x000000ffff0a7224 */ /* 0x000fe200078e0008 */
[----:B------:R-:W-:Y:S01]  /*10ad0*/  IADD3 R11, PT, PT, R9, R4, RZ ;  /* 0x00000004090b7210 */ /* 0x000fe20007ffe0ff */
[----:B--2---:R-:W-:-:S04]  /*10ae0*/  IMAD.IADD R0, R13, 0x1, -R0 ;  /* 0x000000010d007824 */ /* 0x004fc800078e0a00 */
[----:B-----5:R-:W-:Y:S01]  /*10af0*/  IMAD.WIDE.U32 R10, R0, UR8, R10 ;  /* 0x00000008000a7c25 */ /* 0x020fe2000f8e000a */
[----:B------:R-:W-:Y:S02]  /*10b00*/  SHF.R.S32.HI R6, RZ, 0x1f, R0 ;  /* 0x0000001fff067819 */ /* 0x000fe40000011400 */
[----:B------:R-:W-:-:S03]  /*10b10*/  LEA R146, P1, R10, R146, 0x1 ;  /* 0x000000920a927211 */ /* 0x000fc600078208ff */
[----:B------:R-:W-:-:S04]  /*10b20*/  IMAD R9, R6, UR8, RZ ;  /* 0x0000000806097c24 */ /* 0x000fc8000f8e02ff */
[----:B------:R-:W-:-:S05]  /*10b30*/  IMAD R9, R0, UR9, R9 ;  /* 0x0000000900097c24 */ /* 0x000fca000f8e0209 */
[----:B------:R-:W-:-:S04]  /*10b40*/  IADD3 R9, PT, PT, R11, R9, RZ ;  /* 0x000000090b097210 */ /* 0x000fc80007ffe0ff */
[----:B------:R-:W-:-:S07]  /*10b50*/  LEA.HI.X R145, R10, R145, R9, 0x1, P1 ;  /* 0x000000910a917211 */ /* 0x000fce00008f0c09 */
.L_x_896:
[----:B------:R-:W2:Y:S01]  /*10b60*/  LDCU UR8, c[0x0][0x440] ;  /* 0x00008800ff0877ac */ /* 0x000ea20008000800 */
[C---:B------:R-:W-:Y:S01]  /*10b70*/  LEA R8, P1, R63.reuse, R146, 0x1 ;  /* 0x000000923f087211 */ /* 0x040fe200078208ff */
[----:B------:R-:W3:Y:S03]  /*10b80*/  LDCU UR5, c[0x0][0x3bc] ;  /* 0x00007780ff0577ac */ /* 0x000ee60008000800 */
[----:B------:R-:W-:Y:S01]  /*10b90*/  LEA.HI.X R9, R63, R145, R64, 0x1, P1 ;  /* 0x000000913f097211 */ /* 0x000fe200008f0c40 */
[----:B------:R-:W-:-:S06]  /*10ba0*/  USHF.L.U32 UR9, UR10, 0x6, URZ ;  /* 0x000000060a097899 */ /* 0x000fcc00080006ff */
[----:B------:R-:W-:Y:S02]  /*10bb0*/  IADD3 R20, P1, PT, R8, UR9, RZ ;  /* 0x0000000908147c10 */ /* 0x000fe4000ff3e0ff */
[----:B--2---:R-:W-:Y:S02]  /*10bc0*/  ISETP.GE.AND P4, PT, R118, UR8, PT ;  /* 0x0000000876007c0c */ /* 0x004fe4000bf86270 */
[----:B------:R-:W-:Y:S02]  /*10bd0*/  ISETP.GE.AND P3, PT, R117, UR8, PT ;  /* 0x0000000875007c0c */ /* 0x000fe4000bf66270 */
[----:B------:R-:W-:Y:S01]  /*10be0*/  ISETP.GE.AND P2, PT, R116, UR8, PT ;  /* 0x0000000874007c0c */ /* 0x000fe2000bf46270 */
[----:B---3--:R-:W-:-:S06]  /*10bf0*/  USHF.L.U64.HI UR5, UR10, 0x6, UR5 ;  /* 0x000000060a057899 */ /* 0x008fcc0008010205 */
        /* <DEDUP_REMOVED lines=10> */
[----:B--2---:R-:W-:Y:S02]  /*10ca0*/  @!P3 IMAD.MOV.U32 R10, RZ, RZ, R146 ;  /* 0x000000ffff0ab224 */ /* 0x004fe400078e0092 */
[----:B------:R-:W-:-:S05]  /*10cb0*/  @!P3 IMAD.MOV.U32 R11, RZ, RZ, R145 ;  /* 0x000000ffff0bb224 */ /* 0x000fca00078e0091 */
        /* <DEDUP_REMOVED lines=58> */
.L_x_894:
[----:B------:R-:W-:Y:S01]  /*11060*/  IMAD.SHL.U32 R0, R120, 0x2, RZ ;  /* 0x0000000278007824 */ /* 0x000fe200078e00ff */
[----:B------:R-:W2:Y:S04]  /*11070*/  LDCU UR10, c[0x0][0x45c] ;  /* 0x00008b80ff0a77ac */ /* 0x000ea80008000800 */
[----:B------:R-:W-:-:S05]  /*11080*/  LOP3.LUT R0, R0, 0x6, RZ, 0xc0, !PT ;  /* 0x0000000600007812 */ /* 0x000fca00078ec0ff */
[----:B------:R-:W-:-:S04]  /*11090*/  IMAD R0, R61, 0x80, R0 ;  /* 0x000000803d007824 */ /* 0x000fc800078e0200 */
[C---:B------:R-:W-:Y:S02]  /*110a0*/  VIADD R6, R0.reuse, 0xffffff80 ;  /* 0xffffff8000067836 */ /* 0x040fe40000000000 */
[C---:B------:R-:W-:Y:S02]  /*110b0*/  VIADD R4, R0.reuse, 0xffffff81 ;  /* 0xffffff8100047836 */ /* 0x040fe40000000000 */
[----:B---3--:R-:W-:Y:S01]  /*110c0*/  VIADD R14, R0, 0xffffffa0 ;  /* 0xffffffa0000e7836 */ /* 0x008fe20000000000 */
[----:B------:R-:W-:Y:S01]  /*110d0*/  ISETP.GE.AND P2, PT, R6, R3, PT ;  /* 0x000000030600720c */ /* 0x000fe20003f46270 */
[----:B------:R-:W-:Y:S01]  /*110e0*/  VIADD R20, R0, 0xffffffa1 ;  /* 0xffffffa100147836 */ /* 0x000fe20000000000 */
[----:B------:R-:W-:Y:S01]  /*110f0*/  ISETP.GE.AND P1, PT, R6, R121, PT ;  /* 0x000000790600720c */ /* 0x000fe20003f26270 */
[----:B------:R-:W-:Y:S01]  /*11100*/  VIADD R6, R0, 0xffffff88 ;  /* 0xffffff8800067836 */ /* 0x000fe20000000000 */
[----:B------:R-:W-:Y:S01]  /*11110*/  ISETP.GE.AND P4, PT, R4, R3, PT ;  /* 0x000000030400720c */ /* 0x000fe20003f86270 */
[----:B------:R-:W-:Y:S01]  /*11120*/  VIADD R24, R0, 0xffffffb1 ;  /* 0xffffffb100187836 */ /* 0x000fe20000000000 */
[----:B------:R-:W-:Y:S01]  /*11130*/  ISETP.GE.AND P5, PT, R4, R121, PT ;  /* 0x000000790400720c */ /* 0x000fe20003fa6270 */
[----:B------:R-:W-:Y:S01]  /*11140*/  VIADD R4, R0, 0xffffff89 ;  /* 0xffffff8900047836 */ /* 0x000fe20000000000 */
[----:B------:R-:W-:Y:S01]  /*11150*/  FSEL R44, R44, -INF , !P2 ;  /* 0xff8000002c2c7808 */ /* 0x000fe20005000000 */
[----:B------:R-:W-:Y:S01]  /*11160*/  VIADD R30, R0, 0xffffffe9 ;  /* 0xffffffe9001e7836 */ /* 0x000fe20000000000 */
[----:B------:R-:W-:-:S02]  /*11170*/  ISETP.GE.AND P3, PT, R6, R3, PT ;  /* 0x000000030600720c */ /* 0x000fc40003f66270 */
[----:B------:R-:W-:Y:S01]  /*11180*/  ISETP.GE.AND P2, PT, R6, R121, PT ;  /* 0x000000790600720c */ /* 0x000fe20003f46270 */
        /* <DEDUP_REMOVED lines=9> */
[----:B------:R-:W-:Y:S01]  /*11220*/  ISETP.GE.AND P3, PT, R6, R121, PT ;  /* 0x000000790600720c */ /* 0x000fe20003f66270 */
[----:B------:R-:W-:Y:S01]  /*11230*/  VIADD R6, R0, 0xffffff98 ;  /* 0xffffff9800067836 */ /* 0x000fe20000000000 */
[----:B------:R-:W-:Y:S02]  /*11240*/  FSEL R105, R105, -INF , !P2 ;  /* 0xff80000069697808 */ /* 0x000fe40005000000 */
[----:B------:R-:W-:Y:S02]  /*11250*/  FSEL R104, R104, -INF , !P1 ;  /* 0xff80000068687808 */ /* 0x000fe40004800000 */
[----:B------:R-:W-:-:S02]  /*11260*/  ISETP.GE.AND P2, PT, R4, R3, PT ;  /* 0x000000030400720c */ /* 0x000fc40003f46270 */
[----:B------:R-:W-:Y:S01]  /*11270*/  ISETP.GE.AND P1, PT, R4, R121, PT ;  /* 0x000000790400720c */ /* 0x000fe20003f26270 */
[----:B------:R-:W-:Y:S01]  /*11280*/  VIADD R4, R0, 0xffffff99 ;  /* 0xffffff9900047836 */ /* 0x000fe20000000000 */
[----:B------:R-:W-:Y:S02]  /*11290*/  FSEL R15, R106, -INF , !P4 ;  /* 0xff8000006a0f7808 */ /* 0x000fe40006000000 */
[C---:B------:R-:W-:Y:S02]  /*112a0*/  ISETP.GE.AND P4, PT, R6.reuse, R3, PT ;  /* 0x000000030600720c */ /* 0x040fe40003f86270 */
[----:B------:R-:W-:Y:S02]  /*112b0*/  FSEL R8, R107, -INF , !P5 ;  /* 0xff8000006b087808 */ /* 0x000fe40006800000 */
[----:B------:R-:W-:Y:S02]  /*112c0*/  ISETP.GE.AND P5, PT, R6, R121, PT ;  /* 0x000000790600720c */ /* 0x000fe40003fa6270 */
[----:B------:R-:W-:-:S02]  /*112d0*/  FSEL R13, R124, -INF , !P3 ;  /* 0xff8000007c0d7808 */ /* 0x000fc40005800000 */
[----:B------:R-:W-:Y:S02]  /*112e0*/  FSEL R6, R122, -INF , !P2 ;  /* 0xff8000007a067808 */ /* 0x000fe40005000000 */
[C---:B------:R-:W-:Y:S02]  /*112f0*/  ISETP.GE.AND P3, PT, R4.reuse, R3, PT ;  /* 0x000000030400720c */ /* 0x040fe40003f66270 */
[----:B------:R-:W-:Y:S02]  /*11300*/  ISETP.GE.AND P2, PT, R4, R121, PT ;  /* 0x000000790400720c */ /* 0x000fe40003f46270 */
[----:B------:R-:W-:Y:S02]  /*11310*/  FSEL R125, R125, -INF , !P1 ;  /* 0xff8000007d7d7808 */ /* 0x000fe40004800000 */
[----:B------:R-:W-:Y:S02]  /*11320*/  FSEL R4, R100, -INF , !P4 ;  /* 0xff80000064047808 */ /* 0x000fe40006000000 */
[----:B------:R-:W-:-:S02]  /*11330*/  ISETP.GE.AND P1, PT, R14, R3, PT ;  /* 0x000000030e00720c */ /* 0x000fc40003f26270 */
[----:B------:R-:W-:Y:S01]  /*11340*/  ISETP.GE.AND P4, PT, R14, R121, PT ;  /* 0x000000790e00720c */ /* 0x000fe20003f86270 */
[----:B------:R-:W-:Y:S01]  /*11350*/  VIADD R14, R0, 0xffffffa8 ;  /* 0xffffffa8000e7836 */ /* 0x000fe20000000000 */
[----:B-1----:R-:W-:Y:S02]  /*11360*/  FSEL R11, R97, -INF , !P5 ;  /* 0xff800000610b7808 */ /* 0x002fe40006800000 */
        /* <DEDUP_REMOVED lines=10> */
[----:B------:R-:W-:Y:S02]  /*11410*/  ISETP.GE.AND P4, PT, R20, R3, PT ;  /* 0x000000031400720c */ /* 0x000fe40003f86270 */
[----:B------:R-:W-:-:S02]  /*11420*/  FSEL R26, R98, -INF , !P5 ;  /* 0xff800000621a7808 */ /* 0x000fc40006800000 */
[----:B------:R-:W-:Y:S02]  /*11430*/  FSEL R27, R103, -INF , !P3 ;  /* 0xff800000671b7808 */ /* 0x000fe40005800000 */
[----:B------:R-:W-:Y:S02]  /*11440*/  FSEL R28, R92, -INF , !P2 ;  /* 0xff8000005c1c7808 */ /* 0x000fe40005000000 */
[----:B------:R-:W-:Y:S02]  /*11450*/  ISETP.GE.AND P5, PT, R20, R121, PT ;  /* 0x000000791400720c */ /* 0x000fe40003fa6270 */
        /* <DEDUP_REMOVED lines=28> */
[----:B------:R-:W-:Y:S02]  /*11620*/  FMNMX3.FTZ R31, R44, R46, R10, !PT ;  /* 0x0000002e2c1f7276 */ /* 0x000fe4000781000a */
        /* <DEDUP_REMOVED lines=10> */
[----:B------:R-:W-:Y:S02]  /*116d0*/  FMNMX3.FTZ R31, R31, R104, R8, !PT ;  /* 0x000000681f1f7276 */ /* 0x000fe40007810008 */
[----:B------:R-:W-:Y:S02]  /*116e0*/  FSEL R159, R159, -INF , !P2 ;  /* 0xff8000009f9f7808 */ /* 0x000fe40005000000 */
[----:B------:R-:W-:-:S02]  /*116f0*/  FSEL R158, R158, -INF , !P1 ;  /* 0xff8000009e9e7808 */ /* 0x000fc40004800000 */
[C---:B------:R-:W-:Y:S02]  /*11700*/  ISETP.GE.AND P2, PT, R14.reuse, R3, PT ;  /* 0x000000030e00720c */ /* 0x040fe40003f46270 */
[----:B------:R-:W-:Y:S01]  /*11710*/  ISETP.GE.AND P1, PT, R14, R121, PT ;  /* 0x000000790e00720c */ /* 0x000fe20003f26270 */
[----:B------:R-:W-:Y:S01]  /*11720*/  VIADD R14, R0, 0xffffffd8 ;  /* 0xffffffd8000e7836 */ /* 0x000fe20000000000 */
[----:B------:R-:W-:Y:S02]  /*11730*/  FMNMX3.FTZ R31, R31, R6, R4, !PT ;  /* 0x000000061f1f7276 */ /* 0x000fe40007810004 */
[----:B------:R-:W-:Y:S02]  /*11740*/  FSEL R161, R161, -INF , !P4 ;  /* 0xff800000a1a17808 */ /* 0x000fe40006000000 */
[----:B------:R-:W-:Y:S02]  /*11750*/  FSEL R160, R160, -INF , !P5 ;  /* 0xff800000a0a07808 */ /* 0x000fe40006800000 */
[----:B------:R-:W-:-:S02]  /*11760*/  ISETP.GE.AND P4, PT, R24, R3, PT ;  /* 0x000000031800720c */ /* 0x000fc40003f86270 */
[----:B------:R-:W-:Y:S01]  /*11770*/  ISETP.GE.AND P5, PT, R24, R121, PT ;  /* 0x000000791800720c */ /* 0x000fe20003fa6270 */
[----:B------:R-:W-:Y:S01]  /*11780*/  VIADD R24, R0, 0xffffffd9 ;  /* 0xffffffd900187836 */ /* 0x000fe20000000000 */
[----:B------:R-:W-:Y:S02]  /*11790*/  FMNMX3.FTZ R32, R29, R19, R105, !PT ;  /* 0x000000131d207276 */ /* 0x000fe40007810069 */
[----:B------:R-:W-:Y:S02]  /*117a0*/  FMNMX3.FTZ R31, R31, R96, R22, !PT ;  /* 0x000000601f1f7276 */ /* 0x000fe40007810016 */
[----:B------:R-:W-:Y:S02]  /*117b0*/  FSEL R147, R147, -INF , !P3 ;  /* 0xff80000093937808 */ /* 0x000fe40005800000 */
[----:B------:R-:W-:Y:S02]  /*117c0*/  FSEL R142, R142, -INF , !P2 ;  /* 0xff8000008e8e7808 */ /* 0x000fe40005000000 */
[----:B------:R-:W-:-:S02]  /*117d0*/  ISETP.GE.AND P3, PT, R14, R3, PT ;  /* 0x000000030e00720c */ /* 0x000fc40003f66270 */
[----:B------:R-:W-:Y:S01]  /*117e0*/  ISETP.GE.AND P2, PT, R14, R121, PT ;  /* 0x000000790e00720c */ /* 0x000fe20003f46270 */
[----:B------:R-:W-:Y:S01]  /*117f0*/  VIADD R14, R0, 0xffffffe0 ;  /* 0xffffffe0000e7836 */ /* 0x000fe20000000000 */
[----:B------:R-:W-:Y:S02]  /*11800*/  FSEL R139, R139, -INF , !P1 ;  /* 0xff8000008b8b7808 */ /* 0x000fe40004800000 */
[----:B------:R-:W-:Y:S02]  /*11810*/  FSEL R140, R140, -INF , !P4 ;  /* 0xff8000008c8c7808 */ /* 0x000fe40006000000 */
[----:B------:R-:W-:Y:S02]  /*11820*/  FMNMX3.FTZ R32, R32, R15, R13, !PT ;  /* 0x0000000f20207276 */ /* 0x000fe4000781000d */
[C---:B------:R-:W-:Y:S02]  /*11830*/  ISETP.GE.AND P1, PT, R24.reuse, R3, PT ;  /* 0x000000031800720c */ /* 0x040fe40003f26270 */
[----:B------:R-:W-:Y:S01]  /*11840*/  ISETP.GE.AND P4, PT, R24, R121, PT ;  /* 0x000000791800720c */ /* 0x000fe20003f86270 */
[----:B------:R-:W-:Y:S01]  /*11850*/  VIADD R24, R0, 0xffffffe1 ;  /* 0xffffffe100187836 */ /* 0x000fe20000000000 */
[----:B------:R-:W-:-:S02]  /*11860*/  FMNMX3.FTZ R31, R31, R26, R28, !PT ;  /* 0x0000001a1f1f7276 */ /* 0x000fc4000781001c */
        /* <DEDUP_REMOVED lines=8> */
[----:B------:R-:W-:Y:S02]  /*118f0*/  ISETP.GE.AND P2, PT, R24, R3, PT ;  /* 0x000000031800720c */ /* 0x000fe40003f46270 */
[----:B------:R-:W-:Y:S02]  /*11900*/  FMNMX3.FTZ R32, R32, R9, R25, !PT ;  /* 0x0000000920207276 */ /* 0x000fe40007810019 */
[----:B------:R-:W-:Y:S02]  /*11910*/  FMNMX3.FTZ R31, R31, R126, R130, !PT ;  /* 0x0000007e1f1f7276 */ /* 0x000fe40007810082 */
[----:B------:R-:W-:Y:S02]  /*11920*/  FSEL R133, R133, -INF , !P4 ;  /* 0xff80000085857808 */ /* 0x000fe40006000000 */
[----:B------:R-:W-:-:S02]  /*11930*/  ISETP.GE.AND P4, PT, R14, R3, PT ;  /* 0x000000030e00720c */ /* 0x000fc40003f86270 */
[----:B------:R-:W-:Y:S02]  /*11940*/  FSEL R66, R16, -INF , !P2 ;  /* 0xff80000010427808 */ /* 0x000fe40005000000 */
[----:B------:R-:W-:Y:S02]  /*11950*/  FMNMX3.FTZ R16, R32, R27, R21, !PT ;  /* 0x0000001b20107276 */ /* 0x000fe40007810015 */
[----:B------:R-:W-:Y:S02]  /*11960*/  FMNMX3.FTZ R31, R31, R128, R162, !PT ;  /* 0x000000801f1f7276 */ /* 0x000fe400078100a2 */
[----:B------:R-:W-:Y:S02]  /*11970*/  FSEL R64, R12, -INF , !P4 ;  /* 0xff8000000c407808 */ /* 0x000fe40006000000 */
[----:B------:R-:W-:Y:S02]  /*11980*/  FSEL R67, R17, -INF , !P3 ;  /* 0xff80000011437808 */ /* 0x000fe40005800000 */
[----:B------:R-:W-:-:S02]  /*11990*/  FMNMX3.FTZ R12, R16, R23, R165, !PT ;  /* 0x00000017100c7276 */ /* 0x000fc400078100a5 */
[----:B------:R-:W-:Y:S02]  /*119a0*/  FMNMX3.FTZ R17, R31, R134, R158, !PT ;  /* 0x000000861f117276 */ /* 0x000fe4000781009e */
[----:B------:R-:W-:Y:S02]  /*119b0*/  FSEL R136, R136, -INF , !P1 ;  /* 0xff80000088887808 */ /* 0x000fe40004800000 */
[----:B------:R-:W-:Y:S01]  /*119c0*/  ISETP.GE.AND P1, PT, R24, R121, PT ;  /* 0x000000791800720c */ /* 0x000fe20003f26270 */
[----:B------:R-:W-:Y:S01]  /*119d0*/  VIADD R24, R0, 0xfffffff0 ;  /* 0xfffffff000187836 */ /* 0x000fe20000000000 */
[----:B------:R-:W-:Y:S02]  /*119e0*/  FMNMX3.FTZ R12, R12, R131, R143, !PT ;  /* 0x000000830c0c7276 */ /* 0x000fe4000781008f */
[----:B------:R-:W-:Y:S02]  /*119f0*/  FMNMX3.FTZ R17, R17, R160, R142, !PT ;  /* 0x000000a011117276 */ /* 0x000fe4000781008e */
[----:B------:R-:W-:Y:S01]  /*11a00*/  FSEL R124, R2, -INF , !P5 ;  /* 0xff800000027c7808 */ /* 0x000fe20006800000 */
[----:B------:R-:W-:Y:S01]  /*11a10*/  VIADD R2, R0, 0xfffffff8 ;  /* 0xfffffff800027836 */ /* 0x000fe20000000000 */
[----:B------:R-:W-:Y:S01]  /*11a20*/  ISETP.GE.AND P5, PT, R14, R121, PT ;  /* 0x000000790e00720c */ /* 0x000fe20003fa6270 */
[----:B------:R-:W-:Y:S01]  /*11a30*/  VIADD R14, R0, 0xfffffff1 ;  /* 0xfffffff1000e7836 */ /* 0x000fe20000000000 */
[----:B------:R-:W-:Y:S01]  /*11a40*/  FMNMX3.FTZ R12, R12, R141, R163, !PT ;  /* 0x0000008d0c0c7276 */ /* 0x000fe200078100a3 */
[----:B------:R-:W-:Y:S01]  /*11a50*/  VIADD R0, R0, 0xfffffff9 ;  /* 0xfffffff900007836 */ /* 0x000fe20000000000 */
[----:B------:R-:W-:-:S02]  /*11a60*/  ISETP.GE.AND P2, PT, R24, R3, PT ;  /* 0x000000031800720c */ /* 0x000fc40003f46270 */
[----:B------:R-:W-:Y:S02]  /*11a70*/  FMNMX3.FTZ R17, R17, R140, R138, !PT ;  /* 0x0000008c11117276 */ /* 0x000fe4000781008a */
[----:B------:R-:W-:Y:S02]  /*11a80*/  ISETP.GE.AND P3, PT, R30, R3, PT ;  /* 0x000000031e00720c */ /* 0x000fe40003f66270 */
[----:B------:R-:W-:Y:S02]  /*11a90*/  FMNMX3.FTZ R12, R12, R159, R161, !PT ;  /* 0x0000009f0c0c7276 */ /* 0x000fe400078100a1 */
[----:B------:R-:W-:Y:S02]  /*11aa0*/  FMNMX3.FTZ R17, R17, R136, R124, !PT ;  /* 0x0000008811117276 */ /* 0x000fe4000781007c */
[----:B------:R-:W-:Y:S02]  /*11ab0*/  FSEL R58, R58, -INF , !P2 ;  /* 0xff8000003a3a7808 */ /* 0x000fe40005000000 */
[----:B------:R-:W-:-:S02]  /*11ac0*/  ISETP.GE.AND P2, PT, R0, R3, PT ;  /* 0x000000030000720c */ /* 0x000fc40003f46270 */
[----:B------:R-:W-:Y:S02]  /*11ad0*/  FSEL R62, R18, -INF , !P3 ;  /* 0xff800000123e7808 */ /* 0x000fe40005800000 */
[----:B------:R-:W-:Y:S02]  /*11ae0*/  FMNMX3.FTZ R12, R12, R147, R139, !PT ;  /* 0x000000930c0c7276 */ /* 0x000fe4000781008b */
[-C--:B------:R-:W-:Y:S02]  /*11af0*/  ISETP.GE.AND P4, PT, R14, R3.reuse, PT ;  /* 0x000000030e00720c */ /* 0x080fe40003f86270 */
[----:B------:R-:W-:Y:S02]  /*11b00*/  ISETP.GE.AND P3, PT, R2, R3, PT ;  /* 0x000000030200720c */ /* 0x000fe40003f66270 */
[----:B------:R-:W-:Y:S02]  /*11b10*/  FMNMX3.FTZ R17, R17, R66, R64, !PT ;  /* 0x0000004211117276 */ /* 0x000fe40007810040 */
[----:B------:R-:W-:-:S02]  /*11b20*/  FSEL R50, R50, -INF , !P2 ;  /* 0xff80000032327808 */ /* 0x000fc40005000000 */
[----:B------:R-:W-:Y:S02]  /*11b30*/  ISETP.GE.AND P2, PT, R14, R121, PT ;  /* 0x000000790e00720c */ /* 0x000fe40003f46270 */
[----:B------:R-:W-:Y:S02]  /*11b40*/  FMNMX3.FTZ R14, R12, R137, R135, !PT ;  /* 0x000000890c0e7276 */ /* 0x000fe40007810087 */
[----:B------:R-:W-:Y:S02]  /*11b50*/  FSEL R54, R54, -INF , !P4 ;  /* 0xff80000036367808 */ /* 0x000fe40006000000 */
[----:B------:R-:W-:Y:S02]  /*11b60*/  FSEL R52, R52, -INF , !P3 ;  /* 0xff80000034347808 */ /* 0x000fe40005800000 */
[----:B------:R-:W-:Y:S02]  /*11b70*/  FMNMX3.FTZ R17, R17, R62, R58, !PT ;  /* 0x0000003e11117276 */ /* 0x000fe4000781003a */
[----:B------:R-:W-:-:S02]  /*11b80*/  FSEL R65, R5, -INF , !P1 ;  /* 0xff80000005417808 */ /* 0x000fc40004800000 */
[-C--:B------:R-:W-:Y:S02]  /*11b90*/  ISETP.GE.AND P1, PT, R2, R121.reuse, PT ;  /* 0x000000790200720c */ /* 0x080fe40003f26270 */
[-C--:B------:R-:W-:Y:S02]  /*11ba0*/  ISETP.GE.AND P4, PT, R30, R121.reuse, PT ;  /* 0x000000791e00720c */ /* 0x080fe40003f86270 */
[----:B------:R-:W-:Y:S02]  /*11bb0*/  ISETP.GE.AND P3, PT, R24, R121, PT ;  /* 0x000000791800720c */ /* 0x000fe40003f66270 */
[----:B------:R-:W-:Y:S02]  /*11bc0*/  FSEL R63, R7, -INF , !P5 ;  /* 0xff800000073f7808 */ /* 0x000fe40006800000 */
[----:B------:R-:W-:Y:S02]  /*11bd0*/  FMNMX3.FTZ R2, R14, R133, R67, !PT ;  /* 0x000000850e027276 */ /* 0x000fe40007810043 */
[----:B------:R-:W-:-:S02]  /*11be0*/  FMNMX3.FTZ R17, R17, R54, R52, !PT ;  /* 0x0000003611117276 */ /* 0x000fc40007810034 */
[----:B------:R-:W-:Y:S02]  /*11bf0*/  FSEL R59, R59, -INF , !P4 ;  /* 0xff8000003b3b7808 */ /* 0x000fe40006000000 */
[----:B------:R-:W-:Y:S02]  /*11c00*/  FSEL R57, R57, -INF , !P3 ;  /* 0xff80000039397808 */ /* 0x000fe40005800000 */
[----:B------:R-:W-:Y:S02]  /*11c10*/  FMNMX3.FTZ R2, R2, R65, R63, !PT ;  /* 0x0000004102027276 */ /* 0x000fe4000781003f */
[----:B------:R-:W-:Y:S02]  /*11c20*/  FMNMX.FTZ R12, R50, R17, !PT ;  /* 0x00000011320c7209 */ /* 0x000fe40007810000 */
[----:B------:R-:W-:Y:S02]  /*11c30*/  ISETP.GE.AND P3, PT, R0, R121, PT ;  /* 0x000000790000720c */ /* 0x000fe40003f66270 */
[----:B------:R-:W-:Y:S01]  /*11c40*/  FSEL R55, R55, -INF , !P2 ;  /* 0xff80000037377808 */ /* 0x000fe20005000000 */
[----:B------:R-:W1:Y:S01]  /*11c50*/  SHFL.BFLY PT, R5, R12, 0x2, 0x1f ;  /* 0x0c401f000c057f89 */ /* 0x000e6200000e0000 */
[----:B------:R-:W-:-:S02]  /*11c60*/  FSEL R53, R53, -INF , !P1 ;  /* 0xff80000035357808 */ /* 0x000fc40004800000 */
[----:B------:R-:W-:Y:S02]  /*11c70*/  FMNMX3.FTZ R2, R2, R59, R57, !PT ;  /* 0x0000003b02027276 */ /* 0x000fe40007810039 */
[----:B------:R-:W-:Y:S02]  /*11c80*/  FSEL R51, R51, -INF , !P3 ;  /* 0xff80000033337808 */ /* 0x000fe40005800000 */
[----:B------:R-:W-:Y:S02]  /*11c90*/  FMNMX3.FTZ R2, R2, R55, R53, !PT ;  /* 0x0000003702027276 */ /* 0x000fe40007810035 */
[----:B------:R-:W-:Y:S02]  /*11ca0*/  LEA R122, R45, UR4, 0x1 ;  /* 0x000000042d7a7c11 */ /* 0x000fe4000f8e08ff */
[----:B------:R-:W-:-:S03]  /*11cb0*/  FMNMX.FTZ R17, R51, R2, !PT ;  /* 0x0000000233117209 */ /* 0x000fc60007810000 */
[----:B------:R-:W-:Y:S01]  /*11cc0*/  LDSM.16.MT88.4 R108, [R122+0x9000] ;  /* 0x009000007a6c783b */ /* 0x000fe20000004200 */
[----:B------:R-:W-:-:S03]  /*11cd0*/  IMAD R24, R129, 0x2, R122 ;  /* 0x0000000281187824 */ /* 0x000fc600078e027a */
[----:B------:R-:W3:Y:S04]  /*11ce0*/  SHFL.BFLY PT, R0, R17, 0x2, 0x1f ;  /* 0x0c401f0011007f89 */ /* 0x000ee800000e0000 */
[----:B------:R-:W-:Y:S01]  /*11cf0*/  LDSM.16.MT88.4 R100, [R24+0x9000] ;  /* 0x009000001864783b */ /* 0x000fe20000004200 */
[----:B-1----:R-:W-:-:S03]  /*11d00*/  FMNMX.FTZ R7, R12, R5, !PT ;  /* 0x000000050c077209 */ /* 0x002fc60007810000 */
[----:B------:R-:W-:Y:S04]  /*11d10*/  LDSM.16.MT88.4 R92, [R122+0xb000] ;  /* 0x00b000007a5c783b */ /* 0x000fe80000004200 */
[----:B------:R-:W1:Y:S04]  /*11d20*/  SHFL.BFLY PT, R2, R7, 0x1, 0x1f ;  /* 0x0c201f0007027f89 */ /* 0x000e6800000e0000 */
[----:B----4-:R-:W-:Y:S04]  /*11d30*/  LDSM.16.MT88.4 R84, [R24+0xb000] ;  /* 0x00b000001854783b */ /* 0x010fe80000004200 */
[----:B------:R-:W-:Y:S01]  /*11d40*/  LDSM.16.MT88.4 R76, [R122+0xd000] ;  /* 0x00d000007a4c783b */ /* 0x000fe20000004200 */
[----:B---3--:R-:W-:-:S05]  /*11d50*/  FMNMX.FTZ R5, R17, R0, !PT ;  /* 0x0000000011057209 */ /* 0x008fca0007810000 */
[----:B------:R-:W3:Y:S01]  /*11d60*/  SHFL.BFLY PT, R0, R5, 0x1, 0x1f ;  /* 0x0c201f0005007f89 */ /* 0x000ee200000e0000 */
[----:B-1----:R-:W-:-:S04]  /*11d70*/  FMNMX.FTZ R2, R7, R2, !PT ;  /* 0x0000000207027209 */ /* 0x002fc80007810000 */
[C---:B------:R-:W-:Y:S01]  /*11d80*/  FSETP.NEU.FTZ.AND P1, PT, R2.reuse, -INF , PT ;  /* 0xff8000000200780b */ /* 0x040fe20003f3d000 */
[----:B--2---:R-:W-:-:S05]  /*11d90*/  FMUL.FTZ R49, R2, UR10 ;  /* 0x0000000a02317c20 */ /* 0x004fca0008410000 */
[----:B------:R-:W-:-:S05]  /*11da0*/  FSEL R49, R49, RZ, P1 ;  /* 0x000000ff31317208 */ /* 0x000fca0000800000 */
[--C-:B------:R-:W-:Y:S01]  /*11db0*/  FFMA.FTZ R47, R46, UR10, -R49.reuse ;  /* 0x0000000a2e2f7c23 */ /* 0x100fe20008010831 */
[--C-:B------:R-:W-:Y:S01]  /*11dc0*/  FFMA.FTZ R48, R44, UR10, -R49.reuse ;  /* 0x0000000a2c307c23 */ /* 0x100fe20008010831 */
[----:B---3--:R-:W-:Y:S01]  /*11dd0*/  FMNMX.FTZ R0, R5, R0, !PT ;  /* 0x0000000005007209 */ /* 0x008fe20007810000 */
[--C-:B------:R-:W-:Y:S01]  /*11de0*/  FFMA.FTZ R44, R10, UR10, -R49.reuse ;  /* 0x0000000a0a2c7c23 */ /* 0x100fe20008010831 */
[--C-:B------:R-:W-:Y:S01]  /*11df0*/  FFMA.FTZ R41, R104, UR10, -R49.reuse ;  /* 0x0000000a68297c23 */ /* 0x100fe20008010831 */
[--C-:B------:R-:W-:Y:S01]  /*11e00*/  FFMA.FTZ R39, R6, UR10, -R49.reuse ;  /* 0x0000000a06277c23 */ /* 0x100fe20008010831 */
[C---:B------:R-:W-:Y:S01]  /*11e10*/  FSETP.NEU.FTZ.AND P1, PT, R0.reuse, -INF , PT ;  /* 0xff8000000000780b */ /* 0x040fe20003f3d000 */
[----:B------:R-:W-:Y:S01]  /*11e20*/  FMUL.FTZ R46, R0, UR10 ;  /* 0x0000000a002e7c20 */ /* 0x000fe20008410000 */
[--C-:B------:R-:W-:Y:S01]  /*11e30*/  FFMA.FTZ R35, R4, UR10, -R49.reuse ;  /* 0x0000000a04237c23 */ /* 0x100fe20008010831 */
[----:B------:R-:W-:Y:S01]  /*11e40*/  MUFU.EX2 R48, R48 ;  /* 0x0000003000307308 */ /* 0x000fe20000000800 */
[----:B------:R-:W1:Y:S01]  /*11e50*/  LDSM.16.MT88.4 R4, [R24+0xd000] ;  /* 0x00d000001804783b */ /* 0x000e620000004200 */
[--C-:B------:R-:W-:Y:S01]  /*11e60*/  FFMA.FTZ R40, R8, UR10, -R49.reuse ;  /* 0x0000000a08287c23 */ /* 0x100fe20008010831 */
[----:B------:R-:W-:Y:S01]  /*11e70*/  FSEL R46, R46, RZ, P1 ;  /* 0x000000ff2e2e7208 */ /* 0x000fe20000800000 */
[--C-:B------:R-:W-:Y:S01]  /*11e80*/  FFMA.FTZ R34, R96, UR10, -R49.reuse ;  /* 0x0000000a60227c23 */ /* 0x100fe20008010831 */
        /* <DEDUP_REMOVED lines=10> */
[----:B------:R-:W3:Y:S01]  /*11f30*/  LDSM.16.MT88.4 R12, [R122+0x9400] ;  /* 0x009400007a0c783b */ /* 0x000ee20000004200 */
[--C-:B------:R-:W-:Y:S01]  /*11f40*/  FFMA.FTZ R31, R9, UR10, -R46.reuse ;  /* 0x0000000a091f7c23 */ /* 0x100fe2000801082e */
[--C-:B------:R-:W-:Y:S01]  /*11f50*/  FFMA.FTZ R37, R125, UR10, -R46.reuse ;  /* 0x0000000a7d257c23 */ /* 0x100fe2000801082e */
[--C-:B------:R-:W-:Y:S01]  /*11f60*/  FFMA.FTZ R29, R28, UR10, -R49.reuse ;  /* 0x0000000a1c1d7c23 */ /* 0x100fe20008010831 */
[----:B------:R-:W4:Y:S01]  /*11f70*/  LDSM.16.MT88.4 R8, [R24+0x9400] ;  /* 0x009400001808783b */ /* 0x000f220000004200 */
[----:B------:R-:W-:Y:S01]  /*11f80*/  MUFU.EX2 R44, R44 ;  /* 0x0000002c002c7308 */ /* 0x000fe20000000800 */
[--C-:B------:R-:W-:Y:S01]  /*11f90*/  FFMA.FTZ R32, R25, UR10, -R46.reuse ;  /* 0x0000000a19207c23 */ /* 0x100fe2000801082e */
[--C-:B------:R-:W-:Y:S01]  /*11fa0*/  FFMA.FTZ R27, R27, UR10, -R46.reuse ;  /* 0x0000000a1b1b7c23 */ /* 0x100fe2000801082e */
[----:B------:R-:W5:Y:S01]  /*11fb0*/  LDSM.16.MT88.4 R16, [R122+0xb400] ;  /* 0x00b400007a10783b */ /* 0x000f620000004200 */
[--C-:B------:R-:W-:Y:S01]  /*11fc0*/  FFMA.FTZ R28, R21, UR10, -R46.reuse ;  /* 0x0000000a151c7c23 */ /* 0x100fe2000801082e */
[--C-:B------:R-:W-:Y:S01]  /*11fd0*/  FFMA.FTZ R25, R23, UR10, -R46.reuse ;  /* 0x0000000a17197c23 */ /* 0x100fe2000801082e */
[--C-:B------:R-:W-:Y:S01]  /*11fe0*/  FFMA.FTZ R127, R132, UR10, -R49.reuse ;  /* 0x0000000a847f7c23 */ /* 0x100fe20008010831 */
[----:B------:R-:W-:Y:S01]  /*11ff0*/  LDSM.16.MT88.4 R20, [R24+0x9800] ;  /* 0x009800001814783b */ /* 0x000fe20000004200 */
[----:B------:R-:W1:Y:S01]  /*12000*/  MUFU.EX2 R41, R41 ;  /* 0x0000002900297308 */ /* 0x000e620000000800 */
        /* <DEDUP_REMOVED lines=16> */
[----:B-1----:R-:W-:Y:S01]  /*12110*/  F2FP.F16.F32.PACK_AB R70, R41, R44 ;  /* 0x0000002c2946723e */ /* 0x002fe200000000ff */
        /* <DEDUP_REMOVED lines=10> */
[----:B------:R-:W-:Y:S01]  /*121c0*/  FFMA.FTZ R57, R57, UR10, -R46 ;  /* 0x0000000a39397c23 */ /* 0x000fe2000801082e */
[----:B------:R-:W-:-:S03]  /*121d0*/  IMAD.MOV.U32 R161, RZ, RZ, -0x1 ;  /* 0xffffffffffa17424 */ /* 0x000fc600078e00ff */
[----:B------:R-:W1:Y:S01]  /*121e0*/  MUFU.EX2 R42, R42 ;  /* 0x0000002a002a7308 */ /* 0x000e620000000800 */
[----:B--2---:R-:W-:Y:S01]  /*121f0*/  F2FP.F16.F32.PACK_AB R69, R45, R56 ;  /* 0x000000382d45723e */ /* 0x004fe200000000ff */
[----:B------:R-:W-:-:S06]  /*12200*/  FADD.FTZ R56, R56, R45 ;  /* 0x0000002d38387221 */ /* 0x000fcc0000010000 */
[----:B------:R-:W-:Y:S08]  /*12210*/  MUFU.EX2 R40, R40 ;  /* 0x0000002800287308 */ /* 0x000ff00000000800 */
[----:B------:R-:W2:Y:S01]  /*12220*/  MUFU.EX2 R39, R39 ;  /* 0x0000002700277308 */ /* 0x000ea20000000800 */
[----:B-1----:R-:W-:Y:S01]  /*12230*/  F2FP.F16.F32.PACK_AB R71, R42, R43 ;  /* 0x0000002b2a47723e */ /* 0x002fe200000000ff */
        /* <DEDUP_REMOVED lines=8> */
[----:B------:R-:W1:Y:S01]  /*122c0*/  MUFU.EX2 R37, R37 ;  /* 0x0000002500257308 */ /* 0x000e620000000800 */
[C---:B------:R-:W-:Y:S07]  /*122d0*/  HMMA.16816.F32 R100, R68.reuse, R102, RZ ;  /* 0x000000664464723c */ /* 0x040fee00000018ff */
[----:B------:R-:W-:Y:S01]  /*122e0*/  MUFU.EX2 R36, R36 ;  /* 0x0000002400247308 */ /* 0x000fe20000000800 */
[C---:B------:R-:W-:Y:S07]  /*122f0*/  HMMA.16816.F32 R96, R68.reuse, R92, RZ ;  /* 0x0000005c4460723c */ /* 0x040fee00000018ff */
[----:B------:R-:W3:Y:S01]  /*12300*/  MUFU.EX2 R31, R31 ;  /* 0x0000001f001f7308 */ /* 0x000ee20000000800 */
[C---:B------:R-:W-:Y:S07]  /*12310*/  HMMA.16816.F32 R88, R68.reuse, R84, RZ ;  /* 0x000000544458723c */ /* 0x040fee00000018ff */
[----:B------:R-:W-:Y:S01]  /*12320*/  MUFU.EX2 R33, R33 ;  /* 0x0000002100217308 */ /* 0x000fe20000000800 */
[C---:B------:R-:W-:Y:S07]  /*12330*/  HMMA.16816.F32 R80, R68.reuse, R76, RZ ;  /* 0x0000004c4450723c */ /* 0x040fee00000018ff */
[----:B------:R-:W5:Y:S01]  /*12340*/  MUFU.EX2 R30, R30 ;  /* 0x0000001e001e7308 */ /* 0x000f620000000800 */
[C---:B------:R-:W-:Y:S07]  /*12350*/  HMMA.16816.F32 R92, R68.reuse, R94, RZ ;  /* 0x0000005e445c723c */ /* 0x040fee00000018ff */
[----:B------:R-:W-:Y:S01]  /*12360*/  MUFU.EX2 R29, R29 ;  /* 0x0000001d001d7308 */ /* 0x000fe20000000800 */
[C---:B------:R-:W-:Y:S07]  /*12370*/  HMMA.16816.F32 R84, R68.reuse, R86, RZ ;  /* 0x000000564454723c */ /* 0x040fee00000018ff */
[----:B------:R-:W-:Y:S01]  /*12380*/  MUFU.EX2 R26, R26 ;  /* 0x0000001a001a7308 */ /* 0x000fe20000000800 */
[C---:B------:R-:W-:Y:S07]  /*12390*/  HMMA.16816.F32 R76, R68.reuse, R78, RZ ;  /* 0x0000004e444c723c */ /* 0x040fee00000018ff */
[----:B------:R-:W-:Y:S01]  /*123a0*/  MUFU.EX2 R32, R32 ;  /* 0x0000002000207308 */ /* 0x000fe20000000800 */
[----:B------:R-:W-:Y:S01]  /*123b0*/  HMMA.16816.F32 R72, R68, R4, RZ ;  /* 0x000000044448723c */ /* 0x000fe200000018ff */
[----:B--2---:R-:W-:-:S02]  /*123c0*/  F2FP.F16.F32.PACK_AB R4, R39, R40 ;  /* 0x000000282704723e */ /* 0x004fc400000000ff */
[----:B-1----:R-:W-:-:S04]  /*123d0*/  F2FP.F16.F32.PACK_AB R5, R37, R38 ;  /* 0x000000262505723e */ /* 0x002fc800000000ff */
[----:B------:R-:W1:Y:S01]  /*123e0*/  MUFU.EX2 R27, R27 ;  /* 0x0000001b001b7308 */ /* 0x000e620000000800 */
[----:B------:R-:W-:Y:S01]  /*123f0*/  HMMA.16816.F32 R68, R68, R6, RZ ;  /* 0x000000064444723c */ /* 0x000fe200000018ff */
[----:B------:R-:W-:Y:S02]  /*12400*/  F2FP.F16.F32.PACK_AB R6, R34, R35 ;  /* 0x000000232206723e */ /* 0x000fe400000000ff */
[----:B---3--:R-:W-:-:S04]  /*12410*/  F2FP.F16.F32.PACK_AB R7, R31, R36 ;  /* 0x000000241f07723e */ /* 0x008fc800000000ff */
[----:B------:R-:W-:Y:S03]  /*12420*/  MUFU.EX2 R28, R28 ;  /* 0x0000001c001c7308 */ /* 0x000fe60000000800 */
[C---:B------:R-:W-:Y:S05]  /*12430*/  HMMA.16816.F32 R112, R4.reuse, R12, R112 ;  /* 0x0000000c0470723c */ /* 0x040fea0000001870 */
[----:B------:R-:W2:Y:S03]  /*12440*/  MUFU.EX2 R25, R25 ;  /* 0x0000001900197308 */ /* 0x000ea60000000800 */
[C---:B------:R-:W-:Y:S01]  /*12450*/  HMMA.16816.F32 R108, R4.reuse, R14, R108 ;  /* 0x0000000e046c723c */ /* 0x040fe2000000186c */
[----:B------:R-:W3:Y:S04]  /*12460*/  LDSM.16.MT88.4 R12, [R24+0xb400] ;  /* 0x00b40000180c783b */ /* 0x000ee80000004200 */
[----:B------:R-:W-:Y:S03]  /*12470*/  MUFU.EX2 R127, R127 ;  /* 0x0000007f007f7308 */ /* 0x000fe60000000800 */
[C---:B----4-:R-:W-:Y:S05]  /*12480*/  HMMA.16816.F32 R104, R4.reuse, R8, R104 ;  /* 0x000000080468723c */ /* 0x050fea0000001868 */
[----:B------:R-:W4:Y:S03]  /*12490*/  MUFU.EX2 R126, R126 ;  /* 0x0000007e007e7308 */ /* 0x000f260000000800 */
[C---:B------:R-:W-:Y:S01]  /*124a0*/  HMMA.16816.F32 R100, R4.reuse, R10, R100 ;  /* 0x0000000a0464723c */ /* 0x040fe20000001864 */
[----:B------:R-:W1:Y:S04]  /*124b0*/  LDSM.16.MT88.4 R8, [R122+0xd400] ;  /* 0x00d400007a08783b */ /* 0x000e680000004200 */
[----:B------:R-:W-:Y:S03]  /*124c0*/  MUFU.EX2 R125, R125 ;  /* 0x0000007d007d7308 */ /* 0x000fe60000000800 */
[C---:B-----5:R-:W-:Y:S05]  /*124d0*/  HMMA.16816.F32 R96, R4.reuse, R16, R96 ;  /* 0x000000100460723c */ /* 0x060fea0000001860 */
[----:B------:R-:W-:Y:S03]  /*124e0*/  MUFU.EX2 R128, R128 ;  /* 0x0000008000807308 */ /* 0x000fe60000000800 */
[C---:B------:R-:W-:Y:S01]  /*124f0*/  HMMA.16816.F32 R92, R4.reuse, R18, R92 ;  /* 0x00000012045c723c */ /* 0x040fe2000000185c */
[----:B------:R-:W-:Y:S04]  /*12500*/  LDSM.16.MT88.4 R16, [R122+0xb800] ;  /* 0x00b800007a10783b */ /* 0x000fe80000004200 */
[----:B------:R-:W-:Y:S03]  /*12510*/  MUFU.EX2 R130, R130 ;  /* 0x0000008200827308 */ /* 0x000fe60000000800 */
[C---:B---3--:R-:W-:Y:S05]  /*12520*/  HMMA.16816.F32 R88, R4.reuse, R12, R88 ;  /* 0x0000000c0458723c */ /* 0x048fea0000001858 */
[----:B------:R-:W3:Y:S03]  /*12530*/  MUFU.EX2 R131, R131 ;  /* 0x0000008300837308 */ /* 0x000ee60000000800 */
[C---:B------:R-:W-:Y:S01]  /*12540*/  HMMA.16816.F32 R84, R4.reuse, R14, R84 ;  /* 0x0000000e0454723c */ /* 0x040fe20000001854 */
[----:B------:R-:W5:Y:S04]  /*12550*/  LDSM.16.MT88.4 R12, [R24+0xd400] ;  /* 0x00d40000180c783b */ /* 0x000f680000004200 */
[----:B------:R-:W-:Y:S03]  /*12560*/  MUFU.EX2 R132, R132 ;  /* 0x0000008400847308 */ /* 0x000fe60000000800 */
[C---:B-1----:R-:W-:Y:S05]  /*12570*/  HMMA.16816.F32 R80, R4.reuse, R8, R80 ;  /* 0x000000080450723c */ /* 0x042fea0000001850 */
[----:B------:R-:W1:Y:S03]  /*12580*/  MUFU.EX2 R129, R129 ;  /* 0x0000008100817308 */ /* 0x000e660000000800 */
[C---:B------:R-:W-:Y:S01]  /*12590*/  HMMA.16816.F32 R76, R4.reuse, R10, R76 ;  /* 0x0000000a044c723c */ /* 0x040fe2000000184c */
[----:B------:R-:W4:Y:S04]  /*125a0*/  LDSM.16.MT88.4 R8, [R122+0x9800] ;  /* 0x009800007a08783b */ /* 0x000f280000004200 */
[----:B------:R-:W-:Y:S08]  /*125b0*/  MUFU.EX2 R143, R143 ;  /* 0x0000008f008f7308 */ /* 0x000ff00000000800 */
[----:B------:R-:W1:Y:S08]  /*125c0*/  MUFU.EX2 R134, R134 ;  /* 0x0000008600867308 */ /* 0x000e700000000800 */
[----:B------:R-:W-:Y:S01]  /*125d0*/  MUFU.EX2 R158, R158 ;  /* 0x0000009e009e7308 */ /* 0x000fe20000000800 */
[C---:B-----5:R-:W-:Y:S07]  /*125e0*/  HMMA.16816.F32 R72, R4.reuse, R12, R72 ;  /* 0x0000000c0448723c */ /* 0x060fee0000001848 */
[----:B------:R-:W-:Y:S01]  /*125f0*/  MUFU.EX2 R141, R141 ;  /* 0x0000008d008d7308 */ /* 0x000fe20000000800 */
[----:B------:R-:W-:Y:S01]  /*12600*/  HMMA.16816.F32 R68, R4, R14, R68 ;  /* 0x0000000e0444723c */ /* 0x000fe20000001844 */
[----:B------:R-:W-:Y:S01]  /*12610*/  F2FP.F16.F32.PACK_AB R4, R30, R33 ;  /* 0x000000211e04723e */ /* 0x000fe200000000ff */
[----:B------:R-:W5:Y:S01]  /*12620*/  LDSM.16.MT88.4 R12, [R24+0xb800] ;  /* 0x00b80000180c783b */ /* 0x000f620000004200 */
[----:B------:R-:W-:-:S04]  /*12630*/  F2FP.F16.F32.PACK_AB R5, R27, R32 ;  /* 0x000000201b05723e */ /* 0x000fc800000000ff */
[----:B------:R-:W-:Y:S01]  /*12640*/  MUFU.EX2 R162, R162 ;  /* 0x000000a200a27308 */ /* 0x000fe20000000800 */
[----:B------:R-:W-:Y:S02]  /*12650*/  F2FP.F16.F32.PACK_AB R6, R26, R29 ;  /* 0x0000001d1a06723e */ /* 0x000fe400000000ff */
[----:B--2---:R-:W-:-:S05]  /*12660*/  F2FP.F16.F32.PACK_AB R7, R25, R28 ;  /* 0x0000001c1907723e */ /* 0x004fca00000000ff */
[----:B------:R-:W2:Y:S02]  /*12670*/  MUFU.EX2 R159, R159 ;  /* 0x0000009f009f7308 */ /* 0x000ea40000000800 */
[C---:B----4-:R-:W-:Y:S06]  /*12680*/  HMMA.16816.F32 R112, R4.reuse, R8, R112 ;  /* 0x000000080470723c */ /* 0x050fec0000001870 */
        /* <DEDUP_REMOVED lines=9> */
[C---:B-----5:R-:W-:Y:S06]  /*12720*/  HMMA.16816.F32 R88, R4.reuse, R12, R88 ;  /* 0x0000000c0458723c */ /* 0x060fec0000001858 */
[----:B------:R-:W-:Y:S02]  /*12730*/  MUFU.EX2 R66, R66 ;  /* 0x0000004200427308 */ /* 0x000fe40000000800 */
[C---:B------:R-:W-:Y:S01]  /*12740*/  HMMA.16816.F32 R84, R4.reuse, R14, R84 ;  /* 0x0000000e0454723c */ /* 0x040fe20000001854 */
[----:B------:R-:W5:Y:S05]  /*12750*/  LDSM.16.MT88.4 R12, [R24+0xd800] ;  /* 0x00d80000180c783b */ /* 0x000f6a0000004200 */
        /* <DEDUP_REMOVED lines=9> */
[----:B------:R-:W2:Y:S05]  /*127f0*/  LDSM.16.MT88.4 R16, [R122+0xbc00] ;  /* 0x00bc00007a10783b */ /* 0x000eaa0000004200 */
[----:B------:R-:W-:Y:S02]  /*12800*/  MUFU.EX2 R164, R164 ;  /* 0x000000a400a47308 */ /* 0x000fe40000000800 */
[C---:B-----5:R-:W-:Y:S08]  /*12810*/  HMMA.16816.F32 R72, R4.reuse, R12, R72 ;  /* 0x0000000c0448723c */ /* 0x060ff00000001848 */
[----:B------:R-:W-:Y:S01]  /*12820*/  HMMA.16816.F32 R68, R4, R14, R68 ;  /* 0x0000000e0444723c */ /* 0x000fe20000001844 */
[----:B------:R-:W-:Y:S01]  /*12830*/  F2FP.F16.F32.PACK_AB R4, R126, R127 ;  /* 0x0000007f7e04723e */ /* 0x000fe200000000ff */
[----:B------:R-:W5:Y:S01]  /*12840*/  LDSM.16.MT88.4 R12, [R24+0x9c00] ;  /* 0x009c0000180c783b */ /* 0x000f620000004200 */
[----:B---3--:R-:W-:-:S02]  /*12850*/  F2FP.F16.F32.PACK_AB R5, R131, R130 ;  /* 0x000000828305723e */ /* 0x008fc400000000ff */
[----:B------:R-:W-:Y:S02]  /*12860*/  F2FP.F16.F32.PACK_AB R6, R128, R125 ;  /* 0x0000007d8006723e */ /* 0x000fe400000000ff */
[----:B-1----:R-:W-:-:S07]  /*12870*/  F2FP.F16.F32.PACK_AB R7, R129, R132 ;  /* 0x000000848107723e */ /* 0x002fce00000000ff */
[C---:B----4-:R-:W-:Y:S08]  /*12880*/  HMMA.16816.F32 R112, R4.reuse, R8, R112 ;  /* 0x000000080470723c */ /* 0x050ff00000001870 */
[C---:B------:R-:W-:Y:S01]  /*12890*/  HMMA.16816.F32 R108, R4.reuse, R10, R108 ;  /* 0x0000000a046c723c */ /* 0x040fe2000000186c */
[----:B------:R-:W1:Y:S07]  /*128a0*/  LDSM.16.MT88.4 R8, [R24+0xbc00] ;  /* 0x00bc00001808783b */ /* 0x000e6e0000004200 */
[C---:B--2---:R-:W-:Y:S08]  /*128b0*/  HMMA.16816.F32 R96, R4.reuse, R16, R96 ;  /* 0x000000100460723c */ /* 0x044ff00000001860 */
[C---:B------:R-:W-:Y:S01]  /*128c0*/  HMMA.16816.F32 R92, R4.reuse, R18, R92 ;  /* 0x00000012045c723c */ /* 0x040fe2000000185c */
[----:B------:R-:W-:Y:S07]  /*128d0*/  LDSM.16.MT88.4 R16, [R122+0xc000] ;  /* 0x00c000007a10783b */ /* 0x000fee0000004200 */
[C---:B-----5:R-:W-:Y:S08]  /*128e0*/  HMMA.16816.F32 R104, R4.reuse, R12, R104 ;  /* 0x0000000c0468723c */ /* 0x060ff00000001868 */
[C---:B------:R-:W-:Y:S01]  /*128f0*/  HMMA.16816.F32 R100, R4.reuse, R14, R100 ;  /* 0x0000000e0464723c */ /* 0x040fe20000001864 */
[----:B------:R-:W2:Y:S07]  /*12900*/  LDSM.16.MT88.4 R12, [R122+0xdc00] ;  /* 0x00dc00007a0c783b */ /* 0x000eae0000004200 */
[C---:B-1----:R-:W-:Y:S08]  /*12910*/  HMMA.16816.F32 R88, R4.reuse, R8, R88 ;  /* 0x000000080458723c */ /* 0x042ff00000001858 */
[C---:B------:R-:W-:Y:S01]  /*12920*/  HMMA.16816.F32 R84, R4.reuse, R10, R84 ;  /* 0x0000000a0454723c */ /* 0x040fe20000001854 */
[----:B------:R-:W1:Y:S07]  /*12930*/  LDSM.16.MT88.4 R8, [R24+0xdc00] ;  /* 0x00dc00001808783b */ /* 0x000e6e0000004200 */
[C---:B--2---:R-:W-:Y:S08]  /*12940*/  HMMA.16816.F32 R80, R4.reuse, R12, R80 ;  /* 0x0000000c0450723c */ /* 0x044ff00000001850 */
[C---:B------:R-:W-:Y:S01]  /*12950*/  HMMA.16816.F32 R76, R4.reuse, R14, R76 ;  /* 0x0000000e044c723c */ /* 0x040fe2000000184c */
[----:B------:R-:W2:Y:S07]  /*12960*/  LDSM.16.MT88.4 R12, [R122+0xa000] ;  /* 0x00a000007a0c783b */ /* 0x000eae0000004200 */
[C---:B-1----:R-:W-:Y:S08]  /*12970*/  HMMA.16816.F32 R72, R4.reuse, R8, R72 ;  /* 0x000000080448723c */ /* 0x042ff00000001848 */
[----:B------:R-:W-:Y:S01]  /*12980*/  HMMA.16816.F32 R68, R4, R10, R68 ;  /* 0x0000000a0444723c */ /* 0x000fe20000001844 */
[----:B------:R-:W1:Y:S01]  /*12990*/  LDSM.16.MT88.4 R8, [R24+0xc000] ;  /* 0x00c000001808783b */ /* 0x000e620000004200 */
[----:B------:R-:W-:-:S02]  /*129a0*/  F2FP.F16.F32.PACK_AB R4, R134, R143 ;  /* 0x0000008f8604723e */ /* 0x000fc400000000ff */
[----:B------:R-:W-:Y:S02]  /*129b0*/  F2FP.F16.F32.PACK_AB R5, R159, R162 ;  /* 0x000000a29f05723e */ /* 0x000fe400000000ff */
[----:B------:R-:W-:Y:S02]  /*129c0*/  F2FP.F16.F32.PACK_AB R6, R141, R158 ;  /* 0x0000009e8d06723e */ /* 0x000fe400000000ff */
[----:B------:R-:W-:-:S07]  /*129d0*/  F2FP.F16.F32.PACK_AB R7, R147, R160 ;  /* 0x000000a09307723e */ /* 0x000fce00000000ff */
[----:B------:R-:W-:Y:S01]  /*129e0*/  HMMA.16816.F32 R104, R4, R20, R104 ;  /* 0x000000140468723c */ /* 0x000fe20000001868 */
[--C-:B------:R-:W-:Y:S01]  /*129f0*/  FFMA.FTZ R21, R138, UR10, -R49.reuse ;  /* 0x0000000a8a157c23 */ /* 0x100fe20008010831 */
[--C-:B------:R-:W-:Y:S01]  /*12a00*/  FFMA.FTZ R20, R140, UR10, -R49.reuse ;  /* 0x0000000a8c147c23 */ /* 0x100fe20008010831 */
[----:B------:R-:W-:Y:S01]  /*12a10*/  FFMA.FTZ R138, R135, UR10, -R46 ;  /* 0x0000000a878a7c23 */ /* 0x000fe2000801082e */
[----:B------:R-:W-:-:S03]  /*12a20*/  FFMA.FTZ R135, R124, UR10, -R49 ;  /* 0x0000000a7c877c23 */ /* 0x000fc60008010831 */
[----:B------:R-:W-:Y:S01]  /*12a30*/  MUFU.EX2 R21, R21 ;  /* 0x0000001500157308 */ /* 0x000fe20000000800 */
[C---:B------:R-:W-:Y:S01]  /*12a40*/  HMMA.16816.F32 R100, R4.reuse, R22, R100 ;  /* 0x000000160464723c */ /* 0x040fe20000001864 */
[--C-:B------:R-:W-:Y:S01]  /*12a50*/  FFMA.FTZ R22, R136, UR10, -R49.reuse ;  /* 0x0000000a88167c23 */ /* 0x100fe20008010831 */
[--C-:B------:R-:W-:Y:S01]  /*12a60*/  FFMA.FTZ R23, R142, UR10, -R49.reuse ;  /* 0x0000000a8e177c23 */ /* 0x100fe20008010831 */
[--C-:B------:R-:W-:Y:S01]  /*12a70*/  FFMA.FTZ R136, R139, UR10, -R46.reuse ;  /* 0x0000000a8b887c23 */ /* 0x100fe2000801082e */
[--C-:B------:R-:W-:Y:S01]  /*12a80*/  FFMA.FTZ R139, R64, UR10, -R49.reuse ;  /* 0x0000000a408b7c23 */ /* 0x100fe20008010831 */
[----:B------:R-:W-:Y:S01]  /*12a90*/  FFMA.FTZ R64, R67, UR10, -R46 ;  /* 0x0000000a43407c23 */ /* 0x000fe2000801082e */
[----:B------:R-:W-:Y:S01]  /*12aa0*/  FFMA.FTZ R67, R58, UR10, -R49 ;  /* 0x0000000a3a437c23 */ /* 0x000fe20008010831 */
[----:B------:R-:W-:Y:S01]  /*12ab0*/  MUFU.EX2 R20, R20 ;  /* 0x0000001400147308 */ /* 0x000fe20000000800 */
[C---:B--2---:R-:W-:Y:S07]  /*12ac0*/  HMMA.16816.F32 R112, R4.reuse, R12, R112 ;  /* 0x0000000c0470723c */ /* 0x044fee0000001870 */
[----:B------:R-:W2:Y:S01]  /*12ad0*/  MUFU.EX2 R23, R23 ;  /* 0x0000001700177308 */ /* 0x000ea20000000800 */
[C---:B------:R-:W-:Y:S01]  /*12ae0*/  HMMA.16816.F32 R108, R4.reuse, R14, R108 ;  /* 0x0000000e046c723c */ /* 0x040fe2000000186c */
[----:B------:R-:W3:Y:S06]  /*12af0*/  LDSM.16.MT88.4 R12, [R122+0xe000] ;  /* 0x00e000007a0c783b */ /* 0x000eec0000004200 */
[----:B------:R-:W-:Y:S01]  /*12b00*/  MUFU.EX2 R22, R22 ;  /* 0x0000001600167308 */ /* 0x000fe20000000800 */
[C---:B-1----:R-:W-:Y:S07]  /*12b10*/  HMMA.16816.F32 R88, R4.reuse, R8, R88 ;  /* 0x000000080458723c */ /* 0x042fee0000001858 */
[----:B------:R-:W1:Y:S01]  /*12b20*/  MUFU.EX2 R136, R136 ;  /* 0x0000008800887308 */ /* 0x000e620000000800 */
[C---:B------:R-:W-:Y:S01]  /*12b30*/  HMMA.16816.F32 R84, R4.reuse, R10, R84 ;  /* 0x0000000a0454723c */ /* 0x040fe20000001854 */
[----:B------:R-:W4:Y:S06]  /*12b40*/  LDSM.16.MT88.4 R8, [R24+0xe000] ;  /* 0x00e000001808783b */ /* 0x000f2c0000004200 */
[----:B------:R-:W5:Y:S01]  /*12b50*/  MUFU.EX2 R138, R138 ;  /* 0x0000008a008a7308 */ /* 0x000f620000000800 */
[C---:B------:R-:W-:Y:S07]  /*12b60*/  HMMA.16816.F32 R96, R4.reuse, R16, R96 ;  /* 0x000000100460723c */ /* 0x040fee0000001860 */
[----:B------:R-:W-:Y:S01]  /*12b70*/  MUFU.EX2 R135, R135 ;  /* 0x0000008700877308 */ /* 0x000fe20000000800 */
[C---:B------:R-:W-:Y:S01]  /*12b80*/  HMMA.16816.F32 R92, R4.reuse, R18, R92 ;  /* 0x00000012045c723c */ /* 0x040fe2000000185c */
[----:B------:R-:W5:Y:S06]  /*12b90*/  LDSM.16.MT88.4 R16, [R122+0xa400] ;  /* 0x00a400007a10783b */ /* 0x000f6c0000004200 */
[----:B------:R-:W-:Y:S01]  /*12ba0*/  MUFU.EX2 R139, R139 ;  /* 0x0000008b008b7308 */ /* 0x000fe20000000800 */
[C---:B---3--:R-:W-:Y:S07]  /*12bb0*/  HMMA.16816.F32 R80, R4.reuse, R12, R80 ;  /* 0x0000000c0450723c */ /* 0x048fee0000001850 */
[----:B------:R-:W3:Y:S01]  /*12bc0*/  MUFU.EX2 R64, R64 ;  /* 0x0000004000407308 */ /* 0x000ee20000000800 */
[C---:B------:R-:W-:Y:S01]  /*12bd0*/  HMMA.16816.F32 R76, R4.reuse, R14, R76 ;  /* 0x0000000e044c723c */ /* 0x040fe2000000184c */
[----:B------:R-:W3:Y:S07]  /*12be0*/  LDSM.16.MT88.4 R12, [R24+0xa400] ;  /* 0x00a40000180c783b */ /* 0x000eee0000004200 */
[C---:B----4-:R-:W-:Y:S08]  /*12bf0*/  HMMA.16816.F32 R72, R4.reuse, R8, R72 ;  /* 0x000000080448723c */ /* 0x050ff00000001848 */
[----:B------:R-:W-:Y:S01]  /*12c00*/  HMMA.16816.F32 R68, R4, R10, R68 ;  /* 0x0000000a0444723c */ /* 0x000fe20000001844 */
[----:B------:R-:W4:Y:S01]  /*12c10*/  LDSM.16.MT88.4 R8, [R122+0xc400] ;  /* 0x00c400007a08783b */ /* 0x000f220000004200 */
[----:B--2---:R-:W-:-:S02]  /*12c20*/  F2FP.F16.F32.PACK_AB R4, R20, R23 ;  /* 0x000000171404723e */ /* 0x004fc400000000ff */
[----:B-1----:R-:W-:Y:S02]  /*12c30*/  F2FP.F16.F32.PACK_AB R5, R137, R136 ;  /* 0x000000888905723e */ /* 0x002fe400000000ff */
[----:B------:R-:W-:Y:S02]  /*12c40*/  F2FP.F16.F32.PACK_AB R6, R22, R21 ;  /* 0x000000151606723e */ /* 0x000fe400000000ff */
[----:B-----5:R-:W-:-:S07]  /*12c50*/  F2FP.F16.F32.PACK_AB R7, R133, R138 ;  /* 0x0000008a8507723e */ /* 0x020fce00000000ff */
[C---:B------:R-:W-:Y:S08]  /*12c60*/  HMMA.16816.F32 R112, R4.reuse, R16, R112 ;  /* 0x000000100470723c */ /* 0x040ff00000001870 */
[C---:B------:R-:W-:Y:S01]  /*12c70*/  HMMA.16816.F32 R108, R4.reuse, R18, R108 ;  /* 0x00000012046c723c */ /* 0x040fe2000000186c */
[----:B------:R-:W1:Y:S07]  /*12c80*/  LDSM.16.MT88.4 R16, [R24+0xc400] ;  /* 0x00c400001810783b */ /* 0x000e6e0000004200 */
[C---:B---3--:R-:W-:Y:S08]  /*12c90*/  HMMA.16816.F32 R104, R4.reuse, R12, R104 ;  /* 0x0000000c0468723c */ /* 0x048ff00000001868 */
[C---:B------:R-:W-:Y:S01]  /*12ca0*/  HMMA.16816.F32 R100, R4.reuse, R14, R100 ;  /* 0x0000000e0464723c */ /* 0x040fe20000001864 */
[----:B------:R-:W2:Y:S07]  /*12cb0*/  LDSM.16.MT88.4 R12, [R122+0xe400] ;  /* 0x00e400007a0c783b */ /* 0x000eae0000004200 */
[C---:B----4-:R-:W-:Y:S08]  /*12cc0*/  HMMA.16816.F32 R96, R4.reuse, R8, R96 ;  /* 0x000000080460723c */ /* 0x050ff00000001860 */
[C---:B------:R-:W-:Y:S01]  /*12cd0*/  HMMA.16816.F32 R92, R4.reuse, R10, R92 ;  /* 0x0000000a045c723c */ /* 0x040fe2000000185c */
[----:B------:R-:W3:Y:S07]  /*12ce0*/  LDSM.16.MT88.4 R8, [R24+0xe400] ;  /* 0x00e400001808783b */ /* 0x000eee0000004200 */
[C---:B-1----:R-:W-:Y:S08]  /*12cf0*/  HMMA.16816.F32 R88, R4.reuse, R16, R88 ;  /* 0x000000100458723c */ /* 0x042ff00000001858 */
[C---:B------:R-:W-:Y:S01]  /*12d00*/  HMMA.16816.F32 R84, R4.reuse, R18, R84 ;  /* 0x000000120454723c */ /* 0x040fe20000001854 */
[----:B------:R-:W1:Y:S07]  /*12d10*/  LDSM.16.MT88.4 R16, [R122+0xa800] ;  /* 0x00a800007a10783b */ /* 0x000e6e0000004200 */
[C---:B--2---:R-:W-:Y:S08]  /*12d20*/  HMMA.16816.F32 R80, R4.reuse, R12, R80 ;  /* 0x0000000c0450723c */ /* 0x044ff00000001850 */
[C---:B------:R-:W-:Y:S01]  /*12d30*/  HMMA.16816.F32 R76, R4.reuse, R14, R76 ;  /* 0x0000000e044c723c */ /* 0x040fe2000000184c */
[----:B------:R-:W-:Y:S07]  /*12d40*/  LDSM.16.MT88.4 R12, [R24+0xa800] ;  /* 0x00a80000180c783b */ /* 0x000fee0000004200 */
[C---:B---3--:R-:W-:Y:S08]  /*12d50*/  HMMA.16816.F32 R72, R4.reuse, R8, R72 ;  /* 0x000000080448723c */ /* 0x048ff00000001848 */
[----:B------:R-:W-:Y:S01]  /*12d60*/  HMMA.16816.F32 R68, R4, R10, R68 ;  /* 0x0000000a0444723c */ /* 0x000fe20000001844 */
[----:B------:R-:W2:Y:S01]  /*12d70*/  LDSM.16.MT88.4 R8, [R122+0xc800] ;  /* 0x00c800007a08783b */ /* 0x000ea20000004200 */
[--C-:B------:R-:W-:Y:S01]  /*12d80*/  FFMA.FTZ R4, R59, UR10, -R46.reuse ;  /* 0x0000000a3b047c23 */ /* 0x100fe2000801082e */
[----:B------:R-:W-:Y:S01]  /*12d90*/  F2FP.F16.F32.PACK_AB R5, R65, R64 ;  /* 0x000000404105723e */ /* 0x000fe200000000ff */
[--C-:B------:R-:W-:Y:S01]  /*12da0*/  FFMA.FTZ R59, R54, UR10, -R49.reuse ;  /* 0x0000000a363b7c23 */ /* 0x100fe20008010831 */
[----:B------:R-:W-:Y:S01]  /*12db0*/  F2FP.F16.F32.PACK_AB R6, R62, R139 ;  /* 0x0000008b3e06723e */ /* 0x000fe200000000ff */
[----:B------:R3:W4:Y:S01]  /*12dc0*/  MUFU.EX2 R58, R4 ;  /* 0x00000004003a7308 */ /* 0x0007220000000800 */
[--C-:B------:R-:W-:Y:S01]  /*12dd0*/  FFMA.FTZ R54, R52, UR10, -R49.reuse ;  /* 0x0000000a34367c23 */ /* 0x100fe20008010831 */
[----:B------:R-:W-:Y:S01]  /*12de0*/  FFMA.FTZ R52, R50, UR10, -R49 ;  /* 0x0000000a32347c23 */ /* 0x000fe20008010831 */
[--C-:B------:R-:W-:Y:S01]  /*12df0*/  FFMA.FTZ R49, R53, UR10, -R46.reuse ;  /* 0x0000000a35317c23 */ /* 0x100fe2000801082e */
[----:B------:R-:W-:Y:S01]  /*12e00*/  FADD.FTZ R53, R48, R47 ;  /* 0x0000002f30357221 */ /* 0x000fe20000010000 */
[----:B------:R-:W-:-:S03]  /*12e10*/  FFMA.FTZ R50, R55, UR10, -R46 ;  /* 0x0000000a37327c23 */ /* 0x000fc6000801082e */
[----:B------:R-:W-:Y:S01]  /*12e20*/  FADD.FTZ R44, R44, R53 ;  /* 0x000000352c2c7221 */ /* 0x000fe20000010000 */
[----:B------:R-:W-:Y:S03]  /*12e30*/  MUFU.EX2 R47, R67 ;  /* 0x00000043002f7308 */ /* 0x000fe60000000800 */
[----:B------:R-:W-:-:S04]  /*12e40*/  FADD.FTZ R41, R41, R44 ;  /* 0x0000002c29297221 */ /* 0x000fc80000010000 */
[----:B------:R-:W-:Y:S01]  /*12e50*/  FADD.FTZ R40, R40, R41 ;  /* 0x0000002928287221 */ /* 0x000fe20000010000 */
[----:B---3--:R-:W-:Y:S01]  /*12e60*/  F2FP.F16.F32.PACK_AB R4, R66, R135 ;  /* 0x000000874204723e */ /* 0x008fe200000000ff */
[----:B------:R-:W3:Y:S01]  /*12e70*/  MUFU.EX2 R46, R59 ;  /* 0x0000003b002e7308 */ /* 0x000ee20000000800 */
[----:B----4-:R-:W-:-:S07]  /*12e80*/  F2FP.F16.F32.PACK_AB R7, R58, R63 ;  /* 0x0000003f3a07723e */ /* 0x010fce00000000ff */
[C---:B-1----:R-:W-:Y:S01]  /*12e90*/  HMMA.16816.F32 R112, R4.reuse, R16, R112 ;  /* 0x000000100470723c */ /* 0x042fe20000001870 */
[----:B------:R-:W-:Y:S07]  /*12ea0*/  MUFU.EX2 R45, R54 ;  /* 0x00000036002d7308 */ /* 0x000fee0000000800 */
[C---:B------:R-:W-:Y:S01]  /*12eb0*/  HMMA.16816.F32 R108, R4.reuse, R18, R108 ;  /* 0x00000012046c723c */ /* 0x040fe2000000186c */
[----:B------:R-:W1:Y:S01]  /*12ec0*/  LDSM.16.MT88.4 R16, [R24+0xc800] ;  /* 0x00c800001810783b */ /* 0x000e620000004200 */
[----:B------:R-:W-:Y:S06]  /*12ed0*/  MUFU.EX2 R48, R52 ;  /* 0x0000003400307308 */ /* 0x000fec0000000800 */
[C---:B--2---:R-:W-:Y:S02]  /*12ee0*/  HMMA.16816.F32 R96, R4.reuse, R8, R96 ;  /* 0x000000080460723c */ /* 0x044fe40000001860 */
[----:B------:R-:W2:Y:S06]  /*12ef0*/  MUFU.EX2 R50, R50 ;  /* 0x0000003200327308 */ /* 0x000eac0000000800 */
[C---:B------:R-:W-:Y:S01]  /*12f00*/  HMMA.16816.F32 R92, R4.reuse, R10, R92 ;  /* 0x0000000a045c723c */ /* 0x040fe2000000185c */
[----:B------:R-:W4:Y:S01]  /*12f10*/  LDSM.16.MT88.4 R8, [R24+0xe800] ;  /* 0x00e800001808783b */ /* 0x000f220000004200 */
[----:B------:R-:W5:Y:S06]  /*12f20*/  MUFU.EX2 R49, R49 ;  /* 0x0000003100317308 */ /* 0x000f6c0000000800 */
[C---:B------:R-:W-:Y:S08]  /*12f30*/  HMMA.16816.F32 R104, R4.reuse, R12, R104 ;  /* 0x0000000c0468723c */ /* 0x040ff00000001868 */
[C---:B------:R-:W-:Y:S01]  /*12f40*/  HMMA.16816.F32 R100, R4.reuse, R14, R100 ;  /* 0x0000000e0464723c */ /* 0x040fe20000001864 */
[----:B------:R-:W3:Y:S07]  /*12f50*/  LDSM.16.MT88.4 R12, [R122+0xe800] ;  /* 0x00e800007a0c783b */ /* 0x000eee0000004200 */
[C---:B-1----:R-:W-:Y:S08]  /*12f60*/  HMMA.16816.F32 R88, R4.reuse, R16, R88 ;  /* 0x000000100458723c */ /* 0x042ff00000001858 */
[C---:B------:R-:W-:Y:S01]  /*12f70*/  HMMA.16816.F32 R84, R4.reuse, R18, R84 ;  /* 0x000000120454723c */ /* 0x040fe20000001854 */
[----:B------:R-:W1:Y:S07]  /*12f80*/  LDSM.16.MT88.4 R16, [R122+0xac00] ;  /* 0x00ac00007a10783b */ /* 0x000e6e0000004200 */
[----:B----4-:R-:W-:Y:S01]  /*12f90*/  HMMA.16816.F32 R72, R4, R8, R72 ;  /* 0x000000080448723c */ /* 0x010fe20000001848 */
[----:B------:R-:W-:Y:S01]  /*12fa0*/  FADD.FTZ R8, R38, R43 ;  /* 0x0000002b26087221 */ /* 0x000fe20000010000 */
[----:B------:R-:W-:-:S03]  /*12fb0*/  FADD.FTZ R38, R39, R40 ;  /* 0x0000002827267221 */ /* 0x000fc60000010000 */
[----:B------:R-:W-:Y:S01]  /*12fc0*/  FADD.FTZ R37, R37, R8 ;  /* 0x0000000825257221 */ /* 0x000fe20000010000 */
[----:B------:R-:W-:Y:S02]  /*12fd0*/  FADD.FTZ R35, R35, R38 ;  /* 0x0000002623237221 */ /* 0x000fe40000010000 */
[C---:B------:R-:W-:Y:S01]  /*12fe0*/  HMMA.16816.F32 R68, R4.reuse, R10, R68 ;  /* 0x0000000a0444723c */ /* 0x040fe20000001844 */
[----:B------:R-:W-:Y:S01]  /*12ff0*/  FADD.FTZ R36, R36, R37 ;  /* 0x0000002524247221 */ /* 0x000fe20000010000 */
[----:B------:R-:W-:Y:S01]  /*13000*/  FADD.FTZ R34, R34, R35 ;  /* 0x0000002322227221 */ /* 0x000fe20000010000 */
[----:B------:R-:W4:Y:S02]  /*13010*/  LDSM.16.MT88.4 R8, [R122+0xcc00] ;  /* 0x00cc00007a08783b */ /* 0x000f240000004200 */
        /* <DEDUP_REMOVED lines=8> */
[----:B------:R-:W3:Y:S01]  /*130a0*/  LDSM.16.MT88.4 R12, [R24+0xac00] ;  /* 0x00ac0000180c783b */ /* 0x000ee20000004200 */
[----:B------:R-:W-:Y:S01]  /*130b0*/  FADD.FTZ R28, R28, R27 ;  /* 0x0000001b1c1c7221 */ /* 0x000fe20000010000 */
[----:B------:R-:W-:Y:S01]  /*130c0*/  FADD.FTZ R26, R26, R29 ;  /* 0x0000001d1a1a7221 */ /* 0x000fe20000010000 */
[----:B------:R-:W-:Y:S02]  /*130d0*/  F2FP.F16.F32.PACK_AB R4, R46, R47 ;  /* 0x0000002f2e04723e */ /* 0x000fe400000000ff */
[----:B------:R-:W-:Y:S01]  /*130e0*/  FADD.FTZ R25, R25, R28 ;  /* 0x0000001c19197221 */ /* 0x000fe20000010000 */
[----:B------:R-:W-:Y:S01]  /*130f0*/  FADD.FTZ R127, R127, R26 ;  /* 0x0000001a7f7f7221 */ /* 0x000fe20000010000 */
[----:B--2---:R-:W-:-:S02]  /*13100*/  F2FP.F16.F32.PACK_AB R5, R50, R51 ;  /* 0x000000333205723e */ /* 0x004fc400000000ff */
[----:B------:R-:W-:Y:S01]  /*13110*/  FADD.FTZ R130, R130, R25 ;  /* 0x0000001982827221 */ /* 0x000fe20000010000 */
[----:B------:R-:W-:Y:S01]  /*13120*/  FADD.FTZ R126, R126, R127 ;  /* 0x0000007f7e7e7221 */ /* 0x000fe20000010000 */
[----:B------:R-:W-:Y:S02]  /*13130*/  F2FP.F16.F32.PACK_AB R6, R48, R45 ;  /* 0x0000002d3006723e */ /* 0x000fe400000000ff */
[----:B------:R-:W-:Y:S01]  /*13140*/  FADD.FTZ R131, R131, R130 ;  /* 0x0000008283837221 */ /* 0x000fe20000010000 */
[----:B------:R-:W-:Y:S01]  /*13150*/  FADD.FTZ R125, R125, R126 ;  /* 0x0000007e7d7d7221 */ /* 0x000fe20000010000 */
[----:B-----5:R-:W-:Y:S02]  /*13160*/  F2FP.F16.F32.PACK_AB R7, R164, R49 ;  /* 0x00000031a407723e */ /* 0x020fe400000000ff */
[----:B------:R-:W-:Y:S01]  /*13170*/  FADD.FTZ R132, R132, R131 ;  /* 0x0000008384847221 */ /* 0x000fe20000010000 */
[----:B------:R-:W-:-:S03]  /*13180*/  FADD.FTZ R128, R128, R125 ;  /* 0x0000007d80807221 */ /* 0x000fc60000010000 */
[----:B------:R-:W-:Y:S01]  /*13190*/  FADD.FTZ R129, R129, R132 ;  /* 0x0000008481817221 */ /* 0x000fe20000010000 */
[----:B------:R-:W-:Y:S01]  /*131a0*/  FADD.FTZ R143, R143, R128 ;  /* 0x000000808f8f7221 */ /* 0x000fe20000010000 */
[----:B-1----:R-:W-:Y:S02]  /*131b0*/  HMMA.16816.F32 R112, R4, R16, R112 ;  /* 0x000000100470723c */ /* 0x002fe40000001870 */
[----:B------:R-:W-:Y:S01]  /*131c0*/  FADD.FTZ R162, R162, R129 ;  /* 0x00000081a2a27221 */ /* 0x000fe20000010000 */
[----:B------:R-:W-:-:S03]  /*131d0*/  FADD.FTZ R143, R134, R143 ;  /* 0x0000008f868f7221 */ /* 0x000fc60000010000 */
[----:B------:R-:W-:Y:S01]  /*131e0*/  FADD.FTZ R159, R159, R162 ;  /* 0x000000a29f9f7221 */ /* 0x000fe20000010000 */
[----:B------:R-:W-:Y:S01]  /*131f0*/  FADD.FTZ R158, R158, R143 ;  /* 0x0000008f9e9e7221 */ /* 0x000fe20000010000 */
[C---:B------:R-:W-:Y:S01]  /*13200*/  HMMA.16816.F32 R108, R4.reuse, R18, R108 ;  /* 0x00000012046c723c */ /* 0x040fe2000000186c */
[----:B------:R-:W1:Y:S01]  /*13210*/  LDSM.16.MT88.4 R16, [R24+0xcc00] ;  /* 0x00cc00001810783b */ /* 0x000e620000004200 */
[----:B------:R-:W-:Y:S01]  /*13220*/  FADD.FTZ R160, R160, R159 ;  /* 0x0000009fa0a07221 */ /* 0x000fe20000010000 */
[----:B------:R-:W-:Y:S02]  /*13230*/  FADD.FTZ R158, R141, R158 ;  /* 0x0000009e8d9e7221 */ /* 0x000fe40000010000 */
[----:B------:R-:W2:Y:S01]  /*13240*/  LDSM.16.MT88.4 R24, [R24+0xec00] ;  /* 0x00ec00001818783b */ /* 0x000ea20000004200 */
[----:B------:R-:W-:Y:S01]  /*13250*/  FADD.FTZ R147, R147, R160 ;  /* 0x000000a093937221 */ /* 0x000fe20000010000 */
[----:B------:R-:W-:Y:S01]  /*13260*/  FADD.FTZ R23, R23, R158 ;  /* 0x0000009e17177221 */ /* 0x000fe20000010000 */
[----:B----4-:R-:W-:Y:S01]  /*13270*/  HMMA.16816.F32 R96, R4, R8, R96 ;  /* 0x000000080460723c */ /* 0x010fe20000001860 */
[----:B------:R-:W-:-:S02]  /*13280*/  VIADD R158, R122, 0x9000 ;  /* 0x000090007a9e7836 */ /* 0x000fc40000000000 */
        /* <DEDUP_REMOVED lines=13> */
[----:B------:R-:W-:Y:S01]  /*13360*/  FADD.FTZ R64, R65, R64 ;  /* 0x0000004041407221 */ /* 0x000fe20000010000 */
[----:B------:R-:W-:Y:S01]  /*13370*/  FADD.FTZ R139, R139, R66 ;  /* 0x000000428b8b7221 */ /* 0x000fe20000010000 */
[----:B------:R-:W-:Y:S02]  /*13380*/  HMMA.16816.F32 R92, R4, R10, R92 ;  /* 0x0000000a045c723c */ /* 0x000fe4000000185c */
        /* <DEDUP_REMOVED lines=9> */
[----:B------:R-:W-:Y:S02]  /*13420*/  HMMA.16816.F32 R84, R4, R18, R84 ;  /* 0x000000120454723c */ /* 0x000fe40000001854 */
[----:B------:R-:W-:Y:S01]  /*13430*/  FADD.FTZ R49, R49, R50 ;  /* 0x0000003231317221 */ /* 0x000fe20000010000 */
[----:B------:R-:W-:-:S03]  /*13440*/  FADD.FTZ R163, R48, R45 ;  /* 0x0000002d30a37221 */ /* 0x000fc60000010000 */
[----:B------:R-:W-:Y:S02]  /*13450*/  FADD.FTZ R164, R164, R49 ;  /* 0x00000031a4a47221 */ /* 0x000fe40000010000 */
[C---:B--2---:R-:W-:Y:S08]  /*13460*/  HMMA.16816.F32 R72, R4.reuse, R24, R72 ;  /* 0x000000180448723c */ /* 0x044ff00000001848 */
[C---:B---3--:R-:W-:Y:S08]  /*13470*/  HMMA.16816.F32 R80, R4.reuse, R12, R80 ;  /* 0x0000000c0450723c */ /* 0x048ff00000001850 */
[C---:B------:R-:W-:Y:S08]  /*13480*/  HMMA.16816.F32 R76, R4.reuse, R14, R76 ;  /* 0x0000000e044c723c */ /* 0x040ff0000000184c */
[----:B------:R-:W-:Y:S01]  /*13490*/  HMMA.16816.F32 R68, R4, R26, R68 ;  /* 0x0000001a0444723c */ /* 0x000fe20000001844 */
[----:B------:R-:W-:-:S04]  /*134a0*/  NOP ;  /* 0x0000000000007918 */ /* 0x000fc80000000000 */
[----:B------:R-:W-:-:S15]  /*134b0*/  @!P0 BRA `(.L_x_897) ;  /* 0x0000004c004c8947 */ /* 0x000fde0003800000 */
        /* <DEDUP_REMOVED lines=55> */
[C---:B------:R-:W-:Y:S01]  /*13830*/  IMAD R5, R6.reuse, UR9, R5 ;  /* 0x0000000906057c24 */ /* 0x040fe2000f8e0205 */
        /* <DEDUP_REMOVED lines=11> */
.L_x_898:
        /* <DEDUP_REMOVED lines=8> */
.L_x_899:
[----:B------:R-:W1:Y:S01]  /*13970*/  LDCU UR5, c[0x0][0x440] ;  /* 0x00008800ff0577ac */ /* 0x000e620008000800 */
[----:B------:R-:W-:Y:S01]  /*13980*/  IMAD.MOV.U32 R60, RZ, RZ, 0x20 ;  /* 0x00000020ff3c7424 */ /* 0x000fe200078e00ff */
[----:B------:R-:W2:Y:S04]  /*13990*/  LDCU UR4, c[0x0][0x3c4] ;  /* 0x00007880ff0477ac */ /* 0x000ea80008000800 */
[----:B------:R-:W-:Y:S01]  /*139a0*/  SEL R60, R60, 0xffffffe0, !P6 ;  /* 0xffffffe03c3c7807 */ /* 0x000fe20007000000 */
[----:B------:R-:W-:-:S04]  /*139b0*/  USHF.L.U32 UR9, UR8, 0x6, URZ ;  /* 0x0000000608097899 */ /* 0x000fc800080006ff */
[--C-:B------:R-:W-:Y:S02]  /*139c0*/  IMAD.IADD R128, R144, 0x1, R60.reuse ;  /* 0x0000000190807824 */ /* 0x100fe400078e023c */
[----:B------:R-:W-:Y:S01]  /*139d0*/  IMAD.IADD R60, R123, 0x1, R60 ;  /* 0x000000017b3c7824 */ /* 0x000fe200078e023c */
        /* <DEDUP_REMOVED lines=8> */
[----:B------:R-:W-:Y:S01]  /*13a60*/  @!P3 IMAD.MOV.U32 R5, RZ, RZ, R149 ;  /* 0x000000ffff05b224 */ /* 0x000fe200078e0095 */
[----:B------:R-:W-:Y:S01]  /*13a70*/  @!PT LDS RZ, [RZ] ;  /* 0x00000000fffff984 */ /* 0x000fe20000000800 */
[----:B------:R-:W-:Y:S01]  /*13a80*/  @!PT LDS RZ, [RZ] ;  /* 0x00000000fffff984 */ /* 0x000fe20000000800 */
[----:B------:R-:W-:Y:S01]  /*13a90*/  @!PT LDS RZ, [RZ] ;  /* 0x00000000fffff984 */ /* 0x000fe20000000800 */
[----:B------:R-:W-:Y:S02]  /*13aa0*/  @!P4 LDGSTS.E.BYPASS.LTC128B.128 [R155+0x9000], desc[UR6][R148.64] ;  /* 0x09000000949bcfae */ /* 0x000fe4000b981a06 */
[----:B------:R-:W-:Y:S02]  /*13ab0*/  IADD3.X R7, PT, PT, R11, UR4, RZ, P0, !PT ;  /* 0x000000040b077c10 */ /* 0x000fe400087fe4ff */
[----:B------:R-:W-:Y:S01]  /*13ac0*/  @P4 STS.128 [R155+0x9000], RZ ;  /* 0x009000ff9b004388 */ /* 0x000fe20000000c00 */
[----:B------:R-:W-:-:S03]  /*13ad0*/  IADD3 R8, P0, PT, R6, UR9, RZ ;  /* 0x0000000906087c10 */ /* 0x000fc6000ff1e0ff */
[----:B------:R-:W-:Y:S01]  /*13ae0*/  @!PT LDS RZ, [RZ] ;  /* 0x00000000fffff984 */ /* 0x000fe20000000800 */
[----:B------:R-:W-:Y:S01]  /*13af0*/  @!PT LDS RZ, [RZ] ;  /* 0x00000000fffff984 */ /* 0x000fe20000000800 */
[----:B------:R-:W-:Y:S01]  /*13b00*/  @!PT LDS RZ, [RZ] ;  /* 0x00000000fffff984 */ /* 0x000fe20000000800 */
[----:B------:R-:W-:Y:S01]  /*13b10*/  @!P3 LDGSTS.E.BYPASS.LTC128B.128 [R155+0xb000], desc[UR6][R4.64+0x40] ;  /* 0x0b000040049bbfae */ /* 0x000fe2000b981a06 */
[----:B------:R-:W-:-:S03]  /*13b20*/  IADD3.X R9, PT, PT, R7, UR4, RZ, P0, !PT ;  /* 0x0000000407097c10 */ /* 0x000fc600087fe4ff */
        /* <DEDUP_REMOVED lines=52> */
[----:B-1----:R-:W2:Y:S04]  /*13e70*/  LDSM.16.M88.4 R4, [R123+0x3400] ;  /* 0x003400007b04783b */ /* 0x002ea80000000200 */
[----:B------:R-:W1:Y:S04]  /*13e80*/  LDSM.16.M88.4 R64, [R123+0x3800] ;  /* 0x003800007b40783b */ /* 0x000e680000000200 */
[----:B------:R-:W3:Y:S04]  /*13e90*/  LDSM.16.M88.4 R52, [R123+0x3c00] ;  /* 0x003c00007b34783b */ /* 0x000ee80000000200 */
[----:B------:R-:W4:Y:S04]  /*13ea0*/  LDSM.16.M88.4 R12, [R123+0x3000] ;  /* 0x003000007b0c783b */ /* 0x000f280000000200 */
[----:B------:R-:W5:Y:S04]  /*13eb0*/  LDSM.16.M88.4 R44, [R123+0x4000] ;  /* 0x004000007b2c783b */ /* 0x000f680000000200 */
[----:B------:R-:W5:Y:S04]  /*13ec0*/  LDSM.16.M88.4 R36, [R123+0x4400] ;  /* 0x004400007b24783b */ /* 0x000f680000000200 */
[----:B------:R-:W5:Y:S04]  /*13ed0*/  LDSM.16.M88.4 R28, [R123+0x4800] ;  /* 0x004800007b1c783b */ /* 0x000f680000000200 */
[----:B------:R-:W5:Y:S04]  /*13ee0*/  LDSM.16.M88.4 R168, [R123+0x4c00] ;  /* 0x004c00007ba8783b */ /* 0x000f680000000200 */
[----:B------:R-:W-:Y:S04]  /*13ef0*/  LDSM.16.M88.4 R128, [R128] ;  /* 0x000000008080783b */ /* 0x000fe80000000200 */
[----:B------:R-:W5:Y:S04]  /*13f00*/  LDSM.16.M88.4 R140, [R60+0x3400] ;  /* 0x003400003c8c783b */ /* 0x000f680000000200 */
[----:B------:R-:W5:Y:S01]  /*13f10*/  LDSM.16.M88.4 R136, [R60+0x3800] ;  /* 0x003800003c88783b */ /* 0x000f620000000200 */
[C---:B--2---:R-:W-:Y:S03]  /*13f20*/  HMMA.16816.F32 R8, R20.reuse, R4, RZ ;  /* 0x000000041408723c */ /* 0x044fe600000018ff */
[----:B------:R-:W2:Y:S04]  /*13f30*/  LDSM.16.M88.4 R132, [R60+0x3c00] ;  /* 0x003c00003c84783b */ /* 0x000ea80000000200 */
[----:B------:R-:W2:Y:S01]  /*13f40*/  LDSM.16.M88.4 R172, [R60+0x3000] ;  /* 0x003000003cac783b */ /* 0x000ea20000000200 */
[C---:B-1----:R-:W-:Y:S03]  /*13f50*/  HMMA.16816.F32 R124, R20.reuse, R64, RZ ;  /* 0x00000040147c723c */ /* 0x042fe600000018ff */
[----:B------:R-:W0:Y:S05]  /*13f60*/  LDGDEPBAR ;  /* 0x00000000000079af */ /* 0x000e2a0000000000 */
[C---:B---3--:R-:W-:Y:S08]  /*13f70*/  HMMA.16816.F32 R56, R20.reuse, R52, RZ ;  /* 0x000000341438723c */ /* 0x048ff000000018ff */
[C---:B------:R-:W-:Y:S08]  /*13f80*/  HMMA.16816.F32 R4, R20.reuse, R6, RZ ;  /* 0x000000061404723c */ /* 0x040ff000000018ff */
[C---:B------:R-:W-:Y:S08]  /*13f90*/  HMMA.16816.F32 R64, R20.reuse, R66, RZ ;  /* 0x000000421440723c */ /* 0x040ff000000018ff */
[C---:B------:R-:W-:Y:S08]  /*13fa0*/  HMMA.16816.F32 R52, R20.reuse, R54, RZ ;  /* 0x000000361434723c */ /* 0x040ff000000018ff */
[C---:B----4-:R-:W-:Y:S08]  /*13fb0*/  HMMA.16816.F32 R16, R20.reuse, R12, RZ ;  /* 0x0000000c1410723c */ /* 0x050ff000000018ff */
        /* <DEDUP_REMOVED lines=12> */
[----:B------:R-:W3:Y:S07]  /*14080*/  LDSM.16.M88.4 R140, [R60+0x4400] ;  /* 0x004400003c8c783b */ /* 0x000eee0000000200 */
[C---:B------:R-:W-:Y:S08]  /*14090*/  HMMA.16816.F32 R124, R128.reuse, R136, R124 ;  /* 0x00000088807c723c */ /* 0x040ff0000000187c */
[C---:B------:R-:W-:Y:S01]  /*140a0*/  HMMA.16816.F32 R64, R128.reuse, R138, R64 ;  /* 0x0000008a8040723c */ /* 0x040fe20000001840 */
[----:B------:R-:W4:Y:S07]  /*140b0*/  LDSM.16.M88.4 R136, [R60+0x4800] ;  /* 0x004800003c88783b */ /* 0x000f2e0000000200 */
[C---:B--2---:R-:W-:Y:S08]  /*140c0*/  HMMA.16816.F32 R56, R128.reuse, R132, R56 ;  /* 0x000000848038723c */ /* 0x044ff00000001838 */
[C---:B------:R-:W-:Y:S01]  /*140d0*/  HMMA.16816.F32 R52, R128.reuse, R134, R52 ;  /* 0x000000868034723c */ /* 0x040fe20000001834 */
[----:B------:R2:W5:Y:S07]  /*140e0*/  LDSM.16.M88.4 R132, [R60+0x4c00] ;  /* 0x004c00003c84783b */ /* 0x00056e0000000200 */
[C---:B------:R-:W-:Y:S08]  /*140f0*/  HMMA.16816.F32 R16, R128.reuse, R172, R16 ;  /* 0x000000ac8010723c */ /* 0x040ff00000001810 */
[C---:B------:R-:W-:Y:S08]  /*14100*/  HMMA.16816.F32 R12, R128.reuse, R174, R12 ;  /* 0x000000ae800c723c */ /* 0x040ff0000000180c */
[----:B-1----:R-:W-:Y:S01]  /*14110*/  HMMA.16816.F32 R48, R128, R168, R48 ;  /* 0x000000a88030723c */ /* 0x002fe20000001830 */
[----:B--2---:R-:W-:-:S05]  /*14120*/  IMAD.MOV.U32 R60, RZ, RZ, 0x20 ;  /* 0x00000020ff3c7424 */ /* 0x004fca00078e00ff */
[----:B------:R-:W-:Y:S02]  /*14130*/  SEL R60, R60, 0xffffffe0, !P6 ;  /* 0xffffffe03c3c7807 */ /* 0x000fe40007000000 */
[C---:B------:R-:W-:Y:S01]  /*14140*/  HMMA.16816.F32 R44, R128.reuse, R170, R44 ;  /* 0x000000aa802c723c */ /* 0x040fe2000000182c */
[----:B------:R-:W-:Y:S07]  /*14150*/  LDSM.16.M88.4 R168, [R123+0x5000] ;  /* 0x005000007ba8783b */ /* 0x000fee0000000200 */
[C---:B---3--:R-:W-:Y:S08]  /*14160*/  HMMA.16816.F32 R40, R128.reuse, R140, R40 ;  /* 0x0000008c8028723c */ /* 0x048ff00000001828 */
        /* <DEDUP_REMOVED lines=26> */
[C---:B--2---:R-:W-:Y:S08]  /*14310*/  HMMA.16816.F32 R24, R128.reuse, R132, R24 ;  /* 0x000000848018723c */ /* 0x044ff00000001818 */
[C---:B------:R-:W-:Y:S01]  /*14320*/  HMMA.16816.F32 R20, R128.reuse, R134, R20 ;  /* 0x000000868014723c */ /* 0x040fe20000001814 */
[----:B------:R-:W1:Y:S07]  /*14330*/  LDSM.16.M88.4 R132, [R60+0x5400] ;  /* 0x005400003c84783b */ /* 0x000e6e0000000200 */
[C---:B---3--:R-:W-:Y:S08]  /*14340*/  HMMA.16816.F32 R40, R128.reuse, R140, R40 ;  /* 0x0000008c8028723c */ /* 0x048ff00000001828 */
        /* <DEDUP_REMOVED lines=23> */
[----:B------:R2:W4:Y:S07]  /*144c0*/  LDSM.16.M88.4 R140, [R60+0x6c00] ;  /* 0x006c00003c8c783b */ /* 0x00052e0000000200 */
[C---:B---3--:R-:W-:Y:S08]  /*144d0*/  HMMA.16816.F32 R32, R136.reuse, R128, R32 ;  /* 0x000000808820723c */ /* 0x048ff00000001820 */
[----:B------:R-:W-:Y:S01]  /*144e0*/  HMMA.16816.F32 R28, R136, R130, R28 ;  /* 0x00000082881c723c */ /* 0x000fe2000000181c */
[----:B------:R-:W3:Y:S01]  /*144f0*/  LDSM.16.M88.4 R128, [R123+0x7400] ;  /* 0x007400007b80783b */ /* 0x000ee20000000200 */
[----:B--2---:R-:W-:-:S06]  /*14500*/  IMAD.MOV.U32 R60, RZ, RZ, 0x20 ;  /* 0x00000020ff3c7424 */ /* 0x004fcc00078e00ff */
[----:B-1----:R-:W-:Y:S01]  /*14510*/  HMMA.16816.F32 R16, R168, R132, R16 ;  /* 0x00000084a810723c */ /* 0x002fe20000001810 */
[----:B------:R-:W-:-:S07]  /*14520*/  SEL R60, R60, 0xffffffe0, !P6 ;  /* 0xffffffe03c3c7807 */ /* 0x000fce0007000000 */
[----:B------:R-:W-:Y:S01]  /*14530*/  HMMA.16816.F32 R12, R168, R134, R12 ;  /* 0x00000086a80c723c */ /* 0x000fe2000000180c */
[----:B------:R-:W1:Y:S07]  /*14540*/  LDSM.16.M88.4 R132, [R123+0x8000] ;  /* 0x008000007b84783b */ /* 0x000e6e0000000200 */
[C---:B----4-:R-:W-:Y:S08]  /*14550*/  HMMA.16816.F32 R24, R136.reuse, R140, R24 ;  /* 0x0000008c8818723c */ /* 0x050ff00000001818 */
[----:B------:R-:W-:Y:S01]  /*14560*/  HMMA.16816.F32 R20, R136, R142, R20 ;  /* 0x0000008e8814723c */ /* 0x000fe20000001814 */
[----:B------:R-:W2:Y:S04]  /*14570*/  LDSM.16.M88.4 R136, [R123+0x7c00] ;  /* 0x007c00007b88783b */ /* 0x000ea80000000200 */
[----:B------:R-:W-:Y:S03]  /*14580*/  LDSM.16.M88.4 R140, [R123+0x7800] ;  /* 0x007800007b8c783b */ /* 0x000fe60000000200 */
[C---:B---3--:R-:W-:Y:S08]  /*14590*/  HMMA.16816.F32 R8, R168.reuse, R128, R8 ;  /* 0x00000080a808723c */ /* 0x048ff00000001808 */
[C---:B------:R-:W-:Y:S01]  /*145a0*/  HMMA.16816.F32 R4, R168.reuse, R130, R4 ;  /* 0x00000082a804723c */ /* 0x040fe20000001804 */
[----:B------:R-:W3:Y:S07]  /*145b0*/  LDSM.16.M88.4 R128, [R123+0x8400] ;  /* 0x008400007b80783b */ /* 0x000eee0000000200 */
        /* <DEDUP_REMOVED lines=11> */
[C---:B------:R-:W-:Y:S08]  /*14670*/  HMMA.16816.F32 R124, R168.reuse, R140, R124 ;  /* 0x0000008ca87c723c */ /* 0x040ff0000000187c */
[C---:B------:R-:W-:Y:S01]  /*14680*/  HMMA.16816.F32 R64, R168.reuse, R142, R64 ;  /* 0x0000008ea840723c */ /* 0x040fe20000001840 */
[----:B------:R-:W3:Y:S07]  /*14690*/  LDSM.16.M88.4 R140, [R123+0x8800] ;  /* 0x008800007b8c783b */ /* 0x000eee0000000200 */
[C---:B-1----:R-:W-:Y:S08]  /*146a0*/  HMMA.16816.F32 R24, R168.reuse, R136, R24 ;  /* 0x00000088a818723c */ /* 0x042ff00000001818 */
[----:B------:R-:W-:Y:S01]  /*146b0*/  HMMA.16816.F32 R20, R168, R138, R20 ;  /* 0x0000008aa814723c */ /* 0x000fe20000001814 */
[----:B------:R-:W1:Y:S07]  /*146c0*/  LDSM.16.M88.4 R136, [R60+0x7400] ;  /* 0x007400003c88783b */ /* 0x000e6e0000000200 */
[C---:B--2---:R-:W-:Y:S08]  /*146d0*/  HMMA.16816.F32 R16, R132.reuse, R128, R16 ;  /* 0x000000808410723c */ /* 0x044ff00000001810 */
[----:B------:R-:W-:Y:S08]  /*146e0*/  HMMA.16816.F32 R12, R132, R130, R12 ;  /* 0x00000082840c723c */ /* 0x000ff0000000180c */
[----:B---3--:R-:W-:Y:S03]  /*146f0*/  HMMA.16816.F32 R32, R168, R140, R32 ;  /* 0x0000008ca820723c */ /* 0x008fe60000001820 */
[----:B------:R-:W-:Y:S01]  /*14700*/  FMUL.FTZ R16, R16, UR14 ;  /* 0x0000000e10107c20 */ /* 0x000fe20008410000 */
[----:B------:R-:W-:Y:S01]  /*14710*/  FMUL.FTZ R129, R17, UR14 ;  /* 0x0000000e11817c20 */ /* 0x000fe20008410000 */
[----:B------:R-:W-:-:S02]  /*14720*/  FMUL.FTZ R63, R19, UR14 ;  /* 0x0000000e133f7c20 */ /* 0x000fc40008410000 */
[----:B------:R2:W3:Y:S01]  /*14730*/  MUFU.TANH R140, R16 ;  /* 0x00000010008c7308 */ /* 0x0004e20000002400 */
[----:B------:R-:W-:Y:S01]  /*14740*/  HMMA.16816.F32 R28, R168, R142, R28 ;  /* 0x0000008ea81c723c */ /* 0x000fe2000000181c */
[----:B------:R-:W-:Y:S02]  /*14750*/  FMUL.FTZ R142, R18, UR14 ;  /* 0x0000000e128e7c20 */ /* 0x000fe40008410000 */
[----:B------:R-:W-:Y:S01]  /*14760*/  FMUL.FTZ R12, R12, UR14 ;  /* 0x0000000e0c0c7c20 */ /* 0x000fe20008410000 */
[----:B------:R-:W-:Y:S01]  /*14770*/  FMUL.FTZ R143, R14, UR14 ;  /* 0x0000000e0e8f7c20 */ /* 0x000fe20008410000 */
[----:B------:R-:W-:Y:S01]  /*14780*/  FMUL.FTZ R13, R13, UR14 ;  /* 0x0000000e0d0d7c20 */ /* 0x000fe20008410000 */
[----:B------:R-:W-:Y:S01]  /*14790*/  FMUL.FTZ R14, R15, UR14 ;  /* 0x0000000e0f0e7c20 */ /* 0x000fe20008410000 */
[----:B------:R4:W-:Y:S01]  /*147a0*/  MUFU.TANH R62, R12 ;  /* 0x0000000c003e7308 */ /* 0x0009e20000002400 */
[C---:B-1----:R-:W-:Y:S07]  /*147b0*/  HMMA.16816.F32 R8, R132.reuse, R136, R8 ;  /* 0x000000888408723c */ /* 0x042fee0000001808 */
[----:B------:R-:W-:Y:S01]  /*147c0*/  MUFU.TANH R129, R129 ;  /* 0x0000008100817308 */ /* 0x000fe20000002400 */
[----:B--2---:R-:W1:Y:S01]  /*147d0*/  LDSM.16.M88.4 R16, [R60+0x7800] ;  /* 0x007800003c10783b */ /* 0x004e620000000200 */
[----:B------:R-:W-:Y:S06]  /*147e0*/  HMMA.16816.F32 R4, R132, R138, R4 ;  /* 0x0000008a8404723c */ /* 0x000fec0000001804 */
[----:B------:R-:W2:Y:S01]  /*147f0*/  MUFU.TANH R142, R142 ;  /* 0x0000008e008e7308 */ /* 0x000ea20000002400 */
[----:B----4-:R-:W-:-:S03]  /*14800*/  IMAD.SHL.U32 R12, R120, 0x2, RZ ;  /* 0x00000002780c7824 */ /* 0x010fc600078e00ff */
[----:B------:R-:W-:Y:S01]  /*14810*/  FMUL.FTZ R136, R8, UR14 ;  /* 0x0000000e08887c20 */ /* 0x000fe20008410000 */
[----:B------:R-:W-:Y:S01]  /*14820*/  FMUL.FTZ R128, R9, UR14 ;  /* 0x0000000e09807c20 */ /* 0x000fe20008410000 */
[----:B------:R-:W-:Y:S01]  /*14830*/  FMUL.FTZ R137, R10, UR14 ;  /* 0x0000000e0a897c20 */ /* 0x000fe20008410000 */
[----:B------:R-:W-:Y:S01]  /*14840*/  FMUL.FTZ R131, R11, UR14 ;  /* 0x0000000e0b837c20 */ /* 0x000fe20008410000 */
[----:B------:R-:W-:Y:S01]  /*14850*/  LOP3.LUT R12, R12, 0x6, RZ, 0xc0, !PT ;  /* 0x000000060c0c7812 */ /* 0x000fe200078ec0ff */
[----:B------:R-:W4:Y:S01]  /*14860*/  LDSM.16.M88.4 R8, [R60+0x7c00] ;  /* 0x007c00003c08783b */ /* 0x000f220000000200 */
[----:B------:R-:W5:Y:S03]  /*14870*/  MUFU.TANH R63, R63 ;  /* 0x0000003f003f7308 */ /* 0x000f660000002400 */
[----:B------:R-:W-:Y:S01]  /*14880*/  FMUL.FTZ R4, R4, UR14 ;  /* 0x0000000e04047c20 */ /* 0x000fe20008410000 */
[----:B------:R-:W-:Y:S01]  /*14890*/  FMUL.FTZ R5, R5, UR14 ;  /* 0x0000000e05057c20 */ /* 0x000fe20008410000 */
[----:B------:R-:W-:Y:S01]  /*148a0*/  FMUL.FTZ R6, R6, UR14 ;  /* 0x0000000e06067c20 */ /* 0x000fe20008410000 */
[----:B------:R-:W-:Y:S01]  /*148b0*/  FMUL.FTZ R7, R7, UR14 ;  /* 0x0000000e07077c20 */ /* 0x000fe20008410000 */
[----:B------:R-:W-:Y:S01]  /*148c0*/  IMAD R12, R61, 0x80, R12 ;  /* 0x000000803d0c7824 */ /* 0x000fe200078e020c */
[----:B------:R-:W-:Y:S08]  /*148d0*/  MUFU.TANH R130, R4 ;  /* 0x0000000400827308 */ /* 0x000ff00000002400 */
[----:B------:R-:W-:Y:S01]  /*148e0*/  MUFU.TANH R231, R5 ;  /* 0x0000000500e77308 */ /* 0x000fe20000002400 */
[C---:B-1----:R-:W-:Y:S07]  /*148f0*/  HMMA.16816.F32 R124, R132.reuse, R16, R124 ;  /* 0x00000010847c723c */ /* 0x042fee000000187c */
[----:B------:R-:W-:Y:S01]  /*14900*/  MUFU.TANH R138, R6 ;  /* 0x00000006008a7308 */ /* 0x000fe20000002400 */
[C---:B------:R-:W-:Y:S07]  /*14910*/  HMMA.16816.F32 R64, R132.reuse, R18, R64 ;  /* 0x000000128440723c */ /* 0x040fee0000001840 */
[----:B------:R1:W-:Y:S01]  /*14920*/  MUFU.TANH R16, R7 ;  /* 0x0000000700107308 */ /* 0x0003e20000002400 */
[C---:B----4-:R-:W-:Y:S07]  /*14930*/  HMMA.16816.F32 R56, R132.reuse, R8, R56 ;  /* 0x000000088438723c */ /* 0x050fee0000001838 */
[----:B------:R2:W-:Y:S01]  /*14940*/  MUFU.TANH R141, R13 ;  /* 0x0000000d008d7308 */ /* 0x0005e20000002400 */
[----:B------:R-:W-:Y:S01]  /*14950*/  FMUL.FTZ R124, R124, UR14 ;  /* 0x0000000e7c7c7c20 */ /* 0x000fe20008410000 */
[----:B------:R-:W-:Y:S01]  /*14960*/  FMUL.FTZ R18, R125, UR14 ;  /* 0x0000000e7d127c20 */ /* 0x000fe20008410000 */
[----:B------:R-:W-:Y:S01]  /*14970*/  FMUL.FTZ R126, R126, UR14 ;  /* 0x0000000e7e7e7c20 */ /* 0x000fe20008410000 */
[----:B------:R-:W-:Y:S01]  /*14980*/  FMUL.FTZ R127, R127, UR14 ;  /* 0x0000000e7f7f7c20 */ /* 0x000fe20008410000 */
[----:B------:R-:W-:Y:S01]  /*14990*/  HMMA.16816.F32 R52, R132, R10, R52 ;  /* 0x0000000a8434723c */ /* 0x000fe20000001834 */
[----:B------:R-:W4:Y:S02]  /*149a0*/  LDSM.16.M88.4 R8, [R60+0x8400] ;  /* 0x008400003c08783b */ /* 0x000f240000000200 */
[----:B------:R-:W5:Y:S01]  /*149b0*/  MUFU.TANH R143, R143 ;  /* 0x0000008f008f7308 */ /* 0x000f620000002400 */
[----:B------:R-:W-:Y:S01]  /*149c0*/  FMUL.FTZ R67, R67, UR14 ;  /* 0x0000000e43437c20 */ /* 0x000fe20008410000 */
[----:B------:R-:W-:Y:S01]  /*149d0*/  FMUL.FTZ R65, R65, UR14 ;  /* 0x0000000e41417c20 */ /* 0x000fe20008410000 */
[----:B-1----:R-:W1:Y:S01]  /*149e0*/  LDSM.16.M88.4 R4, [R60+0x8000] ;  /* 0x008000003c04783b */ /* 0x002e620000000200 */
[----:B------:R-:W-:Y:S01]  /*149f0*/  FMUL.FTZ R64, R64, UR14 ;  /* 0x0000000e40407c20 */ /* 0x000fe20008410000 */
[----:B------:R-:W-:-:S03]  /*14a00*/  FMUL.FTZ R66, R66, UR14 ;  /* 0x0000000e42427c20 */ /* 0x000fc60008410000 */
[----:B------:R-:W5:Y:S01]  /*14a10*/  MUFU.TANH R14, R14 ;  /* 0x0000000e000e7308 */ /* 0x000f620000002400 */
[----:B------:R-:W-:Y:S01]  /*14a20*/  FMUL.FTZ R59, R59, UR14 ;  /* 0x0000000e3b3b7c20 */ /* 0x000fe20008410000 */
[----:B------:R-:W-:Y:S01]  /*14a30*/  FMUL.FTZ R56, R56, UR14 ;  /* 0x0000000e38387c20 */ /* 0x000fe20008410000 */
[----:B------:R-:W-:Y:S01]  /*14a40*/  FMUL.FTZ R57, R57, UR14 ;  /* 0x0000000e39397c20 */ /* 0x000fe20008410000 */
[----:B------:R-:W-:-:S04]  /*14a50*/  FMUL.FTZ R58, R58, UR14 ;  /* 0x0000000e3a3a7c20 */ /* 0x000fc80008410000 */
[----:B------:R-:W5:Y:S01]  /*14a60*/  MUFU.TANH R136, R136 ;  /* 0x0000008800887308 */ /* 0x000f620000002400 */
[----:B------:R-:W-:Y:S01]  /*14a70*/  FMUL.FTZ R53, R53, UR14 ;  /* 0x0000000e35357c20 */ /* 0x000fe20008410000 */
[----:B------:R-:W-:Y:S01]  /*14a80*/  FMUL.FTZ R55, R55, UR14 ;  /* 0x0000000e37377c20 */ /* 0x000fe20008410000 */
[----:B------:R-:W-:Y:S01]  /*14a90*/  FMUL.FTZ R52, R52, UR14 ;  /* 0x0000000e34347c20 */ /* 0x000fe20008410000 */
[----:B------:R-:W-:-:S04]  /*14aa0*/  FMUL.FTZ R54, R54, UR14 ;  /* 0x0000000e36367c20 */ /* 0x000fc80008410000 */
[----:B------:R-:W-:Y:S08]  /*14ab0*/  MUFU.TANH R219, R53 ;  /* 0x0000003500db7308 */ /* 0x000ff00000002400 */
[----:B------:R5:W-:Y:S01]  /*14ac0*/  MUFU.TANH R215, R55 ;  /* 0x0000003700d77308 */ /* 0x000be20000002400 */
[C---:B----4-:R-:W-:Y:S07]  /*14ad0*/  HMMA.16816.F32 R40, R132.reuse, R8, R40 ;  /* 0x000000088428723c */ /* 0x050fee0000001828 */
[----:B------:R-:W-:Y:S01]  /*14ae0*/  MUFU.TANH R128, R128 ;  /* 0x0000008000807308 */ /* 0x000fe20000002400 */
[C---:B------:R-:W-:Y:S01]  /*14af0*/  VIADD R8, R12.reuse, 0xffffff11 ;  /* 0xffffff110c087836 */ /* 0x040fe20000000000 */
[----:B-1----:R-:W-:Y:S01]  /*14b00*/  HMMA.16816.F32 R44, R132, R6, R44 ;  /* 0x00000006842c723c */ /* 0x002fe2000000182c */
[----:B------:R-:W-:-:S05]  /*14b10*/  VIADD R6, R12, 0xffffff09 ;  /* 0xffffff090c067836 */ /* 0x000fca0000000000 */
[----:B------:R-:W1:Y:S02]  /*14b20*/  MUFU.TANH R137, R137 ;  /* 0x0000008900897308 */ /* 0x000e640000002400 */
[----:B------:R-:W-:Y:S01]  /*14b30*/  HMMA.16816.F32 R48, R132, R4, R48 ;  /* 0x000000048430723c */ /* 0x000fe20000001830 */
[----:B------:R-:W-:-:S05]  /*14b40*/  VIADD R4, R12, 0xffffff00 ;  /* 0xffffff000c047836 */ /* 0x000fca0000000000 */
[----:B------:R-:W4:Y:S01]  /*14b50*/  MUFU.TANH R131, R131 ;  /* 0x0000008300837308 */ /* 0x000f220000002400 */
[----:B------:R-:W-:Y:S01]  /*14b60*/  FMUL.FTZ R40, R40, UR14 ;  /* 0x0000000e28287c20 */ /* 0x000fe20008410000 */
[----:B------:R-:W-:Y:S01]  /*14b70*/  FMUL.FTZ R42, R42, UR14 ;  /* 0x0000000e2a2a7c20 */ /* 0x000fe20008410000 */
[----:B------:R-:W-:Y:S01]  /*14b80*/  FMUL.FTZ R43, R43, UR14 ;  /* 0x0000000e2b2b7c20 */ /* 0x000fe20008410000 */
[C---:B------:R-:W-:Y:S01]  /*14b90*/  ISETP.GE.AND P1, PT, R4.reuse, R3, PT ;  /* 0x000000030400720c */ /* 0x040fe20003f26270 */
[----:B------:R-:W-:Y:S01]  /*14ba0*/  FMUL.FTZ R41, R41, UR14 ;  /* 0x0000000e29297c20 */ /* 0x000fe20008410000 */
[----:B------:R-:W-:Y:S01]  /*14bb0*/  ISETP.GE.AND P0, PT, R4, R121, PT ;  /* 0x000000790400720c */ /* 0x000fe20003f06270 */
[----:B------:R-:W-:Y:S01]  /*14bc0*/  VIADD R4, R12, 0xffffff01 ;  /* 0xffffff010c047836 */ /* 0x000fe20000000000 */
[----:B---3--:R-:W-:Y:S01]  /*14bd0*/  FSEL R17, R140, -INF , !P1 ;  /* 0xff8000008c117808 */ /* 0x008fe20004800000 */
[----:B------:R-:W-:Y:S01]  /*14be0*/  FMUL.FTZ R207, R45, UR14 ;  /* 0x0000000e2dcf7c20 */ /* 0x000fe20008410000 */
[----:B--2---:R-:W-:Y:S01]  /*14bf0*/  FSEL R13, R142, -INF , !P0 ;  /* 0xff8000008e0d7808 */ /* 0x004fe20004000000 */
[----:B------:R-:W-:Y:S01]  /*14c00*/  MUFU.TANH R124, R124 ;  /* 0x0000007c007c7308 */ /* 0x000fe20000002400 */
[C---:B------:R-:W-:Y:S01]  /*14c10*/  ISETP.GE.AND P5, PT, R4.reuse, R3, PT ;  /* 0x000000030400720c */ /* 0x040fe20003fa6270 */
[----:B------:R-:W-:Y:S01]  /*14c20*/  HMMA.16816.F32 R36, R132, R10, R36 ;  /* 0x0000000a8424723c */ /* 0x000fe20000001824 */
[----:B------:R-:W-:Y:S01]  /*14c30*/  ISETP.GE.AND P1, PT, R4, R121, PT ;  /* 0x000000790400720c */ /* 0x000fe20003f26270 */
[----:B------:R-:W-:Y:S01]  /*14c40*/  VIADD R4, R12, 0xffffff08 ;  /* 0xffffff080c047836 */ /* 0x000fe20000000000 */
[----:B------:R-:W-:Y:S01]  /*14c50*/  FSEL R15, R129, -INF , !P5 ;  /* 0xff800000810f7808 */ /* 0x000fe20006800000 */
[----:B------:R-:W-:Y:S01]  /*14c60*/  FMUL.FTZ R51, R51, UR14 ;  /* 0x0000000e33337c20 */ /* 0x000fe20008410000 */
[----:B-----5:R-:W-:Y:S01]  /*14c70*/  FSEL R45, R63, -INF , !P1 ;  /* 0xff8000003f2d7808 */ /* 0x020fe20004800000 */
[----:B------:R-:W-:Y:S01]  /*14c80*/  FMUL.FTZ R49, R49, UR14 ;  /* 0x0000000e31317c20 */ /* 0x000fe20008410000 */
[C---:B------:R-:W-:Y:S01]  /*14c90*/  ISETP.GE.AND P0, PT, R4.reuse, R3, PT ;  /* 0x000000030400720c */ /* 0x040fe20003f06270 */
[----:B------:R2:W-:Y:S01]  /*14ca0*/  MUFU.TANH R199, R51 ;  /* 0x0000003300c77308 */ /* 0x0005e20000002400 */
[----:B------:R-:W-:Y:S01]  /*14cb0*/  ISETP.GE.AND P5, PT, R4, R121, PT ;  /* 0x000000790400720c */ /* 0x000fe20003fa6270 */
[----:B------:R-:W-:Y:S01]  /*14cc0*/  VIADD R4, R12, 0xffffff10 ;  /* 0xffffff100c047836 */ /* 0x000fe20000000000 */
[----:B------:R-:W-:Y:S01]  /*14cd0*/  ISETP.GE.AND P1, PT, R6, R3, PT ;  /* 0x000000030600720c */ /* 0x000fe20003f26270 */
[----:B------:R-:W-:Y:S01]  /*14ce0*/  FMUL.FTZ R48, R48, UR14 ;  /* 0x0000000e30307c20 */ /* 0x000fe20008410000 */
[----:B------:R-:W-:Y:S01]  /*14cf0*/  FSEL R55, R62, -INF , !P0 ;  /* 0xff8000003e377808 */ /* 0x000fe20004000000 */
[----:B------:R-:W-:Y:S01]  /*14d00*/  FMUL.FTZ R50, R50, UR14 ;  /* 0x0000000e32327c20 */ /* 0x000fe20008410000 */
[----:B------:R-:W-:Y:S01]  /*14d10*/  FSEL R19, R143, -INF , !P5 ;  /* 0xff8000008f137808 */ /* 0x000fe20006800000 */
[----:B------:R4:W-:Y:S01]  /*14d20*/  MUFU.TANH R201, R67 ;  /* 0x0000004300c97308 */ /* 0x0009e20000002400 */
[----:B------:R-:W-:Y:S01]  /*14d30*/  FSEL R53, R141, -INF , !P1 ;  /* 0xff8000008d357808 */ /* 0x000fe20004800000 */
[----:B------:R-:W-:Y:S01]  /*14d40*/  FMUL.FTZ R44, R44, UR14 ;  /* 0x0000000e2c2c7c20 */ /* 0x000fe20008410000 */
[----:B------:R-:W-:Y:S01]  /*14d50*/  ISETP.GE.AND P0, PT, R6, R121, PT ;  /* 0x000000790600720c */ /* 0x000fe20003f06270 */
[----:B------:R-:W-:Y:S01]  /*14d60*/  FMUL.FTZ R46, R46, UR14 ;  /* 0x0000000e2e2e7c20 */ /* 0x000fe20008410000 */
[C---:B------:R-:W-:Y:S01]  /*14d70*/  ISETP.GE.AND P5, PT, R4.reuse, R3, PT ;  /* 0x000000030400720c */ /* 0x040fe20003fa6270 */
[----:B------:R-:W-:Y:S01]  /*14d80*/  FMUL.FTZ R47, R47, UR14 ;  /* 0x0000000e2f2f7c20 */ /* 0x000fe20008410000 */
[----:B------:R-:W-:Y:S01]  /*14d90*/  ISETP.GE.AND P1, PT, R4, R121, PT ;  /* 0x000000790400720c */ /* 0x000fe20003f26270 */
[----:B------:R3:W-:Y:S01]  /*14da0*/  MUFU.TANH R211, R49 ;  /* 0x0000003100d37308 */ /* 0x0007e20000002400 */
[----:B------:R-:W5:Y:S01]  /*14db0*/  LDSM.16.M88.4 R4, [R60+0x8800] ;  /* 0x008800003c04783b */ /* 0x000f620000000200 */
[----:B------:R-:W-:Y:S01]  /*14dc0*/  FSEL R9, R14, -INF , !P0 ;  /* 0xff8000000e097808 */ /* 0x000fe20004000000 */
[----:B------:R-:W-:Y:S01]  /*14dd0*/  FMUL.FTZ R36, R36, UR14 ;  /* 0x0000000e24247c20 */ /* 0x000fe20008410000 */
[----:B------:R-:W-:Y:S01]  /*14de0*/  FSEL R63, R136, -INF , !P5 ;  /* 0xff800000883f7808 */ /* 0x000fe20006800000 */
[----:B------:R-:W-:Y:S01]  /*14df0*/  FMUL.FTZ R37, R37, UR14 ;  /* 0x0000000e25257c20 */ /* 0x000fe20008410000 */
[----:B------:R-:W-:Y:S01]  /*14e00*/  ISETP.GE.AND P0, PT, R8, R3, PT ;  /* 0x000000030800720c */ /* 0x000fe20003f06270 */
[----:B------:R-:W-:Y:S01]  /*14e10*/  FMUL.FTZ R38, R38, UR14 ;  /* 0x0000000e26267c20 */ /* 0x000fe20008410000 */
[----:B------:R-:W-:Y:S01]  /*14e20*/  ISETP.GE.AND P5, PT, R8, R121, PT ;  /* 0x000000790800720c */ /* 0x000fe20003fa6270 */
[----:B------:R-:W-:Y:S01]  /*14e30*/  VIADD R8, R12, 0xffffff18 ;  /* 0xffffff180c087836 */ /* 0x000fe20000000000 */
[----:B-1----:R-:W-:Y:S01]  /*14e40*/  FSEL R125, R137, -INF , !P1 ;  /* 0xff800000897d7808 */ /* 0x002fe20004800000 */
[----:B------:R-:W-:Y:S01]  /*14e50*/  MUFU.TANH R18, R18 ;  /* 0x0000001200127308 */ /* 0x000fe20000002400 */
[----:B--2---:R-:W-:Y:S01]  /*14e60*/  FSEL R51, R128, -INF , !P0 ;  /* 0xff80000080337808 */ /* 0x004fe20004000000 */
[----:B------:R-:W-:Y:S01]  /*14e70*/  FMUL.FTZ R39, R39, UR14 ;  /* 0x0000000e27277c20 */ /* 0x000fe20008410000 */
[----:B------:R-:W-:-:S02]  /*14e80*/  ISETP.GE.AND P1, PT, R8, R3, PT ;  /* 0x000000030800720c */ /* 0x000fc40003f26270 */
[----:B------:R-:W-:Y:S01]  /*14e90*/  ISETP.GE.AND P0, PT, R8, R121, PT ;  /* 0x000000790800720c */ /* 0x000fe20003f06270 */
[----:B------:R-:W-:Y:S01]  /*14ea0*/  VIADD R8, R12, 0xffffff19 ;  /* 0xffffff190c087836 */ /* 0x000fe20000000000 */
[----:B----4-:R-:W-:Y:S01]  /*14eb0*/  FSEL R67, R131, -INF , !P5 ;  /* 0xff80000083437808 */ /* 0x010fe20006800000 */
[----:B------:R-:W1:Y:S01]  /*14ec0*/  MUFU.TANH R159, R126 ;  /* 0x0000007e009f7308 */ /* 0x000e620000002400 */
[----:B---3--:R-:W-:Y:S02]  /*14ed0*/  FSEL R49, R130, -INF , !P1 ;  /* 0xff80000082317808 */ /* 0x008fe40004800000 */
[C---:B------:R-:W-:Y:S02]  /*14ee0*/  ISETP.GE.AND P5, PT, R8.reuse, R3, PT ;  /* 0x000000030800720c */ /* 0x040fe40003fa6270 */
[-C--:B------:R-:W-:Y:S01]  /*14ef0*/  ISETP.GE.AND P1, PT, R8, R121.reuse, PT ;  /* 0x000000790800720c */ /* 0x080fe20003f26270 */
[----:B------:R-:W-:Y:S01]  /*14f00*/  VIADD R8, R12, 0xffffff20 ;  /* 0xffffff200c087836 */ /* 0x000fe20000000000 */
[----:B------:R-:W-:Y:S01]  /*14f10*/  FSEL R231, R231, -INF , !P5 ;  /* 0xff800000e7e77808 */ /* 0x000fe20006800000 */
[----:B------:R2:W-:Y:S03]  /*14f20*/  MUFU.TANH R227, R65 ;  /* 0x0000004100e37308 */ /* 0x0005e60000002400 */
[----:B------:R-:W-:-:S05]  /*14f30*/  ISETP.GE.AND P5, PT, R8, R121, PT ;  /* 0x000000790800720c */ /* 0x000fca0003fa6270 */
[----:B------:R3:W4:Y:S01]  /*14f40*/  MUFU.TANH R147, R127 ;  /* 0x0000007f00937308 */ /* 0x0007220000002400 */
[----:B-1----:R-:W-:Y:S01]  /*14f50*/  FSEL R159, R159, -INF , !P5 ;  /* 0xff8000009f9f7808 */ /* 0x002fe20006800000 */
[----:B-----5:R-:W-:Y:S01]  /*14f60*/  HMMA.16816.F32 R32, R132, R4, R32 ;  /* 0x000000048420723c */ /* 0x020fe20000001820 */
[----:B------:R-:W-:-:S05]  /*14f70*/  VIADD R4, R12, 0xffffff29 ;  /* 0xffffff290c047836 */ /* 0x000fca0000000000 */
[----:B------:R-:W1:Y:S01]  /*14f80*/  MUFU.TANH R229, R64 ;  /* 0x0000004000e57308 */ /* 0x000e620000002400 */
[----:B--2---:R-:W-:Y:S02]  /*14f90*/  FSEL R65, R138, -INF , !P0 ;  /* 0xff8000008a417808 */ /* 0x004fe40004000000 */
[----:B------:R-:W-:Y:S01]  /*14fa0*/  ISETP.GE.AND P0, PT, R8, R3, PT ;  /* 0x000000030800720c */ /* 0x000fe20003f06270 */
[----:B------:R-:W-:Y:S01]  /*14fb0*/  VIADD R8, R12, 0xffffff21 ;  /* 0xffffff210c087836 */ /* 0x000fe20000000000 */
[----:B------:R-:W-:Y:S03]  /*14fc0*/  HMMA.16816.F32 R28, R132, R6, R28 ;  /* 0x00000006841c723c */ /* 0x000fe6000000181c */
[----:B------:R-:W2:Y:S01]  /*14fd0*/  MUFU.TANH R225, R66 ;  /* 0x0000004200e17308 */ /* 0x000ea20000002400 */
[----:B---3--:R-:W-:Y:S02]  /*14fe0*/  FSEL R127, R124, -INF , !P0 ;  /* 0xff8000007c7f7808 */ /* 0x008fe40004000000 */
[----:B------:R-:W-:-:S04]  /*14ff0*/  ISETP.GE.AND P0, PT, R8, R121, PT ;  /* 0x000000790800720c */ /* 0x000fc80003f06270 */
[----:B----4-:R-:W-:Y:S01]  /*15000*/  FSEL R147, R147, -INF , !P0 ;  /* 0xff80000093937808 */ /* 0x010fe20004000000 */
[----:B------:R3:W-:Y:S01]  /*15010*/  MUFU.TANH R205, R59 ;  /* 0x0000003b00cd7308 */ /* 0x0007e20000002400 */
[----:B------:R-:W-:Y:S01]  /*15020*/  ISETP.GE.AND P0, PT, R4, R3, PT ;  /* 0x000000030400720c */ /* 0x000fe20003f06270 */
[----:B------:R-:W-:Y:S01]  /*15030*/  FMUL.FTZ R33, R33, UR14 ;  /* 0x0000000e21217c20 */ /* 0x000fe20008410000 */
[----:B------:R-:W-:Y:S01]  /*15040*/  FMUL.FTZ R34, R34, UR14 ;  /* 0x0000000e22227c20 */ /* 0x000fe20008410000 */
[----:B------:R-:W-:Y:S01]  /*15050*/  FMUL.FTZ R32, R32, UR14 ;  /* 0x0000000e20207c20 */ /* 0x000fe20008410000 */
[----:B------:R-:W-:Y:S01]  /*15060*/  FSEL R227, R227, -INF , !P0 ;  /* 0xff800000e3e37808 */ /* 0x000fe20004000000 */
[----:B------:R-:W-:Y:S02]  /*15070*/  FMUL.FTZ R35, R35, UR14 ;  /* 0x0000000e23237c20 */ /* 0x000fe40008410000 */
[----:B------:R-:W4:Y:S01]  /*15080*/  MUFU.TANH R191, R56 ;  /* 0x0000003800bf7308 */ /* 0x000f220000002400 */
[----:B------:R-:W-:Y:S01]  /*15090*/  FMUL.FTZ R28, R28, UR14 ;  /* 0x0000000e1c1c7c20 */ /* 0x000fe20008410000 */
[----:B------:R-:W-:Y:S01]  /*150a0*/  FMUL.FTZ R30, R30, UR14 ;  /* 0x0000000e1e1e7c20 */ /* 0x000fe20008410000 */
[----:B------:R-:W-:Y:S01]  /*150b0*/  FMUL.FTZ R31, R31, UR14 ;  /* 0x0000000e1f1f7c20 */ /* 0x000fe20008410000 */
[----:B------:R-:W-:-:S04]  /*150c0*/  FMUL.FTZ R29, R29, UR14 ;  /* 0x0000000e1d1d7c20 */ /* 0x000fc80008410000 */
[----:B------:R-:W5:Y:S01]  /*150d0*/  MUFU.TANH R223, R57 ;  /* 0x0000003900df7308 */ /* 0x000f620000002400 */
[----:B---3--:R-:W-:Y:S02]  /*150e0*/  FSEL R59, R16, -INF , !P1 ;  /* 0xff800000103b7808 */ /* 0x008fe40004800000 */
[----:B------:R-:W-:Y:S01]  /*150f0*/  ISETP.GE.AND P1, PT, R8, R3, PT ;  /* 0x000000030800720c */ /* 0x000fe20003f26270 */
[----:B------:R-:W-:-:S03]  /*15100*/  VIADD R8, R12, 0xffffff28 ;  /* 0xffffff280c087836 */ /* 0x000fc60000000000 */
[----:B------:R-:W-:Y:S01]  /*15110*/  FSEL R137, R18, -INF , !P1 ;  /* 0xff80000012897808 */ /* 0x000fe20004800000 */
[----:B------:R-:W3:Y:S01]  /*15120*/  MUFU.TANH R217, R58 ;  /* 0x0000003a00d97308 */ /* 0x000ee20000002400 */
[C---:B------:R-:W-:Y:S02]  /*15130*/  ISETP.GE.AND P5, PT, R8.reuse, R3, PT ;  /* 0x000000030800720c */ /* 0x040fe40003fa6270 */
[-C--:B------:R-:W-:Y:S01]  /*15140*/  ISETP.GE.AND P1, PT, R8, R121.reuse, PT ;  /* 0x000000790800720c */ /* 0x080fe20003f26270 */
[----:B------:R-:W-:Y:S01]  /*15150*/  VIADD R8, R12, 0xffffff30 ;  /* 0xffffff300c087836 */ /* 0x000fe20000000000 */
[----:B-1----:R-:W-:Y:S02]  /*15160*/  FSEL R229, R229, -INF , !P5 ;  /* 0xff800000e5e57808 */ /* 0x002fe40006800000 */
[----:B------:R-:W-:Y:S01]  /*15170*/  ISETP.GE.AND P5, PT, R4, R121, PT ;  /* 0x000000790400720c */ /* 0x000fe20003fa6270 */
[----:B------:R-:W-:Y:S01]  /*15180*/  VIADD R4, R12, 0xffffff31 ;  /* 0xffffff310c047836 */ /* 0x000fe20000000000 */
[----:B--2---:R-:W-:Y:S01]  /*15190*/  FSEL R225, R225, -INF , !P1 ;  /* 0xff800000e1e17808 */ /* 0x004fe20004800000 */
[----:B------:R-:W1:Y:S01]  /*151a0*/  MUFU.TANH R221, R52 ;  /* 0x0000003400dd7308 */ /* 0x000e620000002400 */
[----:B------:R-:W-:-:S02]  /*151b0*/  ISETP.GE.AND P1, PT, R8, R3, PT ;  /* 0x000000030800720c */ /* 0x000fc40003f26270 */
[----:B------:R-:W-:Y:S02]  /*151c0*/  FSEL R201, R201, -INF , !P5 ;  /* 0xff800000c9c97808 */ /* 0x000fe40006800000 */
[----:B----4-:R-:W-:Y:S02]  /*151d0*/  FSEL R191, R191, -INF , !P1 ;  /* 0xff800000bfbf7808 */ /* 0x010fe40004800000 */
[C---:B------:R-:W-:Y:S01]  /*151e0*/  ISETP.GE.AND P5, PT, R4.reuse, R3, PT ;  /* 0x000000030400720c */ /* 0x040fe20003fa6270 */
[----:B------:R-:W2:Y:S01]  /*151f0*/  MUFU.TANH R203, R54 ;  /* 0x0000003600cb7308 */ /* 0x000ea20000002400 */
[-C--:B------:R-:W-:Y:S02]  /*15200*/  ISETP.GE.AND P1, PT, R4, R121.reuse, PT ;  /* 0x000000790400720c */ /* 0x080fe40003f26270 */
[----:B------:R-:W4:Y:S01]  /*15210*/  LDSM.16.M88.4 R4, [R60+0x8c00] ;  /* 0x008c00003c04783b */ /* 0x000f220000000200 */
[----:B------:R-:W-:Y:S01]  /*15220*/  ISETP.GE.AND P0, PT, R8, R121, PT ;  /* 0x000000790800720c */ /* 0x000fe20003f06270 */
[----:B------:R-:W-:Y:S01]  /*15230*/  VIADD R8, R12, 0xffffff38 ;  /* 0xffffff380c087836 */ /* 0x000fe20000000000 */
[----:B-----5:R-:W-:Y:S01]  /*15240*/  FSEL R223, R223, -INF , !P5 ;  /* 0xff800000dfdf7808 */ /* 0x020fe20006800000 */
[----:B------:R-:W-:-:S04]  /*15250*/  DEPBAR.LE SB0, 0x0 ;  /* 0x000080000000791a */ /* 0x000fc80000000000 */
[----:B---3--:R-:W-:Y:S01]  /*15260*/  FSEL R217, R217, -INF , !P0 ;  /* 0xff800000d9d97808 */ /* 0x008fe20004000000 */
[----:B------:R-:W3:Y:S01]  /*15270*/  MUFU.TANH R213, R48 ;  /* 0x0000003000d57308 */ /* 0x000ee20000002400 */
[C---:B------:R-:W-:Y:S02]  /*15280*/  ISETP.GE.AND P0, PT, R8.reuse, R3, PT ;  /* 0x000000030800720c */ /* 0x040fe40003f06270 */
[----:B------:R-:W-:Y:S01]  /*15290*/  ISETP.GE.AND P5, PT, R8, R121, PT ;  /* 0x000000790800720c */ /* 0x000fe20003fa6270 */
[----:B------:R-:W-:Y:S01]  /*152a0*/  VIADD R8, R12, 0xffffff39 ;  /* 0xffffff390c087836 */ /* 0x000fe20000000000 */
[----:B------:R-:W-:Y:S02]  /*152b0*/  FSEL R205, R205, -INF , !P1 ;  /* 0xff800000cdcd7808 */ /* 0x000fe40004800000 */
[----:B-1----:R-:W-:Y:S01]  /*152c0*/  FSEL R221, R221, -INF , !P0 ;  /* 0xff800000dddd7808 */ /* 0x002fe20004000000 */
[----:B------:R-:W1:Y:S01]  /*152d0*/  MUFU.TANH R195, R50 ;  /* 0x0000003200c37308 */ /* 0x000e620000002400 */
[----:B------:R-:W-:-:S02]  /*152e0*/  ISETP.GE.AND P1, PT, R8, R3, PT ;  /* 0x000000030800720c */ /* 0x000fc40003f26270 */
[----:B------:R-:W-:Y:S01]  /*152f0*/  ISETP.GE.AND P0, PT, R8, R121, PT ;  /* 0x000000790800720c */ /* 0x000fe20003f06270 */
[----:B------:R-:W-:Y:S01]  /*15300*/  VIADD R8, R12, 0xffffff40 ;  /* 0xffffff400c087836 */ /* 0x000fe20000000000 */
[----:B--2---:R-:W-:Y:S02]  /*15310*/  FSEL R203, R203, -INF , !P5 ;  /* 0xff800000cbcb7808 */ /* 0x004fe40006800000 */
[----:B------:R-:W-:Y:S01]  /*15320*/  FSEL R219, R219, -INF , !P1 ;  /* 0xff800000dbdb7808 */ /* 0x000fe20004800000 */
[----:B------:R-:W2:Y:S01]  /*15330*/  MUFU.TANH R209, R44 ;  /* 0x0000002c00d17308 */ /* 0x000ea20000002400 */
[C---:B------:R-:W-:Y:S02]  /*15340*/  ISETP.GE.AND P5, PT, R8.reuse, R3, PT ;  /* 0x000000030800720c */ /* 0x040fe40003fa6270 */
[----:B------:R-:W-:Y:S01]  /*15350*/  ISETP.GE.AND P1, PT, R8, R121, PT ;  /* 0x000000790800720c */ /* 0x000fe20003f26270 */
[----:B------:R-:W-:Y:S01]  /*15360*/  VIADD R8, R12, 0xffffff41 ;  /* 0xffffff410c087836 */ /* 0x000fe20000000000 */
[----:B------:R-:W-:-:S02]  /*15370*/  FSEL R215, R215, -INF , !P0 ;  /* 0xff800000d7d77808 */ /* 0x000fc40004000000 */
[----:B---3--:R-:W-:Y:S01]  /*15380*/  FSEL R213, R213, -INF , !P5 ;  /* 0xff800000d5d57808 */ /* 0x008fe20006800000 */
[----:B------:R-:W3:Y:S01]  /*15390*/  MUFU.TANH R207, R207 ;  /* 0x000000cf00cf7308 */ /* 0x000ee20000002400 */
[C---:B------:R-:W-:Y:S02]  /*153a0*/  ISETP.GE.AND P0, PT, R8.reuse, R3, PT ;  /* 0x000000030800720c */ /* 0x040fe40003f06270 */
[----:B------:R-:W-:Y:S01]  /*153b0*/  ISETP.GE.AND P5, PT, R8, R121, PT ;  /* 0x000000790800720c */ /* 0x000fe20003fa6270 */
[----:B------:R-:W-:Y:S01]  /*153c0*/  VIADD R8, R12, 0xffffff48 ;  /* 0xffffff480c087836 */ /* 0x000fe20000000000 */
[----:B-1----:R-:W-:Y:S02]  /*153d0*/  FSEL R195, R195, -INF , !P1 ;  /* 0xff800000c3c37808 */ /* 0x002fe40004800000 */
[----:B------:R-:W-:Y:S01]  /*153e0*/  FSEL R211, R211, -INF , !P0 ;  /* 0xff800000d3d37808 */ /* 0x000fe20004000000 */
[----:B------:R-:W1:Y:S01]  /*153f0*/  MUFU.TANH R197, R46 ;  /* 0x0000002e00c57308 */ /* 0x000e620000002400 */
[C---:B------:R-:W-:Y:S01]  /*15400*/  ISETP.GE.AND P1, PT, R8.reuse, R3, PT ;  /* 0x000000030800720c */ /* 0x040fe20003f26270 */
[C---:B----4-:R-:W-:Y:S01]  /*15410*/  HMMA.16816.F32 R24, R132.reuse, R4, R24 ;  /* 0x000000048418723c */ /* 0x050fe20000001818 */
[----:B------:R-:W-:Y:S01]  /*15420*/  ISETP.GE.AND P0, PT, R8, R121, PT ;  /* 0x000000790800720c */ /* 0x000fe20003f06270 */
[C---:B------:R-:W-:Y:S01]  /*15430*/  VIADD R8, R12.reuse, 0xffffff49 ;  /* 0xffffff490c087836 */ /* 0x040fe20000000000 */
[----:B------:R-:W-:Y:S01]  /*15440*/  FSEL R199, R199, -INF , !P5 ;  /* 0xff800000c7c77808 */ /* 0x000fe20006800000 */
[----:B------:R-:W-:Y:S01]  /*15450*/  VIADD R4, R12, 0xffffff51 ;  /* 0xffffff510c047836 */ /* 0x000fe20000000000 */
[----:B--2---:R-:W-:Y:S01]  /*15460*/  FSEL R209, R209, -INF , !P1 ;  /* 0xff800000d1d17808 */ /* 0x004fe20004800000 */
[----:B------:R-:W2:Y:S01]  /*15470*/  MUFU.TANH R193, R47 ;  /* 0x0000002f00c17308 */ /* 0x000ea20000002400 */
[C---:B------:R-:W-:Y:S01]  /*15480*/  ISETP.GE.AND P5, PT, R8.reuse, R3, PT ;  /* 0x000000030800720c */ /* 0x040fe20003fa6270 */
[----:B------:R-:W-:Y:S01]  /*15490*/  HMMA.16816.F32 R20, R132, R6, R20 ;  /* 0x000000068414723c */ /* 0x000fe20000001814 */
[----:B------:R-:W-:Y:S01]  /*154a0*/  ISETP.GE.AND P1, PT, R8, R121, PT ;  /* 0x000000790800720c */ /* 0x000fe20003f26270 */
[C---:B------:R-:W-:Y:S01]  /*154b0*/  VIADD R8, R12.reuse, 0xffffff50 ;  /* 0xffffff500c087836 */ /* 0x040fe20000000000 */
[----:B---3--:R-:W-:Y:S01]  /*154c0*/  FSEL R207, R207, -INF , !P5 ;  /* 0xff800000cfcf7808 */ /* 0x008fe20006800000 */
[----:B------:R-:W-:-:S02]  /*154d0*/  VIADD R6, R12, 0xffffff61 ;  /* 0xffffff610c067836 */ /* 0x000fc40000000000 */
[----:B------:R-:W3:Y:S01]  /*154e0*/  MUFU.TANH R187, R40 ;  /* 0x0000002800bb7308 */ /* 0x000ee20000002400 */
[----:B-1----:R-:W-:Y:S02]  /*154f0*/  FSEL R197, R197, -INF , !P0 ;  /* 0xff800000c5c57808 */ /* 0x002fe40004000000 */
[C---:B------:R-:W-:Y:S02]  /*15500*/  ISETP.GE.AND P0, PT, R8.reuse, R3, PT ;  /* 0x000000030800720c */ /* 0x040fe40003f06270 */
[----:B------:R-:W-:Y:S01]  /*15510*/  ISETP.GE.AND P5, PT, R8, R121, PT ;  /* 0x000000790800720c */ /* 0x000fe20003fa6270 */
[----:B------:R-:W-:Y:S02]  /*15520*/  VIADD R8, R12, 0xffffff58 ;  /* 0xffffff580c087836 */ /* 0x000fe40000000000 */
[----:B------:R-:W-:Y:S01]  /*15530*/  FMUL.FTZ R24, R24, UR14 ;  /* 0x0000000e18187c20 */ /* 0x000fe20008410000 */
[----:B------:R-:W1:Y:S01]  /*15540*/  MUFU.TANH R171, R42 ;  /* 0x0000002a00ab7308 */ /* 0x000e620000002400 */
[----:B--2---:R-:W-:Y:S01]  /*15550*/  FSEL R193, R193, -INF , !P1 ;  /* 0xff800000c1c17808 */ /* 0x004fe20004800000 */
[----:B------:R-:W-:Y:S01]  /*15560*/  FMUL.FTZ R25, R25, UR14 ;  /* 0x0000000e19197c20 */ /* 0x000fe20008410000 */
[----:B------:R-:W-:Y:S01]  /*15570*/  ISETP.GE.AND P1, PT, R4, R3, PT ;  /* 0x000000030400720c */ /* 0x000fe20003f26270 */
[----:B------:R-:W-:Y:S01]  /*15580*/  FMUL.FTZ R26, R26, UR14 ;  /* 0x0000000e1a1a7c20 */ /* 0x000fe20008410000 */
[----:B------:R-:W-:Y:S01]  /*15590*/  FMUL.FTZ R21, R21, UR14 ;  /* 0x0000000e15157c20 */ /* 0x000fe20008410000 */
[----:B------:R-:W-:Y:S01]  /*155a0*/  FMUL.FTZ R27, R27, UR14 ;  /* 0x0000000e1b1b7c20 */ /* 0x000fe20008410000 */
[----:B------:R-:W-:Y:S01]  /*155b0*/  FMUL.FTZ R20, R20, UR14 ;  /* 0x0000000e14147c20 */ /* 0x000fe20008410000 */
[----:B------:R-:W2:Y:S01]  /*155c0*/  MUFU.TANH R165, R43 ;  /* 0x0000002b00a57308 */ /* 0x000ea20000002400 */
[----:B---3--:R-:W-:Y:S01]  /*155d0*/  FSEL R187, R187, -INF , !P0 ;  /* 0xff800000bbbb7808 */ /* 0x008fe20004000000 */
[----:B------:R-:W-:Y:S01]  /*155e0*/  FMUL.FTZ R22, R22, UR14 ;  /* 0x0000000e16167c20 */ /* 0x000fe20008410000 */
[----:B------:R-:W-:Y:S01]  /*155f0*/  ISETP.GE.AND P0, PT, R4, R121, PT ;  /* 0x000000790400720c */ /* 0x000fe20003f06270 */
[----:B------:R-:W-:-:S02]  /*15600*/  VIADD R4, R12, 0xffffff59 ;  /* 0xffffff590c047836 */ /* 0x000fc40000000000 */
[----:B------:R-:W-:Y:S02]  /*15610*/  FMUL.FTZ R23, R23, UR14 ;  /* 0x0000000e17177c20 */ /* 0x000fe40008410000 */
        /* <DEDUP_REMOVED lines=50> */
[C---:B------:R-:W-:Y:S02]  /*15940*/  VIADD R4, R12.reuse, 0xffffff78 ;  /* 0xffffff780c047836 */ /* 0x040fe40000000000 */
[----:B------:R-:W-:Y:S02]  /*15950*/  VIADD R12, R12, 0xffffff79 ;  /* 0xffffff790c0c7836 */ /* 0x000fe40000000000 */
[----:B------:R-:W3:Y:S01]  /*15960*/  MUFU.TANH R162, R29 ;  /* 0x0000001d00a27308 */ /* 0x000ee20000002400 */
[----:B-1----:R-:W-:Y:S01]  /*15970*/  FSEL R160, R160, -INF , !P0 ;  /* 0xff800000a0a07808 */ /* 0x002fe20004000000 */
[----:B------:R-:W-:Y:S01]  /*15980*/  BAR.SYNC.DEFER_BLOCKING 0x0 ;  /* 0x0000000000007b1d */ /* 0x000fe20000010000 */
[----:B------:R-:W-:-:S05]  /*15990*/  ISETP.GE.AND P0, PT, R12, R3, PT ;  /* 0x000000030c00720c */ /* 0x000fca0003f06270 */
[----:B------:R-:W1:Y:S01]  /*159a0*/  MUFU.TANH R126, R26 ;  /* 0x0000001a007e7308 */ /* 0x000e620000002400 */
[----:B--2---:R-:W-:Y:S02]  /*159b0*/  FSEL R179, R179, -INF , !P0 ;  /* 0xff800000b3b37808 */ /* 0x004fe40004000000 */
[----:B------:R-:W-:-:S05]  /*159c0*/  ISETP.GE.AND P0, PT, R61, 0x3, PT ;  /* 0x000000033d00780c */ /* 0x000fca0003f06270 */
        /* <DEDUP_REMOVED lines=11> */
[----:B------:R-:W-:Y:S02]  /*15a80*/  ISETP.GE.AND P1, PT, R12, R121, PT ;  /* 0x000000790c00720c */ /* 0x000fe40003f26270 */
[----:B-1----:R-:W-:Y:S02]  /*15a90*/  FSEL R131, R131, -INF , !P5 ;  /* 0xff80000083837808 */ /* 0x002fe40006800000 */
[----:B--2---:R-:W-:Y:S01]  /*15aa0*/  FSEL R128, R128, -INF , !P1 ;  /* 0xff80000080807808 */ /* 0x004fe20004800000 */
[----:B------:R-:W-:Y:S08]  /*15ab0*/  @!P0 BRA `(.L_x_900) ;  /* 0x0000000800588947 */ /* 0x000ff00003800000 */
[----:B------:R-:W-:Y:S05]  /*15ac0*/  BRA.U !UP0, `(.L_x_901) ;  /* 0x0000000508047547 */ /* 0x000fea000b800000 */
[----:B------:R-:W1:Y:S01]  /*15ad0*/  LDC R8, c[0x0][0x4f0] ;  /* 0x00013c00ff087b82 */ /* 0x000e620000000800 */
[----:B------:R-:W-:Y:S01]  /*15ae0*/  SHF.L.U32 R21, R61, 0x7, RZ ;  /* 0x000000073d157819 */ /* 0x000fe200000006ff */
[----:B------:R-:W2:Y:S04]  /*15af0*/  LDCU.64 UR4, c[0x0][0x3b8] ;  /* 0x00007700ff0477ac */ /* 0x000ea80008000a00 */
[C---:B------:R-:W-:Y:S01]  /*15b00*/  VIADD R11, R21.reuse, 0xffffff00 ;  /* 0xffffff00150b7836 */ /* 0x040fe20000000000 */
[----:B------:R-:W3:Y:S01]  /*15b10*/  LDCU.64 UR8, c[0x0][0x3a0] ;  /* 0x00007400ff0877ac */ /* 0x000ee20008000a00 */
        /* <DEDUP_REMOVED lines=15> */
[----:B------:R-:W-:Y:S02]  /*15c10*/  IMAD.MOV R3, RZ, RZ, -R4 ;  /* 0x000000ffff037224 */ /* 0x000fe400078e0a04 */
[----:B------:R-:W-:-:S04]  /*15c20*/  IMAD.HI.U32 R5, R5, R10, RZ ;  /* 0x0000000a05057227 */ /* 0x000fc800078e00ff */
[----:B------:R-:W-:Y:S01]  /*15c30*/  IMAD R6, R7, R3, R6 ;  /* 0x0000000307067224 */ /* 0x000fe200078e0206 */
[----:B------:R-:W-:-:S04]  /*15c40*/  IADD3 R3, PT, PT, -R5, RZ, RZ ;  /* 0x000000ff05037210 */ /* 0x000fc80007ffe1ff */
[C---:B------:R-:W-:Y:S01]  /*15c50*/  ISETP.GT.U32.AND P0, PT, R7.reuse, R6, PT ;  /* 0x000000060700720c */ /* 0x040fe20003f04070 */
[----:B------:R-:W-:-:S05]  /*15c60*/  IMAD R10, R7, R3, R10 ;  /* 0x00000003070a7224 */ /* 0x000fca00078e020a */
[----:B------:R-:W-:-:S07]  /*15c70*/  ISETP.GT.U32.AND P1, PT, R7, R10, PT ;  /* 0x0000000a0700720c */ /* 0x000fce0003f24070 */
[----:B------:R-:W-:Y:S02]  /*15c80*/  @!P0 IMAD.IADD R6, R6, 0x1, -R7 ;  /* 0x0000000106068824 */ /* 0x000fe400078e0a07 */
[----:B------:R-:W-:-:S03]  /*15c90*/  @!P0 VIADD R4, R4, 0x1 ;  /* 0x0000000104048836 */ /* 0x000fc60000000000 */
[-C--:B------:R-:W-:Y:S01]  /*15ca0*/  ISETP.GE.U32.AND P5, PT, R6, R7.reuse, PT ;  /* 0x000000070600720c */ /* 0x080fe20003fa6070 */
[----:B------:R-:W-:Y:S01]  /*15cb0*/  @!P1 VIADD R5, R5, 0x1 ;  /* 0x0000000105059836 */ /* 0x000fe20000000000 */
[-C--:B------:R-:W-:Y:S02]  /*15cc0*/  @!P1 IADD3 R10, PT, PT, R10, -R7.reuse, RZ ;  /* 0x800000070a0a9210 */ /* 0x080fe40007ffe0ff */
[----:B------:R-:W-:Y:S02]  /*15cd0*/  ISETP.GE.AND P1, PT, R11, RZ, PT ;  /* 0x000000ff0b00720c */ /* 0x000fe40003f26270 */
[----:B------:R-:W-:-:S07]  /*15ce0*/  ISETP.GE.U32.AND P0, PT, R10, R7, PT ;  /* 0x000000070a00720c */ /* 0x000fce0003f06070 */
[----:B------:R-:W-:Y:S02]  /*15cf0*/  @P5 IADD3 R4, PT, PT, R4, 0x1, RZ ;  /* 0x0000000104045810 */ /* 0x000fe40007ffe0ff */
[----:B------:R-:W-:-:S03]  /*15d00*/  ISETP.GE.AND P5, PT, R21, RZ, PT ;  /* 0x000000ff1500720c */ /* 0x000fc60003fa6270 */
[----:B------:R-:W-:Y:S01]  /*15d10*/  @!P1 IMAD.MOV R4, RZ, RZ, -R4 ;  /* 0x000000ffff049224 */ /* 0x000fe200078e0a04 */
[----:B------:R-:W-:Y:S02]  /*15d20*/  @P0 IADD3 R5, PT, PT, R5, 0x1, RZ ;  /* 0x0000000105050810 */ /* 0x000fe40007ffe0ff */
[----:B------:R-:W-:-:S03]  /*15d30*/  ISETP.NE.AND P0, PT, R8, RZ, PT ;  /* 0x000000ff0800720c */ /* 0x000fc60003f05270 */
[----:B------:R-:W-:Y:S01]  /*15d40*/  IMAD.MOV.U32 R6, RZ, RZ, R5 ;  /* 0x000000ffff067224 */ /* 0x000fe200078e0005 */
[----:B------:R-:W-:-:S04]  /*15d50*/  LOP3.LUT R5, RZ, R8, RZ, 0x33, !PT ;  /* 0x00000008ff057212 */ /* 0x000fc800078e33ff */
[----:B------:R-:W-:-:S04]  /*15d60*/  @!P5 IADD3 R6, PT, PT, -R6, RZ, RZ ;  /* 0x000000ff0606d210 */ /* 0x000fc80007ffe1ff */
[C---:B------:R-:W-:Y:S02]  /*15d70*/  SEL R6, R5.reuse, R6, !P0 ;  /* 0x0000000605067207 */ /* 0x040fe40004000000 */
[----:B------:R-:W-:-:S03]  /*15d80*/  SEL R5, R5, R4, !P0 ;  /* 0x0000000405057207 */ /* 0x000fc60004000000 */
[----:B------:R-:W-:-:S04]  /*15d90*/  IMAD.WIDE R10, R6, 0x4, R156 ;  /* 0x00000004060a7825 */ /* 0x000fc800078e029c */
[C---:B------:R-:W-:Y:S01]  /*15da0*/  IMAD.WIDE R20, R5.reuse, 0x4, R156 ;  /* 0x0000000405147825 */ /* 0x040fe200078e029c */
[----:B------:R1:W4:Y:S04]  /*15db0*/  LDG.E R4, desc[UR6][R10.64] ;  /* 0x000000060a047981 */ /* 0x000328000c1e1900 */
[----:B------:R-:W4:Y:S01]  /*15dc0*/  LDG.E R3, desc[UR6][R20.64] ;  /* 0x0000000614037981 */ /* 0x000f22000c1e1900 */
[----:B------:R-:W-:-:S05]  /*15dd0*/  IADD3 R5, PT, PT, R5, -R6, RZ ;  /* 0x8000000605057210 */ /* 0x000fca0007ffe0ff */
[----:B------:R-:W-:Y:S02]  /*15de0*/  IMAD R8, R5, R8, -0x80 ;  /* 0xffffff8005087424 */ /* 0x000fe400078e0208 */
[----:B--2---:R-:W-:-:S03]  /*15df0*/  IMAD.U32 R5, RZ, RZ, UR4 ;  /* 0x00000004ff057e24 */ /* 0x004fc6000f8e00ff */
        /* <DEDUP_REMOVED lines=14> */
.L_x_901:
        /* <DEDUP_REMOVED lines=8> */
.L_x_902:
[----:B------:R-:W1:Y:S01]  /*15f60*/  LDC R6, c[0x0][0x3bc] ;  /* 0x0000ef00ff067b82 */ /* 0x000e620000000800 */
[C---:B------:R-:W-:Y:S01]  /*15f70*/  LEA R10, P0, R5.reuse, R146, 0x6 ;  /* 0x00000092050a7211 */ /* 0x040fe200078030ff */
[----:B------:R-:W-:Y:S02]  /*15f80*/  @!P4 IMAD.MOV.U32 R7, RZ, RZ, R145 ;  /* 0x000000ffff07c224 */ /* 0x000fe400078e0091 */
[----:B------:R-:W-:-:S05]  /*15f90*/  IMAD.SHL.U32 R3, R5, 0x40, RZ ;  /* 0x0000004005037824 */ /* 0x000fca00078e00ff */
[----:B------:R-:W-:Y:S02]  /*15fa0*/  IADD3 R20, P1, PT, R3, R10, RZ ;  /* 0x0000000a03147210 */ /* 0x000fe40007f3e0ff */
[C-C-:B-1----:R-:W-:Y:S02]  /*15fb0*/  SHF.L.U64.HI R4, R5.reuse, 0x6, R6.reuse ;  /* 0x0000000605047819 */ /* 0x142fe40000010206 */
[----:B------:R-:W-:Y:S01]  /*15fc0*/  LEA.HI.X R11, R5, R145, R6, 0x6, P0 ;  /* 0x00000091050b7211 */ /* 0x000fe200000f3406 */
[----:B------:R-:W-:Y:S01]  /*15fd0*/  @!P4 IMAD.MOV.U32 R6, RZ, RZ, R146 ;  /* 0x000000ffff06c224 */ /* 0x000fe200078e0092 */
[----:B------:R-:W-:-:S03]  /*15fe0*/  IADD3 R22, P0, PT, R3, R20, RZ ;  /* 0x0000001403167210 */ /* 0x000fc60007f1e0ff */
[C---:B------:R-:W-:Y:S01]  /*15ff0*/  IMAD.X R21, R4.reuse, 0x1, R11, P1 ;  /* 0x0000000104157824 */ /* 0x040fe200008e060b */
[----:B------:R-:W-:Y:S01]  /*16000*/  @!PT LDS RZ, [RZ] ;  /* 0x00000000fffff984 */ /* 0x000fe20000000800 */
[----:B------:R-:W-:Y:S01]  /*16010*/  @!PT LDS RZ, [RZ] ;  /* 0x00000000fffff984 */ /* 0x000fe20000000800 */
[----:B------:R-:W-:Y:S01]  /*16020*/  @!PT LDS RZ, [RZ] ;  /* 0x00000000fffff984 */ /* 0x000fe20000000800 */
[----:B------:R1:W-:Y:S04]  /*16030*/  @!P4 LDGSTS.E.BYPASS.LTC128B.128 [R155+0x3000], desc[UR6][R6.64] ;  /* 0x03000000069bcfae */ /* 0x0003e8000b981a06 */
[----:B------:R2:W-:Y:S01]  /*16040*/  @P4 STS.128 [R155+0x3000], RZ ;  /* 0x003000ff9b004388 */ /* 0x0005e20000000c00 */
        /* <DEDUP_REMOVED lines=61> */
.L_x_900:
[----:B--2---:R-:W-:Y:S01]  /*16420*/  FMNMX3.FTZ R6, R2, R17, R15, !PT ;  /* 0x0000001102067276 */ /* 0x004fe2000781000f */
[----:B------:R-:W-:Y:S01]  /*16430*/  LDSM.16.MT88.4 R28, [R122+0xb000] ;  /* 0x00b000007a1c783b */ /* 0x000fe20000004200 */
        /* <DEDUP_REMOVED lines=52> */
[----:B------:R-:W-:Y:S01]  /*16780*/  IADD3 R0, PT, PT, R122, 0x9020, RZ ;  /* 0x000090207a007810 */ /* 0x000fe20007ffe0ff */
[--C-:B------:R-:W-:Y:S01]  /*16790*/  FFMA.FTZ R134, R55, UR10, -R170.reuse ;  /* 0x0000000a37867c23 */ /* 0x100fe200080108aa */
[----:B------:R-:W-:Y:S01]  /*167a0*/  @P6 IADD3 R0, PT, PT, R158, -0x20, RZ ;  /* 0xffffffe09e006810 */ /* 0x000fe20007ffe0ff */
[----:B------:R-:W-:Y:S01]  /*167b0*/  FFMA.FTZ R57, R53, UR10, -R170 ;  /* 0x0000000a35397c23 */ /* 0x000fe200080108aa */
[--C-:B------:R-:W-:Y:S01]  /*167c0*/  FFMA.FTZ R181, R13, UR10, -R132.reuse ;  /* 0x0000000a0db57c23 */ /* 0x100fe20008010884 */
[--C-:B------:R-:W-:Y:S01]  /*167d0*/  FFMA.FTZ R130, R45, UR10, -R132.reuse ;  /* 0x0000000a2d827c23 */ /* 0x100fe20008010884 */
[--C-:B------:R-:W-:Y:S01]  /*167e0*/  FFMA.FTZ R135, R19, UR10, -R132.reuse ;  /* 0x0000000a13877c23 */ /* 0x100fe20008010884 */
[----:B------:R-:W1:Y:S01]  /*167f0*/  LDSM.16.MT88.4 R20, [R0] ;  /* 0x000000000014783b */ /* 0x000e620000004200 */
[----:B------:R-:W-:Y:S01]  /*16800*/  FMUL.FTZ R180, R180, UR10 ;  /* 0x0000000ab4b47c20 */ /* 0x000fe20008410000 */
[----:B------:R-:W-:Y:S01]  /*16810*/  FMUL.FTZ R172, R172, UR10 ;  /* 0x0000000aacac7c20 */ /* 0x000fe20008410000 */
[--C-:B------:R-:W-:Y:S01]  /*16820*/  FFMA.FTZ R2, R9, UR10, -R132.reuse ;  /* 0x0000000a09027c23 */ /* 0x100fe20008010884 */
[----:B------:R-:W2:Y:S01]  /*16830*/  LDSM.16.MT88.4 R12, [R122+0x9000] ;  /* 0x009000007a0c783b */ /* 0x000ea20000004200 */
[----:B------:R-:W-:Y:S01]  /*16840*/  MUFU.EX2 R178, R178 ;  /* 0x000000b200b27308 */ /* 0x000fe20000000800 */
[--C-:B------:R-:W-:Y:S01]  /*16850*/  FFMA.FTZ R124, R67, UR10, -R132.reuse ;  /* 0x0000000a437c7c23 */ /* 0x100fe20008010884 */
[----:B------:R-:W-:Y:S01]  /*16860*/  FFMA.FTZ R62, R65, UR10, -R132 ;  /* 0x0000000a413e7c23 */ /* 0x000fe20008010884 */
[----:B------:R-:W3:Y:S01]  /*16870*/  LDSM.16.MT88.4 R36, [R0+0x2000] ;  /* 0x002000000024783b */ /* 0x000ee20000004200 */
[--C-:B------:R-:W-:Y:S01]  /*16880*/  FFMA.FTZ R121, R63, UR10, -R170.reuse ;  /* 0x0000000a3f797c23 */ /* 0x100fe200080108aa */
[--C-:B------:R-:W-:Y:S01]  /*16890*/  FFMA.FTZ R60, R51, UR10, -R170.reuse ;  /* 0x0000000a333c7c23 */ /* 0x100fe200080108aa */
[--C-:B------:R-:W-:Y:S01]  /*168a0*/  FFMA.FTZ R63, R49, UR10, -R170.reuse ;  /* 0x0000000a313f7c23 */ /* 0x100fe200080108aa */
[----:B------:R-:W4:Y:S01]  /*168b0*/  LDSM.16.MT88.4 R44, [R122+0xd000] ;  /* 0x00d000007a2c783b */ /* 0x000f220000004200 */
[----:B------:R-:W5:Y:S01]  /*168c0*/  MUFU.EX2 R133, R133 ;  /* 0x0000008500857308 */ /* 0x000f620000000800 */
[----:B------:R-:W-:Y:S01]  /*168d0*/  FFMA.FTZ R58, R231, UR10, -R170 ;  /* 0x0000000ae73a7c23 */ /* 0x000fe200080108aa */
[--C-:B------:R-:W-:Y:S01]  /*168e0*/  FFMA.FTZ R125, R125, UR10, -R132.reuse ;  /* 0x0000000a7d7d7c23 */ /* 0x100fe20008010884 */
[----:B------:R-:W4:Y:S01]  /*168f0*/  LDSM.16.MT88.4 R52, [R0+0x4000] ;  /* 0x004000000034783b */ /* 0x000f220000004200 */
[--C-:B------:R-:W-:Y:S01]  /*16900*/  FFMA.FTZ R59, R59, UR10, -R132.reuse ;  /* 0x0000000a3b3b7c23 */ /* 0x100fe20008010884 */
[----:B------:R-:W-:Y:S01]  /*16910*/  FFMA.FTZ R142, R159, UR10, -R132 ;  /* 0x0000000a9f8e7c23 */ /* 0x000fe20008010884 */
[----:B------:R-:W-:Y:S01]  /*16920*/  FFMA.FTZ R138, R127, UR10, -R170 ;  /* 0x0000000a7f8a7c23 */ /* 0x000fe200080108aa */
[----:B------:R-:W4:Y:S01]  /*16930*/  LDSM.16.MT88.4 R64, [R0+0x400] ;  /* 0x000400000040783b */ /* 0x000f220000004200 */
[----:B------:R-:W-:Y:S01]  /*16940*/  MUFU.EX2 R134, R134 ;  /* 0x0000008600867308 */ /* 0x000fe20000000800 */
[----:B------:R-:W-:Y:S01]  /*16950*/  FFMA.FTZ R159, R147, UR10, -R132 ;  /* 0x0000000a939f7c23 */ /* 0x000fe20008010884 */
[--C-:B------:R-:W-:Y:S01]  /*16960*/  FFMA.FTZ R137, R137, UR10, -R170.reuse ;  /* 0x0000000a89897c23 */ /* 0x100fe200080108aa */
[--C-:B------:R-:W-:Y:S01]  /*16970*/  FFMA.FTZ R136, R229, UR10, -R170.reuse ;  /* 0x0000000ae5887c23 */ /* 0x100fe200080108aa */
[----:B------:R-:W-:Y:S01]  /*16980*/  FFMA.FTZ R127, R227, UR10, -R170 ;  /* 0x0000000ae37f7c23 */ /* 0x000fe200080108aa */
[--C-:B------:R-:W-:Y:S01]  /*16990*/  FFMA.FTZ R147, R225, UR10, -R132.reuse ;  /* 0x0000000ae1937c23 */ /* 0x100fe20008010884 */
[----:B------:R-:W-:Y:S01]  /*169a0*/  FFMA.FTZ R140, R201, UR10, -R132 ;  /* 0x0000000ac98c7c23 */ /* 0x000fe20008010884 */
[--C-:B------:R-:W-:Y:S01]  /*169b0*/  FFMA.FTZ R201, R191, UR10, -R170.reuse ;  /* 0x0000000abfc97c23 */ /* 0x100fe200080108aa */
[----:B------:R-:W1:Y:S01]  /*169c0*/  MUFU.EX2 R57, R57 ;  /* 0x0000003900397308 */ /* 0x000e620000000800 */
[----:B-----5:R-:W-:Y:S01]  /*169d0*/  F2FP.F16.F32.PACK_AB R4, R133, R178 ;  /* 0x000000b28504723e */ /* 0x020fe200000000ff */
        /* <DEDUP_REMOVED lines=8> */
[----:B------:R-:W-:Y:S01]  /*16a60*/  FFMA.FTZ R188, R209, UR10, -R170 ;  /* 0x0000000ad1bc7c23 */ /* 0x000fe200080108aa */
[----:B------:R-:W-:Y:S01]  /*16a70*/  FFMA.FTZ R209, R195, UR10, -R132 ;  /* 0x0000000ac3d17c23 */ /* 0x000fe20008010884 */
[--C-:B------:R-:W-:Y:S01]  /*16a80*/  FFMA.FTZ R213, R213, UR10, -R170.reuse ;  /* 0x0000000ad5d57c23 */ /* 0x100fe200080108aa */
[--C-:B------:R-:W-:Y:S01]  /*16a90*/  FFMA.FTZ R186, R211, UR10, -R170.reuse ;  /* 0x0000000ad3ba7c23 */ /* 0x100fe200080108aa */
[----:B------:R-:W-:Y:S01]  /*16aa0*/  FFMA.FTZ R207, R207, UR10, -R170 ;  /* 0x0000000acfcf7c23 */ /* 0x000fe200080108aa */
[--C-:B------:R-:W-:Y:S01]  /*16ab0*/  FFMA.FTZ R192, R199, UR10, -R132.reuse ;  /* 0x0000000ac7c07c23 */ /* 0x100fe20008010884 */
[----:B------:R-:W5:Y:S01]  /*16ac0*/  MUFU.EX2 R130, R130 ;  /* 0x0000008200827308 */ /* 0x000f620000000800 */
        /* <DEDUP_REMOVED lines=9> */
[----:B------:R-:W-:Y:S01]  /*16b60*/  FFMA.FTZ R169, R162, UR10, -R170 ;  /* 0x0000000aa2a97c23 */ /* 0x000fe200080108aa */
[----:B------:R-:W-:Y:S01]  /*16b70*/  FFMA.FTZ R161, R161, UR10, -R132 ;  /* 0x0000000aa1a17c23 */ /* 0x000fe20008010884 */
[--C-:B------:R-:W-:Y:S01]  /*16b80*/  FFMA.FTZ R175, R175, UR10, -R170.reuse ;  /* 0x0000000aafaf7c23 */ /* 0x100fe200080108aa */
[--C-:B------:R-:W-:Y:S01]  /*16b90*/  FFMA.FTZ R173, R173, UR10, -R170.reuse ;  /* 0x0000000aadad7c23 */ /* 0x100fe200080108aa */
[----:B------:R-:W-:Y:S01]  /*16ba0*/  FFMA.FTZ R168, R168, UR10, -R170 ;  /* 0x0000000aa8a87c23 */ /* 0x000fe200080108aa */
[--C-:B------:R-:W-:Y:S01]  /*16bb0*/  FFMA.FTZ R126, R126, UR10, -R132.reuse ;  /* 0x0000000a7e7e7c23 */ /* 0x100fe20008010884 */
[----:B------:R-:W1:Y:S01]  /*16bc0*/  MUFU.EX2 R180, R180 ;  /* 0x000000b400b47308 */ /* 0x000e620000000800 */
[----:B-----5:R-:W-:Y:S01]  /*16bd0*/  F2FP.F16.F32.PACK_AB R5, R130, R181 ;  /* 0x000000b58205723e */ /* 0x020fe200000000ff */
[--C-:B------:R-:W-:Y:S01]  /*16be0*/  FFMA.FTZ R129, R129, UR10, -R132.reuse ;  /* 0x0000000a81817c23 */ /* 0x100fe20008010884 */
[--C-:B------:R-:W-:Y:S01]  /*16bf0*/  FFMA.FTZ R131, R131, UR10, -R132.reuse ;  /* 0x0000000a83837c23 */ /* 0x100fe20008010884 */
[----:B------:R-:W-:-:S04]  /*16c00*/  FFMA.FTZ R128, R128, UR10, -R132 ;  /* 0x0000000a80807c23 */ /* 0x000fc80008010884 */
[----:B------:R-:W5:Y:S08]  /*16c10*/  MUFU.EX2 R172, R172 ;  /* 0x000000ac00ac7308 */ /* 0x000f700000000800 */
[----:B------:R-:W2:Y:S01]  /*16c20*/  MUFU.EX2 R2, R2 ;  /* 0x0000000200027308 */ /* 0x000ea20000000800 */
[-C--:B-1----:R-:W-:Y:S01]  /*16c30*/  FMUL.FTZ R16, R104, R180.reuse ;  /* 0x000000b468107220 */ /* 0x082fe20000410000 */
[-C--:B------:R-:W-:Y:S01]  /*16c40*/  FMUL.FTZ R17, R105, R180.reuse ;  /* 0x000000b469117220 */ /* 0x080fe20000410000 */
[-C--:B------:R-:W-:Y:S01]  /*16c50*/  FMUL.FTZ R100, R100, R180.reuse ;  /* 0x000000b464647220 */ /* 0x080fe20000410000 */
[-C--:B------:R-:W-:Y:S01]  /*16c60*/  FMUL.FTZ R101, R101, R180.reuse ;  /* 0x000000b465657220 */ /* 0x080fe20000410000 */
[-C--:B------:R-:W-:Y:S01]  /*16c70*/  FMUL.FTZ R8, R112, R180.reuse ;  /* 0x000000b470087220 */ /* 0x080fe20000410000 */
[-C--:B------:R-:W-:Y:S01]  /*16c80*/  FMUL.FTZ R9, R113, R180.reuse ;  /* 0x000000b471097220 */ /* 0x080fe20000410000 */
[----:B------:R-:W-:Y:S01]  /*16c90*/  FMUL.FTZ R24, R96, R180 ;  /* 0x000000b460187220 */ /* 0x000fe20000410000 */
[----:B------:R-:W-:Y:S01]  /*16ca0*/  MUFU.EX2 R121, R121 ;  /* 0x0000007900797308 */ /* 0x000fe20000000800 */
[-C--:B-----5:R-:W-:Y:S01]  /*16cb0*/  FMUL.FTZ R18, R106, R172.reuse ;  /* 0x000000ac6a127220 */ /* 0x0a0fe20000410000 */
[-C--:B------:R-:W-:Y:S01]  /*16cc0*/  FMUL.FTZ R19, R107, R172.reuse ;  /* 0x000000ac6b137220 */ /* 0x080fe20000410000 */
[-C--:B------:R-:W-:Y:S01]  /*16cd0*/  FMUL.FTZ R102, R102, R172.reuse ;  /* 0x000000ac66667220 */ /* 0x080fe20000410000 */
[-C--:B------:R-:W-:Y:S01]  /*16ce0*/  FMUL.FTZ R103, R103, R172.reuse ;  /* 0x000000ac67677220 */ /* 0x080fe20000410000 */
[-C--:B------:R-:W-:Y:S01]  /*16cf0*/  FMUL.FTZ R10, R114, R172.reuse ;  /* 0x000000ac720a7220 */ /* 0x080fe20000410000 */
[----:B------:R-:W-:Y:S01]  /*16d00*/  FMUL.FTZ R11, R115, R172 ;  /* 0x000000ac730b7220 */ /* 0x000fe20000410000 */
        /* <DEDUP_REMOVED lines=9> */
[----:B------:R-:W-:Y:S01]  /*16da0*/  MUFU.EX2 R63, R63 ;  /* 0x0000003f003f7308 */ /* 0x000fe20000000800 */
[C---:B------:R-:W-:Y:S01]  /*16db0*/  HMMA.16816.F32 R16, R4.reuse, R20, R16 ;  /* 0x000000140410723c */ /* 0x040fe20000001810 */
        /* <DEDUP_REMOVED lines=22> */
[----:B------:R-:W2:Y:S01]  /*16f20*/  MUFU.EX2 R124, R124 ;  /* 0x0000007c007c7308 */ /* 0x000ea20000000800 */
        /* <DEDUP_REMOVED lines=9> */
[-C--:B------:R-:W-:Y:S01]  /*16fc0*/  FMUL.FTZ R71, R71, R172.reuse ;  /* 0x000000ac47477220 */ /* 0x080fe20000410000 */
[----:B------:R-:W-:Y:S01]  /*16fd0*/  HMMA.16816.F32 R8, R4, R12, R8 ;  /* 0x0000000c0408723c */ /* 0x000fe20000001808 */
[----:B------:R-:W-:Y:S01]  /*16fe0*/  LDSM.16.MT88.4 R72, [R0+0x4800] ;  /* 0x004800000048783b */ /* 0x000fe20000004200 */
[----:B------:R-:W-:-:S03]  /*16ff0*/  FFMA.FTZ R181, R164, R172, R181 ;  /* 0x000000aca4b57223 */ /* 0x000fc600000100b5 */
[----:B------:R-:W5:Y:S01]  /*17000*/  MUFU.EX2 R59, R59 ;  /* 0x0000003b003b7308 */ /* 0x000f620000000800 */
[----:B------:R-:W-:Y:S01]  /*17010*/  LDSM.16.MT88.4 R80, [R122+0xa400] ;  /* 0x00a400007a50783b */ /* 0x000fe20000004200 */
[----:B------:R-:W-:Y:S01]  /*17020*/  FADD.FTZ R130, R130, R181 ;  /* 0x000000b582827221 */ /* 0x000fe20000010000 */
[C---:B------:R-:W-:Y:S02]  /*17030*/  HMMA.16816.F32 R24, R4.reuse, R28, R24 ;  /* 0x0000001c0418723c */ /* 0x040fe40000001818 */
[----:B------:R-:W-:Y:S01]  /*17040*/  LDSM.16.MT88.4 R100, [R0+0x1800] ;  /* 0x001800000064783b */ /* 0x000fe20000004200 */
[----:B------:R-:W-:Y:S02]  /*17050*/  FADD.FTZ R135, R135, R130 ;  /* 0x0000008287877221 */ /* 0x000fe40000010000 */
[----:B------:R-:W-:Y:S02]  /*17060*/  MUFU.EX2 R138, R138 ;  /* 0x0000008a008a7308 */ /* 0x000fe40000000800 */
[----:B------:R-:W-:Y:S01]  /*17070*/  FADD.FTZ R2, R2, R135 ;  /* 0x0000008702027221 */ /* 0x000fe20000010000 */
[C---:B---3--:R-:W-:Y:S05]  /*17080*/  HMMA.16816.F32 R32, R4.reuse, R36, R32 ;  /* 0x000000240420723c */ /* 0x048fea0000001820 */
[----:B------:R-:W3:Y:S03]  /*17090*/  MUFU.EX2 R137, R137 ;  /* 0x0000008900897308 */ /* 0x000ee60000000800 */
[C---:B----4-:R-:W-:Y:S05]  /*170a0*/  HMMA.16816.F32 R40, R4.reuse, R44, R40 ;  /* 0x0000002c0428723c */ /* 0x050fea0000001828 */
[----:B------:R-:W-:Y:S03]  /*170b0*/  MUFU.EX2 R136, R136 ;  /* 0x0000008800887308 */ /* 0x000fe60000000800 */
[C---:B------:R-:W-:Y:S01]  /*170c0*/  HMMA.16816.F32 R12, R4.reuse, R14, R108 ;  /* 0x0000000e040c723c */ /* 0x040fe2000000186c */
[----:B------:R-:W-:Y:S04]  /*170d0*/  LDSM.16.MT88.4 R108, [R122+0xa800] ;  /* 0x00a800007a6c783b */ /* 0x000fe80000004200 */
[----:B------:R-:W-:Y:S03]  /*170e0*/  MUFU.EX2 R127, R127 ;  /* 0x0000007f007f7308 */ /* 0x000fe60000000800 */
[C---:B------:R-:W-:Y:S01]  /*170f0*/  HMMA.16816.F32 R28, R4.reuse, R30, R92 ;  /* 0x0000001e041c723c */ /* 0x040fe2000000185c */
[----:B------:R-:W-:Y:S04]  /*17100*/  LDSM.16.MT88.4 R92, [R122+0xc800] ;  /* 0x00c800007a5c783b */ /* 0x000fe80000004200 */
[----:B------:R-:W-:Y:S03]  /*17110*/  MUFU.EX2 R142, R142 ;  /* 0x0000008e008e7308 */ /* 0x000fe60000000800 */
[C---:B------:R-:W-:Y:S01]  /*17120*/  HMMA.16816.F32 R36, R4.reuse, R38, R84 ;  /* 0x000000260424723c */ /* 0x040fe20000001854 */
[----:B------:R-:W-:Y:S01]  /*17130*/  FFMA.FTZ R84, R163, R180, R178 ;  /* 0x000000b4a3547223 */ /* 0x000fe200000100b2 */
[--C-:B------:R-:W-:Y:S01]  /*17140*/  FFMA.FTZ R178, R183, UR10, -R170.reuse ;  /* 0x0000000ab7b27c23 */ /* 0x100fe200080108aa */
[--C-:B------:R-:W-:Y:S01]  /*17150*/  FFMA.FTZ R180, R187, UR10, -R170.reuse ;  /* 0x0000000abbb47c23 */ /* 0x100fe200080108aa */
[--C-:B------:R-:W-:Y:S01]  /*17160*/  FFMA.FTZ R163, R185, UR10, -R170.reuse ;  /* 0x0000000ab9a37c23 */ /* 0x100fe200080108aa */
[----:B------:R-:W4:Y:S01]  /*17170*/  MUFU.EX2 R159, R159 ;  /* 0x0000009f009f7308 */ /* 0x000f220000000800 */
[--C-:B------:R-:W-:Y:S01]  /*17180*/  FFMA.FTZ R183, R189, UR10, -R170.reuse ;  /* 0x0000000abdb77c23 */ /* 0x100fe200080108aa */
[--C-:B------:R-:W-:Y:S01]  /*17190*/  FFMA.FTZ R85, R166, UR10, -R170.reuse ;  /* 0x0000000aa6557c23 */ /* 0x100fe200080108aa */
[C---:B------:R-:W-:Y:S01]  /*171a0*/  HMMA.16816.F32 R44, R4.reuse, R46, R76 ;  /* 0x0000002e042c723c */ /* 0x040fe2000000184c */
[----:B------:R-:W-:Y:S01]  /*171b0*/  LDSM.16.MT88.4 R76, [R122+0xbc00] ;  /* 0x00bc00007a4c783b */ /* 0x000fe20000004200 */
[----:B------:R-:W-:Y:S01]  /*171c0*/  FFMA.FTZ R166, R160, UR10, -R170 ;  /* 0x0000000aa0a67c23 */ /* 0x000fe200080108aa */
[----:B------:R-:W-:Y:S01]  /*171d0*/  FADD.FTZ R133, R133, R84 ;  /* 0x0000005485857221 */ /* 0x000fe20000010000 */
[----:B------:R-:W-:Y:S01]  /*171e0*/  FFMA.FTZ R170, R179, UR10, -R170 ;  /* 0x0000000ab3aa7c23 */ /* 0x000fe200080108aa */
[----:B------:R-:W-:Y:S02]  /*171f0*/  MUFU.EX2 R147, R147 ;  /* 0x0000009300937308 */ /* 0x000fe40000000800 */
[----:B------:R-:W-:Y:S01]  /*17200*/  FADD.FTZ R134, R134, R133 ;  /* 0x0000008586867221 */ /* 0x000fe20000010000 */
[----:B------:R-:W-:Y:S01]  /*17210*/  HMMA.16816.F32 R48, R4, R52, R48 ;  /* 0x000000340430723c */ /* 0x000fe20000001830 */
[----:B-1----:R-:W-:-:S02]  /*17220*/  F2FP.F16.F32.PACK_AB R52, R60, R121 ;  /* 0x000000793c34723e */ /* 0x002fc400000000ff */
[----:B--2---:R-:W-:Y:S01]  /*17230*/  F2FP.F16.F32.PACK_AB R53, R124, R125 ;  /* 0x0000007d7c35723e */ /* 0x004fe200000000ff */
[----:B------:R-:W-:Y:S01]  /*17240*/  FADD.FTZ R134, R57, R134 ;  /* 0x0000008639867221 */ /* 0x000fe20000010000 */
[----:B------:R-:W1:Y:S01]  /*17250*/  MUFU.EX2 R140, R140 ;  /* 0x0000008c008c7308 */ /* 0x000e620000000800 */
[----:B------:R-:W-:Y:S01]  /*17260*/  FADD.FTZ R125, R125, R2 ;  /* 0x000000027d7d7221 */ /* 0x000fe20000010000 */
[----:B------:R-:W-:Y:S01]  /*17270*/  MOV R2, R56 ;  /* 0x0000003800027202 */ /* 0x000fe20000000f00 */
[----:B------:R-:W-:Y:S01]  /*17280*/  HMMA.16816.F32 R4, R4, R54, R68 ;  /* 0x000000360404723c */ /* 0x000fe20000001844 */
[----:B------:R-:W2:Y:S01]  /*17290*/  LDSM.16.MT88.4 R68, [R122+0x9400] ;  /* 0x009400007a44783b */ /* 0x000ea20000004200 */
[----:B------:R-:W-:Y:S01]  /*172a0*/  F2FP.F16.F32.PACK_AB R54, R58, R63 ;  /* 0x0000003f3a36723e */ /* 0x000fe200000000ff */
[----:B------:R-:W-:Y:S01]  /*172b0*/  FADD.FTZ R121, R121, R134 ;  /* 0x0000008679797221 */ /* 0x000fe20000010000 */
[----:B-----5:R-:W-:Y:S01]  /*172c0*/  F2FP.F16.F32.PACK_AB R55, R59, R62 ;  /* 0x0000003e3b37723e */ /* 0x020fe200000000ff */
[----:B------:R-:W-:Y:S01]  /*172d0*/  MUFU.EX2 R201, R201 ;  /* 0x000000c900c97308 */ /* 0x000fe20000000800 */
[----:B------:R-:W-:Y:S01]  /*172e0*/  FADD.FTZ R125, R124, R125 ;  /* 0x0000007d7c7d7221 */ /* 0x000fe20000010000 */
[----:B------:R-:W-:-:S03]  /*172f0*/  FADD.FTZ R60, R60, R121 ;  /* 0x000000793c3c7221 */ /* 0x000fc60000010000 */
[----:B------:R-:W-:Y:S01]  /*17300*/  FADD.FTZ R62, R62, R125 ;  /* 0x0000007d3e3e7221 */ /* 0x000fe20000010000 */
[----:B------:R-:W-:Y:S01]  /*17310*/  HMMA.16816.F32 R16, R52, R64, R16 ;  /* 0x000000403410723c */ /* 0x000fe20000001810 */
[----:B------:R-:W-:Y:S01]  /*17320*/  FADD.FTZ R63, R63, R60 ;  /* 0x0000003c3f3f7221 */ /* 0x000fe20000010000 */
[----:B------:R-:W5:Y:S01]  /*17330*/  MUFU.EX2 R176, R176 ;  /* 0x000000b000b07308 */ /* 0x000f620000000800 */
[----:B------:R-:W-:Y:S02]  /*17340*/  FADD.FTZ R59, R59, R62 ;  /* 0x0000003e3b3b7221 */ /* 0x000fe40000010000 */
[----:B------:R-:W-:-:S03]  /*17350*/  FADD.FTZ R63, R58, R63 ;  /* 0x0000003f3a3f7221 */ /* 0x000fc60000010000 */
[C---:B------:R-:W-:Y:S01]  /*17360*/  HMMA.16816.F32 R20, R52.reuse, R66, R20 ;  /* 0x000000423414723c */ /* 0x040fe20000001814 */
[----:B------:R-:W3:Y:S01]  /*17370*/  LDSM.16.MT88.4 R64, [R0+0x2400] ;  /* 0x002400000040783b */ /* 0x000ee20000004200 */
[----:B------:R-:W-:Y:S08]  /*17380*/  MUFU.EX2 R191, R191 ;  /* 0x000000bf00bf7308 */ /* 0x000ff00000000800 */
[----:B------:R-:W-:Y:S08]  /*17390*/  MUFU.EX2 R174, R174 ;  /* 0x000000ae00ae7308 */ /* 0x000ff00000000800 */
[----:B------:R-:W-:Y:S01]  /*173a0*/  MUFU.EX2 R184, R184 ;  /* 0x000000b800b87308 */ /* 0x000fe20000000800 */
[C---:B--2---:R-:W-:Y:S07]  /*173b0*/  HMMA.16816.F32 R8, R52.reuse, R68, R8 ;  /* 0x000000443408723c */ /* 0x044fee0000001808 */
[----:B------:R-:W2:Y:S01]  /*173c0*/  MUFU.EX2 R205, R205 ;  /* 0x000000cd00cd7308 */ /* 0x000ea20000000800 */
[C---:B------:R-:W-:Y:S01]  /*173d0*/  HMMA.16816.F32 R12, R52.reuse, R70, R12 ;  /* 0x00000046340c723c */ /* 0x040fe2000000180c */
[----:B------:R-:W4:Y:S06]  /*173e0*/  LDSM.16.MT88.4 R68, [R122+0xb400] ;  /* 0x00b400007a44783b */ /* 0x000f2c0000004200 */
[----:B------:R-:W-:Y:S01]  /*173f0*/  MUFU.EX2 R203, R203 ;  /* 0x000000cb00cb7308 */ /* 0x000fe20000000800 */
[C---:B---3--:R-:W-:Y:S07]  /*17400*/  HMMA.16816.F32 R32, R52.reuse, R64, R32 ;  /* 0x000000403420723c */ /* 0x048fee0000001820 */
[----:B------:R-:W3:Y:S01]  /*17410*/  MUFU.EX2 R182, R182 ;  /* 0x000000b600b67308 */ /* 0x000ee20000000800 */
[C---:B------:R-:W-:Y:S01]  /*17420*/  HMMA.16816.F32 R36, R52.reuse, R66, R36 ;  /* 0x000000423424723c */ /* 0x040fe20000001824 */
[----:B------:R-:W1:Y:S06]  /*17430*/  LDSM.16.MT88.4 R64, [R0+0x4400] ;  /* 0x004400000040783b */ /* 0x000e6c0000004200 */
[----:B------:R-:W-:Y:S08]  /*17440*/  MUFU.EX2 R213, R213 ;  /* 0x000000d500d57308 */ /* 0x000ff00000000800 */
[----:B------:R-:W3:Y:S08]  /*17450*/  MUFU.EX2 R186, R186 ;  /* 0x000000ba00ba7308 */ /* 0x000ef00000000800 */
[----:B------:R-:W-:Y:S01]  /*17460*/  MUFU.EX2 R188, R188 ;  /* 0x000000bc00bc7308 */ /* 0x000fe20000000800 */
[C---:B----4-:R-:W-:Y:S07]  /*17470*/  HMMA.16816.F32 R24, R52.reuse, R68, R24 ;  /* 0x000000443418723c */ /* 0x050fee0000001818 */
[----:B------:R-:W-:Y:S01]  /*17480*/  MUFU.EX2 R207, R207 ;  /* 0x000000cf00cf7308 */ /* 0x000fe20000000800 */
[C---:B------:R-:W-:Y:S01]  /*17490*/  HMMA.16816.F32 R28, R52.reuse, R70, R28 ;  /* 0x00000046341c723c */ /* 0x040fe2000000181c */
[----:B------:R-:W4:Y:S06]  /*174a0*/  LDSM.16.MT88.4 R68, [R122+0xd400] ;  /* 0x00d400007a44783b */ /* 0x000f2c0000004200 */
[----:B------:R-:W-:Y:S01]  /*174b0*/  MUFU.EX2 R209, R209 ;  /* 0x000000d100d17308 */ /* 0x000fe20000000800 */
[C---:B-1----:R-:W-:Y:S07]  /*174c0*/  HMMA.16816.F32 R48, R52.reuse, R64, R48 ;  /* 0x000000403430723c */ /* 0x042fee0000001830 */
[----:B------:R-:W1:Y:S01]  /*174d0*/  MUFU.EX2 R192, R192 ;  /* 0x000000c000c07308 */ /* 0x000e620000000800 */
[C---:B------:R-:W-:Y:S01]  /*174e0*/  HMMA.16816.F32 R4, R52.reuse, R66, R4 ;  /* 0x000000423404723c */ /* 0x040fe20000001804 */
[----:B------:R-:W5:Y:S06]  /*174f0*/  LDSM.16.MT88.4 R64, [R122+0x9800] ;  /* 0x009800007a40783b */ /* 0x000f6c0000004200 */
[----:B------:R-:W-:Y:S08]  /*17500*/  MUFU.EX2 R195, R195 ;  /* 0x000000c300c37308 */ /* 0x000ff00000000800 */
[----:B------:R-:W1:Y:S08]  /*17510*/  MUFU.EX2 R190, R190 ;  /* 0x000000be00be7308 */ /* 0x000e700000000800 */
[----:B------:R-:W-:Y:S01]  /*17520*/  MUFU.EX2 R180, R180 ;  /* 0x000000b400b47308 */ /* 0x000fe20000000800 */
[C---:B----4-:R-:W-:Y:S07]  /*17530*/  HMMA.16816.F32 R40, R52.reuse, R68, R40 ;  /* 0x000000443428723c */ /* 0x050fee0000001828 */
[----:B------:R-:W4:Y:S01]  /*17540*/  MUFU.EX2 R163, R163 ;  /* 0x000000a300a37308 */ /* 0x000f220000000800 */
[----:B------:R-:W-:Y:S01]  /*17550*/  HMMA.16816.F32 R44, R52, R70, R44 ;  /* 0x00000046342c723c */ /* 0x000fe2000000182c */
[----:B------:R-:W-:Y:S01]  /*17560*/  F2FP.F16.F32.PACK_AB R52, R137, R138 ;  /* 0x0000008a8934723e */ /* 0x000fe200000000ff */
[----:B------:R-:W2:Y:S01]  /*17570*/  LDSM.16.MT88.4 R68, [R0+0x800] ;  /* 0x000800000044783b */ /* 0x000ea20000004200 */
[----:B------:R-:W-:-:S04]  /*17580*/  F2FP.F16.F32.PACK_AB R53, R159, R142 ;  /* 0x0000008e9f35723e */ /* 0x000fc800000000ff */
[----:B------:R-:W-:Y:S01]  /*17590*/  MUFU.EX2 R178, R178 ;  /* 0x000000b200b27308 */ /* 0x000fe20000000800 */
[----:B------:R-:W-:Y:S01]  /*175a0*/  F2FP.F16.F32.PACK_AB R54, R127, R136 ;  /* 0x000000887f36723e */ /* 0x000fe200000000ff */
[----:B------:R-:W-:Y:S01]  /*175b0*/  FADD.FTZ R138, R138, R63 ;  /* 0x0000003f8a8a7221 */ /* 0x000fe20000010000 */
[----:B------:R-:W-:Y:S01]  /*175c0*/  F2FP.F16.F32.PACK_AB R55, R140, R147 ;  /* 0x000000938c37723e */ /* 0x000fe200000000ff */
[----:B------:R-:W-:Y:S02]  /*175d0*/  FADD.FTZ R142, R142, R59 ;  /* 0x0000003b8e8e7221 */ /* 0x000fe40000010000 */
[----:B------:R-:W-:Y:S02]  /*175e0*/  FADD.FTZ R137, R137, R138 ;  /* 0x0000008a89897221 */ /* 0x000fe40000010000 */
[----:B------:R-:W-:Y:S01]  /*175f0*/  MUFU.EX2 R183, R183 ;  /* 0x000000b700b77308 */ /* 0x000fe20000000800 */
[----:B------:R-:W-:Y:S01]  /*17600*/  FADD.FTZ R142, R159, R142 ;  /* 0x0000008e9f8e7221 */ /* 0x000fe20000010000 */
[----:B-----5:R-:W-:Y:S01]  /*17610*/  HMMA.16816.F32 R8, R52, R64, R8 ;  /* 0x000000403408723c */ /* 0x020fe20000001808 */
[----:B------:R-:W-:-:S02]  /*17620*/  FADD.FTZ R136, R136, R137 ;  /* 0x0000008988887221 */ /* 0x000fc40000010000 */
[----:B------:R-:W-:Y:S02]  /*17630*/  FADD.FTZ R147, R147, R142 ;  /* 0x0000008e93937221 */ /* 0x000fe40000010000 */
[----:B------:R-:W-:Y:S01]  /*17640*/  FADD.FTZ R136, R127, R136 ;  /* 0x000000887f887221 */ /* 0x000fe20000010000 */
[----:B------:R-:W-:Y:S01]  /*17650*/  MUFU.EX2 R171, R171 ;  /* 0x000000ab00ab7308 */ /* 0x000fe20000000800 */
[----:B------:R-:W-:Y:S01]  /*17660*/  FADD.FTZ R147, R140, R147 ;  /* 0x000000938c937221 */ /* 0x000fe20000010000 */
[C---:B------:R-:W-:Y:S01]  /*17670*/  HMMA.16816.F32 R12, R52.reuse, R66, R12 ;  /* 0x00000042340c723c */ /* 0x040fe2000000180c */
[----:B------:R-:W5:Y:S05]  /*17680*/  LDSM.16.MT88.4 R64, [R122+0xb800] ;  /* 0x00b800007a40783b */ /* 0x000f6a0000004200 */
[----:B------:R-:W4:Y:S02]  /*17690*/  MUFU.EX2 R194, R194 ;  /* 0x000000c200c27308 */ /* 0x000f240000000800 */
[C---:B------:R-:W-:Y:S06]  /*176a0*/  HMMA.16816.F32 R48, R52.reuse, R72, R48 ;  /* 0x000000483430723c */ /* 0x040fec0000001830 */
[----:B------:R-:W-:Y:S02]  /*176b0*/  MUFU.EX2 R196, R196 ;  /* 0x000000c400c47308 */ /* 0x000fe40000000800 */
[C---:B------:R-:W-:Y:S01]  /*176c0*/  HMMA.16816.F32 R4, R52.reuse, R74, R4 ;  /* 0x0000004a3404723c */ /* 0x040fe20000001804 */
[----:B------:R-:W-:Y:S05]  /*176d0*/  LDSM.16.MT88.4 R72, [R0+0x2c00] ;  /* 0x002c00000048783b */ /* 0x000fea0000004200 */
[----:B------:R-:W4:Y:S02]  /*176e0*/  MUFU.EX2 R165, R165 ;  /* 0x000000a500a57308 */ /* 0x000f240000000800 */
[C---:B--2---:R-:W-:Y:S06]  /*176f0*/  HMMA.16816.F32 R16, R52.reuse, R68, R16 ;  /* 0x000000443410723c */ /* 0x044fec0000001810 */
[----:B------:R-:W-:Y:S02]  /*17700*/  MUFU.EX2 R167, R167 ;  /* 0x000000a700a77308 */ /* 0x000fe40000000800 */
[C---:B------:R-:W-:Y:S01]  /*17710*/  HMMA.16816.F32 R20, R52.reuse, R70, R20 ;  /* 0x000000463414723c */ /* 0x040fe20000001814 */
[----:B------:R-:W2:Y:S05]  /*17720*/  LDSM.16.MT88.4 R68, [R0+0x2800] ;  /* 0x002800000044783b */ /* 0x000eaa0000004200 */
[----:B------:R3:W4:Y:S02]  /*17730*/  MUFU.EX2 R160, R85 ;  /* 0x0000005500a07308 */ /* 0x0007240000000800 */
[C---:B-----5:R-:W-:Y:S06]  /*17740*/  HMMA.16816.F32 R24, R52.reuse, R64, R24 ;  /* 0x000000403418723c */ /* 0x060fec0000001818 */
[----:B------:R-:W-:Y:S02]  /*17750*/  MUFU.EX2 R162, R175 ;  /* 0x000000af00a27308 */ /* 0x000fe40000000800 */
[C---:B------:R-:W-:Y:S01]  /*17760*/  HMMA.16816.F32 R28, R52.reuse, R66, R28 ;  /* 0x00000042341c723c */ /* 0x040fe2000000181c */
[----:B------:R-:W5:Y:S05]  /*17770*/  LDSM.16.MT88.4 R64, [R122+0xd800] ;  /* 0x00d800007a40783b */ /* 0x000f6a0000004200 */
[----:B------:R-:W-:Y:S01]  /*17780*/  MUFU.EX2 R169, R169 ;  /* 0x000000a900a97308 */ /* 0x000fe20000000800 */
[----:B---3--:R-:W-:Y:S07]  /*17790*/  LDSM.16.MT88.4 R84, [R0+0x3800] ;  /* 0x003800000054783b */ /* 0x008fee0000004200 */
[----:B------:R-:W-:Y:S08]  /*177a0*/  MUFU.EX2 R161, R161 ;  /* 0x000000a100a17308 */ /* 0x000ff00000000800 */
[----:B------:R-:W-:Y:S01]  /*177b0*/  MUFU.EX2 R173, R173 ;  /* 0x000000ad00ad7308 */ /* 0x000fe20000000800 */
[C---:B--2---:R-:W-:Y:S07]  /*177c0*/  HMMA.16816.F32 R32, R52.reuse, R68, R32 ;  /* 0x000000443420723c */ /* 0x044fee0000001820 */
[----:B------:R-:W-:Y:S01]  /*177d0*/  MUFU.EX2 R166, R166 ;  /* 0x000000a600a67308 */ /* 0x000fe20000000800 */
[C---:B------:R-:W-:Y:S01]  /*177e0*/  HMMA.16816.F32 R36, R52.reuse, R70, R36 ;  /* 0x000000463424723c */ /* 0x040fe20000001824 */
[----:B------:R-:W2:Y:S06]  /*177f0*/  LDSM.16.MT88.4 R68, [R0+0xc00] ;  /* 0x000c00000044783b */ /* 0x000eac0000004200 */
[----:B------:R-:W-:Y:S01]  /*17800*/  MUFU.EX2 R168, R168 ;  /* 0x000000a800a87308 */ /* 0x000fe20000000800 */
[C---:B-----5:R-:W-:Y:S08]  /*17810*/  HMMA.16816.F32 R40, R52.reuse, R64, R40 ;  /* 0x000000403428723c */ /* 0x060ff00000001828 */
        /* <DEDUP_REMOVED lines=14> */
[----:B------:R-:W-:-:S06]  /*17900*/  FADD.FTZ R182, R182, R203 ;  /* 0x000000cbb6b67221 */ /* 0x000fcc0000010000 */
[C---:B------:R-:W-:Y:S01]  /*17910*/  HMMA.16816.F32 R28, R52.reuse, R78, R28 ;  /* 0x0000004e341c723c */ /* 0x040fe2000000181c */
[----:B------:R-:W-:Y:S07]  /*17920*/  LDSM.16.MT88.4 R76, [R0+0x1000] ;  /* 0x00100000004c783b */ /* 0x000fee0000004200 */
[C---:B--2---:R-:W-:Y:S08]  /*17930*/  HMMA.16816.F32 R16, R52.reuse, R68, R16 ;  /* 0x000000443410723c */ /* 0x044ff00000001810 */
[C---:B------:R-:W-:Y:S01]  /*17940*/  HMMA.16816.F32 R20, R52.reuse, R70, R20 ;  /* 0x000000463414723c */ /* 0x040fe20000001814 */
[----:B------:R-:W2:Y:S07]  /*17950*/  LDSM.16.MT88.4 R68, [R0+0x4c00] ;  /* 0x004c00000044783b */ /* 0x000eae0000004200 */
[C---:B---3--:R-:W-:Y:S08]  /*17960*/  HMMA.16816.F32 R8, R52.reuse, R64, R8 ;  /* 0x000000403408723c */ /* 0x048ff00000001808 */
[C---:B------:R-:W-:Y:S01]  /*17970*/  HMMA.16816.F32 R12, R52.reuse, R66, R12 ;  /* 0x00000042340c723c */ /* 0x040fe2000000180c */
[----:B------:R-:W3:Y:S07]  /*17980*/  LDSM.16.MT88.4 R64, [R122+0xdc00] ;  /* 0x00dc00007a40783b */ /* 0x000eee0000004200 */
[C---:B------:R-:W-:Y:S08]  /*17990*/  HMMA.16816.F32 R32, R52.reuse, R72, R32 ;  /* 0x000000483420723c */ /* 0x040ff00000001820 */
[C---:B------:R-:W-:Y:S01]  /*179a0*/  HMMA.16816.F32 R36, R52.reuse, R74, R36 ;  /* 0x0000004a3424723c */ /* 0x040fe20000001824 */
[----:B------:R-:W-:Y:S07]  /*179b0*/  LDSM.16.MT88.4 R72, [R122+0xc000] ;  /* 0x00c000007a48783b */ /* 0x000fee0000004200 */
        /* <DEDUP_REMOVED lines=8> */
[----:B-1----:R-:W-:Y:S01]  /*17a40*/  F2FP.F16.F32.PACK_AB R53, R192, R209 ;  /* 0x000000d1c035723e */ /* 0x002fe200000000ff */
        /* <DEDUP_REMOVED lines=14> */
[----:B------:R-:W1:Y:S07]  /*17b30*/  LDSM.16.MT88.4 R68, [R0+0x5000] ;  /* 0x005000000044783b */ /* 0x000e6e0000004200 */
[C---:B---3--:R-:W-:Y:S08]  /*17b40*/  HMMA.16816.F32 R8, R52.reuse, R64, R8 ;  /* 0x000000403408723c */ /* 0x048ff00000001808 */
[C---:B------:R-:W-:Y:S01]  /*17b50*/  HMMA.16816.F32 R12, R52.reuse, R66, R12 ;  /* 0x00000042340c723c */ /* 0x040fe2000000180c */
[----:B------:R-:W2:Y:S07]  /*17b60*/  LDSM.16.MT88.4 R64, [R122+0xe000] ;  /* 0x00e000007a40783b */ /* 0x000eae0000004200 */
[C---:B------:R-:W-:Y:S08]  /*17b70*/  HMMA.16816.F32 R24, R52.reuse, R72, R24 ;  /* 0x000000483418723c */ /* 0x040ff00000001818 */
[C---:B------:R-:W-:Y:S01]  /*17b80*/  HMMA.16816.F32 R28, R52.reuse, R74, R28 ;  /* 0x0000004a341c723c */ /* 0x040fe2000000181c */
[----:B------:R-:W3:Y:S07]  /*17b90*/  LDSM.16.MT88.4 R72, [R0+0x3400] ;  /* 0x003400000048783b */ /* 0x000eee0000004200 */
[----:B-1----:R-:W-:Y:S01]  /*17ba0*/  HMMA.16816.F32 R48, R52, R68, R48 ;  /* 0x000000443430723c */ /* 0x002fe20000001830 */
[----:B----4-:R-:W-:Y:S01]  /*17bb0*/  F2FP.F16.F32.PACK_AB R68, R163, R180 ;  /* 0x000000b4a344723e */ /* 0x010fe200000000ff */
[----:B------:R-:W-:Y:S01]  /*17bc0*/  FADD.FTZ R180, R180, R207 ;  /* 0x000000cfb4b47221 */ /* 0x000fe20000010000 */
[----:B------:R-:W-:Y:S01]  /*17bd0*/  F2FP.F16.F32.PACK_AB R69, R194, R171 ;  /* 0x000000abc245723e */ /* 0x000fe200000000ff */
[----:B------:R-:W-:-:S02]  /*17be0*/  FADD.FTZ R171, R171, R190 ;  /* 0x000000beabab7221 */ /* 0x000fc40000010000 */
[----:B------:R-:W-:Y:S02]  /*17bf0*/  FADD.FTZ R163, R163, R180 ;  /* 0x000000b4a3a37221 */ /* 0x000fe40000010000 */
[C---:B------:R-:W-:Y:S01]  /*17c00*/  HMMA.16816.F32 R4, R52.reuse, R70, R4 ;  /* 0x000000463404723c */ /* 0x040fe20000001804 */
[----:B------:R-:W-:Y:S01]  /*17c10*/  F2FP.F16.F32.PACK_AB R70, R183, R178 ;  /* 0x000000b2b746723e */ /* 0x000fe200000000ff */
[----:B------:R-:W-:Y:S01]  /*17c20*/  FADD.FTZ R171, R194, R171 ;  /* 0x000000abc2ab7221 */ /* 0x000fe20000010000 */
[----:B------:R-:W-:Y:S01]  /*17c30*/  F2FP.F16.F32.PACK_AB R71, R165, R196 ;  /* 0x000000c4a547723e */ /* 0x000fe200000000ff */
[----:B------:R-:W-:Y:S02]  /*17c40*/  FADD.FTZ R178, R178, R163 ;  /* 0x000000a3b2b27221 */ /* 0x000fe40000010000 */
[----:B------:R-:W-:Y:S02]  /*17c50*/  FADD.FTZ R196, R196, R171 ;  /* 0x000000abc4c47221 */ /* 0x000fe40000010000 */
[----:B--2---:R-:W-:Y:S01]  /*17c60*/  HMMA.16816.F32 R40, R52, R64, R40 ;  /* 0x000000403428723c */ /* 0x004fe20000001828 */
[----:B------:R-:W-:Y:S01]  /*17c70*/  FADD.FTZ R178, R183, R178 ;  /* 0x000000b2b7b27221 */ /* 0x000fe20000010000 */
[----:B------:R-:W-:-:S06]  /*17c80*/  FADD.FTZ R196, R165, R196 ;  /* 0x000000c4a5c47221 */ /* 0x000fcc0000010000 */
[----:B------:R-:W-:Y:S01]  /*17c90*/  HMMA.16816.F32 R44, R52, R66, R44 ;  /* 0x00000042342c723c */ /* 0x000fe2000000182c */
[----:B------:R-:W1:Y:S04]  /*17ca0*/  LDSM.16.MT88.4 R64, [R122+0xc400] ;  /* 0x00c400007a40783b */ /* 0x000e680000004200 */
[----:B------:R-:W2:Y:S03]  /*17cb0*/  LDSM.16.MT88.4 R52, [R122+0xe400] ;  /* 0x00e400007a34783b */ /* 0x000ea60000004200 */
[C---:B------:R-:W-:Y:S08]  /*17cc0*/  HMMA.16816.F32 R8, R68.reuse, R80, R8 ;  /* 0x000000504408723c */ /* 0x040ff00000001808 */
[C---:B------:R-:W-:Y:S08]  /*17cd0*/  HMMA.16816.F32 R12, R68.reuse, R82, R12 ;  /* 0x00000052440c723c */ /* 0x040ff0000000180c */
[C---:B------:R-:W-:Y:S08]  /*17ce0*/  HMMA.16816.F32 R16, R68.reuse, R76, R16 ;  /* 0x0000004c4410723c */ /* 0x040ff00000001810 */
[C---:B------:R-:W-:Y:S01]  /*17cf0*/  HMMA.16816.F32 R20, R68.reuse, R78, R20 ;  /* 0x0000004e4414723c */ /* 0x040fe20000001814 */
[----:B------:R-:W-:Y:S07]  /*17d00*/  LDSM.16.MT88.4 R76, [R122+0xe800] ;  /* 0x00e800007a4c783b */ /* 0x000fee0000004200 */
[C---:B---3--:R-:W-:Y:S08]  /*17d10*/  HMMA.16816.F32 R32, R68.reuse, R72, R32 ;  /* 0x000000484420723c */ /* 0x048ff00000001820 */
[C---:B-1----:R-:W-:Y:S08]  /*17d20*/  HMMA.16816.F32 R24, R68.reuse, R64, R24 ;  /* 0x000000404418723c */ /* 0x042ff00000001818 */
[C---:B------:R-:W-:Y:S01]  /*17d30*/  HMMA.16816.F32 R28, R68.reuse, R66, R28 ;  /* 0x00000042441c723c */ /* 0x040fe2000000181c */
[----:B------:R-:W1:Y:S07]  /*17d40*/  LDSM.16.MT88.4 R64, [R0+0x5400] ;  /* 0x005400000040783b */ /* 0x000e6e0000004200 */
[----:B--2---:R-:W-:Y:S01]  /*17d50*/  HMMA.16816.F32 R40, R68, R52, R40 ;  /* 0x000000344428723c */ /* 0x004fe20000001828 */
[--C-:B------:R-:W-:Y:S01]  /*17d60*/  FFMA.FTZ R52, R143, UR10, -R132.reuse ;  /* 0x0000000a8f347c23 */ /* 0x100fe20008010884 */
[----:B------:R-:W-:-:S05]  /*17d70*/  FFMA.FTZ R53, R139, UR10, -R132 ;  /* 0x0000000a8b357c23 */ /* 0x000fca0008010884 */
[----:B------:R-:W2:Y:S01]  /*17d80*/  MUFU.EX2 R52, R52 ;  /* 0x0000003400347308 */ /* 0x000ea20000000800 */
[----:B------:R-:W-:Y:S01]  /*17d90*/  HMMA.16816.F32 R44, R68, R54, R44 ;  /* 0x00000036442c723c */ /* 0x000fe2000000182c */
[----:B------:R-:W-:-:S06]  /*17da0*/  FFMA.FTZ R54, R141, UR10, -R132 ;  /* 0x0000000a8d367c23 */ /* 0x000fcc0008010884 */
[----:B------:R-:W-:Y:S01]  /*17db0*/  MUFU.EX2 R54, R54 ;  /* 0x0000003600367308 */ /* 0x000fe20000000800 */
[C---:B------:R-:W-:Y:S07]  /*17dc0*/  HMMA.16816.F32 R36, R68.reuse, R74, R36 ;  /* 0x0000004a4424723c */ /* 0x040fee0000001824 */
[----:B------:R-:W3:Y:S01]  /*17dd0*/  MUFU.EX2 R53, R53 ;  /* 0x0000003500357308 */ /* 0x000ee20000000800 */
[C---:B-1----:R-:W-:Y:S08]  /*17de0*/  HMMA.16816.F32 R48, R68.reuse, R64, R48 ;  /* 0x000000404430723c */ /* 0x042ff00000001830 */
[----:B------:R-:W-:Y:S01]  /*17df0*/  HMMA.16816.F32 R68, R68, R66, R4 ;  /* 0x000000424444723c */ /* 0x000fe20000001804 */
[----:B------:R-:W-:Y:S01]  /*17e00*/  F2FP.F16.F32.PACK_AB R4, R160, R167 ;  /* 0x000000a7a004723e */ /* 0x000fe200000000ff */
[----:B------:R-:W-:Y:S01]  /*17e10*/  FADD.FTZ R167, R167, R178 ;  /* 0x000000b2a7a77221 */ /* 0x000fe20000010000 */
[----:B--2---:R-:W-:Y:S01]  /*17e20*/  F2FP.F16.F32.PACK_AB R5, R52, R161 ;  /* 0x000000a13405723e */ /* 0x004fe200000000ff */
[----:B------:R-:W-:Y:S01]  /*17e30*/  FADD.FTZ R161, R161, R196 ;  /* 0x000000c4a1a17221 */ /* 0x000fe20000010000 */
[----:B------:R-:W-:Y:S01]  /*17e40*/  F2FP.F16.F32.PACK_AB R6, R169, R162 ;  /* 0x000000a2a906723e */ /* 0x000fe200000000ff */
[----:B------:R-:W-:Y:S01]  /*17e50*/  FADD.FTZ R167, R160, R167 ;  /* 0x000000a7a0a77221 */ /* 0x000fe20000010000 */
[----:B---3--:R-:W-:Y:S01]  /*17e60*/  F2FP.F16.F32.PACK_AB R7, R53, R54 ;  /* 0x000000363507723e */ /* 0x008fe200000000ff */
[----:B------:R-:W-:-:S02]  /*17e70*/  FADD.FTZ R161, R52, R161 ;  /* 0x000000a134a17221 */ /* 0x000fc40000010000 */
[----:B------:R-:W-:Y:S02]  /*17e80*/  FADD.FTZ R162, R162, R167 ;  /* 0x000000a7a2a27221 */ /* 0x000fe40000010000 */
[----:B------:R-:W-:Y:S01]  /*17e90*/  FADD.FTZ R54, R54, R161 ;  /* 0x000000a136367221 */ /* 0x000fe20000010000 */
[----:B------:R-:W-:Y:S01]  /*17ea0*/  IADD3 R161, PT, PT, R61, -0x3, RZ ;  /* 0xfffffffd3da17810 */ /* 0x000fe20007ffe0ff */
[----:B------:R-:W-:Y:S01]  /*17eb0*/  HMMA.16816.F32 R112, R4, R108, R8 ;  /* 0x0000006c0470723c */ /* 0x000fe20000001808 */
[----:B------:R-:W-:Y:S01]  /*17ec0*/  LDSM.16.MT88.4 R8, [R122+0xac00] ;  /* 0x00ac00007a08783b */ /* 0x000fe20000004200 */
[----:B------:R-:W-:Y:S01]  /*17ed0*/  FADD.FTZ R162, R169, R162 ;  /* 0x000000a2a9a27221 */ /* 0x000fe20000010000 */
[----:B------:R-:W-:-:S05]  /*17ee0*/  FADD.FTZ R54, R53, R54 ;  /* 0x0000003635367221 */ /* 0x000fca0000010000 */
[C---:B------:R-:W-:Y:S01]  /*17ef0*/  HMMA.16816.F32 R108, R4.reuse, R110, R12 ;  /* 0x0000006e046c723c */ /* 0x040fe2000000180c */
[----:B------:R-:W1:Y:S07]  /*17f00*/  LDSM.16.MT88.4 R12, [R0+0x5800] ;  /* 0x00580000000c783b */ /* 0x000e6e0000004200 */
[C---:B------:R-:W-:Y:S01]  /*17f10*/  HMMA.16816.F32 R104, R4.reuse, R100, R16 ;  /* 0x000000640468723c */ /* 0x040fe20000001810 */
[----:B------:R-:W2:Y:S07]  /*17f20*/  LDSM.16.MT88.4 R16, [R0+0x1c00] ;  /* 0x001c00000010783b */ /* 0x000eae0000004200 */
[C---:B------:R-:W-:Y:S01]  /*17f30*/  HMMA.16816.F32 R100, R4.reuse, R102, R20 ;  /* 0x000000660464723c */ /* 0x040fe20000001814 */
[----:B------:R-:W-:Y:S07]  /*17f40*/  MUFU.EX2 R21, R170 ;  /* 0x000000aa00157308 */ /* 0x000fee0000000800 */
[C---:B------:R-:W-:Y:S01]  /*17f50*/  HMMA.16816.F32 R96, R4.reuse, R92, R24 ;  /* 0x0000005c0460723c */ /* 0x040fe20000001818 */
[----:B------:R-:W-:Y:S07]  /*17f60*/  MUFU.EX2 R23, R126 ;  /* 0x0000007e00177308 */ /* 0x000fee0000000800 */
[C---:B------:R-:W-:Y:S01]  /*17f70*/  HMMA.16816.F32 R92, R4.reuse, R94, R28 ;  /* 0x0000005e045c723c */ /* 0x040fe2000000181c */
[----:B------:R-:W3:Y:S07]  /*17f80*/  MUFU.EX2 R20, R129 ;  /* 0x0000008100147308 */ /* 0x000eee0000000800 */
[C---:B------:R-:W-:Y:S01]  /*17f90*/  HMMA.16816.F32 R88, R4.reuse, R84, R32 ;  /* 0x000000540458723c */ /* 0x040fe20000001820 */
[----:B------:R-:W-:Y:S07]  /*17fa0*/  MUFU.EX2 R22, R131 ;  /* 0x0000008300167308 */ /* 0x000fee0000000800 */
[C---:B-1----:R-:W-:Y:S01]  /*17fb0*/  HMMA.16816.F32 R72, R4.reuse, R12, R48 ;  /* 0x0000000c0448723c */ /* 0x042fe20000001830 */
[----:B------:R-:W1:Y:S07]  /*17fc0*/  MUFU.EX2 R25, R128 ;  /* 0x0000008000197308 */ /* 0x000e6e0000000800 */
[C---:B------:R-:W-:Y:S01]  /*17fd0*/  HMMA.16816.F32 R68, R4.reuse, R14, R68 ;  /* 0x0000000e0444723c */ /* 0x040fe20000001844 */
[----:B------:R-:W4:Y:S07]  /*17fe0*/  LDSM.16.MT88.4 R12, [R122+0xcc00] ;  /* 0x00cc00007a0c783b */ /* 0x000f2e0000004200 */
        /* <DEDUP_REMOVED lines=9> */
[----:B-1----:R-:W-:Y:S01]  /*18080*/  F2FP.F16.F32.PACK_AB R7, R25, R22 ;  /* 0x000000161907723e */ /* 0x002fe200000000ff */
[----:B------:R-:W-:-:S02]  /*18090*/  FADD.FTZ R23, R20, R23 ;  /* 0x0000001714177221 */ /* 0x000fc40000010000 */
[----:B------:R-:W-:Y:S02]  /*180a0*/  FADD.FTZ R168, R168, R173 ;  /* 0x000000ada8a87221 */ /* 0x000fe40000010000 */
[----:B------:R-:W-:Y:S02]  /*180b0*/  FADD.FTZ R22, R22, R23 ;  /* 0x0000001716167221 */ /* 0x000fe40000010000 */
[----:B------:R-:W-:Y:S01]  /*180c0*/  HMMA.16816.F32 R112, R4, R8, R112 ;  /* 0x000000080470723c */ /* 0x000fe20000001870 */
[----:B------:R-:W-:Y:S01]  /*180d0*/  FADD.FTZ R163, R21, R168 ;  /* 0x000000a815a37221 */ /* 0x000fe20000010000 */
[----:B------:R-:W-:-:S06]  /*180e0*/  FADD.FTZ R164, R25, R22 ;  /* 0x0000001619a47221 */ /* 0x000fcc0000010000 */
[C---:B------:R-:W-:Y:S01]  /*180f0*/  HMMA.16816.F32 R108, R4.reuse, R10, R108 ;  /* 0x0000000a046c723c */ /* 0x040fe2000000186c */
[----:B------:R-:W1:Y:S07]  /*18100*/  LDSM.16.MT88.4 R8, [R0+0x3c00] ;  /* 0x003c00000008783b */ /* 0x000e6e0000004200 */
[C---:B--2---:R-:W-:Y:S08]  /*18110*/  HMMA.16816.F32 R104, R4.reuse, R16, R104 ;  /* 0x000000100468723c */ /* 0x044ff00000001868 */
[C---:B------:R-:W-:Y:S01]  /*18120*/  HMMA.16816.F32 R100, R4.reuse, R18, R100 ;  /* 0x000000120464723c */ /* 0x040fe20000001864 */
[----:B------:R-:W2:Y:S07]  /*18130*/  LDSM.16.MT88.4 R16, [R122+0xec00] ;  /* 0x00ec00007a10783b */ /* 0x000eae0000004200 */
[C---:B----4-:R-:W-:Y:S08]  /*18140*/  HMMA.16816.F32 R96, R4.reuse, R12, R96 ;  /* 0x0000000c0460723c */ /* 0x050ff00000001860 */
[C---:B------:R-:W-:Y:S01]  /*18150*/  HMMA.16816.F32 R92, R4.reuse, R14, R92 ;  /* 0x0000000e045c723c */ /* 0x040fe2000000185c */
[----:B------:R3:W4:Y:S07]  /*18160*/  LDSM.16.MT88.4 R12, [R0+0x5c00] ;  /* 0x005c0000000c783b */ /* 0x00072e0000004200 */
[C---:B-1----:R-:W-:Y:S08]  /*18170*/  HMMA.16816.F32 R88, R4.reuse, R8, R88 ;  /* 0x000000080458723c */ /* 0x042ff00000001858 */
[----:B------:R-:W-:Y:S01]  /*18180*/  HMMA.16816.F32 R84, R4, R10, R84 ;  /* 0x0000000a0454723c */ /* 0x000fe20000001854 */
[----:B---3--:R-:W-:-:S07]  /*18190*/  MOV R0, R3 ;  /* 0x0000000300007202 */ /* 0x008fce0000000f00 */
[C---:B--2---:R-:W-:Y:S08]  /*181a0*/  HMMA.16816.F32 R80, R4.reuse, R16, R80 ;  /* 0x000000100450723c */ /* 0x044ff00000001850 */
[C---:B------:R-:W-:Y:S08]  /*181b0*/  HMMA.16816.F32 R76, R4.reuse, R18, R76 ;  /* 0x00000012044c723c */ /* 0x040ff0000000184c */
[C---:B----4-:R-:W-:Y:S08]  /*181c0*/  HMMA.16816.F32 R72, R4.reuse, R12, R72 ;  /* 0x0000000c0448723c */ /* 0x050ff00000001848 */
[----:B------:R-:W-:-:S15]  /*181d0*/  HMMA.16816.F32 R68, R4, R14, R68 ;  /* 0x0000000e0444723c */ /* 0x000fde0000001844 */
[----:B------:R-:W-:-:S05]  /*181e0*/  NOP ;  /* 0x0000000000007918 */ /* 0x000fca0000000000 */
.L_x_897:
[----:B------:R-:W-:-:S13]  /*181f0*/  ISETP.GE.AND P0, PT, R161, RZ, PT ;  /* 0x000000ffa100720c */ /* 0x000fda0003f06270 */
[----:B------:R-:W-:Y:S05]  /*18200*/  @!P0 BRA `(.L_x_903) ;  /* 0x0000004000bc8947 */ /* 0x000fea0003800000 */
[----:B------:R-:W-:Y:S01]  /*18210*/  UISETP.NE.U32.AND UP0, UPT, UR12, URZ, UPT ;  /* 0x000000ff0c00728c */ /* 0x000fe2000bf05070 */
[C---:B------:R-:W-:Y:S01]  /*18220*/  LEA R162, R161.reuse, 0x80, 0x7 ;  /* 0x00000080a1a27811 */ /* 0x040fe200078e38ff */
[----:B------:R-:W-:Y:S01]  /*18230*/  IMAD.MOV.U32 R3, RZ, RZ, R0 ;  /* 0x000000ffff037224 */ /* 0x000fe200078e0000 */
[----:B------:R-:W-:Y:S01]  /*18240*/  MOV R121, R2 ;  /* 0x0000000200797202 */ /* 0x000fe20000000f00 */
[----:B------:R-:W-:Y:S01]  /*18250*/  UISETP.NE.AND.EX UP0, UPT, UR13, URZ, UPT, UP0 ;  /* 0x000000ff0d00728c */ /* 0x000fe2000bf05300 */
[----:B------:R-:W-:Y:S01]  /*18260*/  VIADD R161, R161, 0x1 ;  /* 0x00000001a1a17836 */ /* 0x000fe20000000000 */
[----:B------:R-:W-:Y:S01]  /*18270*/  IADD3 R159, PT, PT, R122, 0x9020, RZ ;  /* 0x000090207a9f7810 */ /* 0x000fe20007ffe0ff */
[----:B------:R-:W-:Y:S01]  /*18280*/  IMAD.MOV.U32 R160, RZ, RZ, RZ ;  /* 0x000000ffffa07224 */ /* 0x000fe200078e00ff */
[----:B------:R-:W1:Y:S02]  /*18290*/  LDCU UR12, c[0x0][0x440] ;  /* 0x00008800ff0c77ac */ /* 0x000e640008000800 */
[----:B------:R-:W-:Y:S01]  /*182a0*/  PLOP3.LUT P6, PT, PT, PT, UP0, 0x80, 0x8 ;  /* 0x000000000008781c */ /* 0x000fe20003fcf008 */
[----:B------:R-:W2:Y:S01]  /*182b0*/  LDCU UR5, c[0x0][0x50c] ;  /* 0x0000a180ff0577ac */ /* 0x000ea20008000800 */
[----:B------:R-:W3:Y:S01]  /*182c0*/  LDCU UR4, c[0x0][0x45c] ;  /* 0x00008b80ff0477ac */ /* 0x000ee20008000800 */
[----:B------:R-:W4:Y:S01]  /*182d0*/  LDCU.64 UR8, c[0x0][0x3a0] ;  /* 0x00007400ff0877ac */ /* 0x000f220008000a00 */
[----:B------:R-:W1:Y:S09]  /*182e0*/  LDCU.64 UR10, c[0x0][0x3a8] ;  /* 0x00007500ff0a77ac */ /* 0x000e720008000a00 */
.L_x_907:
        /* <DEDUP_REMOVED lines=69> */
[----:B------:R-:W-:Y:S01]  /*18740*/  IMAD.WIDE.U32 R12, R6, UR10, R12 ;  /* 0x0000000a060c7c25 */ /* 0x000fe2000f8e000c */
[----:B------:R-:W-:Y:S02]  /*18750*/  SHF.R.S32.HI R5, RZ, 0x1f, R6 ;  /* 0x0000001fff057819 */ /* 0x000fe40000011406 */
[----:B------:R-:W-:Y:S03]  /*18760*/  LEA R148, P0, R12, R2, 0x1 ;  /* 0x000000020c947211 */ /* 0x000fe600078008ff */
[----:B------:R-:W-:Y:S04]  /*18770*/  IMAD R5, R5, UR10, RZ ;  /* 0x0000000a05057c24 */ /* 0x000fe8000f8e02ff */
[----:B------:R-:W-:Y:S04]  /*18780*/  IMAD R5, R6, UR11, R5 ;  /* 0x0000000b06057c24 */ /* 0x000fe8000f8e0205 */
[----:B------:R-:W-:Y:S05]  /*18790*/  IMAD.IADD R5, R13, 0x1, R5 ;  /* 0x000000010d057824 */ /* 0x000fea00078e0205 */
[----:B------:R-:W-:Y:S07]  /*187a0*/  LEA.HI.X R149, R12, R0, R5, 0x1, P0 ;  /* 0x000000000c957211 */ /* 0x000fee00000f0c05 */
.L_x_904:
        /* <DEDUP_REMOVED lines=13> */
[C---:B------:R-:W-:Y:S05]  /*18880*/  IADD3.X R7, PT, PT, R4.reuse, R149, RZ, P0, !PT ;  /* 0x0000009504077210 */ /* 0x040fea00007fe4ff */
        /* <DEDUP_REMOVED lines=9> */
[----:B------:R-:W-:Y:S02]  /*18920*/  ISETP.NE.AND P1, PT, R161, 0x1, PT ;  /* 0x00000001a100780c */ /* 0x000fe40003f25270 */
[----:B------:R-:W-:Y:S03]  /*18930*/  IADD3.X R15, PT, PT, R4, R13, RZ, P0, !PT ;  /* 0x0000000d040f7210 */ /* 0x000fe600007fe4ff */
[----:B------:R-:W-:Y:S01]  /*18940*/  @!PT LDS RZ, [RZ] ;  /* 0x00000000fffff984 */ /* 0x000fe20000000800 */
[----:B------:R-:W-:Y:S01]  /*18950*/  @!PT LDS RZ, [RZ] ;  /* 0x00000000fffff984 */ /* 0x000fe20000000800 */
[----:B------:R-:W-:Y:S01]  /*18960*/  @!PT LDS RZ, [RZ] ;  /* 0x00000000fffff984 */ /* 0x000fe20000000800 */
[----:B------:R-:W-:Y:S01]  /*18970*/  @!P5 LDGSTS.E.BYPASS.LTC128B.128 [R155+0x9800], desc[UR6][R6.64] ;  /* 0x09800000069bdfae */ /* 0x000fe2000b981a06 */
[----:B------:R-:W-:Y:S02]  /*18980*/  LOP3.LUT P0, RZ, R120, 0x4, RZ, 0xc0, !PT ;  /* 0x0000000478ff7812 */ /* 0x000fe4000780c0ff */
[----:B------:R-:W-:Y:S03]  /*18990*/  MOV R4, 0x20 ;  /* 0x0000002000047802 */ /* 0x000fe60000000f00 */
[----:B------:R-:W-:Y:S01]  /*189a0*/  @P5 STS.128 [R155+0x9800], RZ ;  /* 0x009800ff9b005388 */ /* 0x000fe20000000c00 */
[----:B------:R-:W-:Y:S05]  /*189b0*/  SEL R4, R4, 0xffffffe0, !P0 ;  /* 0xffffffe004047807 */ /* 0x000fea0004000000 */
[----:B------:R-:W-:Y:S01]  /*189c0*/  @!PT LDS RZ, [RZ] ;  /* 0x00000000fffff984 */ /* 0x000fe20000000800 */
[----:B------:R-:W-:Y:S01]  /*189d0*/  @!PT LDS RZ, [RZ] ;  /* 0x00000000fffff984 */ /* 0x000fe20000000800 */
[----:B------:R-:W-:Y:S01]  /*189e0*/  @!PT LDS RZ, [RZ] ;  /* 0x00000000fffff984 */ /* 0x000fe20000000800 */
[----:B------:R-:W-:Y:S01]  /*189f0*/  @!P4 LDGSTS.E.BYPASS.LTC128B.128 [R155+0xb800], desc[UR6][R6.64+0x40] ;  /* 0x0b800040069bcfae */ /* 0x000fe2000b981a06 */
[-C--:B------:R-:W-:Y:S05]  /*18a00*/  IADD3 R2, PT, PT, R144, R4.reuse, RZ ;  /* 0x0000000490027210 */ /* 0x080fea0007ffe0ff */
[----:B------:R-:W-:Y:S01]  /*18a10*/  @P4 STS.128 [R155+0xb800], RZ ;  /* 0x00b800ff9b004388 */ /* 0x000fe20000000c00 */
[----:B------:R-:W-:Y:S05]  /*18a20*/  IADD3 R0, PT, PT, R123, R4, RZ ;  /* 0x000000047b007210 */ /* 0x000fea0007ffe0ff */
[----:B------:R-:W-:Y:S01]  /*18a30*/  @!PT LDS RZ, [RZ] ;  /* 0x00000000fffff984 */ /* 0x000fe20000000800 */
[----:B------:R-:W-:Y:S01]  /*18a40*/  @!PT LDS RZ, [RZ] ;  /* 0x00000000fffff984 */ /* 0x000fe20000000800 */
[----:B------:R-:W-:Y:S01]  /*18a50*/  @!PT LDS RZ, [RZ] ;  /* 0x00000000fffff984 */ /* 0x000fe20000000800 */
[----:B------:R1:W-:Y:S06]  /*18a60*/  @!P3 LDGSTS.E.BYPASS.LTC128B.128 [R155+0xd800], desc[UR6][R6.64+0x80] ;  /* 0x0d800080069bbfae */ /* 0x0003ec000b981a06 */
        /* <DEDUP_REMOVED lines=32> */
[----:B------:R-:W1:Y:S06]  /*18c70*/  LDSM.16.M88.4 R8, [R123+0x3000] ;  /* 0x003000007b08783b */ /* 0x000e6c0000000200 */
[----:B------:R-:W5:Y:S06]  /*18c80*/  LDSM.16.M88.4 R16, [R123+0x3400] ;  /* 0x003400007b10783b */ /* 0x000f6c0000000200 */
[----:B------:R-:W2:Y:S06]  /*18c90*/  LDSM.16.M88.4 R24, [R123+0x3800] ;  /* 0x003800007b18783b */ /* 0x000eac0000000200 */
[----:B------:R-:W0:Y:S06]  /*18ca0*/  LDGDEPBAR ;  /* 0x00000000000079af */ /* 0x000e2c0000000000 */
[----:B------:R-:W3:Y:S06]  /*18cb0*/  LDSM.16.M88.4 R32, [R123+0x3c00] ;  /* 0x003c00007b20783b */ /* 0x000eec0000000200 */
[----:B------:R-:W4:Y:S06]  /*18cc0*/  LDSM.16.M88.4 R40, [R123+0x4000] ;  /* 0x004000007b28783b */ /* 0x000f2c0000000200 */
[----:B------:R-:W4:Y:S01]  /*18cd0*/  LDSM.16.M88.4 R48, [R123+0x4400] ;  /* 0x004400007b30783b */ /* 0x000f220000000200 */
[C---:B-1----:R-:W-:Y:S05]  /*18ce0*/  HMMA.16816.F32 R4, R124.reuse, R8, RZ ;  /* 0x000000087c04723c */ /* 0x042fea00000018ff */
[----:B------:R-:W1:Y:S06]  /*18cf0*/  LDSM.16.M88.4 R56, [R123+0x4800] ;  /* 0x004800007b38783b */ /* 0x000e6c0000000200 */
[----:B------:R-:W1:Y:S01]  /*18d00*/  LDSM.16.M88.4 R64, [R123+0x4c00] ;  /* 0x004c00007b40783b */ /* 0x000e620000000200 */
[C---:B------:R-:W-:Y:S05]  /*18d10*/  HMMA.16816.F32 R8, R124.reuse, R10, RZ ;  /* 0x0000000a7c08723c */ /* 0x040fea00000018ff */
[----:B------:R-:W-:Y:S03]  /*18d20*/  LDSM.16.M88.4 R128, [R2] ;  /* 0x000000000280783b */ /* 0x000fe60000000200 */
[C---:B-----5:R-:W-:Y:S03]  /*18d30*/  HMMA.16816.F32 R12, R124.reuse, R16, RZ ;  /* 0x000000107c0c723c */ /* 0x060fe600000018ff */
[----:B------:R-:W5:Y:S05]  /*18d40*/  LDSM.16.M88.4 R132, [R0+0x3000] ;  /* 0x003000000084783b */ /* 0x000f6a0000000200 */
[C---:B------:R-:W-:Y:S01]  /*18d50*/  HMMA.16816.F32 R16, R124.reuse, R18, RZ ;  /* 0x000000127c10723c */ /* 0x040fe200000018ff */
[----:B------:R-:W5:Y:S06]  /*18d60*/  LDSM.16.M88.4 R136, [R0+0x3400] ;  /* 0x003400000088783b */ /* 0x000f6c0000000200 */
[----:B------:R-:W-:Y:S01]  /*18d70*/  LDSM.16.M88.4 R140, [R0+0x3c00] ;  /* 0x003c0000008c783b */ /* 0x000fe20000000200 */
        /* <DEDUP_REMOVED lines=8> */
[C---:B-1----:R-:W-:Y:S08]  /*18e00*/  HMMA.16816.F32 R52, R124.reuse, R56, RZ ;  /* 0x000000387c34723c */ /* 0x042ff000000018ff */
[C---:B------:R-:W-:Y:S08]  /*18e10*/  HMMA.16816.F32 R56, R124.reuse, R58, RZ ;  /* 0x0000003a7c38723c */ /* 0x040ff000000018ff */
[C---:B------:R-:W-:Y:S08]  /*18e20*/  HMMA.16816.F32 R60, R124.reuse, R64, RZ ;  /* 0x000000407c3c723c */ /* 0x040ff000000018ff */
[----:B------:R-:W-:Y:S01]  /*18e30*/  HMMA.16816.F32 R64, R124, R66, RZ ;  /* 0x000000427c40723c */ /* 0x000fe200000018ff */
[----:B------:R-:W1:Y:S07]  /*18e40*/  LDSM.16.M88.4 R124, [R0+0x3800] ;  /* 0x00380000007c783b */ /* 0x000e6e0000000200 */
[C---:B-----5:R-:W-:Y:S08]  /*18e50*/  HMMA.16816.F32 R4, R128.reuse, R132, R4 ;  /* 0x000000848004723c */ /* 0x060ff00000001804 */
        /* <DEDUP_REMOVED lines=98> */
[C---:B------:R-:W-:Y:S11]  /*19480*/  HMMA.16816.F32 R8, R128.reuse, R134, R8 ;  /* 0x000000868008723c */ /* 0x040ff60000001808 */
[----:B------:R-:W-:Y:S01]  /*19490*/  FMUL.FTZ R205, R4, UR5 ;  /* 0x0000000504cd7c20 */ /* 0x000fe20008410000 */
[----:B------:R-:W-:Y:S01]  /*194a0*/  FMUL.FTZ R171, R5, UR5 ;  /* 0x0000000505ab7c20 */ /* 0x000fe20008410000 */
[----:B------:R-:W-:Y:S01]  /*194b0*/  FMUL.FTZ R208, R6, UR5 ;  /* 0x0000000506d07c20 */ /* 0x000fe20008410000 */
[----:B------:R-:W-:Y:S02]  /*194c0*/  FMUL.FTZ R206, R7, UR5 ;  /* 0x0000000507ce7c20 */ /* 0x000fe40008410000 */
[----:B------:R-:W1:Y:S01]  /*194d0*/  LDSM.16.M88.4 R4, [R0+0x7800] ;  /* 0x007800000004783b */ /* 0x000e620000000200 */
[----:B------:R-:W3:Y:S02]  /*194e0*/  MUFU.TANH R205, R205 ;  /* 0x000000cd00cd7308 */ /* 0x000ee40000002400 */
[----:B------:R-:W-:Y:S01]  /*194f0*/  FMUL.FTZ R9, R9, UR5 ;  /* 0x0000000509097c20 */ /* 0x000fe20008410000 */
[----:B------:R-:W-:Y:S01]  /*19500*/  FMUL.FTZ R10, R10, UR5 ;  /* 0x000000050a0a7c20 */ /* 0x000fe20008410000 */
[----:B------:R-:W-:Y:S01]  /*19510*/  FMUL.FTZ R11, R11, UR5 ;  /* 0x000000050b0b7c20 */ /* 0x000fe20008410000 */
[----:B------:R-:W-:Y:S01]  /*19520*/  FMUL.FTZ R209, R8, UR5 ;  /* 0x0000000508d17c20 */ /* 0x000fe20008410000 */
[C---:B--2---:R-:W-:Y:S04]  /*19530*/  HMMA.16816.F32 R12, R128.reuse, R124, R12 ;  /* 0x0000007c800c723c */ /* 0x044fe8000000180c */
[----:B------:R-:W2:Y:S04]  /*19540*/  MUFU.TANH R207, R9 ;  /* 0x0000000900cf7308 */ /* 0x000ea80000002400 */
[C---:B------:R-:W-:Y:S06]  /*19550*/  HMMA.16816.F32 R16, R128.reuse, R126, R16 ;  /* 0x0000007e8010723c */ /* 0x040fec0000001810 */
[----:B------:R-:W4:Y:S10]  /*19560*/  MUFU.TANH R212, R10 ;  /* 0x0000000a00d47308 */ /* 0x000f340000002400 */
[----:B------:R5:W2:Y:S01]  /*19570*/  MUFU.TANH R210, R11 ;  /* 0x0000000b00d27308 */ /* 0x000aa20000002400 */
[----:B------:R-:W-:Y:S01]  /*19580*/  FMUL.FTZ R12, R12, UR5 ;  /* 0x000000050c0c7c20 */ /* 0x000fe20008410000 */
[----:B------:R-:W-:Y:S01]  /*19590*/  FMUL.FTZ R13, R13, UR5 ;  /* 0x000000050d0d7c20 */ /* 0x000fe20008410000 */
[----:B------:R-:W-:Y:S01]  /*195a0*/  FMUL.FTZ R14, R14, UR5 ;  /* 0x000000050e0e7c20 */ /* 0x000fe20008410000 */
[----:B------:R-:W-:Y:S06]  /*195b0*/  FMUL.FTZ R15, R15, UR5 ;  /* 0x000000050f0f7c20 */ /* 0x000fec0008410000 */
[----:B------:R-:W2:Y:S01]  /*195c0*/  MUFU.TANH R171, R171 ;  /* 0x000000ab00ab7308 */ /* 0x000ea20000002400 */
[----:B------:R-:W-:Y:S01]  /*195d0*/  FMUL.FTZ R199, R16, UR5 ;  /* 0x0000000510c77c20 */ /* 0x000fe20008410000 */
[----:B------:R-:W-:Y:S01]  /*195e0*/  FMUL.FTZ R17, R17, UR5 ;  /* 0x0000000511117c20 */ /* 0x000fe20008410000 */
[----:B------:R-:W-:Y:S01]  /*195f0*/  FMUL.FTZ R18, R18, UR5 ;  /* 0x0000000512127c20 */ /* 0x000fe20008410000 */
[----:B------:R-:W-:Y:S01]  /*19600*/  FMUL.FTZ R19, R19, UR5 ;  /* 0x0000000513137c20 */ /* 0x000fe20008410000 */
[C---:B-1----:R-:W-:Y:S05]  /*19610*/  HMMA.16816.F32 R20, R128.reuse, R4, R20 ;  /* 0x000000048014723c */ /* 0x042fea0000001814 */
[----:B------:R-:W1:Y:S01]  /*19620*/  MUFU.TANH R208, R208 ;  /* 0x000000d000d07308 */ /* 0x000e620000002400 */
[----:B-----5:R-:W5:Y:S02]  /*19630*/  LDSM.16.M88.4 R8, [R0+0x7c00] ;  /* 0x007c00000008783b */ /* 0x020f640000000200 */
[C---:B------:R-:W-:Y:S07]  /*19640*/  HMMA.16816.F32 R24, R128.reuse, R6, R24 ;  /* 0x000000068018723c */ /* 0x040fee0000001818 */
[----:B------:R-:W1:Y:S01]  /*19650*/  MUFU.TANH R206, R206 ;  /* 0x000000ce00ce7308 */ /* 0x000e620000002400 */
[----:B------:R-:W3:Y:S09]  /*19660*/  LDSM.16.M88.4 R4, [R0+0x8000] ;  /* 0x008000000004783b */ /* 0x000ef20000000200 */
        /* <DEDUP_REMOVED lines=10> */
[----:B------:R-:W1:Y:S10]  /*19710*/  MUFU.TANH R201, R13 ;  /* 0x0000000d00c97308 */ /* 0x000e740000002400 */
[----:B------:R-:W1:Y:S01]  /*19720*/  MUFU.TANH R204, R14 ;  /* 0x0000000e00cc7308 */ /* 0x000e620000002400 */
[C---:B-----5:R-:W-:Y:S09]  /*19730*/  HMMA.16816.F32 R28, R128.reuse, R8, R28 ;  /* 0x00000008801c723c */ /* 0x060ff2000000181c */
[----:B------:R-:W1:Y:S01]  /*19740*/  MUFU.TANH R202, R15 ;  /* 0x0000000f00ca7308 */ /* 0x000e620000002400 */
[C---:B------:R-:W-:Y:S01]  /*19750*/  HMMA.16816.F32 R32, R128.reuse, R10, R32 ;  /* 0x0000000a8020723c */ /* 0x040fe20000001820 */
[----:B------:R-:W5:Y:S08]  /*19760*/  LDSM.16.M88.4 R8, [R0+0x8400] ;  /* 0x008400000008783b */ /* 0x000f700000000200 */
[----:B------:R-:W1:Y:S01]  /*19770*/  MUFU.TANH R199, R199 ;  /* 0x000000c700c77308 */ /* 0x000e620000002400 */
[C---:B---3--:R-:W-:Y:S03]  /*19780*/  HMMA.16816.F32 R36, R128.reuse, R4, R36 ;  /* 0x000000048024723c */ /* 0x048fe60000001824 */
[----:B------:R-:W-:Y:S01]  /*19790*/  FMUL.FTZ R28, R28, UR5 ;  /* 0x000000051c1c7c20 */ /* 0x000fe20008410000 */
[----:B------:R-:W-:Y:S01]  /*197a0*/  FMUL.FTZ R29, R29, UR5 ;  /* 0x000000051d1d7c20 */ /* 0x000fe20008410000 */
[----:B------:R-:W-:Y:S01]  /*197b0*/  FMUL.FTZ R30, R30, UR5 ;  /* 0x000000051e1e7c20 */ /* 0x000fe20008410000 */
[----:B------:R-:W-:Y:S03]  /*197c0*/  FMUL.FTZ R31, R31, UR5 ;  /* 0x000000051f1f7c20 */ /* 0x000fe60008410000 */
[----:B------:R-:W3:Y:S01]  /*197d0*/  MUFU.TANH R197, R17 ;  /* 0x0000001100c57308 */ /* 0x000ee20000002400 */
[C---:B------:R-:W-:Y:S01]  /*197e0*/  HMMA.16816.F32 R40, R128.reuse, R6, R40 ;  /* 0x000000068028723c */ /* 0x040fe20000001828 */
[----:B------:R-:W4:Y:S02]  /*197f0*/  LDSM.16.M88.4 R4, [R0+0x8800] ;  /* 0x008800000004783b */ /* 0x000f240000000200 */
[----:B------:R-:W-:Y:S01]  /*19800*/  FMUL.FTZ R185, R32, UR5 ;  /* 0x0000000520b97c20 */ /* 0x000fe20008410000 */
[----:B------:R-:W-:Y:S01]  /*19810*/  FMUL.FTZ R33, R33, UR5 ;  /* 0x0000000521217c20 */ /* 0x000fe20008410000 */
        /* <DEDUP_REMOVED lines=13> */
[C---:B-----5:R-:W-:Y:S09]  /*198f0*/  HMMA.16816.F32 R44, R128.reuse, R8, R44 ;  /* 0x00000008802c723c */ /* 0x060ff2000000182c */
[----:B------:R-:W1:Y:S01]  /*19900*/  MUFU.TANH R193, R21 ;  /* 0x0000001500c17308 */ /* 0x000e620000002400 */
[C---:B------:R-:W-:Y:S01]  /*19910*/  HMMA.16816.F32 R48, R128.reuse, R10, R48 ;  /* 0x0000000a8030723c */ /* 0x040fe20000001830 */
[----:B------:R-:W5:Y:S01]  /*19920*/  LDSM.16.M88.4 R8, [R0+0x8c00] ;  /* 0x008c00000008783b */ /* 0x000f620000000200 */
[----:B------:R-:W-:Y:S07]  /*19930*/  DEPBAR.LE SB0, 0x0 ;  /* 0x000080000000791a */ /* 0x000fee0000000000 */
[----:B------:R-:W1:Y:S01]  /*19940*/  MUFU.TANH R196, R22 ;  /* 0x0000001600c47308 */ /* 0x000e620000002400 */
[----:B------:R-:W-:Y:S01]  /*19950*/  BAR.SYNC.DEFER_BLOCKING 0x0 ;  /* 0x0000000000007b1d */ /* 0x000fe20000010000 */
[C---:B----4-:R-:W-:Y:S05]  /*19960*/  HMMA.16816.F32 R52, R128.reuse, R4, R52 ;  /* 0x000000048034723c */ /* 0x050fea0000001834 */
[----:B------:R-:W-:Y:S03]  /*19970*/  FMUL.FTZ R142, R44, UR5 ;  /* 0x000000052c8e7c20 */ /* 0x000fe60008410000 */
[----:B------:R-:W4:Y:S01]  /*19980*/  MUFU.TANH R194, R23 ;  /* 0x0000001700c27308 */ /* 0x000f220000002400 */
[----:B------:R-:W-:Y:S01]  /*19990*/  FMUL.FTZ R45, R45, UR5 ;  /* 0x000000052d2d7c20 */ /* 0x000fe20008410000 */
[C---:B------:R-:W-:Y:S03]  /*199a0*/  HMMA.16816.F32 R56, R128.reuse, R6, R56 ;  /* 0x000000068038723c */ /* 0x040fe60000001838 */
[----:B------:R-:W-:Y:S01]  /*199b0*/  FMUL.FTZ R166, R48, UR5 ;  /* 0x0000000530a67c20 */ /* 0x000fe20008410000 */
        /* <DEDUP_REMOVED lines=17> */
[----:B------:R5:W1:Y:S01]  /*19ad0*/  MUFU.TANH R138, R53 ;  /* 0x00000035008a7308 */ /* 0x000a620000002400 */
[----:B------:R-:W-:Y:S09]  /*19ae0*/  HMMA.16816.F32 R64, R128, R10, R64 ;  /* 0x0000000a8040723c */ /* 0x000ff20000001840 */
[----:B------:R2:W1:Y:S01]  /*19af0*/  MUFU.TANH R132, R54 ;  /* 0x0000003600847308 */ /* 0x0004620000002400 */
[----:B------:R-:W-:Y:S01]  /*19b00*/  FMUL.FTZ R169, R60, UR5 ;  /* 0x000000053ca97c20 */ /* 0x000fe20008410000 */
[----:B------:R-:W-:Y:S08]  /*19b10*/  FMUL.FTZ R61, R61, UR5 ;  /* 0x000000053d3d7c20 */ /* 0x000ff00008410000 */
[----:B------:R3:W1:Y:S01]  /*19b20*/  MUFU.TANH R133, R55 ;  /* 0x0000003700857308 */ /* 0x0006620000002400 */
[----:B------:R-:W-:Y:S01]  /*19b30*/  FMUL.FTZ R129, R64, UR5 ;  /* 0x0000000540817c20 */ /* 0x000fe20008410000 */
[----:B-----5:R-:W-:Y:S08]  /*19b40*/  FMUL.FTZ R53, R66, UR5 ;  /* 0x0000000542357c20 */ /* 0x020ff00008410000 */
[----:B------:R1:W1:Y:S01]  /*19b50*/  MUFU.TANH R192, R26 ;  /* 0x0000001a00c07308 */ /* 0x0002620000002400 */
[----:B--2---:R-:W-:Y:S01]  /*19b60*/  FMUL.FTZ R54, R63, UR5 ;  /* 0x000000053f367c20 */ /* 0x004fe20008410000 */
[----:B------:R-:W-:Y:S01]  /*19b70*/  FMUL.FTZ R52, R67, UR5 ;  /* 0x0000000543347c20 */ /* 0x000fe20008410000 */
[----:B------:R-:W-:Y:S07]  /*19b80*/  FMUL.FTZ R65, R65, UR5 ;  /* 0x0000000541417c20 */ /* 0x000fee0008410000 */
[----:B------:R2:W1:Y:S01]  /*19b90*/  MUFU.TANH R186, R27 ;  /* 0x0000001b00ba7308 */ /* 0x0004620000002400 */
[----:B---3--:R-:W-:Y:S09]  /*19ba0*/  FMUL.FTZ R55, R62, UR5 ;  /* 0x000000053e377c20 */ /* 0x008ff20008410000 */
[----:B------:R2:W3:Y:S10]  /*19bb0*/  MUFU.TANH R187, R28 ;  /* 0x0000001c00bb7308 */ /* 0x0004f40000002400 */
[----:B------:R2:W1:Y:S10]  /*19bc0*/  MUFU.TANH R183, R29 ;  /* 0x0000001d00b77308 */ /* 0x0004740000002400 */
[----:B------:R2:W1:Y:S10]  /*19bd0*/  MUFU.TANH R190, R30 ;  /* 0x0000001e00be7308 */ /* 0x0004740000002400 */
[----:B------:R2:W1:Y:S10]  /*19be0*/  MUFU.TANH R188, R31 ;  /* 0x0000001f00bc7308 */ /* 0x0004740000002400 */
[----:B------:R-:W1:Y:S10]  /*19bf0*/  MUFU.TANH R185, R185 ;  /* 0x000000b900b97308 */ /* 0x000e740000002400 */
[----:B------:R2:W1:Y:S10]  /*19c00*/  MUFU.TANH R181, R33 ;  /* 0x0000002100b57308 */ /* 0x0004740000002400 */
[----:B------:R2:W1:Y:S10]  /*19c10*/  MUFU.TANH R182, R34 ;  /* 0x0000002200b67308 */ /* 0x0004740000002400 */
[----:B------:R2:W1:Y:S10]  /*19c20*/  MUFU.TANH R184, R35 ;  /* 0x0000002300b87308 */ /* 0x0004740000002400 */
[----:B------:R2:W1:Y:S10]  /*19c30*/  MUFU.TANH R179, R36 ;  /* 0x0000002400b37308 */ /* 0x0004740000002400 */
[----:B------:R2:W1:Y:S10]  /*19c40*/  MUFU.TANH R175, R37 ;  /* 0x0000002500af7308 */ /* 0x0004740000002400 */
[----:B------:R2:W1:Y:S10]  /*19c50*/  MUFU.TANH R180, R38 ;  /* 0x0000002600b47308 */ /* 0x0004740000002400 */
[----:B------:R2:W1:Y:S10]  /*19c60*/  MUFU.TANH R178, R39 ;  /* 0x0000002700b27308 */ /* 0x0004740000002400 */
[----:B------:R-:W1:Y:S10]  /*19c70*/  MUFU.TANH R177, R177 ;  /* 0x000000b100b17308 */ /* 0x000e740000002400 */
        /* <DEDUP_REMOVED lines=17> */
[----:B------:R-:W1:Y:S10]  /*19d90*/  MUFU.TANH R55, R55 ;  /* 0x0000003700377308 */ /* 0x000e740000002400 */
[----:B------:R-:W1:Y:S10]  /*19da0*/  MUFU.TANH R54, R54 ;  /* 0x0000003600367308 */ /* 0x000e740000002400 */
[----:B------:R-:W1:Y:S10]  /*19db0*/  MUFU.TANH R129, R129 ;  /* 0x0000008100817308 */ /* 0x000e740000002400 */
[----:B------:R2:W1:Y:S10]  /*19dc0*/  MUFU.TANH R170, R65 ;  /* 0x0000004100aa7308 */ /* 0x0004740000002400 */
        /* <DEDUP_REMOVED lines=9> */
[----:B------:R-:W-:Y:S05]  /*19e60*/  @!P6 IMAD.MOV.U32 R2, RZ, RZ, RZ ;  /* 0x000000ffff02e224 */ /* 0x000fea00078e00ff */
[----:B------:R-:W-:Y:S01]  /*19e70*/  @!P6 IADD3 R2, P1, PT, RZ, -R2, RZ ;  /* 0x80000002ff02e210 */ /* 0x000fe20007f3e0ff */
[----:B--2---:R-:W-:Y:S04]  /*19e80*/  @!P6 IMAD.SHL.U32 R0, R4, 0x80, RZ ;  /* 0x000000800400e824 */ /* 0x004fe800078e00ff */
[----:B------:R-:W-:Y:S05]  /*19e90*/  @!P6 IMAD.X R0, RZ, RZ, ~R0, P1 ;  /* 0x000000ffff00e224 */ /* 0x000fea00008e0e00 */
[----:B------:R-:W-:Y:S04]  /*19ea0*/  @!P6 SHF.R.S64 R5, R2, 0x1f, R0 ;  /* 0x0000001f0205e819 */ /* 0x000fe80000001000 */
[----:B------:R-:W-:Y:S04]  /*19eb0*/  @!P6 IADD3 R146, P1, PT, R5, R146, RZ ;  /* 0x000000920592e210 */ /* 0x000fe80007f3e0ff */
[----:B------:R-:W-:Y:S01]  /*19ec0*/  @!P6 LEA.HI.X.SX32 R145, R0, R145, 0x1, P1 ;  /* 0x000000910091e211 */ /* 0x000fe200008f0eff */
[----:B---3--:R-:W-:Y:S08]  /*19ed0*/  @!P6 BRA `(.L_x_906) ;  /* 0x0000000000f8e947 */ /* 0x008ff00003800000 */
[C---:B------:R-:W-:Y:S01]  /*19ee0*/  VIADD R13, R162.reuse, 0xffffff00 ;  /* 0xffffff00a20d7836 */ /* 0x040fe20000000000 */
[----:B------:R-:W2:Y:S01]  /*19ef0*/  LDC R0, c[0x0][0x4f0] ;  /* 0x00013c00ff007b82 */ /* 0x000ea20000000800 */
[----:B------:R-:W-:Y:S04]  /*19f00*/  IADD3 R5, PT, PT, R162, -0x80, RZ ;  /* 0xffffff80a2057810 */ /* 0x000fe80007ffe0ff */
[----:B------:R-:W-:Y:S02]  /*19f10*/  IABS R6, R5 ;  /* 0x0000000500067213 */ /* 0x000fe40000000000 */
[-C--:B--2---:R-:W-:Y:S02]  /*19f20*/  IABS R2, R0.reuse ;  /* 0x0000000000027213 */ /* 0x084fe40000000000 */
[-C--:B------:R-:W-:Y:S02]  /*19f30*/  LOP3.LUT R5, R5, R0.reuse, RZ, 0x3c, !PT ;  /* 0x0000000005057212 */ /* 0x080fe400078e3cff */
[----:B------:R-:W2:Y:S10]  /*19f40*/  I2F.RP R10, R2 ;  /* 0x00000002000a7306 */ /* 0x000eb40000209400 */
[----:B--2---:R-:W2:Y:S02]  /*19f50*/  MUFU.RCP R4, R10 ;  /* 0x0000000a00047308 */ /* 0x004ea40000001000 */
[----:B--2---:R-:W-:Y:S01]  /*19f60*/  VIADD R8, R4, 0xffffffe ;  /* 0x0ffffffe04087836 */ /* 0x004fe20000000000 */
[----:B------:R-:W-:Y:S02]  /*19f70*/  IABS R4, R13 ;  /* 0x0000000d00047213 */ /* 0x000fe40000000000 */
[----:B------:R-:W-:Y:S05]  /*19f80*/  LOP3.LUT R13, R13, R0, RZ, 0x3c, !PT ;  /* 0x000000000d0d7212 */ /* 0x000fea00078e3cff */
[----:B------:R-:W2:Y:S02]  /*19f90*/  F2I.FTZ.U32.TRUNC.NTZ R9, R8 ;  /* 0x0000000800097305 */ /* 0x000ea4000021f000 */
[--C-:B--2---:R-:W-:Y:S02]  /*19fa0*/  IMAD.MOV R11, RZ, RZ, -R9.reuse ;  /* 0x000000ffff0b7224 */ /* 0x104fe400078e0a09 */
[----:B------:R-:W-:Y:S02]  /*19fb0*/  IMAD.MOV.U32 R8, RZ, RZ, RZ ;  /* 0x000000ffff087224 */ /* 0x000fe400078e00ff */
[----:B------:R-:W-:Y:S04]  /*19fc0*/  IMAD R11, R11, R2, RZ ;  /* 0x000000020b0b7224 */ /* 0x000fe800078e02ff */
[----:B------:R-:W-:Y:S06]  /*19fd0*/  IMAD.HI.U32 R9, R9, R11, R8 ;  /* 0x0000000b09097227 */ /* 0x000fec00078e0008 */
[C---:B------:R-:W-:Y:S04]  /*19fe0*/  IMAD.HI.U32 R10, R9.reuse, R6, RZ ;  /* 0x00000006090a7227 */ /* 0x040fe800078e00ff */
[----:B------:R-:W-:Y:S01]  /*19ff0*/  IMAD.HI.U32 R8, R9, R4, RZ ;  /* 0x0000000409087227 */ /* 0x000fe200078e00ff */
[----:B------:R-:W-:Y:S03]  /*1a000*/  IADD3 R11, PT, PT, -R10, RZ, RZ ;  /* 0x000000ff0a0b7210 */ /* 0x000fe60007ffe1ff */
[----:B------:R-:W-:Y:S02]  /*1a010*/  IMAD.MOV R9, RZ, RZ, -R8 ;  /* 0x000000ffff097224 */ /* 0x000fe400078e0a08 */
[C---:B------:R-:W-:Y:S02]  /*1a020*/  IMAD R6, R2.reuse, R11, R6 ;  /* 0x0000000b02067224 */ /* 0x040fe400078e0206 */
[C---:B------:R-:W-:Y:S01]  /*1a030*/  IMAD R4, R2.reuse, R9, R4 ;  /* 0x0000000902047224 */ /* 0x040fe200078e0204 */
[----:B------:R-:W-:Y:S02]  /*1a040*/  LOP3.LUT R9, RZ, R0, RZ, 0x33, !PT ;  /* 0x00000000ff097212 */ /* 0x000fe400078e33ff */
[C---:B------:R-:W-:Y:S02]  /*1a050*/  ISETP.GT.U32.AND P2, PT, R2.reuse, R6, PT ;  /* 0x000000060200720c */ /* 0x040fe40003f44070 */
[----:B------:R-:W-:Y:S11]  /*1a060*/  ISETP.GT.U32.AND P1, PT, R2, R4, PT ;  /* 0x000000040200720c */ /* 0x000ff60003f24070 */
[--C-:B------:R-:W-:Y:S02]  /*1a070*/  @!P2 IMAD.IADD R6, R6, 0x1, -R2.reuse ;  /* 0x000000010606a824 */ /* 0x100fe400078e0a02 */
[----:B------:R-:W-:Y:S01]  /*1a080*/  @!P1 IADD3 R8, PT, PT, R8, 0x1, RZ ;  /* 0x0000000108089810 */ /* 0x000fe20007ffe0ff */
[----:B------:R-:W-:Y:S02]  /*1a090*/  @!P1 IMAD.IADD R4, R4, 0x1, -R2 ;  /* 0x0000000104049824 */ /* 0x000fe400078e0a02 */
[----:B------:R-:W-:Y:S01]  /*1a0a0*/  @!P2 VIADD R10, R10, 0x1 ;  /* 0x000000010a0aa836 */ /* 0x000fe20000000000 */
[-C--:B------:R-:W-:Y:S02]  /*1a0b0*/  ISETP.GE.U32.AND P2, PT, R6, R2.reuse, PT ;  /* 0x000000020600720c */ /* 0x080fe40003f46070 */
[----:B------:R-:W-:Y:S11]  /*1a0c0*/  ISETP.GE.U32.AND P1, PT, R4, R2, PT ;  /* 0x000000020400720c */ /* 0x000ff60003f26070 */
[----:B------:R-:W-:Y:S02]  /*1a0d0*/  @P2 IADD3 R10, PT, PT, R10, 0x1, RZ ;  /* 0x000000010a0a2810 */ /* 0x000fe40007ffe0ff */
[----:B------:R-:W-:Y:S01]  /*1a0e0*/  ISETP.GE.AND P2, PT, R5, RZ, PT ;  /* 0x000000ff0500720c */ /* 0x000fe20003f46270 */
[----:B------:R-:W-:Y:S01]  /*1a0f0*/  @P1 VIADD R8, R8, 0x1 ;  /* 0x0000000108081836 */ /* 0x000fe20000000000 */
[----:B------:R-:W-:Y:S01]  /*1a100*/  ISETP.GE.AND P1, PT, R13, RZ, PT ;  /* 0x000000ff0d00720c */ /* 0x000fe20003f26270 */
[----:B------:R-:W2:Y:S10]  /*1a110*/  LDC.64 R4, c[0x0][0x3b8] ;  /* 0x0000ee00ff047b82 */ /* 0x000eb40000000a00 */
[----:B------:R-:W-:Y:S02]  /*1a120*/  @!P2 IMAD.MOV R10, RZ, RZ, -R10 ;  /* 0x000000ffff0aa224 */ /* 0x000fe400078e0a0a */
[----:B------:R-:W-:Y:S01]  /*1a130*/  @!P1 IMAD.MOV R8, RZ, RZ, -R8 ;  /* 0x000000ffff089224 */ /* 0x000fe200078e0a08 */
[----:B------:R-:W-:Y:S04]  /*1a140*/  ISETP.NE.AND P1, PT, R0, RZ, PT ;  /* 0x000000ff0000720c */ /* 0x000fe80003f25270 */
[C---:B------:R-:W-:Y:S02]  /*1a150*/  SEL R13, R9.reuse, R8, !P1 ;  /* 0x00000008090d7207 */ /* 0x040fe40004800000 */
[----:B------:R-:W-:Y:S02]  /*1a160*/  SEL R9, R9, R10, !P1 ;  /* 0x0000000a09097207 */ /* 0x000fe40004800000 */
[-C--:B------:R-:W-:Y:S02]  /*1a170*/  LEA R16, P2, R13, R156.reuse, 0x2 ;  /* 0x0000009c0d107211 */ /* 0x080fe400078410ff */
[----:B------:R-:W-:Y:S02]  /*1a180*/  LEA R14, P1, R9, R156, 0x2 ;  /* 0x0000009c090e7211 */ /* 0x000fe400078210ff */
[-C--:B------:R-:W-:Y:S02]  /*1a190*/  LEA.HI.X.SX32 R17, R13, R157.reuse, 0x2, P2 ;  /* 0x0000009d0d117211 */ /* 0x080fe400010f16ff */
[C---:B------:R-:W-:Y:S02]  /*1a1a0*/  LEA.HI.X.SX32 R15, R9.reuse, R157, 0x2, P1 ;  /* 0x0000009d090f7211 */ /* 0x040fe400008f16ff */
[----:B------:R-:W-:Y:S01]  /*1a1b0*/  IADD3 R9, PT, PT, R9, -R13, RZ ;  /* 0x8000000d09097210 */ /* 0x000fe20007ffe0ff */
[----:B------:R-:W3:Y:S04]  /*1a1c0*/  LDG.E R11, desc[UR6][R16.64] ;  /* 0x00000006100b7981 */ /* 0x000ee8000c1e1900 */
[----:B------:R-:W-:Y:S01]  /*1a1d0*/  IMAD R9, R9, R0, -0x80 ;  /* 0xffffff8009097424 */ /* 0x000fe200078e0200 */
[----:B------:R-:W3:Y:S04]  /*1a1e0*/  LDG.E R2, desc[UR6][R14.64] ;  /* 0x000000060e027981 */ /* 0x000ee8000c1e1900 */
[----:B------:R-:W-:Y:S05]  /*1a1f0*/  SHF.R.S32.HI R13, RZ, 0x1f, R9 ;  /* 0x0000001fff0d7819 */ /* 0x000fea0000011409 */
[-C--:B--2---:R-:W-:Y:S02]  /*1a200*/  IMAD R0, R13, R4.reuse, RZ ;  /* 0x000000040d007224 */ /* 0x084fe400078e02ff */
[C---:B------:R-:W-:Y:S04]  /*1a210*/  IMAD.WIDE.U32 R12, R9.reuse, R4, RZ ;  /* 0x00000004090c7225 */ /* 0x040fe800078e00ff */
[----:B------:R-:W-:Y:S04]  /*1a220*/  IMAD R0, R9, R5, R0 ;  /* 0x0000000509007224 */ /* 0x000fe800078e0200 */
[----:B------:R-:W-:Y:S02]  /*1a230*/  IMAD.IADD R13, R13, 0x1, R0 ;  /* 0x000000010d0d7824 */ /* 0x000fe400078e0200 */
[----:B---3--:R-:W-:Y:S04]  /*1a240*/  IMAD.IADD R2, R11, 0x1, -R2 ;  /* 0x000000010b027824 */ /* 0x008fe800078e0a02 */
[----:B------:R-:W-:Y:S01]  /*1a250*/  IMAD.WIDE.U32 R12, R2, UR8, R12 ;  /* 0x00000008020c7c25 */ /* 0x000fe2000f8e000c */
[----:B------:R-:W-:Y:S02]  /*1a260*/  SHF.R.S32.HI R5, RZ, 0x1f, R2 ;  /* 0x0000001fff057819 */ /* 0x000fe40000011402 */
[----:B------:R-:W-:Y:S03]  /*1a270*/  LEA R146, P1, R12, R146, 0x1 ;  /* 0x000000920c927211 */ /* 0x000fe600078208ff */
[----:B------:R-:W-:Y:S04]  /*1a280*/  IMAD R5, R5, UR8, RZ ;  /* 0x0000000805057c24 */ /* 0x000fe8000f8e02ff */
[----:B------:R-:W-:Y:S05]  /*1a290*/  IMAD R5, R2, UR9, R5 ;  /* 0x0000000902057c24 */ /* 0x000fea000f8e0205 */
[----:B------:R-:W-:Y:S04]  /*1a2a0*/  IADD3 R5, PT, PT, R13, R5, RZ ;  /* 0x000000050d057210 */ /* 0x000fe80007ffe0ff */
[----:B------:R-:W-:Y:S07]  /*1a2b0*/  LEA.HI.X R145, R12, R145, R5, 0x1, P1 ;  /* 0x000000910c917211 */ /* 0x000fee00008f0c05 */
.L_x_906:
        /* <DEDUP_REMOVED lines=14> */
[--C-:B--2---:R-:W-:Y:S05]  /*1a3a0*/  @!P4 IMAD.MOV.U32 R147, RZ, RZ, R145.reuse ;  /* 0x000000ffff93c224 */ /* 0x104fea00078e0091 */
[----:B------:R-:W-:Y:S01]  /*1a3b0*/  @!PT LDS RZ, [RZ] ;  /* 0x00000000fffff984 */ /* 0x000fe20000000800 */
[----:B------:R-:W-:Y:S01]  /*1a3c0*/  @!PT LDS RZ, [RZ] ;  /* 0x00000000fffff984 */ /* 0x000fe20000000800 */
[----:B------:R-:W-:Y:S01]  /*1a3d0*/  @!PT LDS RZ, [RZ] ;  /* 0x00000000fffff984 */ /* 0x000fe20000000800 */
[----:B------:R2:W-:Y:S04]  /*1a3e0*/  @!P4 LDGSTS.E.BYPASS.LTC128B.128 [R155+0x5000], desc[UR6][R146.64+0x40] ;  /* 0x05000040929bcfae */ /* 0x0005e8000b981a06 */
[----:B------:R3:W-:Y:S01]  /*1a3f0*/  @P4 STS.128 [R155+0x5000], RZ ;  /* 0x005000ff9b004388 */ /* 0x0007e20000000c00 */
[----:B--2---:R-:W-:Y:S05]  /*1a400*/  @!P3 IMAD.MOV.U32 R147, RZ, RZ, R145 ;  /* 0x000000ffff93b224 */ /* 0x004fea00078e0091 */
        /* <DEDUP_REMOVED lines=51> */
.L_x_905:
[----:B------:R-:W-:Y:S01]  /*1a740*/  FMNMX3.FTZ R2, R121, R205, R171, !PT ;  /* 0x000000cd79027276 */ /* 0x000fe200078100ab */
[----:B------:R-:W-:Y:S01]  /*1a750*/  LDSM.16.MT88.4 R12, [R122+0x9000] ;  /* 0x009000007a0c783b */ /* 0x000fe20000004200 */
[----:B-1-3--:R-:W-:Y:S02]  /*1a760*/  FMNMX3.FTZ R5, R3, R208, R206, !PT ;  /* 0x000000d003057276 */ /* 0x00afe400078100ce */
        /* <DEDUP_REMOVED lines=32> */
[----:B------:R-:W-:Y:S01]  /*1a970*/  MOV R124, R159 ;  /* 0x0000009f007c7202 */ /* 0x000fe20000000f00 */
[----:B------:R-:W1:Y:S01]  /*1a980*/  SHFL.BFLY PT, R11, R6, 0x2, 0x1f ;  /* 0x0c401f00060b7f89 */ /* 0x000e6200000e0000 */
[----:B------:R-:W-:Y:S02]  /*1a990*/  @P0 IADD3 R124, PT, PT, R158, -0x20, RZ ;  /* 0xffffffe09e7c0810 */ /* 0x000fe40007ffe0ff */
[----:B------:R-:W-:Y:S05]  /*1a9a0*/  IADD3 R161, PT, PT, R161, -0x1, RZ ;  /* 0xffffffffa1a17810 */ /* 0x000fea0007ffe0ff */
[----:B------:R-:W2:Y:S01]  /*1a9b0*/  SHFL.BFLY PT, R0, R7, 0x2, 0x1f ;  /* 0x0c401f0007007f89 */ /* 0x000ea200000e0000 */
[----:B------:R-:W-:Y:S02]  /*1a9c0*/  IADD3 R162, PT, PT, R162, -0x80, RZ ;  /* 0xffffff80a2a27810 */ /* 0x000fe40007ffe0ff */
[----:B------:R-:W-:Y:S05]  /*1a9d0*/  ISETP.NE.AND P0, PT, R161, RZ, PT ;  /* 0x000000ffa100720c */ /* 0x000fea0003f05270 */
[----:B------:R-:W-:Y:S08]  /*1a9e0*/  LDSM.16.MT88.4 R20, [R124] ;  /* 0x000000007c14783b */ /* 0x000ff00000004200 */
[----:B------:R-:W-:Y:S08]  /*1a9f0*/  LDSM.16.MT88.4 R36, [R124+0x2000] ;  /* 0x002000007c24783b */ /* 0x000ff00000004200 */
[----:B------:R-:W-:Y:S01]  /*1aa00*/  LDSM.16.MT88.4 R64, [R124+0x4000] ;  /* 0x004000007c40783b */ /* 0x000fe20000004200 */
[----:B-1----:R-:W-:Y:S02]  /*1aa10*/  FMNMX.FTZ R9, R6, R11, !PT ;  /* 0x0000000b06097209 */ /* 0x002fe40007810000 */
[----:B--2---:R-:W-:Y:S05]  /*1aa20*/  FMNMX.FTZ R5, R7, R0, !PT ;  /* 0x0000000007057209 */ /* 0x004fea0007810000 */
        /* <DEDUP_REMOVED lines=8> */
[----:B------:R-:W-:Y:S01]  /*1aab0*/  FMUL.FTZ R147, R0, UR4 ;  /* 0x0000000400937c20 */ /* 0x000fe20008410000 */
        /* <DEDUP_REMOVED lines=26> */
[----:B------:R-:W-:Y:S01]  /*1ac60*/  FFMA.FTZ R141, R141, UR4, -R172 ;  /* 0x000000048d8d7c23 */ /* 0x000fe200080108ac */
        /* <DEDUP_REMOVED lines=19> */
[----:B------:R-:W1:Y:S01]  /*1ada0*/  MUFU.EX2 R131, R131 ;  /* 0x0000008300837308 */ /* 0x000e620000000800 */
[C---:B------:R-:W-:Y:S01]  /*1adb0*/  FMUL.FTZ R26, R3.reuse, R94 ;  /* 0x0000005e031a7220 */ /* 0x040fe20000410000 */
[C---:B------:R-:W-:Y:S01]  /*1adc0*/  FMUL.FTZ R27, R3.reuse, R95 ;  /* 0x0000005f031b7220 */ /* 0x040fe20000410000 */
[C---:B------:R-:W-:Y:S01]  /*1add0*/  FMUL.FTZ R32, R56.reuse, R84 ;  /* 0x0000005438207220 */ /* 0x040fe20000410000 */
[C---:B------:R-:W-:Y:S01]  /*1ade0*/  FMUL.FTZ R33, R56.reuse, R85 ;  /* 0x0000005538217220 */ /* 0x040fe20000410000 */
[C---:B------:R-:W-:Y:S01]  /*1adf0*/  FMUL.FTZ R34, R3.reuse, R86 ;  /* 0x0000005603227220 */ /* 0x040fe20000410000 */
[C---:B------:R-:W-:Y:S01]  /*1ae00*/  FMUL.FTZ R35, R3.reuse, R87 ;  /* 0x0000005703237220 */ /* 0x040fe20000410000 */
[----:B------:R-:W-:Y:S03]  /*1ae10*/  LDSM.16.MT88.4 R108, [R122+0xac00] ;  /* 0x00ac00007a6c783b */ /* 0x000fe60000004200 */
[----:B------:R-:W-:Y:S01]  /*1ae20*/  MUFU.EX2 R128, R128 ;  /* 0x0000008000807308 */ /* 0x000fe20000000800 */
[C---:B------:R-:W-:Y:S01]  /*1ae30*/  FMUL.FTZ R40, R56.reuse, R76 ;  /* 0x0000004c38287220 */ /* 0x040fe20000410000 */
[C---:B------:R-:W-:Y:S01]  /*1ae40*/  FMUL.FTZ R41, R56.reuse, R77 ;  /* 0x0000004d38297220 */ /* 0x040fe20000410000 */
[C---:B------:R-:W-:Y:S01]  /*1ae50*/  FMUL.FTZ R42, R3.reuse, R78 ;  /* 0x0000004e032a7220 */ /* 0x040fe20000410000 */
[----:B------:R-:W-:Y:S01]  /*1ae60*/  FMUL.FTZ R43, R3, R79 ;  /* 0x0000004f032b7220 */ /* 0x000fe20000410000 */
[C---:B------:R-:W-:Y:S01]  /*1ae70*/  FMUL.FTZ R48, R56.reuse, R68 ;  /* 0x0000004438307220 */ /* 0x040fe20000410000 */
[----:B------:R-:W-:Y:S01]  /*1ae80*/  FMUL.FTZ R49, R56, R69 ;  /* 0x0000004538317220 */ /* 0x000fe20000410000 */
[----:B------:R-:W-:Y:S03]  /*1ae90*/  LDSM.16.MT88.4 R76, [R124+0x400] ;  /* 0x000400007c4c783b */ /* 0x000fe60000004200 */
[----:B------:R-:W2:Y:S01]  /*1aea0*/  MUFU.EX2 R127, R127 ;  /* 0x0000007f007f7308 */ /* 0x000ea20000000800 */
[----:B-1----:R-:W-:Y:S01]  /*1aeb0*/  F2FP.F16.F32.PACK_AB R61, R131, R58 ;  /* 0x0000003a833d723e */ /* 0x002fe200000000ff */
[C---:B------:R-:W-:Y:S01]  /*1aec0*/  FMUL.FTZ R50, R3.reuse, R70 ;  /* 0x0000004603327220 */ /* 0x040fe20000410000 */
[C---:B------:R-:W-:Y:S01]  /*1aed0*/  FMUL.FTZ R51, R3.reuse, R71 ;  /* 0x0000004703337220 */ /* 0x040fe20000410000 */
[----:B------:R-:W-:Y:S01]  /*1aee0*/  FFMA.FTZ R102, R3, R164, R58 ;  /* 0x000000a403667223 */ /* 0x000fe2000001003a */
[--C-:B------:R-:W-:Y:S01]  /*1aef0*/  FFMA.FTZ R92, R129, UR4, -R172.reuse ;  /* 0x00000004815c7c23 */ /* 0x100fe200080108ac */
[--C-:B------:R-:W-:Y:S01]  /*1af00*/  FFMA.FTZ R94, R53, UR4, -R147.reuse ;  /* 0x00000004355e7c23 */ /* 0x100fe20008010893 */
[----:B------:R-:W-:Y:S03]  /*1af10*/  LDSM.16.MT88.4 R68, [R124+0x2400] ;  /* 0x002400007c44783b */ /* 0x000fe60000004200 */
[----:B------:R-:W-:Y:S01]  /*1af20*/  MUFU.EX2 R126, R126 ;  /* 0x0000007e007e7308 */ /* 0x000fe20000000800 */
[--C-:B------:R-:W-:Y:S01]  /*1af30*/  FFMA.FTZ R95, R130, UR4, -R172.reuse ;  /* 0x00000004825f7c23 */ /* 0x100fe200080108ac */
[--C-:B------:R-:W-:Y:S01]  /*1af40*/  FFMA.FTZ R85, R200, UR4, -R147.reuse ;  /* 0x00000004c8557c23 */ /* 0x100fe20008010893 */
[----:B------:R-:W-:Y:S01]  /*1af50*/  FFMA.FTZ R84, R198, UR4, -R147 ;  /* 0x00000004c6547c23 */ /* 0x000fe20008010893 */
[--C-:B------:R-:W-:Y:S01]  /*1af60*/  FFMA.FTZ R93, R195, UR4, -R172.reuse ;  /* 0x00000004c35d7c23 */ /* 0x100fe200080108ac */
[----:B------:R-:W-:Y:S01]  /*1af70*/  FFMA.FTZ R100, R56, R163, R57 ;  /* 0x000000a338647223 */ /* 0x000fe20000010039 */
[--C-:B------:R-:W-:Y:S01]  /*1af80*/  FFMA.FTZ R87, R203, UR4, -R172.reuse ;  /* 0x00000004cb577c23 */ /* 0x100fe200080108ac */
[--C-:B------:R-:W-:Y:S03]  /*1af90*/  FFMA.FTZ R86, R197, UR4, -R172.reuse ;  /* 0x00000004c5567c23 */ /* 0x100fe600080108ac */
[----:B------:R-:W1:Y:S01]  /*1afa0*/  MUFU.EX2 R171, R171 ;  /* 0x000000ab00ab7308 */ /* 0x000e620000000800 */
[----:B--2---:R-:W-:Y:S01]  /*1afb0*/  F2FP.F16.F32.PACK_AB R62, R127, R128 ;  /* 0x000000807f3e723e */ /* 0x004fe200000000ff */
[--C-:B------:R-:W-:Y:S01]  /*1afc0*/  FFMA.FTZ R138, R138, UR4, -R172.reuse ;  /* 0x000000048a8a7c23 */ /* 0x100fe200080108ac */
[--C-:B------:R-:W-:Y:S01]  /*1afd0*/  FFMA.FTZ R168, R168, UR4, -R172.reuse ;  /* 0x00000004a8a87c23 */ /* 0x100fe200080108ac */
[----:B------:R-:W-:Y:S06]  /*1afe0*/  FFMA.FTZ R169, R169, UR4, -R172 ;  /* 0x00000004a9a97c23 */ /* 0x000fec00080108ac */
[----:B------:R-:W2:Y:S10]  /*1aff0*/  MUFU.EX2 R125, R125 ;  /* 0x0000007d007d7308 */ /* 0x000eb40000000800 */
[----:B------:R-:W-:Y:S01]  /*1b000*/  MUFU.EX2 R85, R85 ;  /* 0x0000005500557308 */ /* 0x000fe20000000800 */
[C---:B-1----:R-:W-:Y:S01]  /*1b010*/  F2FP.F16.F32.PACK_AB R60, R171.reuse, R57 ;  /* 0x00000039ab3c723e */ /* 0x042fe200000000ff */
[----:B------:R-:W-:Y:S08]  /*1b020*/  FADD.FTZ R171, R171, R100 ;  /* 0x00000064abab7221 */ /* 0x000ff00000010000 */
[----:B------:R-:W1:Y:S01]  /*1b030*/  MUFU.EX2 R84, R84 ;  /* 0x0000005400547308 */ /* 0x000e620000000800 */
[----:B--2---:R-:W-:Y:S07]  /*1b040*/  F2FP.F16.F32.PACK_AB R63, R125, R126 ;  /* 0x0000007e7d3f723e */ /* 0x004fee00000000ff */
[C---:B------:R-:W-:Y:S02]  /*1b050*/  HMMA.16816.F32 R4, R60.reuse, R12, R4 ;  /* 0x0000000c3c04723c */ /* 0x040fe40000001804 */
[----:B------:R-:W-:Y:S03]  /*1b060*/  MUFU.EX2 R93, R93 ;  /* 0x0000005d005d7308 */ /* 0x000fe60000000800 */
[C---:B------:R-:W-:Y:S01]  /*1b070*/  FMUL.FTZ R12, R56.reuse, R104 ;  /* 0x00000068380c7220 */ /* 0x040fe20000410000 */
[----:B------:R-:W-:Y:S01]  /*1b080*/  FMUL.FTZ R13, R56, R105 ;  /* 0x00000069380d7220 */ /* 0x000fe20000410000 */
[--C-:B------:R-:W-:Y:S01]  /*1b090*/  FFMA.FTZ R105, R55, UR4, -R147.reuse ;  /* 0x0000000437697c23 */ /* 0x100fe20008010893 */
[C---:B------:R-:W-:Y:S04]  /*1b0a0*/  HMMA.16816.F32 R8, R60.reuse, R14, R8 ;  /* 0x0000000e3c08723c */ /* 0x040fe80000001808 */
[----:B------:R-:W-:Y:S01]  /*1b0b0*/  MUFU.EX2 R87, R87 ;  /* 0x0000005700577308 */ /* 0x000fe20000000800 */
[C---:B------:R-:W-:Y:S01]  /*1b0c0*/  FMUL.FTZ R14, R3.reuse, R106 ;  /* 0x0000006a030e7220 */ /* 0x040fe20000410000 */
[C---:B------:R-:W-:Y:S01]  /*1b0d0*/  FMUL.FTZ R15, R3.reuse, R107 ;  /* 0x0000006b030f7220 */ /* 0x040fe20000410000 */
[--C-:B------:R-:W-:Y:S07]  /*1b0e0*/  FFMA.FTZ R104, R54, UR4, -R147.reuse ;  /* 0x0000000436687c23 */ /* 0x100fee0008010893 */
        /* <DEDUP_REMOVED lines=10> */
[--C-:B------:R-:W-:Y:S03]  /*1b190*/  FFMA.FTZ R98, R189, UR4, -R172.reuse ;  /* 0x00000004bd627c23 */ /* 0x100fe600080108ac */
[----:B------:R-:W-:Y:S01]  /*1b1a0*/  MUFU.EX2 R185, R185 ;  /* 0x000000b900b97308 */ /* 0x000fe20000000800 */
[--C-:B------:R-:W-:Y:S01]  /*1b1b0*/  FFMA.FTZ R99, R183, UR4, -R172.reuse ;  /* 0x00000004b7637c23 */ /* 0x100fe200080108ac */
[--C-:B------:R-:W-:Y:S01]  /*1b1c0*/  FFMA.FTZ R183, R188, UR4, -R147.reuse ;  /* 0x00000004bcb77c23 */ /* 0x100fe20008010893 */
[--C-:B------:R-:W-:Y:S01]  /*1b1d0*/  FFMA.FTZ R188, R181, UR4, -R172.reuse ;  /* 0x00000004b5bc7c23 */ /* 0x100fe200080108ac */
[--C-:B------:R-:W-:Y:S01]  /*1b1e0*/  FFMA.FTZ R186, R187, UR4, -R172.reuse ;  /* 0x00000004bbba7c23 */ /* 0x100fe200080108ac */
[C---:B------:R-:W-:Y:S03]  /*1b1f0*/  HMMA.16816.F32 R20, R60.reuse, R28, R20 ;  /* 0x0000001c3c14723c */ /* 0x040fe60000001814 */
[C---:B------:R-:W-:Y:S01]  /*1b200*/  FMUL.FTZ R28, R56.reuse, R88 ;  /* 0x00000058381c7220 */ /* 0x040fe20000410000 */
[----:B------:R-:W-:Y:S01]  /*1b210*/  FMUL.FTZ R29, R56, R89 ;  /* 0x00000059381d7220 */ /* 0x000fe20000410000 */
[----:B------:R-:W-:Y:S01]  /*1b220*/  MUFU.EX2 R98, R98 ;  /* 0x0000006200627308 */ /* 0x000fe20000000800 */
[--C-:B------:R-:W-:Y:S01]  /*1b230*/  FFMA.FTZ R88, R193, UR4, -R172.reuse ;  /* 0x00000004c1587c23 */ /* 0x100fe200080108ac */
[--C-:B------:R-:W-:Y:S01]  /*1b240*/  FFMA.FTZ R181, R184, UR4, -R147.reuse ;  /* 0x00000004b8b57c23 */ /* 0x100fe20008010893 */
[C---:B------:R-:W-:Y:S03]  /*1b250*/  HMMA.16816.F32 R24, R60.reuse, R30, R24 ;  /* 0x0000001e3c18723c */ /* 0x040fe60000001818 */
[C---:B------:R-:W-:Y:S01]  /*1b260*/  FMUL.FTZ R30, R3.reuse, R90 ;  /* 0x0000005a031e7220 */ /* 0x040fe20000410000 */
[----:B------:R-:W-:Y:S03]  /*1b270*/  FMUL.FTZ R31, R3, R91 ;  /* 0x0000005b031f7220 */ /* 0x000fe60000410000 */
[----:B------:R-:W-:Y:S01]  /*1b280*/  MUFU.EX2 R88, R88 ;  /* 0x0000005800587308 */ /* 0x000fe20000000800 */
[--C-:B------:R-:W-:Y:S01]  /*1b290*/  FFMA.FTZ R184, R175, UR4, -R172.reuse ;  /* 0x00000004afb87c23 */ /* 0x100fe200080108ac */
[--C-:B------:R-:W-:Y:S01]  /*1b2a0*/  FFMA.FTZ R175, R178, UR4, -R147.reuse ;  /* 0x00000004b2af7c23 */ /* 0x100fe20008010893 */
[--C-:B------:R-:W-:Y:S01]  /*1b2b0*/  FFMA.FTZ R178, R173, UR4, -R172.reuse ;  /* 0x00000004adb27c23 */ /* 0x100fe200080108ac */
[--C-:B------:R-:W-:Y:S01]  /*1b2c0*/  FFMA.FTZ R173, R174, UR4, -R147.reuse ;  /* 0x00000004aead7c23 */ /* 0x100fe20008010893 */
[--C-:B------:R-:W-:Y:S01]  /*1b2d0*/  FFMA.FTZ R90, R196, UR4, -R147.reuse ;  /* 0x00000004c45a7c23 */ /* 0x100fe20008010893 */
[C---:B------:R-:W-:Y:S04]  /*1b2e0*/  HMMA.16816.F32 R28, R60.reuse, R36, R28 ;  /* 0x000000243c1c723c */ /* 0x040fe8000000181c */
[----:B------:R-:W-:Y:S01]  /*1b2f0*/  MUFU.EX2 R186, R186 ;  /* 0x000000ba00ba7308 */ /* 0x000fe20000000800 */
[C---:B------:R-:W-:Y:S01]  /*1b300*/  FMUL.FTZ R36, R56.reuse, R80 ;  /* 0x0000005038247220 */ /* 0x040fe20000410000 */
[----:B------:R-:W-:Y:S01]  /*1b310*/  FMUL.FTZ R37, R56, R81 ;  /* 0x0000005138257220 */ /* 0x000fe20000410000 */
        /* <DEDUP_REMOVED lines=9> */
[--C-:B------:R-:W-:Y:S05]  /*1b3b0*/  FFMA.FTZ R91, R191, UR4, -R172.reuse ;  /* 0x00000004bf5b7c23 */ /* 0x100fea00080108ac */
[----:B------:R-:W2:Y:S01]  /*1b3c0*/  MUFU.EX2 R80, R80 ;  /* 0x0000005000507308 */ /* 0x000ea20000000800 */
[C---:B------:R-:W-:Y:S03]  /*1b3d0*/  HMMA.16816.F32 R36, R60.reuse, R44, R36 ;  /* 0x0000002c3c24723c */ /* 0x040fe60000001824 */
[C---:B------:R-:W-:Y:S01]  /*1b3e0*/  FMUL.FTZ R44, R56.reuse, R72 ;  /* 0x00000048382c7220 */ /* 0x040fe20000410000 */
[----:B------:R-:W-:Y:S05]  /*1b3f0*/  FMUL.FTZ R45, R56, R73 ;  /* 0x00000049382d7220 */ /* 0x000fea0000410000 */
[----:B------:R-:W-:Y:S01]  /*1b400*/  MUFU.EX2 R183, R183 ;  /* 0x000000b700b77308 */ /* 0x000fe20000000800 */
[C---:B------:R-:W-:Y:S03]  /*1b410*/  HMMA.16816.F32 R40, R60.reuse, R46, R40 ;  /* 0x0000002e3c28723c */ /* 0x040fe60000001828 */
[C---:B------:R-:W-:Y:S01]  /*1b420*/  FMUL.FTZ R46, R3.reuse, R74 ;  /* 0x0000004a032e7220 */ /* 0x040fe20000410000 */
[----:B------:R-:W-:Y:S01]  /*1b430*/  FMUL.FTZ R47, R3, R75 ;  /* 0x0000004b032f7220 */ /* 0x000fe20000410000 */
[--C-:B------:R-:W-:Y:S01]  /*1b440*/  FFMA.FTZ R3, R142, UR4, -R172.reuse ;  /* 0x000000048e037c23 */ /* 0x100fe200080108ac */
[----:B------:R-:W3:Y:S03]  /*1b450*/  LDSM.16.MT88.4 R72, [R122+0x9400] ;  /* 0x009400007a48783b */ /* 0x000ee60000004200 */
[----:B------:R-:W-:Y:S01]  /*1b460*/  MUFU.EX2 R81, R81 ;  /* 0x0000005100517308 */ /* 0x000fe20000000800 */
[--C-:B------:R-:W-:Y:S01]  /*1b470*/  FFMA.FTZ R142, R167, UR4, -R172.reuse ;  /* 0x00000004a78e7c23 */ /* 0x100fe200080108ac */
[C---:B------:R-:W-:Y:S08]  /*1b480*/  HMMA.16816.F32 R44, R60.reuse, R64, R44 ;  /* 0x000000403c2c723c */ /* 0x040ff0000000182c */
[----:B------:R-:W4:Y:S01]  /*1b490*/  MUFU.EX2 R82, R82 ;  /* 0x0000005200527308 */ /* 0x000f220000000800 */
[----:B------:R-:W-:Y:S01]  /*1b4a0*/  HMMA.16816.F32 R48, R60, R66, R48 ;  /* 0x000000423c30723c */ /* 0x000fe20000001830 */
[----:B------:R-:W5:Y:S02]  /*1b4b0*/  LDSM.16.MT88.4 R64, [R122+0xb400] ;  /* 0x00b400007a40783b */ /* 0x000f640000004200 */
[----:B-1----:R-:W-:Y:S06]  /*1b4c0*/  F2FP.F16.F32.PACK_AB R63, R84, R85 ;  /* 0x00000055543f723e */ /* 0x002fec00000000ff */
[----:B------:R-:W1:Y:S01]  /*1b4d0*/  MUFU.EX2 R83, R83 ;  /* 0x0000005300537308 */ /* 0x000e620000000800 */
[----:B--2---:R-:W-:Y:S09]  /*1b4e0*/  F2FP.F16.F32.PACK_AB R60, R80, R87 ;  /* 0x00000057503c723e */ /* 0x004ff200000000ff */
[----:B------:R-:W-:Y:S01]  /*1b4f0*/  MUFU.EX2 R188, R188 ;  /* 0x000000bc00bc7308 */ /* 0x000fe20000000800 */
[----:B----4-:R-:W-:Y:S09]  /*1b500*/  F2FP.F16.F32.PACK_AB R61, R82, R81 ;  /* 0x00000051523d723e */ /* 0x010ff200000000ff */
[----:B------:R-:W-:Y:S01]  /*1b510*/  MUFU.EX2 R182, R182 ;  /* 0x000000b600b67308 */ /* 0x000fe20000000800 */
[----:B-1----:R-:W-:Y:S07]  /*1b520*/  F2FP.F16.F32.PACK_AB R62, R86, R83 ;  /* 0x00000053563e723e */ /* 0x002fee00000000ff */
[C---:B---3--:R-:W-:Y:S02]  /*1b530*/  HMMA.16816.F32 R4, R60.reuse, R72, R4 ;  /* 0x000000483c04723c */ /* 0x048fe40000001804 */
[----:B------:R-:W-:Y:S06]  /*1b540*/  MUFU.EX2 R181, R181 ;  /* 0x000000b500b57308 */ /* 0x000fec0000000800 */
[C---:B------:R-:W-:Y:S01]  /*1b550*/  HMMA.16816.F32 R8, R60.reuse, R74, R8 ;  /* 0x0000004a3c08723c */ /* 0x040fe20000001808 */
[----:B------:R-:W1:Y:S03]  /*1b560*/  LDSM.16.MT88.4 R72, [R122+0xd400] ;  /* 0x00d400007a48783b */ /* 0x000e660000004200 */
[----:B------:R-:W-:Y:S04]  /*1b570*/  MUFU.EX2 R179, R179 ;  /* 0x000000b300b37308 */ /* 0x000fe80000000800 */
[C---:B------:R-:W-:Y:S06]  /*1b580*/  HMMA.16816.F32 R12, R60.reuse, R76, R12 ;  /* 0x0000004c3c0c723c */ /* 0x040fec000000180c */
[----:B------:R-:W2:Y:S02]  /*1b590*/  MUFU.EX2 R184, R184 ;  /* 0x000000b800b87308 */ /* 0x000ea40000000800 */
[C---:B------:R-:W-:Y:S01]  /*1b5a0*/  HMMA.16816.F32 R16, R60.reuse, R78, R16 ;  /* 0x0000004e3c10723c */ /* 0x040fe20000001810 */
[----:B------:R-:W-:Y:S07]  /*1b5b0*/  LDSM.16.MT88.4 R76, [R122+0xc000] ;  /* 0x00c000007a4c783b */ /* 0x000fee0000004200 */
[----:B------:R-:W-:Y:S01]  /*1b5c0*/  MUFU.EX2 R180, R180 ;  /* 0x000000b400b47308 */ /* 0x000fe20000000800 */
[C---:B-----5:R-:W-:Y:S09]  /*1b5d0*/  HMMA.16816.F32 R20, R60.reuse, R64, R20 ;  /* 0x000000403c14723c */ /* 0x060ff20000001814 */
[----:B------:R-:W3:Y:S01]  /*1b5e0*/  MUFU.EX2 R175, R175 ;  /* 0x000000af00af7308 */ /* 0x000ee20000000800 */
[----:B--2---:R-:W-:Y:S01]  /*1b5f0*/  F2FP.F16.F32.PACK_AB R56, R184, R179 ;  /* 0x000000b3b838723e */ /* 0x004fe200000000ff */
[C---:B------:R-:W-:Y:S01]  /*1b600*/  HMMA.16816.F32 R24, R60.reuse, R66, R24 ;  /* 0x000000423c18723c */ /* 0x040fe20000001818 */
[----:B------:R-:W2:Y:S07]  /*1b610*/  LDSM.16.MT88.4 R64, [R124+0x4400] ;  /* 0x004400007c40783b */ /* 0x000eae0000004200 */
[----:B------:R-:W-:Y:S01]  /*1b620*/  MUFU.EX2 R163, R177 ;  /* 0x000000b100a37308 */ /* 0x000fe20000000800 */
[C---:B------:R-:W-:Y:S09]  /*1b630*/  HMMA.16816.F32 R28, R60.reuse, R68, R28 ;  /* 0x000000443c1c723c */ /* 0x040ff2000000181c */
[----:B------:R-:W4:Y:S01]  /*1b640*/  MUFU.EX2 R178, R178 ;  /* 0x000000b200b27308 */ /* 0x000f220000000800 */
[----:B---3--:R-:W-:Y:S01]  /*1b650*/  F2FP.F16.F32.PACK_AB R57, R175, R180 ;  /* 0x000000b4af39723e */ /* 0x008fe200000000ff */
[C---:B------:R-:W-:Y:S01]  /*1b660*/  HMMA.16816.F32 R32, R60.reuse, R70, R32 ;  /* 0x000000463c20723c */ /* 0x040fe20000001820 */
[----:B------:R-:W3:Y:S07]  /*1b670*/  LDSM.16.MT88.4 R68, [R122+0x9800] ;  /* 0x009800007a44783b */ /* 0x000eee0000004200 */
[----:B------:R-:W-:Y:S01]  /*1b680*/  MUFU.EX2 R173, R173 ;  /* 0x000000ad00ad7308 */ /* 0x000fe20000000800 */
[C---:B-1----:R-:W-:Y:S09]  /*1b690*/  HMMA.16816.F32 R36, R60.reuse, R72, R36 ;  /* 0x000000483c24723c */ /* 0x042ff20000001824 */
[----:B------:R-:W1:Y:S01]  /*1b6a0*/  MUFU.EX2 R164, R176 ;  /* 0x000000b000a47308 */ /* 0x000e620000000800 */
[----:B----4-:R-:W-:Y:S01]  /*1b6b0*/  F2FP.F16.F32.PACK_AB R58, R178, R163 ;  /* 0x000000a3b23a723e */ /* 0x010fe200000000ff */
[C---:B------:R-:W-:Y:S01]  /*1b6c0*/  HMMA.16816.F32 R40, R60.reuse, R74, R40 ;  /* 0x0000004a3c28723c */ /* 0x040fe20000001828 */
[----:B------:R-:W4:Y:S07]  /*1b6d0*/  LDSM.16.MT88.4 R72, [R124+0x800] ;  /* 0x000800007c48783b */ /* 0x000f2e0000004200 */
[----:B------:R-:W-:Y:S01]  /*1b6e0*/  MUFU.EX2 R90, R90 ;  /* 0x0000005a005a7308 */ /* 0x000fe20000000800 */
[C---:B--2---:R-:W-:Y:S09]  /*1b6f0*/  HMMA.16816.F32 R44, R60.reuse, R64, R44 ;  /* 0x000000403c2c723c */ /* 0x044ff2000000182c */
[----:B------:R-:W2:Y:S01]  /*1b700*/  MUFU.EX2 R89, R89 ;  /* 0x0000005900597308 */ /* 0x000ea20000000800 */
[----:B-1----:R-:W-:Y:S01]  /*1b710*/  F2FP.F16.F32.PACK_AB R59, R164, R173 ;  /* 0x000000ada43b723e */ /* 0x002fe200000000ff */
[----:B------:R-:W-:Y:S08]  /*1b720*/  HMMA.16816.F32 R48, R60, R66, R48 ;  /* 0x000000423c30723c */ /* 0x000ff00000001830 */
[----:B------:R-:W1:Y:S01]  /*1b730*/  MUFU.EX2 R91, R91 ;  /* 0x0000005b005b7308 */ /* 0x000e620000000800 */
[----:B------:R-:W5:Y:S01]  /*1b740*/  LDSM.16.MT88.4 R64, [R122+0xb800] ;  /* 0x00b800007a40783b */ /* 0x000f620000004200 */
[----:B------:R-:W-:Y:S08]  /*1b750*/  F2FP.F16.F32.PACK_AB R60, R88, R93 ;  /* 0x0000005d583c723e */ /* 0x000ff000000000ff */
[----:B------:R-:W-:Y:S01]  /*1b760*/  MUFU.EX2 R97, R97 ;  /* 0x0000006100617308 */ /* 0x000fe20000000800 */
[----:B--2---:R-:W-:Y:S09]  /*1b770*/  F2FP.F16.F32.PACK_AB R61, R89, R90 ;  /* 0x0000005a593d723e */ /* 0x004ff200000000ff */
[----:B------:R-:W2:Y:S01]  /*1b780*/  MUFU.EX2 R96, R96 ;  /* 0x0000006000607308 */ /* 0x000ea20000000800 */
[----:B-1----:R-:W-:Y:S09]  /*1b790*/  F2FP.F16.F32.PACK_AB R62, R98, R91 ;  /* 0x0000005b623e723e */ /* 0x002ff200000000ff */
[----:B------:R-:W-:Y:S10]  /*1b7a0*/  MUFU.EX2 R3, R3 ;  /* 0x0000000300037308 */ /* 0x000ff40000000800 */
[----:B------:R-:W-:Y:S01]  /*1b7b0*/  MUFU.EX2 R142, R142 ;  /* 0x0000008e008e7308 */ /* 0x000fe20000000800 */
[----:B--2---:R-:W-:Y:S07]  /*1b7c0*/  F2FP.F16.F32.PACK_AB R63, R96, R97 ;  /* 0x00000061603f723e */ /* 0x004fee00000000ff */
[C---:B---3--:R-:W-:Y:S02]  /*1b7d0*/  HMMA.16816.F32 R4, R60.reuse, R68, R4 ;  /* 0x000000443c04723c */ /* 0x048fe40000001804 */
[----:B------:R-:W-:Y:S06]  /*1b7e0*/  MUFU.EX2 R143, R143 ;  /* 0x0000008f008f7308 */ /* 0x000fec0000000800 */
[C---:B------:R-:W-:Y:S01]  /*1b7f0*/  HMMA.16816.F32 R8, R60.reuse, R70, R8 ;  /* 0x000000463c08723c */ /* 0x040fe20000001808 */
[----:B------:R-:W1:Y:S03]  /*1b800*/  LDSM.16.MT88.4 R68, [R124+0x2800] ;  /* 0x002800007c44783b */ /* 0x000e660000004200 */
[----:B------:R-:W2:Y:S04]  /*1b810*/  MUFU.EX2 R140, R140 ;  /* 0x0000008c008c7308 */ /* 0x000ea80000000800 */
[C---:B----4-:R-:W-:Y:S06]  /*1b820*/  HMMA.16816.F32 R12, R60.reuse, R72, R12 ;  /* 0x000000483c0c723c */ /* 0x050fec000000180c */
[----:B------:R-:W-:Y:S02]  /*1b830*/  MUFU.EX2 R166, R166 ;  /* 0x000000a600a67308 */ /* 0x000fe40000000800 */
[C---:B------:R-:W-:Y:S01]  /*1b840*/  HMMA.16816.F32 R16, R60.reuse, R74, R16 ;  /* 0x0000004a3c10723c */ /* 0x040fe20000001810 */
[----:B------:R-:W3:Y:S07]  /*1b850*/  LDSM.16.MT88.4 R72, [R122+0xd800] ;  /* 0x00d800007a48783b */ /* 0x000eee0000004200 */
[----:B------:R-:W4:Y:S01]  /*1b860*/  MUFU.EX2 R141, R141 ;  /* 0x0000008d008d7308 */ /* 0x000f220000000800 */
[----:B--2---:R-:W-:Y:S01]  /*1b870*/  F2FP.F16.F32.PACK_AB R53, R140, R143 ;  /* 0x0000008f8c35723e */ /* 0x004fe200000000ff */
[C---:B-----5:R-:W-:Y:S08]  /*1b880*/  HMMA.16816.F32 R20, R60.reuse, R64, R20 ;  /* 0x000000403c14723c */ /* 0x060ff00000001814 */
[----:B------:R-:W-:Y:S01]  /*1b890*/  MUFU.EX2 R132, R132 ;  /* 0x0000008400847308 */ /* 0x000fe20000000800 */
[C---:B------:R-:W-:Y:S01]  /*1b8a0*/  HMMA.16816.F32 R24, R60.reuse, R66, R24 ;  /* 0x000000423c18723c */ /* 0x040fe20000001818 */
[----:B------:R-:W2:Y:S08]  /*1b8b0*/  LDSM.16.MT88.4 R64, [R124+0x4800] ;  /* 0x004800007c40783b */ /* 0x000eb00000004200 */
[----:B------:R-:W-:Y:S01]  /*1b8c0*/  MUFU.EX2 R133, R133 ;  /* 0x0000008500857308 */ /* 0x000fe20000000800 */
[----:B----4-:R-:W-:Y:S01]  /*1b8d0*/  F2FP.F16.F32.PACK_AB R54, R141, R166 ;  /* 0x000000a68d36723e */ /* 0x010fe200000000ff */
[C---:B-1----:R-:W-:Y:S08]  /*1b8e0*/  HMMA.16816.F32 R28, R60.reuse, R68, R28 ;  /* 0x000000443c1c723c */ /* 0x042ff0000000181c */
[----:B------:R-:W-:Y:S01]  /*1b8f0*/  MUFU.EX2 R169, R169 ;  /* 0x000000a900a97308 */ /* 0x000fe20000000800 */
[C---:B------:R-:W-:Y:S01]  /*1b900*/  HMMA.16816.F32 R32, R60.reuse, R70, R32 ;  /* 0x000000463c20723c */ /* 0x040fe20000001820 */
[----:B------:R-:W1:Y:S07]  /*1b910*/  LDSM.16.MT88.4 R68, [R122+0x9c00] ;  /* 0x009c00007a44783b */ /* 0x000e6e0000004200 */
[C---:B---3--:R-:W-:Y:S08]  /*1b920*/  HMMA.16816.F32 R36, R60.reuse, R72, R36 ;  /* 0x000000483c24723c */ /* 0x048ff00000001824 */
[C---:B------:R-:W-:Y:S01]  /*1b930*/  HMMA.16816.F32 R40, R60.reuse, R74, R40 ;  /* 0x0000004a3c28723c */ /* 0x040fe20000001828 */
[----:B------:R-:W3:Y:S07]  /*1b940*/  LDSM.16.MT88.4 R72, [R124+0xc00] ;  /* 0x000c00007c48783b */ /* 0x000eee0000004200 */
        /* <DEDUP_REMOVED lines=10> */
[C---:B---3--:R-:W-:Y:S08]  /*1b9f0*/  HMMA.16816.F32 R12, R60.reuse, R72, R12 ;  /* 0x000000483c0c723c */ /* 0x048ff0000000180c */
        /* <DEDUP_REMOVED lines=9> */
[C---:B------:R-:W-:Y:S01]  /*1ba90*/  HMMA.16816.F32 R40, R60.reuse, R74, R40 ;  /* 0x0000004a3c28723c */ /* 0x040fe20000001828 */
[----:B------:R-:W3:Y:S07]  /*1baa0*/  LDSM.16.MT88.4 R72, [R124+0x1000] ;  /* 0x001000007c48783b */ /* 0x000eee0000004200 */
[C---:B--2---:R-:W-:Y:S08]  /*1bab0*/  HMMA.16816.F32 R44, R60.reuse, R64, R44 ;  /* 0x000000403c2c723c */ /* 0x044ff0000000182c */
[----:B------:R-:W-:Y:S01]  /*1bac0*/  HMMA.16816.F32 R48, R60, R66, R48 ;  /* 0x000000423c30723c */ /* 0x000fe20000001830 */
[----:B------:R-:W2:Y:S07]  /*1bad0*/  LDSM.16.MT88.4 R60, [R124+0x3000] ;  /* 0x003000007c3c783b */ /* 0x000eae0000004200 */
[C---:B-1----:R-:W-:Y:S01]  /*1bae0*/  HMMA.16816.F32 R4, R56.reuse, R68, R4 ;  /* 0x000000443804723c */ /* 0x042fe20000001804 */
[----:B------:R-:W1:Y:S07]  /*1baf0*/  LDSM.16.MT88.4 R64, [R122+0xe000] ;  /* 0x00e000007a40783b */ /* 0x000e6e0000004200 */
[C---:B------:R-:W-:Y:S01]  /*1bb00*/  HMMA.16816.F32 R8, R56.reuse, R70, R8 ;  /* 0x000000463808723c */ /* 0x040fe20000001808 */
[----:B------:R-:W4:Y:S07]  /*1bb10*/  LDSM.16.MT88.4 R68, [R124+0x5000] ;  /* 0x005000007c44783b */ /* 0x000f2e0000004200 */
[C---:B---3--:R-:W-:Y:S08]  /*1bb20*/  HMMA.16816.F32 R12, R56.reuse, R72, R12 ;  /* 0x00000048380c723c */ /* 0x048ff0000000180c */
[C---:B------:R-:W-:Y:S01]  /*1bb30*/  HMMA.16816.F32 R16, R56.reuse, R74, R16 ;  /* 0x0000004a3810723c */ /* 0x040fe20000001810 */
[----:B------:R-:W-:Y:S07]  /*1bb40*/  LDSM.16.MT88.4 R72, [R122+0xc400] ;  /* 0x00c400007a48783b */ /* 0x000fee0000004200 */
[C---:B------:R-:W-:Y:S03]  /*1bb50*/  HMMA.16816.F32 R20, R56.reuse, R76, R20 ;  /* 0x0000004c3814723c */ /* 0x040fe60000001814 */
[--C-:B------:R-:W-:Y:S01]  /*1bb60*/  FFMA.FTZ R77, R134, UR4, -R147.reuse ;  /* 0x00000004864d7c23 */ /* 0x100fe20008010893 */
[----:B------:R-:W-:Y:S01]  /*1bb70*/  FFMA.FTZ R76, R137, UR4, -R172 ;  /* 0x00000004894c7c23 */ /* 0x000fe200080108ac */
[----:B------:R-:W-:Y:S02]  /*1bb80*/  FFMA.FTZ R137, R136, UR4, -R147 ;  /* 0x0000000488897c23 */ /* 0x000fe40008010893 */
[----:B------:R3:W-:Y:S01]  /*1bb90*/  MUFU.EX2 R129, R77 ;  /* 0x0000004d00817308 */ /* 0x0007e20000000800 */
[C---:B------:R-:W-:Y:S09]  /*1bba0*/  HMMA.16816.F32 R24, R56.reuse, R78, R24 ;  /* 0x0000004e3818723c */ /* 0x040ff20000001818 */
[----:B------:R5:W-:Y:S01]  /*1bbb0*/  MUFU.EX2 R130, R76 ;  /* 0x0000004c00827308 */ /* 0x000be20000000800 */
[C---:B--2---:R-:W-:Y:S09]  /*1bbc0*/  HMMA.16816.F32 R28, R56.reuse, R60, R28 ;  /* 0x0000003c381c723c */ /* 0x044ff2000000181c */
[----:B------:R-:W-:Y:S01]  /*1bbd0*/  MUFU.EX2 R136, R168 ;  /* 0x000000a800887308 */ /* 0x000fe20000000800 */
[C---:B------:R-:W-:Y:S01]  /*1bbe0*/  HMMA.16816.F32 R32, R56.reuse, R62, R32 ;  /* 0x0000003e3820723c */ /* 0x040fe20000001820 */
[----:B------:R-:W2:Y:S02]  /*1bbf0*/  LDSM.16.MT88.4 R60, [R122+0xa400] ;  /* 0x00a400007a3c783b */ /* 0x000ea40000004200 */
[----:B---3--:R-:W-:Y:S04]  /*1bc00*/  FADD.FTZ R77, R131, R102 ;  /* 0x00000066834d7221 */ /* 0x008fe80000010000 */
[----:B------:R-:W-:Y:S01]  /*1bc10*/  FADD.FTZ R106, R126, R77 ;  /* 0x0000004d7e6a7221 */ /* 0x000fe20000010000 */
[C---:B-1----:R-:W-:Y:S01]  /*1bc20*/  HMMA.16816.F32 R36, R56.reuse, R64, R36 ;  /* 0x000000403824723c */ /* 0x042fe20000001824 */
[----:B------:R-:W-:Y:S02]  /*1bc30*/  MUFU.EX2 R131, R138 ;  /* 0x0000008a00837308 */ /* 0x000fe40000000800 */
[----:B-----5:R-:W-:Y:S01]  /*1bc40*/  FADD.FTZ R76, R128, R171 ;  /* 0x000000ab804c7221 */ /* 0x020fe20000010000 */
[----:B------:R-:W-:Y:S03]  /*1bc50*/  FADD.FTZ R106, R125, R106 ;  /* 0x0000006a7d6a7221 */ /* 0x000fe60000010000 */
[----:B------:R-:W-:Y:S01]  /*1bc60*/  FADD.FTZ R100, R127, R76 ;  /* 0x0000004c7f647221 */ /* 0x000fe20000010000 */
[C---:B------:R-:W-:Y:S01]  /*1bc70*/  HMMA.16816.F32 R40, R56.reuse, R66, R40 ;  /* 0x000000423828723c */ /* 0x040fe20000001828 */
[----:B------:R-:W1:Y:S02]  /*1bc80*/  LDSM.16.MT88.4 R64, [R124+0x1400] ;  /* 0x001400007c40783b */ /* 0x000e640000004200 */
[----:B------:R-:W-:Y:S01]  /*1bc90*/  MUFU.EX2 R137, R137 ;  /* 0x0000008900897308 */ /* 0x000fe20000000800 */
[----:B------:R-:W-:Y:S01]  /*1bca0*/  FADD.FTZ R87, R87, R100 ;  /* 0x0000006457577221 */ /* 0x000fe20000010000 */
[----:B------:R-:W-:Y:S03]  /*1bcb0*/  FADD.FTZ R81, R81, R106 ;  /* 0x0000006a51517221 */ /* 0x000fe60000010000 */
[----:B------:R-:W-:Y:S01]  /*1bcc0*/  FADD.FTZ R80, R80, R87 ;  /* 0x0000005750507221 */ /* 0x000fe20000010000 */
[C---:B----4-:R-:W-:Y:S01]  /*1bcd0*/  HMMA.16816.F32 R44, R56.reuse, R68, R44 ;  /* 0x00000044382c723c */ /* 0x050fe2000000182c */
[----:B------:R-:W-:Y:S03]  /*1bce0*/  LDSM.16.MT88.4 R76, [R122+0xe800] ;  /* 0x00e800007a4c783b */ /* 0x000fe60000004200 */
[----:B------:R-:W-:Y:S01]  /*1bcf0*/  MUFU.EX2 R128, R139 ;  /* 0x0000008b00807308 */ /* 0x000fe20000000800 */
[----:B------:R-:W-:Y:S01]  /*1bd00*/  FFMA.FTZ R68, R135, UR4, -R147 ;  /* 0x0000000487447c23 */ /* 0x000fe20008010893 */
[----:B------:R-:W-:Y:S01]  /*1bd10*/  FADD.FTZ R83, R83, R80 ;  /* 0x0000005053537221 */ /* 0x000fe20000010000 */
[----:B------:R-:W-:Y:S01]  /*1bd20*/  FADD.FTZ R82, R82, R81 ;  /* 0x0000005152527221 */ /* 0x000fe20000010000 */
[----:B------:R-:W-:Y:S01]  /*1bd30*/  FFMA.FTZ R147, R52, UR4, -R147 ;  /* 0x0000000434937c23 */ /* 0x000fe20008010893 */
[----:B------:R-:W-:Y:S01]  /*1bd40*/  F2FP.F16.F32.PACK_AB R52, R142, R3 ;  /* 0x000000038e34723e */ /* 0x000fe200000000ff */
[----:B------:R-:W-:Y:S01]  /*1bd50*/  HMMA.16816.F32 R48, R56, R70, R48 ;  /* 0x000000463830723c */ /* 0x000fe20000001830 */
[----:B------:R-:W3:Y:S03]  /*1bd60*/  LDSM.16.MT88.4 R56, [R124+0x3400] ;  /* 0x003400007c38783b */ /* 0x000ee60000004200 */
[----:B------:R-:W4:Y:S01]  /*1bd70*/  MUFU.EX2 R134, R68 ;  /* 0x0000004400867308 */ /* 0x000f220000000800 */
[----:B------:R-:W-:Y:S01]  /*1bd80*/  FADD.FTZ R86, R86, R83 ;  /* 0x0000005356567221 */ /* 0x000fe20000010000 */
[--C-:B------:R-:W-:Y:S01]  /*1bd90*/  FFMA.FTZ R135, R165, UR4, -R172.reuse ;  /* 0x00000004a5877c23 */ /* 0x100fe200080108ac */
[----:B------:R-:W-:Y:S02]  /*1bda0*/  FFMA.FTZ R172, R170, UR4, -R172 ;  /* 0x00000004aaac7c23 */ /* 0x000fe400080108ac */
[----:B------:R-:W-:Y:S05]  /*1bdb0*/  LDSM.16.MT88.4 R100, [R124+0x1c00] ;  /* 0x001c00007c64783b */ /* 0x000fea0000004200 */
[----:B------:R-:W5:Y:S10]  /*1bdc0*/  MUFU.EX2 R135, R135 ;  /* 0x0000008700877308 */ /* 0x000f740000000800 */
[----:B------:R-:W-:Y:S01]  /*1bdd0*/  MUFU.EX2 R172, R172 ;  /* 0x000000ac00ac7308 */ /* 0x000fe20000000800 */
[----:B----4-:R-:W-:Y:S01]  /*1bde0*/  F2FP.F16.F32.PACK_AB R55, R129, R134 ;  /* 0x000000868137723e */ /* 0x010fe200000000ff */
[----:B------:R-:W4:Y:S06]  /*1bdf0*/  LDSM.16.MT88.4 R68, [R122+0xe400] ;  /* 0x00e400007a44783b */ /* 0x000f2c0000004200 */
[C---:B--2---:R-:W-:Y:S02]  /*1be00*/  HMMA.16816.F32 R4, R52.reuse, R60, R4 ;  /* 0x0000003c3404723c */ /* 0x044fe40000001804 */
[----:B------:R-:W-:Y:S06]  /*1be10*/  MUFU.EX2 R147, R147 ;  /* 0x0000009300937308 */ /* 0x000fec0000000800 */
[C---:B------:R-:W-:Y:S01]  /*1be20*/  HMMA.16816.F32 R8, R52.reuse, R62, R8 ;  /* 0x0000003e3408723c */ /* 0x040fe20000001808 */
[----:B------:R-:W2:Y:S07]  /*1be30*/  LDSM.16.MT88.4 R60, [R124+0x5400] ;  /* 0x005400007c3c783b */ /* 0x000eae0000004200 */
[C---:B-1----:R-:W-:Y:S08]  /*1be40*/  HMMA.16816.F32 R12, R52.reuse, R64, R12 ;  /* 0x00000040340c723c */ /* 0x042ff0000000180c */
[C---:B------:R-:W-:Y:S01]  /*1be50*/  HMMA.16816.F32 R16, R52.reuse, R66, R16 ;  /* 0x000000423410723c */ /* 0x040fe20000001810 */
[----:B------:R-:W-:Y:S07]  /*1be60*/  LDSM.16.MT88.4 R64, [R124+0x1800] ;  /* 0x001800007c40783b */ /* 0x000fee0000004200 */
[C---:B------:R-:W-:Y:S08]  /*1be70*/  HMMA.16816.F32 R20, R52.reuse, R72, R20 ;  /* 0x000000483414723c */ /* 0x040ff00000001814 */
        /* <DEDUP_REMOVED lines=8> */
[C---:B--2---:R-:W-:Y:S08]  /*1bf00*/  HMMA.16816.F32 R44, R52.reuse, R60, R44 ;  /* 0x0000003c342c723c */ /* 0x044ff0000000182c */
[----:B------:R-:W-:Y:S01]  /*1bf10*/  HMMA.16816.F32 R48, R52, R62, R48 ;  /* 0x0000003e3430723c */ /* 0x000fe20000001830 */
[----:B------:R-:W2:Y:S02]  /*1bf20*/  LDSM.16.MT88.4 R60, [R124+0x5800] ;  /* 0x005800007c3c783b */ /* 0x000ea40000004200 */
[----:B------:R-:W-:Y:S02]  /*1bf30*/  F2FP.F16.F32.PACK_AB R52, R131, R130 ;  /* 0x000000828334723e */ /* 0x000fe400000000ff */
[----:B------:R-:W-:Y:S02]  /*1bf40*/  F2FP.F16.F32.PACK_AB R53, R133, R132 ;  /* 0x000000848535723e */ /* 0x000fe400000000ff */
[----:B-----5:R-:W-:Y:S02]  /*1bf50*/  F2FP.F16.F32.PACK_AB R54, R136, R135 ;  /* 0x000000878836723e */ /* 0x020fe400000000ff */
[----:B------:R-:W-:Y:S07]  /*1bf60*/  F2FP.F16.F32.PACK_AB R55, R128, R137 ;  /* 0x000000898037723e */ /* 0x000fee00000000ff */
[C---:B-1----:R-:W-:Y:S01]  /*1bf70*/  HMMA.16816.F32 R4, R52.reuse, R56, R4 ;  /* 0x000000383404723c */ /* 0x042fe20000001804 */
[----:B------:R-:W1:Y:S07]  /*1bf80*/  MUFU.EX2 R56, R95 ;  /* 0x0000005f00387308 */ /* 0x000e6e0000000800 */
[C---:B------:R-:W-:Y:S03]  /*1bf90*/  HMMA.16816.F32 R8, R52.reuse, R58, R8 ;  /* 0x0000003a3408723c */ /* 0x040fe60000001808 */
[----:B------:R-:W-:Y:S05]  /*1bfa0*/  MUFU.EX2 R59, R92 ;  /* 0x0000005c003b7308 */ /* 0x000fea0000000800 */
[C---:B------:R-:W-:Y:S05]  /*1bfb0*/  HMMA.16816.F32 R12, R52.reuse, R64, R12 ;  /* 0x00000040340c723c */ /* 0x040fea000000180c */
[----:B------:R4:W-:Y:S01]  /*1bfc0*/  MUFU.EX2 R64, R94 ;  /* 0x0000005e00407308 */ /* 0x0009e20000000800 */
[----:B------:R-:W-:Y:S04]  /*1bfd0*/  FADD.FTZ R65, R93, R86 ;  /* 0x000000565d417221 */ /* 0x000fe80000010000 */
[----:B------:R-:W-:Y:S01]  /*1bfe0*/  FADD.FTZ R88, R88, R65 ;  /* 0x0000004158587221 */ /* 0x000fe20000010000 */
[C---:B------:R-:W-:Y:S04]  /*1bff0*/  HMMA.16816.F32 R16, R52.reuse, R66, R16 ;  /* 0x000000423410723c */ /* 0x040fe80000001810 */
[----:B------:R-:W-:Y:S04]  /*1c000*/  MUFU.EX2 R57, R105 ;  /* 0x0000006900397308 */ /* 0x000fe80000000800 */
[C---:B------:R-:W-:Y:S06]  /*1c010*/  HMMA.16816.F32 R20, R52.reuse, R72, R20 ;  /* 0x000000483414723c */ /* 0x040fec0000001814 */
[----:B------:R-:W5:Y:S01]  /*1c020*/  MUFU.EX2 R58, R104 ;  /* 0x00000068003a7308 */ /* 0x000f620000000800 */
[----:B----4-:R-:W4:Y:S01]  /*1c030*/  LDSM.16.MT88.4 R92, [R122+0xcc00] ;  /* 0x00cc00007a5c783b */ /* 0x010f220000004200 */
[C---:B------:R-:W-:Y:S08]  /*1c040*/  HMMA.16816.F32 R24, R52.reuse, R74, R24 ;  /* 0x0000004a3418723c */ /* 0x040ff00000001818 */
[C---:B---3--:R-:W-:Y:S03]  /*1c050*/  HMMA.16816.F32 R28, R52.reuse, R68, R28 ;  /* 0x00000044341c723c */ /* 0x048fe6000000181c */
[----:B-1----:R-:W-:Y:S02]  /*1c060*/  F2FP.F16.F32.PACK_AB R68, R56, R169 ;  /* 0x000000a93844723e */ /* 0x002fe400000000ff */
[----:B-----5:R-:W-:Y:S03]  /*1c070*/  F2FP.F16.F32.PACK_AB R69, R58, R57 ;  /* 0x000000393a45723e */ /* 0x020fe600000000ff */
[C---:B------:R-:W-:Y:S03]  /*1c080*/  HMMA.16816.F32 R32, R52.reuse, R70, R32 ;  /* 0x000000463420723c */ /* 0x040fe60000001820 */
[----:B------:R-:W-:Y:S02]  /*1c090*/  F2FP.F16.F32.PACK_AB R70, R172, R59 ;  /* 0x0000003bac46723e */ /* 0x000fe400000000ff */
[----:B------:R-:W-:Y:S03]  /*1c0a0*/  F2FP.F16.F32.PACK_AB R71, R147, R64 ;  /* 0x000000409347723e */ /* 0x000fe600000000ff */
[C---:B------:R-:W-:Y:S08]  /*1c0b0*/  HMMA.16816.F32 R36, R52.reuse, R76, R36 ;  /* 0x0000004c3424723c */ /* 0x040ff00000001824 */
[C---:B------:R-:W-:Y:S01]  /*1c0c0*/  HMMA.16816.F32 R40, R52.reuse, R78, R40 ;  /* 0x0000004e3428723c */ /* 0x040fe20000001828 */
[----:B------:R-:W-:Y:S07]  /*1c0d0*/  LDSM.16.MT88.4 R76, [R122+0xec00] ;  /* 0x00ec00007a4c783b */ /* 0x000fee0000004200 */
[C---:B--2---:R-:W-:Y:S03]  /*1c0e0*/  HMMA.16816.F32 R44, R52.reuse, R60, R44 ;  /* 0x0000003c342c723c */ /* 0x044fe6000000182c */
        /* <DEDUP_REMOVED lines=18> */
[----:B------:R-:W2:Y:S02]  /*1c210*/  LDSM.16.MT88.4 R4, [R124+0x5c00] ;  /* 0x005c00007c04783b */ /* 0x000ea40000004200 */
        /* <DEDUP_REMOVED lines=21> */
[----:B------:R-:W-:Y:S01]  /*1c370*/  FADD.FTZ R166, R166, R3 ;  /* 0x00000003a6a67221 */ /* 0x000fe20000010000 */
[----:B------:R-:W-:Y:S02]  /*1c380*/  MOV R3, R0 ;  /* 0x0000000000037202 */ /* 0x000fe40000000f00 */
[----:B------:R-:W-:Y:S01]  /*1c390*/  FADD.FTZ R134, R134, R143 ;  /* 0x0000008f86867221 */ /* 0x000fe20000010000 */
[C---:B------:R-:W-:Y:S03]  /*1c3a0*/  HMMA.16816.F32 R76, R68.reuse, R78, R40 ;  /* 0x0000004e444c723c */ /* 0x040fe60000001828 */
[----:B------:R-:W-:Y:S01]  /*1c3b0*/  FADD.FTZ R141, R141, R166 ;  /* 0x000000a68d8d7221 */ /* 0x000fe20000010000 */
[----:B------:R-:W-:Y:S03]  /*1c3c0*/  FADD.FTZ R129, R129, R134 ;  /* 0x0000008681817221 */ /* 0x000fe60000010000 */
[----:B------:R-:W-:Y:S01]  /*1c3d0*/  FADD.FTZ R8, R130, R141 ;  /* 0x0000008d82087221 */ /* 0x000fe20000010000 */
[C---:B--2---:R-:W-:Y:S03]  /*1c3e0*/  HMMA.16816.F32 R72, R68.reuse, R4, R44 ;  /* 0x000000044448723c */ /* 0x044fe6000000182c */
        /* <DEDUP_REMOVED lines=17> */
.L_x_903:
[----:B------:R-:W1:Y:S01]  /*1c500*/  SHFL.BFLY PT, R10, R163, 0x2, 0x1f ;  /* 0x0c401f00a30a7f89 */ /* 0x000e6200000e0000 */
[----:B------:R-:W2:Y:S01]  /*1c510*/  S2UR UR4, SR_CgaCtaId ;  /* 0x00000000000479c3 */ /* 0x000ea20000008800 */
[C---:B------:R-:W-:Y:S01]  /*1c520*/  SHF.L.U32 R4, R120.reuse, 0x1, RZ ;  /* 0x0000000178047819 */ /* 0x040fe200000006ff */
[----:B------:R-:W-:Y:S01]  /*1c530*/  UMOV UR5, 0x400 ;  /* 0x0000040000057882 */ /* 0x000fe20000000000 */
[----:B------:R-:W3:Y:S01]  /*1c540*/  SHFL.BFLY PT, R11, R164, 0x2, 0x1f ;  /* 0x0c401f00a40b7f89 */ /* 0x000ee200000e0000 */
[----:B------:R-:W-:Y:S01]  /*1c550*/  SHF.L.U32 R3, R120, 0x4, RZ ;  /* 0x0000000478037819 */ /* 0x000fe200000006ff */
[----:B------:R-:W4:Y:S01]  /*1c560*/  LDCU.64 UR8, c[0x0][0x408] ;  /* 0x00008100ff0877ac */ /* 0x000f220008000a00 */
[----:B------:R-:W-:Y:S01]  /*1c570*/  LOP3.LUT R4, R4, 0x6, RZ, 0xc0, !PT ;  /* 0x0000000604047812 */ /* 0x000fe200078ec0ff */
[----:B------:R-:W-:Y:S01]  /*1c580*/  BSSY.RECONVERGENT B0, `(.L_x_908) ;  /* 0x00000ab000007945 */ /* 0x000fe20003800200 */
[----:B------:R-:W-:Y:S01]  /*1c590*/  SHF.L.U32 R5, R120, 0x3, RZ ;  /* 0x0000000378057819 */ /* 0x000fe200000006ff */
[----:B------:R-:W5:Y:S01]  /*1c5a0*/  LDC R21, c[0x0][0x434] ;  /* 0x00010d00ff157b82 */ /* 0x000f620000000800 */
[----:B------:R-:W-:-:S02]  /*1c5b0*/  LOP3.LUT R4, R4, 0x3e00, R3, 0xf8, !PT ;  /* 0x00003e0004047812 */ /* 0x000fc400078ef803 */
[----:B------:R-:W-:Y:S02]  /*1c5c0*/  LOP3.LUT R3, R5, 0xc0, RZ, 0xc0, !PT ;  /* 0x000000c005037812 */ /* 0x000fe400078ec0ff */
[----:B------:R-:W-:Y:S02]  /*1c5d0*/  LOP3.LUT R4, R4, 0x20, R5, 0xf8, !PT ;  /* 0x0000002004047812 */ /* 0x000fe400078ef805 */
[----:B------:R-:W-:Y:S02]  /*1c5e0*/  LOP3.LUT R3, R3, 0x18, R120, 0xf8, !PT ;  /* 0x0000001803037812 */ /* 0x000fe400078ef878 */
[----:B------:R-:W-:Y:S02]  /*1c5f0*/  ISETP.NE.AND P1, PT, R150, -0x1, PT ;  /* 0xffffffff9600780c */ /* 0x000fe40003f25270 */
[----:B------:R-:W-:Y:S02]  /*1c600*/  LOP3.LUT R3, R4, R3, RZ, 0xfc, !PT ;  /* 0x0000000304037212 */ /* 0x000fe400078efcff */
[----:B------:R-:W-:Y:S01]  /*1c610*/  SHF.L.U32 R4, R120, 0x2, RZ ;  /* 0x0000000278047819 */ /* 0x000fe200000006ff */
[----:B-1----:R-:W-:Y:S01]  /*1c620*/  FADD.FTZ R10, R10, R163 ;  /* 0x000000a30a0a7221 */ /* 0x002fe20000010000 */
[----:B--2---:R-:W-:Y:S01]  /*1c630*/  ULEA UR4, UR4, UR5, 0x18 ;  /* 0x0000000504047291 */ /* 0x004fe2000f8ec0ff */
[----:B------:R-:W-:Y:S01]  /*1c640*/  LOP3.LUT P5, RZ, R120, 0x3, RZ, 0xc0, !PT ;  /* 0x0000000378ff7812 */ /* 0x000fe200078ac0ff */
[----:B---3--:R-:W-:-:S02]  /*1c650*/  FADD.FTZ R11, R11, R164 ;  /* 0x000000a40b0b7221 */ /* 0x008fc40000010000 */
[----:B------:R-:W1:Y:S02]  /*1c660*/  SHFL.BFLY PT, R7, R10, 0x1, 0x1f ;  /* 0x0c201f000a077f89 */ /* 0x000e6400000e0000 */
[----:B------:R-:W-:Y:S02]  /*1c670*/  LEA R3, R3, UR4, 0x1 ;  /* 0x0000000403037c11 */ /* 0x000fe4000f8e08ff */
[----:B------:R-:W2:Y:S01]  /*1c680*/  SHFL.BFLY PT, R6, R11, 0x1, 0x1f ;  /* 0x0c201f000b067f89 */ /* 0x000ea200000e0000 */
        /* <DEDUP_REMOVED lines=154> */
.L_x_909:
[----:B------:R-:W-:Y:S05]  /*1d030*/  BSYNC.RECONVERGENT B0 ;  /* 0x0000000000007941 */ /* 0x000fea0003800200 */
.L_x_908:
        /* <DEDUP_REMOVED lines=32> */
.L_x_911:
[----:B------:R-:W-:Y:S05]  /*1d240*/  BSYNC.RECONVERGENT B0 ;  /* 0x0000000000007941 */ /* 0x000fea0003800200 */
.L_x_910:
        /* <DEDUP_REMOVED lines=23> */
.L_x_912:
        /* <DEDUP_REMOVED lines=12> */
.L_x_5489:


//--------------------- .text._ZN5flash24flash_fwd_splitkv_kernelI23Flash_fwd_kernel_traitsILi96ELi64ELi128ELi4ELb0ELb0EN7cutlass6half_tE19Flash_kernel_traitsILi96ELi64ELi128ELi4ES3_EELb1ELb0ELb0ELb0ELb0ELb0ELb1ELb0EEEvNS_16Flash_fwd_paramsE --------------------------
	.section	.text._ZN5flash24flash_fwd_splitkv_kernelI23Flash_fwd_kernel_traitsILi96ELi64ELi128ELi4ELb0ELb0EN7cutlass6half_tE19Flash_kernel_traitsILi96ELi64ELi128ELi4ES3_EELb1ELb0ELb0ELb0ELb0ELb0ELb1ELb0EEEvNS_16Flash_fwd_paramsE,"ax",@progbits
	.align	128
        .global         _ZN5flash24flash_fwd_splitkv_kernelI23Flash_fwd_kernel_traitsILi96ELi64ELi128ELi4ELb0ELb0EN7cutlass6half_tE19Flash_kernel_traitsILi96ELi64ELi128ELi4ES3_EELb1ELb0ELb0ELb0ELb0ELb0ELb1ELb0EEEvNS_16Flash_fwd_paramsE
        .type           _ZN5flash24flash_fwd_splitkv_kernelI23Flash_fwd_kernel_traitsILi96ELi64ELi128ELi4ELb0ELb0EN7cutlass6half_tE19Flash_kernel_traitsILi96ELi64ELi128ELi4ES3_EELb1ELb0ELb0ELb0ELb0ELb0ELb1ELb0EEEvNS_16Flash_fwd_paramsE,@function
        .size           _ZN5flash24flash_fwd_splitkv_kernelI23Flash_fwd_kernel_traitsILi96ELi64ELi128ELi4ELb0ELb0EN7cutlass6half_tE19Flash_kernel_traitsILi96ELi64ELi128ELi4ES3_EELb1ELb0ELb0ELb0ELb0ELb0ELb1ELb0EEEvNS_16Flash_fwd_paramsE,(.L_x_5490 - _ZN5flash24flash_fwd_splitkv_kernelI23Flash_fwd_kernel_traitsILi96ELi64ELi128ELi4ELb0ELb0EN7cutlass6half_tE19Flash_kernel_traitsILi96ELi64ELi128ELi4ES3_EELb1ELb0ELb0ELb0ELb0ELb0ELb1ELb0EEEvNS_16Flash_fwd_paramsE)
        .other          _ZN5flash24flash_fwd_splitkv_kernelI23Flash_fwd_kernel_traitsILi96ELi64ELi128ELi4ELb0ELb0EN7cutlass6half_tE19Flash_kernel_traitsILi96ELi64ELi128ELi4ES3_EELb1ELb0ELb0ELb0ELb0ELb0ELb1ELb0EEEvNS_16Flash_fwd_paramsE,@"STO_CUDA_ENTRY STV_DEFAULT"
_ZN5flash24flash_fwd_splitkv_kernelI23Flash_fwd_kernel_traitsILi96ELi64ELi128ELi4ELb0ELb0EN7cutlass6half_tE19Flash_kernel_traitsILi96ELi64ELi128ELi4ES3_EELb1ELb0ELb0ELb0ELb0ELb0ELb1ELb0EEEvNS_16Flash_fwd_paramsE:
.text._ZN5flash24flash_fwd_splitkv_kernelI23Flash_fwd_kernel_traitsILi96ELi64ELi128ELi4ELb0ELb0EN7cutlass6half_tE19Flash_kernel_traitsILi96ELi64ELi128ELi4ES3_EELb1ELb0ELb0ELb0ELb0ELb0ELb1ELb0EEEvNS_16Flash_fwd_paramsE:
[----:B------:R-:W-:Y:S08]  /*0000*/  LDC R1, c[0x0][0x37c] ;  /* 0x0000df00ff017b82 */ /* 0x000ff00000000800 */
[----:B------:R-:W1:Y:S01]  /*0010*/  LDC R8, c[0x0][0x3e0] ;  /* 0x0000f800ff087b82 */ /* 0x000e620000000800 */
[----:B------:R-:W2:Y:S01]  /*0020*/  S2R R187, SR_CTAID.Z ;  /* 0x0000000000bb7919 */ /* 0x000ea20000002700 */
[----:B------:R-:W-:Y:S01]  /*0030*/  IMAD.MOV.U32 R2, RZ, RZ, RZ ;  /* 0x000000ffff027224 */ /* 0x000fe200078e00ff */
[----:B------:R-:W3:Y:S01]  /*0040*/  LDCU.64 UR4, c[0x0][0x478] ;  /* 0x00008f00ff0477ac */ /* 0x000ee20008000a00 */
[----:B------:R-:W4:Y:S01]  /*0050*/  LDCU.64 UR16, c[0x0][0x358] ;  /* 0x00006b00ff1077ac */ /* 0x000f220008000a00 */
[----:B------:R-:W3:Y:S01]  /*0060*/  LDCU.64 UR6, c[0x0][0x470] ;  /* 0x00008e00ff0677ac */ /* 0x000ee20008000a00 */
[----:B-1----:R-:W1:Y:S01]  /*0070*/  I2F.U32.RP R4, R8 ;  /* 0x0000000800047306 */ /* 0x002e620000209000 */
[----:B------:R-:W-:-:S02]  /*0080*/  ISETP.NE.U32.AND P1, PT, R8, RZ, PT ;  /* 0x000000ff0800720c */ /* 0x000fc40003f25070 */
[----:B---3--:R-:W-:-:S04]  /*0090*/  ISETP.NE.U32.AND P3, PT, RZ, UR6, PT ;  /* 0x00000006ff007c0c */ /* 0x008fc8000bf65070 */
[----:B------:R-:W-:Y:S01]  /*00a0*/  ISETP.NE.AND.EX P3, PT, RZ, UR7, PT, P3 ;  /* 0x00000007ff007c0c */ /* 0x000fe2000bf65330 */
[----:B-1----:R-:W1:Y:S02]  /*00b0*/  MUFU.RCP R3, R4 ;  /* 0x0000000400037308 */ /* 0x002e640000001000 */
[----:B-1----:R-:W-:-:S06]  /*00c0*/  VIADD R3, R3, 0xffffffe ;  /* 0x0ffffffe03037836 */ /* 0x002fcc0000000000 */
[----:B------:R-:W1:Y:S02]  /*00d0*/  F2I.FTZ.U32.TRUNC.NTZ R3, R3 ;  /* 0x0000000300037305 */ /* 0x000e64000021f000 */
[----:B-1----:R-:W-:-:S04]  /*00e0*/  IMAD.MOV R0, RZ, RZ, -R3 ;  /* 0x000000ffff007224 */ /* 0x002fc800078e0a03 */
[----:B------:R-:W-:Y:S02]  /*00f0*/  IMAD R5, R0, R8, RZ ;  /* 0x0000000800057224 */ /* 0x000fe400078e02ff */
[----:B------:R-:W-:Y:S02]  /*0100*/  IMAD.MOV.U32 R0, RZ, RZ, -0x1 ;  /* 0xffffffffff007424 */ /* 0x000fe400078e00ff */
[----:B------:R-:W-:Y:S02]  /*0110*/  IMAD.HI.U32 R2, R3, R5, R2 ;  /* 0x0000000503027227 */ /* 0x000fe400078e0002 */
[----:B------:R-:W1:Y:S04]  /*0120*/  LDC.64 R4, c[0x0][0x460] ;  /* 0x00011800ff047b82 */ /* 0x000e680000000a00 */
[----:B--2---:R-:W-:-:S04]  /*0130*/  IMAD.HI.U32 R188, R2, R187, RZ ;  /* 0x000000bb02bc7227 */ /* 0x004fc800078e00ff */
[----:B------:R-:W-:Y:S01]  /*0140*/  IMAD.MOV R7, RZ, RZ, -R188 ;  /* 0x000000ffff077224 */ /* 0x000fe200078e0abc */
[----:B------:R-:W2:Y:S03]  /*0150*/  LDC.64 R2, c[0x0][0x460] ;  /* 0x00011800ff027b82 */ /* 0x000ea60000000a00 */
[----:B------:R-:W-:-:S05]  /*0160*/  IMAD R7, R8, R7, R187 ;  /* 0x0000000708077224 */ /* 0x000fca00078e02bb */
[----:B------:R-:W-:-:S13]  /*0170*/  ISETP.GE.U32.AND P0, PT, R7, R8, PT ;  /* 0x000000080700720c */ /* 0x000fda0003f06070 */
[----:B------:R-:W-:Y:S02]  /*0180*/  @P0 IMAD.IADD R7, R7, 0x1, -R8 ;  /* 0x0000000107070824 */ /* 0x000fe400078e0a08 */
[----:B------:R-:W-:Y:S01]  /*0190*/  @P0 VIADD R188, R188, 0x1 ;  /* 0x00000001bcbc0836 */ /* 0x000fe20000000000 */
[C---:B--2---:R-:W-:Y:S02]  /*01a0*/  ISETP.NE.U32.AND P0, PT, R2.reuse, RZ, PT ;  /* 0x000000ff0200720c */ /* 0x044fe40003f05070 */
[----:B------:R-:W-:Y:S02]  /*01b0*/  ISETP.GE.U32.AND P2, PT, R7, R8, PT ;  /* 0x000000080700720c */ /* 0x000fe40003f46070 */
[----:B------:R-:W-:Y:S02]  /*01c0*/  ISETP.NE.U32.AND P4, PT, R2, RZ, PT ;  /* 0x000000ff0200720c */ /* 0x000fe40003f85070 */
[C---:B------:R-:W-:Y:S02]  /*01d0*/  ISETP.NE.AND.EX P0, PT, R3.reuse, RZ, PT, P0 ;  /* 0x000000ff0300720c */ /* 0x040fe40003f05300 */
[----:B------:R-:W-:-:S07]  /*01e0*/  ISETP.NE.AND.EX P4, PT, R3, RZ, PT, P4 ;  /* 0x000000ff0300720c */ /* 0x000fce0003f85340 */
[----:B------:R-:W-:Y:S01]  /*01f0*/  @P2 VIADD R188, R188, 0x1 ;  /* 0x00000001bcbc2836 */ /* 0x000fe20000000000 */
[----:B------:R-:W-:Y:S02]  /*0200*/  @!P1 LOP3.LUT R188, RZ, R8, RZ, 0x33, !PT ;  /* 0x00000008ffbc9212 */ /* 0x000fe400078e33ff */
[----:B------:R-:W-:-:S03]  /*0210*/  ISETP.NE.U32.AND P2, PT, RZ, UR4, PT ;  /* 0x00000004ff007c0c */ /* 0x000fc6000bf45070 */
[C---:B-1----:R-:W-:Y:S01]  /*0220*/  IMAD.WIDE.U32 R10, R188.reuse, 0x4, R4 ;  /* 0x00000004bc0a7825 */ /* 0x042fe200078e0004 */
[----:B------:R-:W-:Y:S01]  /*0230*/  ISETP.NE.AND.EX P2, PT, RZ, UR5, PT, P2 ;  /* 0x00000005ff007c0c */ /* 0x000fe2000bf45320 */
[----:B------:R-:W1:Y:S03]  /*0240*/  LDC.64 R4, c[0x0][0x468] ;  /* 0x00011a00ff047b82 */ /* 0x000e660000000a00 */
[----:B----4-:R-:W2:Y:S04]  /*0250*/  @P0 LDG.E R0, desc[UR16][R10.64] ;  /* 0x000000100a000981 */ /* 0x010ea8000c1e1900 */
[----:B------:R1:W2:Y:S01]  /*0260*/  @P4 LDG.E R15, desc[UR16][R10.64+0x4] ;  /* 0x000004100a0f4981 */ /* 0x0002a2000c1e1900 */
[----:B------:R-:W-:Y:S01]  /*0270*/  IMAD.SHL.U32 R7, R188, 0x4, RZ ;  /* 0x00000004bc077824 */ /* 0x000fe200078e00ff */
[----:B------:R-:W-:Y:S01]  /*0280*/  SHF.R.U32.HI R2, RZ, 0x1e, R188 ;  /* 0x0000001eff027819 */ /* 0x000fe200000116bc */
[----:B------:R-:W-:-:S03]  /*0290*/  IMAD.MOV.U32 R6, RZ, RZ, RZ ;  /* 0x000000ffff067224 */ /* 0x000fc600078e00ff */
[C---:B------:R-:W-:Y:S02]  /*02a0*/  @P2 IADD3 R16, P0, PT, R7.reuse, UR4, RZ ;  /* 0x0000000407102c10 */ /* 0x040fe4000ff1e0ff */
[----:B------:R-:W-:Y:S02]  /*02b0*/  @P3 IADD3 R12, P1, PT, R7, UR6, RZ ;  /* 0x00000006070c3c10 */ /* 0x000fe4000ff3e0ff */
[C---:B------:R-:W-:Y:S01]  /*02c0*/  @P2 IADD3.X R17, PT, PT, R2.reuse, UR5, RZ, P0, !PT ;  /* 0x0000000502112c10 */ /* 0x040fe200087fe4ff */
[----:B------:R-:W3:Y:S01]  /*02d0*/  @!P4 LDC R9, c[0x0][0x434] ;  /* 0x00010d00ff09cb82 */ /* 0x000ee20000000800 */
[----:B------:R-:W-:-:S03]  /*02e0*/  @P3 IADD3.X R13, PT, PT, R2, UR7, RZ, P1, !PT ;  /* 0x00000007020d3c10 */ /* 0x000fc60008ffe4ff */
[----:B------:R-:W5:Y:S01]  /*02f0*/  @P2 LDG.E R129, desc[UR16][R16.64] ;  /* 0x0000001010812981 */ /* 0x000f62000c1e1900 */
[----:B------:R-:W4:Y:S03]  /*0300*/  LDCU.U8 UR4, c[0x0][0x532] ;  /* 0x0000a640ff0477ac */ /* 0x000f260008000000 */
[----:B------:R4:W5:Y:S01]  /*0310*/  @P3 LDG.E R6, desc[UR16][R12.64] ;  /* 0x000000100c063981 */ /* 0x000962000c1e1900 */
[----:B-1----:R-:W-:-:S05]  /*0320*/  IADD3 R10, P0, PT, R7, R4, RZ ;  /* 0x00000004070a7210 */ /* 0x002fca0007f1e0ff */
[----:B------:R-:W-:Y:S01]  /*0330*/  IMAD.X R11, R2, 0x1, R5, P0 ;  /* 0x00000001020b7824 */ /* 0x000fe200000e0605 */
[----:B------:R-:W-:-:S04]  /*0340*/  ISETP.NE.U32.AND P0, PT, R4, RZ, PT ;  /* 0x000000ff0400720c */ /* 0x000fc80003f05070 */
[----:B------:R-:W-:Y:S01]  /*0350*/  ISETP.NE.AND.EX P0, PT, R5, RZ, PT, P0 ;  /* 0x000000ff0500720c */ /* 0x000fe20003f05300 */
[----:B----4-:R-:W1:Y:S01]  /*0360*/  S2R R13, SR_CTAID.X ;  /* 0x00000000000d7919 */ /* 0x010e620000002500 */
[----:B------:R-:W-:Y:S01]  /*0370*/  ISETP.NE.AND P1, PT, RZ, UR4, PT ;  /* 0x00000004ff007c0c */ /* 0x000fe2000bf25270 */
[----:B------:R-:W4:Y:S01]  /*0380*/  S2R R181, SR_CTAID.Y ;  /* 0x0000000000b57919 */ /* 0x000f220000002600 */
[----:B------:R-:W-:-:S04]  /*0390*/  ISETP.EQ.U32.AND P3, PT, R4, RZ, PT ;  /* 0x000000ff0400720c */ /* 0x000fc80003f62070 */
[----:B------:R-:W-:Y:S01]  /*03a0*/  ISETP.EQ.OR.EX P3, PT, R5, RZ, !P1, P3 ;  /* 0x000000ff0500720c */ /* 0x000fe20004f62730 */
[----:B------:R-:W-:-:S12]  /*03b0*/  IMAD.MOV.U32 R3, RZ, RZ, -0x1 ;  /* 0xffffffffff037424 */ /* 0x000fd800078e00ff */
[----:B------:R2:W5:Y:S01]  /*03c0*/  @!P3 LDG.E R3, desc[UR16][R10.64] ;  /* 0x000000100a03b981 */ /* 0x000562000c1e1900 */
[----:B-1----:R-:W-:Y:S02]  /*03d0*/  IMAD.SHL.U32 R186, R13, 0x40, RZ ;  /* 0x000000400dba7824 */ /* 0x002fe400078e00ff */
[----:B--2---:R-:W-:Y:S02]  /*03e0*/  @P4 IMAD.IADD R9, R15, 0x1, -R0 ;  /* 0x000000010f094824 */ /* 0x004fe400078e0a00 */
[----:B------:R-:W1:Y:S03]  /*03f0*/  @!P0 LDC R15, c[0x0][0x438] ;  /* 0x00010e00ff0f8b82 */ /* 0x000e660000000800 */
[----:B---3--:R-:W-:Y:S01]  /*0400*/  ISETP.GT.AND P3, PT, R9, R186, PT ;  /* 0x000000ba0900720c */ /* 0x008fe20003f64270 */
[----:B----4-:R-:W-:-:S12]  /*0410*/  @!P0 BRA `(.L_x_913) ;  /* 0x00000000000c8947 */ /* 0x010fd80003800000 */
[----:B------:R-:W1:Y:S02]  /*0420*/  @P1 LDG.E R4, desc[UR16][R10.64+0x4] ;  /* 0x000004100a041981 */ /* 0x000e64000c1e1900 */
[----:B-1---5:R-:W-:-:S06]  /*0430*/  @P1 IADD3 R15, PT, PT, R4, -R3, RZ ;  /* 0x80000003040f1210 */ /* 0x022fcc0007ffe0ff */
[----:B------:R2:W5:Y:S02]  /*0440*/  @!P1 LDG.E R15, desc[UR16][R10.64] ;  /* 0x000000100a0f9981 */ /* 0x000564000c1e1900 */
.L_x_913:
[----:B------:R-:W-:Y:S05]  /*0450*/  @!P3 EXIT ;  /* 0x000000000000b94d */ /* 0x000fea0003800000 */
[----:B--2---:R-:W2:Y:S01]  /*0460*/  LDC R10, c[0x0][0x374] ;  /* 0x0000dd00ff0a7b82 */ /* 0x004ea20000000800 */
[----:B------:R-:W3:Y:S01]  /*0470*/  LDCU UR14, c[0x0][0x508] ;  /* 0x0000a100ff0e77ac */ /* 0x000ee20008000800 */
[----:B-----5:R-:W-:Y:S01]  /*0480*/  @P2 IMAD.IADD R129, R129, 0x1, -R6 ;  /* 0x0000000181812824 */ /* 0x020fe200078e0a06 */
[----:B------:R-:W4:Y:S05]  /*0490*/  S2R R180, SR_TID.X ;  /* 0x0000000000b47919 */ /* 0x000f2a0000002100 */
[----:B------:R-:W3:Y:S01]  /*04a0*/  LDC R4, c[0x0][0x438] ;  /* 0x00010e00ff047b82 */ /* 0x000ee20000000800 */
[----:B--2---:R-:W-:-:S04]  /*04b0*/  IABS R16, R10 ;  /* 0x0000000a00107213 */ /* 0x004fc80000000000 */
[----:B------:R-:W2:Y:S01]  /*04c0*/  I2F.RP R12, R16 ;  /* 0x00000010000c7306 */ /* 0x000ea20000209400 */
[----:B---3--:R-:W-:-:S05]  /*04d0*/  VIADD R4, R4, 0x7f ;  /* 0x0000007f04047836 */ /* 0x008fca0000000000 */
[----:B------:R-:W-:-:S04]  /*04e0*/  SHF.R.S32.HI R17, RZ, 0x1f, R4 ;  /* 0x0000001fff117819 */ /* 0x000fc80000011404 */
[----:B------:R-:W-:Y:S01]  /*04f0*/  LEA.HI R17, R17, R4, RZ, 0x7 ;  /* 0x0000000411117211 */ /* 0x000fe200078f38ff */
[----:B------:R-:W-:Y:S01]  /*0500*/  IMAD.MOV.U32 R4, RZ, RZ, RZ ;  /* 0x000000ffff047224 */ /* 0x000fe200078e00ff */
[----:B--2---:R-:W2:Y:S02]  /*0510*/  MUFU.RCP R5, R12 ;  /* 0x0000000c00057308 */ /* 0x004ea40000001000 */
[----:B------:R-:W-:-:S05]  /*0520*/  LEA.HI.SX32 R17, R17, R10, 0x19 ;  /* 0x0000000a11117211 */ /* 0x000fca00078fcaff */
[----:B------:R-:W-:-:S05]  /*0530*/  VIADD R17, R17, 0xffffffff ;  /* 0xffffffff11117836 */ /* 0x000fca0000000000 */
[----:B------:R-:W-:Y:S02]  /*0540*/  IABS R14, R17 ;  /* 0x00000011000e7213 */ /* 0x000fe40000000000 */
[-C--:B------:R-:W-:Y:S01]  /*0550*/  LOP3.LUT R17, R17, R10.reuse, RZ, 0x3c, !PT ;  /* 0x0000000a11117212 */ /* 0x080fe200078e3cff */
[----:B--2---:R-:W-:Y:S01]  /*0560*/  VIADD R5, R5, 0xffffffe ;  /* 0x0ffffffe05057836 */ /* 0x004fe20000000000 */
[----:B------:R-:W-:Y:S02]  /*0570*/  IABS R12, R10 ;  /* 0x0000000a000c7213 */ /* 0x000fe40000000000 */
[----:B------:R-:W-:-:S03]  /*0580*/  ISETP.GE.AND P0, PT, R17, RZ, PT ;  /* 0x000000ff1100720c */ /* 0x000fc60003f06270 */
[----:B------:R-:W2:Y:S01]  /*0590*/  F2I.FTZ.U32.TRUNC.NTZ R5, R5 ;  /* 0x0000000500057305 */ /* 0x000ea2000021f000 */
[----:B------:R-:W-:Y:S02]  /*05a0*/  IMAD.MOV R12, RZ, RZ, -R12 ;  /* 0x000000ffff0c7224 */ /* 0x000fe400078e0a0c */
[----:B--2---:R-:W-:-:S04]  /*05b0*/  IMAD.MOV R11, RZ, RZ, -R5 ;  /* 0x000000ffff0b7224 */ /* 0x004fc800078e0a05 */
[----:B------:R-:W-:-:S04]  /*05c0*/  IMAD R11, R11, R16, RZ ;  /* 0x000000100b0b7224 */ /* 0x000fc800078e02ff */
[----:B------:R-:W-:Y:S02]  /*05d0*/  IMAD.HI.U32 R11, R5, R11, R4 ;  /* 0x0000000b050b7227 */ /* 0x000fe400078e0004 */
[----:B------:R-:W2:Y:S04]  /*05e0*/  @!P2 LDC.64 R4, c[0x0][0x488] ;  /* 0x00012200ff04ab82 */ /* 0x000ea80000000a00 */
[----:B------:R-:W-:-:S04]  /*05f0*/  IMAD.HI.U32 R11, R11, R14, RZ ;  /* 0x0000000e0b0b7227 */ /* 0x000fc800078e00ff */
[----:B------:R-:W-:Y:S02]  /*0600*/  IMAD R19, R11, R12, R14 ;  /* 0x0000000c0b137224 */ /* 0x000fe400078e020e */
[----:B------:R-:W3:Y:S03]  /*0610*/  @!P2 LDC R12, c[0x0][0x43c] ;  /* 0x00010f00ff0cab82 */ /* 0x000ee60000000800 */
[----:B------:R-:W-:Y:S02]  /*0620*/  ISETP.GT.U32.AND P1, PT, R16, R19, PT ;  /* 0x000000131000720c */ /* 0x000fe40003f24070 */
[----:B--2---:R-:W-:Y:S01]  /*0630*/  @!P2 ISETP.NE.U32.AND P3, PT, R4, RZ, PT ;  /* 0x000000ff0400a20c */ /* 0x004fe20003f65070 */
[----:B------:R-:W-:-:S10]  /*0640*/  VIADD R4, R13, 0x1 ;  /* 0x000000010d047836 */ /* 0x000fd40000000000 */
[----:B------:R-:W-:Y:S01]  /*0650*/  @!P1 IMAD.IADD R19, R19, 0x1, -R16 ;  /* 0x0000000113139824 */ /* 0x000fe200078e0a10 */
[----:B------:R-:W-:Y:S01]  /*0660*/  @!P2 ISETP.NE.AND.EX P3, PT, R5, RZ, PT, P3 ;  /* 0x000000ff0500a20c */ /* 0x000fe20003f65330 */
[----:B------:R-:W-:Y:S01]  /*0670*/  @!P1 VIADD R11, R11, 0x1 ;  /* 0x000000010b0b9836 */ /* 0x000fe20000000000 */
[----:B------:R-:W-:Y:S01]  /*0680*/  ISETP.NE.AND P1, PT, R10, RZ, PT ;  /* 0x000000ff0a00720c */ /* 0x000fe20003f25270 */
[----:B------:R-:W-:Y:S01]  /*0690*/  IMAD R5, R4, 0x40, -R9 ;  /* 0x0000004004057824 */ /* 0x000fe200078e0a09 */
[----:B------:R-:W-:Y:S02]  /*06a0*/  ISETP.GE.U32.AND P4, PT, R19, R16, PT ;  /* 0x000000101300720c */ /* 0x000fe40003f86070 */
[----:B---3--:R-:W-:-:S04]  /*06b0*/  @!P2 SEL R12, R12, RZ, P3 ;  /* 0x000000ff0c0ca207 */ /* 0x008fc80001800000 */
[----:B-1----:R-:W-:-:S05]  /*06c0*/  @!P2 IADD3 R129, PT, PT, R12, R15, -R6 ;  /* 0x0000000f0c81a210 */ /* 0x002fca0007ffe806 */
[----:B------:R-:W-:Y:S02]  /*06d0*/  VIADD R12, R129, 0x7f ;  /* 0x0000007f810c7836 */ /* 0x000fe40000000000 */
[----:B------:R-:W-:-:S03]  /*06e0*/  @P4 VIADD R11, R11, 0x1 ;  /* 0x000000010b0b4836 */ /* 0x000fc60000000000 */
[----:B------:R-:W-:Y:S01]  /*06f0*/  IADD3 R4, PT, PT, R12, UR14, R5 ;  /* 0x0000000e0c047c10 */ /* 0x000fe2000fffe005 */
[----:B------:R-:W-:Y:S01]  /*0700*/  @!P0 IMAD.MOV R11, RZ, RZ, -R11 ;  /* 0x000000ffff0b8224 */ /* 0x000fe200078e0a0b */
[----:B------:R-:W-:Y:S02]  /*0710*/  SHF.R.S32.HI R5, RZ, 0x1f, R12 ;  /* 0x0000001fff057819 */ /* 0x000fe4000001140c */
[----:B------:R-:W-:Y:S02]  /*0720*/  @!P1 LOP3.LUT R11, RZ, R10, RZ, 0x33, !PT ;  /* 0x0000000aff0b9212 */ /* 0x000fe400078e33ff */
[----:B------:R-:W-:Y:S02]  /*0730*/  SHF.R.S32.HI R15, RZ, 0x1f, R4 ;  /* 0x0000001fff0f7819 */ /* 0x000fe40000011404 */
[----:B------:R-:W-:Y:S01]  /*0740*/  LEA.HI R5, R5, R12, RZ, 0x7 ;  /* 0x0000000c05057211 */ /* 0x000fe200078f38ff */
[----:B------:R-:W-:Y:S01]  /*0750*/  IMAD R175, R11, R181, RZ ;  /* 0x000000b50baf7224 */ /* 0x000fe200078e02ff */
[----:B------:R-:W-:-:S02]  /*0760*/  LEA.HI R15, R15, R4, RZ, 0x7 ;  /* 0x000000040f0f7211 */ /* 0x000fc400078f38ff */
[----:B------:R-:W-:Y:S02]  /*0770*/  SHF.R.S32.HI R4, RZ, 0x7, R5 ;  /* 0x00000007ff047819 */ /* 0x000fe40000011405 */
[----:B------:R-:W-:Y:S02]  /*0780*/  SHF.R.S32.HI R15, RZ, 0x7, R15 ;  /* 0x00000007ff0f7819 */ /* 0x000fe4000001140f */
[----:B------:R-:W-:-:S04]  /*0790*/  VIADDMNMX R4, R175, R11, R4, PT ;  /* 0x0000000baf047246 */ /* 0x000fc80003800104 */
[----:B------:R-:W-:Y:S01]  /*07a0*/  VIMNMX R134, PT, PT, R4, R15, PT ;  /* 0x0000000f04867248 */ /* 0x000fe20003fe0100 */
[----:B------:R-:W-:-:S03]  /*07b0*/  IMAD.MOV R4, RZ, RZ, -R188 ;  /* 0x000000ffff047224 */ /* 0x000fc600078e0abc */
[----:B------:R-:W-:Y:S01]  /*07c0*/  ISETP.GE.AND P0, PT, R175, R134, PT ;  /* 0x00000086af00720c */ /* 0x000fe20003f06270 */
[----:B------:R-:W-:-:S12]  /*07d0*/  IMAD R187, R8, R4, R187 ;  /* 0x0000000408bb7224 */ /* 0x000fd800078e02bb */
[----:B----4-:R-:W-:Y:S05]  /*07e0*/  @!P0 BRA `(.L_x_914) ;  /* 0x0000000400c08947 */ /* 0x010fea0003800000 */
[----:B------:R-:W1:Y:S01]  /*07f0*/  LDC.64 R14, c[0x0][0x430] ;  /* 0x00010c00ff0e7b82 */ /* 0x000e620000000a00 */
[----:B------:R-:W2:Y:S01]  /*0800*/  LDCU UR4, c[0x0][0x44c] ;  /* 0x00008980ff0477ac */ /* 0x000ea20008000800 */
[----:B------:R-:W-:Y:S01]  /*0810*/  IMAD.SHL.U32 R13, R180, 0x4, RZ ;  /* 0x00000004b40d7824 */ /* 0x000fe200078e00ff */
[----:B------:R-:W-:Y:S01]  /*0820*/  SHF.R.U32.HI R180, RZ, 0x3, R180 ;  /* 0x00000003ffb47819 */ /* 0x000fe200000116b4 */
[----:B------:R-:W-:Y:S01]  /*0830*/  IMAD.IADD R9, R9, 0x1, -R186 ;  /* 0x0000000109097824 */ /* 0x000fe200078e0aba */
[----:B------:R-:W-:Y:S02]  /*0840*/  BSSY.RECONVERGENT B0, `(.L_x_915) ;  /* 0x000001d000007945 */ /* 0x000fe40003800200 */
[----:B------:R-:W-:Y:S01]  /*0850*/  LOP3.LUT R13, R13, 0x1c, RZ, 0xc0, !PT ;  /* 0x0000001c0d0d7812 */ /* 0x000fe200078ec0ff */
[C---:B------:R-:W-:Y:S01]  /*0860*/  VIADD R12, R180.reuse, 0x10 ;  /* 0x00000010b40c7836 */ /* 0x040fe20000000000 */
[CC--:B------:R-:W-:Y:S01]  /*0870*/  ISETP.GE.AND P2, PT, R180.reuse, R9.reuse, PT ;  /* 0x00000009b400720c */ /* 0x0c0fe20003f46270 */
[C---:B------:R-:W-:Y:S01]  /*0880*/  VIADD R10, R180.reuse, 0x20 ;  /* 0x00000020b40a7836 */ /* 0x040fe20000000000 */
[----:B------:R-:W-:Y:S01]  /*0890*/  LOP3.LUT R16, R13, 0x20, RZ, 0xfc, !PT ;  /* 0x000000200d107812 */ /* 0x000fe200078efcff */
[----:B------:R-:W-:Y:S01]  /*08a0*/  IMAD R11, R180, 0x60, R13 ;  /* 0x00000060b40b7824 */ /* 0x000fe200078e020d */
[----:B------:R-:W-:-:S02]  /*08b0*/  ISETP.GE.AND P1, PT, R12, R9, PT ;  /* 0x000000090c00720c */ /* 0x000fc40003f26270 */
[----:B------:R-:W-:Y:S01]  /*08c0*/  ISETP.GE.AND P5, PT, R10, R9, PT ;  /* 0x000000090a00720c */ /* 0x000fe20003fa6270 */
[----:B-1----:R-:W-:-:S04]  /*08d0*/  IMAD R14, R181, R14, R188 ;  /* 0x0000000eb50e7224 */ /* 0x002fc800078e02bc */
[----:B------:R-:W-:Y:S01]  /*08e0*/  IMAD R8, R14, R8, R187 ;  /* 0x000000080e087224 */ /* 0x000fe200078e02bb */
[----:B------:R-:W-:-:S03]  /*08f0*/  LOP3.LUT R14, R13, 0x40, RZ, 0xfc, !PT ;  /* 0x000000400d0e7812 */ /* 0x000fc600078efcff */
[----:B------:R-:W-:Y:S02]  /*0900*/  IMAD R15, R8, R15, R186 ;  /* 0x0000000f080f7224 */ /* 0x000fe400078e02ba */
[----:B------:R-:W-:Y:S02]  /*0910*/  VIADD R8, R180, 0x30 ;  /* 0x00000030b4087836 */ /* 0x000fe40000000000 */
[----:B--2---:R-:W-:-:S03]  /*0920*/  IMAD R0, R15, UR4, RZ ;  /* 0x000000040f007c24 */ /* 0x004fc6000f8e02ff */
[----:B------:R-:W-:Y:S02]  /*0930*/  ISETP.GE.AND P6, PT, R8, R9, PT ;  /* 0x000000090800720c */ /* 0x000fe40003fc6270 */
[----:B------:R-:W-:-:S04]  /*0940*/  IADD3 R11, P0, PT, R0, R11, RZ ;  /* 0x0000000b000b7210 */ /* 0x000fc80007f1e0ff */
[----:B------:R-:W-:Y:S01]  /*0950*/  LEA.HI.X.SX32 R0, R0, RZ, 0x1, P0 ;  /* 0x000000ff00007211 */ /* 0x000fe200000f0eff */
[----:B------:R-:W-:Y:S08]  /*0960*/  @P2 BRA `(.L_x_916) ;  /* 0x0000000000282947 */ /* 0x000ff00003800000 */
[----:B------:R-:W1:Y:S01]  /*0970*/  LDCU UR6, c[0x0][0x440] ;  /* 0x00008800ff0677ac */ /* 0x000e620008000800 */
[----:B------:R-:W2:Y:S01]  /*0980*/  LDCU.64 UR4, c[0x0][0x3f8] ;  /* 0x00007f00ff0477ac */ /* 0x000ea20008000a00 */
[----:B-1----:R-:W-:Y:S02]  /*0990*/  ISETP.GE.AND P4, PT, R13, UR6, PT ;  /* 0x000000060d007c0c */ /* 0x002fe4000bf86270 */
[----:B------:R-:W-:Y:S02]  /*09a0*/  ISETP.GE.AND P3, PT, R16, UR6, PT ;  /* 0x0000000610007c0c */ /* 0x000fe4000bf66270 */
[----:B------:R-:W-:Y:S02]  /*09b0*/  ISETP.GE.AND P2, PT, R14, UR6, PT ;  /* 0x000000060e007c0c */ /* 0x000fe4000bf46270 */
[----:B--2---:R-:W-:-:S04]  /*09c0*/  LEA R2, P0, R11, UR4, 0x2 ;  /* 0x000000040b027c11 */ /* 0x004fc8000f8010ff */
[----:B------:R-:W-:-:S05]  /*09d0*/  LEA.HI.X R3, R11, UR5, R0, 0x2, P0 ;  /* 0x000000050b037c11 */ /* 0x000fca00080f1400 */
[----:B------:R1:W-:Y:S04]  /*09e0*/  @!P4 STG.E.128 desc[UR16][R2.64], RZ ;  /* 0x000000ff0200c986 */ /* 0x0003e8000c101d10 */
[----:B------:R1:W-:Y:S04]  /*09f0*/  @!P3 STG.E.128 desc[UR16][R2.64+0x80], RZ ;  /* 0x000080ff0200b986 */ /* 0x0003e8000c101d10 */
[----:B------:R1:W-:Y:S02]  /*0a00*/  @!P2 STG.E.128 desc[UR16][R2.64+0x100], RZ ;  /* 0x000100ff0200a986 */ /* 0x0003e4000c101d10 */
.L_x_916:
[----:B------:R-:W-:Y:S05]  /*0a10*/  BSYNC.RECONVERGENT B0 ;  /* 0x0000000000007941 */ /* 0x000fea0003800200 */
.L_x_915:
[----:B------:R-:W-:Y:S04]  /*0a20*/  BSSY.RECONVERGENT B0, `(.L_x_917) ;  /* 0x0000012000007945 */ /* 0x000fe80003800200 */
[----:B------:R-:W-:Y:S05]  /*0a30*/  @P1 BRA `(.L_x_918) ;  /* 0x0000000000401947 */ /* 0x000fea0003800000 */
[----:B------:R-:W2:Y:S02]  /*0a40*/  LDCU UR4, c[0x0][0x440] ;  /* 0x00008800ff0477ac */ /* 0x000ea40008000800 */
[----:B--2---:R-:W-:Y:S02]  /*0a50*/  ISETP.GE.AND P4, PT, R13, UR4, PT ;  /* 0x000000040d007c0c */ /* 0x004fe4000bf86270 */
[----:B------:R-:W-:Y:S02]  /*0a60*/  ISETP.GE.AND P3, PT, R16, UR4, PT ;  /* 0x0000000410007c0c */ /* 0x000fe4000bf66270 */
[----:B------:R-:W-:-:S09]  /*0a70*/  ISETP.GE.AND P1, PT, R14, UR4, PT ;  /* 0x000000040e007c0c */ /* 0x000fd2000bf26270 */
[----:B------:R-:W2:Y:S08]  /*0a80*/  @!P4 LDC.64 R6, c[0x0][0x3f8] ;  /* 0x0000fe00ff06cb82 */ /* 0x000eb00000000a00 */
[----:B------:R-:W3:Y:S08]  /*0a90*/  @!P3 LDC.64 R4, c[0x0][0x3f8] ;  /* 0x0000fe00ff04bb82 */ /* 0x000ef00000000a00 */
[----:B-1----:R-:W1:Y:S01]  /*0aa0*/  @!P1 LDC.64 R2, c[0x0][0x3f8] ;  /* 0x0000fe00ff029b82 */ /* 0x002e620000000a00 */
[----:B--2---:R-:W-:-:S04]  /*0ab0*/  @!P4 LEA R6, P0, R11, R6, 0x2 ;  /* 0x000000060b06c211 */ /* 0x004fc800078010ff */
[C---:B------:R-:W-:Y:S02]  /*0ac0*/  @!P4 LEA.HI.X R7, R11.reuse, R7, R0, 0x2, P0 ;  /* 0x000000070b07c211 */ /* 0x040fe400000f1400 */
[----:B---3--:R-:W-:-:S03]  /*0ad0*/  @!P3 LEA R4, P2, R11, R4, 0x2 ;  /* 0x000000040b04b211 */ /* 0x008fc600078410ff */
[----:B------:R2:W-:Y:S01]  /*0ae0*/  @!P4 STG.E.128 desc[UR16][R6.64+0x1800], RZ ;  /* 0x001800ff0600c986 */ /* 0x0005e2000c101d10 */
[C---:B------:R-:W-:Y:S02]  /*0af0*/  @!P3 LEA.HI.X R5, R11.reuse, R5, R0, 0x2, P2 ;  /* 0x000000050b05b211 */ /* 0x040fe400010f1400 */
[----:B-1----:R-:W-:-:S03]  /*0b00*/  @!P1 LEA R2, P0, R11, R2, 0x2 ;  /* 0x000000020b029211 */ /* 0x002fc600078010ff */
[----:B------:R2:W-:Y:S01]  /*0b10*/  @!P3 STG.E.128 desc[UR16][R4.64+0x1880], RZ ;  /* 0x001880ff0400b986 */ /* 0x0005e2000c101d10 */
[----:B------:R-:W-:-:S05]  /*0b20*/  @!P1 LEA.HI.X R3, R11, R3, R0, 0x2, P0 ;  /* 0x000000030b039211 */ /* 0x000fca00000f1400 */
[----:B------:R2:W-:Y:S04]  /*0b30*/  @!P1 STG.E.128 desc[UR16][R2.64+0x1900], RZ ;  /* 0x001900ff02009986 */ /* 0x0005e8000c101d10 */
.L_x_918:
[----:B------:R-:W-:Y:S05]  /*0b40*/  BSYNC.RECONVERGENT B0 ;  /* 0x0000000000007941 */ /* 0x000fea0003800200 */
.L_x_917:
[----:B------:R-:W-:Y:S04]  /*0b50*/  BSSY.RECONVERGENT B0, `(.L_x_919) ;  /* 0x0000012000007945 */ /* 0x000fe80003800200 */
[----:B------:R-:W-:Y:S05]  /*0b60*/  @P5 BRA `(.L_x_920) ;  /* 0x0000000000405947 */ /* 0x000fea0003800000 */
[----:B------:R-:W3:Y:S02]  /*0b70*/  LDCU UR4, c[0x0][0x440] ;  /* 0x00008800ff0477ac */ /* 0x000ee40008000800 */
[----:B---3--:R-:W-:Y:S02]  /*0b80*/  ISETP.GE.AND P5, PT, R13, UR4, PT ;  /* 0x000000040d007c0c */ /* 0x008fe4000bfa6270 */
[----:B------:R-:W-:Y:S02]  /*0b90*/  ISETP.GE.AND P3, PT, R16, UR4, PT ;  /* 0x0000000410007c0c */ /* 0x000fe4000bf66270 */
[----:B------:R-:W-:-:S09]  /*0ba0*/  ISETP.GE.AND P1, PT, R14, UR4, PT ;  /* 0x000000040e007c0c */ /* 0x000fd2000bf26270 */
[----:B--2---:R-:W2:Y:S08]  /*0bb0*/  @!P5 LDC.64 R6, c[0x0][0x3f8] ;  /* 0x0000fe00ff06db82 */ /* 0x004eb00000000a00 */
        /* <DEDUP_REMOVED lines=11> */
.L_x_920:
[----:B------:R-:W-:Y:S05]  /*0c70*/  BSYNC.RECONVERGENT B0 ;  /* 0x0000000000007941 */ /* 0x000fea0003800200 */
.L_x_919:
[----:B------:R-:W-:Y:S04]  /*0c80*/  BSSY.RECONVERGENT B0, `(.L_x_921) ;  /* 0x0000012000007945 */ /* 0x000fe80003800200 */
[----:B------:R-:W-:Y:S05]  /*0c90*/  @P6 BRA `(.L_x_922) ;  /* 0x0000000000406947 */ /* 0x000fea0003800000 */
[----:B------:R-:W4:Y:S02]  /*0ca0*/  LDCU UR4, c[0x0][0x440] ;  /* 0x00008800ff0477ac */ /* 0x000f240008000800 */
[----:B----4-:R-:W-:Y:S02]  /*0cb0*/  ISETP.GE.AND P5, PT, R13, UR4, PT ;  /* 0x000000040d007c0c */ /* 0x010fe4000bfa6270 */
[----:B------:R-:W-:Y:S02]  /*0cc0*/  ISETP.GE.AND P3, PT, R16, UR4, PT ;  /* 0x0000000410007c0c */ /* 0x000fe4000bf66270 */
[----:B------:R-:W-:-:S09]  /*0cd0*/  ISETP.GE.AND P1, PT, R14, UR4, PT ;  /* 0x000000040e007c0c */ /* 0x000fd2000bf26270 */
[----:B--23--:R-:W2:Y:S08]  /*0ce0*/  @!P5 LDC.64 R6, c[0x0][0x3f8] ;  /* 0x0000fe00ff06db82 */ /* 0x00ceb00000000a00 */
        /* <DEDUP_REMOVED lines=11> */
.L_x_922:
[----:B------:R-:W-:Y:S05]  /*0da0*/  BSYNC.RECONVERGENT B0 ;  /* 0x0000000000007941 */ /* 0x000fea0003800200 */
.L_x_921:
[----:B------:R-:W1:Y:S01]  /*0db0*/  LDCU.64 UR4, c[0x0][0x428] ;  /* 0x00008500ff0477ac */ /* 0x000e620008000a00 */
[----:B------:R-:W-:-:S04]  /*0dc0*/  ISETP.NE.AND P4, PT, R13, RZ, PT ;  /* 0x000000ff0d00720c */ /* 0x000fc80003f85270 */
[-C--:B------:R-:W-:Y:S02]  /*0dd0*/  ISETP.GE.OR P3, PT, R180, R9.reuse, P4 ;  /* 0x00000009b400720c */ /* 0x080fe40002766670 */
[-C--:B------:R-:W-:Y:S02]  /*0de0*/  ISETP.GE.OR P2, PT, R12, R9.reuse, P4 ;  /* 0x000000090c00720c */ /* 0x080fe40002746670 */
[-C--:B------:R-:W-:Y:S02]  /*0df0*/  ISETP.GE.OR P1, PT, R10, R9.reuse, P4 ;  /* 0x000000090a00720c */ /* 0x080fe40002726670 */
[C---:B------:R-:W-:Y:S02]  /*0e00*/  IADD3 R180, P0, PT, R15.reuse, R180, RZ ;  /* 0x000000b40fb47210 */ /* 0x040fe40007f1e0ff */
[----:B------:R-:W-:Y:S02]  /*0e10*/  ISETP.GE.OR P4, PT, R8, R9, P4 ;  /* 0x000000090800720c */ /* 0x000fe40002786670 */
[----:B------:R-:W-:-:S02]  /*0e20*/  LEA.HI.X.SX32 R15, R15, RZ, 0x1, P0 ;  /* 0x000000ff0f0f7211 */ /* 0x000fc400000f0eff */
[C---:B-1234-:R-:W-:Y:S01]  /*0e30*/  LEA R2, P0, R180.reuse, UR4, 0x2 ;  /* 0x00000004b4027c11 */ /* 0x05efe2000f8010ff */
[----:B------:R-:W-:Y:S02]  /*0e40*/  @!P3 IMAD.MOV.U32 R9, RZ, RZ, -0x800000 ;  /* 0xff800000ff09b424 */ /* 0x000fe400078e00ff */
[----:B------:R-:W-:Y:S01]  /*0e50*/  @!P2 IMAD.MOV.U32 R7, RZ, RZ, -0x800000 ;  /* 0xff800000ff07a424 */ /* 0x000fe200078e00ff */
[----:B------:R-:W-:Y:S01]  /*0e60*/  LEA.HI.X R3, R180, UR5, R15, 0x2, P0 ;  /* 0x00000005b4037c11 */ /* 0x000fe200080f140f */
[----:B------:R-:W-:-:S04]  /*0e70*/  @!P1 IMAD.MOV.U32 R5, RZ, RZ, -0x800000 ;  /* 0xff800000ff059424 */ /* 0x000fc800078e00ff */
[----:B------:R1:W-:Y:S04]  /*0e80*/  @!P3 STG.E desc[UR16][R2.64], R9 ;  /* 0x000000090200b986 */ /* 0x0003e8000c101910 */
[----:B------:R1:W-:Y:S04]  /*0e90*/  @!P2 STG.E desc[UR16][R2.64+0x40], R7 ;  /* 0x000040070200a986 */ /* 0x0003e8000c101910 */
[----:B------:R1:W-:Y:S01]  /*0ea0*/  @!P1 STG.E desc[UR16][R2.64+0x80], R5 ;  /* 0x0000800502009986 */ /* 0x0003e2000c101910 */
[----:B------:R-:W-:Y:S05]  /*0eb0*/  @P4 EXIT ;  /* 0x000000000000494d */ /* 0x000fea0003800000 */
[----:B-1----:R-:W-:-:S05]  /*0ec0*/  MOV R5, 0xff800000 ;  /* 0xff80000000057802 */ /* 0x002fca0000000f00 */
[----:B------:R-:W-:Y:S01]  /*0ed0*/  STG.E desc[UR16][R2.64+0xc0], R5 ;  /* 0x0000c00502007986 */ /* 0x000fe2000c101910 */
[----:B------:R-:W-:Y:S05]  /*0ee0*/  EXIT ;  /* 0x000000000000794d */ /* 0x000fea0003800000 */
.L_x_914:
[----:B------:R-:W1:Y:S01]  /*0ef0*/  LDCU.64 UR4, c[0x0][0x4d8] ;  /* 0x00009b00ff0477ac */ /* 0x000e620008000a00 */
[----:B------:R-:W-:Y:S01]  /*0f00*/  MOV R4, R188 ;  /* 0x000000bc00047202 */ /* 0x000fe20000000f00 */
[----:B------:R-:W2:Y:S01]  /*0f10*/  LDCU.64 UR8, c[0x0][0x4e0] ;  /* 0x00009c00ff0877ac */ /* 0x000ea20008000a00 */
[----:B-1----:R-:W-:-:S04]  /*0f20*/  UISETP.NE.U32.AND UP0, UPT, UR4, URZ, UPT ;  /* 0x000000ff0400728c */ /* 0x002fc8000bf05070 */
[----:B------:R-:W-:Y:S02]  /*0f30*/  UISETP.NE.AND.EX UP0, UPT, UR5, URZ, UPT, UP0 ;  /* 0x000000ff0500728c */ /* 0x000fe4000bf05300 */
[----:B--2---:R-:W-:-:S04]  /*0f40*/  UISETP.NE.U32.AND UP1, UPT, UR8, URZ, UPT ;  /* 0x000000ff0800728c */ /* 0x004fc8000bf25070 */
[----:B------:R-:W-:-:S03]  /*0f50*/  UISETP.NE.AND.EX UP1, UPT, UR9, URZ, UPT, UP1 ;  /* 0x000000ff0900728c */ /* 0x000fc6000bf25310 */
[----:B------:R-:W-:Y:S08]  /*0f60*/  BRA.U !UP0, `(.L_x_923) ;  /* 0x00000001080c7547 */ /* 0x000ff0000b800000 */
[----:B------:R-:W-:-:S04]  /*0f70*/  IADD3 R4, P0, PT, R7, UR4, RZ ;  /* 0x0000000407047c10 */ /* 0x000fc8000ff1e0ff */
[----:B------:R-:W-:-:S05]  /*0f80*/  IADD3.X R5, PT, PT, R2, UR5, RZ, P0, !PT ;  /* 0x0000000502057c10 */ /* 0x000fca00087fe4ff */
[----:B------:R1:W5:Y:S04]  /*0f90*/  LDG.E R4, desc[UR16][R4.64] ;  /* 0x0000001004047981 */ /* 0x000368000c1e1900 */
.L_x_923:
[----:B------:R-:W-:Y:S05]  /*0fa0*/  BRA.U !UP1, `(.L_x_924) ;  /* 0x0000000509887547 */ /* 0x000fea000b800000 */
[----:B------:R-:W1:Y:S01]  /*0fb0*/  LDC R7, c[0x0][0x4f0] ;  /* 0x00013c00ff077b82 */ /* 0x000e620000000800 */
[----:B------:R-:W-:Y:S01]  /*0fc0*/  LEA R2, R134, 0xffffff80, 0x7 ;  /* 0xffffff8086027811 */ /* 0x000fe200078e38ff */
[----:B------:R-:W2:Y:S03]  /*0fd0*/  LDCU.64 UR4, c[0x0][0x4e8] ;  /* 0x00009d00ff0477ac */ /* 0x000ea60008000a00 */
[----:B------:R-:W-:Y:S01]  /*0fe0*/  IABS R3, R2 ;  /* 0x0000000200037213 */ /* 0x000fe20000000000 */
[----:B------:R-:W3:Y:S04]  /*0ff0*/  LDCU.64 UR6, c[0x0][0x3a0] ;  /* 0x00007400ff0677ac */ /* 0x000ee80008000a00 */
[----:B------:R-:W-:Y:S01]  /*1000*/  IMAD.MOV.U32 R6, RZ, RZ, R3 ;  /* 0x000000ffff067224 */ /* 0x000fe200078e0003 */
[----:B------:R-:W4:Y:S01]  /*1010*/  LDCU.64 UR12, c[0x0][0x3b8] ;  /* 0x00007700ff0c77ac */ /* 0x000f220008000a00 */
[----:B------:R-:W3:Y:S01]  /*1020*/  LDCU.64 UR10, c[0x0][0x3c0] ;  /* 0x00007800ff0a77ac */ /* 0x000ee20008000a00 */
[----:B-1----:R-:W-:-:S04]  /*1030*/  IABS R5, R7 ;  /* 0x0000000700057213 */ /* 0x002fc80000000000 */
[----:B------:R-:W1:Y:S08]  /*1040*/  I2F.RP R8, R5 ;  /* 0x0000000500087306 */ /* 0x000e700000209400 */
[----:B-1----:R-:W1:Y:S02]  /*1050*/  MUFU.RCP R10, R8 ;  /* 0x00000008000a7308 */ /* 0x002e640000001000 */
[----:B-1----:R-:W-:-:S06]  /*1060*/  IADD3 R10, PT, PT, R10, 0xffffffe, RZ ;  /* 0x0ffffffe0a0a7810 */ /* 0x002fcc0007ffe0ff */
[----:B------:R-:W1:Y:S02]  /*1070*/  F2I.FTZ.U32.TRUNC.NTZ R11, R10 ;  /* 0x0000000a000b7305 */ /* 0x000e64000021f000 */
[----:B-1---5:R-:W-:Y:S01]  /*1080*/  IMAD.MOV R4, RZ, RZ, -R11 ;  /* 0x000000ffff047224 */ /* 0x022fe200078e0a0b */
[----:B------:R-:W-:-:S03]  /*1090*/  MOV R10, RZ ;  /* 0x000000ff000a7202 */ /* 0x000fc60000000f00 */
[----:B------:R-:W-:-:S04]  /*10a0*/  IMAD R4, R4, R5, RZ ;  /* 0x0000000504047224 */ /* 0x000fc800078e02ff */
[----:B------:R-:W-:-:S06]  /*10b0*/  IMAD.HI.U32 R11, R11, R4, R10 ;  /* 0x000000040b0b7227 */ /* 0x000fcc00078e000a */
[----:B------:R-:W-:-:S05]  /*10c0*/  IMAD.HI.U32 R3, R11, R6, RZ ;  /* 0x000000060b037227 */ /* 0x000fca00078e00ff */
[----:B------:R-:W-:-:S05]  /*10d0*/  IADD3 R4, PT, PT, -R3, RZ, RZ ;  /* 0x000000ff03047210 */ /* 0x000fca0007ffe1ff */
[----:B------:R-:W-:-:S05]  /*10e0*/  IMAD R4, R5, R4, R6 ;  /* 0x0000000405047224 */ /* 0x000fca00078e0206 */
[----:B------:R-:W-:-:S13]  /*10f0*/  ISETP.GT.U32.AND P2, PT, R5, R4, PT ;  /* 0x000000040500720c */ /* 0x000fda0003f44070 */
[----:B------:R-:W-:Y:S01]  /*1100*/  @!P2 IMAD.IADD R4, R4, 0x1, -R5 ;  /* 0x000000010404a824 */ /* 0x000fe200078e0a05 */
[----:B------:R-:W-:Y:S02]  /*1110*/  @!P2 IADD3 R3, PT, PT, R3, 0x1, RZ ;  /* 0x000000010303a810 */ /* 0x000fe40007ffe0ff */
[----:B------:R-:W-:Y:S02]  /*1120*/  ISETP.NE.AND P2, PT, R7, RZ, PT ;  /* 0x000000ff0700720c */ /* 0x000fe40003f45270 */
[----:B------:R-:W-:Y:S02]  /*1130*/  ISETP.GE.U32.AND P0, PT, R4, R5, PT ;  /* 0x000000050400720c */ /* 0x000fe40003f06070 */
[----:B------:R-:W-:-:S04]  /*1140*/  LOP3.LUT R4, R2, R7, RZ, 0x3c, !PT ;  /* 0x0000000702047212 */ /* 0x000fc800078e3cff */
[----:B------:R-:W-:Y:S01]  /*1150*/  ISETP.GE.AND P1, PT, R4, RZ, PT ;  /* 0x000000ff0400720c */ /* 0x000fe20003f26270 */
[----:B--2---:R-:W-:-:S04]  /*1160*/  IMAD.WIDE.U32 R4, R188, UR4, RZ ;  /* 0x00000004bc047c25 */ /* 0x004fc8000f8e00ff */
[----:B------:R-:W-:Y:S01]  /*1170*/  IMAD R191, R188, UR5, R5 ;  /* 0x00000005bcbf7c24 */ /* 0x000fe2000f8e0205 */
[----:B------:R-:W1:Y:S01]  /*1180*/  LDCU.64 UR4, c[0x0][0x3a8] ;  /* 0x00007500ff0477ac */ /* 0x000e620008000a00 */
[----:B------:R-:W-:Y:S01]  /*1190*/  @P0 VIADD R3, R3, 0x1 ;  /* 0x0000000103030836 */ /* 0x000fe20000000000 */
[----:B------:R-:W-:-:S04]  /*11a0*/  LEA R190, P0, R4, UR8, 0x2 ;  /* 0x0000000804be7c11 */ /* 0x000fc8000f8010ff */
[----:B------:R-:W-:Y:S02]  /*11b0*/  LEA.HI.X R191, R4, UR9, R191, 0x2, P0 ;  /* 0x0000000904bf7c11 */ /* 0x000fe400080f14bf */
[----:B------:R-:W-:Y:S01]  /*11c0*/  @!P1 IADD3 R3, PT, PT, -R3, RZ, RZ ;  /* 0x000000ff03039210 */ /* 0x000fe20007ffe1ff */
[----:B------:R-:W2:Y:S01]  /*11d0*/  LDC R4, c[0x0][0x3e8] ;  /* 0x0000fa00ff047b82 */ /* 0x000ea20000000800 */
[----:B------:R-:W-:-:S05]  /*11e0*/  @!P2 LOP3.LUT R3, RZ, R7, RZ, 0x33, !PT ;  /* 0x00000007ff03a212 */ /* 0x000fca00078e33ff */
[----:B------:R-:W-:-:S05]  /*11f0*/  IMAD.WIDE R16, R3, 0x4, R190 ;  /* 0x0000000403107825 */ /* 0x000fca00078e02be */
[----:B------:R-:W2:Y:S01]  /*1200*/  LDG.E R6, desc[UR16][R16.64] ;  /* 0x0000001010067981 */ /* 0x000ea2000c1e1900 */
[----:B------:R-:W-:Y:S01]  /*1210*/  IADD3 R3, PT, PT, -R3, RZ, RZ ;  /* 0x000000ff03037210 */ /* 0x000fe20007ffe1ff */
[----:B---3--:R-:W-:Y:S01]  /*1220*/  IMAD.U32 R120, RZ, RZ, UR10 ;  /* 0x0000000aff787e24 */ /* 0x008fe2000f8e00ff */
[----:B----4-:R-:W-:Y:S01]  /*1230*/  MOV R132, UR12 ;  /* 0x0000000c00847c02 */ /* 0x010fe20008000f00 */
[----:B------:R-:W-:Y:S01]  /*1240*/  IMAD.U32 R121, RZ, RZ, UR11 ;  /* 0x0000000bff797e24 */ /* 0x000fe2000f8e00ff */
[----:B------:R-:W-:Y:S01]  /*1250*/  MOV R133, UR13 ;  /* 0x0000000d00857c02 */ /* 0x000fe20008000f00 */
[----:B------:R-:W-:-:S05]  /*1260*/  IMAD R2, R7, R3, R2 ;  /* 0x0000000307027224 */ /* 0x000fca00078e0202 */
[----:B------:R-:W-:Y:S02]  /*1270*/  SHF.R.S32.HI R3, RZ, 0x1f, R2 ;  /* 0x0000001fff037819 */ /* 0x000fe40000011402 */
[----:B--2---:R-:W-:-:S04]  /*1280*/  IABS R8, R4 ;  /* 0x0000000400087213 */ /* 0x004fc80000000000 */
[----:B------:R-:W2:Y:S08]  /*1290*/  I2F.RP R11, R8 ;  /* 0x00000008000b7306 */ /* 0x000eb00000209400 */
[----:B--2---:R-:W2:Y:S02]  /*12a0*/  MUFU.RCP R14, R11 ;  /* 0x0000000b000e7308 */ /* 0x004ea40000001000 */
[----:B--2---:R-:W-:-:S06]  /*12b0*/  VIADD R14, R14, 0xffffffe ;  /* 0x0ffffffe0e0e7836 */ /* 0x004fcc0000000000 */
[----:B------:R-:W2:Y:S02]  /*12c0*/  F2I.FTZ.U32.TRUNC.NTZ R15, R14 ;  /* 0x0000000e000f7305 */ /* 0x000ea4000021f000 */
[----:B--2---:R-:W-:Y:S02]  /*12d0*/  IADD3 R5, PT, PT, RZ, -R15, RZ ;  /* 0x8000000fff057210 */ /* 0x004fe40007ffe0ff */
        /* <DEDUP_REMOVED lines=22> */
[----:B------:R-:W-:Y:S01]  /*1440*/  SHF.R.S32.HI R15, RZ, 0x1f, R6 ;  /* 0x0000001fff0f7819 */ /* 0x000fe20000011406 */
[----:B------:R-:W-:-:S04]  /*1450*/  IMAD.WIDE.U32 R10, R6, UR6, RZ ;  /* 0x00000006060a7c25 */ /* 0x000fc8000f8e00ff */
[C---:B------:R-:W-:Y:S02]  /*1460*/  IMAD R17, R15.reuse, UR6, RZ ;  /* 0x000000060f117c24 */ /* 0x040fe4000f8e02ff */
[----:B-1----:R-:W-:Y:S02]  /*1470*/  IMAD R15, R15, UR4, RZ ;  /* 0x000000040f0f7c24 */ /* 0x002fe4000f8e02ff */
        /* <DEDUP_REMOVED lines=13> */
[----:B------:R-:W-:-:S04]  /*1550*/  IMAD.WIDE.U32 R10, R5, UR4, R10 ;  /* 0x00000004050a7c25 */ /* 0x000fc8000f8e000a */
[C---:B------:R-:W-:Y:S01]  /*1560*/  IMAD R2, R5.reuse, UR7, R2 ;  /* 0x0000000705027c24 */ /* 0x040fe2000f8e0202 */
[----:B------:R-:W-:Y:S01]  /*1570*/  MOV R8, R10 ;  /* 0x0000000a00087202 */ /* 0x000fe20000000f00 */
[----:B------:R-:W-:-:S04]  /*1580*/  IMAD.WIDE.U32 R16, R5, UR6, R6 ;  /* 0x0000000605107c25 */ /* 0x000fc8000f8e0006 */
[----:B------:R-:W-:Y:S01]  /*1590*/  IMAD R4, R5, UR5, R4 ;  /* 0x0000000505047c24 */ /* 0x000fe2000f8e0204 */
[----:B------:R-:W-:-:S03]  /*15a0*/  IADD3 R14, PT, PT, R17, R2, RZ ;  /* 0x00000002110e7210 */ /* 0x000fc60007ffe0ff */
[----:B------:R-:W-:Y:S01]  /*15b0*/  IMAD.IADD R6, R11, 0x1, R4 ;  /* 0x000000010b067824 */ /* 0x000fe200078e0204 */
[----:B------:R-:W-:Y:S06]  /*15c0*/  BRA `(.L_x_925) ;  /* 0x0000000400647947 */ /* 0x000fec0003800000 */
.L_x_924:
[----:B------:R-:W-:-:S13]  /*15d0*/  ISETP.NE.AND P0, PT, R3, -0x1, PT ;  /* 0xffffffff0300780c */ /* 0x000fda0003f05270 */
[----:B------:R-:W-:Y:S05]  /*15e0*/  @P0 BRA `(.L_x_926) ;  /* 0x0000000000340947 */ /* 0x000fea0003800000 */
[----:B------:R-:W2:Y:S01]  /*15f0*/  LDC.64 R132, c[0x0][0x3b8] ;  /* 0x0000ee00ff847b82 */ /* 0x000ea20000000a00 */
[----:B------:R-:W3:Y:S01]  /*1600*/  LDCU.64 UR4, c[0x0][0x3a0] ;  /* 0x00007400ff0477ac */ /* 0x000ee20008000a00 */
[----:B-1----:R-:W-:-:S05]  /*1610*/  SHF.R.S32.HI R5, RZ, 0x1f, R6 ;  /* 0x0000001fff057819 */ /* 0x002fca0000011406 */
[-C--:B--2---:R-:W-:Y:S01]  /*1620*/  IMAD R2, R5, R132.reuse, RZ ;  /* 0x0000008405027224 */ /* 0x084fe200078e02ff */
[----:B-----5:R-:W-:Y:S01]  /*1630*/  SHF.R.S32.HI R5, RZ, 0x1f, R4 ;  /* 0x0000001fff057819 */ /* 0x020fe20000011404 */
[----:B------:R-:W-:-:S04]  /*1640*/  IMAD.WIDE.U32 R10, R6, R132, RZ ;  /* 0x00000084060a7225 */ /* 0x000fc800078e00ff */
[----:B------:R-:W-:Y:S02]  /*1650*/  IMAD R2, R6, R133, R2 ;  /* 0x0000008506027224 */ /* 0x000fe400078e0202 */
[----:B---3--:R-:W-:-:S03]  /*1660*/  IMAD R5, R5, UR4, RZ ;  /* 0x0000000405057c24 */ /* 0x008fc6000f8e02ff */
[----:B------:R-:W-:Y:S01]  /*1670*/  IADD3 R11, PT, PT, R11, R2, RZ ;  /* 0x000000020b0b7210 */ /* 0x000fe20007ffe0ff */
[C---:B------:R-:W-:Y:S02]  /*1680*/  IMAD R5, R4.reuse, UR5, R5 ;  /* 0x0000000504057c24 */ /* 0x040fe4000f8e0205 */
[----:B------:R-:W-:-:S05]  /*1690*/  IMAD.WIDE.U32 R14, R4, UR4, R10 ;  /* 0x00000004040e7c25 */ /* 0x000fca000f8e000a */
[----:B------:R-:W-:Y:S01]  /*16a0*/  IADD3 R15, PT, PT, R15, R5, RZ ;  /* 0x000000050f0f7210 */ /* 0x000fe20007ffe0ff */
[----:B------:R-:W-:Y:S05]  /*16b0*/  BRA `(.L_x_927) ;  /* 0x0000000000187947 */ /* 0x000fea0003800000 */
.L_x_926:
[----:B------:R-:W2:Y:S01]  /*16c0*/  LDC.64 R132, c[0x0][0x3b8] ;  /* 0x0000ee00ff847b82 */ /* 0x000ea20000000a00 */
[----:B------:R-:W-:-:S05]  /*16d0*/  IADD3 R10, PT, PT, R6, R3, RZ ;  /* 0x00000003060a7210 */ /* 0x000fca0007ffe0ff */
[C---:B--2---:R-:W-:Y:S02]  /*16e0*/  IMAD R15, R10.reuse, R133, RZ ;  /* 0x000000850a0f7224 */ /* 0x044fe400078e02ff */
[----:B------:R-:W-:-:S05]  /*16f0*/  IMAD.WIDE.U32 R10, R10, R132, RZ ;  /* 0x000000840a0a7225 */ /* 0x000fca00078e00ff */
[----:B------:R-:W-:Y:S02]  /*1700*/  IADD3 R15, PT, PT, R11, R15, RZ ;  /* 0x0000000f0b0f7210 */ /* 0x000fe40007ffe0ff */
[----:B------:R-:W-:Y:S02]  /*1710*/  MOV R14, R10 ;  /* 0x0000000a000e7202 */ /* 0x000fe40000000f00 */
.L_x_927:
[----:B------:R-:W-:Y:S05]  /*1720*/  @P0 BRA `(.L_x_928) ;  /* 0x0000000000340947 */ /* 0x000fea0003800000 */
[----:B------:R-:W2:Y:S01]  /*1730*/  LDC.64 R120, c[0x0][0x3c0] ;  /* 0x0000f000ff787b82 */ /* 0x000ea20000000a00 */
[----:B------:R-:W1:Y:S01]  /*1740*/  LDCU.64 UR4, c[0x0][0x3a8] ;  /* 0x00007500ff0477ac */ /* 0x000e620008000a00 */
[----:B------:R-:W-:Y:S02]  /*1750*/  SHF.R.S32.HI R3, RZ, 0x1f, R6 ;  /* 0x0000001fff037819 */ /* 0x000fe40000011406 */
[----:B-----5:R-:W-:-:S05]  /*1760*/  SHF.R.S32.HI R2, RZ, 0x1f, R4 ;  /* 0x0000001fff027819 */ /* 0x020fca0000011404 */
[----:B-1----:R-:W-:-:S04]  /*1770*/  IMAD R5, R2, UR4, RZ ;  /* 0x0000000402057c24 */ /* 0x002fc8000f8e02ff */
[----:B------:R-:W-:Y:S02]  /*1780*/  IMAD R5, R4, UR5, R5 ;  /* 0x0000000504057c24 */ /* 0x000fe4000f8e0205 */
[----:B--2---:R-:W-:-:S04]  /*1790*/  IMAD R3, R3, R120, RZ ;  /* 0x0000007803037224 */ /* 0x004fc800078e02ff */
[C---:B------:R-:W-:Y:S02]  /*17a0*/  IMAD R3, R6.reuse, R121, R3 ;  /* 0x0000007906037224 */ /* 0x040fe400078e0203 */
[----:B------:R-:W-:-:S05]  /*17b0*/  IMAD.WIDE.U32 R6, R6, R120, RZ ;  /* 0x0000007806067225 */ /* 0x000fca00078e00ff */
[----:B------:R-:W-:-:S03]  /*17c0*/  IADD3 R7, PT, PT, R7, R3, RZ ;  /* 0x0000000307077210 */ /* 0x000fc60007ffe0ff */
[----:B------:R-:W-:-:S05]  /*17d0*/  IMAD.WIDE.U32 R16, R4, UR4, R6 ;  /* 0x0000000404107c25 */ /* 0x000fca000f8e0006 */
[----:B------:R-:W-:Y:S01]  /*17e0*/  IADD3 R17, PT, PT, R17, R5, RZ ;  /* 0x0000000511117210 */ /* 0x000fe20007ffe0ff */
[----:B------:R-:W-:Y:S06]  /*17f0*/  BRA `(.L_x_929) ;  /* 0x0000000000187947 */ /* 0x000fec0003800000 */
.L_x_928:
[----:B------:R-:W2:Y:S01]  /*1800*/  LDC.64 R120, c[0x0][0x3c0] ;  /* 0x0000f000ff787b82 */ /* 0x000ea20000000a00 */
[----:B------:R-:W-:-:S05]  /*1810*/  IADD3 R3, PT, PT, R6, R3, RZ ;  /* 0x0000000306037210 */ /* 0x000fca0007ffe0ff */
[C---:B--2---:R-:W-:Y:S02]  /*1820*/  IMAD R17, R3.reuse, R121, RZ ;  /* 0x0000007903117224 */ /* 0x044fe400078e02ff */
[----:B------:R-:W-:-:S05]  /*1830*/  IMAD.WIDE.U32 R2, R3, R120, RZ ;  /* 0x0000007803027225 */ /* 0x000fca00078e00ff */
[----:B------:R-:W-:Y:S02]  /*1840*/  IADD3 R17, PT, PT, R3, R17, RZ ;  /* 0x0000001103117210 */ /* 0x000fe40007ffe0ff */
[----:B------:R-:W-:-:S07]  /*1850*/  MOV R16, R2 ;  /* 0x0000000200107202 */ /* 0x000fce0000000f00 */
.L_x_929:
[----:B------:R-:W2:Y:S01]  /*1860*/  LDC R6, c[0x0][0x3e8] ;  /* 0x0000fa00ff067b82 */ /* 0x000ea20000000800 */
[----:B------:R-:W-:Y:S02]  /*1870*/  MOV R10, RZ ;  /* 0x000000ff000a7202 */ /* 0x000fe40000000f00 */
[----:B------:R-:W-:Y:S02]  /*1880*/  CS2R R190, SRZ ;  /* 0x0000000000be7805 */ /* 0x000fe4000001ff00 */
        /* <DEDUP_REMOVED lines=8> */
[----:B-1----:R-:W-:-:S04]  /*1910*/  IMAD.MOV R3, RZ, RZ, -R11 ;  /* 0x000000ffff037224 */ /* 0x002fc800078e0a0b */
[----:B-----5:R-:W-:Y:S01]  /*1920*/  IMAD R4, R3, R2, RZ ;  /* 0x0000000203047224 */ /* 0x020fe200078e02ff */
[----:B------:R-:W-:-:S03]  /*1930*/  IABS R3, R187 ;  /* 0x000000bb00037213 */ /* 0x000fc60000000000 */
[----:B------:R-:W-:-:S04]  /*1940*/  IMAD.HI.U32 R11, R11, R4, R10 ;  /* 0x000000040b0b7227 */ /* 0x000fc800078e000a */
[----:B------:R-:W-:-:S04]  /*1950*/  IMAD.MOV.U32 R4, RZ, RZ, R3 ;  /* 0x000000ffff047224 */ /* 0x000fc800078e0003 */
[----:B------:R-:W-:Y:S01]  /*1960*/  IMAD.HI.U32 R10, R11, R4, RZ ;  /* 0x000000040b0a7227 */ /* 0x000fe200078e00ff */
[----:B------:R-:W-:-:S04]  /*1970*/  SHF.R.S32.HI R11, RZ, 0x1f, R7 ;  /* 0x0000001fff0b7819 */ /* 0x000fc80000011407 */
[----:B------:R-:W-:Y:S01]  /*1980*/  IADD3 R3, PT, PT, -R10, RZ, RZ ;  /* 0x000000ff0a037210 */ /* 0x000fe20007ffe1ff */
[C---:B------:R-:W-:Y:S02]  /*1990*/  IMAD R8, R11.reuse, R120, RZ ;  /* 0x000000780b087224 */ /* 0x040fe400078e02ff */
[----:B------:R-:W-:Y:S02]  /*19a0*/  IMAD R12, R11, R132, RZ ;  /* 0x000000840b0c7224 */ /* 0x000fe400078e02ff */
[C---:B------:R-:W-:Y:S02]  /*19b0*/  IMAD R3, R2.reuse, R3, R4 ;  /* 0x0000000302037224 */ /* 0x040fe400078e0204 */
[----:B------:R-:W1:Y:S01]  /*19c0*/  LDC.64 R4, c[0x0][0x3d8] ;  /* 0x0000f600ff047b82 */ /* 0x000e620000000a00 */
[C---:B------:R-:W-:Y:S02]  /*19d0*/  IMAD R11, R7.reuse, R121, R8 ;  /* 0x00000079070b7224 */ /* 0x040fe400078e0208 */
[----:B------:R-:W-:Y:S01]  /*19e0*/  ISETP.GT.U32.AND P0, PT, R2, R3, PT ;  /* 0x000000030200720c */ /* 0x000fe20003f04070 */
[----:B------:R-:W-:-:S02]  /*19f0*/  IMAD R7, R7, R133, R12 ;  /* 0x0000008507077224 */ /* 0x000fc400078e020c */
[----:B------:R-:W-:-:S03]  /*1a00*/  IADD3 R17, PT, PT, R17, R11, RZ ;  /* 0x0000000b11117210 */ /* 0x000fc60007ffe0ff */
[----:B------:R-:W-:-:S07]  /*1a10*/  IADD3 R15, PT, PT, R15, R7, RZ ;  /* 0x000000070f0f7210 */ /* 0x000fce0007ffe0ff */
[----:B------:R-:W-:Y:S01]  /*1a20*/  @!P0 IMAD.IADD R3, R3, 0x1, -R2 ;  /* 0x0000000103038824 */ /* 0x000fe200078e0a02 */
[----:B------:R-:W-:Y:S02]  /*1a30*/  @!P0 IADD3 R10, PT, PT, R10, 0x1, RZ ;  /* 0x000000010a0a8810 */ /* 0x000fe40007ffe0ff */
[----:B------:R-:W-:Y:S02]  /*1a40*/  ISETP.NE.AND P0, PT, R6, RZ, PT ;  /* 0x000000ff0600720c */ /* 0x000fe40003f05270 */
[----:B------:R-:W-:Y:S02]  /*1a50*/  ISETP.GE.U32.AND P2, PT, R3, R2, PT ;  /* 0x000000020300720c */ /* 0x000fe40003f46070 */
[----:B------:R-:W-:-:S04]  /*1a60*/  LOP3.LUT R2, R187, R6, RZ, 0x3c, !PT ;  /* 0x00000006bb027212 */ /* 0x000fc800078e3cff */
[----:B------:R-:W-:Y:S02]  /*1a70*/  ISETP.GE.AND P1, PT, R2, RZ, PT ;  /* 0x000000ff0200720c */ /* 0x000fe40003f26270 */
[----:B------:R-:W2:Y:S05]  /*1a80*/  LDC.64 R2, c[0x0][0x3d0] ;  /* 0x0000f400ff027b82 */ /* 0x000eaa0000000a00 */
[----:B------:R-:W-:-:S06]  /*1a90*/  @P2 IADD3 R10, PT, PT, R10, 0x1, RZ ;  /* 0x000000010a0a2810 */ /* 0x000fcc0007ffe0ff */
[----:B------:R-:W-:Y:S01]  /*1aa0*/  @!P1 IMAD.MOV R10, RZ, RZ, -R10 ;  /* 0x000000ffff0a9224 */ /* 0x000fe200078e0a0a */
        /* <DEDUP_REMOVED lines=11> */
.L_x_925:
[----:B------:R-:W-:Y:S01]  /*1b60*/  ISETP.NE.AND P0, PT, R0, -0x1, PT ;  /* 0xffffffff0000780c */ /* 0x000fe20003f05270 */
[C---:B------:R-:W-:Y:S01]  /*1b70*/  IMAD.SHL.U32 R185, R180.reuse, 0x8, RZ ;  /* 0x00000008b4b97824 */ /* 0x040fe200078e00ff */
[----:B------:R-:W1:Y:S01]  /*1b80*/  S2UR UR12, SR_CgaCtaId ;  /* 0x00000000000c79c3 */ /* 0x000e620000008800 */
[----:B------:R-:W2:Y:S01]  /*1b90*/  LDCU.64 UR4, c[0x0][0x3c8] ;  /* 0x00007900ff0477ac */ /* 0x000ea20008000a00 */
[----:B------:R-:W-:Y:S01]  /*1ba0*/  IMAD.IADD R174, R9, 0x1, -R186 ;  /* 0x0000000109ae7824 */ /* 0x000fe200078e0aba */
[----:B------:R-:W-:Y:S01]  /*1bb0*/  SHF.R.U32.HI R10, RZ, 0x2, R180 ;  /* 0x00000002ff0a7819 */ /* 0x000fe200000116b4 */
[C---:B------:R-:W-:Y:S01]  /*1bc0*/  IMAD.SHL.U32 R126, R180.reuse, 0x20, RZ ;  /* 0x00000020b47e7824 */ /* 0x040fe200078e00ff */
[----:B------:R-:W-:Y:S01]  /*1bd0*/  LOP3.LUT R184, R185, 0x18, RZ, 0xc0, !PT ;  /* 0x00000018b9b87812 */ /* 0x000fe200078ec0ff */
[----:B------:R-:W3:Y:S01]  /*1be0*/  LDCU.64 UR6, c[0x0][0x390] ;  /* 0x00007200ff0677ac */ /* 0x000ee20008000a00 */
[----:B------:R-:W-:Y:S01]  /*1bf0*/  IMAD.SHL.U32 R7, R180, 0x4, RZ ;  /* 0x00000004b4077824 */ /* 0x000fe200078e00ff */
[----:B------:R-:W-:Y:S01]  /*1c00*/  BSSY.RECONVERGENT B0, `(.L_x_930) ;  /* 0x000004d000007945 */ /* 0x000fe20003800200 */
[----:B------:R-:W-:Y:S01]  /*1c10*/  LOP3.LUT R12, R126, 0xc0, RZ, 0xc0, !PT ;  /* 0x000000c07e0c7812 */ /* 0x000fe200078ec0ff */
[----:B------:R-:W4:Y:S01]  /*1c20*/  LDCU.64 UR10, c[0x0][0x388] ;  /* 0x00007100ff0a77ac */ /* 0x000f220008000a00 */
[----:B------:R-:W5:Y:S01]  /*1c30*/  @!P0 LDC.64 R4, c[0x0][0x398] ;  /* 0x0000e600ff048b82 */ /* 0x000f620000000a00 */
[----:B------:R-:W-:Y:S01]  /*1c40*/  IMAD.MOV.U32 R11, RZ, RZ, RZ ;  /* 0x000000ffff0b7224 */ /* 0x000fe200078e00ff */
[----:B------:R-:W-:-:S02]  /*1c50*/  LOP3.LUT R7, R12, 0x18, R7, 0xf8, !PT ;  /* 0x000000180c077812 */ /* 0x000fc400078ef807 */
[----:B------:R-:W-:Y:S01]  /*1c60*/  SHF.R.U32.HI R123, RZ, 0x3, R180 ;  /* 0x00000003ff7b7819 */ /* 0x000fe200000116b4 */
[----:B------:R-:W-:Y:S01]  /*1c70*/  IMAD.WIDE.U32 R12, R13, 0x40, R10 ;  /* 0x000000400d0c7825 */ /* 0x000fe200078e000a */
[C---:B------:R-:W-:Y:S02]  /*1c80*/  LOP3.LUT R183, R184.reuse, 0x20, RZ, 0xfc, !PT ;  /* 0x00000020b8b77812 */ /* 0x040fe400078efcff */
[----:B------:R-:W2:Y:S01]  /*1c90*/  @P0 LDC.64 R2, c[0x0][0x3b0] ;  /* 0x0000ec00ff020b82 */ /* 0x000ea20000000a00 */
[----:B------:R-:W-:Y:S01]  /*1ca0*/  LOP3.LUT R182, R184, 0x40, RZ, 0xfc, !PT ;  /* 0x00000040b8b67812 */ /* 0x000fe200078efcff */
[----:B-----5:R-:W-:-:S04]  /*1cb0*/  @!P0 IMAD.WIDE.U32 R18, R188, R4, RZ ;  /* 0x00000004bc128225 */ /* 0x020fc800078e00ff */
[----:B------:R-:W-:Y:S02]  /*1cc0*/  @!P0 IMAD R5, R188, R5, R19 ;  /* 0x00000005bc058224 */ /* 0x000fe400078e0213 */
[----:B--2---:R-:W-:-:S04]  /*1cd0*/  @P0 IMAD.WIDE.U32 R20, R0, R2, RZ ;  /* 0x0000000200140225 */ /* 0x004fc800078e00ff */
[----:B------:R-:W-:Y:S02]  /*1ce0*/  @!P0 IMAD.MOV.U32 R2, RZ, RZ, R18 ;  /* 0x000000ffff028224 */ /* 0x000fe400078e0012 */
[----:B------:R-:W-:Y:S01]  /*1cf0*/  @P0 IMAD R5, R0, R3, R21 ;  /* 0x0000000300050224 */ /* 0x000fe200078e0215 */
[----:B------:R-:W-:Y:S01]  /*1d00*/  SHF.R.S32.HI R0, RZ, 0x1f, R187 ;  /* 0x0000001fff007819 */ /* 0x000fe200000114bb */
[----:B------:R-:W-:Y:S01]  /*1d10*/  @P0 IMAD.MOV.U32 R2, RZ, RZ, R20 ;  /* 0x000000ffff020224 */ /* 0x000fe200078e0014 */
[C---:B------:R-:W-:Y:S02]  /*1d20*/  IADD3 R18, P0, PT, R184.reuse, R16, RZ ;  /* 0x00000010b8127210 */ /* 0x040fe40007f1e0ff */
[----:B------:R-:W-:Y:S01]  /*1d30*/  IADD3 R20, P1, PT, R184, R8, RZ ;  /* 0x00000008b8147210 */ /* 0x000fe20007f3e0ff */
[----:B------:R-:W-:Y:S01]  /*1d40*/  IMAD R0, R0, UR4, RZ ;  /* 0x0000000400007c24 */ /* 0x000fe2000f8e02ff */
[----:B------:R-:W-:Y:S01]  /*1d50*/  LOP3.LUT R3, R185, 0xd8, RZ, 0xc0, !PT ;  /* 0x000000d8b9037812 */ /* 0x000fe200078ec0ff */
[----:B------:R-:W-:Y:S01]  /*1d60*/  IMAD.X R19, RZ, RZ, R14, P0 ;  /* 0x000000ffff137224 */ /* 0x000fe200000e060e */
[----:B------:R-:W-:-:S02]  /*1d70*/  IADD3 R4, P0, PT, R184, R2, RZ ;  /* 0x00000002b8047210 */ /* 0x000fc40007f1e0ff */
[----:B------:R-:W-:Y:S01]  /*1d80*/  IADD3.X R21, PT, PT, RZ, R6, RZ, P1, !PT ;  /* 0x00000006ff157210 */ /* 0x000fe20000ffe4ff */
[----:B------:R-:W-:Y:S01]  /*1d90*/  IMAD.WIDE.U32 R14, R10, R120, R18 ;  /* 0x000000780a0e7225 */ /* 0x000fe200078e0012 */
[----:B------:R-:W-:Y:S02]  /*1da0*/  LOP3.LUT R6, R3, 0x18, R180, 0x78, !PT ;  /* 0x0000001803067812 */ /* 0x000fe400078e78b4 */
[----:B------:R-:W-:Y:S01]  /*1db0*/  SHF.L.U32 R2, R180, 0x4, RZ ;  /* 0x00000004b4027819 */ /* 0x000fe200000006ff */
[----:B------:R-:W-:Y:S01]  /*1dc0*/  IMAD.X R5, RZ, RZ, R5, P0 ;  /* 0x000000ffff057224 */ /* 0x000fe200000e0605 */
[C---:B------:R-:W-:Y:S01]  /*1dd0*/  ISETP.GE.AND P0, PT, R10.reuse, R174, PT ;  /* 0x000000ae0a00720c */ /* 0x040fe20003f06270 */
[----:B------:R-:W-:Y:S01]  /*1de0*/  IMAD.WIDE.U32 R16, R10, R132, R20 ;  /* 0x000000840a107225 */ /* 0x000fe200078e0014 */
[----:B---3--:R-:W-:Y:S02]  /*1df0*/  LEA R178, P1, R14, UR6, 0x1 ;  /* 0x000000060eb27c11 */ /* 0x008fe4000f8208ff */
[----:B------:R-:W-:Y:S01]  /*1e00*/  LOP3.LUT R185, R6, 0x1f20, R185, 0xf8, !PT ;  /* 0x00001f2006b97812 */ /* 0x000fe200078ef8b9 */
[----:B------:R-:W-:Y:S01]  /*1e10*/  IMAD R179, R10, R121, R15 ;  /* 0x000000790ab37224 */ /* 0x000fe200078e020f */
[----:B----4-:R-:W-:Y:S01]  /*1e20*/  LEA R176, P2, R16, UR10, 0x1 ;  /* 0x0000000a10b07c11 */ /* 0x010fe2000f8408ff */
[----:B------:R-:W-:Y:S01]  /*1e30*/  IMAD.WIDE.U32 R4, R187, UR4, R4 ;  /* 0x00000004bb047c25 */ /* 0x000fe2000f8e0004 */
[----:B------:R-:W-:-:S02]  /*1e40*/  UMOV UR4, 0x400 ;  /* 0x0000040000047882 */ /* 0x000fc40000000000 */
[----:B-1----:R-:W-:Y:S01]  /*1e50*/  ULEA UR4, UR12, UR4, 0x18 ;  /* 0x000000040c047291 */ /* 0x002fe2000f8ec0ff */
[----:B------:R-:W-:Y:S01]  /*1e60*/  IMAD R177, R10, R133, R17 ;  /* 0x000000850ab17224 */ /* 0x000fe200078e0211 */
[----:B------:R-:W-:Y:S01]  /*1e70*/  LEA.HI.X R179, R14, UR7, R179, 0x1, P1 ;  /* 0x000000070eb37c11 */ /* 0x000fe200088f0cb3 */
[----:B------:R-:W-:Y:S01]  /*1e80*/  IMAD R17, R187, UR5, R0 ;  /* 0x00000005bb117c24 */ /* 0x000fe2000f8e0200 */
[----:B------:R-:W-:Y:S02]  /*1e90*/  SHF.R.U32.HI R14, RZ, 0x1, R180 ;  /* 0x00000001ff0e7819 */ /* 0x000fe400000116b4 */
[----:B------:R-:W-:Y:S01]  /*1ea0*/  LEA.HI.X R177, R16, UR11, R177, 0x1, P2 ;  /* 0x0000000b10b17c11 */ /* 0x000fe200090f0cb1 */
[----:B------:R-:W-:Y:S01]  /*1eb0*/  IMAD.IADD R17, R5, 0x1, R17 ;  /* 0x0000000105117824 */ /* 0x000fe200078e0211 */
[----:B------:R-:W-:Y:S02]  /*1ec0*/  LOP3.LUT R125, R7, 0x8, R14, 0x78, !PT ;  /* 0x00000008077d7812 */ /* 0x000fe400078e780e */
[----:B------:R-:W-:Y:S01]  /*1ed0*/  LEA R185, R185, UR4, 0x1 ;  /* 0x00000004b9b97c11 */ /* 0x000fe2000f8e08ff */
[----:B------:R-:W-:Y:S06]  /*1ee0*/  @P0 BRA `(.L_x_931) ;  /* 0x0000000000780947 */ /* 0x000fec0003800000 */
        /* <DEDUP_REMOVED lines=11> */
[----:B------:R-:W-:Y:S02]  /*1fa0*/  LEA.HI.X R21, R18, UR11, R0, 0x1, P0 ;  /* 0x0000000b12157c11 */ /* 0x000fe400080f0c00 */
[----:B------:R-:W-:-:S03]  /*1fb0*/  ISETP.GE.AND P0, PT, R182, UR5, PT ;  /* 0x00000005b6007c0c */ /* 0x000fc6000bf06270 */
        /* <DEDUP_REMOVED lines=16> */
.L_x_932:
[----:B------:R2:W-:Y:S02]  /*20c0*/  STS.128 [R185+0x2000], RZ ;  /* 0x002000ffb9007388 */ /* 0x0005e40000000c00 */
.L_x_931:
[----:B------:R-:W-:Y:S05]  /*20d0*/  BSYNC.RECONVERGENT B0 ;  /* 0x0000000000007941 */ /* 0x000fea0003800200 */
.L_x_930:
        /* <DEDUP_REMOVED lines=35> */
.L_x_935:
[----:B------:R4:W-:Y:S02]  /*2310*/  STS.128 [R185+0x2800], RZ ;  /* 0x002800ffb9007388 */ /* 0x0009e40000000c00 */
.L_x_934:
[----:B------:R-:W-:Y:S05]  /*2320*/  BSYNC.RECONVERGENT B0 ;  /* 0x0000000000007941 */ /* 0x000fea0003800200 */
.L_x_933:
[----:B------:R-:W-:Y:S01]  /*2330*/  VIADD R124, R134, 0xffffffff ;  /* 0xffffffff867c7836 */ /* 0x000fe20000000000 */
[----:B------:R-:W-:Y:S04]  /*2340*/  BSSY.RECONVERGENT B0, `(.L_x_936) ;  /* 0x000001c000007945 */ /* 0x000fe80003800200 */
[----:B------:R-:W-:-:S05]  /*2350*/  SHF.L.U32 R122, R124, 0x7, RZ ;  /* 0x000000077c7a7819 */ /* 0x000fca00000006ff */
[----:B------:R-:W-:-:S05]  /*2360*/  IMAD.IADD R3, R129, 0x1, -R122 ;  /* 0x0000000181037824 */ /* 0x000fca00078e0a7a */
[----:B------:R-:W-:-:S13]  /*2370*/  ISETP.GE.AND P3, PT, R10, R3, PT ;  /* 0x000000030a00720c */ /* 0x000fda0003f66270 */
        /* <DEDUP_REMOVED lines=23> */
.L_x_938:
[----:B------:R1:W-:Y:S02]  /*24f0*/  STS.128 [R185+0x7000], RZ ;  /* 0x007000ffb9007388 */ /* 0x0003e40000000c00 */
.L_x_937:
[----:B------:R-:W-:Y:S05]  /*2500*/  BSYNC.RECONVERGENT B0 ;  /* 0x0000000000007941 */ /* 0x000fea0003800200 */
.L_x_936:
[----:B------:R-:W-:Y:S01]  /*2510*/  ISETP.GE.AND P0, PT, R8, R3, PT ;  /* 0x000000030800720c */ /* 0x000fe20003f06270 */
[----:B------:R-:W-:-:S12]  /*2520*/  BSSY.RECONVERGENT B0, `(.L_x_939) ;  /* 0x000001b000007945 */ /* 0x000fd80003800200 */
[----:B------:R-:W-:Y:S05]  /*2530*/  @P0 BRA `(.L_x_940) ;  /* 0x0000000000640947 */ /* 0x000fea0003800000 */
[----:B------:R-:W5:Y:S01]  /*2540*/  LDCU UR5, c[0x0][0x440] ;  /* 0x00008800ff0577ac */ /* 0x000f620008000800 */
[C---:B-1----:R-:W-:Y:S01]  /*2550*/  IMAD.SHL.U32 R5, R132.reuse, 0x20, RZ ;  /* 0x0000002084057824 */ /* 0x042fe200078e00ff */
[----:B------:R-:W-:-:S04]  /*2560*/  SHF.L.U64.HI R0, R132, 0x5, R133 ;  /* 0x0000000584007819 */ /* 0x000fc80000010285 */
        /* <DEDUP_REMOVED lines=21> */
.L_x_941:
[----:B------:R1:W-:Y:S02]  /*26c0*/  STS.128 [R185+0x7800], RZ ;  /* 0x007800ffb9007388 */ /* 0x0003e40000000c00 */
.L_x_940:
[----:B------:R-:W-:Y:S05]  /*26d0*/  BSYNC.RECONVERGENT B0 ;  /* 0x0000000000007941 */ /* 0x000fea0003800200 */
.L_x_939:
[----:B------:R-:W-:Y:S01]  /*26e0*/  IADD3 R6, PT, PT, R10, 0x40, RZ ;  /* 0x000000400a067810 */ /* 0x000fe20007ffe0ff */
[----:B------:R-:W-:Y:S03]  /*26f0*/  BSSY.RECONVERGENT B0, `(.L_x_942) ;  /* 0x000001a000007945 */ /* 0x000fe60003800200 */
[----:B------:R-:W-:-:S13]  /*2700*/  ISETP.GE.AND P0, PT, R6, R3, PT ;  /* 0x000000030600720c */ /* 0x000fda0003f06270 */
[----:B------:R-:W-:Y:S05]  /*2710*/  @P0 BRA `(.L_x_943) ;  /* 0x00000000005c0947 */ /* 0x000fea0003800000 */
[----:B------:R-:W5:Y:S01]  /*2720*/  LDCU UR5, c[0x0][0x440] ;  /* 0x00008800ff0577ac */ /* 0x000f620008000800 */
        /* <DEDUP_REMOVED lines=21> */
.L_x_944:
[----:B------:R1:W-:Y:S02]  /*2880*/  STS.128 [R185+0x8000], RZ ;  /* 0x008000ffb9007388 */ /* 0x0003e40000000c00 */
.L_x_943:
[----:B------:R-:W-:Y:S05]  /*2890*/  BSYNC.RECONVERGENT B0 ;  /* 0x0000000000007941 */ /* 0x000fea0003800200 */
.L_x_942:
[----:B-1----:R-:W-:Y:S01]  /*28a0*/  VIADD R4, R10, 0x60 ;  /* 0x000000600a047836 */ /* 0x002fe20000000000 */
[----:B------:R-:W-:Y:S01]  /*28b0*/  BSSY.RECONVERGENT B0, `(.L_x_945) ;  /* 0x000001d000007945 */ /* 0x000fe20003800200 */
[----:B------:R-:W-:Y:S02]  /*28c0*/  LOP3.LUT R173, R2, 0x3e00, RZ, 0xc0, !PT ;  /* 0x00003e0002ad7812 */ /* 0x000fe400078ec0ff */
[----:B----4-:R-:W-:Y:S02]  /*28d0*/  LOP3.LUT R12, R126, 0x120, RZ, 0xc0, !PT ;  /* 0x000001207e0c7812 */ /* 0x010fe400078ec0ff */
[----:B------:R-:W-:-:S13]  /*28e0*/  ISETP.GE.AND P0, PT, R4, R3, PT ;  /* 0x000000030400720c */ /* 0x000fda0003f06270 */
[----:B------:R-:W-:Y:S05]  /*28f0*/  @P0 BRA `(.L_x_946) ;  /* 0x0000000000600947 */ /* 0x000fea0003800000 */
[----:B------:R-:W1:Y:S01]  /*2900*/  LDCU UR5, c[0x0][0x440] ;  /* 0x00008800ff0577ac */ /* 0x000e620008000800 */
[----:B------:R-:W-:Y:S02]  /*2910*/  IMAD R0, R133, 0xc0, RZ ;  /* 0x000000c085007824 */ /* 0x000fe400078e02ff */
[----:B------:R-:W-:-:S05]  /*2920*/  IMAD.WIDE.U32 R16, R132, 0xc0, R176 ;  /* 0x000000c084107825 */ /* 0x000fca00078e00b0 */
[----:B------:R-:W-:Y:S02]  /*2930*/  IADD3 R17, PT, PT, R17, R0, RZ ;  /* 0x0000000011117210 */ /* 0x000fe40007ffe0ff */
        /* <DEDUP_REMOVED lines=19> */
.L_x_947:
[----:B------:R4:W-:Y:S02]  /*2a70*/  STS.128 [R185+0x8800], RZ ;  /* 0x008800ffb9007388 */ /* 0x0009e40000000c00 */
.L_x_946:
[----:B------:R-:W-:Y:S05]  /*2a80*/  BSYNC.RECONVERGENT B0 ;  /* 0x0000000000007941 */ /* 0x000fea0003800200 */
.L_x_945:
        /* <DEDUP_REMOVED lines=33> */
.L_x_950:
[----:B------:R1:W-:Y:S01]  /*2ca0*/  STS.128 [R185+0xd000], RZ ;  /* 0x00d000ffb9007388 */ /* 0x0003e20000000c00 */
[----:B------:R-:W-:Y:S05]  /*2cb0*/  BRA `(.L_x_951) ;  /* 0x00000000000c7947 */ /* 0x000fea0003800000 */
.L_x_949:
[----:B------:R1:W-:Y:S04]  /*2cc0*/  STS.128 [R185+0x9000], RZ ;  /* 0x009000ffb9007388 */ /* 0x0003e80000000c00 */
[----:B------:R1:W-:Y:S04]  /*2cd0*/  STS.128 [R185+0xb000], RZ ;  /* 0x00b000ffb9007388 */ /* 0x0003e80000000c00 */
[----:B------:R1:W-:Y:S02]  /*2ce0*/  STS.128 [R185+0xd000], RZ ;  /* 0x00d000ffb9007388 */ /* 0x0003e40000000c00 */
.L_x_951:
[----:B------:R-:W-:Y:S05]  /*2cf0*/  BSYNC.RECONVERGENT B0 ;  /* 0x0000000000007941 */ /* 0x000fea0003800200 */
.L_x_948:
        /* <DEDUP_REMOVED lines=30> */
.L_x_954:
[----:B------:R1:W-:Y:S02]  /*2ee0*/  STS.128 [R185+0xd800], RZ ;  /* 0x00d800ffb9007388 */ /* 0x0003e40000000c00 */
.L_x_953:
[----:B------:R-:W-:Y:S05]  /*2ef0*/  BSYNC.RECONVERGENT B0 ;  /* 0x0000000000007941 */ /* 0x000fea0003800200 */
.L_x_952:
        /* <DEDUP_REMOVED lines=28> */
.L_x_957:
[----:B------:R1:W-:Y:S02]  /*30c0*/  STS.128 [R185+0xe000], RZ ;  /* 0x00e000ffb9007388 */ /* 0x0003e40000000c00 */
.L_x_956:
[----:B------:R-:W-:Y:S05]  /*30d0*/  BSYNC.RECONVERGENT B0 ;  /* 0x0000000000007941 */ /* 0x000fea0003800200 */
.L_x_955:
        /* <DEDUP_REMOVED lines=31> */
.L_x_960:
[----:B------:R1:W-:Y:S02]  /*32d0*/  STS.128 [R185+0xe800], RZ ;  /* 0x00e800ffb9007388 */ /* 0x0003e40000000c00 */
.L_x_959:
[----:B------:R-:W-:Y:S05]  /*32e0*/  BSYNC.RECONVERGENT B0 ;  /* 0x0000000000007941 */ /* 0x000fea0003800200 */
.L_x_958:
[----:B------:R-:W-:Y:S01]  /*32f0*/  LOP3.LUT R3, R2, 0x100, RZ, 0xc0, !PT ;  /* 0x0000010002037812 */ /* 0x000fe200078ec0ff */
[----:B------:R-:W0:Y:S01]  /*3300*/  LDGDEPBAR ;  /* 0x00000000000079af */ /* 0x000e220000000000 */
[----:B------:R-:W-:Y:S01]  /*3310*/  LOP3.LUT R172, R7, 0x8, R180, 0x78, !PT ;  /* 0x0000000807ac7812 */ /* 0x000fe200078e78b4 */
[----:B------:R-:W-:Y:S01]  /*3320*/  IMAD.IADD R127, R122, 0x1, R127 ;  /* 0x000000017a7f7824 */ /* 0x000fe200078e027f */
[----:B------:R-:W-:Y:S02]  /*3330*/  LOP3.LUT R3, R3, 0x20, R126, 0xf8, !PT ;  /* 0x0000002003037812 */ /* 0x000fe400078ef87e */
[----:B------:R-:W-:Y:S02]  /*3340*/  LEA R173, R173, UR4, 0x1 ;  /* 0x00000004adad7c11 */ /* 0x000fe4000f8e08ff */
[----:B------:R-:W-:Y:S01]  /*3350*/  LOP3.LUT P0, RZ, R180, 0x4, RZ, 0xc0, !PT ;  /* 0x00000004b4ff7812 */ /* 0x000fe2000780c0ff */
[----:B------:R-:W-:Y:S01]  /*3360*/  IMAD.IADD R172, R172, 0x1, R3 ;  /* 0x00000001acac7824 */ /* 0x000fe200078e0203 */
[C---:B------:R-:W-:Y:S01]  /*3370*/  VIMNMX R136, PT, PT, R0.reuse, R129, PT ;  /* 0x0000008100887248 */ /* 0x040fe20003fe0100 */
[----:B------:R-:W-:Y:S01]  /*3380*/  LDSM.16.M88.4 R80, [R173] ;  /* 0x00000000ad50783b */ /* 0x000fe20000000200 */
[----:B------:R-:W-:Y:S01]  /*3390*/  IMAD.MOV.U32 R3, RZ, RZ, 0x20 ;  /* 0x00000020ff037424 */ /* 0x000fe200078e00ff */
[----:B------:R-:W-:-:S02]  /*33a0*/  VIADDMNMX R135, R0, 0x8, R129, PT ;  /* 0x0000000800877846 */ /* 0x000fc40003800181 */
[----:B------:R-:W-:Y:S01]  /*33b0*/  LEA R172, R172, UR4, 0x1 ;  /* 0x00000004acac7c11 */ /* 0x000fe2000f8e08ff */
[----:B------:R-:W-:Y:S01]  /*33c0*/  LDSM.16.M88.4 R116, [R173+0x2000] ;  /* 0x00200000ad74783b */ /* 0x000fe20000000200 */
[----:B------:R-:W-:Y:S02]  /*33d0*/  SEL R3, R3, 0xffffffe0, !P0 ;  /* 0xffffffe003037807 */ /* 0x000fe40004000000 */
[----:B------:R-:W-:Y:S01]  /*33e0*/  ISETP.GT.AND P0, PT, R124, R175, PT ;  /* 0x000000af7c00720c */ /* 0x000fe20003f04270 */
[----:B------:R-:W5:Y:S02]  /*33f0*/  LDSM.16.M88.4 R36, [R172+0x3000] ;  /* 0x00300000ac24783b */ /* 0x000f640000000200 */
[--C-:B------:R-:W-:Y:S02]  /*3400*/  IMAD.IADD R171, R173, 0x1, R3.reuse ;  /* 0x00000001adab7824 */ /* 0x100fe400078e0203 */
[----:B------:R-:W-:Y:S01]  /*3410*/  IMAD.IADD R169, R172, 0x1, R3 ;  /* 0x00000001aca97824 */ /* 0x000fe200078e0203 */
[----:B------:R-:W2:Y:S04]  /*3420*/  LDSM.16.M88.4 R28, [R172+0x3400] ;  /* 0x00340000ac1c783b */ /* 0x000ea80000000200 */
[----:B---3--:R-:W3:Y:S04]  /*3430*/  LDSM.16.M88.4 R20, [R172+0x3800] ;  /* 0x00380000ac14783b */ /* 0x008ee80000000200 */
[----:B------:R-:W4:Y:S04]  /*3440*/  LDSM.16.M88.4 R12, [R172+0x3c00] ;  /* 0x003c0000ac0c783b */ /* 0x000f280000000200 */
[----:B-1----:R-:W1:Y:S04]  /*3450*/  LDSM.16.M88.4 R4, [R172+0x4000] ;  /* 0x00400000ac04783b */ /* 0x002e680000000200 */
[----:B------:R-:W1:Y:S04]  /*3460*/  LDSM.16.M88.4 R96, [R172+0x4400] ;  /* 0x00440000ac60783b */ /* 0x000e680000000200 */
[----:B------:R-:W1:Y:S04]  /*3470*/  LDSM.16.M88.4 R88, [R172+0x4800] ;  /* 0x00480000ac58783b */ /* 0x000e680000000200 */
[----:B------:R-:W1:Y:S04]  /*3480*/  LDSM.16.M88.4 R48, [R172+0x4c00] ;  /* 0x004c0000ac30783b */ /* 0x000e680000000200 */
[----:B------:R-:W-:Y:S04]  /*3490*/  LDSM.16.M88.4 R60, [R171] ;  /* 0x00000000ab3c783b */ /* 0x000fe80000000200 */
[----:B------:R-:W1:Y:S01]  /*34a0*/  LDSM.16.M88.4 R44, [R169+0x3000] ;  /* 0x00300000a92c783b */ /* 0x000e620000000200 */
[C---:B-----5:R-:W-:Y:S03]  /*34b0*/  HMMA.16816.F32 R40, R80.reuse, R36, RZ ;  /* 0x000000245028723c */ /* 0x060fe600000018ff */
[----:B------:R-:W5:Y:S04]  /*34c0*/  LDSM.16.M88.4 R52, [R169+0x3400] ;  /* 0x00340000a934783b */ /* 0x000f680000000200 */
[----:B------:R-:W5:Y:S01]  /*34d0*/  LDSM.16.M88.4 R64, [R169+0x3c00] ;  /* 0x003c0000a940783b */ /* 0x000f620000000200 */
[C---:B------:R-:W-:Y:S03]  /*34e0*/  HMMA.16816.F32 R36, R80.reuse, R38, RZ ;  /* 0x000000265024723c */ /* 0x040fe600000018ff */
[----:B------:R-:W-:Y:S04]  /*34f0*/  LDSM.16.M88.4 R76, [R169+0x3800] ;  /* 0x00380000a94c783b */ /* 0x000fe80000000200 */
[----:B------:R-:W-:Y:S01]  /*3500*/  LDSM.16.M88.4 R72, [R169+0x4400] ;  /* 0x00440000a948783b */ /* 0x000fe20000000200 */
[C---:B--2---:R-:W-:Y:S03]  /*3510*/  HMMA.16816.F32 R32, R80.reuse, R28, RZ ;  /* 0x0000001c5020723c */ /* 0x044fe600000018ff */
[----:B------:R-:W-:Y:S04]  /*3520*/  LDSM.16.M88.4 R68, [R169+0x4c00] ;  /* 0x004c0000a944783b */ /* 0x000fe80000000200 */
[----:B------:R-:W-:Y:S01]  /*3530*/  LDSM.16.M88.4 R56, [R172+0x5000] ;  /* 0x00500000ac38783b */ /* 0x000fe20000000200 */
[C---:B---3--:R-:W-:Y:S03]  /*3540*/  HMMA.16816.F32 R24, R80.reuse, R20, RZ ;  /* 0x000000145018723c */ /* 0x048fe600000018ff */
[----:B------:R-:W-:Y:S04]  /*3550*/  LDSM.16.M88.4 R112, [R169+0x5000] ;  /* 0x00500000a970783b */ /* 0x000fe80000000200 */
[----:B------:R-:W-:Y:S01]  /*3560*/  LDSM.16.M88.4 R108, [R169+0x5400] ;  /* 0x00540000a96c783b */ /* 0x000fe20000000200 */
[C---:B----4-:R-:W-:Y:S03]  /*3570*/  HMMA.16816.F32 R16, R80.reuse, R12, RZ ;  /* 0x0000000c5010723c */ /* 0x050fe600000018ff */
[----:B------:R-:W-:Y:S05]  /*3580*/  LDSM.16.M88.4 R104, [R169+0x6000] ;  /* 0x00600000a968783b */ /* 0x000fea0000000200 */
        /* <DEDUP_REMOVED lines=15> */
[C---:B-----5:R-:W-:Y:S08]  /*3680*/  HMMA.16816.F32 R32, R60.reuse, R52, R32 ;  /* 0x000000343c20723c */ /* 0x060ff00000001820 */
[C---:B------:R-:W-:Y:S01]  /*3690*/  HMMA.16816.F32 R28, R60.reuse, R54, R28 ;  /* 0x000000363c1c723c */ /* 0x040fe2000000181c */
[----:B------:R-:W3:Y:S07]  /*36a0*/  LDSM.16.M88.4 R52, [R173+0x1000] ;  /* 0x00100000ad34783b */ /* 0x000eee0000000200 */
[C---:B------:R-:W-:Y:S08]  /*36b0*/  HMMA.16816.F32 R16, R60.reuse, R64, R16 ;  /* 0x000000403c10723c */ /* 0x040ff00000001810 */
[C---:B------:R-:W-:Y:S01]  /*36c0*/  HMMA.16816.F32 R12, R60.reuse, R66, R12 ;  /* 0x000000423c0c723c */ /* 0x040fe2000000180c */
[----:B------:R-:W4:Y:S07]  /*36d0*/  LDSM.16.M88.4 R64, [R172+0x5400] ;  /* 0x00540000ac40783b */ /* 0x000f2e0000000200 */
        /* <DEDUP_REMOVED lines=11> */
[----:B------:R-:W5:Y:S07]  /*3790*/  LDSM.16.M88.4 R72, [R172+0x6000] ;  /* 0x00600000ac48783b */ /* 0x000f6e0000000200 */
[C---:B------:R-:W-:Y:S08]  /*37a0*/  HMMA.16816.F32 R84, R60.reuse, R68, R84 ;  /* 0x000000443c54723c */ /* 0x040ff00000001854 */
[----:B------:R-:W-:Y:S01]  /*37b0*/  HMMA.16816.F32 R80, R60, R70, R80 ;  /* 0x000000463c50723c */ /* 0x000fe20000001850 */
[----:B------:R-:W5:Y:S04]  /*37c0*/  LDSM.16.M88.4 R68, [R172+0x6400] ;  /* 0x00640000ac44783b */ /* 0x000f680000000200 */
[----:B------:R-:W5:Y:S03]  /*37d0*/  LDSM.16.M88.4 R60, [R172+0x6800] ;  /* 0x00680000ac3c783b */ /* 0x000f660000000200 */
        /* <DEDUP_REMOVED lines=12> */
[C---:B-----5:R-:W-:Y:S08]  /*38a0*/  HMMA.16816.F32 R8, R52.reuse, R72, R8 ;  /* 0x000000483408723c */ /* 0x060ff00000001808 */
[C---:B------:R-:W-:Y:S01]  /*38b0*/  HMMA.16816.F32 R4, R52.reuse, R74, R4 ;  /* 0x0000004a3404723c */ /* 0x040fe20000001804 */
[----:B------:R-:W4:Y:S07]  /*38c0*/  LDSM.16.M88.4 R72, [R169+0x6800] ;  /* 0x00680000a948783b */ /* 0x000f2e0000000200 */
[C---:B------:R-:W-:Y:S08]  /*38d0*/  HMMA.16816.F32 R100, R52.reuse, R68, R100 ;  /* 0x000000443464723c */ /* 0x040ff00000001864 */
[C---:B------:R-:W-:Y:S01]  /*38e0*/  HMMA.16816.F32 R96, R52.reuse, R70, R96 ;  /* 0x000000463460723c */ /* 0x040fe20000001860 */
[----:B------:R-:W5:Y:S07]  /*38f0*/  LDSM.16.M88.4 R68, [R169+0x6c00] ;  /* 0x006c0000a944783b */ /* 0x000f6e0000000200 */
[C---:B------:R-:W-:Y:S08]  /*3900*/  HMMA.16816.F32 R92, R52.reuse, R60, R92 ;  /* 0x0000003c345c723c */ /* 0x040ff0000000185c */
[C---:B------:R-:W-:Y:S01]  /*3910*/  HMMA.16816.F32 R88, R52.reuse, R62, R88 ;  /* 0x0000003e3458723c */ /* 0x040fe20000001858 */
[----:B------:R-:W5:Y:S07]  /*3920*/  LDSM.16.M88.4 R60, [R172+0x7000] ;  /* 0x00700000ac3c783b */ /* 0x000f6e0000000200 */
[C---:B---3--:R-:W-:Y:S08]  /*3930*/  HMMA.16816.F32 R84, R52.reuse, R56, R84 ;  /* 0x000000383454723c */ /* 0x048ff00000001854 */
[----:B------:R-:W-:Y:S01]  /*3940*/  HMMA.16816.F32 R80, R52, R58, R80 ;  /* 0x0000003a3450723c */ /* 0x000fe20000001850 */
[----:B------:R-:W3:Y:S04]  /*3950*/  LDSM.16.M88.4 R56, [R172+0x7400] ;  /* 0x00740000ac38783b */ /* 0x000ee80000000200 */
[----:B------:R-:W3:Y:S03]  /*3960*/  LDSM.16.M88.4 R52, [R172+0x7800] ;  /* 0x00780000ac34783b */ /* 0x000ee60000000200 */
        /* <DEDUP_REMOVED lines=17> */
[----:B------:R-:W-:Y:S07]  /*3a80*/  LDSM.16.M88.4 R76, [R171+0x2000] ;  /* 0x00200000ab4c783b */ /* 0x000fee0000000200 */
[C---:B----4-:R-:W-:Y:S08]  /*3a90*/  HMMA.16816.F32 R92, R64.reuse, R72, R92 ;  /* 0x00000048405c723c */ /* 0x050ff0000000185c */
[C---:B------:R-:W-:Y:S01]  /*3aa0*/  HMMA.16816.F32 R88, R64.reuse, R74, R88 ;  /* 0x0000004a4058723c */ /* 0x040fe20000001858 */
[----:B------:R-:W4:Y:S07]  /*3ab0*/  LDSM.16.M88.4 R72, [R169+0x7000] ;  /* 0x00700000a948783b */ /* 0x000f2e0000000200 */
[C---:B-----5:R-:W-:Y:S08]  /*3ac0*/  HMMA.16816.F32 R84, R64.reuse, R68, R84 ;  /* 0x000000444054723c */ /* 0x060ff00000001854 */
[----:B------:R-:W-:Y:S01]  /*3ad0*/  HMMA.16816.F32 R80, R64, R70, R80 ;  /* 0x000000464050723c */ /* 0x000fe20000001850 */
[----:B------:R-:W5:Y:S04]  /*3ae0*/  LDSM.16.M88.4 R68, [R169+0x7400] ;  /* 0x00740000a944783b */ /* 0x000f680000000200 */
[----:B------:R-:W5:Y:S03]  /*3af0*/  LDSM.16.M88.4 R64, [R169+0x7800] ;  /* 0x00780000a940783b */ /* 0x000f660000000200 */
[C---:B------:R-:W-:Y:S08]  /*3b00*/  HMMA.16816.F32 R40, R116.reuse, R60, R40 ;  /* 0x0000003c7428723c */ /* 0x040ff00000001828 */
[C---:B------:R-:W-:Y:S01]  /*3b10*/  HMMA.16816.F32 R36, R116.reuse, R62, R36 ;  /* 0x0000003e7424723c */ /* 0x040fe20000001824 */
[----:B------:R-:W5:Y:S07]  /*3b20*/  LDSM.16.M88.4 R60, [R169+0x7c00] ;  /* 0x007c0000a93c783b */ /* 0x000f6e0000000200 */
[C---:B---3--:R-:W-:Y:S08]  /*3b30*/  HMMA.16816.F32 R32, R116.reuse, R56, R32 ;  /* 0x000000387420723c */ /* 0x048ff00000001820 */
[C---:B------:R-:W-:Y:S01]  /*3b40*/  HMMA.16816.F32 R28, R116.reuse, R58, R28 ;  /* 0x0000003a741c723c */ /* 0x040fe2000000181c */
[----:B------:R-:W3:Y:S07]  /*3b50*/  LDSM.16.M88.4 R56, [R169+0x8000] ;  /* 0x00800000a938783b */ /* 0x000eee0000000200 */
[C---:B------:R-:W-:Y:S08]  /*3b60*/  HMMA.16816.F32 R24, R116.reuse, R52, R24 ;  /* 0x000000347418723c */ /* 0x040ff00000001818 */
[C---:B------:R-:W-:Y:S01]  /*3b70*/  HMMA.16816.F32 R20, R116.reuse, R54, R20 ;  /* 0x000000367414723c */ /* 0x040fe20000001814 */
[----:B------:R-:W3:Y:S07]  /*3b80*/  LDSM.16.M88.4 R52, [R169+0x8400] ;  /* 0x00840000a934783b */ /* 0x000eee0000000200 */
[C---:B-1----:R-:W-:Y:S08]  /*3b90*/  HMMA.16816.F32 R16, R116.reuse, R48, R16 ;  /* 0x000000307410723c */ /* 0x042ff00000001810 */
[C---:B------:R-:W-:Y:S01]  /*3ba0*/  HMMA.16816.F32 R12, R116.reuse, R50, R12 ;  /* 0x00000032740c723c */ /* 0x040fe2000000180c */
[----:B------:R-:W1:Y:S07]  /*3bb0*/  LDSM.16.M88.4 R48, [R169+0x8800] ;  /* 0x00880000a930783b */ /* 0x000e6e0000000200 */
        /* <DEDUP_REMOVED lines=9> */
[----:B------:R-:W-:Y:S08]  /*3c50*/  HMMA.16816.F32 R80, R116, R106, R80 ;  /* 0x0000006a7450723c */ /* 0x000ff00000001850 */
[C---:B----4-:R-:W-:Y:S08]  /*3c60*/  HMMA.16816.F32 R40, R76.reuse, R72, R40 ;  /* 0x000000484c28723c */ /* 0x050ff00000001828 */
[C---:B------:R-:W-:Y:S08]  /*3c70*/  HMMA.16816.F32 R36, R76.reuse, R74, R36 ;  /* 0x0000004a4c24723c */ /* 0x040ff00000001824 */
[C---:B-----5:R-:W-:Y:S08]  /*3c80*/  HMMA.16816.F32 R32, R76.reuse, R68, R32 ;  /* 0x000000444c20723c */ /* 0x060ff00000001820 */
[C---:B------:R-:W-:Y:S08]  /*3c90*/  HMMA.16816.F32 R28, R76.reuse, R70, R28 ;  /* 0x000000464c1c723c */ /* 0x040ff0000000181c */
[C---:B------:R-:W-:Y:S08]  /*3ca0*/  HMMA.16816.F32 R24, R76.reuse, R64, R24 ;  /* 0x000000404c18723c */ /* 0x040ff00000001818 */
[C---:B------:R-:W-:Y:S08]  /*3cb0*/  HMMA.16816.F32 R20, R76.reuse, R66, R20 ;  /* 0x000000424c14723c */ /* 0x040ff00000001814 */
[C---:B------:R-:W-:Y:S08]  /*3cc0*/  HMMA.16816.F32 R16, R76.reuse, R60, R16 ;  /* 0x0000003c4c10723c */ /* 0x040ff00000001810 */
[C---:B------:R-:W-:Y:S08]  /*3cd0*/  HMMA.16816.F32 R12, R76.reuse, R62, R12 ;  /* 0x0000003e4c0c723c */ /* 0x040ff0000000180c */
[C---:B---3--:R-:W-:Y:S08]  /*3ce0*/  HMMA.16816.F32 R8, R76.reuse, R56, R8 ;  /* 0x000000384c08723c */ /* 0x048ff00000001808 */
[C---:B------:R-:W-:Y:S08]  /*3cf0*/  HMMA.16816.F32 R4, R76.reuse, R58, R4 ;  /* 0x0000003a4c04723c */ /* 0x040ff00000001804 */
[C---:B------:R-:W-:Y:S08]  /*3d00*/  HMMA.16816.F32 R100, R76.reuse, R52, R100 ;  /* 0x000000344c64723c */ /* 0x040ff00000001864 */
[C---:B------:R-:W-:Y:S08]  /*3d10*/  HMMA.16816.F32 R96, R76.reuse, R54, R96 ;  /* 0x000000364c60723c */ /* 0x040ff00000001860 */
[C---:B-1----:R-:W-:Y:S08]  /*3d20*/  HMMA.16816.F32 R92, R76.reuse, R48, R92 ;  /* 0x000000304c5c723c */ /* 0x042ff0000000185c */
        /* <DEDUP_REMOVED lines=16> */
.L_x_962:
        /* <DEDUP_REMOVED lines=59> */
.L_x_963:
        /* <DEDUP_REMOVED lines=9> */
[----:B-1----:R-:W-:-:S03]  /*4270*/  ISETP.GE.AND P1, PT, R183, UR5, PT ;  /* 0x00000005b7007c0c */ /* 0x002fc6000bf26270 */
[----:B------:R-:W-:Y:S01]  /*4280*/  IMAD.X R51, R0, 0x1, R45, P3 ;  /* 0x0000000100337824 */ /* 0x000fe200018e062d */
[----:B------:R-:W-:Y:S02]  /*4290*/  ISETP.GE.AND P2, PT, R184, UR5, PT ;  /* 0x00000005b8007c0c */ /* 0x000fe4000bf46270 */
[----:B------:R-:W-:-:S07]  /*42a0*/  ISETP.GE.AND P0, PT, R182, UR5, PT ;  /* 0x00000005b6007c0c */ /* 0x000fce000bf06270 */
[----:B------:R-:W-:Y:S02]  /*42b0*/  @!P1 IMAD.MOV.U32 R48, RZ, RZ, R176 ;  /* 0x000000ffff309224 */ /* 0x000fe400078e00b0 */
[----:B------:R-:W-:Y:S02]  /*42c0*/  @!P1 IMAD.MOV.U32 R49, RZ, RZ, R177 ;  /* 0x000000ffff319224 */ /* 0x000fe400078e00b1 */
        /* <DEDUP_REMOVED lines=61> */
.L_x_965:
[----:B------:R2:W-:Y:S02]  /*46a0*/  STS.128 [R185+0x8800], RZ ;  /* 0x008800ffb9007388 */ /* 0x0005e40000000c00 */
.L_x_966:
[----:B------:R-:W-:Y:S05]  /*46b0*/  BSYNC.RECONVERGENT B0 ;  /* 0x0000000000007941 */ /* 0x000fea0003800200 */
.L_x_964:
[----:B------:R-:W0:Y:S02]  /*46c0*/  LDGDEPBAR ;  /* 0x00000000000079af */ /* 0x000e240000000000 */
.L_x_961:
[C---:B------:R-:W-:Y:S01]  /*46d0*/  VIADD R2, R127.reuse, 0x8 ;  /* 0x000000087f027836 */ /* 0x040fe20000000000 */
[----:B------:R-:W4:Y:S01]  /*46e0*/  LDCU UR6, c[0x0][0x45c] ;  /* 0x00008b80ff0677ac */ /* 0x000f220008000800 */
[C---:B------:R-:W-:Y:S02]  /*46f0*/  VIADD R0, R127.reuse, 0x1 ;  /* 0x000000017f007836 */ /* 0x040fe40000000000 */
[C---:B-1----:R-:W-:Y:S01]  /*4700*/  VIADD R44, R127.reuse, 0x10 ;  /* 0x000000107f2c7836 */ /* 0x042fe20000000000 */
[CC--:B------:R-:W-:Y:S02]  /*4710*/  ISETP.GE.AND P5, PT, R2.reuse, R136.reuse, PT ;  /* 0x000000880200720c */ /* 0x0c0fe40003fa6270 */
[-C--:B------:R-:W-:Y:S01]  /*4720*/  ISETP.GE.AND P3, PT, R2, R135.reuse, PT ;  /* 0x000000870200720c */ /* 0x080fe20003f66270 */
[C---:B------:R-:W-:Y:S01]  /*4730*/  VIADD R2, R127.reuse, 0x11 ;  /* 0x000000117f027836 */ /* 0x040fe20000000000 */
[C---:B------:R-:W-:Y:S02]  /*4740*/  ISETP.GE.AND P4, PT, R0.reuse, R136, PT ;  /* 0x000000880000720c */ /* 0x040fe40003f86270 */
[----:B------:R-:W-:Y:S01]  /*4750*/  ISETP.GE.AND P0, PT, R0, R135, PT ;  /* 0x000000870000720c */ /* 0x000fe20003f06270 */
[C---:B------:R-:W-:Y:S01]  /*4760*/  VIADD R0, R127.reuse, 0x9 ;  /* 0x000000097f007836 */ /* 0x040fe20000000000 */
[----:B------:R-:W-:Y:S01]  /*4770*/  FSEL R70, R36, -INF , !P5 ;  /* 0xff80000024467808 */ /* 0x000fe20006800000 */
[----:B------:R-:W-:Y:S01]  /*4780*/  VIADD R36, R127, 0x20 ;  /* 0x000000207f247836 */ /* 0x000fe20000000000 */
[----:B------:R-:W-:-:S02]  /*4790*/  FSEL R68, R43, -INF , !P0 ;  /* 0xff8000002b447808 */ /* 0x000fc40004000000 */
[CC--:B------:R-:W-:Y:S02]  /*47a0*/  ISETP.GE.AND P0, PT, R2.reuse, R136.reuse, PT ;  /* 0x000000880200720c */ /* 0x0c0fe40003f06270 */
[-C--:B------:R-:W-:Y:S01]  /*47b0*/  ISETP.GE.AND P5, PT, R2, R135.reuse, PT ;  /* 0x000000870200720c */ /* 0x080fe20003fa6270 */
[----:B------:R-:W-:Y:S01]  /*47c0*/  VIADD R2, R127, 0x19 ;  /* 0x000000197f027836 */ /* 0x000fe20000000000 */
[CC--:B------:R-:W-:Y:S02]  /*47d0*/  ISETP.GE.AND P2, PT, R0.reuse, R136.reuse, PT ;  /* 0x000000880000720c */ /* 0x0c0fe40003f46270 */
[----:B------:R-:W-:Y:S02]  /*47e0*/  ISETP.GE.AND P6, PT, R0, R135, PT ;  /* 0x000000870000720c */ /* 0x000fe40003fc6270 */
[----:B------:R-:W-:Y:S02]  /*47f0*/  ISETP.GE.AND P1, PT, R44, R136, PT ;  /* 0x000000882c00720c */ /* 0x000fe40003f26270 */
[----:B------:R-:W-:Y:S01]  /*4800*/  FSEL R0, R41, -INF , !P4 ;  /* 0xff80000029007808 */ /* 0x000fe20006000000 */
[----:B------:R-:W-:Y:S01]  /*4810*/  VIADD R41, R127, 0x18 ;  /* 0x000000187f297836 */ /* 0x000fe20000000000 */
[----:B---3--:R-:W-:-:S02]  /*4820*/  FSEL R50, R39, -INF , !P6 ;  /* 0xff80000027327808 */ /* 0x008fc40007000000 */
[----:B------:R-:W-:Y:S02]  /*4830*/  FSEL R104, R32, -INF , !P1 ;  /* 0xff80000020687808 */ /* 0x000fe40004800000 */
[CC--:B------:R-:W-:Y:S02]  /*4840*/  ISETP.GE.AND P6, PT, R2.reuse, R136.reuse, PT ;  /* 0x000000880200720c */ /* 0x0c0fe40003fc6270 */
[-C--:B------:R-:W-:Y:S01]  /*4850*/  ISETP.GE.AND P1, PT, R2, R135.reuse, PT ;  /* 0x000000870200720c */ /* 0x080fe20003f26270 */
[----:B------:R-:W-:Y:S01]  /*4860*/  VIADD R2, R127, 0x21 ;  /* 0x000000217f027836 */ /* 0x000fe20000000000 */
[----:B------:R-:W-:Y:S02]  /*4870*/  FSEL R48, R38, -INF , !P3 ;  /* 0xff80000026307808 */ /* 0x000fe40005800000 */
[----:B------:R-:W-:Y:S02]  /*4880*/  ISETP.GE.AND P3, PT, R41, R136, PT ;  /* 0x000000882900720c */ /* 0x000fe40003f66270 */
[----:B------:R-:W-:-:S02]  /*4890*/  ISETP.GE.AND P4, PT, R44, R135, PT ;  /* 0x000000872c00720c */ /* 0x000fc40003f86270 */
[----:B------:R-:W-:Y:S02]  /*48a0*/  FSEL R74, R35, -INF , !P5 ;  /* 0xff800000234a7808 */ /* 0x000fe40006800000 */
[----:B------:R-:W-:Y:S01]  /*48b0*/  FSEL R106, R29, -INF , !P6 ;  /* 0xff8000001d6a7808 */ /* 0x000fe20007000000 */
[C---:B------:R-:W-:Y:S01]  /*48c0*/  VIADD R29, R127.reuse, 0x30 ;  /* 0x000000307f1d7836 */ /* 0x040fe20000000000 */
[----:B------:R-:W-:Y:S02]  /*48d0*/  ISETP.GE.AND P5, PT, R2, R136, PT ;  /* 0x000000880200720c */ /* 0x000fe40003fa6270 */
[----:B------:R-:W-:Y:S02]  /*48e0*/  FSEL R108, R28, -INF , !P3 ;  /* 0xff8000001c6c7808 */ /* 0x000fe40005800000 */
[----:B------:R-:W-:Y:S02]  /*48f0*/  FSEL R76, R34, -INF , !P4 ;  /* 0xff800000224c7808 */ /* 0x000fe40006000000 */
[----:B------:R-:W-:Y:S01]  /*4900*/  ISETP.GE.AND P3, PT, R2, R135, PT ;  /* 0x000000870200720c */ /* 0x000fe20003f66270 */
[----:B------:R-:W-:Y:S01]  /*4910*/  VIADD R2, R127, 0x29 ;  /* 0x000000297f027836 */ /* 0x000fe20000000000 */
[----:B------:R-:W-:-:S02]  /*4920*/  FSEL R78, R37, -INF , !P2 ;  /* 0xff800000254e7808 */ /* 0x000fc40005000000 */
[C---:B------:R-:W-:Y:S02]  /*4930*/  ISETP.GE.AND P4, PT, R36.reuse, R136, PT ;  /* 0x000000882400720c */ /* 0x040fe40003f86270 */
[----:B------:R-:W-:Y:S01]  /*4940*/  FSEL R34, R33, -INF , !P0 ;  /* 0xff80000021227808 */ /* 0x000fe20004000000 */
[----:B------:R-:W-:Y:S01]  /*4950*/  VIADD R33, R127, 0x28 ;  /* 0x000000287f217836 */ /* 0x000fe20000000000 */
[-C--:B------:R-:W-:Y:S02]  /*4960*/  ISETP.GE.AND P2, PT, R41, R135.reuse, PT ;  /* 0x000000872900720c */ /* 0x080fe40003f46270 */
[----:B------:R-:W-:Y:S01]  /*4970*/  FSEL R206, R25, -INF , !P5 ;  /* 0xff80000019ce7808 */ /* 0x000fe20006800000 */
[----:B------:R-:W-:Y:S01]  /*4980*/  VIADD R25, R127, 0x49 ;  /* 0x000000497f197836 */ /* 0x000fe20000000000 */
[-C--:B------:R-:W-:Y:S02]  /*4990*/  ISETP.GE.AND P0, PT, R36, R135.reuse, PT ;  /* 0x000000872400720c */ /* 0x080fe40003f06270 */
[----:B------:R-:W-:-:S02]  /*49a0*/  ISETP.GE.AND P5, PT, R29, R135, PT ;  /* 0x000000871d00720c */ /* 0x000fc40003fa6270 */
[----:B------:R-:W-:Y:S02]  /*49b0*/  FSEL R72, R31, -INF , !P1 ;  /* 0xff8000001f487808 */ /* 0x000fe40004800000 */
[----:B------:R-:W-:Y:S01]  /*49c0*/  FSEL R28, R24, -INF , !P4 ;  /* 0xff800000181c7808 */ /* 0x000fe20006000000 */
[C---:B------:R-:W-:Y:S01]  /*49d0*/  VIADD R24, R127.reuse, 0x38 ;  /* 0x000000387f187836 */ /* 0x040fe20000000000 */
[----:B------:R-:W-:Y:S02]  /*49e0*/  FSEL R32, R30, -INF , !P2 ;  /* 0xff8000001e207808 */ /* 0x000fe40005000000 */
[CC--:B------:R-:W-:Y:S02]  /*49f0*/  ISETP.GE.AND P1, PT, R2.reuse, R136.reuse, PT ;  /* 0x000000880200720c */ /* 0x0c0fe40003f26270 */
[----:B------:R-:W-:Y:S01]  /*4a00*/  ISETP.GE.AND P4, PT, R2, R135, PT ;  /* 0x000000870200720c */ /* 0x000fe20003f86270 */
[----:B------:R-:W-:Y:S01]  /*4a10*/  VIADD R2, R127, 0x31 ;  /* 0x000000317f027836 */ /* 0x000fe20000000000 */
[----:B------:R-:W-:-:S02]  /*4a20*/  ISETP.GE.AND P2, PT, R33, R136, PT ;  /* 0x000000882100720c */ /* 0x000fc40003f46270 */
[----:B------:R-:W-:Y:S01]  /*4a30*/  FSEL R30, R26, -INF , !P0 ;  /* 0xff8000001a1e7808 */ /* 0x000fe20004000000 */
[C---:B------:R-:W-:Y:S01]  /*4a40*/  VIADD R26, R127.reuse, 0x48 ;  /* 0x000000487f1a7836 */ /* 0x040fe20000000000 */
[----:B------:R-:W-:Y:S01]  /*4a50*/  FSEL R64, R18, -INF , !P5 ;  /* 0xff80000012407808 */ /* 0x000fe20006800000 */
[----:B------:R-:W-:Y:S01]  /*4a60*/  VIADD R18, R127, 0x61 ;  /* 0x000000617f127836 */ /* 0x000fe20000000000 */
[-C--:B------:R-:W-:Y:S02]  /*4a70*/  ISETP.GE.AND P0, PT, R29, R136.reuse, PT ;  /* 0x000000881d00720c */ /* 0x080fe40003f06270 */
[-C--:B------:R-:W-:Y:S02]  /*4a80*/  ISETP.GE.AND P5, PT, R127, R136.reuse, PT ;  /* 0x000000887f00720c */ /* 0x080fe40003fa6270 */
[----:B------:R-:W-:Y:S02]  /*4a90*/  FSEL R202, R27, -INF , !P3 ;  /* 0xff8000001bca7808 */ /* 0x000fe40005800000 */
[----:B------:R-:W-:Y:S01]  /*4aa0*/  FSEL R208, R20, -INF , !P2 ;  /* 0xff80000014d07808 */ /* 0x000fe20005000000 */
[----:B------:R-:W-:Y:S01]  /*4ab0*/  VIADD R20, R127, 0x60 ;  /* 0x000000607f147836 */ /* 0x000fe20000000000 */
[----:B------:R-:W-:-:S02]  /*4ac0*/  ISETP.GE.AND P3, PT, R2, R136, PT ;  /* 0x000000880200720c */ /* 0x000fc40003f66270 */
[-C--:B------:R-:W-:Y:S01]  /*4ad0*/  ISETP.GE.AND P2, PT, R2, R135.reuse, PT ;  /* 0x000000870200720c */ /* 0x080fe20003f46270 */
[C---:B------:R-:W-:Y:S01]  /*4ae0*/  VIADD R2, R127.reuse, 0x39 ;  /* 0x000000397f027836 */ /* 0x040fe20000000000 */
[----:B------:R-:W-:Y:S01]  /*4af0*/  FSEL R66, R16, -INF , !P0 ;  /* 0xff80000010427808 */ /* 0x000fe20004000000 */
[----:B------:R-:W-:Y:S01]  /*4b00*/  VIADD R16, R127, 0x40 ;  /* 0x000000407f107836 */ /* 0x000fe20000000000 */
[----:B------:R-:W-:Y:S02]  /*4b10*/  FSEL R40, R40, -INF , !P5 ;  /* 0xff80000028287808 */ /* 0x000fe40006800000 */
[----:B------:R-:W-:Y:S01]  /*4b20*/  FSEL R118, R23, -INF , !P4 ;  /* 0xff80000017767808 */ /* 0x000fe20006000000 */
[----:B------:R-:W-:Y:S01]  /*4b30*/  VIADD R23, R127, 0x51 ;  /* 0x000000517f177836 */ /* 0x000fe20000000000 */
[----:B------:R-:W-:Y:S02]  /*4b40*/  FMNMX3.FTZ R27, R40, R0, R70, !PT ;  /* 0x00000000281b7276 */ /* 0x000fe40007810046 */
[----:B------:R-:W-:-:S02]  /*4b50*/  ISETP.GE.AND P6, PT, R33, R135, PT ;  /* 0x000000872100720c */ /* 0x000fc40003fc6270 */
[CC--:B------:R-:W-:Y:S02]  /*4b60*/  ISETP.GE.AND P4, PT, R2.reuse, R136.reuse, PT ;  /* 0x000000880200720c */ /* 0x0c0fe40003f86270 */
[----:B------:R-:W-:Y:S01]  /*4b70*/  ISETP.GE.AND P0, PT, R2, R135, PT ;  /* 0x000000870200720c */ /* 0x000fe20003f06270 */
[----:B------:R-:W-:Y:S01]  /*4b80*/  VIADD R2, R127, 0x41 ;  /* 0x000000417f027836 */ /* 0x000fe20000000000 */
[----:B------:R-:W-:Y:S01]  /*4b90*/  FSEL R160, R17, -INF , !P3 ;  /* 0xff80000011a07808 */ /* 0x000fe20005800000 */
[----:B------:R-:W-:Y:S01]  /*4ba0*/  VIADD R17, R127, 0x68 ;  /* 0x000000687f117836 */ /* 0x000fe20000000000 */
[----:B------:R-:W-:Y:S02]  /*4bb0*/  ISETP.GE.AND P3, PT, R16, R136, PT ;  /* 0x000000881000720c */ /* 0x000fe40003f66270 */
[----:B------:R-:W-:Y:S02]  /*4bc0*/  FMNMX3.FTZ R27, R27, R78, R104, !PT ;  /* 0x0000004e1b1b7276 */ /* 0x000fe40007810068 */
[----:B------:R-:W-:Y:S01]  /*4bd0*/  FSEL R204, R22, -INF , !P6 ;  /* 0xff80000016cc7808 */ /* 0x000fe20007000000 */
[----:B------:R-:W-:Y:S01]  /*4be0*/  VIADD R22, R127, 0x58 ;  /* 0x000000587f167836 */ /* 0x000fe20000000000 */
[----:B------:R-:W-:Y:S01]  /*4bf0*/  FSEL R210, R21, -INF , !P1 ;  /* 0xff80000015d27808 */ /* 0x000fe20004800000 */
[----:B------:R-:W-:Y:S01]  /*4c00*/  VIADD R21, R127, 0x59 ;  /* 0x000000597f157836 */ /* 0x000fe20000000000 */
[----:B------:R-:W-:-:S02]  /*4c10*/  ISETP.GE.AND P6, PT, R24, R136, PT ;  /* 0x000000881800720c */ /* 0x000fc40003fc6270 */
[----:B------:R-:W-:Y:S01]  /*4c20*/  ISETP.GE.AND P1, PT, R24, R135, PT ;  /* 0x000000871800720c */ /* 0x000fe20003f26270 */
[----:B------:R-:W-:Y:S01]  /*4c30*/  VIADD R24, R127, 0x50 ;  /* 0x000000507f187836 */ /* 0x000fe20000000000 */
[----:B------:R-:W-:Y:S01]  /*4c40*/  FSEL R194, R13, -INF , !P4 ;  /* 0xff8000000dc27808 */ /* 0x000fe20006000000 */
[----:B------:R-:W-:Y:S01]  /*4c50*/  VIADD R13, R127, 0x70 ;  /* 0x000000707f0d7836 */ /* 0x000fe20000000000 */
[----:B------:R-:W-:Y:S02]  /*4c60*/  FSEL R152, R8, -INF , !P3 ;  /* 0xff80000008987808 */ /* 0x000fe40005800000 */
[-C--:B------:R-:W-:Y:S02]  /*4c70*/  ISETP.GE.AND P4, PT, R2, R136.reuse, PT ;  /* 0x000000880200720c */ /* 0x080fe40003f86270 */
[----:B------:R-:W-:Y:S02]  /*4c80*/  ISETP.GE.AND P3, PT, R26, R136, PT ;  /* 0x000000881a00720c */ /* 0x000fe40003f66270 */
[----:B------:R-:W-:-:S02]  /*4c90*/  FMNMX3.FTZ R27, R27, R34, R108, !PT ;  /* 0x000000221b1b7276 */ /* 0x000fc4000781006c */
[----:B------:R-:W-:Y:S02]  /*4ca0*/  FSEL R154, R9, -INF , !P4 ;  /* 0xff800000099a7808 */ /* 0x000fe40006000000 */
[----:B------:R-:W-:Y:S02]  /*4cb0*/  FSEL R156, R4, -INF , !P3 ;  /* 0xff800000049c7808 */ /* 0x000fe40005800000 */
[----:B------:R-:W-:Y:S02]  /*4cc0*/  FMNMX3.FTZ R9, R27, R106, R28, !PT ;  /* 0x0000006a1b097276 */ /* 0x000fe4000781001c */
[-C--:B------:R-:W-:Y:S02]  /*4cd0*/  ISETP.GE.AND P3, PT, R24, R136.reuse, PT ;  /* 0x000000881800720c */ /* 0x080fe40003f66270 */
[----:B------:R-:W-:Y:S02]  /*4ce0*/  ISETP.GE.AND P4, PT, R25, R136, PT ;  /* 0x000000881900720c */ /* 0x000fe40003f86270 */
[----:B------:R-:W-:-:S02]  /*4cf0*/  FMNMX3.FTZ R9, R9, R206, R208, !PT ;  /* 0x000000ce09097276 */ /* 0x000fc400078100d0 */
[----:B------:R-:W-:Y:S02]  /*4d00*/  FSEL R128, R100, -INF , !P3 ;  /* 0xff80000064807808 */ /* 0x000fe40005800000 */
[----:B------:R-:W-:Y:S02]  /*4d10*/  ISETP.GE.AND P3, PT, R22, R136, PT ;  /* 0x000000881600720c */ /* 0x000fe40003f66270 */
[----:B------:R-:W-:Y:S02]  /*4d20*/  FSEL R158, R5, -INF , !P4 ;  /* 0xff800000059e7808 */ /* 0x000fe40006000000 */
[----:B------:R-:W-:Y:S01]  /*4d30*/  FSEL R116, R12, -INF , !P6 ;  /* 0xff8000000c747808 */ /* 0x000fe20007000000 */
[----:B------:R-:W-:Y:S01]  /*4d40*/  VIADD R12, R127, 0x71 ;  /* 0x000000717f0c7836 */ /* 0x000fe20000000000 */
[----:B------:R-:W-:Y:S02]  /*4d50*/  FMNMX3.FTZ R5, R9, R210, R66, !PT ;  /* 0x000000d209057276 */ /* 0x000fe40007810042 */
[----:B------:R-:W-:-:S02]  /*4d60*/  FSEL R138, R96, -INF , !P3 ;  /* 0xff800000608a7808 */ /* 0x000fc40005800000 */
[----:B------:R-:W-:Y:S02]  /*4d70*/  ISETP.GE.AND P3, PT, R20, R136, PT ;  /* 0x000000881400720c */ /* 0x000fe40003f66270 */
[----:B------:R-:W-:Y:S02]  /*4d80*/  FMNMX3.FTZ R5, R5, R160, R116, !PT ;  /* 0x000000a005057276 */ /* 0x000fe40007810074 */
        /* <DEDUP_REMOVED lines=11> */
[-C--:B------:R-:W-:Y:S01]  /*4e40*/  ISETP.GE.AND P6, PT, R16, R135.reuse, PT ;  /* 0x000000871000720c */ /* 0x080fe20003fc6270 */
[----:B------:R-:W-:Y:S01]  /*4e50*/  VIADD R16, R127, 0x69 ;  /* 0x000000697f107836 */ /* 0x000fe20000000000 */
[----:B------:R-:W-:Y:S02]  /*4e60*/  FSEL R140, R97, -INF , !P4 ;  /* 0xff800000618c7808 */ /* 0x000fe40006000000 */
[----:B------:R-:W-:Y:S02]  /*4e70*/  ISETP.GE.AND P3, PT, R127, R135, PT ;  /* 0x000000877f00720c */ /* 0x000fe40003f66270 */
[----:B------:R-:W-:Y:S02]  /*4e80*/  ISETP.GE.AND P4, PT, R18, R136, PT ;  /* 0x000000881200720c */ /* 0x000fe40003f86270 */
[----:B------:R-:W-:-:S02]  /*4e90*/  FMNMX3.FTZ R9, R5, R130, R138, !PT ;  /* 0x0000008205097276 */ /* 0x000fc4000781008a */
[----:B------:R-:W-:Y:S02]  /*4ea0*/  FSEL R4, R42, -INF , !P3 ;  /* 0xff8000002a047808 */ /* 0x000fe40005800000 */
[----:B------:R-:W-:Y:S02]  /*4eb0*/  FSEL R56, R93, -INF , !P4 ;  /* 0xff8000005d387808 */ /* 0x000fe40006000000 */
[----:B------:R-:W-:Y:S02]  /*4ec0*/  ISETP.GE.AND P4, PT, R16, R136, PT ;  /* 0x000000881000720c */ /* 0x000fe40003f86270 */
[----:B------:R-:W-:Y:S02]  /*4ed0*/  FMNMX3.FTZ R9, R9, R140, R58, !PT ;  /* 0x0000008c09097276 */ /* 0x000fe4000781003a */
[----:B------:R-:W-:Y:S02]  /*4ee0*/  FMNMX3.FTZ R5, R4, R68, R48, !PT ;  /* 0x0000004404057276 */ /* 0x000fe40007810030 */
[----:B------:R-:W-:Y:S01]  /*4ef0*/  ISETP.GE.AND P5, PT, R2, R135, PT ;  /* 0x000000870200720c */ /* 0x000fe20003fa6270 */
[----:B------:R-:W-:Y:S01]  /*4f00*/  VIADD R2, R127, 0x78 ;  /* 0x000000787f027836 */ /* 0x000fe20000000000 */
[----:B------:R-:W-:Y:S01]  /*4f10*/  FSEL R52, R89, -INF , !P4 ;  /* 0xff80000059347808 */ /* 0x000fe20006000000 */
[----:B------:R-:W-:Y:S01]  /*4f20*/  VIADD R127, R127, 0x79 ;  /* 0x000000797f7f7836 */ /* 0x000fe20000000000 */
[----:B------:R-:W-:-:S02]  /*4f30*/  ISETP.GE.AND P4, PT, R12, R136, PT ;  /* 0x000000880c00720c */ /* 0x000fc40003f86270 */
[----:B------:R-:W-:Y:S02]  /*4f40*/  FMNMX3.FTZ R9, R9, R56, R54, !PT ;  /* 0x0000003809097276 */ /* 0x000fe40007810036 */
[----:B------:R-:W-:Y:S02]  /*4f50*/  FMNMX3.FTZ R5, R5, R50, R76, !PT ;  /* 0x0000003205057276 */ /* 0x000fe4000781004c */
[----:B------:R-:W-:Y:S02]  /*4f60*/  FSEL R35, R85, -INF , !P4 ;  /* 0xff80000055237808 */ /* 0x000fe40006000000 */
[----:B------:R-:W-:Y:S02]  /*4f70*/  FMNMX3.FTZ R8, R9, R52, R36, !PT ;  /* 0x0000003409087276 */ /* 0x000fe40007810024 */
[----:B------:R-:W-:Y:S02]  /*4f80*/  ISETP.GE.AND P4, PT, R2, R136, PT ;  /* 0x000000880200720c */ /* 0x000fe40003f86270 */
[----:B------:R-:W-:-:S02]  /*4f90*/  FMNMX3.FTZ R9, R5, R74, R32, !PT ;  /* 0x0000004a05097276 */ /* 0x000fc40007810020 */
[----:B------:R-:W-:Y:S02]  /*4fa0*/  FSEL R38, R80, -INF , !P4 ;  /* 0xff80000050267808 */ /* 0x000fe40006000000 */
[----:B------:R-:W-:Y:S02]  /*4fb0*/  ISETP.GE.AND P3, PT, R127, R136, PT ;  /* 0x000000887f00720c */ /* 0x000fe40003f66270 */
[----:B------:R-:W-:Y:S02]  /*4fc0*/  FMNMX3.FTZ R9, R9, R72, R30, !PT ;  /* 0x0000004809097276 */ /* 0x000fe4000781001e */
[----:B------:R-:W-:Y:S02]  /*4fd0*/  FSEL R37, R81, -INF , !P3 ;  /* 0xff80000051257808 */ /* 0x000fe40005800000 */
[----:B------:R-:W-:Y:S02]  /*4fe0*/  FMNMX3.FTZ R8, R8, R35, R38, !PT ;  /* 0x0000002308087276 */ /* 0x000fe40007810026 */
[----:B------:R-:W-:-:S02]  /*4ff0*/  FMNMX3.FTZ R9, R9, R202, R204, !PT ;  /* 0x000000ca09097276 */ /* 0x000fc400078100cc */
[----:B------:R-:W-:Y:S02]  /*5000*/  FSEL R200, R19, -INF , !P2 ;  /* 0xff80000013c87808 */ /* 0x000fe40005000000 */
[----:B------:R-:W-:Y:S02]  /*5010*/  FMNMX.FTZ R5, R37, R8, !PT ;  /* 0x0000000825057209 */ /* 0x000fe40007810000 */
[----:B------:R-:W-:Y:S02]  /*5020*/  FSEL R198, R14, -INF , !P1 ;  /* 0xff8000000ec67808 */ /* 0x000fe40004800000 */
[----:B------:R-:W-:Y:S01]  /*5030*/  FMNMX3.FTZ R9, R9, R118, R64, !PT ;  /* 0x0000007609097276 */ /* 0x000fe20007810040 */
[----:B------:R-:W1:Y:S01]  /*5040*/  SHFL.BFLY PT, R8, R5, 0x2, 0x1f ;  /* 0x0c401f0005087f89 */ /* 0x000e6200000e0000 */
        /* <DEDUP_REMOVED lines=9> */
[----:B------:R-:W-:Y:S02]  /*50e0*/  FSEL R162, R7, -INF , !P3 ;  /* 0xff80000007a27808 */ /* 0x000fe40005800000 */
[-C--:B------:R-:W-:Y:S02]  /*50f0*/  ISETP.GE.AND P1, PT, R23, R135.reuse, PT ;  /* 0x000000871700720c */ /* 0x080fe40003f26270 */
[----:B------:R-:W-:Y:S02]  /*5100*/  ISETP.GE.AND P0, PT, R22, R135, PT ;  /* 0x000000871600720c */ /* 0x000fe40003f06270 */
[----:B------:R-:W-:Y:S02]  /*5110*/  FSEL R146, R102, -INF , !P2 ;  /* 0xff80000066927808 */ /* 0x000fe40005000000 */
[----:B------:R-:W-:-:S02]  /*5120*/  FMNMX3.FTZ R7, R9, R166, R164, !PT ;  /* 0x000000a609077276 */ /* 0x000fc400078100a4 */
[-C--:B------:R-:W-:Y:S02]  /*5130*/  ISETP.GE.AND P6, PT, R21, R135.reuse, PT ;  /* 0x000000871500720c */ /* 0x080fe40003fc6270 */
[-C--:B------:R-:W-:Y:S02]  /*5140*/  ISETP.GE.AND P5, PT, R20, R135.reuse, PT ;  /* 0x000000871400720c */ /* 0x080fe40003fa6270 */
[----:B------:R-:W-:Y:S02]  /*5150*/  FSEL R148, R103, -INF , !P1 ;  /* 0xff80000067947808 */ /* 0x000fe40004800000 */
[----:B------:R-:W-:Y:S02]  /*5160*/  FSEL R150, R98, -INF , !P0 ;  /* 0xff80000062967808 */ /* 0x000fe40004000000 */
[----:B------:R-:W-:Y:S02]  /*5170*/  FMNMX3.FTZ R7, R7, R162, R146, !PT ;  /* 0x000000a207077276 */ /* 0x000fe40007810092 */
[----:B------:R-:W-:-:S02]  /*5180*/  ISETP.GE.AND P4, PT, R18, R135, PT ;  /* 0x000000871200720c */ /* 0x000fc40003f86270 */
[-C--:B------:R-:W-:Y:S02]  /*5190*/  ISETP.GE.AND P3, PT, R17, R135.reuse, PT ;  /* 0x000000871100720c */ /* 0x080fe40003f66270 */
[----:B------:R-:W-:Y:S02]  /*51a0*/  FSEL R142, R99, -INF , !P6 ;  /* 0xff800000638e7808 */ /* 0x000fe40007000000 */
        /* <DEDUP_REMOVED lines=12> */
[----:B-1----:R-:W-:Y:S02]  /*5270*/  FMNMX.FTZ R8, R5, R8, !PT ;  /* 0x0000000805087209 */ /* 0x002fe40007810000 */
[----:B------:R-:W-:Y:S02]  /*5280*/  ISETP.GE.AND P1, PT, R127, R135, PT ;  /* 0x000000877f00720c */ /* 0x000fe40003f26270 */
[----:B------:R-:W-:Y:S01]  /*5290*/  FSEL R44, R87, -INF , !P0 ;  /* 0xff800000572c7808 */ /* 0x000fe20004000000 */
[----:B------:R-:W1:Y:S01]  /*52a0*/  SHFL.BFLY PT, R5, R8, 0x1, 0x1f ;  /* 0x0c201f0008057f89 */ /* 0x000e6200000e0000 */
[----:B------:R-:W-:-:S02]  /*52b0*/  FSEL R43, R82, -INF , !P5 ;  /* 0xff800000522b7808 */ /* 0x000fc40006800000 */
[----:B------:R-:W-:Y:S02]  /*52c0*/  FMNMX3.FTZ R2, R2, R46, R45, !PT ;  /* 0x0000002e02027276 */ /* 0x000fe4000781002d */
[----:B------:R-:W-:Y:S02]  /*52d0*/  FSEL R42, R83, -INF , !P1 ;  /* 0xff800000532a7808 */ /* 0x000fe40004800000 */
[----:B------:R-:W-:-:S04]  /*52e0*/  FMNMX3.FTZ R7, R2, R44, R43, !PT ;  /* 0x0000002c02077276 */ /* 0x000fc8000781002b */
[----:B------:R-:W-:-:S05]  /*52f0*/  FMNMX.FTZ R7, R42, R7, !PT ;  /* 0x000000072a077209 */ /* 0x000fca0007810000 */
[----:B------:R-:W3:Y:S01]  /*5300*/  SHFL.BFLY PT, R6, R7, 0x2, 0x1f ;  /* 0x0c401f0007067f89 */ /* 0x000ee200000e0000 */
[----:B-1----:R-:W-:-:S04]  /*5310*/  FMNMX.FTZ R2, R8, R5, !PT ;  /* 0x0000000508027209 */ /* 0x002fc80007810000 */
[C---:B------:R-:W-:Y:S01]  /*5320*/  FSETP.NEU.FTZ.AND P0, PT, R2.reuse, -INF , PT ;  /* 0xff8000000200780b */ /* 0x040fe20003f1d000 */
[----:B----4-:R-:W-:-:S05]  /*5330*/  FMUL.FTZ R41, R2, UR6 ;  /* 0x0000000602297c20 */ /* 0x010fca0008410000 */
[----:B------:R-:W-:-:S05]  /*5340*/  FSEL R41, R41, RZ, P0 ;  /* 0x000000ff29297208 */ /* 0x000fca0000000000 */
[--C-:B------:R-:W-:Y:S01]  /*5350*/  FFMA.FTZ R23, R0, UR6, -R41.reuse ;  /* 0x0000000600177c23 */ /* 0x100fe20008010829 */
[----:B---3--:R-:W-:Y:S01]  /*5360*/  FMNMX.FTZ R5, R7, R6, !PT ;  /* 0x0000000607057209 */ /* 0x008fe20007810000 */
[--C-:B------:R-:W-:Y:S01]  /*5370*/  FFMA.FTZ R21, R70, UR6, -R41.reuse ;  /* 0x0000000646157c23 */ /* 0x100fe20008010829 */
[--C-:B------:R-:W-:Y:S01]  /*5380*/  FFMA.FTZ R144, R40, UR6, -R41.reuse ;  /* 0x0000000628907c23 */ /* 0x100fe20008010829 */
[--C-:B------:R-:W-:Y:S01]  /*5390*/  FFMA.FTZ R20, R78, UR6, -R41.reuse ;  /* 0x000000064e147c23 */ /* 0x100fe20008010829 */
[--C-:B------:R-:W-:Y:S01]  /*53a0*/  FFMA.FTZ R39, R34, UR6, -R41.reuse ;  /* 0x0000000622277c23 */ /* 0x100fe20008010829 */
[----:B------:R-:W1:Y:S01]  /*53b0*/  SHFL.BFLY PT, R0, R5, 0x1, 0x1f ;  /* 0x0c201f0005007f89 */ /* 0x000e6200000e0000 */
        /* <DEDUP_REMOVED lines=17> */
[----:B------:R-:W-:Y:S01]  /*54d0*/  FFMA.FTZ R54, R54, UR6, -R41 ;  /* 0x0000000636367c23 */ /* 0x000fe20008010829 */
[----:B-1----:R-:W-:Y:S01]  /*54e0*/  FMNMX.FTZ R0, R5, R0, !PT ;  /* 0x0000000005007209 */ /* 0x002fe20007810000 */
[----:B------:R-:W-:-:S05]  /*54f0*/  IMAD.SHL.U32 R5, R123, 0x100, RZ ;  /* 0x000001007b057824 */ /* 0x000fca00078e00ff */
[----:B------:R-:W1:Y:S01]  /*5500*/  MUFU.EX2 R20, R20 ;  /* 0x0000001400147308 */ /* 0x000e620000000800 */
[----:B---3--:R-:W-:Y:S01]  /*5510*/  F2FP.F16.F32.PACK_AB R104, R23, R144 ;  /* 0x000000901768723e */ /* 0x008fe200000000ff */
[--C-:B------:R-:W-:Y:S01]  /*5520*/  FFMA.FTZ R123, R128, UR6, -R41.reuse ;  /* 0x00000006807b7c23 */ /* 0x100fe20008010829 */
[----:B------:R-:W-:Y:S01]  /*5530*/  FMUL.FTZ R49, R0, UR6 ;  /* 0x0000000600317c20 */ /* 0x000fe20008410000 */
[----:B------:R-:W-:Y:S01]  /*5540*/  LOP3.LUT R5, R5, 0x100, RZ, 0xc0, !PT ;  /* 0x0000010005057812 */ /* 0x000fe200078ec0ff */
[----:B------:R-:W-:Y:S01]  /*5550*/  FFMA.FTZ R128, R140, UR6, -R41 ;  /* 0x000000068c807c23 */ /* 0x000fe20008010829 */
[----:B------:R-:W-:Y:S01]  /*5560*/  FSETP.NEU.FTZ.AND P0, PT, R0, -INF , PT ;  /* 0xff8000000000780b */ /* 0x000fe20003f1d000 */
[----:B------:R-:W-:Y:S01]  /*5570*/  FADD.FTZ R144, R144, R23 ;  /* 0x0000001790907221 */ /* 0x000fe20000010000 */
[----:B------:R-:W-:Y:S01]  /*5580*/  LOP3.LUT R170, R5, 0x20, R126, 0xf8, !PT ;  /* 0x0000002005aa7812 */ /* 0x000fe200078ef87e */
[----:B------:R-:W-:Y:S01]  /*5590*/  MUFU.EX2 R40, R40 ;  /* 0x0000002800287308 */ /* 0x000fe20000000800 */
[----:B------:R-:W-:-:S02]  /*55a0*/  FSEL R49, R49, RZ, P0 ;  /* 0x000000ff31317208 */ /* 0x000fc40000000000 */
[----:B------:R-:W-:Y:S01]  /*55b0*/  ISETP.GT.AND P0, PT, R124, R175, PT ;  /* 0x000000af7c00720c */ /* 0x000fe20003f04270 */
[----:B------:R-:W-:Y:S02]  /*55c0*/  IMAD.IADD R170, R125, 0x1, R170 ;  /* 0x000000017daa7824 */ /* 0x000fe400078e02aa */
[--C-:B------:R-:W-:Y:S01]  /*55d0*/  FFMA.FTZ R126, R68, UR6, -R49.reuse ;  /* 0x00000006447e7c23 */ /* 0x100fe20008010831 */
[--C-:B------:R-:W-:Y:S01]  /*55e0*/  FFMA.FTZ R59, R4, UR6, -R49.reuse ;  /* 0x00000006043b7c23 */ /* 0x100fe20008010831 */
[--C-:B------:R-:W-:Y:S01]  /*55f0*/  FFMA.FTZ R61, R48, UR6, -R49.reuse ;  /* 0x00000006303d7c23 */ /* 0x100fe20008010831 */
[----:B------:R-:W-:Y:S01]  /*5600*/  LEA R170, R170, UR4, 0x1 ;  /* 0x00000004aaaa7c11 */ /* 0x000fe2000f8e08ff */
[--C-:B------:R-:W-:Y:S01]  /*5610*/  FFMA.FTZ R50, R50, UR6, -R49.reuse ;  /* 0x0000000632327c23 */ /* 0x100fe20008010831 */
[--C-:B------:R-:W-:Y:S01]  /*5620*/  FFMA.FTZ R48, R76, UR6, -R49.reuse ;  /* 0x000000064c307c23 */ /* 0x100fe20008010831 */
[----:B------:R-:W-:Y:S01]  /*5630*/  MUFU.EX2 R126, R126 ;  /* 0x0000007e007e7308 */ /* 0x000fe20000000800 */
[--C-:B------:R-:W-:Y:S01]  /*5640*/  FFMA.FTZ R47, R74, UR6, -R49.reuse ;  /* 0x000000064a2f7c23 */ /* 0x100fe20008010831 */
[----:B------:R-:W3:Y:S01]  /*5650*/  LDSM.16.MT88.4 R68, [R170+0x9000] ;  /* 0x00900000aa44783b */ /* 0x000ee20000004200 */
[--C-:B------:R-:W-:Y:S01]  /*5660*/  FFMA.FTZ R32, R32, UR6, -R49.reuse ;  /* 0x0000000620207c23 */ /* 0x100fe20008010831 */
[--C-:B------:R-:W-:Y:S01]  /*5670*/  FFMA.FTZ R31, R72, UR6, -R49.reuse ;  /* 0x00000006481f7c23 */ /* 0x100fe20008010831 */
[----:B-1----:R-:W-:Y:S01]  /*5680*/  F2FP.F16.F32.PACK_AB R106, R20, R21 ;  /* 0x00000015146a723e */ /* 0x002fe200000000ff */
[----:B------:R-:W-:Y:S01]  /*5690*/  LDSM.16.MT88.4 R8, [R170+0x9400] ;  /* 0x00940000aa08783b */ /* 0x000fe20000004200 */
[----:B------:R-:W-:Y:S01]  /*56a0*/  IMAD.IADD R168, R3, 0x1, R170 ;  /* 0x0000000103a87824 */ /* 0x000fe200078e02aa */
[----:B------:R-:W1:Y:S01]  /*56b0*/  MUFU.EX2 R59, R59 ;  /* 0x0000003b003b7308 */ /* 0x000e620000000800 */
[--C-:B------:R-:W-:Y:S01]  /*56c0*/  FFMA.FTZ R30, R30, UR6, -R49.reuse ;  /* 0x000000061e1e7c23 */ /* 0x100fe20008010831 */
[----:B------:R-:W-:Y:S01]  /*56d0*/  LDSM.16.MT88.4 R84, [R170+0xb000] ;  /* 0x00b00000aa54783b */ /* 0x000fe20000004200 */
[----:B------:R-:W-:Y:S01]  /*56e0*/  FFMA.FTZ R3, R118, UR6, -R49 ;  /* 0x0000000676037c23 */ /* 0x000fe20008010831 */
[--C-:B------:R-:W-:Y:S01]  /*56f0*/  FFMA.FTZ R118, R66, UR6, -R41.reuse ;  /* 0x0000000642767c23 */ /* 0x100fe20008010829 */
[----:B------:R-:W-:Y:S01]  /*5700*/  FFMA.FTZ R66, R116, UR6, -R41 ;  /* 0x0000000674427c23 */ /* 0x000fe20008010829 */
[----:B------:R-:W4:Y:S01]  /*5710*/  LDSM.16.MT88.4 R92, [R168+0xb000] ;  /* 0x00b00000a85c783b */ /* 0x000f220000004200 */
[--C-:B------:R-:W-:Y:S01]  /*5720*/  FFMA.FTZ R116, R64, UR6, -R49.reuse ;  /* 0x0000000640747c23 */ /* 0x100fe20008010831 */
[----:B------:R-:W-:Y:S01]  /*5730*/  MUFU.EX2 R61, R61 ;  /* 0x0000003d003d7308 */ /* 0x000fe20000000800 */
[--C-:B------:R-:W-:Y:S01]  /*5740*/  FFMA.FTZ R55, R200, UR6, -R49.reuse ;  /* 0x00000006c8377c23 */ /* 0x100fe20008010831 */
[----:B------:R-:W-:Y:S01]  /*5750*/  LDSM.16.MT88.4 R12, [R170+0xb400] ;  /* 0x00b40000aa0c783b */ /* 0x000fe20000004200 */
[--C-:B------:R-:W-:Y:S01]  /*5760*/  FFMA.FTZ R64, R198, UR6, -R49.reuse ;  /* 0x00000006c6407c23 */ /* 0x100fe20008010831 */
[--C-:B------:R-:W-:Y:S01]  /*5770*/  FFMA.FTZ R51, R196, UR6, -R49.reuse ;  /* 0x00000006c4337c23 */ /* 0x100fe20008010831 */
[--C-:B------:R-:W-:Y:S01]  /*5780*/  FFMA.FTZ R156, R192, UR6, -R49.reuse ;  /* 0x00000006c09c7c23 */ /* 0x100fe20008010831 */
[----:B------:R-:W5:Y:S01]  /*5790*/  LDSM.16.MT88.4 R76, [R168+0x9000] ;  /* 0x00900000a84c783b */ /* 0x000f620000004200 */
[--C-:B------:R-:W-:Y:S01]  /*57a0*/  FFMA.FTZ R117, R166, UR6, -R49.reuse ;  /* 0x00000006a6757c23 */ /* 0x100fe20008010831 */
[----:B------:R-:W2:Y:S01]  /*57b0*/  MUFU.EX2 R50, R50 ;  /* 0x0000003200327308 */ /* 0x000ea20000000800 */
[----:B-1----:R-:W-:Y:S01]  /*57c0*/  F2FP.F16.F32.PACK_AB R105, R126, R59 ;  /* 0x0000003b7e69723e */ /* 0x002fe200000000ff */
[----:B------:R-:W1:Y:S01]  /*57d0*/  LDSM.16.MT88.4 R100, [R170+0xd000] ;  /* 0x00d00000aa64783b */ /* 0x000e620000004200 */
[--C-:B------:R-:W-:Y:S01]  /*57e0*/  FFMA.FTZ R152, R164, UR6, -R49.reuse ;  /* 0x00000006a4987c23 */ /* 0x100fe20008010831 */
[--C-:B------:R-:W-:Y:S01]  /*57f0*/  FFMA.FTZ R65, R162, UR6, -R49.reuse ;  /* 0x00000006a2417c23 */ /* 0x100fe20008010831 */
[--C-:B------:R-:W-:Y:S01]  /*5800*/  FFMA.FTZ R127, R146, UR6, -R49.reuse ;  /* 0x00000006927f7c23 */ /* 0x100fe20008010831 */
[----:B------:R-:W-:Y:S01]  /*5810*/  LDSM.16.MT88.4 R16, [R168+0xd000] ;  /* 0x00d00000a810783b */ /* 0x000fe20000004200 */
[--C-:B------:R-:W-:Y:S01]  /*5820*/  FFMA.FTZ R140, R148, UR6, -R49.reuse ;  /* 0x00000006948c7c23 */ /* 0x100fe20008010831 */
[----:B------:R-:W3:Y:S01]  /*5830*/  MUFU.EX2 R39, R39 ;  /* 0x0000002700277308 */ /* 0x000ee20000000800 */
[--C-:B------:R-:W-:Y:S01]  /*5840*/  FFMA.FTZ R125, R150, UR6, -R49.reuse ;  /* 0x00000006967d7c23 */ /* 0x100fe20008010831 */
[----:B------:R-:W-:Y:S01]  /*5850*/  LDSM.16.MT88.4 R24, [R168+0x9400] ;  /* 0x00940000a818783b */ /* 0x000fe20000004200 */
[----:B------:R-:W-:Y:S01]  /*5860*/  FFMA.FTZ R138, R142, UR6, -R49 ;  /* 0x000000068e8a7c23 */ /* 0x000fe20008010831 */
[----:B------:R-:W-:Y:S01]  /*5870*/  FADD.FTZ R126, R59, R126 ;  /* 0x0000007e3b7e7221 */ /* 0x000fe20000010000 */
[----:B------:R-:W-:Y:S01]  /*5880*/  FFMA.FTZ R59, R52, UR6, -R41 ;  /* 0x00000006343b7c23 */ /* 0x000fe20008010829 */
[----:B------:R-:W-:Y:S01]  /*5890*/  FADD.FTZ R21, R21, R144 ;  /* 0x0000009015157221 */ /* 0x000fe20000010000 */
[----:B------:R-:W-:Y:S01]  /*58a0*/  FFMA.FTZ R52, R62, UR6, -R49 ;  /* 0x000000063e347c23 */ /* 0x000fe20008010831 */
[----:B------:R-:W-:Y:S01]  /*58b0*/  MUFU.EX2 R34, R34 ;  /* 0x0000002200227308 */ /* 0x000fe20000000800 */
[----:B--2---:R-:W-:Y:S01]  /*58c0*/  F2FP.F16.F32.PACK_AB R107, R50, R61 ;  /* 0x0000003d326b723e */ /* 0x004fe200000000ff */
[----:B------:R-:W-:Y:S01]  /*58d0*/  FADD.FTZ R129, R61, R126 ;  /* 0x0000007e3d817221 */ /* 0x000fe20000010000 */
[----:B------:R-:W-:Y:S01]  /*58e0*/  FFMA.FTZ R61, R56, UR6, -R41 ;  /* 0x00000006383d7c23 */ /* 0x000fe20008010829 */
[--C-:B------:R-:W-:Y:S01]  /*58f0*/  FFMA.FTZ R131, R60, UR6, -R49.reuse ;  /* 0x000000063c837c23 */ /* 0x100fe20008010831 */
[--C-:B------:R-:W-:Y:S01]  /*5900*/  FFMA.FTZ R56, R22, UR6, -R49.reuse ;  /* 0x0000000616387c23 */ /* 0x100fe20008010831 */
[--C-:B------:R-:W-:Y:S01]  /*5910*/  FFMA.FTZ R44, R44, UR6, -R49.reuse ;  /* 0x000000062c2c7c23 */ /* 0x100fe20008010831 */
[----:B------:R-:W-:Y:S01]  /*5920*/  FFMA.FTZ R43, R43, UR6, -R49 ;  /* 0x000000062b2b7c23 */ /* 0x000fe20008010831 */
[----:B------:R-:W2:Y:S01]  /*5930*/  MUFU.EX2 R29, R29 ;  /* 0x0000001d001d7308 */ /* 0x000ea20000000800 */
[----:B---3--:R-:W-:Y:S01]  /*5940*/  HMMA.16816.F32 R112, R104, R68, RZ ;  /* 0x000000446870723c */ /* 0x008fe200000018ff */
[----:B------:R-:W-:-:S06]  /*5950*/  F2FP.F16.F32.PACK_AB R4, R39, R40 ;  /* 0x000000282704723e */ /* 0x000fcc00000000ff */
[----:B------:R-:W-:Y:S01]  /*5960*/  MUFU.EX2 R48, R48 ;  /* 0x0000003000307308 */ /* 0x000fe20000000800 */
[C---:B------:R-:W-:Y:S07]  /*5970*/  HMMA.16816.F32 R68, R104.reuse, R70, RZ ;  /* 0x000000466844723c */ /* 0x040fee00000018ff */
[----:B------:R-:W3:Y:S01]  /*5980*/  MUFU.EX2 R47, R47 ;  /* 0x0000002f002f7308 */ /* 0x000ee20000000800 */
[----:B--2---:R-:W-:Y:S01]  /*5990*/  F2FP.F16.F32.PACK_AB R6, R29, R34 ;  /* 0x000000221d06723e */ /* 0x004fe200000000ff */
[C---:B----4-:R-:W-:Y:S06]  /*59a0*/  HMMA.16816.F32 R88, R104.reuse, R92, RZ ;  /* 0x0000005c6858723c */ /* 0x050fec00000018ff */
[----:B------:R-:W-:Y:S02]  /*59b0*/  MUFU.EX2 R32, R32 ;  /* 0x0000002000207308 */ /* 0x000fe40000000800 */
[C---:B------:R-:W-:Y:S06]  /*59c0*/  HMMA.16816.F32 R92, R104.reuse, R94, RZ ;  /* 0x0000005e685c723c */ /* 0x040fec00000018ff */
[----:B------:R-:W2:Y:S01]  /*59d0*/  MUFU.EX2 R31, R31 ;  /* 0x0000001f001f7308 */ /* 0x000ea20000000800 */
[----:B---3--:R-:W-:Y:S01]  /*59e0*/  F2FP.F16.F32.PACK_AB R5, R47, R48 ;  /* 0x000000302f05723e */ /* 0x008fe200000000ff */
[C---:B------:R-:W-:Y:S06]  /*59f0*/  HMMA.16816.F32 R80, R104.reuse, R84, RZ ;  /* 0x000000546850723c */ /* 0x040fec00000018ff */
[----:B------:R-:W-:Y:S02]  /*5a00*/  MUFU.EX2 R33, R33 ;  /* 0x0000002100217308 */ /* 0x000fe40000000800 */
[C---:B------:R-:W-:Y:S06]  /*5a10*/  HMMA.16816.F32 R84, R104.reuse, R86, RZ ;  /* 0x000000566854723c */ /* 0x040fec00000018ff */
[----:B------:R-:W3:Y:S01]  /*5a20*/  MUFU.EX2 R28, R28 ;  /* 0x0000001c001c7308 */ /* 0x000ee20000000800 */
[----:B--2---:R-:W-:Y:S01]  /*5a30*/  F2FP.F16.F32.PACK_AB R7, R31, R32 ;  /* 0x000000201f07723e */ /* 0x004fe200000000ff */
[----:B-----5:R-:W-:Y:S06]  /*5a40*/  HMMA.16816.F32 R72, R104, R76, RZ ;  /* 0x0000004c6848723c */ /* 0x020fec00000018ff */
        /* <DEDUP_REMOVED lines=8> */
[----:B------:R-:W-:Y:S01]  /*5ad0*/  HMMA.16816.F32 R84, R4, R14, R84 ;  /* 0x0000000e0454723c */ /* 0x000fe20000001854 */
[----:B------:R-:W4:Y:S05]  /*5ae0*/  LDSM.16.MT88.4 R12, [R170+0xd400] ;  /* 0x00d40000aa0c783b */ /* 0x000f2a0000004200 */
[----:B------:R-:W-:Y:S02]  /*5af0*/  MUFU.EX2 R66, R66 ;  /* 0x0000004200427308 */ /* 0x000fe40000000800 */
[C---:B-1----:R-:W-:Y:S06]  /*5b00*/  HMMA.16816.F32 R96, R104.reuse, R100, RZ ;  /* 0x000000646860723c */ /* 0x042fec00000018ff */
[----:B------:R-:W-:Y:S02]  /*5b10*/  MUFU.EX2 R53, R53 ;  /* 0x0000003500357308 */ /* 0x000fe40000000800 */
[C---:B------:R-:W-:Y:S06]  /*5b20*/  HMMA.16816.F32 R76, R104.reuse, R78, RZ ;  /* 0x0000004e684c723c */ /* 0x040fec00000018ff */
[----:B------:R-:W-:Y:S02]  /*5b30*/  MUFU.EX2 R116, R116 ;  /* 0x0000007400747308 */ /* 0x000fe40000000800 */
[----:B------:R-:W-:Y:S06]  /*5b40*/  HMMA.16816.F32 R100, R104, R102, RZ ;  /* 0x000000666864723c */ /* 0x000fec00000018ff */
[----:B------:R-:W-:Y:S02]  /*5b50*/  MUFU.EX2 R55, R55 ;  /* 0x0000003700377308 */ /* 0x000fe40000000800 */
[C---:B--2---:R-:W-:Y:S06]  /*5b60*/  HMMA.16816.F32 R88, R4.reuse, R8, R88 ;  /* 0x000000080458723c */ /* 0x044fec0000001858 */
[----:B------:R-:W-:Y:S02]  /*5b70*/  MUFU.EX2 R64, R64 ;  /* 0x0000004000407308 */ /* 0x000fe40000000800 */
[----:B------:R-:W-:Y:S01]  /*5b80*/  HMMA.16816.F32 R92, R4, R10, R92 ;  /* 0x0000000a045c723c */ /* 0x000fe2000000185c */
[----:B------:R-:W1:Y:S05]  /*5b90*/  LDSM.16.MT88.4 R8, [R168+0xd400] ;  /* 0x00d40000a808783b */ /* 0x000e6a0000004200 */
[----:B------:R-:W-:Y:S02]  /*5ba0*/  MUFU.EX2 R51, R51 ;  /* 0x0000003300337308 */ /* 0x000fe40000000800 */
[C---:B------:R-:W-:Y:S06]  /*5bb0*/  HMMA.16816.F32 R108, R104.reuse, R16, RZ ;  /* 0x00000010686c723c */ /* 0x040fec00000018ff */
[----:B------:R-:W-:Y:S02]  /*5bc0*/  MUFU.EX2 R67, R67 ;  /* 0x0000004300437308 */ /* 0x000fe40000000800 */
[----:B------:R-:W-:Y:S01]  /*5bd0*/  HMMA.16816.F32 R104, R104, R18, RZ ;  /* 0x000000126868723c */ /* 0x000fe200000018ff */
[----:B------:R-:W-:Y:S05]  /*5be0*/  LDSM.16.MT88.4 R16, [R170+0xa400] ;  /* 0x00a40000aa10783b */ /* 0x000fea0000004200 */
[----:B------:R-:W-:Y:S02]  /*5bf0*/  MUFU.EX2 R160, R160 ;  /* 0x000000a000a07308 */ /* 0x000fe40000000800 */
[----:B------:R-:W-:Y:S01]  /*5c00*/  HMMA.16816.F32 R72, R4, R24, R72 ;  /* 0x000000180448723c */ /* 0x000fe20000001848 */
[----:B------:R-:W-:Y:S01]  /*5c10*/  FFMA.FTZ R25, R210, UR6, -R41 ;  /* 0x00000006d2197c23 */ /* 0x000fe20008010829 */
[----:B------:R-:W-:-:S04]  /*5c20*/  FFMA.FTZ R24, R204, UR6, -R49 ;  /* 0x00000006cc187c23 */ /* 0x000fc80008010831 */
[----:B------:R-:W-:Y:S02]  /*5c30*/  MUFU.EX2 R63, R63 ;  /* 0x0000003f003f7308 */ /* 0x000fe40000000800 */
[----:B------:R-:W-:Y:S01]  /*5c40*/  HMMA.16816.F32 R76, R4, R26, R76 ;  /* 0x0000001a044c723c */ /* 0x000fe2000000184c */
[----:B------:R-:W-:Y:S01]  /*5c50*/  FFMA.FTZ R26, R208, UR6, -R41 ;  /* 0x00000006d01a7c23 */ /* 0x000fe20008010829 */
[----:B------:R-:W-:-:S04]  /*5c60*/  FFMA.FTZ R27, R202, UR6, -R49 ;  /* 0x00000006ca1b7c23 */ /* 0x000fc80008010831 */
[----:B------:R-:W-:Y:S02]  /*5c70*/  MUFU.EX2 R25, R25 ;  /* 0x0000001900197308 */ /* 0x000fe40000000800 */
[C---:B----4-:R-:W-:Y:S06]  /*5c80*/  HMMA.16816.F32 R96, R4.reuse, R12, R96 ;  /* 0x0000000c0460723c */ /* 0x050fec0000001860 */
[----:B------:R-:W2:Y:S02]  /*5c90*/  MUFU.EX2 R26, R26 ;  /* 0x0000001a001a7308 */ /* 0x000ea40000000800 */
[C---:B-1----:R-:W-:Y:S06]  /*5ca0*/  HMMA.16816.F32 R108, R4.reuse, R8, R108 ;  /* 0x00000008046c723c */ /* 0x042fec000000186c */
[----:B------:R-:W1:Y:S02]  /*5cb0*/  MUFU.EX2 R27, R27 ;  /* 0x0000001b001b7308 */ /* 0x000e640000000800 */
[C---:B------:R-:W-:Y:S01]  /*5cc0*/  HMMA.16816.F32 R104, R4.reuse, R10, R104 ;  /* 0x0000000a0468723c */ /* 0x040fe20000001868 */
[----:B------:R-:W4:Y:S05]  /*5cd0*/  LDSM.16.MT88.4 R8, [R168+0x9800] ;  /* 0x00980000a808783b */ /* 0x000f2a0000004200 */
[----:B------:R-:W5:Y:S02]  /*5ce0*/  MUFU.EX2 R24, R24 ;  /* 0x0000001800187308 */ /* 0x000f640000000800 */
[----:B------:R-:W-:Y:S01]  /*5cf0*/  HMMA.16816.F32 R100, R4, R14, R100 ;  /* 0x0000000e0464723c */ /* 0x000fe20000001864 */
[----:B------:R-:W4:Y:S01]  /*5d00*/  LDSM.16.MT88.4 R12, [R170+0x9800] ;  /* 0x00980000aa0c783b */ /* 0x000f220000004200 */
[----:B---3--:R-:W-:-:S02]  /*5d10*/  F2FP.F16.F32.PACK_AB R4, R28, R33 ;  /* 0x000000211c04723e */ /* 0x008fc400000000ff */
[----:B--2---:R-:W-:Y:S02]  /*5d20*/  F2FP.F16.F32.PACK_AB R6, R25, R26 ;  /* 0x0000001a1906723e */ /* 0x004fe400000000ff */
[----:B------:R-:W2:Y:S01]  /*5d30*/  MUFU.EX2 R154, R154 ;  /* 0x0000009a009a7308 */ /* 0x000ea20000000800 */
[----:B-1----:R-:W-:-:S07]  /*5d40*/  F2FP.F16.F32.PACK_AB R5, R27, R30 ;  /* 0x0000001e1b05723e */ /* 0x002fce00000000ff */
[----:B------:R-:W-:Y:S01]  /*5d50*/  MUFU.EX2 R156, R156 ;  /* 0x0000009c009c7308 */ /* 0x000fe20000000800 */
[----:B-----5:R-:W-:-:S07]  /*5d60*/  F2FP.F16.F32.PACK_AB R7, R3, R24 ;  /* 0x000000180307723e */ /* 0x020fce00000000ff */
[----:B------:R-:W1:Y:S08]  /*5d70*/  MUFU.EX2 R117, R117 ;  /* 0x0000007500757308 */ /* 0x000e700000000800 */
[----:B------:R-:W-:Y:S01]  /*5d80*/  MUFU.EX2 R152, R152 ;  /* 0x0000009800987308 */ /* 0x000fe20000000800 */
[C---:B----4-:R-:W-:Y:S07]  /*5d90*/  HMMA.16816.F32 R72, R4.reuse, R8, R72 ;  /* 0x000000080448723c */ /* 0x050fee0000001848 */
[----:B------:R-:W3:Y:S01]  /*5da0*/  MUFU.EX2 R65, R65 ;  /* 0x0000004100417308 */ /* 0x000ee20000000800 */
[C---:B------:R-:W-:Y:S01]  /*5db0*/  HMMA.16816.F32 R76, R4.reuse, R10, R76 ;  /* 0x0000000a044c723c */ /* 0x040fe2000000184c */
[----:B------:R-:W4:Y:S06]  /*5dc0*/  LDSM.16.MT88.4 R8, [R168+0xb800] ;  /* 0x00b80000a808783b */ /* 0x000f2c0000004200 */
[----:B------:R-:W-:Y:S01]  /*5dd0*/  MUFU.EX2 R123, R123 ;  /* 0x0000007b007b7308 */ /* 0x000fe20000000800 */
[C---:B------:R-:W-:Y:S07]  /*5de0*/  HMMA.16816.F32 R112, R4.reuse, R12, R112 ;  /* 0x0000000c0470723c */ /* 0x040fee0000001870 */
[----:B------:R-:W5:Y:S01]  /*5df0*/  MUFU.EX2 R130, R130 ;  /* 0x0000008200827308 */ /* 0x000f620000000800 */
[C---:B------:R-:W-:Y:S01]  /*5e00*/  HMMA.16816.F32 R68, R4.reuse, R14, R68 ;  /* 0x0000000e0444723c */ /* 0x040fe20000001844 */
[----:B------:R-:W2:Y:S06]  /*5e10*/  LDSM.16.MT88.4 R12, [R170+0xb800] ;  /* 0x00b80000aa0c783b */ /* 0x000eac0000004200 */
[----:B------:R-:W-:Y:S08]  /*5e20*/  MUFU.EX2 R119, R119 ;  /* 0x0000007700777308 */ /* 0x000ff00000000800 */
[----:B------:R-:W5:Y:S08]  /*5e30*/  MUFU.EX2 R128, R128 ;  /* 0x0000008000807308 */ /* 0x000f700000000800 */
[----:B------:R-:W-:Y:S01]  /*5e40*/  MUFU.EX2 R127, R127 ;  /* 0x0000007f007f7308 */ /* 0x000fe20000000800 */
[C---:B----4-:R-:W-:Y:S07]  /*5e50*/  HMMA.16816.F32 R88, R4.reuse, R8, R88 ;  /* 0x000000080458723c */ /* 0x050fee0000001858 */
[----:B------:R-:W4:Y:S01]  /*5e60*/  MUFU.EX2 R140, R140 ;  /* 0x0000008c008c7308 */ /* 0x000f220000000800 */
[C---:B------:R-:W-:Y:S01]  /*5e70*/  HMMA.16816.F32 R92, R4.reuse, R10, R92 ;  /* 0x0000000a045c723c */ /* 0x040fe2000000185c */
[----:B------:R-:W1:Y:S06]  /*5e80*/  LDSM.16.MT88.4 R8, [R168+0xd800] ;  /* 0x00d80000a808783b */ /* 0x000e6c0000004200 */
[----:B------:R-:W-:Y:S01]  /*5e90*/  MUFU.EX2 R125, R125 ;  /* 0x0000007d007d7308 */ /* 0x000fe20000000800 */
[C---:B--2---:R-:W-:Y:S07]  /*5ea0*/  HMMA.16816.F32 R80, R4.reuse, R12, R80 ;  /* 0x0000000c0450723c */ /* 0x044fee0000001850 */
[----:B------:R-:W2:Y:S01]  /*5eb0*/  MUFU.EX2 R138, R138 ;  /* 0x0000008a008a7308 */ /* 0x000ea20000000800 */
[C---:B------:R-:W-:Y:S01]  /*5ec0*/  HMMA.16816.F32 R84, R4.reuse, R14, R84 ;  /* 0x0000000e0454723c */ /* 0x040fe20000001854 */
[----:B------:R-:W3:Y:S06]  /*5ed0*/  LDSM.16.MT88.4 R12, [R170+0xd800] ;  /* 0x00d80000aa0c783b */ /* 0x000eec0000004200 */
[----:B------:R-:W-:Y:S08]  /*5ee0*/  MUFU.EX2 R58, R58 ;  /* 0x0000003a003a7308 */ /* 0x000ff00000000800 */
[----:B------:R-:W-:Y:S08]  /*5ef0*/  MUFU.EX2 R61, R61 ;  /* 0x0000003d003d7308 */ /* 0x000ff00000000800 */
[----:B------:R-:W-:Y:S01]  /*5f00*/  MUFU.EX2 R54, R54 ;  /* 0x0000003600367308 */ /* 0x000fe20000000800 */
[C---:B-1----:R-:W-:Y:S07]  /*5f10*/  HMMA.16816.F32 R108, R4.reuse, R8, R108 ;  /* 0x00000008046c723c */ /* 0x042fee000000186c */
[----:B------:R-:W1:Y:S01]  /*5f20*/  MUFU.EX2 R59, R59 ;  /* 0x0000003b003b7308 */ /* 0x000e620000000800 */
[C---:B------:R-:W-:Y:S01]  /*5f30*/  HMMA.16816.F32 R104, R4.reuse, R10, R104 ;  /* 0x0000000a0468723c */ /* 0x040fe20000001868 */
[----:B------:R-:W5:Y:S06]  /*5f40*/  LDSM.16.MT88.4 R8, [R168+0x9c00] ;  /* 0x009c0000a808783b */ /* 0x000f6c0000004200 */
[----:B------:R-:W-:Y:S01]  /*5f50*/  MUFU.EX2 R52, R52 ;  /* 0x0000003400347308 */ /* 0x000fe20000000800 */
[C---:B---3--:R-:W-:Y:S07]  /*5f60*/  HMMA.16816.F32 R96, R4.reuse, R12, R96 ;  /* 0x0000000c0460723c */ /* 0x048fee0000001860 */
[----:B------:R-:W3:Y:S01]  /*5f70*/  MUFU.EX2 R131, R131 ;  /* 0x0000008300837308 */ /* 0x000ee20000000800 */
[----:B------:R-:W-:Y:S01]  /*5f80*/  HMMA.16816.F32 R100, R4, R14, R100 ;  /* 0x0000000e0464723c */ /* 0x000fe20000001864 */
[----:B------:R-:W4:Y:S01]  /*5f90*/  LDSM.16.MT88.4 R12, [R170+0x9c00] ;  /* 0x009c0000aa0c783b */ /* 0x000f220000004200 */
[----:B------:R-:W-:-:S05]  /*5fa0*/  F2FP.F16.F32.PACK_AB R4, R57, R118 ;  /* 0x000000763904723e */ /* 0x000fca00000000ff */
[----:B------:R-:W-:Y:S01]  /*5fb0*/  MUFU.EX2 R56, R56 ;  /* 0x0000003800387308 */ /* 0x000fe20000000800 */
[----:B------:R-:W-:Y:S02]  /*5fc0*/  F2FP.F16.F32.PACK_AB R6, R53, R66 ;  /* 0x000000423506723e */ /* 0x000fe400000000ff */
[----:B------:R-:W-:Y:S02]  /*5fd0*/  F2FP.F16.F32.PACK_AB R5, R55, R116 ;  /* 0x000000743705723e */ /* 0x000fe400000000ff */
[----:B------:R-:W-:-:S07]  /*5fe0*/  F2FP.F16.F32.PACK_AB R7, R51, R64 ;  /* 0x000000403307723e */ /* 0x000fce00000000ff */
[C---:B-----5:R-:W-:Y:S08]  /*5ff0*/  HMMA.16816.F32 R72, R4.reuse, R8, R72 ;  /* 0x000000080448723c */ /* 0x060ff00000001848 */
[C---:B------:R-:W-:Y:S01]  /*6000*/  HMMA.16816.F32 R76, R4.reuse, R10, R76 ;  /* 0x0000000a044c723c */ /* 0x040fe2000000184c */
[----:B------:R-:W5:Y:S07]  /*6010*/  LDSM.16.MT88.4 R8, [R168+0xbc00] ;  /* 0x00bc0000a808783b */ /* 0x000f6e0000004200 */
[C---:B----4-:R-:W-:Y:S08]  /*6020*/  HMMA.16816.F32 R112, R4.reuse, R12, R112 ;  /* 0x0000000c0470723c */ /* 0x050ff00000001870 */
[C---:B------:R-:W-:Y:S01]  /*6030*/  HMMA.16816.F32 R68, R4.reuse, R14, R68 ;  /* 0x0000000e0444723c */ /* 0x040fe20000001844 */
[----:B------:R-:W4:Y:S07]  /*6040*/  LDSM.16.MT88.4 R12, [R170+0xbc00] ;  /* 0x00bc0000aa0c783b */ /* 0x000f2e0000004200 */
        /* <DEDUP_REMOVED lines=10> */
[----:B------:R-:W-:Y:S01]  /*60f0*/  HMMA.16816.F32 R100, R4, R14, R100 ;  /* 0x0000000e0464723c */ /* 0x000fe20000001864 */
[----:B------:R-:W4:Y:S01]  /*6100*/  LDSM.16.MT88.4 R12, [R170+0xa000] ;  /* 0x00a00000aa0c783b */ /* 0x000f220000004200 */
[----:B------:R-:W-:-:S02]  /*6110*/  F2FP.F16.F32.PACK_AB R4, R160, R67 ;  /* 0x00000043a004723e */ /* 0x000fc400000000ff */
        /* <DEDUP_REMOVED lines=24> */
[----:B--2---:R-:W-:-:S07]  /*62a0*/  F2FP.F16.F32.PACK_AB R7, R138, R125 ;  /* 0x0000007d8a07723e */ /* 0x004fce00000000ff */
[C---:B------:R-:W-:Y:S08]  /*62b0*/  HMMA.16816.F32 R112, R4.reuse, R16, R112 ;  /* 0x000000100470723c */ /* 0x040ff00000001870 */
[C---:B------:R-:W-:Y:S01]  /*62c0*/  HMMA.16816.F32 R68, R4.reuse, R18, R68 ;  /* 0x000000120444723c */ /* 0x040fe20000001844 */
[----:B------:R-:W2:Y:S07]  /*62d0*/  LDSM.16.MT88.4 R16, [R168+0xc400] ;  /* 0x00c40000a810783b */ /* 0x000eae0000004200 */
[C---:B-----5:R-:W-:Y:S08]  /*62e0*/  HMMA.16816.F32 R80, R4.reuse, R8, R80 ;  /* 0x000000080450723c */ /* 0x060ff00000001850 */
[C---:B------:R-:W-:Y:S01]  /*62f0*/  HMMA.16816.F32 R84, R4.reuse, R10, R84 ;  /* 0x0000000a0454723c */ /* 0x040fe20000001854 */
[----:B------:R-:W5:Y:S07]  /*6300*/  LDSM.16.MT88.4 R8, [R168+0xe400] ;  /* 0x00e40000a808783b */ /* 0x000f6e0000004200 */
[C---:B----4-:R-:W-:Y:S08]  /*6310*/  HMMA.16816.F32 R72, R4.reuse, R12, R72 ;  /* 0x0000000c0448723c */ /* 0x050ff00000001848 */
[C---:B------:R-:W-:Y:S01]  /*6320*/  HMMA.16816.F32 R76, R4.reuse, R14, R76 ;  /* 0x0000000e044c723c */ /* 0x040fe2000000184c */
[----:B------:R-:W4:Y:S07]  /*6330*/  LDSM.16.MT88.4 R12, [R170+0xe400] ;  /* 0x00e40000aa0c783b */ /* 0x000f2e0000004200 */
[C---:B--2---:R-:W-:Y:S08]  /*6340*/  HMMA.16816.F32 R88, R4.reuse, R16, R88 ;  /* 0x000000100458723c */ /* 0x044ff00000001858 */
[C---:B------:R-:W-:Y:S01]  /*6350*/  HMMA.16816.F32 R92, R4.reuse, R18, R92 ;  /* 0x00000012045c723c */ /* 0x040fe2000000185c */
[----:B------:R-:W-:Y:S07]  /*6360*/  LDSM.16.MT88.4 R16, [R170+0xc800] ;  /* 0x00c80000aa10783b */ /* 0x000fee0000004200 */
[C---:B-----5:R-:W-:Y:S08]  /*6370*/  HMMA.16816.F32 R108, R4.reuse, R8, R108 ;  /* 0x00000008046c723c */ /* 0x060ff0000000186c */
[C---:B------:R-:W-:Y:S01]  /*6380*/  HMMA.16816.F32 R104, R4.reuse, R10, R104 ;  /* 0x0000000a0468723c */ /* 0x040fe20000001868 */
[----:B------:R-:W2:Y:S07]  /*6390*/  LDSM.16.MT88.4 R8, [R170+0xa800] ;  /* 0x00a80000aa08783b */ /* 0x000eae0000004200 */
[C---:B----4-:R-:W-:Y:S08]  /*63a0*/  HMMA.16816.F32 R96, R4.reuse, R12, R96 ;  /* 0x0000000c0460723c */ /* 0x050ff00000001860 */
[----:B------:R-:W-:Y:S01]  /*63b0*/  HMMA.16816.F32 R100, R4, R14, R100 ;  /* 0x0000000e0464723c */ /* 0x000fe20000001864 */
[----:B------:R-:W-:Y:S01]  /*63c0*/  FFMA.FTZ R4, R46, UR6, -R49 ;  /* 0x000000062e047c23 */ /* 0x000fe20008010831 */
[----:B------:R-:W-:Y:S01]  /*63d0*/  FADD.FTZ R5, R20, R21 ;  /* 0x0000001514057221 */ /* 0x000fe20000010000 */
[----:B------:R-:W-:Y:S01]  /*63e0*/  FADD.FTZ R7, R50, R129 ;  /* 0x0000008132077221 */ /* 0x000fe20000010000 */
[----:B------:R-:W4:Y:S01]  /*63f0*/  LDSM.16.MT88.4 R20, [R168+0xa800] ;  /* 0x00a80000a814783b */ /* 0x000f220000004200 */
[----:B------:R5:W5:Y:S01]  /*6400*/  MUFU.EX2 R129, R4 ;  /* 0x0000000400817308 */ /* 0x000b620000000800 */
[----:B------:R-:W-:Y:S01]  /*6410*/  FADD.FTZ R40, R40, R5 ;  /* 0x0000000528287221 */ /* 0x000fe20000010000 */
[----:B------:R-:W-:Y:S01]  /*6420*/  FADD.FTZ R48, R48, R7 ;  /* 0x0000000730307221 */ /* 0x000fe20000010000 */
[----:B-1----:R-:W-:Y:S01]  /*6430*/  F2FP.F16.F32.PACK_AB R6, R59, R54 ;  /* 0x000000363b06723e */ /* 0x002fe200000000ff */
[----:B------:R-:W1:Y:S01]  /*6440*/  LDSM.16.MT88.4 R12, [R168+0xc800] ;  /* 0x00c80000a80c783b */ /* 0x000e620000004200 */
[----:B---3--:R-:W-:Y:S01]  /*6450*/  F2FP.F16.F32.PACK_AB R5, R131, R52 ;  /* 0x000000348305723e */ /* 0x008fe200000000ff */
[--C-:B------:R-:W-:Y:S01]  /*6460*/  FFMA.FTZ R50, R36, UR6, -R41.reuse ;  /* 0x0000000624327c23 */ /* 0x100fe20008010829 */
[--C-:B------:R-:W-:Y:S01]  /*6470*/  FFMA.FTZ R36, R35, UR6, -R41.reuse ;  /* 0x0000000623247c23 */ /* 0x100fe20008010829 */
[--C-:B------:R-:W-:Y:S01]  /*6480*/  FFMA.FTZ R35, R38, UR6, -R41.reuse ;  /* 0x0000000626237c23 */ /* 0x100fe20008010829 */
[----:B------:R-:W-:Y:S01]  /*6490*/  FFMA.FTZ R46, R37, UR6, -R41 ;  /* 0x00000006252e7c23 */ /* 0x000fe20008010829 */
[--C-:B------:R-:W-:Y:S01]  /*64a0*/  FFMA.FTZ R38, R45, UR6, -R49.reuse ;  /* 0x000000062d267c23 */ /* 0x100fe20008010831 */
[----:B------:R-:W-:Y:S01]  /*64b0*/  FFMA.FTZ R41, R42, UR6, -R49 ;  /* 0x000000062a297c23 */ /* 0x000fe20008010831 */
[----:B------:R-:W-:Y:S01]  /*64c0*/  FADD.FTZ R45, R39, R40 ;  /* 0x00000028272d7221 */ /* 0x000fe20000010000 */
[----:B------:R-:W-:Y:S01]  /*64d0*/  MUFU.EX2 R37, R50 ;  /* 0x0000003200257308 */ /* 0x000fe20000000800 */
[----:B------:R-:W-:Y:S01]  /*64e0*/  FADD.FTZ R47, R47, R48 ;  /* 0x000000302f2f7221 */ /* 0x000fe20000010000 */
[----:B-----5:R-:W-:-:S03]  /*64f0*/  F2FP.F16.F32.PACK_AB R4, R61, R58 ;  /* 0x0000003a3d04723e */ /* 0x020fc600000000ff */
[----:B------:R-:W-:Y:S01]  /*6500*/  FADD.FTZ R32, R32, R47 ;  /* 0x0000002f20207221 */ /* 0x000fe20000010000 */
[----:B------:R-:W-:Y:S02]  /*6510*/  F2FP.F16.F32.PACK_AB R7, R129, R56 ;  /* 0x000000388107723e */ /* 0x000fe400000000ff */
[----:B------:R-:W3:Y:S01]  /*6520*/  MUFU.EX2 R36, R36 ;  /* 0x0000002400247308 */ /* 0x000ee20000000800 */
[----:B------:R-:W-:-:S04]  /*6530*/  FADD.FTZ R31, R31, R32 ;  /* 0x000000201f1f7221 */ /* 0x000fc80000010000 */
[----:B--2---:R-:W-:Y:S01]  /*6540*/  HMMA.16816.F32 R112, R4, R8, R112 ;  /* 0x000000080470723c */ /* 0x004fe20000001870 */
[----:B------:R-:W-:Y:S02]  /*6550*/  FADD.FTZ R30, R30, R31 ;  /* 0x0000001f1e1e7221 */ /* 0x000fe40000010000 */
[----:B------:R-:W-:Y:S02]  /*6560*/  MUFU.EX2 R35, R35 ;  /* 0x0000002300237308 */ /* 0x000fe40000000800 */
[----:B------:R-:W-:-:S03]  /*6570*/  FADD.FTZ R27, R27, R30 ;  /* 0x0000001e1b1b7221 */ /* 0x000fc60000010000 */
[C---:B------:R-:W-:Y:S01]  /*6580*/  HMMA.16816.F32 R68, R4.reuse, R10, R68 ;  /* 0x0000000a0444723c */ /* 0x040fe20000001844 */
[----:B------:R-:W2:Y:S01]  /*6590*/  LDSM.16.MT88.4 R8, [R170+0xe800] ;  /* 0x00e80000aa08783b */ /* 0x000ea20000004200 */
[----:B------:R-:W-:Y:S01]  /*65a0*/  FADD.FTZ R24, R24, R27 ;  /* 0x0000001b18187221 */ /* 0x000fe20000010000 */
[----:B------:R-:W5:Y:S03]  /*65b0*/  MUFU.EX2 R40, R46 ;  /* 0x0000002e00287308 */ /* 0x000f660000000800 */
[----:B------:R-:W-:Y:S02]  /*65c0*/  FADD.FTZ R3, R3, R24 ;  /* 0x0000001803037221 */ /* 0x000fe40000010000 */
[----:B----4-:R-:W-:Y:S02]  /*65d0*/  HMMA.16816.F32 R72, R4, R20, R72 ;  /* 0x000000140448723c */ /* 0x010fe40000001848 */
[----:B------:R-:W-:Y:S01]  /*65e0*/  FADD.FTZ R116, R116, R3 ;  /* 0x0000000374747221 */ /* 0x000fe20000010000 */
[----:B------:R-:W-:Y:S03]  /*65f0*/  MUFU.EX2 R38, R38 ;  /* 0x0000002600267308 */ /* 0x000fe60000000800 */
[----:B------:R-:W-:-:S02]  /*6600*/  FADD.FTZ R55, R55, R116 ;  /* 0x0000007437377221 */ /* 0x000fc40000010000 */
[C---:B------:R-:W-:Y:S01]  /*6610*/  HMMA.16816.F32 R76, R4.reuse, R22, R76 ;  /* 0x00000016044c723c */ /* 0x040fe2000000184c */
[----:B------:R-:W4:Y:S01]  /*6620*/  LDSM.16.MT88.4 R20, [R168+0xe800] ;  /* 0x00e80000a814783b */ /* 0x000f220000004200 */
[----:B------:R-:W-:Y:S01]  /*6630*/  FADD.FTZ R64, R64, R55 ;  /* 0x0000003740407221 */ /* 0x000fe20000010000 */
[----:B------:R-:W5:Y:S03]  /*6640*/  MUFU.EX2 R39, R44 ;  /* 0x0000002c00277308 */ /* 0x000f660000000800 */
[----:B------:R-:W-:Y:S02]  /*6650*/  FADD.FTZ R51, R51, R64 ;  /* 0x0000004033337221 */ /* 0x000fe40000010000 */
[----:B------:R-:W-:Y:S02]  /*6660*/  HMMA.16816.F32 R80, R4, R16, R80 ;  /* 0x000000100450723c */ /* 0x000fe40000001850 */
[----:B------:R-:W-:Y:S01]  /*6670*/  FADD.FTZ R156, R156, R51 ;  /* 0x000000339c9c7221 */ /* 0x000fe20000010000 */
[----:B------:R-:W-:Y:S03]  /*6680*/  MUFU.EX2 R41, R41 ;  /* 0x0000002900297308 */ /* 0x000fe60000000800 */
[----:B------:R-:W-:-:S02]  /*6690*/  FADD.FTZ R117, R117, R156 ;  /* 0x0000009c75757221 */ /* 0x000fc40000010000 */
[C---:B------:R-:W-:Y:S01]  /*66a0*/  HMMA.16816.F32 R84, R4.reuse, R18, R84 ;  /* 0x000000120454723c */ /* 0x040fe20000001854 */
[----:B------:R-:W5:Y:S07]  /*66b0*/  LDSM.16.MT88.4 R16, [R170+0xac00] ;  /* 0x00ac0000aa10783b */ /* 0x000f6e0000004200 */
[C---:B-1----:R-:W-:Y:S08]  /*66c0*/  HMMA.16816.F32 R88, R4.reuse, R12, R88 ;  /* 0x0000000c0458723c */ /* 0x042ff00000001858 */
[----:B--2---:R-:W-:Y:S01]  /*66d0*/  HMMA.16816.F32 R96, R4, R8, R96 ;  /* 0x000000080460723c */ /* 0x004fe20000001860 */
[----:B------:R-:W-:-:S02]  /*66e0*/  FADD.FTZ R8, R34, R45 ;  /* 0x0000002d22087221 */ /* 0x000fc40000010000 */
[----:B------:R-:W1:Y:S02]  /*66f0*/  MUFU.EX2 R34, R43 ;  /* 0x0000002b00227308 */ /* 0x000e640000000800 */
[----:B------:R-:W-:-:S03]  /*6700*/  FADD.FTZ R8, R29, R8 ;  /* 0x000000081d087221 */ /* 0x000fc60000010000 */
[C---:B------:R-:W-:Y:S01]  /*6710*/  HMMA.16816.F32 R92, R4.reuse, R14, R92 ;  /* 0x0000000e045c723c */ /* 0x040fe2000000185c */
[----:B------:R-:W2:Y:S07]  /*6720*/  LDSM.16.MT88.4 R12, [R168+0xac00] ;  /* 0x00ac0000a80c783b */ /* 0x000eae0000004200 */
[----:B----4-:R-:W-:Y:S01]  /*6730*/  HMMA.16816.F32 R108, R4, R20, R108 ;  /* 0x00000014046c723c */ /* 0x010fe2000000186c */
[----:B------:R-:W-:-:S04]  /*6740*/  FADD.FTZ R21, R33, R8 ;  /* 0x0000000821157221 */ /* 0x000fc80000010000 */
[----:B------:R-:W-:-:S03]  /*6750*/  FADD.FTZ R21, R28, R21 ;  /* 0x000000151c157221 */ /* 0x000fc60000010000 */
[----:B------:R-:W-:Y:S01]  /*6760*/  HMMA.16816.F32 R100, R4, R10, R100 ;  /* 0x0000000a0464723c */ /* 0x000fe20000001864 */
[----:B------:R-:W4:Y:S01]  /*6770*/  LDSM.16.MT88.4 R8, [R170+0xcc00] ;  /* 0x00cc0000aa08783b */ /* 0x000f220000004200 */
[----:B------:R-:W-:-:S04]  /*6780*/  FADD.FTZ R26, R26, R21 ;  /* 0x000000151a1a7221 */ /* 0x000fc80000010000 */
[----:B------:R-:W-:Y:S02]  /*6790*/  FADD.FTZ R25, R25, R26 ;  /* 0x0000001a19197221 */ /* 0x000fe40000010000 */
[----:B------:R-:W-:Y:S01]  /*67a0*/  HMMA.16816.F32 R104, R4, R22, R104 ;  /* 0x000000160468723c */ /* 0x000fe20000001868 */
[----:B---3--:R-:W-:Y:S01]  /*67b0*/  F2FP.F16.F32.PACK_AB R4, R36, R37 ;  /* 0x000000252404723e */ /* 0x008fe200000000ff */
[----:B------:R-:W-:Y:S01]  /*67c0*/  FADD.FTZ R118, R118, R25 ;  /* 0x0000001976767221 */ /* 0x000fe20000010000 */
[----:B-----5:R-:W-:Y:S02]  /*67d0*/  F2FP.F16.F32.PACK_AB R6, R40, R35 ;  /* 0x000000232806723e */ /* 0x020fe400000000ff */
[----:B------:R-:W-:Y:S01]  /*67e0*/  F2FP.F16.F32.PACK_AB R5, R39, R38 ;  /* 0x000000262705723e */ /* 0x000fe200000000ff */
[----:B------:R-:W-:Y:S01]  /*67f0*/  FADD.FTZ R57, R57, R118 ;  /* 0x0000007639397221 */ /* 0x000fe20000010000 */
[----:B-1----:R-:W-:-:S03]  /*6800*/  F2FP.F16.F32.PACK_AB R7, R41, R34 ;  /* 0x000000222907723e */ /* 0x002fc600000000ff */
[----:B------:R-:W-:-:S04]  /*6810*/  FADD.FTZ R20, R66, R57 ;  /* 0x0000003942147221 */ /* 0x000fc80000010000 */
[----:B------:R-:W-:Y:S01]  /*6820*/  HMMA.16816.F32 R112, R4, R16, R112 ;  /* 0x000000100470723c */ /* 0x000fe20000001870 */
[----:B------:R-:W-:-:S04]  /*6830*/  FADD.FTZ R20, R53, R20 ;  /* 0x0000001435147221 */ /* 0x000fc80000010000 */
[----:B------:R-:W-:-:S03]  /*6840*/  FADD.FTZ R67, R67, R20 ;  /* 0x0000001443437221 */ /* 0x000fc60000010000 */
[----:B------:R-:W-:Y:S01]  /*6850*/  HMMA.16816.F32 R68, R4, R18, R68 ;  /* 0x000000120444723c */ /* 0x000fe20000001844 */
[----:B------:R-:W1:Y:S01]  /*6860*/  LDSM.16.MT88.4 R16, [R168+0xcc00] ;  /* 0x00cc0000a810783b */ /* 0x000e620000004200 */
[----:B------:R-:W-:-:S04]  /*6870*/  FADD.FTZ R160, R160, R67 ;  /* 0x00000043a0a07221 */ /* 0x000fc80000010000 */
[----:B------:R-:W-:Y:S02]  /*6880*/  FADD.FTZ R63, R63, R160 ;  /* 0x000000a03f3f7221 */ /* 0x000fe40000010000 */
[----:B--2---:R-:W-:Y:S02]  /*6890*/  HMMA.16816.F32 R72, R4, R12, R72 ;  /* 0x0000000c0448723c */ /* 0x004fe40000001848 */
[----:B------:R-:W-:-:S04]  /*68a0*/  FADD.FTZ R154, R154, R63 ;  /* 0x0000003f9a9a7221 */ /* 0x000fc80000010000 */
[----:B------:R-:W-:Y:S02]  /*68b0*/  FADD.FTZ R123, R123, R154 ;  /* 0x0000009a7b7b7221 */ /* 0x000fe40000010000 */
[----:B------:R-:W-:Y:S01]  /*68c0*/  HMMA.16816.F32 R76, R4, R14, R76 ;  /* 0x0000000e044c723c */ /* 0x000fe2000000184c */
[----:B------:R-:W2:Y:S01]  /*68d0*/  LDSM.16.MT88.4 R12, [R170+0xec00] ;  /* 0x00ec0000aa0c783b */ /* 0x000ea20000004200 */
[----:B------:R-:W-:-:S04]  /*68e0*/  FADD.FTZ R130, R130, R123 ;  /* 0x0000007b82827221 */ /* 0x000fc80000010000 */
[----:B------:R-:W-:Y:S02]  /*68f0*/  FADD.FTZ R3, R119, R130 ;  /* 0x0000008277037221 */ /* 0x000fe40000010000 */
[----:B----4-:R-:W-:Y:S02]  /*6900*/  HMMA.16816.F32 R80, R4, R8, R80 ;  /* 0x000000080450723c */ /* 0x010fe40000001850 */
[----:B------:R-:W-:-:S04]  /*6910*/  FADD.FTZ R3, R128, R3 ;  /* 0x0000000380037221 */ /* 0x000fc80000010000 */
[----:B------:R-:W-:Y:S02]  /*6920*/  FADD.FTZ R58, R58, R3 ;  /* 0x000000033a3a7221 */ /* 0x000fe40000010000 */
[----:B------:R-:W-:Y:S01]  /*6930*/  HMMA.16816.F32 R84, R4, R10, R84 ;  /* 0x0000000a0454723c */ /* 0x000fe20000001854 */
[----:B------:R-:W3:Y:S01]  /*6940*/  LDSM.16.MT88.4 R8, [R168+0xec00] ;  /* 0x00ec0000a808783b */ /* 0x000ee20000004200 */
[----:B------:R-:W-:-:S06]  /*6950*/  FADD.FTZ R61, R61, R58 ;  /* 0x0000003a3d3d7221 */ /* 0x000fcc0000010000 */
[----:B-1----:R-:W-:Y:S01]  /*6960*/  HMMA.16816.F32 R88, R4, R16, R88 ;  /* 0x000000100458723c */ /* 0x002fe20000001858 */
[----:B------:R-:W-:-:S04]  /*6970*/  FADD.FTZ R16, R152, R117 ;  /* 0x0000007598107221 */ /* 0x000fc80000010000 */
[----:B------:R-:W-:-:S03]  /*6980*/  FADD.FTZ R16, R65, R16 ;  /* 0x0000001041107221 */ /* 0x000fc60000010000 */
[----:B------:R-:W-:Y:S01]  /*6990*/  HMMA.16816.F32 R92, R4, R18, R92 ;  /* 0x00000012045c723c */ /* 0x000fe2000000185c */
[----:B------:R-:W-:-:S04]  /*69a0*/  FADD.FTZ R127, R127, R16 ;  /* 0x000000107f7f7221 */ /* 0x000fc80000010000 */
[----:B------:R-:W-:-:S03]  /*69b0*/  FADD.FTZ R140, R140, R127 ;  /* 0x0000007f8c8c7221 */ /* 0x000fc60000010000 */
[----:B--2---:R-:W-:Y:S01]  /*69c0*/  HMMA.16816.F32 R96, R4, R12, R96 ;  /* 0x0000000c0460723c */ /* 0x004fe20000001860 */
[----:B------:R-:W-:-:S04]  /*69d0*/  FADD.FTZ R13, R125, R140 ;  /* 0x0000008c7d0d7221 */ /* 0x000fc80000010000 */
[----:B------:R-:W-:-:S03]  /*69e0*/  FADD.FTZ R13, R138, R13 ;  /* 0x0000000d8a0d7221 */ /* 0x000fc60000010000 */
[----:B------:R-:W-:Y:S01]  /*69f0*/  HMMA.16816.F32 R100, R4, R14, R100 ;  /* 0x0000000e0464723c */ /* 0x000fe20000001864 */
[----:B------:R-:W-:-:S04]  /*6a00*/  FADD.FTZ R52, R52, R13 ;  /* 0x0000000d34347221 */ /* 0x000fc80000010000 */
[----:B------:R-:W-:-:S03]  /*6a10*/  FADD.FTZ R131, R131, R52 ;  /* 0x0000003483837221 */ /* 0x000fc60000010000 */
        /* <DEDUP_REMOVED lines=16> */
[----:B------:R-:W-:Y:S01]  /*6b20*/  IADD3 R4, PT, PT, R134, -0x2, RZ ;  /* 0xfffffffe86047810 */ /* 0x000fe20007ffe0ff */
[----:B------:R-:W-:Y:S06]  /*6b30*/  BAR.SYNC.DEFER_BLOCKING 0x0 ;  /* 0x0000000000007b1d */ /* 0x000fec0000010000 */
[----:B------:R-:W-:Y:S05]  /*6b40*/  BRA.U !UP1, `(.L_x_968) ;  /* 0x0000000109f07547 */ /* 0x000fea000b800000 */
[----:B------:R-:W1:Y:S01]  /*6b50*/  LDC R5, c[0x0][0x4f0] ;  /* 0x00013c00ff057b82 */ /* 0x000e620000000800 */
[----:B------:R-:W-:Y:S01]  /*6b60*/  SHF.L.U32 R4, R4, 0x7, RZ ;  /* 0x0000000704047819 */ /* 0x000fe200000006ff */
        /* <DEDUP_REMOVED lines=58> */
.L_x_968:
[----:B------:R-:W-:Y:S01]  /*6f10*/  UMOV UR4, URZ ;  /* 0x000000ff00047c82 */ /* 0x000fe20008000000 */
[----:B------:R-:W-:Y:S01]  /*6f20*/  IMAD.SHL.U32 R4, R120, 0x80, RZ ;  /* 0x0000008078047824 */ /* 0x000fe200078e00ff */
[----:B------:R-:W-:-:S05]  /*6f30*/  IADD3 R3, P0, PT, RZ, -UR4, RZ ;  /* 0x80000004ff037c10 */ /* 0x000fca000ff1e0ff */
[----:B------:R-:W-:-:S05]  /*6f40*/  IMAD.X R4, RZ, RZ, ~R4, P0 ;  /* 0x000000ffff047224 */ /* 0x000fca00000e0e04 */
[----:B------:R-:W-:-:S04]  /*6f50*/  SHF.R.S64 R3, R3, 0x1f, R4 ;  /* 0x0000001f03037819 */ /* 0x000fc80000001004 */
[----:B------:R-:W-:-:S04]  /*6f60*/  IADD3 R178, P0, PT, R3, R178, RZ ;  /* 0x000000b203b27210 */ /* 0x000fc80007f1e0ff */
[----:B------:R-:W-:-:S09]  /*6f70*/  LEA.HI.X.SX32 R179, R4, R179, 0x1, P0 ;  /* 0x000000b304b37211 */ /* 0x000fd200000f0eff */
.L_x_969:
        /* <DEDUP_REMOVED lines=13> */
[----:B------:R-:W-:-:S07]  /*7050*/  LOP3.LUT R3, R3, 0x6, RZ, 0xc0, !PT ;  /* 0x0000000603037812 */ /* 0x000fce00078ec0ff */
        /* <DEDUP_REMOVED lines=168> */
[C---:B--2---:R-:W-:Y:S08]  /*7ae0*/  HMMA.16816.F32 R8, R116.reuse, R120, R8 ;  /* 0x000000787408723c */ /* 0x044ff00000001808 */
[C---:B------:R-:W-:Y:S01]  /*7af0*/  HMMA.16816.F32 R4, R116.reuse, R122, R4 ;  /* 0x0000007a7404723c */ /* 0x040fe20000001804 */
[----:B------:R-:W1:Y:S07]  /*7b00*/  LDSM.16.M88.4 R120, [R172+0x8000] ;  /* 0x00800000ac78783b */ /* 0x000e6e0000000200 */
        /* <DEDUP_REMOVED lines=37> */
[----:B---3--:R-:W-:Y:S01]  /*7d60*/  HMMA.16816.F32 R40, R128, R124, R40 ;  /* 0x0000007c8028723c */ /* 0x008fe20000001828 */
[----:B------:R-:W-:-:S07]  /*7d70*/  VIADD R124, R134, 0xfffffffe ;  /* 0xfffffffe867c7836 */ /* 0x000fce0000000000 */
[C---:B------:R-:W-:Y:S08]  /*7d80*/  HMMA.16816.F32 R36, R128.reuse, R126, R36 ;  /* 0x0000007e8024723c */ /* 0x040ff00000001824 */
[----:B-1----:R-:W-:Y:S01]  /*7d90*/  HMMA.16816.F32 R32, R128, R120, R32 ;  /* 0x000000788020723c */ /* 0x002fe20000001820 */
[----:B------:R-:W-:-:S04]  /*7da0*/  VIADD R120, R134, 0xffffffff ;  /* 0xffffffff86787836 */ /* 0x000fc80000000000 */
[----:B------:R-:W-:-:S03]  /*7db0*/  IMAD.SHL.U32 R120, R120, 0x80, RZ ;  /* 0x0000008078787824 */ /* 0x000fc600078e00ff */
[C---:B------:R-:W-:Y:S08]  /*7dc0*/  HMMA.16816.F32 R28, R128.reuse, R122, R28 ;  /* 0x0000007a801c723c */ /* 0x040ff0000000181c */
[----:B--2---:R-:W-:Y:S01]  /*7dd0*/  HMMA.16816.F32 R24, R128, R116, R24 ;  /* 0x000000748018723c */ /* 0x004fe20000001818 */
[----:B------:R-:W-:-:S04]  /*7de0*/  IMAD.IADD R116, R120, 0x1, R3 ;  /* 0x0000000178747824 */ /* 0x000fc800078e0203 */
[C---:B------:R-:W-:Y:S02]  /*7df0*/  VIADD R117, R116.reuse, 0xffffff80 ;  /* 0xffffff8074757836 */ /* 0x040fe40000000000 */
[C---:B------:R-:W-:Y:S01]  /*7e00*/  VIADD R3, R116.reuse, 0xffffff81 ;  /* 0xffffff8174037836 */ /* 0x040fe20000000000 */
[----:B------:R-:W-:Y:S01]  /*7e10*/  HMMA.16816.F32 R20, R128, R118, R20 ;  /* 0x000000768014723c */ /* 0x000fe20000001814 */
[----:B------:R-:W-:Y:S01]  /*7e20*/  BAR.SYNC.DEFER_BLOCKING 0x0 ;  /* 0x0000000000007b1d */ /* 0x000fe20000010000 */
[CC--:B------:R-:W-:Y:S02]  /*7e30*/  ISETP.GE.AND P6, PT, R117.reuse, R136.reuse, PT ;  /* 0x000000887500720c */ /* 0x0c0fe40003fc6270 */
[-C--:B------:R-:W-:Y:S01]  /*7e40*/  ISETP.GE.AND P5, PT, R117, R135.reuse, PT ;  /* 0x000000877500720c */ /* 0x080fe20003fa6270 */
[----:B------:R-:W-:Y:S01]  /*7e50*/  VIADD R117, R116, 0xffffff88 ;  /* 0xffffff8874757836 */ /* 0x000fe20000000000 */
[C---:B------:R-:W-:Y:S02]  /*7e60*/  ISETP.GE.AND P1, PT, R3.reuse, R136, PT ;  /* 0x000000880300720c */ /* 0x040fe40003f26270 */
[----:B------:R-:W-:-:S02]  /*7e70*/  ISETP.GE.AND P0, PT, R3, R135, PT ;  /* 0x000000870300720c */ /* 0x000fc40003f06270 */
[----:B------:R-:W-:Y:S01]  /*7e80*/  FSEL R3, R16, -INF , !P6 ;  /* 0xff80000010037808 */ /* 0x000fe20007000000 */
[----:B------:R-:W-:Y:S01]  /*7e90*/  VIADD R16, R116, 0xffffff90 ;  /* 0xffffff9074107836 */ /* 0x000fe20000000000 */
[----:B------:R-:W-:Y:S01]  /*7ea0*/  FSEL R157, R18, -INF , !P5 ;  /* 0xff800000129d7808 */ /* 0x000fe20006800000 */
[----:B------:R-:W-:Y:S01]  /*7eb0*/  VIADD R18, R116, 0xffffff89 ;  /* 0xffffff8974127836 */ /* 0x000fe20000000000 */
[CC--:B------:R-:W-:Y:S02]  /*7ec0*/  ISETP.GE.AND P6, PT, R117.reuse, R136.reuse, PT ;  /* 0x000000887500720c */ /* 0x0c0fe40003fc6270 */
[----:B------:R-:W-:Y:S02]  /*7ed0*/  ISETP.GE.AND P5, PT, R117, R135, PT ;  /* 0x000000877500720c */ /* 0x000fe40003fa6270 */
[----:B------:R-:W-:Y:S02]  /*7ee0*/  FSEL R121, R17, -INF , !P1 ;  /* 0xff80000011797808 */ /* 0x000fe40004800000 */
[----:B------:R-:W-:Y:S01]  /*7ef0*/  FSEL R199, R12, -INF , !P6 ;  /* 0xff8000000cc77808 */ /* 0x000fe20007000000 */
[----:B------:R-:W-:Y:S01]  /*7f00*/  VIADD R12, R116, 0xffffff98 ;  /* 0xffffff98740c7836 */ /* 0x000fe20000000000 */
[----:B------:R-:W-:Y:S01]  /*7f10*/  FSEL R17, R14, -INF , !P5 ;  /* 0xff8000000e117808 */ /* 0x000fe20006800000 */
[----:B------:R-:W-:Y:S01]  /*7f20*/  VIADD R14, R116, 0xffffff91 ;  /* 0xffffff91740e7836 */ /* 0x000fe20000000000 */
[----:B------:R-:W-:-:S02]  /*7f30*/  ISETP.GE.AND P6, PT, R16, R136, PT ;  /* 0x000000881000720c */ /* 0x000fc40003fc6270 */
[-C--:B------:R-:W-:Y:S02]  /*7f40*/  ISETP.GE.AND P5, PT, R16, R135.reuse, PT ;  /* 0x000000871000720c */ /* 0x080fe40003fa6270 */
[----:B------:R-:W-:Y:S02]  /*7f50*/  FSEL R19, R19, -INF , !P0 ;  /* 0xff80000013137808 */ /* 0x000fe40004000000 */
[CC--:B------:R-:W-:Y:S02]  /*7f60*/  ISETP.GE.AND P1, PT, R18.reuse, R136.reuse, PT ;  /* 0x000000881200720c */ /* 0x0c0fe40003f26270 */
[----:B------:R-:W-:Y:S02]  /*7f70*/  ISETP.GE.AND P0, PT, R18, R135, PT ;  /* 0x000000871200720c */ /* 0x000fe40003f06270 */
[----:B------:R-:W-:Y:S01]  /*7f80*/  FSEL R235, R8, -INF , !P6 ;  /* 0xff80000008eb7808 */ /* 0x000fe20007000000 */
[----:B------:R-:W-:Y:S01]  /*7f90*/  VIADD R8, R116, 0xffffffa0 ;  /* 0xffffffa074087836 */ /* 0x000fe20000000000 */
[----:B------:R-:W-:Y:S01]  /*7fa0*/  FSEL R229, R10, -INF , !P5 ;  /* 0xff8000000ae57808 */ /* 0x000fe20006800000 */
[----:B------:R-:W-:Y:S01]  /*7fb0*/  VIADD R10, R116, 0xffffff99 ;  /* 0xffffff99740a7836 */ /* 0x000fe20000000000 */
[----:B------:R-:W-:-:S02]  /*7fc0*/  ISETP.GE.AND P6, PT, R12, R136, PT ;  /* 0x000000880c00720c */ /* 0x000fc40003fc6270 */
[-C--:B------:R-:W-:Y:S02]  /*7fd0*/  ISETP.GE.AND P5, PT, R12, R135.reuse, PT ;  /* 0x000000870c00720c */ /* 0x080fe40003fa6270 */
[----:B------:R-:W-:Y:S02]  /*7fe0*/  FSEL R13, R13, -INF , !P1 ;  /* 0xff8000000d0d7808 */ /* 0x000fe40004800000 */
        /* <DEDUP_REMOVED lines=11> */
[C---:B------:R-:W-:Y:S02]  /*80a0*/  ISETP.GE.AND P1, PT, R10.reuse, R136, PT ;  /* 0x000000880a00720c */ /* 0x040fe40003f26270 */
[----:B------:R-:W-:Y:S02]  /*80b0*/  ISETP.GE.AND P0, PT, R10, R135, PT ;  /* 0x000000870a00720c */ /* 0x000fe40003f06270 */
[----:B------:R-:W-:-:S02]  /*80c0*/  FSEL R131, R64, -INF , !P6 ;  /* 0xff80000040837808 */ /* 0x000fc40007000000 */
[----:B------:R-:W-:Y:S02]  /*80d0*/  FSEL R129, R66, -INF , !P5 ;  /* 0xff80000042817808 */ /* 0x000fe40006800000 */
[CC--:B------:R-:W-:Y:S02]  /*80e0*/  ISETP.GE.AND P6, PT, R4.reuse, R136.reuse, PT ;  /* 0x000000880400720c */ /* 0x0c0fe40003fc6270 */
[----:B------:R-:W-:Y:S01]  /*80f0*/  ISETP.GE.AND P5, PT, R4, R135, PT ;  /* 0x000000870400720c */ /* 0x000fe20003fa6270 */
[C---:B------:R-:W-:Y:S01]  /*8100*/  VIADD R4, R116.reuse, 0xffffffb0 ;  /* 0xffffffb074047836 */ /* 0x040fe20000000000 */
[----:B------:R-:W-:Y:S01]  /*8110*/  FSEL R241, R5, -INF , !P1 ;  /* 0xff80000005f17808 */ /* 0x000fe20004800000 */
[----:B------:R-:W-:Y:S01]  /*8120*/  VIADD R5, R116, 0xffffffa9 ;  /* 0xffffffa974057836 */ /* 0x000fe20000000000 */
[----:B------:R-:W-:Y:S02]  /*8130*/  FSEL R227, R7, -INF , !P0 ;  /* 0xff80000007e37808 */ /* 0x000fe40004000000 */
[----:B------:R-:W-:-:S02]  /*8140*/  ISETP.GE.AND P1, PT, R6, R136, PT ;  /* 0x000000880600720c */ /* 0x000fc40003f26270 */
[----:B------:R-:W-:Y:S02]  /*8150*/  ISETP.GE.AND P0, PT, R6, R135, PT ;  /* 0x000000870600720c */ /* 0x000fe40003f06270 */
[----:B------:R-:W-:Y:S02]  /*8160*/  FSEL R223, R60, -INF , !P6 ;  /* 0xff8000003cdf7808 */ /* 0x000fe40007000000 */
[----:B------:R-:W-:Y:S02]  /*8170*/  FSEL R219, R62, -INF , !P5 ;  /* 0xff8000003edb7808 */ /* 0x000fe40006800000 */
[----:B------:R-:W-:Y:S02]  /*8180*/  FSEL R221, R65, -INF , !P1 ;  /* 0xff80000041dd7808 */ /* 0x000fe40004800000 */
[----:B------:R-:W-:Y:S02]  /*8190*/  FSEL R207, R67, -INF , !P0 ;  /* 0xff80000043cf7808 */ /* 0x000fe40004000000 */
[----:B------:R-:W-:-:S02]  /*81a0*/  ISETP.GE.AND P6, PT, R4, R136, PT ;  /* 0x000000880400720c */ /* 0x000fc40003fc6270 */
        /* <DEDUP_REMOVED lines=11> */
[C---:B------:R-:W-:Y:S01]  /*8260*/  VIADD R4, R116.reuse, 0xffffffc0 ;  /* 0xffffffc074047836 */ /* 0x040fe20000000000 */
        /* <DEDUP_REMOVED lines=71> */
[CC--:B------:R-:W-:Y:S02]  /*86e0*/  ISETP.GE.AND P1, PT, R4.reuse, R136.reuse, PT ;  /* 0x000000880400720c */ /* 0x0c0fe40003f26270 */
[-C--:B------:R-:W-:Y:S01]  /*86f0*/  ISETP.GE.AND P0, PT, R4, R135.reuse, PT ;  /* 0x000000870400720c */ /* 0x080fe20003f06270 */
[C---:B------:R-:W-:Y:S01]  /*8700*/  VIADD R4, R116.reuse, 0xfffffff8 ;  /* 0xfffffff874047836 */ /* 0x040fe20000000000 */
[C---:B------:R-:W-:Y:S01]  /*8710*/  ISETP.GE.AND P6, PT, R5.reuse, R136, PT ;  /* 0x000000880500720c */ /* 0x040fe20003fc6270 */
[----:B------:R-:W-:Y:S01]  /*8720*/  VIADD R116, R116, 0xfffffff9 ;  /* 0xfffffff974747836 */ /* 0x000fe20000000000 */
[----:B------:R-:W-:Y:S02]  /*8730*/  FSEL R118, R30, -INF , !P5 ;  /* 0xff8000001e767808 */ /* 0x000fe40006800000 */
[----:B------:R-:W-:Y:S02]  /*8740*/  ISETP.GE.AND P5, PT, R5, R135, PT ;  /* 0x000000870500720c */ /* 0x000fe40003fa6270 */
[----:B------:R-:W-:-:S02]  /*8750*/  FSEL R142, R24, -INF , !P6 ;  /* 0xff800000188e7808 */ /* 0x000fc40007000000 */
[-C--:B------:R-:W-:Y:S02]  /*8760*/  ISETP.GE.AND P6, PT, R4, R136.reuse, PT ;  /* 0x000000880400720c */ /* 0x080fe40003fc6270 */
[----:B------:R-:W-:Y:S02]  /*8770*/  FSEL R62, R26, -INF , !P5 ;  /* 0xff8000001a3e7808 */ /* 0x000fe40006800000 */
[----:B------:R-:W-:Y:S02]  /*8780*/  ISETP.GE.AND P5, PT, R116, R136, PT ;  /* 0x000000887400720c */ /* 0x000fe40003fa6270 */
[----:B------:R-:W-:Y:S02]  /*8790*/  FSEL R136, R20, -INF , !P6 ;  /* 0xff80000014887808 */ /* 0x000fe40007000000 */
[----:B------:R-:W-:Y:S02]  /*87a0*/  ISETP.GT.AND P6, PT, R124, R175, PT ;  /* 0x000000af7c00720c */ /* 0x000fe40003fc4270 */
[----:B------:R-:W-:-:S02]  /*87b0*/  FSEL R149, R25, -INF , !P1 ;  /* 0xff80000019957808 */ /* 0x000fc40004800000 */
[----:B------:R-:W-:Y:S02]  /*87c0*/  FSEL R63, R27, -INF , !P0 ;  /* 0xff8000001b3f7808 */ /* 0x000fe40004000000 */
[-C--:B------:R-:W-:Y:S02]  /*87d0*/  ISETP.GE.AND P1, PT, R4, R135.reuse, PT ;  /* 0x000000870400720c */ /* 0x080fe40003f26270 */
[----:B------:R-:W-:Y:S02]  /*87e0*/  ISETP.GE.AND P0, PT, R116, R135, PT ;  /* 0x000000877400720c */ /* 0x000fe40003f06270 */
[----:B------:R-:W-:Y:S02]  /*87f0*/  FSEL R153, R21, -INF , !P5 ;  /* 0xff80000015997808 */ /* 0x000fe40006800000 */
[----:B------:R-:W-:Y:S02]  /*8800*/  FSEL R116, R22, -INF , !P1 ;  /* 0xff80000016747808 */ /* 0x000fe40004800000 */
[----:B------:R-:W-:Y:S01]  /*8810*/  FSEL R117, R23, -INF , !P0 ;  /* 0xff80000017757808 */ /* 0x000fe20004000000 */
[----:B------:R-:W-:Y:S06]  /*8820*/  @!P6 BRA `(.L_x_970) ;  /* 0x000000080028e947 */ /* 0x000fec0003800000 */
[----:B------:R-:W-:Y:S05]  /*8830*/  BRA.U !UP1, `(.L_x_971) ;  /* 0x0000000109f47547 */ /* 0x000fea000b800000 */
[----:B------:R-:W1:Y:S01]  /*8840*/  LDC R6, c[0x0][0x4f0] ;  /* 0x00013c00ff067b82 */ /* 0x000e620000000800 */
[----:B------:R-:W-:Y:S01]  /*8850*/  IADD3 R21, PT, PT, R120, -0x100, RZ ;  /* 0xffffff0078157810 */ /* 0x000fe20007ffe0ff */
[----:B------:R-:W2:Y:S01]  /*8860*/  LDCU.64 UR4, c[0x0][0x3a0] ;  /* 0x00007400ff0477ac */ /* 0x000ea20008000a00 */
[----:B-1----:R-:W-:-:S04]  /*8870*/  IABS R5, R6 ;  /* 0x0000000600057213 */ /* 0x002fc80000000000 */
[----:B------:R-:W1:Y:S08]  /*8880*/  I2F.RP R10, R5 ;  /* 0x00000005000a7306 */ /* 0x000e700000209400 */
[----:B-1----:R-:W1:Y:S02]  /*8890*/  MUFU.RCP R8, R10 ;  /* 0x0000000a00087308 */ /* 0x002e640000001000 */
[----:B-1----:R-:W-:Y:S01]  /*88a0*/  VIADD R8, R8, 0xffffffe ;  /* 0x0ffffffe08087836 */ /* 0x002fe20000000000 */
[----:B------:R-:W-:-:S02]  /*88b0*/  IABS R10, R21 ;  /* 0x00000015000a7213 */ /* 0x000fc40000000000 */
[----:B------:R-:W-:-:S03]  /*88c0*/  LOP3.LUT R21, R21, R6, RZ, 0x3c, !PT ;  /* 0x0000000615157212 */ /* 0x000fc600078e3cff */
[----:B------:R-:W1:Y:S02]  /*88d0*/  F2I.FTZ.U32.TRUNC.NTZ R9, R8 ;  /* 0x0000000800097305 */ /* 0x000e64000021f000 */
[----:B-1----:R-:W-:Y:S01]  /*88e0*/  IMAD.MOV R4, RZ, RZ, -R9 ;  /* 0x000000ffff047224 */ /* 0x002fe200078e0a09 */
[----:B------:R-:W-:-:S03]  /*88f0*/  MOV R8, RZ ;  /* 0x000000ff00087202 */ /* 0x000fc60000000f00 */
[----:B------:R-:W-:-:S04]  /*8900*/  IMAD R7, R4, R5, RZ ;  /* 0x0000000504077224 */ /* 0x000fc800078e02ff */
[----:B------:R-:W-:-:S04]  /*8910*/  IMAD.HI.U32 R4, R9, R7, R8 ;  /* 0x0000000709047227 */ /* 0x000fc800078e0008 */
[----:B------:R-:W-:-:S05]  /*8920*/  VIADD R7, R120, 0xffffff80 ;  /* 0xffffff8078077836 */ /* 0x000fca0000000000 */
[----:B------:R-:W-:Y:S02]  /*8930*/  IABS R11, R7 ;  /* 0x00000007000b7213 */ /* 0x000fe40000000000 */
[----:B------:R-:W-:-:S03]  /*8940*/  LOP3.LUT R7, R7, R6, RZ, 0x3c, !PT ;  /* 0x0000000607077212 */ /* 0x000fc600078e3cff */
        /* <DEDUP_REMOVED lines=14> */
[----:B------:R-:W-:Y:S02]  /*8a30*/  ISETP.GE.U32.AND P0, PT, R10, R5, PT ;  /* 0x000000050a00720c */ /* 0x000fe40003f06070 */
[----:B------:R-:W-:-:S05]  /*8a40*/  LOP3.LUT R5, RZ, R6, RZ, 0x33, !PT ;  /* 0x00000006ff057212 */ /* 0x000fca00078e33ff */
[----:B------:R-:W-:Y:S02]  /*8a50*/  @P5 IADD3 R9, PT, PT, R9, 0x1, RZ ;  /* 0x0000000109095810 */ /* 0x000fe40007ffe0ff */
[----:B------:R-:W-:Y:S02]  /*8a60*/  ISETP.GE.AND P5, PT, R21, RZ, PT ;  /* 0x000000ff1500720c */ /* 0x000fe40003fa6270 */
[----:B------:R-:W-:Y:S02]  /*8a70*/  @!P1 IADD3 R9, PT, PT, -R9, RZ, RZ ;  /* 0x000000ff09099210 */ /* 0x000fe40007ffe1ff */
[----:B------:R-:W-:Y:S02]  /*8a80*/  @P0 IADD3 R4, PT, PT, R4, 0x1, RZ ;  /* 0x0000000104040810 */ /* 0x000fe40007ffe0ff */
[----:B------:R-:W-:-:S07]  /*8a90*/  ISETP.NE.AND P0, PT, R6, RZ, PT ;  /* 0x000000ff0600720c */ /* 0x000fce0003f05270 */
[----:B------:R-:W-:-:S05]  /*8aa0*/  @!P5 IMAD.MOV R4, RZ, RZ, -R4 ;  /* 0x000000ffff04d224 */ /* 0x000fca00078e0a04 */
        /* <DEDUP_REMOVED lines=22> */
.L_x_971:
[----:B------:R-:W-:Y:S01]  /*8c10*/  UMOV UR4, URZ ;  /* 0x000000ff00047c82 */ /* 0x000fe20008000000 */
[----:B------:R-:W-:Y:S01]  /*8c20*/  IMAD.SHL.U32 R4, R132, 0x80, RZ ;  /* 0x0000008084047824 */ /* 0x000fe200078e00ff */
[----:B------:R-:W-:-:S05]  /*8c30*/  IADD3 R5, P0, PT, RZ, -UR4, RZ ;  /* 0x80000004ff057c10 */ /* 0x000fca000ff1e0ff */
[----:B------:R-:W-:-:S05]  /*8c40*/  IMAD.X R4, RZ, RZ, ~R4, P0 ;  /* 0x000000ffff047224 */ /* 0x000fca00000e0e04 */
[----:B------:R-:W-:-:S04]  /*8c50*/  SHF.R.S64 R5, R5, 0x1f, R4 ;  /* 0x0000001f05057819 */ /* 0x000fc80000001004 */
[----:B------:R-:W-:-:S04]  /*8c60*/  IADD3 R176, P0, PT, R5, R176, RZ ;  /* 0x000000b005b07210 */ /* 0x000fc80007f1e0ff */
[----:B------:R-:W-:-:S09]  /*8c70*/  LEA.HI.X.SX32 R177, R4, R177, 0x1, P0 ;  /* 0x000000b104b17211 */ /* 0x000fd200000f0eff */
.L_x_972:
[C---:B------:R-:W-:Y:S01]  /*8c80*/  LEA R6, P0, R132.reuse, R176, 0x6 ;  /* 0x000000b084067211 */ /* 0x040fe200078030ff */
[C---:B------:R-:W-:Y:S01]  /*8c90*/  IMAD.SHL.U32 R4, R132.reuse, 0x40, RZ ;  /* 0x0000004084047824 */ /* 0x040fe200078e00ff */
[----:B------:R-:W-:Y:S01]  /*8ca0*/  @!PT LDS RZ, [RZ] ;  /* 0x00000000fffff984 */ /* 0x000fe20000000800 */
[----:B------:R-:W-:Y:S01]  /*8cb0*/  @!PT LDS RZ, [RZ] ;  /* 0x00000000fffff984 */ /* 0x000fe20000000800 */
[----:B------:R-:W-:Y:S01]  /*8cc0*/  @!PT LDS RZ, [RZ] ;  /* 0x00000000fffff984 */ /* 0x000fe20000000800 */
[----:B------:R1:W-:Y:S01]  /*8cd0*/  @!P4 LDGSTS.E.BYPASS.LTC128B.128 [R185+0x3000], desc[UR16][R176.64] ;  /* 0x03000000b0b9cfae */ /* 0x0003e2000b981a10 */
[C-C-:B------:R-:W-:Y:S02]  /*8ce0*/  SHF.L.U64.HI R5, R132.reuse, 0x6, R133.reuse ;  /* 0x0000000684057819 */ /* 0x140fe40000010285 */
[----:B------:R-:W-:Y:S01]  /*8cf0*/  LEA.HI.X R7, R132, R177, R133, 0x6, P0 ;  /* 0x000000b184077211 */ /* 0x000fe200000f3485 */
[----:B------:R1:W-:Y:S01]  /*8d00*/  @P4 STS.128 [R185+0x3000], RZ ;  /* 0x003000ffb9004388 */ /* 0x0003e20000000c00 */
[----:B------:R-:W-:-:S03]  /*8d10*/  IADD3 R8, P1, PT, R4, R6, RZ ;  /* 0x0000000604087210 */ /* 0x000fc60007f3e0ff */
[----:B------:R-:W-:Y:S01]  /*8d20*/  @!PT LDS RZ, [RZ] ;  /* 0x00000000fffff984 */ /* 0x000fe20000000800 */
[----:B------:R-:W-:Y:S01]  /*8d30*/  @!PT LDS RZ, [RZ] ;  /* 0x00000000fffff984 */ /* 0x000fe20000000800 */
[----:B------:R-:W-:Y:S01]  /*8d40*/  @!PT LDS RZ, [RZ] ;  /* 0x00000000fffff984 */ /* 0x000fe20000000800 */
[----:B------:R1:W-:Y:S01]  /*8d50*/  @!P3 LDGSTS.E.BYPASS.LTC128B.128 [R185+0x5000], desc[UR16][R176.64+0x40] ;  /* 0x05000040b0b9bfae */ /* 0x0003e2000b981a10 */
[----:B------:R-:W-:Y:S01]  /*8d60*/  IADD3 R4, P0, PT, R4, R8, RZ ;  /* 0x0000000804047210 */ /* 0x000fe20007f1e0ff */
[C---:B------:R-:W-:Y:S02]  /*8d70*/  IMAD.X R9, R5.reuse, 0x1, R7, P1 ;  /* 0x0000000105097824 */ /* 0x040fe400008e0607 */
[----:B------:R1:W-:Y:S02]  /*8d80*/  @P3 STS.128 [R185+0x5000], RZ ;  /* 0x005000ffb9003388 */ /* 0x0003e40000000c00 */
[----:B------:R-:W-:Y:S02]  /*8d90*/  IMAD.X R5, R5, 0x1, R9, P0 ;  /* 0x0000000105057824 */ /* 0x000fe400000e0609 */
        /* <DEDUP_REMOVED lines=51> */
.L_x_970:
[----:B-1----:R-:W-:Y:S01]  /*90d0*/  FMNMX3.FTZ R8, R2, R3, R121, !PT ;  /* 0x0000000302087276 */ /* 0x002fe20007810079 */
        /* <DEDUP_REMOVED lines=36> */
[----:B------:R-:W-:Y:S01]  /*9320*/  @P6 IADD3 R134, PT, PT, R134, -0x3, RZ ;  /* 0xfffffffd86866810 */ /* 0x000fe20007ffe0ff */
[----:B------:R-:W1:Y:S04]  /*9330*/  SHFL.BFLY PT, R7, R8, 0x2, 0x1f ;  /* 0x0c401f0008077f89 */ /* 0x000e6800000e0000 */
[----:B------:R-:W2:Y:S01]  /*9340*/  SHFL.BFLY PT, R5, R6, 0x2, 0x1f ;  /* 0x0c401f0006057f89 */ /* 0x000ea200000e0000 */
[----:B-1----:R-:W-:-:S03]  /*9350*/  FMNMX.FTZ R7, R8, R7, !PT ;  /* 0x0000000708077209 */ /* 0x002fc60007810000 */
[----:B------:R-:W-:Y:S01]  /*9360*/  LDSM.16.MT88.4 R8, [R170+0x9000] ;  /* 0x00900000aa08783b */ /* 0x000fe20000004200 */
[----:B--2---:R-:W-:-:S03]  /*9370*/  FMNMX.FTZ R5, R6, R5, !PT ;  /* 0x0000000506057209 */ /* 0x004fc60007810000 */
[----:B------:R-:W1:Y:S04]  /*9380*/  SHFL.BFLY PT, R56, R7, 0x1, 0x1f ;  /* 0x0c201f0007387f89 */ /* 0x000e6800000e0000 */
[----:B------:R-:W2:Y:S01]  /*9390*/  SHFL.BFLY PT, R4, R5, 0x1, 0x1f ;  /* 0x0c201f0005047f89 */ /* 0x000ea200000e0000 */
[----:B-1----:R-:W-:-:S04]  /*93a0*/  FMNMX.FTZ R56, R7, R56, !PT ;  /* 0x0000003807387209 */ /* 0x002fc80007810000 */
[C---:B------:R-:W-:Y:S01]  /*93b0*/  FSETP.NEU.FTZ.AND P1, PT, R56.reuse, -INF , PT ;  /* 0xff8000003800780b */ /* 0x040fe20003f3d000 */
[----:B------:R-:W-:-:S05]  /*93c0*/  FMUL.FTZ R150, R56, UR6 ;  /* 0x0000000638967c20 */ /* 0x000fca0008410000 */
[----:B------:R-:W-:-:S05]  /*93d0*/  FSEL R150, R150, RZ, P1 ;  /* 0x000000ff96967208 */ /* 0x000fca0000800000 */
[--C-:B------:R-:W-:Y:S01]  /*93e0*/  FFMA.FTZ R166, R3, UR6, -R150.reuse ;  /* 0x0000000603a67c23 */ /* 0x100fe20008010896 */
[----:B--2---:R-:W-:Y:S01]  /*93f0*/  FMNMX.FTZ R3, R5, R4, !PT ;  /* 0x0000000405037209 */ /* 0x004fe20007810000 */
[--C-:B------:R-:W-:Y:S01]  /*9400*/  FFMA.FTZ R148, R199, UR6, -R150.reuse ;  /* 0x00000006c7947c23 */ /* 0x100fe20008010896 */
[----:B------:R-:W-:Y:S01]  /*9410*/  FSEL R5, R56, RZ, P1 ;  /* 0x000000ff38057208 */ /* 0x000fe20000800000 */
[--C-:B------:R-:W-:Y:S01]  /*9420*/  FFMA.FTZ R154, R121, UR6, -R150.reuse ;  /* 0x00000006799a7c23 */ /* 0x100fe20008010896 */
[C---:B------:R-:W-:Y:S01]  /*9430*/  FSETP.NEU.FTZ.AND P0, PT, R3.reuse, -INF , PT ;  /* 0xff8000000300780b */ /* 0x040fe20003f1d000 */
[----:B------:R-:W-:Y:S01]  /*9440*/  FMUL.FTZ R120, R3, UR6 ;  /* 0x0000000603787c20 */ /* 0x000fe20008410000 */
[--C-:B------:R-:W-:Y:S01]  /*9450*/  FFMA.FTZ R121, R13, UR6, -R150.reuse ;  /* 0x000000060d797c23 */ /* 0x100fe20008010896 */
[----:B------:R-:W-:Y:S01]  /*9460*/  FADD.FTZ R192, R2, -R5 ;  /* 0x8000000502c07221 */ /* 0x000fe20000010000 */
[----:B------:R-:W-:Y:S01]  /*9470*/  FSEL R5, R3, RZ, P0 ;  /* 0x000000ff03057208 */ /* 0x000fe20000000000 */
[----:B------:R-:W-:Y:S01]  /*9480*/  MUFU.EX2 R166, R166 ;  /* 0x000000a600a67308 */ /* 0x000fe20000000800 */
[----:B------:R-:W-:Y:S01]  /*9490*/  FSEL R120, R120, RZ, P0 ;  /* 0x000000ff78787208 */ /* 0x000fe20000000000 */
[----:B------:R-:W-:Y:S01]  /*94a0*/  FMUL.FTZ R192, R192, UR6 ;  /* 0x00000006c0c07c20 */ /* 0x000fe20008410000 */
[--C-:B------:R-:W-:Y:S01]  /*94b0*/  FFMA.FTZ R135, R235, UR6, -R150.reuse ;  /* 0x00000006eb877c23 */ /* 0x100fe20008010896 */
[----:B------:R-:W-:Y:S01]  /*94c0*/  FADD.FTZ R156, R0, -R5 ;  /* 0x80000005009c7221 */ /* 0x000fe20000010000 */
[----:B------:R-:W-:Y:S01]  /*94d0*/  FFMA.FTZ R60, R237, UR6, -R150 ;  /* 0x00000006ed3c7c23 */ /* 0x000fe20008010896 */
[--C-:B------:R-:W-:Y:S01]  /*94e0*/  FFMA.FTZ R199, R157, UR6, -R120.reuse ;  /* 0x000000069dc77c23 */ /* 0x100fe20008010878 */
[--C-:B------:R-:W-:Y:S01]  /*94f0*/  FFMA.FTZ R152, R19, UR6, -R120.reuse ;  /* 0x0000000613987c23 */ /* 0x100fe20008010878 */
[----:B------:R-:W-:Y:S01]  /*9500*/  FMUL.FTZ R156, R156, UR6 ;  /* 0x000000069c9c7c20 */ /* 0x000fe20008410000 */
[--C-:B------:R-:W-:Y:S01]  /*9510*/  FFMA.FTZ R157, R17, UR6, -R120.reuse ;  /* 0x00000006119d7c23 */ /* 0x100fe20008010878 */
[----:B------:R-:W-:Y:S01]  /*9520*/  FFMA.FTZ R122, R15, UR6, -R120 ;  /* 0x000000060f7a7c23 */ /* 0x000fe20008010878 */
[----:B------:R-:W1:Y:S01]  /*9530*/  MUFU.EX2 R154, R154 ;  /* 0x0000009a009a7308 */ /* 0x000e620000000800 */
[----:B------:R-:W2:Y:S01]  /*9540*/  LDSM.16.MT88.4 R16, [R168+0x9000] ;  /* 0x00900000a810783b */ /* 0x000ea20000004200 */
[--C-:B------:R-:W-:Y:S01]  /*9550*/  FFMA.FTZ R59, R239, UR6, -R150.reuse ;  /* 0x00000006ef3b7c23 */ /* 0x100fe20008010896 */
[----:B------:R-:W-:Y:S01]  /*9560*/  FFMA.FTZ R58, R241, UR6, -R150 ;  /* 0x00000006f13a7c23 */ /* 0x000fe20008010896 */
[--C-:B------:R-:W-:Y:S01]  /*9570*/  FFMA.FTZ R61, R229, UR6, -R120.reuse ;  /* 0x00000006e53d7c23 */ /* 0x100fe20008010878 */
[--C-:B------:R-:W-:Y:S01]  /*9580*/  FFMA.FTZ R2, R231, UR6, -R120.reuse ;  /* 0x00000006e7027c23 */ /* 0x100fe20008010878 */
[--C-:B------:R-:W-:Y:S01]  /*9590*/  FFMA.FTZ R57, R233, UR6, -R120.reuse ;  /* 0x00000006e9397c23 */ /* 0x100fe20008010878 */
[----:B------:R-:W-:Y:S01]  /*95a0*/  FFMA.FTZ R0, R227, UR6, -R120 ;  /* 0x00000006e3007c23 */ /* 0x000fe20008010878 */
[----:B------:R-:W-:Y:S01]  /*95b0*/  MUFU.EX2 R148, R148 ;  /* 0x0000009400947308 */ /* 0x000fe20000000800 */
[----:B------:R-:W-:Y:S01]  /*95c0*/  FFMA.FTZ R133, R131, UR6, -R150 ;  /* 0x0000000683857c23 */ /* 0x000fe20008010896 */
[----:B------:R-:W-:Y:S01]  /*95d0*/  FFMA.FTZ R132, R129, UR6, -R120 ;  /* 0x0000000681847c23 */ /* 0x000fe20008010878 */
[--C-:B------:R-:W-:Y:S01]  /*95e0*/  FFMA.FTZ R130, R221, UR6, -R150.reuse ;  /* 0x00000006dd827c23 */ /* 0x100fe20008010896 */
[--C-:B------:R-:W-:Y:S01]  /*95f0*/  FFMA.FTZ R131, R223, UR6, -R150.reuse ;  /* 0x00000006df837c23 */ /* 0x100fe20008010896 */
[----:B------:R-:W-:Y:S01]  /*9600*/  FFMA.FTZ R126, R225, UR6, -R150 ;  /* 0x00000006e17e7c23 */ /* 0x000fe20008010896 */
[--C-:B------:R-:W-:Y:S01]  /*9610*/  FFMA.FTZ R129, R207, UR6, -R120.reuse ;  /* 0x00000006cf817c23 */ /* 0x100fe20008010878 */
[--C-:B------:R-:W-:Y:S01]  /*9620*/  FFMA.FTZ R128, R219, UR6, -R120.reuse ;  /* 0x00000006db807c23 */ /* 0x100fe20008010878 */
[----:B------:R-:W3:Y:S01]  /*9630*/  MUFU.EX2 R121, R121 ;  /* 0x0000007900797308 */ /* 0x000ee20000000800 */
[----:B-1----:R-:W-:Y:S01]  /*9640*/  F2FP.F16.F32.PACK_AB R48, R154, R166 ;  /* 0x000000a69a30723e */ /* 0x002fe200000000ff */
[----:B------:R-:W-:Y:S01]  /*9650*/  FFMA.FTZ R125, R125, UR6, -R120 ;  /* 0x000000067d7d7c23 */ /* 0x000fe20008010878 */
[--C-:B------:R-:W-:Y:S01]  /*9660*/  FFMA.FTZ R164, R205, UR6, -R150.reuse ;  /* 0x00000006cda47c23 */ /* 0x100fe20008010896 */
[----:B------:R-:W-:Y:S01]  /*9670*/  FFMA.FTZ R207, R203, UR6, -R150 ;  /* 0x00000006cbcf7c23 */ /* 0x000fe20008010896 */
[----:B------:R-:W-:Y:S01]  /*9680*/  FFMA.FTZ R205, R201, UR6, -R120 ;  /* 0x00000006c9cd7c23 */ /* 0x000fe20008010878 */
[--C-:B------:R-:W-:Y:S01]  /*9690*/  FFMA.FTZ R203, R215, UR6, -R150.reuse ;  /* 0x00000006d7cb7c23 */ /* 0x100fe20008010896 */
[----:B------:R-:W-:Y:S01]  /*96a0*/  FFMA.FTZ R160, R217, UR6, -R150 ;  /* 0x00000006d9a07c23 */ /* 0x000fe20008010896 */
[----:B------:R-:W-:Y:S01]  /*96b0*/  MUFU.EX2 R199, R199 ;  /* 0x000000c700c77308 */ /* 0x000fe20000000800 */
[--C-:B------:R-:W-:Y:S01]  /*96c0*/  FFMA.FTZ R162, R211, UR6, -R120.reuse ;  /* 0x00000006d3a27c23 */ /* 0x100fe20008010878 */
[--C-:B------:R-:W-:Y:S01]  /*96d0*/  FFMA.FTZ R201, R213, UR6, -R120.reuse ;  /* 0x00000006d5c97c23 */ /* 0x100fe20008010878 */
[--C-:B------:R-:W-:Y:S01]  /*96e0*/  FFMA.FTZ R158, R209, UR6, -R120.reuse ;  /* 0x00000006d19e7c23 */ /* 0x100fe20008010878 */
[--C-:B------:R-:W-:Y:S01]  /*96f0*/  FFMA.FTZ R198, R165, UR6, -R120.reuse ;  /* 0x00000006a5c67c23 */ /* 0x100fe20008010878 */
[--C-:B------:R-:W-:Y:S01]  /*9700*/  FFMA.FTZ R196, R159, UR6, -R120.reuse ;  /* 0x000000069fc47c23 */ /* 0x100fe20008010878 */
[--C-:B------:R-:W-:Y:S01]  /*9710*/  FFMA.FTZ R165, R189, UR6, -R120.reuse ;  /* 0x00000006bda57c23 */ /* 0x100fe20008010878 */
[----:B------:R-:W-:Y:S01]  /*9720*/  FFMA.FTZ R159, R161, UR6, -R120 ;  /* 0x00000006a19f7c23 */ /* 0x000fe20008010878 */
[----:B------:R-:W1:Y:S01]  /*9730*/  MUFU.EX2 R152, R152 ;  /* 0x0000009800987308 */ /* 0x000e620000000800 */
[----:B---3--:R-:W-:Y:S01]  /*9740*/  F2FP.F16.F32.PACK_AB R50, R121, R148 ;  /* 0x000000947932723e */ /* 0x008fe200000000ff */
[--C-:B------:R-:W-:Y:S01]  /*9750*/  FFMA.FTZ R137, R137, UR6, -R150.reuse ;  /* 0x0000000689897c23 */ /* 0x100fe20008010896 */
[--C-:B------:R-:W-:Y:S01]  /*9760*/  FFMA.FTZ R138, R138, UR6, -R150.reuse ;  /* 0x000000068a8a7c23 */ /* 0x100fe20008010896 */
[--C-:B------:R-:W-:Y:S01]  /*9770*/  FFMA.FTZ R140, R140, UR6, -R150.reuse ;  /* 0x000000068c8c7c23 */ /* 0x100fe20008010896 */
[--C-:B------:R-:W-:Y:S01]  /*9780*/  FFMA.FTZ R143, R143, UR6, -R150.reuse ;  /* 0x000000068f8f7c23 */ /* 0x100fe20008010896 */
[--C-:B------:R-:W-:Y:S01]  /*9790*/  FFMA.FTZ R142, R142, UR6, -R150.reuse ;  /* 0x000000068e8e7c23 */ /* 0x100fe20008010896 */
[--C-:B------:R-:W-:Y:S01]  /*97a0*/  FFMA.FTZ R149, R149, UR6, -R150.reuse ;  /* 0x0000000695957c23 */ /* 0x100fe20008010896 */
[----:B------:R-:W3:Y:S01]  /*97b0*/  MUFU.EX2 R192, R192 ;  /* 0x000000c000c07308 */ /* 0x000ee20000000800 */
[----:B------:R-:W-:Y:S01]  /*97c0*/  FFMA.FTZ R136, R136, UR6, -R150 ;  /* 0x0000000688887c23 */ /* 0x000fe20008010896 */
[--C-:B------:R-:W-:Y:S01]  /*97d0*/  FFMA.FTZ R62, R62, UR6, -R120.reuse ;  /* 0x000000063e3e7c23 */ /* 0x100fe20008010878 */
[--C-:B------:R-:W-:Y:S01]  /*97e0*/  FFMA.FTZ R63, R63, UR6, -R120.reuse ;  /* 0x000000063f3f7c23 */ /* 0x100fe20008010878 */
[----:B------:R-:W-:-:S04]  /*97f0*/  FFMA.FTZ R116, R116, UR6, -R120 ;  /* 0x0000000674747c23 */ /* 0x000fc80008010878 */
[----:B------:R-:W4:Y:S01]  /*9800*/  MUFU.EX2 R156, R156 ;  /* 0x0000009c009c7308 */ /* 0x000f220000000800 */
[----:B-1----:R-:W-:-:S07]  /*9810*/  F2FP.F16.F32.PACK_AB R49, R152, R199 ;  /* 0x000000c79831723e */ /* 0x002fce00000000ff */
[----:B------:R-:W-:Y:S01]  /*9820*/  MUFU.EX2 R157, R157 ;  /* 0x0000009d009d7308 */ /* 0x000fe20000000800 */
[-C--:B---3--:R-:W-:Y:S01]  /*9830*/  FMUL.FTZ R4, R112, R192.reuse ;  /* 0x000000c070047220 */ /* 0x088fe20000410000 */
[-C--:B------:R-:W-:Y:S01]  /*9840*/  FMUL.FTZ R5, R113, R192.reuse ;  /* 0x000000c071057220 */ /* 0x080fe20000410000 */
[-C--:B------:R-:W-:Y:S01]  /*9850*/  FMUL.FTZ R68, R68, R192.reuse ;  /* 0x000000c044447220 */ /* 0x080fe20000410000 */
[-C--:B------:R-:W-:Y:S01]  /*9860*/  FMUL.FTZ R69, R69, R192.reuse ;  /* 0x000000c045457220 */ /* 0x080fe20000410000 */
[-C--:B------:R-:W-:Y:S01]  /*9870*/  FMUL.FTZ R12, R72, R192.reuse ;  /* 0x000000c0480c7220 */ /* 0x080fe20000410000 */
[-C--:B------:R-:W-:Y:S01]  /*9880*/  FMUL.FTZ R13, R73, R192.reuse ;  /* 0x000000c0490d7220 */ /* 0x080fe20000410000 */
[----:B------:R-:W-:Y:S01]  /*9890*/  FMUL.FTZ R20, R80, R192 ;  /* 0x000000c050147220 */ /* 0x000fe20000410000 */
[----:B------:R-:W1:Y:S01]  /*98a0*/  MUFU.EX2 R122, R122 ;  /* 0x0000007a007a7308 */ /* 0x000e620000000800 */
[-C--:B----4-:R-:W-:Y:S01]  /*98b0*/  FMUL.FTZ R6, R114, R156.reuse ;  /* 0x0000009c72067220 */ /* 0x090fe20000410000 */
[-C--:B------:R-:W-:Y:S01]  /*98c0*/  FMUL.FTZ R7, R115, R156.reuse ;  /* 0x0000009c73077220 */ /* 0x080fe20000410000 */
[-C--:B------:R-:W-:Y:S01]  /*98d0*/  FMUL.FTZ R70, R70, R156.reuse ;  /* 0x0000009c46467220 */ /* 0x080fe20000410000 */
[-C--:B------:R-:W-:Y:S01]  /*98e0*/  FMUL.FTZ R71, R71, R156.reuse ;  /* 0x0000009c47477220 */ /* 0x080fe20000410000 */
[-C--:B------:R-:W-:Y:S01]  /*98f0*/  FMUL.FTZ R14, R74, R156.reuse ;  /* 0x0000009c4a0e7220 */ /* 0x080fe20000410000 */
[----:B------:R-:W-:Y:S01]  /*9900*/  FMUL.FTZ R15, R75, R156 ;  /* 0x0000009c4b0f7220 */ /* 0x000fe20000410000 */
        /* <DEDUP_REMOVED lines=10> */
[----:B-1----:R-:W-:Y:S01]  /*99b0*/  F2FP.F16.F32.PACK_AB R51, R122, R157 ;  /* 0x0000009d7a33723e */ /* 0x002fe200000000ff */
[----:B------:R-:W-:Y:S01]  /*99c0*/  FMUL.FTZ R37, R97, R192 ;  /* 0x000000c061257220 */ /* 0x000fe20000410000 */
[-C--:B------:R-:W-:Y:S01]  /*99d0*/  FMUL.FTZ R38, R98, R156.reuse ;  /* 0x0000009c62267220 */ /* 0x080fe20000410000 */
[----:B------:R-:W-:Y:S01]  /*99e0*/  FMUL.FTZ R39, R99, R156 ;  /* 0x0000009c63277220 */ /* 0x000fe20000410000 */
[-C--:B------:R-:W-:Y:S01]  /*99f0*/  FMUL.FTZ R76, R76, R192.reuse ;  /* 0x000000c04c4c7220 */ /* 0x080fe20000410000 */
[----:B------:R-:W-:Y:S01]  /*9a00*/  FMUL.FTZ R77, R77, R192 ;  /* 0x000000c04d4d7220 */ /* 0x000fe20000410000 */
[-C--:B------:R-:W-:Y:S01]  /*9a10*/  FMUL.FTZ R78, R78, R156.reuse ;  /* 0x0000009c4e4e7220 */ /* 0x080fe20000410000 */
[C---:B------:R-:W-:Y:S01]  /*9a20*/  HMMA.16816.F32 R4, R48.reuse, R8, R4 ;  /* 0x000000083004723c */ /* 0x040fe20000001804 */
[----:B------:R-:W-:Y:S01]  /*9a30*/  MUFU.EX2 R59, R59 ;  /* 0x0000003b003b7308 */ /* 0x000fe20000000800 */
[----:B------:R-:W-:Y:S01]  /*9a40*/  FMUL.FTZ R79, R79, R156 ;  /* 0x0000009c4f4f7220 */ /* 0x000fe20000410000 */
[-C--:B------:R-:W-:Y:S01]  /*9a50*/  FMUL.FTZ R84, R84, R192.reuse ;  /* 0x000000c054547220 */ /* 0x080fe20000410000 */
[----:B------:R-:W-:Y:S01]  /*9a60*/  FMUL.FTZ R85, R85, R192 ;  /* 0x000000c055557220 */ /* 0x000fe20000410000 */
[-C--:B------:R-:W-:Y:S01]  /*9a70*/  FMUL.FTZ R86, R86, R156.reuse ;  /* 0x0000009c56567220 */ /* 0x080fe20000410000 */
[----:B------:R-:W-:Y:S01]  /*9a80*/  FMUL.FTZ R87, R87, R156 ;  /* 0x0000009c57577220 */ /* 0x000fe20000410000 */
[-C--:B------:R-:W-:Y:S01]  /*9a90*/  FMUL.FTZ R92, R92, R192.reuse ;  /* 0x000000c05c5c7220 */ /* 0x080fe20000410000 */
[C---:B------:R-:W-:Y:S01]  /*9aa0*/  HMMA.16816.F32 R8, R48.reuse, R10, R68 ;  /* 0x0000000a3008723c */ /* 0x040fe20000001844 */
[----:B------:R-:W1:Y:S01]  /*9ab0*/  LDSM.16.MT88.4 R68, [R170+0x9400] ;  /* 0x00940000aa44783b */ /* 0x000e620000004200 */
        /* <DEDUP_REMOVED lines=18> */
[C---:B--2---:R-:W-:Y:S01]  /*9be0*/  HMMA.16816.F32 R12, R48.reuse, R16, R12 ;  /* 0x00000010300c723c */ /* 0x044fe2000000180c */
[----:B------:R-:W2:Y:S01]  /*9bf0*/  LDSM.16.MT88.4 R72, [R168+0xb400] ;  /* 0x00b40000a848783b */ /* 0x000ea20000004200 */
[----:B------:R-:W-:Y:S01]  /*9c00*/  FFMA.FTZ R81, R195, R192, R166 ;  /* 0x000000c0c3517223 */ /* 0x000fe200000100a6 */
[--C-:B------:R-:W-:Y:S01]  /*9c10*/  FFMA.FTZ R195, R163, UR6, -R150.reuse ;  /* 0x00000006a3c37c23 */ /* 0x100fe20008010896 */
[--C-:B------:R-:W-:Y:S01]  /*9c20*/  FFMA.FTZ R166, R167, UR6, -R150.reuse ;  /* 0x00000006a7a67c23 */ /* 0x100fe20008010896 */
[--C-:B------:R-:W-:Y:S01]  /*9c30*/  FFMA.FTZ R192, R193, UR6, -R150.reuse ;  /* 0x00000006c1c07c23 */ /* 0x100fe20008010896 */
[----:B------:R-:W-:Y:S01]  /*9c40*/  MUFU.EX2 R57, R57 ;  /* 0x0000003900397308 */ /* 0x000fe20000000800 */
[----:B------:R-:W-:Y:S01]  /*9c50*/  FFMA.FTZ R163, R197, UR6, -R150 ;  /* 0x00000006c5a37c23 */ /* 0x000fe20008010896 */
[----:B------:R-:W-:Y:S01]  /*9c60*/  HMMA.16816.F32 R20, R48, R24, R20 ;  /* 0x000000183014723c */ /* 0x000fe20000001814 */
[----:B------:R-:W-:Y:S01]  /*9c70*/  FADD.FTZ R81, R154, R81 ;  /* 0x000000519a517221 */ /* 0x000fe20000010000 */
[----:B------:R-:W-:-:S03]  /*9c80*/  FFMA.FTZ R199, R194, R156, R199 ;  /* 0x0000009cc2c77223 */ /* 0x000fc600000100c7 */
[----:B------:R-:W-:Y:S01]  /*9c90*/  FADD.FTZ R148, R148, R81 ;  /* 0x0000005194947221 */ /* 0x000fe20000010000 */
[----:B------:R-:W5:Y:S01]  /*9ca0*/  MUFU.EX2 R0, R0 ;  /* 0x0000000000007308 */ /* 0x000f620000000800 */
[----:B------:R-:W-:Y:S01]  /*9cb0*/  FADD.FTZ R152, R152, R199 ;  /* 0x000000c798987221 */ /* 0x000fe20000010000 */
[----:B------:R-:W-:Y:S01]  /*9cc0*/  HMMA.16816.F32 R28, R48, R32, R28 ;  /* 0x00000020301c723c */ /* 0x000fe2000000181c */
[----:B------:R-:W-:Y:S02]  /*9cd0*/  FADD.FTZ R148, R121, R148 ;  /* 0x0000009479947221 */ /* 0x000fe40000010000 */
[----:B------:R-:W-:-:S03]  /*9ce0*/  FADD.FTZ R157, R157, R152 ;  /* 0x000000989d9d7221 */ /* 0x000fc60000010000 */
[----:B------:R-:W-:Y:S01]  /*9cf0*/  MUFU.EX2 R133, R133 ;  /* 0x0000008500857308 */ /* 0x000fe20000000800 */
[----:B------:R-:W-:Y:S01]  /*9d00*/  FADD.FTZ R122, R122, R157 ;  /* 0x0000009d7a7a7221 */ /* 0x000fe20000010000 */
        /* <DEDUP_REMOVED lines=15> */
[----:B---3--:R-:W-:Y:S01]  /*9e00*/  F2FP.F16.F32.PACK_AB R52, R60, R135 ;  /* 0x000000873c34723e */ /* 0x008fe200000000ff */
        /* <DEDUP_REMOVED lines=12> */
[----:B------:R-:W-:Y:S01]  /*9ed0*/  FADD.FTZ R58, R58, R59 ;  /* 0x0000003b3a3a7221 */ /* 0x000fe20000010000 */
[----:B------:R-:W-:Y:S01]  /*9ee0*/  MOV R2, R56 ;  /* 0x0000003800027202 */ /* 0x000fe20000000f00 */
[----:B-1----:R-:W-:Y:S01]  /*9ef0*/  HMMA.16816.F32 R4, R52, R68, R4 ;  /* 0x000000443404723c */ /* 0x002fe20000001804 */
[----:B------:R-:W-:Y:S01]  /*9f00*/  FADD.FTZ R57, R0, R57 ;  /* 0x0000003900397221 */ /* 0x000fe20000010000 */
[----:B------:R-:W-:-:S02]  /*9f10*/  MOV R0, R3 ;  /* 0x0000000300007202 */ /* 0x000fc40000000f00 */
[----:B------:R-:W-:Y:S01]  /*9f20*/  MUFU.EX2 R207, R207 ;  /* 0x000000cf00cf7308 */ /* 0x000fe20000000800 */
[----:B------:R-:W-:Y:S02]  /*9f30*/  @P6 MOV R0, R3 ;  /* 0x0000000300006202 */ /* 0x000fe40000000f00 */
[----:B------:R-:W-:Y:S01]  /*9f40*/  @P6 MOV R2, R56 ;  /* 0x0000003800026202 */ /* 0x000fe20000000f00 */
[C---:B------:R-:W-:Y:S01]  /*9f50*/  HMMA.16816.F32 R8, R52.reuse, R70, R8 ;  /* 0x000000463408723c */ /* 0x040fe20000001808 */
[----:B------:R-:W1:Y:S03]  /*9f60*/  LDSM.16.MT88.4 R68, [R170+0xb400] ;  /* 0x00b40000aa44783b */ /* 0x000e660000004200 */
[----:B------:R-:W-:Y:S04]  /*9f70*/  MUFU.EX2 R164, R164 ;  /* 0x000000a400a47308 */ /* 0x000fe80000000800 */
[C---:B------:R-:W-:Y:S04]  /*9f80*/  HMMA.16816.F32 R12, R52.reuse, R64, R12 ;  /* 0x00000040340c723c */ /* 0x040fe8000000180c */
[----:B------:R-:W-:Y:S04]  /*9f90*/  MUFU.EX2 R203, R203 ;  /* 0x000000cb00cb7308 */ /* 0x000fe80000000800 */
[C---:B------:R-:W-:Y:S01]  /*9fa0*/  HMMA.16816.F32 R16, R52.reuse, R66, R16 ;  /* 0x000000423410723c */ /* 0x040fe20000001810 */
[----:B------:R-:W3:Y:S03]  /*9fb0*/  LDSM.16.MT88.4 R64, [R170+0xd400] ;  /* 0x00d40000aa40783b */ /* 0x000ee60000004200 */
[----:B------:R-:W-:Y:S04]  /*9fc0*/  MUFU.EX2 R160, R160 ;  /* 0x000000a000a07308 */ /* 0x000fe80000000800 */
[C---:B--2---:R-:W-:Y:S04]  /*9fd0*/  HMMA.16816.F32 R28, R52.reuse, R72, R28 ;  /* 0x00000048341c723c */ /* 0x044fe8000000181c */
[----:B------:R-:W-:Y:S04]  /*9fe0*/  MUFU.EX2 R205, R205 ;  /* 0x000000cd00cd7308 */ /* 0x000fe80000000800 */
[C---:B------:R-:W-:Y:S01]  /*9ff0*/  HMMA.16816.F32 R32, R52.reuse, R74, R32 ;  /* 0x0000004a3420723c */ /* 0x040fe20000001820 */
[----:B------:R-:W-:Y:S03]  /*a000*/  LDSM.16.MT88.4 R72, [R170+0x9800] ;  /* 0x00980000aa48783b */ /* 0x000fe60000004200 */
[----:B------:R-:W-:Y:S04]  /*a010*/  MUFU.EX2 R162, R162 ;  /* 0x000000a200a27308 */ /* 0x000fe80000000800 */
[C---:B-1----:R-:W-:Y:S04]  /*a020*/  HMMA.16816.F32 R20, R52.reuse, R68, R20 ;  /* 0x000000443414723c */ /* 0x042fe80000001814 */
[----:B------:R-:W-:Y:S04]  /*a030*/  MUFU.EX2 R201, R201 ;  /* 0x000000c900c97308 */ /* 0x000fe80000000800 */
[C---:B------:R-:W-:Y:S01]  /*a040*/  HMMA.16816.F32 R24, R52.reuse, R70, R24 ;  /* 0x000000463418723c */ /* 0x040fe20000001818 */
[----:B------:R-:W1:Y:S03]  /*a050*/  LDSM.16.MT88.4 R68, [R168+0xd400] ;  /* 0x00d40000a844783b */ /* 0x000e660000004200 */
[----:B------:R-:W-:Y:S04]  /*a060*/  MUFU.EX2 R158, R158 ;  /* 0x0000009e009e7308 */ /* 0x000fe80000000800 */
[C---:B---3--:R-:W-:Y:S04]  /*a070*/  HMMA.16816.F32 R36, R52.reuse, R64, R36 ;  /* 0x000000403424723c */ /* 0x048fe80000001824 */
[----:B------:R-:W-:Y:S04]  /*a080*/  MUFU.EX2 R195, R195 ;  /* 0x000000c300c37308 */ /* 0x000fe80000000800 */
[C---:B------:R-:W-:Y:S01]  /*a090*/  HMMA.16816.F32 R40, R52.reuse, R66, R40 ;  /* 0x000000423428723c */ /* 0x040fe20000001828 */
[----:B------:R-:W2:Y:S03]  /*a0a0*/  LDSM.16.MT88.4 R64, [R168+0x9800] ;  /* 0x00980000a840783b */ /* 0x000ea60000004200 */
[----:B------:R-:W3:Y:S08]  /*a0b0*/  MUFU.EX2 R166, R166 ;  /* 0x000000a600a67308 */ /* 0x000ef00000000800 */
[----:B------:R-:W-:Y:S08]  /*a0c0*/  MUFU.EX2 R192, R192 ;  /* 0x000000c000c07308 */ /* 0x000ff00000000800 */
[----:B------:R-:W4:Y:S01]  /*a0d0*/  MUFU.EX2 R163, R163 ;  /* 0x000000a300a37308 */ /* 0x000f220000000800 */
[----:B---3--:R-:W-:Y:S01]  /*a0e0*/  F2FP.F16.F32.PACK_AB R104, R166, R195 ;  /* 0x000000c3a668723e */ /* 0x008fe200000000ff */
[C---:B-1----:R-:W-:Y:S06]  /*a0f0*/  HMMA.16816.F32 R44, R52.reuse, R68, R44 ;  /* 0x00000044342c723c */ /* 0x042fec000000182c */
[----:B------:R-:W-:Y:S02]  /*a100*/  MUFU.EX2 R198, R198 ;  /* 0x000000c600c67308 */ /* 0x000fe40000000800 */
[----:B------:R-:W-:Y:S01]  /*a110*/  HMMA.16816.F32 R48, R52, R70, R48 ;  /* 0x000000463430723c */ /* 0x000fe20000001830 */
[----:B------:R-:W-:Y:S01]  /*a120*/  F2FP.F16.F32.PACK_AB R52, R130, R133 ;  /* 0x000000858234723e */ /* 0x000fe200000000ff */
[----:B------:R-:W1:Y:S01]  /*a130*/  LDSM.16.MT88.4 R68, [R168+0xb800] ;  /* 0x00b80000a844783b */ /* 0x000e620000004200 */
[----:B------:R-:W-:-:S03]  /*a140*/  F2FP.F16.F32.PACK_AB R53, R129, R132 ;  /* 0x000000848135723e */ /* 0x000fc600000000ff */
[----:B------:R-:W3:Y:S01]  /*a150*/  MUFU.EX2 R165, R165 ;  /* 0x000000a500a57308 */ /* 0x000ee20000000800 */
[----:B------:R-:W-:Y:S01]  /*a160*/  F2FP.F16.F32.PACK_AB R54, R126, R131 ;  /* 0x000000837e36723e */ /* 0x000fe200000000ff */
[----:B------:R-:W-:Y:S01]  /*a170*/  FADD.FTZ R133, R133, R58 ;  /* 0x0000003a85857221 */ /* 0x000fe20000010000 */
[----:B------:R-:W-:Y:S01]  /*a180*/  F2FP.F16.F32.PACK_AB R55, R125, R128 ;  /* 0x000000807d37723e */ /* 0x000fe200000000ff */
[----:B------:R-:W-:Y:S01]  /*a190*/  FADD.FTZ R132, R132, R57 ;  /* 0x0000003984847221 */ /* 0x000fe20000010000 */
[----:B----4-:R-:W-:Y:S01]  /*a1a0*/  F2FP.F16.F32.PACK_AB R106, R163, R192 ;  /* 0x000000c0a36a723e */ /* 0x010fe200000000ff */
[----:B------:R-:W-:Y:S02]  /*a1b0*/  FADD.FTZ R130, R130, R133 ;  /* 0x0000008582827221 */ /* 0x000fe40000010000 */
[----:B------:R-:W-:Y:S01]  /*a1c0*/  MUFU.EX2 R196, R196 ;  /* 0x000000c400c47308 */ /* 0x000fe20000000800 */
[----:B------:R-:W-:Y:S01]  /*a1d0*/  FADD.FTZ R129, R129, R132 ;  /* 0x0000008481817221 */ /* 0x000fe20000010000 */
[----:B------:R-:W-:Y:S01]  /*a1e0*/  HMMA.16816.F32 R4, R52, R72, R4 ;  /* 0x000000483404723c */ /* 0x000fe20000001804 */
[----:B------:R-:W-:-:S02]  /*a1f0*/  FADD.FTZ R131, R131, R130 ;  /* 0x0000008283837221 */ /* 0x000fc40000010000 */
[----:B------:R-:W-:Y:S02]  /*a200*/  FADD.FTZ R128, R128, R129 ;  /* 0x0000008180807221 */ /* 0x000fe40000010000 */
[----:B------:R-:W-:Y:S01]  /*a210*/  FADD.FTZ R126, R126, R131 ;  /* 0x000000837e7e7221 */ /* 0x000fe20000010000 */
[----:B------:R-:W4:Y:S01]  /*a220*/  MUFU.EX2 R159, R159 ;  /* 0x0000009f009f7308 */ /* 0x000f220000000800 */
[----:B---3--:R-:W-:Y:S01]  /*a230*/  F2FP.F16.F32.PACK_AB R105, R165, R198 ;  /* 0x000000c6a569723e */ /* 0x008fe200000000ff */
[----:B------:R-:W-:Y:S01]  /*a240*/  HMMA.16816.F32 R8, R52, R74, R8 ;  /* 0x0000004a3408723c */ /* 0x000fe20000001808 */
[----:B------:R-:W3:Y:S01]  /*a250*/  LDSM.16.MT88.4 R72, [R170+0xb800] ;  /* 0x00b80000aa48783b */ /* 0x000ee20000004200 */
[----:B------:R-:W-:-:S04]  /*a260*/  FADD.FTZ R128, R125, R128 ;  /* 0x000000807d807221 */ /* 0x000fc80000010000 */
[----:B------:R-:W-:Y:S02]  /*a270*/  MUFU.EX2 R142, R142 ;  /* 0x0000008e008e7308 */ /* 0x000fe40000000800 */
[C---:B--2---:R-:W-:Y:S06]  /*a280*/  HMMA.16816.F32 R12, R52.reuse, R64, R12 ;  /* 0x00000040340c723c */ /* 0x044fec000000180c */
[----:B------:R-:W-:Y:S01]  /*a290*/  MUFU.EX2 R149, R149 ;  /* 0x0000009500957308 */ /* 0x000fe20000000800 */
[----:B----4-:R-:W-:Y:S01]  /*a2a0*/  F2FP.F16.F32.PACK_AB R107, R159, R196 ;  /* 0x000000c49f6b723e */ /* 0x010fe200000000ff */
[C---:B------:R-:W-:Y:S01]  /*a2b0*/  HMMA.16816.F32 R16, R52.reuse, R66, R16 ;  /* 0x000000423410723c */ /* 0x040fe20000001810 */
[----:B------:R-:W2:Y:S05]  /*a2c0*/  LDSM.16.MT88.4 R64, [R168+0xd800] ;  /* 0x00d80000a840783b */ /* 0x000eaa0000004200 */
[----:B------:R-:W-:Y:S02]  /*a2d0*/  MUFU.EX2 R136, R136 ;  /* 0x0000008800887308 */ /* 0x000fe40000000800 */
[C---:B-1----:R-:W-:Y:S08]  /*a2e0*/  HMMA.16816.F32 R28, R52.reuse, R68, R28 ;  /* 0x00000044341c723c */ /* 0x042ff0000000181c */
[C---:B------:R-:W-:Y:S01]  /*a2f0*/  HMMA.16816.F32 R32, R52.reuse, R70, R32 ;  /* 0x000000463420723c */ /* 0x040fe20000001820 */
[----:B------:R-:W-:Y:S07]  /*a300*/  LDSM.16.MT88.4 R68, [R170+0x9c00] ;  /* 0x009c0000aa44783b */ /* 0x000fee0000004200 */
[C---:B---3--:R-:W-:Y:S08]  /*a310*/  HMMA.16816.F32 R20, R52.reuse, R72, R20 ;  /* 0x000000483414723c */ /* 0x048ff00000001814 */
[C---:B------:R-:W-:Y:S01]  /*a320*/  HMMA.16816.F32 R24, R52.reuse, R74, R24 ;  /* 0x0000004a3418723c */ /* 0x040fe20000001818 */
[----:B------:R-:W1:Y:S07]  /*a330*/  LDSM.16.MT88.4 R72, [R170+0xd800] ;  /* 0x00d80000aa48783b */ /* 0x000e6e0000004200 */
[C---:B--2---:R-:W-:Y:S08]  /*a340*/  HMMA.16816.F32 R44, R52.reuse, R64, R44 ;  /* 0x00000040342c723c */ /* 0x044ff0000000182c */
[C---:B------:R-:W-:Y:S01]  /*a350*/  HMMA.16816.F32 R48, R52.reuse, R66, R48 ;  /* 0x000000423430723c */ /* 0x040fe20000001830 */
[----:B------:R-:W2:Y:S07]  /*a360*/  LDSM.16.MT88.4 R64, [R168+0x9c00] ;  /* 0x009c0000a840783b */ /* 0x000eae0000004200 */
[C---:B-1----:R-:W-:Y:S08]  /*a370*/  HMMA.16816.F32 R36, R52.reuse, R72, R36 ;  /* 0x000000483424723c */ /* 0x042ff00000001824 */
[----:B------:R-:W-:Y:S01]  /*a380*/  HMMA.16816.F32 R40, R52, R74, R40 ;  /* 0x0000004a3428723c */ /* 0x000fe20000001828 */
[----:B------:R-:W-:Y:S01]  /*a390*/  F2FP.F16.F32.PACK_AB R52, R164, R207 ;  /* 0x000000cfa434723e */ /* 0x000fe200000000ff */
[----:B------:R-:W1:Y:S01]  /*a3a0*/  LDSM.16.MT88.4 R72, [R170+0xbc00] ;  /* 0x00bc0000aa48783b */ /* 0x000e620000004200 */
        /* <DEDUP_REMOVED lines=21> */
[----:B------:R-:W-:-:S03]  /*a500*/  FADD.FTZ R192, R163, R192 ;  /* 0x000000c0a3c07221 */ /* 0x000fc60000010000 */
[----:B------:R-:W-:Y:S02]  /*a510*/  FADD.FTZ R159, R159, R196 ;  /* 0x000000c49f9f7221 */ /* 0x000fe40000010000 */
        /* <DEDUP_REMOVED lines=13> */
[----:B------:R-:W-:Y:S08]  /*a5f0*/  HMMA.16816.F32 R8, R104, R74, R8 ;  /* 0x0000004a6808723c */ /* 0x000ff00000001808 */
[C---:B---3--:R-:W-:Y:S08]  /*a600*/  HMMA.16816.F32 R44, R52.reuse, R68, R44 ;  /* 0x00000044342c723c */ /* 0x048ff0000000182c */
[----:B------:R-:W-:Y:S01]  /*a610*/  HMMA.16816.F32 R48, R52, R70, R48 ;  /* 0x000000463430723c */ /* 0x000fe20000001830 */
[----:B------:R-:W3:Y:S04]  /*a620*/  LDSM.16.MT88.4 R52, [R168+0xc000] ;  /* 0x00c00000a834783b */ /* 0x000ee80000004200 */
[----:B------:R-:W4:Y:S03]  /*a630*/  LDSM.16.MT88.4 R68, [R168+0xa000] ;  /* 0x00a00000a844783b */ /* 0x000f260000004200 */
[----:B--2---:R-:W-:Y:S01]  /*a640*/  HMMA.16816.F32 R24, R104, R66, R24 ;  /* 0x000000426818723c */ /* 0x004fe20000001818 */
[--C-:B------:R-:W-:Y:S01]  /*a650*/  FFMA.FTZ R67, R144, UR6, -R150.reuse ;  /* 0x0000000690437c23 */ /* 0x100fe20008010896 */
[----:B------:R-:W-:Y:S01]  /*a660*/  FFMA.FTZ R66, R155, UR6, -R150 ;  /* 0x000000069b427c23 */ /* 0x000fe20008010896 */
[----:B------:R-:W-:-:S04]  /*a670*/  FFMA.FTZ R144, R147, UR6, -R120 ;  /* 0x0000000693907c23 */ /* 0x000fc80008010878 */
[----:B------:R-:W-:Y:S01]  /*a680*/  MUFU.EX2 R67, R67 ;  /* 0x0000004300437308 */ /* 0x000fe20000000800 */
[----:B------:R-:W-:Y:S01]  /*a690*/  HMMA.16816.F32 R20, R104, R64, R20 ;  /* 0x000000406814723c */ /* 0x000fe20000001814 */
[--C-:B------:R-:W-:Y:S01]  /*a6a0*/  FFMA.FTZ R64, R151, UR6, -R150.reuse ;  /* 0x0000000697407c23 */ /* 0x100fe20008010896 */
[--C-:B------:R-:W-:Y:S01]  /*a6b0*/  FFMA.FTZ R65, R146, UR6, -R150.reuse ;  /* 0x0000000692417c23 */ /* 0x100fe20008010896 */
[----:B------:R-:W-:-:S04]  /*a6c0*/  FFMA.FTZ R150, R153, UR6, -R150 ;  /* 0x0000000699967c23 */ /* 0x000fc80008010896 */
[----:B------:R-:W2:Y:S01]  /*a6d0*/  MUFU.EX2 R64, R64 ;  /* 0x0000004000407308 */ /* 0x000ea20000000800 */
[C---:B-1----:R-:W-:Y:S07]  /*a6e0*/  HMMA.16816.F32 R36, R104.reuse, R4, R36 ;  /* 0x000000046824723c */ /* 0x042fee0000001824 */
[----:B------:R-:W-:Y:S01]  /*a6f0*/  MUFU.EX2 R65, R65 ;  /* 0x0000004100417308 */ /* 0x000fe20000000800 */
[C---:B------:R-:W-:Y:S07]  /*a700*/  HMMA.16816.F32 R40, R104.reuse, R6, R40 ;  /* 0x000000066828723c */ /* 0x040fee0000001828 */
[----:B------:R-:W1:Y:S01]  /*a710*/  MUFU.EX2 R66, R66 ;  /* 0x0000004200427308 */ /* 0x000e620000000800 */
[----:B--2---:R-:W-:Y:S01]  /*a720*/  F2FP.F16.F32.PACK_AB R4, R64, R67 ;  /* 0x000000434004723e */ /* 0x004fe200000000ff */
[----:B---3--:R-:W-:Y:S01]  /*a730*/  HMMA.16816.F32 R28, R104, R52, R28 ;  /* 0x00000034681c723c */ /* 0x008fe2000000181c */
[----:B------:R-:W-:-:S04]  /*a740*/  FADD.FTZ R67, R67, R192 ;  /* 0x000000c043437221 */ /* 0x000fc80000010000 */
[----:B------:R-:W-:Y:S01]  /*a750*/  FADD.FTZ R64, R64, R67 ;  /* 0x0000004340407221 */ /* 0x000fe20000010000 */
[----:B------:R-:W-:Y:S02]  /*a760*/  MUFU.EX2 R144, R144 ;  /* 0x0000009000907308 */ /* 0x000fe40000000800 */
[----:B------:R-:W-:Y:S01]  /*a770*/  HMMA.16816.F32 R32, R104, R54, R32 ;  /* 0x000000366820723c */ /* 0x000fe20000001820 */
[----:B------:R-:W2:Y:S01]  /*a780*/  LDSM.16.MT88.4 R52, [R168+0xe000] ;  /* 0x00e00000a834783b */ /* 0x000ea20000004200 */
[----:B-1----:R-:W-:-:S06]  /*a790*/  F2FP.F16.F32.PACK_AB R6, R66, R65 ;  /* 0x000000414206723e */ /* 0x002fcc00000000ff */
[----:B----4-:R-:W-:Y:S01]  /*a7a0*/  HMMA.16816.F32 R12, R104, R68, R12 ;  /* 0x00000044680c723c */ /* 0x010fe2000000180c */
[----:B------:R-:W-:-:S04]  /*a7b0*/  FADD.FTZ R65, R65, R64 ;  /* 0x0000004041417221 */ /* 0x000fc80000010000 */
[----:B------:R-:W-:-:S03]  /*a7c0*/  FADD.FTZ R66, R66, R65 ;  /* 0x0000004142427221 */ /* 0x000fc60000010000 */
[C---:B------:R-:W-:Y:S01]  /*a7d0*/  HMMA.16816.F32 R16, R104.reuse, R70, R16 ;  /* 0x000000466810723c */ /* 0x040fe20000001810 */
[----:B------:R-:W1:Y:S07]  /*a7e0*/  LDSM.16.MT88.4 R68, [R170+0xa400] ;  /* 0x00a40000aa44783b */ /* 0x000e6e0000004200 */
[----:B--2---:R-:W-:Y:S01]  /*a7f0*/  HMMA.16816.F32 R44, R104, R52, R44 ;  /* 0x00000034682c723c */ /* 0x004fe2000000182c */
[--C-:B------:R-:W-:Y:S01]  /*a800*/  FFMA.FTZ R53, R139, UR6, -R120.reuse ;  /* 0x000000068b357c23 */ /* 0x100fe20008010878 */
[--C-:B------:R-:W-:Y:S01]  /*a810*/  FFMA.FTZ R139, R141, UR6, -R120.reuse ;  /* 0x000000068d8b7c23 */ /* 0x100fe20008010878 */
[----:B------:R-:W-:-:S04]  /*a820*/  FFMA.FTZ R52, R145, UR6, -R120 ;  /* 0x0000000691347c23 */ /* 0x000fc80008010878 */
[----:B------:R-:W2:Y:S01]  /*a830*/  MUFU.EX2 R53, R53 ;  /* 0x0000003500357308 */ /* 0x000ea20000000800 */
[----:B------:R-:W-:Y:S07]  /*a840*/  HMMA.16816.F32 R104, R104, R54, R48 ;  /* 0x000000366868723c */ /* 0x000fee0000001830 */
[----:B------:R-:W-:Y:S08]  /*a850*/  MUFU.EX2 R139, R139 ;  /* 0x0000008b008b7308 */ /* 0x000ff00000000800 */
[----:B------:R-:W3:Y:S01]  /*a860*/  MUFU.EX2 R52, R52 ;  /* 0x0000003400347308 */ /* 0x000ee20000000800 */
[----:B--2---:R-:W-:Y:S01]  /*a870*/  F2FP.F16.F32.PACK_AB R5, R53, R144 ;  /* 0x000000903505723e */ /* 0x004fe200000000ff */
[----:B------:R-:W-:-:S04]  /*a880*/  FADD.FTZ R144, R144, R159 ;  /* 0x0000009f90907221 */ /* 0x000fc80000010000 */
[----:B------:R-:W-:Y:S01]  /*a890*/  FADD.FTZ R144, R53, R144 ;  /* 0x0000009035907221 */ /* 0x000fe20000010000 */
[----:B---3--:R-:W-:-:S03]  /*a8a0*/  F2FP.F16.F32.PACK_AB R7, R52, R139 ;  /* 0x0000008b3407723e */ /* 0x008fc600000000ff */
[----:B------:R-:W-:-:S04]  /*a8b0*/  FADD.FTZ R139, R139, R144 ;  /* 0x000000908b8b7221 */ /* 0x000fc80000010000 */
[----:B------:R-:W-:Y:S01]  /*a8c0*/  FADD.FTZ R52, R52, R139 ;  /* 0x0000008b34347221 */ /* 0x000fe20000010000 */
[C---:B------:R-:W-:Y:S01]  /*a8d0*/  HMMA.16816.F32 R72, R4.reuse, R76, R12 ;  /* 0x0000004c0448723c */ /* 0x040fe2000000180c */
[----:B------:R-:W-:Y:S07]  /*a8e0*/  LDSM.16.MT88.4 R12, [R170+0xa800] ;  /* 0x00a80000aa0c783b */ /* 0x000fee0000004200 */
[C---:B------:R-:W-:Y:S01]  /*a8f0*/  HMMA.16816.F32 R76, R4.reuse, R78, R16 ;  /* 0x0000004e044c723c */ /* 0x040fe20000001810 */
[----:B------:R-:W2:Y:S07]  /*a900*/  LDSM.16.MT88.4 R16, [R168+0xe400] ;  /* 0x00e40000a810783b */ /* 0x000eae0000004200 */
[C---:B-1----:R-:W-:Y:S08]  /*a910*/  HMMA.16816.F32 R112, R4.reuse, R68, R112 ;  /* 0x000000440470723c */ /* 0x042ff00000001870 */
[C---:B------:R-:W-:Y:S01]  /*a920*/  HMMA.16816.F32 R68, R4.reuse, R70, R8 ;  /* 0x000000460444723c */ /* 0x040fe20000001808 */
[----:B------:R-:W1:Y:S07]  /*a930*/  LDSM.16.MT88.4 R8, [R168+0xa800] ;  /* 0x00a80000a808783b */ /* 0x000e6e0000004200 */
        /* <DEDUP_REMOVED lines=13> */
[----:B------:R-:W-:Y:S01]  /*aa10*/  HMMA.16816.F32 R92, R4, R94, R32 ;  /* 0x0000005e045c723c */ /* 0x000fe20000001820 */
[----:B------:R-:W-:-:S06]  /*aa20*/  FFMA.FTZ R33, R117, UR6, -R120 ;  /* 0x0000000675217c23 */ /* 0x000fcc0008010878 */
[----:B------:R-:W-:Y:S01]  /*aa30*/  MUFU.EX2 R26, R140 ;  /* 0x0000008c001a7308 */ /* 0x000fe20000000800 */
[C---:B------:R-:W-:Y:S07]  /*aa40*/  HMMA.16816.F32 R100, R4.reuse, R102, R40 ;  /* 0x000000660464723c */ /* 0x040fee0000001828 */
[----:B------:R-:W4:Y:S01]  /*aa50*/  MUFU.EX2 R25, R143 ;  /* 0x0000008f00197308 */ /* 0x000f220000000800 */
[C---:B--2---:R-:W-:Y:S07]  /*aa60*/  HMMA.16816.F32 R108, R4.reuse, R16, R44 ;  /* 0x00000010046c723c */ /* 0x044fee000000182c */
[----:B------:R-:W-:Y:S01]  /*aa70*/  MUFU.EX2 R30, R30 ;  /* 0x0000001e001e7308 */ /* 0x000fe20000000800 */
[----:B------:R-:W-:Y:S01]  /*aa80*/  HMMA.16816.F32 R104, R4, R18, R104 ;  /* 0x000000120468723c */ /* 0x000fe20000001868 */
[----:B---3--:R-:W-:Y:S01]  /*aa90*/  F2FP.F16.F32.PACK_AB R4, R24, R27 ;  /* 0x0000001b1804723e */ /* 0x008fe200000000ff */
[----:B------:R-:W2:Y:S01]  /*aaa0*/  LDSM.16.MT88.4 R16, [R168+0xc800] ;  /* 0x00c80000a810783b */ /* 0x000ea20000004200 */
[----:B------:R-:W-:Y:S01]  /*aab0*/  F2FP.F16.F32.PACK_AB R5, R28, R29 ;  /* 0x0000001d1c05723e */ /* 0x000fe200000000ff */
[----:B------:R-:W-:Y:S01]  /*aac0*/  FADD.FTZ R27, R27, R66 ;  /* 0x000000421b1b7221 */ /* 0x000fe20000010000 */
[----:B------:R-:W-:-:S02]  /*aad0*/  FADD.FTZ R29, R29, R52 ;  /* 0x000000341d1d7221 */ /* 0x000fc40000010000 */
[----:B------:R-:W3:Y:S01]  /*aae0*/  MUFU.EX2 R31, R31 ;  /* 0x0000001f001f7308 */ /* 0x000ee20000000800 */
[----:B----4-:R-:W-:Y:S01]  /*aaf0*/  F2FP.F16.F32.PACK_AB R6, R25, R26 ;  /* 0x0000001a1906723e */ /* 0x010fe200000000ff */
[----:B------:R-:W-:Y:S01]  /*ab00*/  FADD.FTZ R27, R24, R27 ;  /* 0x0000001b181b7221 */ /* 0x000fe20000010000 */
[----:B------:R-:W-:-:S03]  /*ab10*/  FADD.FTZ R29, R28, R29 ;  /* 0x0000001d1c1d7221 */ /* 0x000fc60000010000 */
[----:B------:R-:W-:Y:S02]  /*ab20*/  FADD.FTZ R26, R26, R27 ;  /* 0x0000001b1a1a7221 */ /* 0x000fe40000010000 */
[----:B------:R-:W-:Y:S02]  /*ab30*/  MUFU.EX2 R33, R33 ;  /* 0x0000002100217308 */ /* 0x000fe40000000800 */
[----:B------:R-:W-:Y:S01]  /*ab40*/  FADD.FTZ R25, R25, R26 ;  /* 0x0000001a19197221 */ /* 0x000fe20000010000 */
[----:B---3--:R-:W-:Y:S01]  /*ab50*/  F2FP.F16.F32.PACK_AB R7, R31, R30 ;  /* 0x0000001e1f07723e */ /* 0x008fe200000000ff */
[----:B------:R-:W-:-:S04]  /*ab60*/  FADD.FTZ R30, R30, R29 ;  /* 0x0000001d1e1e7221 */ /* 0x000fc80000010000 */
[----:B------:R-:W-:Y:S02]  /*ab70*/  FADD.FTZ R30, R31, R30 ;  /* 0x0000001e1f1e7221 */ /* 0x000fe40000010000 */
[C---:B------:R-:W-:Y:S08]  /*ab80*/  HMMA.16816.F32 R112, R4.reuse, R12, R112 ;  /* 0x0000000c0470723c */ /* 0x040ff00000001870 */
        /* <DEDUP_REMOVED lines=8> */
[C---:B------:R-:W-:Y:S01]  /*ac10*/  HMMA.16816.F32 R80, R4.reuse, R20, R80 ;  /* 0x000000140450723c */ /* 0x040fe20000001850 */
[----:B------:R-:W4:Y:S07]  /*ac20*/  MUFU.EX2 R21, R150 ;  /* 0x0000009600157308 */ /* 0x000f2e0000000800 */
[C---:B---3--:R-:W-:Y:S01]  /*ac30*/  HMMA.16816.F32 R96, R4.reuse, R12, R96 ;  /* 0x0000000c0460723c */ /* 0x048fe20000001860 */
[----:B------:R-:W-:Y:S07]  /*ac40*/  MUFU.EX2 R20, R63 ;  /* 0x0000003f00147308 */ /* 0x000fee0000000800 */
[C---:B------:R-:W-:Y:S01]  /*ac50*/  HMMA.16816.F32 R100, R4.reuse, R14, R100 ;  /* 0x0000000e0464723c */ /* 0x040fe20000001864 */
[----:B------:R-:W3:Y:S07]  /*ac60*/  LDSM.16.MT88.4 R12, [R168+0xac00] ;  /* 0x00ac0000a80c783b */ /* 0x000eee0000004200 */
[C---:B-1----:R-:W-:Y:S08]  /*ac70*/  HMMA.16816.F32 R108, R4.reuse, R8, R108 ;  /* 0x00000008046c723c */ /* 0x042ff0000000186c */
[C---:B------:R-:W-:Y:S01]  /*ac80*/  HMMA.16816.F32 R104, R4.reuse, R10, R104 ;  /* 0x0000000a0468723c */ /* 0x040fe20000001868 */
[----:B------:R-:W1:Y:S07]  /*ac90*/  LDSM.16.MT88.4 R8, [R170+0xcc00] ;  /* 0x00cc0000aa08783b */ /* 0x000e6e0000004200 */
[----:B------:R-:W-:Y:S01]  /*aca0*/  HMMA.16816.F32 R84, R4, R22, R84 ;  /* 0x000000160454723c */ /* 0x000fe20000001854 */
[----:B------:R-:W5:Y:S01]  /*acb0*/  MUFU.EX2 R23, R62 ;  /* 0x0000003e00177308 */ /* 0x000f620000000800 */
[----:B------:R-:W-:Y:S01]  /*acc0*/  F2FP.F16.F32.PACK_AB R4, R149, R142 ;  /* 0x0000008e9504723e */ /* 0x000fe200000000ff */
[----:B------:R-:W-:Y:S01]  /*acd0*/  FADD.FTZ R142, R142, R25 ;  /* 0x000000198e8e7221 */ /* 0x000fe20000010000 */
[----:B----4-:R-:W-:-:S03]  /*ace0*/  F2FP.F16.F32.PACK_AB R6, R21, R136 ;  /* 0x000000881506723e */ /* 0x010fc600000000ff */
[----:B------:R-:W-:Y:S02]  /*acf0*/  FADD.FTZ R149, R149, R142 ;  /* 0x0000008e95957221 */ /* 0x000fe40000010000 */
[----:B------:R-:W4:Y:S02]  /*ad00*/  MUFU.EX2 R22, R116 ;  /* 0x0000007400167308 */ /* 0x000f240000000800 */
[----:B------:R-:W-:-:S04]  /*ad10*/  FADD.FTZ R136, R136, R149 ;  /* 0x0000009588887221 */ /* 0x000fc80000010000 */
[----:B------:R-:W-:Y:S01]  /*ad20*/  FADD.FTZ R195, R21, R136 ;  /* 0x0000008815c37221 */ /* 0x000fe20000010000 */
[----:B-----5:R-:W-:Y:S01]  /*ad30*/  F2FP.F16.F32.PACK_AB R5, R20, R23 ;  /* 0x000000171405723e */ /* 0x020fe200000000ff */
[----:B------:R-:W-:-:S04]  /*ad40*/  FADD.FTZ R23, R23, R30 ;  /* 0x0000001e17177221 */ /* 0x000fc80000010000 */
[----:B------:R-:W-:Y:S01]  /*ad50*/  FADD.FTZ R23, R20, R23 ;  /* 0x0000001714177221 */ /* 0x000fe20000010000 */
[----:B----4-:R-:W-:-:S03]  /*ad60*/  F2FP.F16.F32.PACK_AB R7, R33, R22 ;  /* 0x000000162107723e */ /* 0x010fc600000000ff */
[----:B------:R-:W-:-:S04]  /*ad70*/  FADD.FTZ R22, R22, R23 ;  /* 0x0000001716167221 */ /* 0x000fc80000010000 */
[----:B------:R-:W-:Y:S01]  /*ad80*/  FADD.FTZ R194, R33, R22 ;  /* 0x0000001621c27221 */ /* 0x000fe20000010000 */
        /* <DEDUP_REMOVED lines=9> */
[C---:B--2---:R-:W-:Y:S08]  /*ae20*/  HMMA.16816.F32 R88, R4.reuse, R16, R88 ;  /* 0x000000100458723c */ /* 0x044ff00000001858 */
[C---:B------:R-:W-:Y:S08]  /*ae30*/  HMMA.16816.F32 R92, R4.reuse, R18, R92 ;  /* 0x00000012045c723c */ /* 0x040ff0000000185c */
[C---:B---3--:R-:W-:Y:S08]  /*ae40*/  HMMA.16816.F32 R96, R4.reuse, R12, R96 ;  /* 0x0000000c0460723c */ /* 0x048ff00000001860 */
[C---:B------:R-:W-:Y:S08]  /*ae50*/  HMMA.16816.F32 R100, R4.reuse, R14, R100 ;  /* 0x0000000e0464723c */ /* 0x040ff00000001864 */
[C---:B-1----:R-:W-:Y:S08]  /*ae60*/  HMMA.16816.F32 R108, R4.reuse, R8, R108 ;  /* 0x00000008046c723c */ /* 0x042ff0000000186c */
[----:B------:R-:W-:Y:S01]  /*ae70*/  HMMA.16816.F32 R104, R4, R10, R104 ;  /* 0x0000000a0468723c */ /* 0x000fe20000001868 */
[----:B------:R-:W-:-:S04]  /*ae80*/  NOP ;  /* 0x0000000000007918 */ /* 0x000fc80000000000 */
[----:B------:R-:W-:-:S15]  /*ae90*/  @P6 BRA `(.L_x_973) ;  /* 0x0000000000046947 */ /* 0x000fde0003800000 */
.L_x_967:
[----:B------:R-:W-:-:S07]  /*aea0*/  IADD3 R134, PT, PT, R124, -0x1, RZ ;  /* 0xffffffff7c867810 */ /* 0x000fce0007ffe0ff */
.L_x_973:
[----:B------:R-:W-:-:S13]  /*aeb0*/  ISETP.GE.AND P0, PT, R134, R175, PT ;  /* 0x000000af8600720c */ /* 0x000fda0003f06270 */
[----:B------:R-:W-:Y:S05]  /*aec0*/  @!P0 BRA `(.L_x_974) ;  /* 0x0000003800948947 */ /* 0x000fea0003800000 */
[----:B------:R-:W-:Y:S01]  /*aed0*/  UISETP.NE.U32.AND UP0, UPT, UR8, URZ, UPT ;  /* 0x000000ff0800728c */ /* 0x000fe2000bf05070 */
[----:B------:R-:W-:Y:S01]  /*aee0*/  IMAD.MOV.U32 R3, RZ, RZ, R0 ;  /* 0x000000ffff037224 */ /* 0x000fe200078e0000 */
[C---:B------:R-:W-:Y:S01]  /*aef0*/  LEA R193, R134.reuse, 0x80, 0x7 ;  /* 0x0000008086c17811 */ /* 0x040fe200078e38ff */
[----:B------:R-:W-:Y:S01]  /*af00*/  IMAD.MOV.U32 R117, RZ, RZ, R2 ;  /* 0x000000ffff757224 */ /* 0x000fe200078e0002 */
[----:B------:R-:W-:Y:S01]  /*af10*/  UISETP.NE.AND.EX UP0, UPT, UR9, URZ, UPT, UP0 ;  /* 0x000000ff0900728c */ /* 0x000fe2000bf05300 */
[----:B------:R-:W-:Y:S01]  /*af20*/  IADD3 R192, PT, PT, R134, 0x1, RZ ;  /* 0x0000000186c07810 */ /* 0x000fe20007ffe0ff */
[----:B------:R-:W-:Y:S01]  /*af30*/  IMAD.MOV.U32 R189, RZ, RZ, RZ ;  /* 0x000000ffffbd7224 */ /* 0x000fe200078e00ff */
[----:B------:R-:W1:Y:S03]  /*af40*/  LDCU UR5, c[0x0][0x440] ;  /* 0x00008800ff0577ac */ /* 0x000e660008000800 */
[----:B------:R-:W-:Y:S01]  /*af50*/  PLOP3.LUT P4, PT, PT, PT, UP0, 0x80, 0x8 ;  /* 0x000000000008781c */ /* 0x000fe20003f8f008 */
[----:B------:R-:W2:Y:S01]  /*af60*/  LDCU UR4, c[0x0][0x45c] ;  /* 0x00008b80ff0477ac */ /* 0x000ea20008000800 */
[----:B------:R-:W3:Y:S01]  /*af70*/  LDCU.64 UR6, c[0x0][0x3a0] ;  /* 0x00007400ff0677ac */ /* 0x000ee20008000a00 */
[----:B------:R-:W4:Y:S10]  /*af80*/  LDCU.64 UR8, c[0x0][0x3a8] ;  /* 0x00007500ff0877ac */ /* 0x000f340008000a00 */
.L_x_978:
        /* <DEDUP_REMOVED lines=44> */
[-C--:B------:R-:W-:Y:S02]  /*b250*/  LOP3.LUT R5, R193, R4.reuse, RZ, 0x3c, !PT ;  /* 0x00000004c1057212 */ /* 0x080fe400078e3cff */
[----:B------:R-:W-:Y:S02]  /*b260*/  ISETP.GE.AND P0, PT, R7, RZ, PT ;  /* 0x000000ff0700720c */ /* 0x000fe40003f06270 */
[----:B------:R-:W-:Y:S02]  /*b270*/  ISETP.GE.AND P1, PT, R5, RZ, PT ;  /* 0x000000ff0500720c */ /* 0x000fe40003f26270 */
[----:B------:R-:W-:Y:S03]  /*b280*/  LOP3.LUT R7, RZ, R4, RZ, 0x33, !PT ;  /* 0x00000004ff077212 */ /* 0x000fe600078e33ff */
        /* <DEDUP_REMOVED lines=21> */
[C---:B----4-:R-:W-:Y:S01]  /*b3e0*/  IMAD.WIDE.U32 R8, R5.reuse, UR8, R8 ;  /* 0x0000000805087c25 */ /* 0x050fe2000f8e0008 */
[----:B------:R-:W-:Y:S02]  /*b3f0*/  SHF.R.S32.HI R6, RZ, 0x1f, R5 ;  /* 0x0000001fff067819 */ /* 0x000fe40000011405 */
[----:B------:R-:W-:Y:S03]  /*b400*/  LEA R178, P0, R8, R2, 0x1 ;  /* 0x0000000208b27211 */ /* 0x000fe600078008ff */
[----:B------:R-:W-:Y:S04]  /*b410*/  IMAD R6, R6, UR8, RZ ;  /* 0x0000000806067c24 */ /* 0x000fe8000f8e02ff */
[----:B------:R-:W-:Y:S04]  /*b420*/  IMAD R6, R5, UR9, R6 ;  /* 0x0000000905067c24 */ /* 0x000fe8000f8e0206 */
[----:B------:R-:W-:Y:S05]  /*b430*/  IMAD.IADD R179, R9, 0x1, R6 ;  /* 0x0000000109b37824 */ /* 0x000fea00078e0206 */
[----:B------:R-:W-:Y:S07]  /*b440*/  LEA.HI.X R179, R8, R0, R179, 0x1, P0 ;  /* 0x0000000008b37211 */ /* 0x000fee00000f0cb3 */
.L_x_975:
[----:B------:R-:W-:Y:S01]  /*b450*/  @!PT LDS RZ, [RZ] ;  /* 0x00000000fffff984 */ /* 0x000fe20000000800 */
[----:B------:R-:W-:Y:S01]  /*b460*/  @!PT LDS RZ, [RZ] ;  /* 0x00000000fffff984 */ /* 0x000fe20000000800 */
[----:B------:R-:W-:Y:S01]  /*b470*/  @!PT LDS RZ, [RZ] ;  /* 0x00000000fffff984 */ /* 0x000fe20000000800 */
[----:B------:R2:W-:Y:S01]  /*b480*/  @!P3 LDGSTS.E.BYPASS.LTC128B.128 [R185+0x9000], desc[UR16][R178.64] ;  /* 0x09000000b2b9bfae */ /* 0x0005e2000b981a10 */
[----:B------:R-:W-:Y:S01]  /*b490*/  ISETP.GE.AND P1, PT, R182, UR5, PT ;  /* 0x00000005b6007c0c */ /* 0x000fe2000bf26270 */
[C---:B------:R-:W-:Y:S01]  /*b4a0*/  IMAD.SHL.U32 R119, R118.reuse, 0x40, RZ ;  /* 0x0000004076777824 */ /* 0x040fe200078e00ff */
[----:B-1----:R-:W-:Y:S01]  /*b4b0*/  SHF.L.U64.HI R118, R118, 0x6, R197 ;  /* 0x0000000676767819 */ /* 0x002fe200000102c5 */
[----:B------:R-:W-:Y:S01]  /*b4c0*/  @P3 STS.128 [R185+0x9000], RZ ;  /* 0x009000ffb9003388 */ /* 0x000fe20000000c00 */
[----:B------:R-:W-:Y:S02]  /*b4d0*/  VIADD R192, R192, 0xffffffff ;  /* 0xffffffffc0c07836 */ /* 0x000fe40000000000 */
        /* <DEDUP_REMOVED lines=16> */
[----:B------:R-:W-:Y:S02]  /*b5e0*/  ISETP.GT.AND P0, PT, R192, R175, PT ;  /* 0x000000afc000720c */ /* 0x000fe40003f04270 */
        /* <DEDUP_REMOVED lines=229> */
[----:B------:R-:W-:Y:S03]  /*c440*/  LOP3.LUT R119, R119, R0, RZ, 0x3c, !PT ;  /* 0x0000000077777212 */ /* 0x000fe600078e3cff */
[C---:B------:R-:W-:Y:S04]  /*c450*/  IMAD.HI.U32 R118, R2.reuse, R125, RZ ;  /* 0x0000007d02767227 */ /* 0x040fe800078e00ff */
[----:B------:R-:W-:Y:S02]  /*c460*/  IMAD.MOV R123, RZ, RZ, -R118 ;  /* 0x000000ffff7b7224 */ /* 0x000fe400078e0a76 */
[----:B------:R-:W-:Y:S04]  /*c470*/  IMAD.HI.U32 R2, R2, R127, RZ ;  /* 0x0000007f02027227 */ /* 0x000fe800078e00ff */
[----:B------:R-:W-:Y:S01]  /*c480*/  IMAD R125, R116, R123, R125 ;  /* 0x0000007b747d7224 */ /* 0x000fe200078e027d */
[----:B------:R-:W-:Y:S04]  /*c490*/  IADD3 R120, PT, PT, -R2, RZ, RZ ;  /* 0x000000ff02787210 */ /* 0x000fe80007ffe1ff */
[C---:B------:R-:W-:Y:S01]  /*c4a0*/  ISETP.GT.U32.AND P0, PT, R116.reuse, R125, PT ;  /* 0x0000007d7400720c */ /* 0x040fe20003f04070 */
[C---:B------:R-:W-:Y:S05]  /*c4b0*/  IMAD R127, R116.reuse, R120, R127 ;  /* 0x00000078747f7224 */ /* 0x040fea00078e027f */
[----:B------:R-:W-:Y:S07]  /*c4c0*/  ISETP.GT.U32.AND P5, PT, R116, R127, PT ;  /* 0x0000007f7400720c */ /* 0x000fee0003fa4070 */
[----:B------:R-:W-:Y:S01]  /*c4d0*/  @!P0 IADD3 R118, PT, PT, R118, 0x1, RZ ;  /* 0x0000000176768810 */ /* 0x000fe20007ffe0ff */
[--C-:B------:R-:W-:Y:S05]  /*c4e0*/  @!P0 IMAD.IADD R125, R125, 0x1, -R116.reuse ;  /* 0x000000017d7d8824 */ /* 0x100fea00078e0a74 */
[----:B------:R-:W-:Y:S01]  /*c4f0*/  ISETP.GE.U32.AND P6, PT, R125, R116, PT ;  /* 0x000000747d00720c */ /* 0x000fe20003fc6070 */
[----:B------:R-:W-:Y:S01]  /*c500*/  @!P5 IMAD.IADD R127, R127, 0x1, -R116 ;  /* 0x000000017f7fd824 */ /* 0x000fe200078e0a74 */
[----:B------:R-:W-:Y:S01]  /*c510*/  LOP3.LUT R125, RZ, R0, RZ, 0x33, !PT ;  /* 0x00000000ff7d7212 */ /* 0x000fe200078e33ff */
        /* <DEDUP_REMOVED lines=14> */
[C---:B------:R-:W-:Y:S03]  /*c600*/  LEA R128, P0, R125.reuse, R190, 0x2 ;  /* 0x000000be7d807211 */ /* 0x040fe600078010ff */
[----:B------:R-:W2:Y:S01]  /*c610*/  LDG.E R123, desc[UR16][R130.64] ;  /* 0x00000010827b7981 */ /* 0x000ea2000c1e1900 */
[C---:B------:R-:W-:Y:S02]  /*c620*/  LEA.HI.X.SX32 R129, R125.reuse, R191, 0x2, P0 ;  /* 0x000000bf7d817211 */ /* 0x040fe400000f16ff */
        /* <DEDUP_REMOVED lines=9> */
[C---:B------:R-:W-:Y:S01]  /*c6c0*/  IMAD.WIDE.U32 R126, R123.reuse, UR6, R126 ;  /* 0x000000067b7e7c25 */ /* 0x040fe2000f8e007e */
[----:B------:R-:W-:Y:S02]  /*c6d0*/  SHF.R.S32.HI R2, RZ, 0x1f, R123 ;  /* 0x0000001fff027819 */ /* 0x000fe4000001147b */
[----:B------:R-:W-:Y:S03]  /*c6e0*/  LEA R176, P0, R126, R176, 0x1 ;  /* 0x000000b07eb07211 */ /* 0x000fe600078008ff */
[----:B------:R-:W-:Y:S04]  /*c6f0*/  IMAD R2, R2, UR6, RZ ;  /* 0x0000000602027c24 */ /* 0x000fe8000f8e02ff */
[----:B------:R-:W-:Y:S05]  /*c700*/  IMAD R2, R123, UR7, R2 ;  /* 0x000000077b027c24 */ /* 0x000fea000f8e0202 */
[----:B------:R-:W-:Y:S04]  /*c710*/  IADD3 R2, PT, PT, R127, R2, RZ ;  /* 0x000000027f027210 */ /* 0x000fe80007ffe0ff */
[----:B------:R-:W-:Y:S07]  /*c720*/  LEA.HI.X R177, R126, R177, R2, 0x1, P0 ;  /* 0x000000b17eb17211 */ /* 0x000fee00000f0c02 */
.L_x_977:
[----:B------:R-:W-:Y:S01]  /*c730*/  @!PT LDS RZ, [RZ] ;  /* 0x00000000fffff984 */ /* 0x000fe20000000800 */
[----:B------:R-:W-:Y:S01]  /*c740*/  @!PT LDS RZ, [RZ] ;  /* 0x00000000fffff984 */ /* 0x000fe20000000800 */
[----:B------:R-:W-:Y:S01]  /*c750*/  @!PT LDS RZ, [RZ] ;  /* 0x00000000fffff984 */ /* 0x000fe20000000800 */
[----:B------:R1:W-:Y:S01]  /*c760*/  @!P3 LDGSTS.E.BYPASS.LTC128B.128 [R185+0x3000], desc[UR16][R176.64] ;  /* 0x03000000b0b9bfae */ /* 0x0003e2000b981a10 */
[C---:B------:R-:W-:Y:S01]  /*c770*/  LEA R120, P0, R118.reuse, R176, 0x6 ;  /* 0x000000b076787211 */ /* 0x040fe200078030ff */
[C---:B------:R-:W-:Y:S01]  /*c780*/  IMAD.SHL.U32 R0, R118.reuse, 0x40, RZ ;  /* 0x0000004076007824 */ /* 0x040fe200078e00ff */
[C-C-:B------:R-:W-:Y:S01]  /*c790*/  SHF.L.U64.HI R2, R118.reuse, 0x6, R121.reuse ;  /* 0x0000000676027819 */ /* 0x140fe20000010279 */
[----:B------:R1:W-:Y:S01]  /*c7a0*/  @P3 STS.128 [R185+0x3000], RZ ;  /* 0x003000ffb9003388 */ /* 0x0003e20000000c00 */
[----:B------:R-:W-:Y:S02]  /*c7b0*/  LEA.HI.X R121, R118, R177, R121, 0x6, P0 ;  /* 0x000000b176797211 */ /* 0x000fe400000f3479 */
[C---:B------:R-:W-:Y:S01]  /*c7c0*/  IADD3 R118, P5, PT, R0.reuse, R120, RZ ;  /* 0x0000007800767210 */ /* 0x040fe20007fbe0ff */
[----:B------:R-:W-:Y:S01]  /*c7d0*/  @!PT LDS RZ, [RZ] ;  /* 0x00000000fffff984 */ /* 0x000fe20000000800 */
[----:B------:R-:W-:Y:S01]  /*c7e0*/  @!PT LDS RZ, [RZ] ;  /* 0x00000000fffff984 */ /* 0x000fe20000000800 */
[----:B------:R-:W-:Y:S01]  /*c7f0*/  @!PT LDS RZ, [RZ] ;  /* 0x00000000fffff984 */ /* 0x000fe20000000800 */
[----:B------:R1:W-:Y:S03]  /*c800*/  @!P2 LDGSTS.E.BYPASS.LTC128B.128 [R185+0x5000], desc[UR16][R176.64+0x40] ;  /* 0x05000040b0b9afae */ /* 0x0003e6000b981a10 */
[----:B------:R-:W-:Y:S01]  /*c810*/  IADD3 R122, P0, PT, R0, R118, RZ ;  /* 0x00000076007a7210 */ /* 0x000fe20007f1e0ff */
[----:B------:R1:W-:Y:S01]  /*c820*/  @P2 STS.128 [R185+0x5000], RZ ;  /* 0x005000ffb9002388 */ /* 0x0003e20000000c00 */
[C---:B------:R-:W-:Y:S03]  /*c830*/  IMAD.X R119, R2.reuse, 0x1, R121, P5 ;  /* 0x0000000102777824 */ /* 0x040fe600028e0679 */
[----:B------:R-:W-:Y:S01]  /*c840*/  @!PT LDS RZ, [RZ] ;  /* 0x00000000fffff984 */ /* 0x000fe20000000800 */
[----:B------:R-:W-:Y:S01]  /*c850*/  @!PT LDS RZ, [RZ] ;  /* 0x00000000fffff984 */ /* 0x000fe20000000800 */
[----:B------:R-:W-:Y:S01]  /*c860*/  @!PT LDS RZ, [RZ] ;  /* 0x00000000fffff984 */ /* 0x000fe20000000800 */
[----:B------:R1:W-:Y:S01]  /*c870*/  @!P1 LDGSTS.E.BYPASS.LTC128B.128 [R185+0x7000], desc[UR16][R176.64+0x80] ;  /* 0x07000080b0b99fae */ /* 0x0003e2000b981a10 */
[----:B------:R-:W-:Y:S03]  /*c880*/  IMAD.X R123, R2, 0x1, R119, P0 ;  /* 0x00000001027b7824 */ /* 0x000fe600000e0677 */
        /* <DEDUP_REMOVED lines=47> */
.L_x_976:
        /* <DEDUP_REMOVED lines=31> */
[----:B-1----:R-:W-:Y:S02]  /*cd70*/  FMNMX3.FTZ R118, R2, R64, R65, !PT ;  /* 0x0000004002767276 */ /* 0x002fe40007810041 */
[----:B------:R-:W-:Y:S02]  /*cd80*/  FMNMX3.FTZ R121, R0, R66, R67, !PT ;  /* 0x0000004200797276 */ /* 0x000fe40007810043 */
[----:B------:R-:W-:Y:S01]  /*cd90*/  IADD3 R193, PT, PT, R193, -0x80, RZ ;  /* 0xffffff80c1c17810 */ /* 0x000fe20007ffe0ff */
[----:B------:R-:W-:Y:S08]  /*cda0*/  SHFL.BFLY PT, R125, R118, 0x2, 0x1f ;  /* 0x0c401f00767d7f89 */ /* 0x000ff000000e0000 */
        /* <DEDUP_REMOVED lines=20> */
[----:B------:R-:W-:Y:S01]  /*cef0*/  FFMA.FTZ R135, R8, UR4, -R142 ;  /* 0x0000000408877c23 */ /* 0x000fe2000801088e */
[----:B------:R-:W-:Y:S01]  /*cf00*/  FMUL.FTZ R118, R3, UR4 ;  /* 0x0000000403767c20 */ /* 0x000fe20008410000 */
[----:B------:R-:W2:Y:S01]  /*cf10*/  MUFU.EX2 R116, R117 ;  /* 0x0000007500747308 */ /* 0x000ea20000000800 */
[--C-:B------:R-:W-:Y:S01]  /*cf20*/  FFMA.FTZ R144, R6, UR4, -R132.reuse ;  /* 0x0000000406907c23 */ /* 0x100fe20008010884 */
[----:B------:R-:W-:Y:S01]  /*cf30*/  FFMA.FTZ R133, R7, UR4, -R132 ;  /* 0x0000000407857c23 */ /* 0x000fe20008010884 */
[----:B------:R-:W-:Y:S01]  /*cf40*/  FFMA.FTZ R6, R9, UR4, -R142 ;  /* 0x0000000409067c23 */ /* 0x000fe2000801088e */
[--C-:B------:R-:W-:Y:S01]  /*cf50*/  FFMA.FTZ R134, R10, UR4, -R132.reuse ;  /* 0x000000040a867c23 */ /* 0x100fe20008010884 */
[----:B------:R-:W-:Y:S01]  /*cf60*/  FFMA.FTZ R7, R11, UR4, -R132 ;  /* 0x000000040b077c23 */ /* 0x000fe20008010884 */
[----:B------:R-:W-:Y:S01]  /*cf70*/  FFMA.FTZ R139, R25, UR4, -R142 ;  /* 0x00000004198b7c23 */ /* 0x000fe2000801088e */
[--C-:B------:R-:W-:Y:S03]  /*cf80*/  FFMA.FTZ R141, R26, UR4, -R132.reuse ;  /* 0x000000041a8d7c23 */ /* 0x100fe60008010884 */
[----:B------:R-:W3:Y:S01]  /*cf90*/  MUFU.EX2 R3, R118 ;  /* 0x0000007600037308 */ /* 0x000ee20000000800 */
[----:B------:R-:W-:Y:S01]  /*cfa0*/  FFMA.FTZ R138, R27, UR4, -R132 ;  /* 0x000000041b8a7c23 */ /* 0x000fe20008010884 */
[--C-:B------:R-:W-:Y:S01]  /*cfb0*/  FFMA.FTZ R145, R32, UR4, -R142.reuse ;  /* 0x0000000420917c23 */ /* 0x100fe2000801088e */
[----:B------:R-:W-:Y:S01]  /*cfc0*/  FFMA.FTZ R146, R37, UR4, -R142 ;  /* 0x0000000425927c23 */ /* 0x000fe2000801088e */
[----:B------:R-:W-:Y:S01]  /*cfd0*/  FFMA.FTZ R149, R38, UR4, -R132 ;  /* 0x0000000426957c23 */ /* 0x000fe20008010884 */
[----:B------:R-:W-:Y:S01]  /*cfe0*/  FFMA.FTZ R137, R12, UR4, -R142 ;  /* 0x000000040c897c23 */ /* 0x000fe2000801088e */
[--C-:B------:R-:W-:Y:S01]  /*cff0*/  FFMA.FTZ R136, R14, UR4, -R132.reuse ;  /* 0x000000040e887c23 */ /* 0x100fe20008010884 */
[----:B------:R-:W-:Y:S03]  /*d000*/  FFMA.FTZ R119, R15, UR4, -R132 ;  /* 0x000000040f777c23 */ /* 0x000fe60008010884 */
        /* <DEDUP_REMOVED lines=46> */
[----:B------:R-:W-:Y:S01]  /*d2f0*/  FMUL.FTZ R99, R3, R99 ;  /* 0x0000006303637220 */ /* 0x000fe20000410000 */
[--C-:B------:R-:W-:Y:S03]  /*d300*/  FFMA.FTZ R118, R13, UR4, -R142.reuse ;  /* 0x000000040d767c23 */ /* 0x100fe6000801088e */
[----:B------:R-:W-:Y:S01]  /*d310*/  MUFU.EX2 R134, R134 ;  /* 0x0000008600867308 */ /* 0x000fe20000000800 */
[C---:B------:R-:W-:Y:S01]  /*d320*/  FMUL.FTZ R13, R116.reuse, R109 ;  /* 0x0000006d740d7220 */ /* 0x040fe20000410000 */
[C---:B------:R-:W-:Y:S01]  /*d330*/  FMUL.FTZ R100, R116.reuse, R100 ;  /* 0x0000006474647220 */ /* 0x040fe20000410000 */
[----:B------:R-:W-:Y:S01]  /*d340*/  LDSM.16.MT88.4 R108, [R170+0x9400] ;  /* 0x00940000aa6c783b */ /* 0x000fe20000004200 */
[C---:B------:R-:W-:Y:S01]  /*d350*/  FMUL.FTZ R101, R116.reuse, R101 ;  /* 0x0000006574657220 */ /* 0x040fe20000410000 */
[C---:B------:R-:W-:Y:S01]  /*d360*/  FMUL.FTZ R102, R3.reuse, R102 ;  /* 0x0000006603667220 */ /* 0x040fe20000410000 */
[----:B------:R-:W-:Y:S01]  /*d370*/  FMUL.FTZ R103, R3, R103 ;  /* 0x0000006703677220 */ /* 0x000fe20000410000 */
[----:B------:R-:W-:Y:S03]  /*d380*/  FFMA.FTZ R147, R116, R195, R147 ;  /* 0x000000c374937223 */ /* 0x000fe60000010093 */
[----:B------:R-:W3:Y:S01]  /*d390*/  MUFU.EX2 R7, R7 ;  /* 0x0000000700077308 */ /* 0x000ee20000000800 */
[----:B--2---:R-:W-:Y:S01]  /*d3a0*/  F2FP.F16.F32.PACK_AB R114, R6, R135 ;  /* 0x000000870672723e */ /* 0x004fe200000000ff */
[--C-:B------:R-:W-:Y:S01]  /*d3b0*/  FFMA.FTZ R148, R40, UR4, -R142.reuse ;  /* 0x0000000428947c23 */ /* 0x100fe2000801088e */
[--C-:B------:R-:W-:Y:S01]  /*d3c0*/  FFMA.FTZ R40, R49, UR4, -R142.reuse ;  /* 0x0000000431287c23 */ /* 0x100fe2000801088e */
[--C-:B------:R-:W-:Y:S01]  /*d3d0*/  FFMA.FTZ R151, R41, UR4, -R142.reuse ;  /* 0x0000000429977c23 */ /* 0x100fe2000801088e */
[----:B------:R-:W-:Y:S01]  /*d3e0*/  FFMA.FTZ R41, R48, UR4, -R142 ;  /* 0x0000000430297c23 */ /* 0x000fe2000801088e */
[----:B------:R-:W-:Y:S01]  /*d3f0*/  FFMA.FTZ R150, R42, UR4, -R132 ;  /* 0x000000042a967c23 */ /* 0x000fe20008010884 */
[--C-:B------:R-:W-:Y:S01]  /*d400*/  FFMA.FTZ R42, R45, UR4, -R142.reuse ;  /* 0x000000042d2a7c23 */ /* 0x100fe2000801088e */
[----:B------:R-:W-:Y:S02]  /*d410*/  FFMA.FTZ R45, R56, UR4, -R142 ;  /* 0x00000004382d7c23 */ /* 0x000fe4000801088e */
[----:B------:R-:W-:Y:S01]  /*d420*/  MUFU.EX2 R137, R137 ;  /* 0x0000008900897308 */ /* 0x000fe20000000800 */
[----:B------:R-:W-:Y:S01]  /*d430*/  FFMA.FTZ R153, R43, UR4, -R132 ;  /* 0x000000042b997c23 */ /* 0x000fe20008010884 */
[--C-:B------:R-:W-:Y:S01]  /*d440*/  FFMA.FTZ R43, R44, UR4, -R142.reuse ;  /* 0x000000042c2b7c23 */ /* 0x100fe2000801088e */
[----:B------:R-:W-:Y:S01]  /*d450*/  FFMA.FTZ R44, R57, UR4, -R142 ;  /* 0x00000004392c7c23 */ /* 0x000fe2000801088e */
[--C-:B------:R-:W-:Y:S01]  /*d460*/  FFMA.FTZ R49, R46, UR4, -R132.reuse ;  /* 0x000000042e317c23 */ /* 0x100fe20008010884 */
[----:B------:R-:W-:Y:S01]  /*d470*/  FFMA.FTZ R46, R55, UR4, -R132 ;  /* 0x00000004372e7c23 */ /* 0x000fe20008010884 */
[----:B------:R-:W-:Y:S01]  /*d480*/  FFMA.FTZ R144, R3, R194, R144 ;  /* 0x000000c203907223 */ /* 0x000fe20000010090 */
[--C-:B------:R-:W-:Y:S01]  /*d490*/  FFMA.FTZ R140, R22, UR4, -R132.reuse ;  /* 0x00000004168c7c23 */ /* 0x100fe20008010884 */
[----:B---3--:R-:W-:Y:S02]  /*d4a0*/  F2FP.F16.F32.PACK_AB R115, R7, R134 ;  /* 0x000000860773723e */ /* 0x008fe400000000ff */
[----:B------:R-:W-:Y:S01]  /*d4b0*/  MUFU.EX2 R48, R42 ;  /* 0x0000002a00307308 */ /* 0x000fe20000000800 */
[--C-:B------:R-:W-:Y:S01]  /*d4c0*/  FFMA.FTZ R57, R54, UR4, -R132.reuse ;  /* 0x0000000436397c23 */ /* 0x100fe20008010884 */
[--C-:B------:R-:W-:Y:S01]  /*d4d0*/  FFMA.FTZ R50, R50, UR4, -R132.reuse ;  /* 0x0000000432327c23 */ /* 0x100fe20008010884 */
[----:B------:R-:W-:Y:S01]  /*d4e0*/  FFMA.FTZ R51, R51, UR4, -R132 ;  /* 0x0000000433337c23 */ /* 0x000fe20008010884 */
[--C-:B------:R-:W-:Y:S01]  /*d4f0*/  FFMA.FTZ R60, R60, UR4, -R142.reuse ;  /* 0x000000043c3c7c23 */ /* 0x100fe2000801088e */
[--C-:B------:R-:W-:Y:S01]  /*d500*/  FFMA.FTZ R61, R61, UR4, -R142.reuse ;  /* 0x000000043d3d7c23 */ /* 0x100fe2000801088e */
[C---:B-1----:R-:W-:Y:S04]  /*d510*/  HMMA.16816.F32 R8, R112.reuse, R120, R8 ;  /* 0x000000787008723c */ /* 0x042fe80000001808 */
[----:B------:R-:W-:Y:S01]  /*d520*/  MUFU.EX2 R56, R40 ;  /* 0x0000002800387308 */ /* 0x000fe20000000800 */
[----:B------:R-:W-:Y:S01]  /*d530*/  FFMA.FTZ R64, R64, UR4, -R142 ;  /* 0x0000000440407c23 */ /* 0x000fe2000801088e */
[----:B------:R-:W-:Y:S01]  /*d540*/  FADD.FTZ R133, R133, R144 ;  /* 0x0000009085857221 */ /* 0x000fe20000010000 */
[----:B------:R-:W-:Y:S01]  /*d550*/  ISETP.GT.AND P0, PT, R192, R175, PT ;  /* 0x000000afc000720c */ /* 0x000fe20003f04270 */
[C---:B------:R-:W-:Y:S01]  /*d560*/  HMMA.16816.F32 R68, R112.reuse, R122, R68 ;  /* 0x0000007a7044723c */ /* 0x040fe20000001844 */
[----:B------:R-:W1:Y:S05]  /*d570*/  LDSM.16.MT88.4 R120, [R168+0xb000] ;  /* 0x00b00000a878783b */ /* 0x000e6a0000004200 */
[----:B------:R-:W2:Y:S01]  /*d580*/  MUFU.EX2 R118, R118 ;  /* 0x0000007600767308 */ /* 0x000ea20000000800 */
[----:B------:R-:W-:Y:S01]  /*d590*/  FADD.FTZ R134, R134, R133 ;  /* 0x0000008586867221 */ /* 0x000fe20000010000 */
[----:B------:R-:W-:Y:S03]  /*d5a0*/  MOV R117, R2 ;  /* 0x0000000200757202 */ /* 0x000fe60000000f00 */
[----:B------:R-:W-:Y:S01]  /*d5b0*/  FADD.FTZ R7, R7, R134 ;  /* 0x0000008607077221 */ /* 0x000fe20000010000 */
[C---:B------:R-:W-:Y:S04]  /*d5c0*/  HMMA.16816.F32 R72, R112.reuse, R124, R72 ;  /* 0x0000007c7048723c */ /* 0x040fe80000001848 */
[----:B------:R-:W-:Y:S04]  /*d5d0*/  MUFU.EX2 R136, R136 ;  /* 0x0000008800887308 */ /* 0x000fe80000000800 */
[C---:B------:R-:W-:Y:S01]  /*d5e0*/  HMMA.16816.F32 R76, R112.reuse, R126, R76 ;  /* 0x0000007e704c723c */ /* 0x040fe2000000184c */
[----:B------:R-:W3:Y:S05]  /*d5f0*/  LDSM.16.MT88.4 R124, [R170+0xd000] ;  /* 0x00d00000aa7c783b */ /* 0x000eea0000004200 */
[----:B------:R-:W4:Y:S02]  /*d600*/  MUFU.EX2 R119, R119 ;  /* 0x0000007700777308 */ /* 0x000f240000000800 */
[C---:B------:R-:W-:Y:S08]  /*d610*/  HMMA.16816.F32 R80, R112.reuse, R128, R80 ;  /* 0x000000807050723c */ /* 0x040ff00000001850 */
[----:B------:R-:W-:Y:S01]  /*d620*/  MUFU.EX2 R139, R139 ;  /* 0x0000008b008b7308 */ /* 0x000fe20000000800 */
[C---:B------:R-:W-:Y:S01]  /*d630*/  HMMA.16816.F32 R84, R112.reuse, R130, R84 ;  /* 0x000000827054723c */ /* 0x040fe20000001854 */
[----:B------:R-:W5:Y:S08]  /*d640*/  LDSM.16.MT88.4 R128, [R168+0xd000] ;  /* 0x00d00000a880783b */ /* 0x000f700000004200 */
[----:B------:R-:W-:Y:S01]  /*d650*/  MUFU.EX2 R57, R57 ;  /* 0x0000003900397308 */ /* 0x000fe20000000800 */
[C---:B-1----:R-:W-:Y:S09]  /*d660*/  HMMA.16816.F32 R88, R112.reuse, R120, R88 ;  /* 0x000000787058723c */ /* 0x042ff20000001858 */
[----:B------:R-:W-:Y:S01]  /*d670*/  MUFU.EX2 R140, R140 ;  /* 0x0000008c008c7308 */ /* 0x000fe20000000800 */
[C---:B------:R-:W-:Y:S01]  /*d680*/  HMMA.16816.F32 R92, R112.reuse, R122, R92 ;  /* 0x0000007a705c723c */ /* 0x040fe2000000185c */
[----:B------:R-:W1:Y:S08]  /*d690*/  LDSM.16.MT88.4 R120, [R168+0x9400] ;  /* 0x00940000a878783b */ /* 0x000e700000004200 */
[----:B------:R-:W-:Y:S01]  /*d6a0*/  MUFU.EX2 R141, R141 ;  /* 0x0000008d008d7308 */ /* 0x000fe20000000800 */
[C---:B---3--:R-:W-:Y:S09]  /*d6b0*/  HMMA.16816.F32 R96, R112.reuse, R124, R96 ;  /* 0x0000007c7060723c */ /* 0x048ff20000001860 */
[----:B------:R-:W3:Y:S01]  /*d6c0*/  MUFU.EX2 R138, R138 ;  /* 0x0000008a008a7308 */ /* 0x000ee20000000800 */
[--C-:B------:R-:W-:Y:S01]  /*d6d0*/  FFMA.FTZ R124, R16, UR4, -R142.reuse ;  /* 0x00000004107c7c23 */ /* 0x100fe2000801088e */
[----:B------:R-:W-:Y:S01]  /*d6e0*/  FMUL.FTZ R16, R116, R104 ;  /* 0x0000006874107220 */ /* 0x000fe20000410000 */
[----:B--2---:R-:W-:Y:S01]  /*d6f0*/  F2FP.F16.F32.PACK_AB R104, R118, R137 ;  /* 0x000000897668723e */ /* 0x004fe200000000ff */
[----:B------:R-:W-:Y:S01]  /*d700*/  FFMA.FTZ R125, R17, UR4, -R142 ;  /* 0x00000004117d7c23 */ /* 0x000fe2000801088e */
[----:B------:R-:W-:Y:S01]  /*d710*/  FMUL.FTZ R17, R116, R105 ;  /* 0x0000006974117220 */ /* 0x000fe20000410000 */
[C---:B------:R-:W-:Y:S04]  /*d720*/  HMMA.16816.F32 R100, R112.reuse, R126, R100 ;  /* 0x0000007e7064723c */ /* 0x040fe80000001864 */
[----:B------:R-:W-:Y:S01]  /*d730*/  MUFU.EX2 R124, R124 ;  /* 0x0000007c007c7308 */ /* 0x000fe20000000800 */
[--C-:B------:R-:W-:Y:S01]  /*d740*/  FFMA.FTZ R127, R18, UR4, -R132.reuse ;  /* 0x00000004127f7c23 */ /* 0x100fe20008010884 */
[--C-:B------:R-:W-:Y:S01]  /*d750*/  FFMA.FTZ R126, R19, UR4, -R132.reuse ;  /* 0x00000004137e7c23 */ /* 0x100fe20008010884 */
[----:B----4-:R-:W-:Y:S01]  /*d760*/  F2FP.F16.F32.PACK_AB R105, R119, R136 ;  /* 0x000000887769723e */ /* 0x010fe200000000ff */
[----:B------:R-:W-:Y:S01]  /*d770*/  FFMA.FTZ R116, R39, UR4, -R132 ;  /* 0x0000000427747c23 */ /* 0x000fe20008010884 */
[C---:B------:R-:W-:Y:S01]  /*d780*/  FMUL.FTZ R18, R3.reuse, R106 ;  /* 0x0000006a03127220 */ /* 0x040fe20000410000 */
[C---:B-----5:R-:W-:Y:S04]  /*d790*/  HMMA.16816.F32 R12, R112.reuse, R128, R12 ;  /* 0x00000080700c723c */ /* 0x060fe8000000180c */
[----:B------:R-:W2:Y:S01]  /*d7a0*/  MUFU.EX2 R125, R125 ;  /* 0x0000007d007d7308 */ /* 0x000ea20000000800 */
[----:B------:R-:W-:Y:S01]  /*d7b0*/  FMUL.FTZ R19, R3, R107 ;  /* 0x0000006b03137220 */ /* 0x000fe20000410000 */
[----:B------:R-:W-:Y:S01]  /*d7c0*/  FFMA.FTZ R128, R21, UR4, -R142 ;  /* 0x0000000415807c23 */ /* 0x000fe2000801088e */
[----:B------:R-:W-:Y:S01]  /*d7d0*/  FFMA.FTZ R129, R23, UR4, -R132 ;  /* 0x0000000417817c23 */ /* 0x000fe20008010884 */
[----:B---3--:R-:W-:Y:S01]  /*d7e0*/  F2FP.F16.F32.PACK_AB R23, R138, R141 ;  /* 0x0000008d8a17723e */ /* 0x008fe200000000ff */
[----:B------:R-:W-:Y:S03]  /*d7f0*/  FADD.FTZ R136, R136, R7 ;  /* 0x0000000788887221 */ /* 0x000fe60000010000 */
[----:B------:R-:W-:Y:S02]  /*d800*/  HMMA.16816.F32 R16, R112, R130, R16 ;  /* 0x000000827010723c */ /* 0x000fe40000001810 */
[----:B------:R-:W-:Y:S01]  /*d810*/  MUFU.EX2 R127, R127 ;  /* 0x0000007f007f7308 */ /* 0x000fe20000000800 */
[----:B------:R-:W3:Y:S01]  /*d820*/  LDSM.16.MT88.4 R112, [R170+0xb400] ;  /* 0x00b40000aa70783b */ /* 0x000ee20000004200 */
[--C-:B------:R-:W-:Y:S01]  /*d830*/  FFMA.FTZ R130, R24, UR4, -R142.reuse ;  /* 0x0000000418827c23 */ /* 0x100fe2000801088e */
[----:B------:R-:W-:Y:S01]  /*d840*/  FFMA.FTZ R131, R20, UR4, -R142 ;  /* 0x0000000414837c23 */ /* 0x000fe2000801088e */
[----:B------:R-:W-:Y:S06]  /*d850*/  FADD.FTZ R136, R119, R136 ;  /* 0x0000008877887221 */ /* 0x000fec0000010000 */
[----:B------:R-:W4:Y:S01]  /*d860*/  MUFU.EX2 R126, R126 ;  /* 0x0000007e007e7308 */ /* 0x000f220000000800 */
[----:B--2---:R-:W-:Y:S01]  /*d870*/  F2FP.F16.F32.PACK_AB R106, R125, R124 ;  /* 0x0000007c7d6a723e */ /* 0x004fe200000000ff */
[----:B------:R-:W-:Y:S08]  /*d880*/  LDSM.16.MT88.4 R24, [R170+0xb800] ;  /* 0x00b80000aa18783b */ /* 0x000ff00000004200 */
[----:B------:R-:W-:Y:S10]  /*d890*/  MUFU.EX2 R3, R43 ;  /* 0x0000002b00037308 */ /* 0x000ff40000000800 */
[----:B------:R-:W-:Y:S01]  /*d8a0*/  MUFU.EX2 R131, R131 ;  /* 0x0000008300837308 */ /* 0x000fe20000000800 */
[C---:B----4-:R-:W-:Y:S01]  /*d8b0*/  F2FP.F16.F32.PACK_AB R107, R126.reuse, R127 ;  /* 0x0000007f7e6b723e */ /* 0x050fe200000000ff */
[----:B------:R-:W-:Y:S04]  /*d8c0*/  FADD.FTZ R127, R127, R136 ;  /* 0x000000887f7f7221 */ /* 0x000fe80000010000 */
[----:B------:R-:W-:Y:S02]  /*d8d0*/  FADD.FTZ R127, R126, R127 ;  /* 0x0000007f7e7f7221 */ /* 0x000fe40000010000 */
[C---:B------:R-:W-:Y:S02]  /*d8e0*/  HMMA.16816.F32 R8, R104.reuse, R108, R8 ;  /* 0x0000006c6808723c */ /* 0x040fe40000001808 */
[----:B------:R-:W2:Y:S06]  /*d8f0*/  MUFU.EX2 R128, R128 ;  /* 0x0000008000807308 */ /* 0x000eac0000000800 */
[C---:B------:R-:W-:Y:S01]  /*d900*/  HMMA.16816.F32 R68, R104.reuse, R110, R68 ;  /* 0x0000006e6844723c */ /* 0x040fe20000001844 */
[----:B------:R-:W4:Y:S03]  /*d910*/  LDSM.16.MT88.4 R108, [R168+0xb400] ;  /* 0x00b40000a86c783b */ /* 0x000f260000004200 */
[----:B------:R-:W5:Y:S04]  /*d920*/  MUFU.EX2 R129, R129 ;  /* 0x0000008100817308 */ /* 0x000f680000000800 */
[C---:B-1----:R-:W-:Y:S06]  /*d930*/  HMMA.16816.F32 R72, R104.reuse, R120, R72 ;  /* 0x000000786848723c */ /* 0x042fec0000001848 */
[----:B------:R-:W1:Y:S01]  /*d940*/  MUFU.EX2 R130, R130 ;  /* 0x0000008200827308 */ /* 0x000e620000000800 */
[----:B--2---:R-:W-:Y:S01]  /*d950*/  F2FP.F16.F32.PACK_AB R20, R128, R131 ;  /* 0x000000838014723e */ /* 0x004fe200000000ff */
[C---:B------:R-:W-:Y:S01]  /*d960*/  HMMA.16816.F32 R76, R104.reuse, R122, R76 ;  /* 0x0000007a684c723c */ /* 0x040fe2000000184c */
[----:B------:R-:W2:Y:S07]  /*d970*/  LDSM.16.MT88.4 R120, [R170+0xd400] ;  /* 0x00d40000aa78783b */ /* 0x000eae0000004200 */
[----:B------:R-:W-:Y:S01]  /*d980*/  MUFU.EX2 R145, R145 ;  /* 0x0000009100917308 */ /* 0x000fe20000000800 */
[----:B-----5:R-:W-:Y:S01]  /*d990*/  F2FP.F16.F32.PACK_AB R21, R129, R140 ;  /* 0x0000008c8115723e */ /* 0x020fe200000000ff */
[----:B------:R-:W-:Y:S01]  /*d9a0*/  FADD.FTZ R140, R140, R127 ;  /* 0x0000007f8c8c7221 */ /* 0x000fe20000010000 */
[C---:B---3--:R-:W-:Y:S07]  /*d9b0*/  HMMA.16816.F32 R80, R104.reuse, R112, R80 ;  /* 0x000000706850723c */ /* 0x048fee0000001850 */
[----:B------:R-:W-:Y:S01]  /*d9c0*/  MUFU.EX2 R146, R146 ;  /* 0x0000009200927308 */ /* 0x000fe20000000800 */
[----:B-1----:R-:W-:Y:S01]  /*d9d0*/  F2FP.F16.F32.PACK_AB R22, R139, R130 ;  /* 0x000000828b16723e */ /* 0x002fe200000000ff */
[----:B------:R-:W-:Y:S01]  /*d9e0*/  FADD.FTZ R140, R129, R140 ;  /* 0x0000008c818c7221 */ /* 0x000fe20000010000 */
[C---:B------:R-:W-:Y:S01]  /*d9f0*/  HMMA.16816.F32 R84, R104.reuse, R114, R84 ;  /* 0x000000726854723c */ /* 0x040fe20000001854 */
[----:B------:R-:W1:Y:S06]  /*da00*/  LDSM.16.MT88.4 R112, [R168+0xd400] ;  /* 0x00d40000a870783b */ /* 0x000e6c0000004200 */
[----:B------:R-:W-:Y:S01]  /*da10*/  MUFU.EX2 R149, R149 ;  /* 0x0000009500957308 */ /* 0x000fe20000000800 */
[----:B------:R-:W-:Y:S04]  /*da20*/  FADD.FTZ R141, R141, R140 ;  /* 0x0000008c8d8d7221 */ /* 0x000fe80000010000 */
[----:B------:R-:W-:Y:S01]  /*da30*/  FADD.FTZ R138, R138, R141 ;  /* 0x0000008d8a8a7221 */ /* 0x000fe20000010000 */
[C---:B----4-:R-:W-:Y:S04]  /*da40*/  HMMA.16816.F32 R88, R104.reuse, R108, R88 ;  /* 0x0000006c6858723c */ /* 0x050fe80000001858 */
[----:B------:R-:W-:Y:S04]  /*da50*/  MUFU.EX2 R116, R116 ;  /* 0x0000007400747308 */ /* 0x000fe80000000800 */
[C---:B------:R-:W-:Y:S01]  /*da60*/  HMMA.16816.F32 R92, R104.reuse, R110, R92 ;  /* 0x0000006e685c723c */ /* 0x040fe2000000185c */
[----:B------:R-:W3:Y:S05]  /*da70*/  LDSM.16.MT88.4 R108, [R170+0x9800] ;  /* 0x00980000aa6c783b */ /* 0x000eea0000004200 */
[----:B------:R-:W-:Y:S02]  /*da80*/  MUFU.EX2 R148, R148 ;  /* 0x0000009400947308 */ /* 0x000fe40000000800 */
[C---:B--2---:R-:W-:Y:S08]  /*da90*/  HMMA.16816.F32 R96, R104.reuse, R120, R96 ;  /* 0x000000786860723c */ /* 0x044ff00000001860 */
[----:B------:R-:W-:Y:S01]  /*daa0*/  MUFU.EX2 R151, R151 ;  /* 0x0000009700977308 */ /* 0x000fe20000000800 */
[C---:B------:R-:W-:Y:S01]  /*dab0*/  HMMA.16816.F32 R100, R104.reuse, R122, R100 ;  /* 0x0000007a6864723c */ /* 0x040fe20000001864 */
[----:B------:R-:W2:Y:S08]  /*dac0*/  LDSM.16.MT88.4 R120, [R168+0x9800] ;  /* 0x00980000a878783b */ /* 0x000eb00000004200 */
[----:B------:R-:W-:Y:S01]  /*dad0*/  MUFU.EX2 R150, R150 ;  /* 0x0000009600967308 */ /* 0x000fe20000000800 */
[C---:B-1----:R-:W-:Y:S09]  /*dae0*/  HMMA.16816.F32 R12, R104.reuse, R112, R12 ;  /* 0x00000070680c723c */ /* 0x042ff2000000180c */
[----:B------:R-:W-:Y:S01]  /*daf0*/  MUFU.EX2 R153, R153 ;  /* 0x0000009900997308 */ /* 0x000fe20000000800 */
[--C-:B------:R-:W-:Y:S01]  /*db00*/  FFMA.FTZ R113, R59, UR4, -R132.reuse ;  /* 0x000000043b717c23 */ /* 0x100fe20008010884 */
[----:B------:R-:W-:Y:S01]  /*db10*/  FADD.FTZ R112, R143, R147 ;  /* 0x000000938f707221 */ /* 0x000fe20000010000 */
[----:B------:R-:W-:Y:S01]  /*db20*/  HMMA.16816.F32 R16, R104, R114, R16 ;  /* 0x000000726810723c */ /* 0x000fe20000001810 */
[----:B------:R-:W1:Y:S06]  /*db30*/  LDSM.16.MT88.4 R104, [R168+0xb800] ;  /* 0x00b80000a868783b */ /* 0x000e6c0000004200 */
[----:B------:R-:W-:Y:S01]  /*db40*/  MUFU.EX2 R59, R45 ;  /* 0x0000002d003b7308 */ /* 0x000fe20000000800 */
[----:B------:R-:W-:Y:S01]  /*db50*/  FFMA.FTZ R114, R58, UR4, -R132 ;  /* 0x000000043a727c23 */ /* 0x000fe20008010884 */
[----:B------:R-:W-:Y:S04]  /*db60*/  FADD.FTZ R135, R135, R112 ;  /* 0x0000007087877221 */ /* 0x000fe80000010000 */
[----:B------:R-:W-:Y:S01]  /*db70*/  FADD.FTZ R6, R6, R135 ;  /* 0x0000008706067221 */ /* 0x000fe20000010000 */
[C---:B---3--:R-:W-:Y:S03]  /*db80*/  HMMA.16816.F32 R8, R20.reuse, R108, R8 ;  /* 0x0000006c1408723c */ /* 0x048fe60000001808 */
[----:B------:R-:W-:Y:S02]  /*db90*/  MUFU.EX2 R58, R46 ;  /* 0x0000002e003a7308 */ /* 0x000fe40000000800 */
[----:B------:R-:W-:Y:S03]  /*dba0*/  FADD.FTZ R137, R137, R6 ;  /* 0x0000000689897221 */ /* 0x000fe60000010000 */
[C---:B------:R-:W-:Y:S01]  /*dbb0*/  HMMA.16816.F32 R68, R20.reuse, R110, R68 ;  /* 0x0000006e1444723c */ /* 0x040fe20000001844 */
[----:B------:R-:W3:Y:S04]  /*dbc0*/  LDSM.16.MT88.4 R108, [R170+0xd800] ;  /* 0x00d80000aa6c783b */ /* 0x000ee80000004200 */
[----:B------:R-:W-:Y:S01]  /*dbd0*/  MUFU.EX2 R49, R49 ;  /* 0x0000003100317308 */ /* 0x000fe20000000800 */
[----:B------:R-:W-:Y:S04]  /*dbe0*/  FADD.FTZ R137, R118, R137 ;  /* 0x0000008976897221 */ /* 0x000fe80000010000 */
[----:B------:R-:W-:Y:S01]  /*dbf0*/  FADD.FTZ R124, R124, R137 ;  /* 0x000000897c7c7221 */ /* 0x000fe20000010000 */
[C---:B--2---:R-:W-:Y:S04]  /*dc00*/  HMMA.16816.F32 R72, R20.reuse, R120, R72 ;  /* 0x000000781448723c */ /* 0x044fe80000001848 */
[----:B------:R-:W-:Y:S01]  /*dc10*/  MUFU.EX2 R50, R50 ;  /* 0x0000003200327308 */ /* 0x000fe20000000800 */
[----:B------:R-:W-:Y:S01]  /*dc20*/  FFMA.FTZ R121, R28, UR4, -R142 ;  /* 0x000000041c797c23 */ /* 0x000fe2000801088e */
[----:B------:R-:W-:Y:S01]  /*dc30*/  FFMA.FTZ R120, R31, UR4, -R132 ;  /* 0x000000041f787c23 */ /* 0x000fe20008010884 */
[----:B------:R-:W-:Y:S01]  /*dc40*/  FADD.FTZ R124, R125, R124 ;  /* 0x0000007c7d7c7221 */ /* 0x000fe20000010000 */
[C---:B------:R-:W-:Y:S06]  /*dc50*/  HMMA.16816.F32 R76, R20.reuse, R122, R76 ;  /* 0x0000007a144c723c */ /* 0x040fec000000184c */
[----:B------:R-:W-:Y:S01]  /*dc60*/  MUFU.EX2 R121, R121 ;  /* 0x0000007900797308 */ /* 0x000fe20000000800 */
[----:B------:R-:W-:Y:S01]  /*dc70*/  FFMA.FTZ R122, R29, UR4, -R142 ;  /* 0x000000041d7a7c23 */ /* 0x000fe2000801088e */
[----:B------:R-:W-:Y:S01]  /*dc80*/  FFMA.FTZ R123, R30, UR4, -R132 ;  /* 0x000000041e7b7c23 */ /* 0x000fe20008010884 */
[----:B------:R-:W-:Y:S01]  /*dc90*/  FADD.FTZ R131, R131, R124 ;  /* 0x0000007c83837221 */ /* 0x000fe20000010000 */
[----:B------:R-:W-:Y:S01]  /*dca0*/  LDSM.16.MT88.4 R28, [R170+0x9c00] ;  /* 0x009c0000aa1c783b */ /* 0x000fe20000004200 */
[C---:B------:R-:W-:Y:S05]  /*dcb0*/  HMMA.16816.F32 R80, R20.reuse, R24, R80 ;  /* 0x000000181450723c */ /* 0x040fea0000001850 */
[----:B------:R-:W2:Y:S01]  /*dcc0*/  MUFU.EX2 R122, R122 ;  /* 0x0000007a007a7308 */ /* 0x000ea20000000800 */
[----:B------:R-:W-:Y:S02]  /*dcd0*/  FADD.FTZ R131, R128, R131 ;  /* 0x0000008380837221 */ /* 0x000fe40000010000 */
[C---:B------:R-:W-:Y:S01]  /*dce0*/  HMMA.16816.F32 R84, R20.reuse, R26, R84 ;  /* 0x0000001a1454723c */ /* 0x040fe20000001854 */
[----:B------:R-:W4:Y:S06]  /*dcf0*/  LDSM.16.MT88.4 R24, [R168+0xd800] ;  /* 0x00d80000a818783b */ /* 0x000f2c0000004200 */
[----:B------:R-:W-:Y:S01]  /*dd00*/  MUFU.EX2 R123, R123 ;  /* 0x0000007b007b7308 */ /* 0x000fe20000000800 */
[C---:B-1----:R-:W-:Y:S09]  /*dd10*/  HMMA.16816.F32 R88, R20.reuse, R104, R88 ;  /* 0x000000681458723c */ /* 0x042ff20000001858 */
[----:B------:R-:W1:Y:S01]  /*dd20*/  MUFU.EX2 R120, R120 ;  /* 0x0000007800787308 */ /* 0x000e620000000800 */
[----:B------:R-:W-:Y:S01]  /*dd30*/  FFMA.FTZ R105, R52, UR4, -R142 ;  /* 0x0000000434697c23 */ /* 0x000fe2000801088e */
[----:B------:R-:W-:Y:S01]  /*dd40*/  FFMA.FTZ R52, R47, UR4, -R132 ;  /* 0x000000042f347c23 */ /* 0x000fe20008010884 */
[----:B------:R-:W-:Y:S01]  /*dd50*/  FFMA.FTZ R104, R53, UR4, -R142 ;  /* 0x0000000435687c23 */ /* 0x000fe2000801088e */
[C---:B------:R-:W-:Y:S06]  /*dd60*/  HMMA.16816.F32 R92, R20.reuse, R106, R92 ;  /* 0x0000006a145c723c */ /* 0x040fec000000185c */
[----:B------:R5:W-:Y:S01]  /*dd70*/  MUFU.EX2 R53, R41 ;  /* 0x0000002900357308 */ /* 0x000be20000000800 */
[--C-:B------:R-:W-:Y:S01]  /*dd80*/  FFMA.FTZ R107, R62, UR4, -R132.reuse ;  /* 0x000000043e6b7c23 */ /* 0x100fe20008010884 */
[----:B------:R-:W-:Y:S01]  /*dd90*/  FFMA.FTZ R106, R63, UR4, -R132 ;  /* 0x000000043f6a7c23 */ /* 0x000fe20008010884 */
[C---:B---3--:R-:W-:Y:S07]  /*dda0*/  HMMA.16816.F32 R96, R20.reuse, R108, R96 ;  /* 0x0000006c1460723c */ /* 0x048fee0000001860 */
[----:B------:R-:W-:Y:S01]  /*ddb0*/  MUFU.EX2 R62, R44 ;  /* 0x0000002c003e7308 */ /* 0x000fe20000000800 */
[----:B------:R-:W-:Y:S01]  /*ddc0*/  FFMA.FTZ R108, R33, UR4, -R142 ;  /* 0x00000004216c7c23 */ /* 0x000fe2000801088e */
[--C-:B------:R-:W-:Y:S01]  /*ddd0*/  FFMA.FTZ R109, R34, UR4, -R132.reuse ;  /* 0x00000004226d7c23 */ /* 0x100fe20008010884 */
[C---:B------:R-:W-:Y:S07]  /*dde0*/  HMMA.16816.F32 R100, R20.reuse, R110, R100 ;  /* 0x0000006e1464723c */ /* 0x040fee0000001864 */
[----:B------:R-:W3:Y:S01]  /*ddf0*/  MUFU.EX2 R108, R108 ;  /* 0x0000006c006c7308 */ /* 0x000ee20000000800 */
[----:B------:R-:W-:Y:S01]  /*de00*/  FFMA.FTZ R110, R35, UR4, -R132 ;  /* 0x00000004236e7c23 */ /* 0x000fe20008010884 */
[----:B-----5:R-:W-:Y:S01]  /*de10*/  LDSM.16.MT88.4 R40, [R170+0xe400] ;  /* 0x00e40000aa28783b */ /* 0x020fe20000004200 */
[--C-:B------:R-:W-:Y:S01]  /*de20*/  FFMA.FTZ R111, R36, UR4, -R142.reuse ;  /* 0x00000004246f7c23 */ /* 0x100fe2000801088e */
[----:B------:R-:W-:Y:S01]  /*de30*/  FFMA.FTZ R142, R65, UR4, -R142 ;  /* 0x00000004418e7c23 */ /* 0x000fe2000801088e */
[--C-:B------:R-:W-:Y:S01]  /*de40*/  FFMA.FTZ R65, R66, UR4, -R132.reuse ;  /* 0x0000000442417c23 */ /* 0x100fe20008010884 */
[----:B------:R-:W-:Y:S01]  /*de50*/  FFMA.FTZ R132, R67, UR4, -R132 ;  /* 0x0000000443847c23 */ /* 0x000fe20008010884 */
[C---:B----4-:R-:W-:Y:S03]  /*de60*/  HMMA.16816.F32 R12, R20.reuse, R24, R12 ;  /* 0x00000018140c723c */ /* 0x050fe6000000180c */
[----:B------:R-:W-:Y:S01]  /*de70*/  MUFU.EX2 R109, R109 ;  /* 0x0000006d006d7308 */ /* 0x000fe20000000800 */
[----:B------:R-:W4:Y:S04]  /*de80*/  LDSM.16.MT88.4 R32, [R168+0x9c00] ;  /* 0x009c0000a820783b */ /* 0x000f280000004200 */
[----:B------:R-:W-:Y:S05]  /*de90*/  HMMA.16816.F32 R16, R20, R26, R16 ;  /* 0x0000001a1410723c */ /* 0x000fea0000001810 */
[----:B------:R-:W5:Y:S01]  /*dea0*/  MUFU.EX2 R110, R110 ;  /* 0x0000006e006e7308 */ /* 0x000f620000000800 */
[----:B------:R-:W4:Y:S01]  /*deb0*/  LDSM.16.MT88.4 R24, [R170+0xbc00] ;  /* 0x00bc0000aa18783b */ /* 0x000f220000004200 */
[----:B--2---:R-:W-:Y:S02]  /*dec0*/  F2FP.F16.F32.PACK_AB R20, R122, R121 ;  /* 0x000000797a14723e */ /* 0x004fe400000000ff */
[----:B-1----:R-:W-:Y:S01]  /*ded0*/  F2FP.F16.F32.PACK_AB R21, R120, R123 ;  /* 0x0000007b7815723e */ /* 0x002fe200000000ff */
[----:B------:R-:W-:Y:S01]  /*dee0*/  FADD.FTZ R123, R123, R138 ;  /* 0x0000008a7b7b7221 */ /* 0x000fe20000010000 */
[----:B---3--:R-:W-:Y:S04]  /*def0*/  F2FP.F16.F32.PACK_AB R22, R108, R145 ;  /* 0x000000916c16723e */ /* 0x008fe800000000ff */
[----:B------:R-:W-:Y:S01]  /*df00*/  MUFU.EX2 R63, R114 ;  /* 0x00000072003f7308 */ /* 0x000fe20000000800 */
[----:B------:R-:W-:Y:S01]  /*df10*/  LDSM.16.MT88.4 R36, [R168+0xc000] ;  /* 0x00c00000a824783b */ /* 0x000fe20000004200 */
[----:B------:R-:W-:Y:S08]  /*df20*/  FADD.FTZ R120, R120, R123 ;  /* 0x0000007b78787221 */ /* 0x000ff00000010000 */
[----:B------:R-:W-:Y:S01]  /*df30*/  MUFU.EX2 R66, R113 ;  /* 0x0000007100427308 */ /* 0x000fe20000000800 */
[C---:B-----5:R-:W-:Y:S01]  /*df40*/  F2FP.F16.F32.PACK_AB R23, R110.reuse, R109 ;  /* 0x0000006d6e17723e */ /* 0x060fe200000000ff */
[----:B------:R-:W-:Y:S01]  /*df50*/  LDSM.16.MT88.4 R44, [R170+0xe800] ;  /* 0x00e80000aa2c783b */ /* 0x000fe20000004200 */
[----:B------:R-:W-:Y:S04]  /*df60*/  FADD.FTZ R109, R109, R120 ;  /* 0x000000786d6d7221 */ /* 0x000fe80000010000 */
[----:B------:R-:W-:Y:S01]  /*df70*/  FADD.FTZ R110, R110, R109 ;  /* 0x0000006d6e6e7221 */ /* 0x000fe20000010000 */
[C---:B------:R-:W-:Y:S02]  /*df80*/  HMMA.16816.F32 R8, R20.reuse, R28, R8 ;  /* 0x0000001c1408723c */ /* 0x040fe40000001808 */
[----:B------:R-:W-:Y:S06]  /*df90*/  MUFU.EX2 R111, R111 ;  /* 0x0000006f006f7308 */ /* 0x000fec0000000800 */
[C---:B------:R-:W-:Y:S01]  /*dfa0*/  HMMA.16816.F32 R68, R20.reuse, R30, R68 ;  /* 0x0000001e1444723c */ /* 0x040fe20000001844 */
[----:B------:R-:W1:Y:S03]  /*dfb0*/  LDSM.16.MT88.4 R28, [R168+0xbc00] ;  /* 0x00bc0000a81c783b */ /* 0x000e660000004200 */
[----:B------:R-:W-:Y:S04]  /*dfc0*/  MUFU.EX2 R52, R52 ;  /* 0x0000003400347308 */ /* 0x000fe80000000800 */
[C---:B----4-:R-:W-:Y:S06]  /*dfd0*/  HMMA.16816.F32 R72, R20.reuse, R32, R72 ;  /* 0x000000201448723c */ /* 0x050fec0000001848 */
[----:B------:R-:W-:Y:S02]  /*dfe0*/  MUFU.EX2 R51, R51 ;  /* 0x0000003300337308 */ /* 0x000fe40000000800 */
[C---:B------:R-:W-:Y:S01]  /*dff0*/  HMMA.16816.F32 R76, R20.reuse, R34, R76 ;  /* 0x00000022144c723c */ /* 0x040fe2000000184c */
[----:B------:R-:W2:Y:S07]  /*e000*/  LDSM.16.MT88.4 R32, [R170+0xdc00] ;  /* 0x00dc0000aa20783b */ /* 0x000eae0000004200 */
[----:B------:R-:W-:Y:S01]  /*e010*/  MUFU.EX2 R54, R105 ;  /* 0x0000006900367308 */ /* 0x000fe20000000800 */
[C---:B------:R-:W-:Y:S09]  /*e020*/  HMMA.16816.F32 R80, R20.reuse, R24, R80 ;  /* 0x000000181450723c */ /* 0x040ff20000001850 */
[----:B------:R-:W-:Y:S01]  /*e030*/  MUFU.EX2 R55, R104 ;  /* 0x0000006800377308 */ /* 0x000fe20000000800 */
[C---:B------:R-:W-:Y:S01]  /*e040*/  HMMA.16816.F32 R84, R20.reuse, R26, R84 ;  /* 0x0000001a1454723c */ /* 0x040fe20000001854 */
[----:B------:R-:W3:Y:S08]  /*e050*/  LDSM.16.MT88.4 R24, [R168+0xdc00] ;  /* 0x00dc0000a818783b */ /* 0x000ef00000004200 */
[----:B------:R-:W-:Y:S01]  /*e060*/  MUFU.EX2 R60, R60 ;  /* 0x0000003c003c7308 */ /* 0x000fe20000000800 */
[C---:B-1----:R-:W-:Y:S09]  /*e070*/  HMMA.16816.F32 R88, R20.reuse, R28, R88 ;  /* 0x0000001c1458723c */ /* 0x042ff20000001858 */
[----:B------:R-:W1:Y:S01]  /*e080*/  MUFU.EX2 R61, R61 ;  /* 0x0000003d003d7308 */ /* 0x000e620000000800 */
[C---:B------:R-:W-:Y:S01]  /*e090*/  HMMA.16816.F32 R92, R20.reuse, R30, R92 ;  /* 0x0000001e145c723c */ /* 0x040fe2000000185c */
[----:B------:R-:W4:Y:S08]  /*e0a0*/  LDSM.16.MT88.4 R28, [R170+0xa000] ;  /* 0x00a00000aa1c783b */ /* 0x000f300000004200 */
[----:B------:R-:W-:Y:S01]  /*e0b0*/  MUFU.EX2 R6, R107 ;  /* 0x0000006b00067308 */ /* 0x000fe20000000800 */
[C---:B--2---:R-:W-:Y:S09]  /*e0c0*/  HMMA.16816.F32 R96, R20.reuse, R32, R96 ;  /* 0x000000201460723c */ /* 0x044ff20000001860 */
[----:B------:R-:W2:Y:S01]  /*e0d0*/  MUFU.EX2 R7, R106 ;  /* 0x0000006a00077308 */ /* 0x000ea20000000800 */
[----:B-1----:R-:W-:Y:S01]  /*e0e0*/  F2FP.F16.F32.PACK_AB R104, R61, R60 ;  /* 0x0000003c3d68723e */ /* 0x002fe200000000ff */
[C---:B------:R-:W-:Y:S01]  /*e0f0*/  HMMA.16816.F32 R100, R20.reuse, R34, R100 ;  /* 0x000000221464723c */ /* 0x040fe20000001864 */
[----:B------:R-:W1:Y:S07]  /*e100*/  LDSM.16.MT88.4 R32, [R168+0xa000] ;  /* 0x00a00000a820783b */ /* 0x000e6e0000004200 */
[----:B------:R-:W-:Y:S01]  /*e110*/  MUFU.EX2 R64, R64 ;  /* 0x0000004000407308 */ /* 0x000fe20000000800 */
[C---:B---3--:R-:W-:Y:S09]  /*e120*/  HMMA.16816.F32 R12, R20.reuse, R24, R12 ;  /* 0x00000018140c723c */ /* 0x048ff2000000180c */
[----:B------:R-:W3:Y:S01]  /*e130*/  MUFU.EX2 R195, R142 ;  /* 0x0000008e00c37308 */ /* 0x000ee20000000800 */
[----:B--2---:R-:W-:Y:S01]  /*e140*/  F2FP.F16.F32.PACK_AB R105, R7, R6 ;  /* 0x000000060769723e */ /* 0x004fe200000000ff */
[----:B------:R-:W-:Y:S01]  /*e150*/  HMMA.16816.F32 R16, R20, R26, R16 ;  /* 0x0000001a1410723c */ /* 0x000fe20000001810 */
[----:B------:R-:W2:Y:S07]  /*e160*/  LDSM.16.MT88.4 R24, [R170+0xc000] ;  /* 0x00c00000aa18783b */ /* 0x000eae0000004200 */
[----:B------:R-:W-:Y:S01]  /*e170*/  MUFU.EX2 R65, R65 ;  /* 0x0000004100417308 */ /* 0x000fe20000000800 */
[----:B------:R-:W-:Y:S02]  /*e180*/  F2FP.F16.F32.PACK_AB R20, R146, R111 ;  /* 0x0000006f9214723e */ /* 0x000fe400000000ff */
[C---:B------:R-:W-:Y:S01]  /*e190*/  F2FP.F16.F32.PACK_AB R21, R116.reuse, R149 ;  /* 0x000000957415723e */ /* 0x040fe200000000ff */
[----:B------:R-:W-:Y:S01]  /*e1a0*/  FADD.FTZ R149, R149, R110 ;  /* 0x0000006e95957221 */ /* 0x000fe20000010000 */
[----:B------:R-:W-:Y:S02]  /*e1b0*/  F2FP.F16.F32.PACK_AB R22, R151, R148 ;  /* 0x000000949716723e */ /* 0x000fe400000000ff */
[----:B------:R-:W-:Y:S03]  /*e1c0*/  F2FP.F16.F32.PACK_AB R23, R153, R150 ;  /* 0x000000969917723e */ /* 0x000fe600000000ff */
[----:B------:R-:W5:Y:S01]  /*e1d0*/  MUFU.EX2 R132, R132 ;  /* 0x0000008400847308 */ /* 0x000f620000000800 */
[----:B---3--:R-:W-:Y:S01]  /*e1e0*/  F2FP.F16.F32.PACK_AB R106, R195, R64 ;  /* 0x00000040c36a723e */ /* 0x008fe200000000ff */
[----:B------:R-:W-:Y:S02]  /*e1f0*/  FADD.FTZ R149, R116, R149 ;  /* 0x0000009574957221 */ /* 0x000fe40000010000 */
[C---:B----4-:R-:W-:Y:S03]  /*e200*/  HMMA.16816.F32 R8, R20.reuse, R28, R8 ;  /* 0x0000001c1408723c */ /* 0x050fe60000001808 */
[----:B------:R-:W-:Y:S04]  /*e210*/  FADD.FTZ R150, R150, R149 ;  /* 0x0000009596967221 */ /* 0x000fe80000010000 */
[----:B------:R-:W-:Y:S01]  /*e220*/  FADD.FTZ R150, R153, R150 ;  /* 0x0000009699967221 */ /* 0x000fe20000010000 */
[C---:B------:R-:W-:Y:S01]  /*e230*/  HMMA.16816.F32 R68, R20.reuse, R30, R68 ;  /* 0x0000001e1444723c */ /* 0x040fe20000001844 */
[----:B------:R-:W3:Y:S02]  /*e240*/  LDSM.16.MT88.4 R28, [R170+0xe000] ;  /* 0x00e00000aa1c783b */ /* 0x000ee40000004200 */
[----:B-----5:R-:W-:Y:S05]  /*e250*/  F2FP.F16.F32.PACK_AB R107, R132, R65 ;  /* 0x00000041846b723e */ /* 0x020fea00000000ff */
[C---:B-1----:R-:W-:Y:S08]  /*e260*/  HMMA.16816.F32 R72, R20.reuse, R32, R72 ;  /* 0x000000201448723c */ /* 0x042ff00000001848 */
[C---:B------:R-:W-:Y:S01]  /*e270*/  HMMA.16816.F32 R76, R20.reuse, R34, R76 ;  /* 0x00000022144c723c */ /* 0x040fe2000000184c */
[----:B------:R-:W1:Y:S07]  /*e280*/  LDSM.16.MT88.4 R32, [R168+0xe000] ;  /* 0x00e00000a820783b */ /* 0x000e6e0000004200 */
[C---:B--2---:R-:W-:Y:S08]  /*e290*/  HMMA.16816.F32 R80, R20.reuse, R24, R80 ;  /* 0x000000181450723c */ /* 0x044ff00000001850 */
        /* <DEDUP_REMOVED lines=9> */
[----:B------:R-:W-:Y:S01]  /*e330*/  HMMA.16816.F32 R16, R20, R34, R16 ;  /* 0x000000221410723c */ /* 0x000fe20000001810 */
[----:B------:R-:W1:Y:S02]  /*e340*/  LDSM.16.MT88.4 R32, [R168+0xc400] ;  /* 0x00c40000a820783b */ /* 0x000e640000004200 */
[----:B------:R-:W-:Y:S02]  /*e350*/  F2FP.F16.F32.PACK_AB R20, R48, R3 ;  /* 0x000000033014723e */ /* 0x000fe400000000ff */
[----:B------:R-:W-:Y:S01]  /*e360*/  F2FP.F16.F32.PACK_AB R21, R52, R49 ;  /* 0x000000313415723e */ /* 0x000fe200000000ff */
[----:B------:R-:W-:Y:S01]  /*e370*/  FADD.FTZ R49, R49, R150 ;  /* 0x0000009631317221 */ /* 0x000fe20000010000 */
[----:B------:R-:W-:Y:S02]  /*e380*/  F2FP.F16.F32.PACK_AB R22, R56, R53 ;  /* 0x000000353816723e */ /* 0x000fe400000000ff */
[C---:B------:R-:W-:Y:S01]  /*e390*/  F2FP.F16.F32.PACK_AB R23, R51.reuse, R50 ;  /* 0x000000323317723e */ /* 0x040fe200000000ff */
[----:B------:R-:W-:Y:S04]  /*e3a0*/  FADD.FTZ R49, R52, R49 ;  /* 0x0000003134317221 */ /* 0x000fe80000010000 */
[----:B------:R-:W-:Y:S02]  /*e3b0*/  FADD.FTZ R50, R50, R49 ;  /* 0x0000003132327221 */ /* 0x000fe40000010000 */
[C---:B--2---:R-:W-:Y:S03]  /*e3c0*/  HMMA.16816.F32 R8, R20.reuse, R24, R8 ;  /* 0x000000181408723c */ /* 0x044fe60000001808 */
[----:B------:R-:W-:Y:S05]  /*e3d0*/  FADD.FTZ R50, R51, R50 ;  /* 0x0000003233327221 */ /* 0x000fea0000010000 */
        /* <DEDUP_REMOVED lines=8> */
[C---:B-1----:R-:W-:Y:S08]  /*e460*/  HMMA.16816.F32 R88, R20.reuse, R32, R88 ;  /* 0x000000201458723c */ /* 0x042ff00000001858 */
[C---:B------:R-:W-:Y:S01]  /*e470*/  HMMA.16816.F32 R92, R20.reuse, R34, R92 ;  /* 0x00000022145c723c */ /* 0x040fe2000000185c */
[----:B------:R-:W1:Y:S07]  /*e480*/  LDSM.16.MT88.4 R32, [R168+0xa800] ;  /* 0x00a80000a820783b */ /* 0x000e6e0000004200 */
[C---:B------:R-:W-:Y:S08]  /*e490*/  HMMA.16816.F32 R96, R20.reuse, R40, R96 ;  /* 0x000000281460723c */ /* 0x040ff00000001860 */
[C---:B------:R-:W-:Y:S01]  /*e4a0*/  HMMA.16816.F32 R100, R20.reuse, R42, R100 ;  /* 0x0000002a1464723c */ /* 0x040fe20000001864 */
[----:B------:R-:W4:Y:S07]  /*e4b0*/  LDSM.16.MT88.4 R40, [R168+0xc800] ;  /* 0x00c80000a828783b */ /* 0x000f2e0000004200 */
[C---:B--2---:R-:W-:Y:S08]  /*e4c0*/  HMMA.16816.F32 R12, R20.reuse, R24, R12 ;  /* 0x00000018140c723c */ /* 0x044ff0000000180c */
[----:B------:R-:W-:Y:S01]  /*e4d0*/  HMMA.16816.F32 R16, R20, R26, R16 ;  /* 0x0000001a1410723c */ /* 0x000fe20000001810 */
[----:B------:R-:W2:Y:S02]  /*e4e0*/  LDSM.16.MT88.4 R24, [R168+0xe800] ;  /* 0x00e80000a818783b */ /* 0x000ea40000004200 */
[----:B------:R-:W-:Y:S01]  /*e4f0*/  F2FP.F16.F32.PACK_AB R21, R58, R57 ;  /* 0x000000393a15723e */ /* 0x000fe200000000ff */
[----:B------:R-:W-:Y:S01]  /*e500*/  FADD.FTZ R57, R57, R50 ;  /* 0x0000003239397221 */ /* 0x000fe20000010000 */
[----:B------:R-:W-:Y:S02]  /*e510*/  F2FP.F16.F32.PACK_AB R22, R62, R59 ;  /* 0x0000003b3e16723e */ /* 0x000fe400000000ff */
[----:B------:R-:W-:Y:S01]  /*e520*/  F2FP.F16.F32.PACK_AB R23, R66, R63 ;  /* 0x0000003f4217723e */ /* 0x000fe200000000ff */
[----:B------:R-:W-:Y:S01]  /*e530*/  FADD.FTZ R58, R58, R57 ;  /* 0x000000393a3a7221 */ /* 0x000fe20000010000 */
[----:B------:R-:W-:Y:S03]  /*e540*/  F2FP.F16.F32.PACK_AB R20, R55, R54 ;  /* 0x000000363714723e */ /* 0x000fe600000000ff */
[----:B------:R-:W-:Y:S04]  /*e550*/  FADD.FTZ R63, R63, R58 ;  /* 0x0000003a3f3f7221 */ /* 0x000fe80000010000 */
[C---:B---3--:R-:W-:Y:S03]  /*e560*/  HMMA.16816.F32 R8, R20.reuse, R28, R8 ;  /* 0x0000001c1408723c */ /* 0x048fe60000001808 */
[----:B------:R-:W-:Y:S04]  /*e570*/  FADD.FTZ R63, R66, R63 ;  /* 0x0000003f423f7221 */ /* 0x000fe80000010000 */
[----:B------:R-:W-:Y:S01]  /*e580*/  FADD.FTZ R6, R6, R63 ;  /* 0x0000003f06067221 */ /* 0x000fe20000010000 */
[C---:B------:R-:W-:Y:S01]  /*e590*/  HMMA.16816.F32 R68, R20.reuse, R30, R68 ;  /* 0x0000001e1444723c */ /* 0x040fe20000001844 */
[----:B------:R-:W3:Y:S02]  /*e5a0*/  LDSM.16.MT88.4 R28, [R170+0xac00] ;  /* 0x00ac0000aa1c783b */ /* 0x000ee40000004200 */
[----:B------:R-:W-:Y:S04]  /*e5b0*/  FADD.FTZ R6, R7, R6 ;  /* 0x0000000607067221 */ /* 0x000fe80000010000 */
[----:B------:R-:W-:Y:S01]  /*e5c0*/  FADD.FTZ R65, R65, R6 ;  /* 0x0000000641417221 */ /* 0x000fe20000010000 */
[C---:B-1----:R-:W-:Y:S03]  /*e5d0*/  HMMA.16816.F32 R72, R20.reuse, R32, R72 ;  /* 0x000000201448723c */ /* 0x042fe60000001848 */
[----:B------:R-:W-:Y:S05]  /*e5e0*/  FADD.FTZ R194, R132, R65 ;  /* 0x0000004184c27221 */ /* 0x000fea0000010000 */
[C---:B------:R-:W-:Y:S01]  /*e5f0*/  HMMA.16816.F32 R76, R20.reuse, R34, R76 ;  /* 0x00000022144c723c */ /* 0x040fe2000000184c */
[----:B------:R-:W1:Y:S07]  /*e600*/  LDSM.16.MT88.4 R32, [R168+0xac00] ;  /* 0x00ac0000a820783b */ /* 0x000e6e0000004200 */
[C---:B------:R-:W-:Y:S08]  /*e610*/  HMMA.16816.F32 R80, R20.reuse, R36, R80 ;  /* 0x000000241450723c */ /* 0x040ff00000001850 */
[C---:B------:R-:W-:Y:S01]  /*e620*/  HMMA.16816.F32 R84, R20.reuse, R38, R84 ;  /* 0x000000261454723c */ /* 0x040fe20000001854 */
[----:B------:R-:W5:Y:S07]  /*e630*/  LDSM.16.MT88.4 R36, [R170+0xcc00] ;  /* 0x00cc0000aa24783b */ /* 0x000f6e0000004200 */
[C---:B----4-:R-:W-:Y:S08]  /*e640*/  HMMA.16816.F32 R88, R20.reuse, R40, R88 ;  /* 0x000000281458723c */ /* 0x050ff00000001858 */
[C---:B------:R-:W-:Y:S08]  /*e650*/  HMMA.16816.F32 R92, R20.reuse, R42, R92 ;  /* 0x0000002a145c723c */ /* 0x040ff0000000185c */
[C---:B------:R-:W-:Y:S08]  /*e660*/  HMMA.16816.F32 R96, R20.reuse, R44, R96 ;  /* 0x0000002c1460723c */ /* 0x040ff00000001860 */
[C---:B------:R-:W-:Y:S08]  /*e670*/  HMMA.16816.F32 R100, R20.reuse, R46, R100 ;  /* 0x0000002e1464723c */ /* 0x040ff00000001864 */
[C---:B--2---:R-:W-:Y:S08]  /*e680*/  HMMA.16816.F32 R12, R20.reuse, R24, R12 ;  /* 0x00000018140c723c */ /* 0x044ff0000000180c */
[----:B------:R-:W-:Y:S01]  /*e690*/  HMMA.16816.F32 R16, R20, R26, R16 ;  /* 0x0000001a1410723c */ /* 0x000fe20000001810 */
[----:B------:R-:W-:Y:S02]  /*e6a0*/  LDSM.16.MT88.4 R24, [R168+0xec00] ;  /* 0x00ec0000a818783b */ /* 0x000fe40000004200 */
[----:B------:R-:W-:Y:S04]  /*e6b0*/  FADD.FTZ R20, R130, R131 ;  /* 0x0000008382147221 */ /* 0x000fe80000010000 */
[----:B------:R-:W-:Y:S01]  /*e6c0*/  FADD.FTZ R20, R139, R20 ;  /* 0x000000148b147221 */ /* 0x000fe20000010000 */
[C---:B---3--:R-:W-:Y:S01]  /*e6d0*/  HMMA.16816.F32 R112, R104.reuse, R28, R8 ;  /* 0x0000001c6870723c */ /* 0x048fe20000001808 */
[----:B------:R-:W2:Y:S04]  /*e6e0*/  LDSM.16.MT88.4 R8, [R168+0xcc00] ;  /* 0x00cc0000a808783b */ /* 0x000ea80000004200 */
[----:B------:R-:W-:Y:S03]  /*e6f0*/  FADD.FTZ R121, R121, R20 ;  /* 0x0000001479797221 */ /* 0x000fe60000010000 */
[C---:B------:R-:W-:Y:S01]  /*e700*/  HMMA.16816.F32 R68, R104.reuse, R30, R68 ;  /* 0x0000001e6844723c */ /* 0x040fe20000001844 */
[----:B------:R-:W3:Y:S02]  /*e710*/  LDSM.16.MT88.4 R20, [R170+0xec00] ;  /* 0x00ec0000aa14783b */ /* 0x000ee40000004200 */
[----:B------:R-:W-:Y:S04]  /*e720*/  FADD.FTZ R122, R122, R121 ;  /* 0x000000797a7a7221 */ /* 0x000fe80000010000 */
[----:B------:R-:W-:Y:S01]  /*e730*/  FADD.FTZ R145, R145, R122 ;  /* 0x0000007a91917221 */ /* 0x000fe20000010000 */
[C---:B-1----:R-:W-:Y:S03]  /*e740*/  HMMA.16816.F32 R72, R104.reuse, R32, R72 ;  /* 0x000000206848723c */ /* 0x042fe60000001848 */
        /* <DEDUP_REMOVED lines=14> */
[C---:B------:R-:W-:Y:S03]  /*e830*/  HMMA.16816.F32 R92, R104.reuse, R10, R92 ;  /* 0x0000000a685c723c */ /* 0x040fe6000000185c */
[----:B------:R-:W-:Y:S04]  /*e840*/  FADD.FTZ R8, R55, R8 ;  /* 0x0000000837087221 */ /* 0x000fe80000010000 */
[----:B------:R-:W-:Y:S01]  /*e850*/  FADD.FTZ R3, R59, R8 ;  /* 0x000000083b037221 */ /* 0x000fe20000010000 */
[C---:B---3--:R-:W-:Y:S03]  /*e860*/  HMMA.16816.F32 R96, R104.reuse, R20, R96 ;  /* 0x000000146860723c */ /* 0x048fe60000001860 */
[----:B------:R-:W-:Y:S04]  /*e870*/  FADD.FTZ R3, R62, R3 ;  /* 0x000000033e037221 */ /* 0x000fe80000010000 */
[----:B------:R-:W-:Y:S01]  /*e880*/  FADD.FTZ R60, R60, R3 ;  /* 0x000000033c3c7221 */ /* 0x000fe20000010000 */
[C---:B------:R-:W-:Y:S03]  /*e890*/  HMMA.16816.F32 R100, R104.reuse, R22, R100 ;  /* 0x000000166864723c */ /* 0x040fe60000001864 */
[----:B------:R-:W-:Y:S01]  /*e8a0*/  MOV R3, R0 ;  /* 0x0000000000037202 */ /* 0x000fe20000000f00 */
[----:B------:R-:W-:Y:S04]  /*e8b0*/  FADD.FTZ R61, R61, R60 ;  /* 0x0000003c3d3d7221 */ /* 0x000fe80000010000 */
[C---:B------:R-:W-:Y:S03]  /*e8c0*/  HMMA.16816.F32 R108, R104.reuse, R24, R12 ;  /* 0x00000018686c723c */ /* 0x040fe6000000180c */
[----:B------:R-:W-:Y:S04]  /*e8d0*/  FADD.FTZ R64, R64, R61 ;  /* 0x0000003d40407221 */ /* 0x000fe80000010000 */
[----:B------:R-:W-:Y:S01]  /*e8e0*/  FADD.FTZ R195, R195, R64 ;  /* 0x00000040c3c37221 */ /* 0x000fe20000010000 */
[----:B------:R-:W-:Y:S01]  /*e8f0*/  HMMA.16816.F32 R104, R104, R26, R16 ;  /* 0x0000001a6868723c */ /* 0x000fe20000001810 */
[----:B------:R-:W-:Y:S08]  /*e900*/  @!UPT UIADD3 URZ, UPT, UPT, URZ, URZ, URZ ;  /* 0x000000fffffff290 */ /* 0x000ff0000fffe0ff */
[----:B------:R-:W-:Y:S11]  /*e910*/  @P0 BRA `(.L_x_978) ;  /* 0xffffffc4009c0947 */ /* 0x000ff6000383ffff */
.L_x_974:
[----:B------:R-:W1:Y:S01]  /*e920*/  SHFL.BFLY PT, R4, R195, 0x2, 0x1f ;  /* 0x0c401f00c3047f89 */ /* 0x000e6200000e0000 */
[----:B------:R-:W2:Y:S01]  /*e930*/  S2UR UR5, SR_CgaCtaId ;  /* 0x00000000000579c3 */ /* 0x000ea20000008800 */
[C---:B------:R-:W-:Y:S01]  /*e940*/  SHF.L.U32 R15, R180.reuse, 0x4, RZ ;  /* 0x00000004b40f7819 */ /* 0x040fe200000006ff */
[----:B------:R-:W-:Y:S01]  /*e950*/  UMOV UR4, 0x400 ;  /* 0x0000040000047882 */ /* 0x000fe20000000000 */
[----:B------:R-:W3:Y:S01]  /*e960*/  SHFL.BFLY PT, R5, R194, 0x2, 0x1f ;  /* 0x0c401f00c2057f89 */ /* 0x000ee200000e0000 */
[--C-:B------:R-:W-:Y:S01]  /*e970*/  SHF.R.U32.HI R14, RZ, 0x1, R180.reuse ;  /* 0x00000001ff0e7819 */ /* 0x100fe200000116b4 */
[----:B------:R-:W-:Y:S01]  /*e980*/  BSSY.RECONVERGENT B0, `(.L_x_979) ;  /* 0x0000099000007945 */ /* 0x000fe20003800200 */
[----:B------:R-:W-:Y:S01]  /*e990*/  SHF.R.U32.HI R9, RZ, 0x2, R180 ;  /* 0x00000002ff097819 */ /* 0x000fe200000116b4 */
[----:B------:R-:W4:Y:S01]  /*e9a0*/  S2R R7, SR_TID.X ;  /* 0x0000000000077919 */ /* 0x000f220000002100 */
[----:B------:R-:W5:Y:S08]  /*e9b0*/  LDC R16, c[0x0][0x3e0] ;  /* 0x0000f800ff107b82 */ /* 0x000f700000000800 */
[----:B------:R-:W-:Y:S01]  /*e9c0*/  BAR.SYNC.DEFER_BLOCKING 0x0 ;  /* 0x0000000000007b1d */ /* 0x000fe20000010000 */
[----:B------:R-:W-:Y:S01]  /*e9d0*/  LOP3.LUT P3, RZ, R180, 0x3, RZ, 0xc0, !PT ;  /* 0x00000003b4ff7812 */ /* 0x000fe2000786c0ff */
[----:B-1----:R-:W-:Y:S01]  /*e9e0*/  FADD.FTZ R3, R4, R195 ;  /* 0x000000c304037221 */ /* 0x002fe20000010000 */
[----:B------:R-:W-:Y:S01]  /*e9f0*/  SHF.L.U32 R4, R180, 0x1, RZ ;  /* 0x00000001b4047819 */ /* 0x000fe200000006ff */
[----:B--2---:R-:W-:Y:S01]  /*ea00*/  ULEA UR5, UR5, UR4, 0x18 ;  /* 0x0000000405057291 */ /* 0x004fe2000f8ec0ff */
[----:B---3--:R-:W-:-:S02]  /*ea10*/  FADD.FTZ R8, R5, R194 ;  /* 0x000000c205087221 */ /* 0x008fc40000010000 */
[----:B------:R-:W1:Y:S01]  /*ea20*/  SHFL.BFLY PT, R6, R3, 0x1, 0x1f ;  /* 0x0c201f0003067f89 */ /* 0x000e6200000e0000 */
[----:B------:R-:W-:Y:S01]  /*ea30*/  LOP3.LUT R4, R4, 0x6, RZ, 0xc0, !PT ;  /* 0x0000000604047812 */ /* 0x000fe200078ec0ff */
[----:B------:R-:W2:Y:S02]  /*ea40*/  LDCU UR4, c[0x0][0x44c] ;  /* 0x00008980ff0477ac */ /* 0x000ea40008000800 */
[----:B------:R-:W3:Y:S01]  /*ea50*/  SHFL.BFLY PT, R5, R8, 0x1, 0x1f ;  /* 0x0c201f0008057f89 */ /* 0x000ee200000e0000 */
[----:B------:R-:W-:Y:S02]  /*ea60*/  LOP3.LUT R15, R4, 0x3e00, R15, 0xf8, !PT ;  /* 0x00003e00040f7812 */ /* 0x000fe400078ef80f */
[----:B------:R-:W-:-:S04]  /*ea70*/  SHF.L.U32 R4, R180, 0x3, RZ ;  /* 0x00000003b4047819 */ /* 0x000fc800000006ff */
[----:B------:R-:W-:Y:S02]  /*ea80*/  LOP3.LUT R11, R4, 0xc0, RZ, 0xc0, !PT ;  /* 0x000000c0040b7812 */ /* 0x000fe400078ec0ff */
[----:B----4-:R-:W-:Y:S02]  /*ea90*/  SHF.R.U32.HI R7, RZ, 0x3, R7 ;  /* 0x00000003ff077819 */ /* 0x010fe40000011607 */
[----:B------:R-:W-:Y:S02]  /*eaa0*/  LOP3.LUT R11, R11, 0x18, R180, 0xf8, !PT ;  /* 0x000000180b0b7812 */ /* 0x000fe400078ef8b4 */
[C---:B------:R-:W-:Y:S02]  /*eab0*/  SHF.L.U32 R21, R7.reuse, 0x5, RZ ;  /* 0x0000000507157819 */ /* 0x040fe400000006ff */
[C---:B------:R-:W-:Y:S02]  /*eac0*/  IADD3 R17, PT, PT, R7.reuse, 0x20, RZ ;  /* 0x0000002007117810 */ /* 0x040fe40007ffe0ff */
[----:B------:R-:W-:-:S02]  /*ead0*/  IADD3 R19, PT, PT, R7, 0x10, RZ ;  /* 0x0000001007137810 */ /* 0x000fc40007ffe0ff */
[-C--:B------:R-:W-:Y:S01]  /*eae0*/  ISETP.GE.AND P5, PT, R17, R174.reuse, PT ;  /* 0x000000ae1100720c */ /* 0x080fe20003fa6270 */
[----:B-1----:R-:W-:Y:S01]  /*eaf0*/  FADD.FTZ R6, R3, R6 ;  /* 0x0000000603067221 */ /* 0x002fe20000010000 */
[----:B------:R-:W-:Y:S02]  /*eb00*/  SHF.L.U32 R3, R180, 0x2, RZ ;  /* 0x00000002b4037819 */ /* 0x000fe400000006ff */
[----:B------:R-:W-:Y:S01]  /*eb10*/  ISETP.GE.AND P4, PT, R19, R174, PT ;  /* 0x000000ae1300720c */ /* 0x000fe20003f86270 */
[----:B---3--:R-:W-:Y:S01]  /*eb20*/  FADD.FTZ R5, R8, R5 ;  /* 0x0000000508057221 */ /* 0x008fe20000010000 */
[----:B------:R-:W1:Y:S01]  /*eb30*/  MUFU.RCP R12, R6 ;  /* 0x00000006000c7308 */ /* 0x000e620000001000 */
[----:B------:R-:W-:Y:S02]  /*eb40*/  LOP3.LUT R13, R3, 0xd8, RZ, 0xc0, !PT ;  /* 0x000000d8030d7812 */ /* 0x000fe400078ec0ff */
[----:B------:R-:W-:Y:S02]  /*eb50*/  FSETP.NE.FTZ.AND P2, PT, R6, RZ, PT ;  /* 0x000000ff0600720b */ /* 0x000fe40003f55000 */
[----:B------:R-:W-:-:S02]  /*eb60*/  LOP3.LUT R13, R13, 0x18, R14, 0x78, !PT ;  /* 0x000000180d0d7812 */ /* 0x000fc400078e780e */
[----:B------:R-:W-:Y:S01]  /*eb70*/  LOP3.LUT R14, R14, 0x30, RZ, 0xc0, !PT ;  /* 0x000000300e0e7812 */ /* 0x000fe200078ec0ff */
[----:B------:R-:W3:Y:S01]  /*eb80*/  MUFU.RCP R10, R5 ;  /* 0x00000005000a7308 */ /* 0x000ee20000001000 */
[----:B------:R-:W-:Y:S02]  /*eb90*/  FSETP.NE.FTZ.AND P0, PT, R5, RZ, PT ;  /* 0x000000ff0500720b */ /* 0x000fe40003f15000 */
[----:B------:R-:W-:Y:S02]  /*eba0*/  LOP3.LUT R9, R14, 0x7, R9, 0xf8, !PT ;  /* 0x000000070e097812 */ /* 0x000fe400078ef809 */
[----:B------:R-:W-:Y:S02]  /*ebb0*/  LOP3.LUT R14, R15, 0x20, R4, 0xf8, !PT ;  /* 0x000000200f0e7812 */ /* 0x000fe400078ef804 */
[----:B------:R-:W-:Y:S01]  /*ebc0*/  LOP3.LUT R8, R3, 0xf04, RZ, 0xc0, !PT ;  /* 0x00000f0403087812 */ /* 0x000fe200078ec0ff */
[----:B------:R-:W4:Y:S01]  /*ebd0*/  @P2 LDC R17, c[0x0][0x458] ;  /* 0x00011600ff112b82 */ /* 0x000f220000000800 */
[----:B-1----:R-:W-:Y:S01]  /*ebe0*/  FSEL R12, R12, 1, P2 ;  /* 0x3f8000000c0c7808 */ /* 0x002fe20001000000 */
[----:B------:R-:W1:Y:S01]  /*ebf0*/  @P2 MUFU.LG2 R6, R6 ;  /* 0x0000000600062308 */ /* 0x000e620000000c00 */
[----:B------:R-:W-:-:S02]  /*ec00*/  LOP3.LUT R11, R14, R11, RZ, 0xfc, !PT ;  /* 0x0000000b0e0b7212 */ /* 0x000fc400078efcff */
[----:B------:R-:W-:Y:S01]  /*ec10*/  LOP3.LUT R8, R8, 0x20, R21, 0xf8, !PT ;  /* 0x0000002008087812 */ /* 0x000fe200078ef815 */
[C---:B------:R-:W-:Y:S01]  /*ec20*/  FMUL.FTZ R112, R12.reuse, R112 ;  /* 0x000000700c707220 */ /* 0x040fe20000410000 */
[C---:B------:R-:W-:Y:S01]  /*ec30*/  FMUL.FTZ R113, R12.reuse, R113 ;  /* 0x000000710c717220 */ /* 0x040fe20000410000 */
[----:B------:R-:W-:Y:S01]  /*ec40*/  FMUL.FTZ R68, R12, R68 ;  /* 0x000000440c447220 */ /* 0x000fe20000410000 */
        /* <DEDUP_REMOVED lines=44> */
[----:B------:R-:W-:Y:S01]  /*ef10*/  LEA R12, R11, UR5, 0x2 ;  /* 0x000000050b0c7c11 */ /* 0x000fe2000f8e10ff */
[C---:B------:R-:W-:Y:S01]  /*ef20*/  FMUL.FTZ R106, R10.reuse, R106 ;  /* 0x0000006a0a6a7220 */ /* 0x040fe20000410000 */
[----:B------:R-:W-:Y:S01]  /*ef30*/  FMUL.FTZ R107, R10, R107 ;  /* 0x0000006b0a6b7220 */ /* 0x000fe20000410000 */
[----:B------:R-:W3:Y:S01]  /*ef40*/  @P0 LDC R15, c[0x0][0x458] ;  /* 0x00011600ff0f0b82 */ /* 0x000ee20000000800 */
[----:B------:R-:W-:Y:S01]  /*ef50*/  LOP3.LUT R8, R8, R13, RZ, 0xfc, !PT ;  /* 0x0000000d08087212 */ /* 0x000fe200078efcff */
[----:B------:R-:W2:Y:S01]  /*ef60*/  @P0 MUFU.LG2 R5, R5 ;  /* 0x0000000500050308 */ /* 0x000ea20000000c00 */
[C---:B------:R-:W-:Y:S01]  /*ef70*/  LOP3.LUT R13, R4.reuse, 0x40, RZ, 0xc0, !PT ;  /* 0x00000040040d7812 */ /* 0x040fe200078ec0ff */
[----:B------:R3:W-:Y:S01]  /*ef80*/  STS.64 [R12], R112 ;  /* 0x000000700c007388 */ /* 0x0007e20000000a00 */
[----:B------:R-:W-:-:S02]  /*ef90*/  LOP3.LUT R4, R4, 0x80, RZ, 0xc0, !PT ;  /* 0x0000008004047812 */ /* 0x000fc400078ec0ff */
[C---:B------:R-:W-:Y:S01]  /*efa0*/  IADD3 R13, PT, PT, R12.reuse, -R13, RZ ;  /* 0x8000000d0c0d7210 */ /* 0x040fe20007ffe0ff */
[----:B------:R-:W5:Y:S01]  /*efb0*/  LDC.64 R10, c[0x0][0x430] ;  /* 0x00010c00ff0a7b82 */ /* 0x000f620000000a00 */
[-C--:B------:R-:W-:Y:S01]  /*efc0*/  IADD3 R14, PT, PT, R12, -R4.reuse, RZ ;  /* 0x800000040c0e7210 */ /* 0x080fe20007ffe0ff */
[----:B------:R3:W-:Y:S01]  /*efd0*/  STS.64 [R12+0x400], R114 ;  /* 0x000400720c007388 */ /* 0x0007e20000000a00 */
[----:B------:R-:W-:Y:S02]  /*efe0*/  IADD3 R4, PT, PT, R13, -R4, RZ ;  /* 0x800000040d047210 */ /* 0x000fe40007ffe0ff */
[----:B------:R-:W-:Y:S01]  /*eff0*/  LOP3.LUT R18, R3, 0x1c, RZ, 0xc0, !PT ;  /* 0x0000001c03127812 */ /* 0x000fe200078ec0ff */
[----:B------:R3:W-:Y:S01]  /*f000*/  STS.64 [R13+0x20], R68 ;  /* 0x000020440d007388 */ /* 0x0007e20000000a00 */
[----:B-1----:R-:W-:Y:S01]  /*f010*/  @P2 FMUL.FTZ R3, R6, 0.69314718246459960938 ;  /* 0x3f31721806032820 */ /* 0x002fe20000410000 */
[----:B------:R-:W-:Y:S02]  /*f020*/  IADD3 R19, PT, PT, R7, 0x30, RZ ;  /* 0x0000003007137810 */ /* 0x000fe40007ffe0ff */
[----:B------:R1:W-:Y:S01]  /*f030*/  STS.64 [R13+0x420], R70 ;  /* 0x000420460d007388 */ /* 0x0003e20000000a00 */
[----:B--2---:R-:W-:Y:S01]  /*f040*/  @P0 FMUL.FTZ R5, R5, 0.69314718246459960938 ;  /* 0x3f31721805050820 */ /* 0x004fe20000410000 */
[----:B------:R-:W-:-:S02]  /*f050*/  ISETP.GE.AND P6, PT, R19, R174, PT ;  /* 0x000000ae1300720c */ /* 0x000fc40003fc6270 */
[----:B------:R1:W-:Y:S01]  /*f060*/  STS.64 [R14+0x40], R72 ;  /* 0x000040480e007388 */ /* 0x0003e20000000a00 */
[----:B------:R-:W-:-:S03]  /*f070*/  ISETP.GE.AND P1, PT, R7, R174, PT ;  /* 0x000000ae0700720c */ /* 0x000fc60003f26270 */
[----:B------:R1:W-:Y:S04]  /*f080*/  STS.64 [R14+0x440], R74 ;  /* 0x0004404a0e007388 */ /* 0x0003e80000000a00 */
[----:B------:R1:W-:Y:S01]  /*f090*/  STS.64 [R4+0x60], R76 ;  /* 0x0000604c04007388 */ /* 0x0003e20000000a00 */
[----:B-----5:R-:W-:-:S03]  /*f0a0*/  IMAD R10, R181, R10, R188 ;  /* 0x0000000ab50a7224 */ /* 0x020fc600078e02bc */
[----:B------:R1:W-:Y:S01]  /*f0b0*/  STS.64 [R4+0x460], R78 ;  /* 0x0004604e04007388 */ /* 0x0003e20000000a00 */
[----:B------:R-:W-:Y:S01]  /*f0c0*/  IMAD R187, R10, R16, R187 ;  /* 0x000000100abb7224 */ /* 0x000fe200078e02bb */
[----:B------:R-:W-:Y:S02]  /*f0d0*/  MOV R16, 0xff800000 ;  /* 0xff80000000107802 */ /* 0x000fe40000000f00 */
[----:B------:R1:W-:Y:S01]  /*f0e0*/  STS.64 [R12+0x2000], R80 ;  /* 0x002000500c007388 */ /* 0x0003e20000000a00 */
[----:B------:R-:W-:Y:S01]  /*f0f0*/  MOV R10, 0xff800000 ;  /* 0xff800000000a7802 */ /* 0x000fe20000000f00 */
[----:B------:R-:W-:Y:S02]  /*f100*/  IMAD R186, R187, R11, R186 ;  /* 0x0000000bbbba7224 */ /* 0x000fe400078e02ba */
[----:B----4-:R-:W-:Y:S01]  /*f110*/  @P2 FFMA.FTZ R16, R2, R17, R3 ;  /* 0x0000001102102223 */ /* 0x010fe20000010003 */
[----:B------:R1:W-:Y:S01]  /*f120*/  STS.64 [R12+0x2400], R82 ;  /* 0x002400520c007388 */ /* 0x0003e20000000a00 */
[----:B---3--:R-:W-:Y:S01]  /*f130*/  @P0 FFMA.FTZ R10, R0, R15, R5 ;  /* 0x0000000f000a0223 */ /* 0x008fe20000010005 */
[----:B------:R-:W-:Y:S01]  /*f140*/  IMAD R0, R186, UR4, RZ ;  /* 0x00000004ba007c24 */ /* 0x000fe2000f8e02ff */
[----:B------:R-:W-:Y:S01]  /*f150*/  LEA R2, R8, UR5, 0x2 ;  /* 0x0000000508027c11 */ /* 0x000fe2000f8e10ff */
[----:B------:R1:W-:Y:S01]  /*f160*/  STS.64 [R13+0x2020], R84 ;  /* 0x002020540d007388 */ /* 0x0003e20000000a00 */
[----:B------:R-:W-:-:S03]  /*f170*/  IMAD R3, R7, 0x60, R18 ;  /* 0x0000006007037824 */ /* 0x000fc600078e0212 */
[----:B------:R1:W-:Y:S04]  /*f180*/  STS.64 [R13+0x2420], R86 ;  /* 0x002420560d007388 */ /* 0x0003e80000000a00 */
        /* <DEDUP_REMOVED lines=11> */
[----:B------:R1:W-:Y:S01]  /*f240*/  STS.64 [R4+0x4460], R106 ;  /* 0x0044606a04007388 */ /* 0x0003e20000000a00 */
[----:B------:R-:W-:Y:S06]  /*f250*/  BAR.SYNC.DEFER_BLOCKING 0x0 ;  /* 0x0000000000007b1d */ /* 0x000fec0000010000 */
[----:B------:R-:W-:Y:S05]  /*f260*/  @P3 BRA `(.L_x_980) ;  /* 0x0000000000283947 */ /* 0x000fea0003800000 */
[----:B------:R-:W2:Y:S01]  /*f270*/  LDCU.64 UR4, c[0x0][0x428] ;  /* 0x00008500ff0477ac */ /* 0x000ea20008000a00 */
[C---:B------:R-:W-:Y:S01]  /*f280*/  VIADD R5, R9.reuse, 0x8 ;  /* 0x0000000809057836 */ /* 0x040fe20000000000 */
[C---:B-1----:R-:W-:Y:S02]  /*f290*/  IADD3 R4, P0, PT, R186.reuse, R9, RZ ;  /* 0x00000009ba047210 */ /* 0x042fe40007f1e0ff */
[-C--:B------:R-:W-:Y:S02]  /*f2a0*/  ISETP.GE.AND P3, PT, R9, R174.reuse, PT ;  /* 0x000000ae0900720c */ /* 0x080fe40003f66270 */
[----:B------:R-:W-:Y:S02]  /*f2b0*/  ISETP.GE.AND P2, PT, R5, R174, PT ;  /* 0x000000ae0500720c */ /* 0x000fe40003f46270 */
[----:B------:R-:W-:Y:S02]  /*f2c0*/  LEA.HI.X.SX32 R5, R186, RZ, 0x1, P0 ;  /* 0x000000ffba057211 */ /* 0x000fe400000f0eff */
[----:B--2---:R-:W-:-:S04]  /*f2d0*/  LEA R6, P0, R4, UR4, 0x2 ;  /* 0x0000000404067c11 */ /* 0x004fc8000f8010ff */
[----:B------:R-:W-:-:S05]  /*f2e0*/  LEA.HI.X R7, R4, UR5, R5, 0x2, P0 ;  /* 0x0000000504077c11 */ /* 0x000fca00080f1405 */
[----:B------:R2:W-:Y:S04]  /*f2f0*/  @!P3 STG.E desc[UR16][R6.64], R16 ;  /* 0x000000100600b986 */ /* 0x0005e8000c101910 */
[----:B------:R2:W-:Y:S02]  /*f300*/  @!P2 STG.E desc[UR16][R6.64+0x20], R10 ;  /* 0x0000200a0600a986 */ /* 0x0005e4000c101910 */
.L_x_980:
[----:B------:R-:W-:Y:S05]  /*f310*/  BSYNC.RECONVERGENT B0 ;  /* 0x0000000000007941 */ /* 0x000fea0003800200 */
.L_x_979:
[----:B-1----:R1:W3:Y:S01]  /*f320*/  LDS.128 R12, [R2] ;  /* 0x00000000020c7984 */ /* 0x0022e20000000c00 */
[----:B------:R-:W-:Y:S01]  /*f330*/  IADD3 R3, P0, PT, R0, R3, RZ ;  /* 0x0000000300037210 */ /* 0x000fe20007f1e0ff */
[----:B------:R-:W-:Y:S01]  /*f340*/  BSSY.RECONVERGENT B0, `(.L_x_981) ;  /* 0x0000011000007945 */ /* 0x000fe20003800200 */
[C---:B------:R-:W-:Y:S01]  /*f350*/  LOP3.LUT R17, R18.reuse, 0x20, RZ, 0xfc, !PT ;  /* 0x0000002012117812 */ /* 0x040fe200078efcff */
[----:B--2---:R1:W2:Y:S01]  /*f360*/  LDS.128 R8, [R2+0x2000] ;  /* 0x0020000002087984 */ /* 0x0042a20000000c00 */
[----:B------:R-:W-:Y:S02]  /*f370*/  LOP3.LUT R16, R18, 0x40, RZ, 0xfc, !PT ;  /* 0x0000004012107812 */ /* 0x000fe400078efcff */
[----:B------:R-:W-:Y:S01]  /*f380*/  LEA.HI.X.SX32 R0, R0, RZ, 0x1, P0 ;  /* 0x000000ff00007211 */ /* 0x000fe200000f0eff */
[----:B------:R1:W4:Y:S01]  /*f390*/  LDS.128 R4, [R2+0x4000] ;  /* 0x0040000002047984 */ /* 0x0003220000000c00 */
[----:B------:R-:W-:Y:S05]  /*f3a0*/  @P1 BRA `(.L_x_982) ;  /* 0x0000000000281947 */ /* 0x000fea0003800000 */
[----:B------:R-:W5:Y:S01]  /*f3b0*/  LDCU UR6, c[0x0][0x440] ;  /* 0x00008800ff0677ac */ /* 0x000f620008000800 */
[----:B------:R-:W1:Y:S01]  /*f3c0*/  LDCU.64 UR4, c[0x0][0x3f8] ;  /* 0x00007f00ff0477ac */ /* 0x000e620008000a00 */
[----:B-----5:R-:W-:Y:S02]  /*f3d0*/  ISETP.GE.AND P3, PT, R18, UR6, PT ;  /* 0x0000000612007c0c */ /* 0x020fe4000bf66270 */
[----:B------:R-:W-:Y:S02]  /*f3e0*/  ISETP.GE.AND P1, PT, R17, UR6, PT ;  /* 0x0000000611007c0c */ /* 0x000fe4000bf26270 */
[----:B------:R-:W-:Y:S02]  /*f3f0*/  ISETP.GE.AND P0, PT, R16, UR6, PT ;  /* 0x0000000610007c0c */ /* 0x000fe4000bf06270 */
[----:B-1----:R-:W-:-:S04]  /*f400*/  LEA R20, P2, R3, UR4, 0x2 ;  /* 0x0000000403147c11 */ /* 0x002fc8000f8410ff */
[----:B------:R-:W-:-:S05]  /*f410*/  LEA.HI.X R21, R3, UR5, R0, 0x2, P2 ;  /* 0x0000000503157c11 */ /* 0x000fca00090f1400 */
[----:B---3--:R1:W-:Y:S04]  /*f420*/  @!P3 STG.E.128 desc[UR16][R20.64], R12 ;  /* 0x0000000c1400b986 */ /* 0x0083e8000c101d10 */
[----:B--2---:R1:W-:Y:S04]  /*f430*/  @!P1 STG.E.128 desc[UR16][R20.64+0x80], R8 ;  /* 0x0000800814009986 */ /* 0x0043e8000c101d10 */
[----:B----4-:R1:W-:Y:S02]  /*f440*/  @!P0 STG.E.128 desc[UR16][R20.64+0x100], R4 ;  /* 0x0001000414008986 */ /* 0x0103e4000c101d10 */
.L_x_982:
[----:B------:R-:W-:Y:S05]  /*f450*/  BSYNC.RECONVERGENT B0 ;  /* 0x0000000000007941 */ /* 0x000fea0003800200 */
.L_x_981:
[----:B-1-3--:R1:W3:Y:S01]  /*f460*/  LDS.128 R12, [R2+0x800] ;  /* 0x00080000020c7984 */ /* 0x00a2e20000000c00 */
[----:B------:R-:W-:Y:S03]  /*f470*/  BSSY.RECONVERGENT B0, `(.L_x_983) ;  /* 0x0000014000007945 */ /* 0x000fe60003800200 */
[----:B--2---:R1:W2:Y:S04]  /*f480*/  LDS.128 R8, [R2+0x2800] ;  /* 0x0028000002087984 */ /* 0x0042a80000000c00 */
[----:B----4-:R1:W4:Y:S01]  /*f490*/  LDS.128 R4, [R2+0x4800] ;  /* 0x0048000002047984 */ /* 0x0103220000000c00 */
[----:B------:R-:W-:Y:S05]  /*f4a0*/  @P4 BRA `(.L_x_984) ;  /* 0x0000000000404947 */ /* 0x000fea0003800000 */
[----:B------:R-:W5:Y:S02]  /*f4b0*/  LDCU UR4, c[0x0][0x440] ;  /* 0x00008800ff0477ac */ /* 0x000f640008000800 */
[----:B-----5:R-:W-:Y:S02]  /*f4c0*/  ISETP.GE.AND P4, PT, R18, UR4, PT ;  /* 0x0000000412007c0c */ /* 0x020fe4000bf86270 */
[----:B------:R-:W-:Y:S02]  /*f4d0*/  ISETP.GE.AND P3, PT, R17, UR4, PT ;  /* 0x0000000411007c0c */ /* 0x000fe4000bf66270 */
[----:B------:R-:W-:-:S09]  /*f4e0*/  ISETP.GE.AND P1, PT, R16, UR4, PT ;  /* 0x0000000410007c0c */ /* 0x000fd2000bf26270 */
[----:B------:R-:W5:Y:S08]  /*f4f0*/  @!P4 LDC.64 R24, c[0x0][0x3f8] ;  /* 0x0000fe00ff18cb82 */ /* 0x000f700000000a00 */
[----:B------:R-:W1:Y:S08]  /*f500*/  @!P3 LDC.64 R22, c[0x0][0x3f8] ;  /* 0x0000fe00ff16bb82 */ /* 0x000e700000000a00 */
[----:B------:R-:W2:Y:S01]  /*f510*/  @!P1 LDC.64 R20, c[0x0][0x3f8] ;  /* 0x0000fe00ff149b82 */ /* 0x000ea20000000a00 */
[----:B-----5:R-:W-:-:S04]  /*f520*/  @!P4 LEA R24, P0, R3, R24, 0x2 ;  /* 0x000000180318c211 */ /* 0x020fc800078010ff */
[C---:B------:R-:W-:Y:S02]  /*f530*/  @!P4 LEA.HI.X R25, R3.reuse, R25, R0, 0x2, P0 ;  /* 0x000000190319c211 */ /* 0x040fe400000f1400 */
[----:B-1----:R-:W-:-:S03]  /*f540*/  @!P3 LEA R22, P2, R3, R22, 0x2 ;  /* 0x000000160316b211 */ /* 0x002fc600078410ff */
[----:B---3--:R1:W-:Y:S01]  /*f550*/  @!P4 STG.E.128 desc[UR16][R24.64+0x1800], R12 ;  /* 0x0018000c1800c986 */ /* 0x0083e2000c101d10 */
[C---:B------:R-:W-:Y:S02]  /*f560*/  @!P3 LEA.HI.X R23, R3.reuse, R23, R0, 0x2, P2 ;  /* 0x000000170317b211 */ /* 0x040fe400010f1400 */
[----:B--2---:R-:W-:-:S03]  /*f570*/  @!P1 LEA R20, P0, R3, R20, 0x2 ;  /* 0x0000001403149211 */ /* 0x004fc600078010ff */
[----:B------:R1:W-:Y:S01]  /*f580*/  @!P3 STG.E.128 desc[UR16][R22.64+0x1880], R8 ;  /* 0x001880081600b986 */ /* 0x0003e2000c101d10 */
[----:B------:R-:W-:-:S05]  /*f590*/  @!P1 LEA.HI.X R21, R3, R21, R0, 0x2, P0 ;  /* 0x0000001503159211 */ /* 0x000fca00000f1400 */
[----:B----4-:R1:W-:Y:S04]  /*f5a0*/  @!P1 STG.E.128 desc[UR16][R20.64+0x1900], R4 ;  /* 0x0019000414009986 */ /* 0x0103e8000c101d10 */
.L_x_984:
[----:B------:R-:W-:Y:S05]  /*f5b0*/  BSYNC.RECONVERGENT B0 ;  /* 0x0000000000007941 */ /* 0x000fea0003800200 */
.L_x_983:
        /* <DEDUP_REMOVED lines=21> */
.L_x_986:
[----:B------:R-:W-:Y:S05]  /*f710*/  BSYNC.RECONVERGENT B0 ;  /* 0x0000000000007941 */ /* 0x000fea0003800200 */
.L_x_985:
[----:B------:R-:W-:Y:S05]  /*f720*/  @P6 EXIT ;  /* 0x000000000000694d */ /* 0x000fea0003800000 */
[----:B------:R-:W5:Y:S01]  /*f730*/  LDCU UR4, c[0x0][0x440] ;  /* 0x00008800ff0477ac */ /* 0x000f620008000800 */
[----:B-1-3--:R-:W1:Y:S04]  /*f740*/  LDS.128 R12, [R2+0x1800] ;  /* 0x00180000020c7984 */ /* 0x00ae680000000c00 */
[----:B--2---:R-:W2:Y:S01]  /*f750*/  LDS.128 R8, [R2+0x3800] ;  /* 0x0038000002087984 */ /* 0x004ea20000000c00 */
[----:B-----5:R-:W-:Y:S02]  /*f760*/  ISETP.GE.AND P3, PT, R18, UR4, PT ;  /* 0x0000000412007c0c */ /* 0x020fe4000bf66270 */
[----:B------:R-:W-:-:S11]  /*f770*/  ISETP.GE.AND P2, PT, R17, UR4, PT ;  /* 0x0000000411007c0c */ /* 0x000fd6000bf46270 */
[----:B----4-:R-:W3:Y:S08]  /*f780*/  @!P3 LDC.64 R6, c[0x0][0x3f8] ;  /* 0x0000fe00ff06bb82 */ /* 0x010ef00000000a00 */
[----:B------:R-:W4:Y:S01]  /*f790*/  @!P2 LDC.64 R4, c[0x0][0x3f8] ;  /* 0x0000fe00ff04ab82 */ /* 0x000f220000000a00 */
[----:B---3--:R-:W-:-:S04]  /*f7a0*/  @!P3 LEA R18, P0, R3, R6, 0x2 ;  /* 0x000000060312b211 */ /* 0x008fc800078010ff */
[C-C-:B------:R-:W-:Y:S02]  /*f7b0*/  @!P3 LEA.HI.X R19, R3.reuse, R7, R0.reuse, 0x2, P0 ;  /* 0x000000070313b211 */ /* 0x140fe400000f1400 */
[----:B------:R-:W-:Y:S02]  /*f7c0*/  ISETP.GE.AND P0, PT, R16, UR4, PT ;  /* 0x0000000410007c0c */ /* 0x000fe4000bf06270 */
[C---:B----4-:R-:W-:Y:S01]  /*f7d0*/  @!P2 LEA R20, P1, R3.reuse, R4, 0x2 ;  /* 0x000000040314a211 */ /* 0x050fe200078210ff */
[----:B-1----:R1:W-:Y:S03]  /*f7e0*/  @!P3 STG.E.128 desc[UR16][R18.64+0x4800], R12 ;  /* 0x0048000c1200b986 */ /* 0x0023e6000c101d10 */
[----:B------:R-:W-:Y:S02]  /*f7f0*/  @!P2 LEA.HI.X R21, R3, R5, R0, 0x2, P1 ;  /* 0x000000050315a211 */ /* 0x000fe400008f1400 */
[----:B------:R1:W3:Y:S04]  /*f800*/  LDS.128 R4, [R2+0x5800] ;  /* 0x0058000002047984 */ /* 0x0002e80000000c00 */
[----:B--2---:R1:W-:Y:S01]  /*f810*/  @!P2 STG.E.128 desc[UR16][R20.64+0x4880], R8 ;  /* 0x004880081400a986 */ /* 0x0043e2000c101d10 */
[----:B------:R-:W-:Y:S05]  /*f820*/  @P0 EXIT ;  /* 0x000000000000094d */ /* 0x000fea0003800000 */
[----:B------:R-:W1:Y:S02]  /*f830*/  LDCU.64 UR4, c[0x0][0x3f8] ;  /* 0x00007f00ff0477ac */ /* 0x000e640008000a00 */
[----:B-1----:R-:W-:-:S04]  /*f840*/  LEA R2, P0, R3, UR4, 0x2 ;  /* 0x0000000403027c11 */ /* 0x002fc8000f8010ff */
[----:B------:R-:W-:-:S05]  /*f850*/  LEA.HI.X R3, R3, UR5, R0, 0x2, P0 ;  /* 0x0000000503037c11 */ /* 0x000fca00080f1400 */
[----:B---3--:R-:W-:Y:S01]  /*f860*/  STG.E.128 desc[UR16][R2.64+0x4900], R4 ;  /* 0x0049000402007986 */ /* 0x008fe2000c101d10 */
[----:B------:R-:W-:Y:S05]  /*f870*/  EXIT ;  /* 0x000000000000794d */ /* 0x000fea0003800000 */
.L_x_987:
        /* <DEDUP_REMOVED lines=16> */
.L_x_5490:


//--------------------- .text._ZN5flash24flash_fwd_splitkv_kernelI23Flash_fwd_kernel_traitsILi96ELi64ELi128ELi4ELb0ELb0EN7cutlass6half_tE19Flash_kernel_traitsILi96ELi64ELi128ELi4ES3_EELb1ELb0ELb0ELb0ELb0ELb1ELb1ELb0EEEvNS_16Flash_fwd_paramsE --------------------------
	.section	.text._ZN5flash24flash_fwd_splitkv_kernelI23Flash_fwd_kernel_traitsILi96ELi64ELi128ELi4ELb0ELb0EN7cutlass6half_tE19Flash_kernel_traitsILi96ELi64ELi128ELi4ES3_EELb1ELb0ELb0ELb0ELb0ELb1ELb1ELb0EEEvNS_16Flash_fwd_paramsE,"ax",@progbits
	.align	128
        .global         _ZN5flash24flash_fwd_splitkv_kernelI23Flash_fwd_kernel_traitsILi96ELi64ELi128ELi4ELb0ELb0EN7cutlass6half_tE19Flash_kernel_traitsILi96ELi64ELi128ELi4ES3_EELb1ELb0ELb0ELb0ELb0ELb1ELb1ELb0EEEvNS_16Flash_fwd_paramsE
        .type           _ZN5flash24flash_fwd_splitkv_kernelI23Flash_fwd_kernel_traitsILi96ELi64ELi128ELi4ELb0ELb0EN7cutlass6half_tE19Flash_kernel_traitsILi96ELi64ELi128ELi4ES3_EELb1ELb0ELb0ELb0ELb0ELb1ELb1ELb0EEEvNS_16Flash_fwd_paramsE,@function
        .size           _ZN5flash24flash_fwd_splitkv_kernelI23Flash_fwd_kernel_traitsILi96ELi64ELi128ELi4ELb0ELb0EN7cutlass6half_tE19Flash_kernel_traitsILi96ELi64ELi128ELi4ES3_EELb1ELb0ELb0ELb0ELb0ELb1ELb1ELb0EEEvNS_16Flash_fwd_paramsE,(.L_x_5491 - _ZN5flash24flash_fwd_splitkv_kernelI23Flash_fwd_kernel_traitsILi96ELi64ELi128ELi4ELb0ELb0EN7cutlass6half_tE19Flash_kernel_traitsILi96ELi64ELi128ELi4ES3_EELb1ELb0ELb0ELb0ELb0ELb1ELb1ELb0EEEvNS_16Flash_fwd_paramsE)
        .other          _ZN5flash24flash_fwd_splitkv_kernelI23Flash_fwd_kernel_traitsILi96ELi64ELi128ELi4ELb0ELb0EN7cutlass6half_tE19Flash_kernel_traitsILi96ELi64ELi128ELi4ES3_EELb1ELb0ELb0ELb0ELb0ELb1ELb1ELb0EEEvNS_16Flash_fwd_paramsE,@"STO_CUDA_ENTRY STV_DEFAULT"
_ZN5flash24flash_fwd_splitkv_kernelI23Flash_fwd_kernel_traitsILi96ELi64ELi128ELi4ELb0ELb0EN7cutlass6half_tE19Flash_kernel_traitsILi96ELi64ELi128ELi4ES3_EELb1ELb0ELb0ELb0ELb0ELb1ELb1ELb0EEEvNS_16Flash_fwd_paramsE:
.text._ZN5flash24flash_fwd_splitkv_kernelI23Flash_fwd_kernel_traitsILi96ELi64ELi128ELi4ELb0ELb0EN7cutlass6half_tE19Flash_kernel_traitsILi96ELi64ELi128ELi4ES3_EELb1ELb0ELb0ELb0ELb0ELb1ELb1ELb0EEEvNS_16Flash_fwd_paramsE:
        /* <DEDUP_REMOVED lines=12> */
[----:B-1----:R-:W-:Y:S01]  /*00c0*/  VIADD R3, R3, 0xffffffe ;  /* 0x0ffffffe03037836 */ /* 0x002fe20000000000 */
[----:B------:R-:W1:Y:S05]  /*00d0*/  LDC.64 R6, c[0x0][0x460] ;  /* 0x00011800ff067b82 */ /* 0x000e6a0000000a00 */
[----:B------:R-:W3:Y:S02]  /*00e0*/  F2I.FTZ.U32.TRUNC.NTZ R3, R3 ;  /* 0x0000000300037305 */ /* 0x000ee4000021f000 */
[----:B---3--:R-:W-:-:S04]  /*00f0*/  IMAD.MOV R0, RZ, RZ, -R3 ;  /* 0x000000ffff007224 */ /* 0x008fc800078e0a03 */
[----:B------:R-:W-:Y:S02]  /*0100*/  IMAD R5, R0, R4, RZ ;  /* 0x0000000400057224 */ /* 0x000fe400078e02ff */
[----:B------:R-:W-:Y:S02]  /*0110*/  IMAD.MOV.U32 R0, RZ, RZ, -0x1 ;  /* 0xffffffffff007424 */ /* 0x000fe400078e00ff */
[----:B------:R-:W-:-:S06]  /*0120*/  IMAD.HI.U32 R2, R3, R5, R2 ;  /* 0x0000000503027227 */ /* 0x000fcc00078e0002 */
[----:B--2---:R-:W-:Y:S02]  /*0130*/  IMAD.HI.U32 R181, R2, R179, RZ ;  /* 0x000000b302b57227 */ /* 0x004fe400078e00ff */
[----:B------:R-:W2:Y:S02]  /*0140*/  LDC.64 R2, c[0x0][0x460] ;  /* 0x00011800ff027b82 */ /* 0x000ea40000000a00 */
[----:B------:R-:W-:-:S04]  /*0150*/  IMAD.MOV R5, RZ, RZ, -R181 ;  /* 0x000000ffff057224 */ /* 0x000fc800078e0ab5 */
[----:B------:R-:W-:-:S05]  /*0160*/  IMAD R5, R4, R5, R179 ;  /* 0x0000000504057224 */ /* 0x000fca00078e02b3 */
[----:B------:R-:W-:-:S13]  /*0170*/  ISETP.GE.U32.AND P0, PT, R5, R4, PT ;  /* 0x000000040500720c */ /* 0x000fda0003f06070 */
[----:B------:R-:W-:Y:S01]  /*0180*/  @P0 IMAD.IADD R5, R5, 0x1, -R4 ;  /* 0x0000000105050824 */ /* 0x000fe200078e0a04 */
[C---:B--2---:R-:W-:Y:S01]  /*0190*/  ISETP.NE.U32.AND P4, PT, R2.reuse, RZ, PT ;  /* 0x000000ff0200720c */ /* 0x044fe20003f85070 */
[----:B------:R-:W-:Y:S01]  /*01a0*/  @P0 VIADD R181, R181, 0x1 ;  /* 0x00000001b5b50836 */ /* 0x000fe20000000000 */
[----:B------:R-:W-:Y:S02]  /*01b0*/  ISETP.NE.U32.AND P0, PT, R2, RZ, PT ;  /* 0x000000ff0200720c */ /* 0x000fe40003f05070 */
[----:B------:R-:W-:Y:S02]  /*01c0*/  ISETP.GE.U32.AND P2, PT, R5, R4, PT ;  /* 0x000000040500720c */ /* 0x000fe40003f46070 */
[C---:B------:R-:W-:Y:S02]  /*01d0*/  ISETP.NE.AND.EX P0, PT, R3.reuse, RZ, PT, P0 ;  /* 0x000000ff0300720c */ /* 0x040fe40003f05300 */
[----:B------:R-:W-:-:S09]  /*01e0*/  ISETP.NE.AND.EX P4, PT, R3, RZ, PT, P4 ;  /* 0x000000ff0300720c */ /* 0x000fd20003f85340 */
[----:B------:R-:W-:Y:S01]  /*01f0*/  @P2 VIADD R181, R181, 0x1 ;  /* 0x00000001b5b52836 */ /* 0x000fe20000000000 */
[----:B------:R-:W-:Y:S02]  /*0200*/  @!P1 LOP3.LUT R181, RZ, R4, RZ, 0x33, !PT ;  /* 0x00000004ffb59212 */ /* 0x000fe400078e33ff */
[----:B----4-:R-:W-:-:S03]  /*0210*/  ISETP.NE.U32.AND P2, PT, RZ, UR4, PT ;  /* 0x00000004ff007c0c */ /* 0x010fc6000bf45070 */
[C---:B-1----:R-:W-:Y:S01]  /*0220*/  IMAD.WIDE.U32 R14, R181.reuse, 0x4, R6 ;  /* 0x00000004b50e7825 */ /* 0x042fe200078e0006 */
[----:B------:R-:W-:Y:S01]  /*0230*/  ISETP.NE.AND.EX P2, PT, RZ, UR5, PT, P2 ;  /* 0x00000005ff007c0c */ /* 0x000fe2000bf45320 */
[----:B------:R-:W1:Y:S03]  /*0240*/  LDC.64 R6, c[0x0][0x468] ;  /* 0x00011a00ff067b82 */ /* 0x000e660000000a00 */
[----:B------:R-:W2:Y:S04]  /*0250*/  @P0 LDG.E R0, desc[UR16][R14.64] ;  /* 0x000000100e000981 */ /* 0x000ea8000c1e1900 */
[----:B------:R1:W2:Y:S01]  /*0260*/  @P4 LDG.E R3, desc[UR16][R14.64+0x4] ;  /* 0x000004100e034981 */ /* 0x0002a2000c1e1900 */
[----:B------:R-:W-:Y:S01]  /*0270*/  IMAD.SHL.U32 R9, R181, 0x4, RZ ;  /* 0x00000004b5097824 */ /* 0x000fe200078e00ff */
[----:B------:R-:W-:Y:S01]  /*0280*/  SHF.R.U32.HI R8, RZ, 0x1e, R181 ;  /* 0x0000001eff087819 */ /* 0x000fe200000116b5 */
[----:B------:R-:W-:-:S03]  /*0290*/  IMAD.MOV.U32 R2, RZ, RZ, RZ ;  /* 0x000000ffff027224 */ /* 0x000fc600078e00ff */
[C---:B------:R-:W-:Y:S02]  /*02a0*/  @P2 IADD3 R10, P0, PT, R9.reuse, UR4, RZ ;  /* 0x00000004090a2c10 */ /* 0x040fe4000ff1e0ff */
[C---:B------:R-:W-:Y:S02]  /*02b0*/  @P3 IADD3 R12, P1, PT, R9.reuse, UR6, RZ ;  /* 0x00000006090c3c10 */ /* 0x040fe4000ff3e0ff */
[C---:B------:R-:W-:Y:S01]  /*02c0*/  @P2 IADD3.X R11, PT, PT, R8.reuse, UR5, RZ, P0, !PT ;  /* 0x00000005080b2c10 */ /* 0x040fe200087fe4ff */
[----:B------:R-:W3:Y:S01]  /*02d0*/  S2R R17, SR_CTAID.X ;  /* 0x0000000000117919 */ /* 0x000ee20000002500 */
[----:B------:R-:W4:Y:S01]  /*02e0*/  LDCU.U8 UR4, c[0x0][0x532] ;  /* 0x0000a640ff0477ac */ /* 0x000f220008000000 */
[----:B------:R-:W-:Y:S02]  /*02f0*/  @P3 IADD3.X R13, PT, PT, R8, UR7, RZ, P1, !PT ;  /* 0x00000007080d3c10 */ /* 0x000fe40008ffe4ff */
[----:B------:R-:W5:Y:S04]  /*0300*/  @P2 LDG.E R115, desc[UR16][R10.64] ;  /* 0x000000100a732981 */ /* 0x000f68000c1e1900 */
[----:B------:R4:W5:Y:S01]  /*0310*/  @P3 LDG.E R2, desc[UR16][R12.64] ;  /* 0x000000100c023981 */ /* 0x000962000c1e1900 */
[----:B-1----:R-:W-:-:S05]  /*0320*/  IADD3 R14, P0, PT, R9, R6, RZ ;  /* 0x00000006090e7210 */ /* 0x002fca0007f1e0ff */
[----:B------:R-:W-:Y:S01]  /*0330*/  IMAD.X R15, R8, 0x1, R7, P0 ;  /* 0x00000001080f7824 */ /* 0x000fe200000e0607 */
[----:B------:R-:W-:-:S04]  /*0340*/  ISETP.NE.U32.AND P0, PT, R6, RZ, PT ;  /* 0x000000ff0600720c */ /* 0x000fc80003f05070 */
[----:B------:R-:W-:Y:S01]  /*0350*/  ISETP.NE.AND.EX P0, PT, R7, RZ, PT, P0 ;  /* 0x000000ff0700720c */ /* 0x000fe20003f05300 */
[----:B----4-:R-:W1:Y:S01]  /*0360*/  @!P4 LDC R13, c[0x0][0x434] ;  /* 0x00010d00ff0dcb82 */ /* 0x010e620000000800 */
[----:B------:R-:W-:Y:S02]  /*0370*/  ISETP.NE.AND P1, PT, RZ, UR4, PT ;  /* 0x00000004ff007c0c */ /* 0x000fe4000bf25270 */
[----:B------:R-:W-:-:S09]  /*0380*/  ISETP.EQ.U32.AND P3, PT, R6, RZ, PT ;  /* 0x000000ff0600720c */ /* 0x000fd20003f62070 */
[----:B------:R-:W4:Y:S01]  /*0390*/  @!P0 LDC R11, c[0x0][0x438] ;  /* 0x00010e00ff0b8b82 */ /* 0x000f220000000800 */
[----:B------:R-:W-:Y:S01]  /*03a0*/  ISETP.EQ.OR.EX P3, PT, R7, RZ, !P1, P3 ;  /* 0x000000ff0700720c */ /* 0x000fe20004f62730 */
[----:B------:R-:W-:Y:S02]  /*03b0*/  IMAD.MOV.U32 R5, RZ, RZ, -0x1 ;  /* 0xffffffffff057424 */ /* 0x000fe400078e00ff */
[----:B---3--:R-:W-:-:S10]  /*03c0*/  IMAD.SHL.U32 R180, R17, 0x40, RZ ;  /* 0x0000004011b47824 */ /* 0x008fd400078e00ff */
[----:B------:R3:W5:Y:S01]  /*03d0*/  @!P3 LDG.E R5, desc[UR16][R14.64] ;  /* 0x000000100e05b981 */ /* 0x000762000c1e1900 */
[----:B--2---:R-:W-:-:S05]  /*03e0*/  @P4 IMAD.IADD R13, R3, 0x1, -R0 ;  /* 0x00000001030d4824 */ /* 0x004fca00078e0a00 */
[----:B-1----:R-:W-:Y:S01]  /*03f0*/  ISETP.GT.AND P3, PT, R13, R180, PT ;  /* 0x000000b40d00720c */ /* 0x002fe20003f64270 */
[----:B---34-:R-:W-:-:S12]  /*0400*/  @!P0 BRA `(.L_x_988) ;  /* 0x00000000000c8947 */ /* 0x018fd80003800000 */
[----:B------:R-:W2:Y:S02]  /*0410*/  @P1 LDG.E R6, desc[UR16][R14.64+0x4] ;  /* 0x000004100e061981 */ /* 0x000ea4000c1e1900 */
[----:B--2--5:R-:W-:-:S06]  /*0420*/  @P1 IADD3 R11, PT, PT, R6, -R5, RZ ;  /* 0x80000005060b1210 */ /* 0x024fcc0007ffe0ff */
[----:B------:R1:W5:Y:S02]  /*0430*/  @!P1 LDG.E R11, desc[UR16][R14.64] ;  /* 0x000000100e0b9981 */ /* 0x000364000c1e1900 */
.L_x_988:
[----:B------:R-:W-:Y:S05]  /*0440*/  @!P3 EXIT ;  /* 0x000000000000b94d */ /* 0x000fea0003800000 */
[----:B------:R-:W2:Y:S01]  /*0450*/  LDC R3, c[0x0][0x374] ;  /* 0x0000dd00ff037b82 */ /* 0x000ea20000000800 */
[----:B------:R-:W3:Y:S01]  /*0460*/  LDCU UR14, c[0x0][0x508] ;  /* 0x0000a100ff0e77ac */ /* 0x000ee20008000800 */
[----:B-----5:R-:W-:Y:S01]  /*0470*/  @P2 IMAD.IADD R115, R115, 0x1, -R2 ;  /* 0x0000000173732824 */ /* 0x020fe200078e0a02 */
[----:B------:R-:W4:Y:S05]  /*0480*/  S2R R174, SR_TID.X ;  /* 0x0000000000ae7919 */ /* 0x000f2a0000002100 */
[----:B------:R-:W3:Y:S01]  /*0490*/  LDC R7, c[0x0][0x438] ;  /* 0x00010e00ff077b82 */ /* 0x000ee20000000800 */
[-C--:B--2---:R-:W-:Y:S02]  /*04a0*/  IABS R16, R3.reuse ;  /* 0x0000000300107213 */ /* 0x084fe40000000000 */
[----:B-1----:R-:W-:-:S02]  /*04b0*/  IABS R15, R3 ;  /* 0x00000003000f7213 */ /* 0x002fc40000000000 */
[----:B------:R-:W1:Y:S03]  /*04c0*/  I2F.RP R6, R16 ;  /* 0x0000001000067306 */ /* 0x000e660000209400 */
[----:B------:R-:W-:Y:S02]  /*04d0*/  IMAD.MOV R15, RZ, RZ, -R15 ;  /* 0x000000ffff0f7224 */ /* 0x000fe400078e0a0f */
[----:B---3--:R-:W-:-:S05]  /*04e0*/  VIADD R7, R7, 0x7f ;  /* 0x0000007f07077836 */ /* 0x008fca0000000000 */
[----:B------:R-:W-:-:S04]  /*04f0*/  SHF.R.S32.HI R12, RZ, 0x1f, R7 ;  /* 0x0000001fff0c7819 */ /* 0x000fc80000011407 */
[----:B------:R-:W-:Y:S01]  /*0500*/  LEA.HI R12, R12, R7, RZ, 0x7 ;  /* 0x000000070c0c7211 */ /* 0x000fe200078f38ff */
[----:B-1----:R-:W1:Y:S03]  /*0510*/  MUFU.RCP R18, R6 ;  /* 0x0000000600127308 */ /* 0x002e660000001000 */
[----:B------:R-:W-:-:S05]  /*0520*/  LEA.HI.SX32 R12, R12, R3, 0x19 ;  /* 0x000000030c0c7211 */ /* 0x000fca00078fcaff */
[----:B------:R-:W-:-:S05]  /*0530*/  VIADD R12, R12, 0xffffffff ;  /* 0xffffffff0c0c7836 */ /* 0x000fca0000000000 */
[----:B------:R-:W-:Y:S02]  /*0540*/  IABS R14, R12 ;  /* 0x0000000c000e7213 */ /* 0x000fe40000000000 */
[----:B------:R-:W-:Y:S01]  /*0550*/  LOP3.LUT R12, R12, R3, RZ, 0x3c, !PT ;  /* 0x000000030c0c7212 */ /* 0x000fe200078e3cff */
[----:B-1----:R-:W-:-:S03]  /*0560*/  VIADD R18, R18, 0xffffffe ;  /* 0x0ffffffe12127836 */ /* 0x002fc60000000000 */
[----:B------:R-:W-:Y:S01]  /*0570*/  ISETP.GE.AND P0, PT, R12, RZ, PT ;  /* 0x000000ff0c00720c */ /* 0x000fe20003f06270 */
[----:B------:R-:W-:Y:S01]  /*0580*/  VIADD R12, R17, 0x1 ;  /* 0x00000001110c7836 */ /* 0x000fe20000000000 */
[----:B------:R-:W1:Y:S03]  /*0590*/  F2I.FTZ.U32.TRUNC.NTZ R19, R18 ;  /* 0x0000001200137305 */ /* 0x000e66000021f000 */
[----:B------:R-:W-:Y:S02]  /*05a0*/  IMAD R12, R12, 0x40, -R13 ;  /* 0x000000400c0c7824 */ /* 0x000fe400078e0a0d */
[----:B-1----:R-:W-:Y:S02]  /*05b0*/  IMAD.MOV R7, RZ, RZ, -R19 ;  /* 0x000000ffff077224 */ /* 0x002fe400078e0a13 */
[----:B------:R-:W-:Y:S02]  /*05c0*/  IMAD.MOV.U32 R18, RZ, RZ, RZ ;  /* 0x000000ffff127224 */ /* 0x000fe400078e00ff */
[----:B------:R-:W-:-:S04]  /*05d0*/  IMAD R7, R7, R16, RZ ;  /* 0x0000001007077224 */ /* 0x000fc800078e02ff */
[----:B------:R-:W-:-:S06]  /*05e0*/  IMAD.HI.U32 R7, R19, R7, R18 ;  /* 0x0000000713077227 */ /* 0x000fcc00078e0012 */
[----:B------:R-:W-:Y:S02]  /*05f0*/  IMAD.HI.U32 R10, R7, R14, RZ ;  /* 0x0000000e070a7227 */ /* 0x000fe400078e00ff */
[----:B------:R-:W1:Y:S02]  /*0600*/  @!P2 LDC.64 R6, c[0x0][0x488] ;  /* 0x00012200ff06ab82 */ /* 0x000e640000000a00 */
[----:B------:R-:W-:-:S05]  /*0610*/  IMAD R15, R10, R15, R14 ;  /* 0x0000000f0a0f7224 */ /* 0x000fca00078e020e */
[----:B------:R-:W-:Y:S01]  /*0620*/  ISETP.GT.U32.AND P1, PT, R16, R15, PT ;  /* 0x0000000f1000720c */ /* 0x000fe20003f24070 */
[----:B------:R-:W2:-:S12]  /*0630*/  @!P2 LDC R14, c[0x0][0x43c] ;  /* 0x00010f00ff0eab82 */ /* 0x000e980000000800 */
[----:B------:R-:W-:Y:S02]  /*0640*/  @!P1 IMAD.IADD R15, R15, 0x1, -R16 ;  /* 0x000000010f0f9824 */ /* 0x000fe400078e0a10 */
[----:B------:R-:W-:Y:S01]  /*0650*/  @!P1 VIADD R10, R10, 0x1 ;  /* 0x000000010a0a9836 */ /* 0x000fe20000000000 */
[----:B------:R-:W-:Y:S02]  /*0660*/  ISETP.NE.AND P1, PT, R3, RZ, PT ;  /* 0x000000ff0300720c */ /* 0x000fe40003f25270 */
[----:B-1----:R-:W-:Y:S02]  /*0670*/  @!P2 ISETP.NE.U32.AND P3, PT, R6, RZ, PT ;  /* 0x000000ff0600a20c */ /* 0x002fe40003f65070 */
[----:B------:R-:W1:Y:S01]  /*0680*/  S2R R6, SR_CTAID.Y ;  /* 0x0000000000067919 */ /* 0x000e620000002600 */
[----:B------:R-:W-:Y:S02]  /*0690*/  ISETP.GE.U32.AND P4, PT, R15, R16, PT ;  /* 0x000000100f00720c */ /* 0x000fe40003f86070 */
[----:B------:R-:W-:-:S04]  /*06a0*/  @!P2 ISETP.NE.AND.EX P3, PT, R7, RZ, PT, P3 ;  /* 0x000000ff0700a20c */ /* 0x000fc80003f65330 */
[----:B--2---:R-:W-:-:S04]  /*06b0*/  @!P2 SEL R14, R14, RZ, P3 ;  /* 0x000000ff0e0ea207 */ /* 0x004fc80001800000 */
[----:B------:R-:W-:-:S03]  /*06c0*/  @!P2 IADD3 R115, PT, PT, R14, R11, -R2 ;  /* 0x0000000b0e73a210 */ /* 0x000fc60007ffe802 */
[----:B------:R-:W-:Y:S02]  /*06d0*/  @P4 VIADD R10, R10, 0x1 ;  /* 0x000000010a0a4836 */ /* 0x000fe40000000000 */
[----:B------:R-:W-:Y:S02]  /*06e0*/  VIADD R11, R115, 0x7f ;  /* 0x0000007f730b7836 */ /* 0x000fe40000000000 */
[----:B------:R-:W-:Y:S01]  /*06f0*/  @!P0 IMAD.MOV R10, RZ, RZ, -R10 ;  /* 0x000000ffff0a8224 */ /* 0x000fe200078e0a0a */
[----:B------:R-:W-:Y:S02]  /*0700*/  @!P1 LOP3.LUT R10, RZ, R3, RZ, 0x33, !PT ;  /* 0x00000003ff0a9212 */ /* 0x000fe400078e33ff */
[----:B------:R-:W-:Y:S02]  /*0710*/  IADD3 R7, PT, PT, R11, UR14, R12 ;  /* 0x0000000e0b077c10 */ /* 0x000fe4000fffe00c */
[----:B------:R-:W-:Y:S02]  /*0720*/  SHF.R.S32.HI R14, RZ, 0x1f, R11 ;  /* 0x0000001fff0e7819 */ /* 0x000fe4000001140b */
[----:B------:R-:W-:-:S02]  /*0730*/  SHF.R.S32.HI R12, RZ, 0x1f, R7 ;  /* 0x0000001fff0c7819 */ /* 0x000fc40000011407 */
[----:B------:R-:W-:Y:S02]  /*0740*/  LEA.HI R3, R14, R11, RZ, 0x7 ;  /* 0x0000000b0e037211 */ /* 0x000fe400078f38ff */
[----:B------:R-:W-:Y:S01]  /*0750*/  LEA.HI R12, R12, R7, RZ, 0x7 ;  /* 0x000000070c0c7211 */ /* 0x000fe200078f38ff */
[----:B------:R-:W-:Y:S01]  /*0760*/  IMAD.MOV R7, RZ, RZ, -R181 ;  /* 0x000000ffff077224 */ /* 0x000fe200078e0ab5 */
[----:B------:R-:W-:Y:S01]  /*0770*/  SHF.R.S32.HI R3, RZ, 0x7, R3 ;  /* 0x00000007ff037819 */ /* 0x000fe20000011403 */
[----:B-1----:R-:W-:Y:S01]  /*0780*/  IMAD R168, R10, R6, RZ ;  /* 0x000000060aa87224 */ /* 0x002fe200078e02ff */
[----:B------:R-:W-:Y:S01]  /*0790*/  SHF.R.S32.HI R12, RZ, 0x7, R12 ;  /* 0x00000007ff0c7819 */ /* 0x000fe2000001140c */
[----:B------:R-:W-:-:S03]  /*07a0*/  IMAD R179, R4, R7, R179 ;  /* 0x0000000704b37224 */ /* 0x000fc600078e02b3 */
[----:B------:R-:W-:-:S04]  /*07b0*/  VIADDMNMX R3, R168, R10, R3, PT ;  /* 0x0000000aa8037246 */ /* 0x000fc80003800103 */
[----:B------:R-:W-:-:S04]  /*07c0*/  VIMNMX R3, PT, PT, R3, R12, PT ;  /* 0x0000000c03037248 */ /* 0x000fc80003fe0100 */
[----:B------:R-:W-:-:S13]  /*07d0*/  ISETP.GE.AND P0, PT, R168, R3, PT ;  /* 0x00000003a800720c */ /* 0x000fda0003f06270 */
        /* <DEDUP_REMOVED lines=13> */
[-C--:B------:R-:W-:Y:S01]  /*08b0*/  ISETP.GE.AND P1, PT, R12, R13.reuse, PT ;  /* 0x0000000d0c00720c */ /* 0x080fe20003f26270 */
[----:B------:R-:W-:Y:S01]  /*08c0*/  VIADD R8, R174, 0x30 ;  /* 0x00000030ae087836 */ /* 0x000fe20000000000 */
[----:B------:R-:W-:-:S04]  /*08d0*/  ISETP.GE.AND P5, PT, R10, R13, PT ;  /* 0x0000000d0a00720c */ /* 0x000fc80003fa6270 */
[----:B------:R-:W-:Y:S01]  /*08e0*/  ISETP.GE.AND P6, PT, R8, R13, PT ;  /* 0x0000000d0800720c */ /* 0x000fe20003fc6270 */
[----:B-1----:R-:W-:-:S04]  /*08f0*/  IMAD R14, R6, R14, R181 ;  /* 0x0000000e060e7224 */ /* 0x002fc800078e02b5 */
[----:B------:R-:W-:Y:S01]  /*0900*/  IMAD R4, R14, R4, R179 ;  /* 0x000000040e047224 */ /* 0x000fe200078e02b3 */
[----:B------:R-:W-:-:S03]  /*0910*/  LOP3.LUT R14, R11, 0x40, RZ, 0xfc, !PT ;  /* 0x000000400b0e7812 */ /* 0x000fc600078efcff */
[----:B------:R-:W-:-:S04]  /*0920*/  IMAD R15, R4, R15, R180 ;  /* 0x0000000f040f7224 */ /* 0x000fc800078e02b4 */
[----:B--2---:R-:W-:-:S05]  /*0930*/  IMAD R0, R15, UR4, RZ ;  /* 0x000000040f007c24 */ /* 0x004fca000f8e02ff */
        /* <DEDUP_REMOVED lines=13> */
.L_x_991:
[----:B------:R-:W-:Y:S05]  /*0a10*/  BSYNC.RECONVERGENT B0 ;  /* 0x0000000000007941 */ /* 0x000fea0003800200 */
.L_x_990:
        /* <DEDUP_REMOVED lines=18> */
.L_x_993:
[----:B------:R-:W-:Y:S05]  /*0b40*/  BSYNC.RECONVERGENT B0 ;  /* 0x0000000000007941 */ /* 0x000fea0003800200 */
.L_x_992:
        /* <DEDUP_REMOVED lines=18> */
.L_x_995:
[----:B------:R-:W-:Y:S05]  /*0c70*/  BSYNC.RECONVERGENT B0 ;  /* 0x0000000000007941 */ /* 0x000fea0003800200 */
.L_x_994:
        /* <DEDUP_REMOVED lines=18> */
.L_x_997:
[----:B------:R-:W-:Y:S05]  /*0da0*/  BSYNC.RECONVERGENT B0 ;  /* 0x0000000000007941 */ /* 0x000fea0003800200 */
.L_x_996:
        /* <DEDUP_REMOVED lines=20> */
.L_x_989:
        /* <DEDUP_REMOVED lines=11> */
.L_x_998:
[----:B------:R-:W-:Y:S05]  /*0fa0*/  BRA.U !UP1, `(.L_x_999) ;  /* 0x0000000509847547 */ /* 0x000fea000b800000 */
[----:B------:R-:W1:Y:S01]  /*0fb0*/  LDC R9, c[0x0][0x4f0] ;  /* 0x00013c00ff097b82 */ /* 0x000e620000000800 */
[----:B------:R-:W-:Y:S01]  /*0fc0*/  LEA R2, R3, 0xffffff80, 0x7 ;  /* 0xffffff8003027811 */ /* 0x000fe200078e38ff */
[----:B------:R-:W2:Y:S03]  /*0fd0*/  LDCU.64 UR4, c[0x0][0x4e8] ;  /* 0x00009d00ff0477ac */ /* 0x000ea60008000a00 */
[----:B-----5:R-:W-:Y:S01]  /*0fe0*/  IABS R4, R2 ;  /* 0x0000000200047213 */ /* 0x020fe20000000000 */
[----:B------:R-:W3:Y:S01]  /*0ff0*/  LDCU.64 UR6, c[0x0][0x3a0] ;  /* 0x00007400ff0677ac */ /* 0x000ee20008000a00 */
[----:B------:R-:W4:Y:S01]  /*1000*/  LDCU.64 UR12, c[0x0][0x3b8] ;  /* 0x00007700ff0c77ac */ /* 0x000f220008000a00 */
[----:B------:R-:W3:Y:S01]  /*1010*/  LDCU.64 UR10, c[0x0][0x3c0] ;  /* 0x00007800ff0a77ac */ /* 0x000ee20008000a00 */
[----:B-1----:R-:W-:-:S04]  /*1020*/  IABS R6, R9 ;  /* 0x0000000900067213 */ /* 0x002fc80000000000 */
[----:B------:R-:W1:Y:S08]  /*1030*/  I2F.RP R7, R6 ;  /* 0x0000000600077306 */ /* 0x000e700000209400 */
[----:B-1----:R-:W1:Y:S02]  /*1040*/  MUFU.RCP R10, R7 ;  /* 0x00000007000a7308 */ /* 0x002e640000001000 */
[----:B-1----:R-:W-:-:S06]  /*1050*/  IADD3 R10, PT, PT, R10, 0xffffffe, RZ ;  /* 0x0ffffffe0a0a7810 */ /* 0x002fcc0007ffe0ff */
[----:B------:R-:W1:Y:S02]  /*1060*/  F2I.FTZ.U32.TRUNC.NTZ R11, R10 ;  /* 0x0000000a000b7305 */ /* 0x000e64000021f000 */
[----:B-1----:R-:W-:Y:S01]  /*1070*/  IMAD.MOV R5, RZ, RZ, -R11 ;  /* 0x000000ffff057224 */ /* 0x002fe200078e0a0b */
        /* <DEDUP_REMOVED lines=9> */
[----:B------:R-:W1:Y:S09]  /*1110*/  LDC R4, c[0x0][0x3e8] ;  /* 0x0000fa00ff047b82 */ /* 0x000e720000000800 */
[----:B------:R-:W-:Y:S01]  /*1120*/  @!P2 IADD3 R7, PT, PT, R7, -R6, RZ ;  /* 0x800000060707a210 */ /* 0x000fe20007ffe0ff */
[----:B------:R-:W-:Y:S01]  /*1130*/  @!P2 VIADD R5, R5, 0x1 ;  /* 0x000000010505a836 */ /* 0x000fe20000000000 */
[----:B------:R-:W-:-:S02]  /*1140*/  ISETP.NE.AND P2, PT, R9, RZ, PT ;  /* 0x000000ff0900720c */ /* 0x000fc40003f45270 */
[----:B------:R-:W-:Y:S01]  /*1150*/  ISETP.GE.U32.AND P0, PT, R7, R6, PT ;  /* 0x000000060700720c */ /* 0x000fe20003f06070 */
[----:B--2---:R-:W-:-:S04]  /*1160*/  IMAD.WIDE.U32 R6, R181, UR4, RZ ;  /* 0x00000004b5067c25 */ /* 0x004fc8000f8e00ff */
[----:B------:R-:W-:Y:S01]  /*1170*/  IMAD R183, R181, UR5, R7 ;  /* 0x00000005b5b77c24 */ /* 0x000fe2000f8e0207 */
[----:B------:R-:W2:Y:S07]  /*1180*/  LDCU.64 UR4, c[0x0][0x3a8] ;  /* 0x00007500ff0477ac */ /* 0x000eae0008000a00 */
[----:B------:R-:W-:Y:S02]  /*1190*/  @P0 IADD3 R5, PT, PT, R5, 0x1, RZ ;  /* 0x0000000105050810 */ /* 0x000fe40007ffe0ff */
[----:B------:R-:W-:-:S02]  /*11a0*/  LEA R182, P0, R6, UR8, 0x2 ;  /* 0x0000000806b67c11 */ /* 0x000fc4000f8010ff */
[----:B------:R-:W-:Y:S02]  /*11b0*/  @!P1 IADD3 R5, PT, PT, -R5, RZ, RZ ;  /* 0x000000ff05059210 */ /* 0x000fe40007ffe1ff */
[----:B------:R-:W-:Y:S02]  /*11c0*/  LEA.HI.X R183, R6, UR9, R183, 0x2, P0 ;  /* 0x0000000906b77c11 */ /* 0x000fe400080f14b7 */
[----:B------:R-:W-:-:S05]  /*11d0*/  @!P2 LOP3.LUT R5, RZ, R9, RZ, 0x33, !PT ;  /* 0x00000009ff05a212 */ /* 0x000fca00078e33ff */
[----:B------:R-:W-:-:S06]  /*11e0*/  IMAD.WIDE R10, R5, 0x4, R182 ;  /* 0x00000004050a7825 */ /* 0x000fcc00078e02b6 */
[----:B------:R3:W2:Y:S01]  /*11f0*/  LDG.E R10, desc[UR16][R10.64] ;  /* 0x000000100a0a7981 */ /* 0x0006a2000c1e1900 */
[----:B-1----:R-:W-:Y:S02]  /*1200*/  IABS R6, R4 ;  /* 0x0000000400067213 */ /* 0x002fe40000000000 */
[----:B------:R-:W-:Y:S02]  /*1210*/  IADD3 R5, PT, PT, -R5, RZ, RZ ;  /* 0x000000ff05057210 */ /* 0x000fe40007ffe1ff */
[----:B------:R-:W1:Y:S01]  /*1220*/  I2F.RP R12, R6 ;  /* 0x00000006000c7306 */ /* 0x000e620000209400 */
[----:B----4-:R-:W-:Y:S02]  /*1230*/  MOV R136, UR12 ;  /* 0x0000000c00887c02 */ /* 0x010fe40008000f00 */
        /* <DEDUP_REMOVED lines=11> */
[----:B---3--:R-:W-:-:S04]  /*12f0*/  IMAD.MOV.U32 R11, RZ, RZ, R7 ;  /* 0x000000ffff0b7224 */ /* 0x008fc800078e0007 */
        /* <DEDUP_REMOVED lines=9> */
[----:B------:R-:W-:Y:S01]  /*1390*/  ISETP.GE.AND P0, PT, R6, RZ, PT ;  /* 0x000000ff0600720c */ /* 0x000fe20003f06270 */
[----:B------:R-:W-:-:S06]  /*13a0*/  IMAD.U32 R6, RZ, RZ, UR10 ;  /* 0x0000000aff067e24 */ /* 0x000fcc000f8e00ff */
[----:B------:R-:W-:-:S06]  /*13b0*/  @P2 IADD3 R8, PT, PT, R8, 0x1, RZ ;  /* 0x0000000108082810 */ /* 0x000fcc0007ffe0ff */
[----:B------:R-:W-:Y:S01]  /*13c0*/  @!P0 IMAD.MOV R8, RZ, RZ, -R8 ;  /* 0x000000ffff088224 */ /* 0x000fe200078e0a08 */
[----:B------:R-:W-:Y:S01]  /*13d0*/  @!P1 LOP3.LUT R8, RZ, R4, RZ, 0x33, !PT ;  /* 0x00000004ff089212 */ /* 0x000fe200078e33ff */
[C---:B------:R-:W-:Y:S02]  /*13e0*/  IMAD R4, R5.reuse, R136, RZ ;  /* 0x0000008805047224 */ /* 0x040fe400078e02ff */
[----:B------:R-:W-:Y:S02]  /*13f0*/  IMAD R5, R5, R6, RZ ;  /* 0x0000000605057224 */ /* 0x000fe400078e02ff */
[----:B------:R-:W-:Y:S01]  /*1400*/  IMAD R4, R2, R137, R4 ;  /* 0x0000008902047224 */ /* 0x000fe200078e0204 */
[----:B--2---:R-:W-:Y:S01]  /*1410*/  SHF.R.S32.HI R7, RZ, 0x1f, R10 ;  /* 0x0000001fff077819 */ /* 0x004fe2000001140a */
[----:B------:R-:W-:-:S04]  /*1420*/  IMAD.WIDE.U32 R14, R10, UR6, RZ ;  /* 0x000000060a0e7c25 */ /* 0x000fc8000f8e00ff */
[C---:B------:R-:W-:Y:S02]  /*1430*/  IMAD R11, R7.reuse, UR6, RZ ;  /* 0x00000006070b7c24 */ /* 0x040fe4000f8e02ff */
[----:B------:R-:W-:Y:S02]  /*1440*/  IMAD R7, R7, UR4, RZ ;  /* 0x0000000407077c24 */ /* 0x000fe4000f8e02ff */
[C---:B------:R-:W-:Y:S02]  /*1450*/  IMAD R11, R10.reuse, UR7, R11 ;  /* 0x000000070a0b7c24 */ /* 0x040fe4000f8e020b */
[----:B------:R-:W-:-:S03]  /*1460*/  IMAD R7, R10, UR5, R7 ;  /* 0x000000050a077c24 */ /* 0x000fc6000f8e0207 */
[----:B------:R-:W-:Y:S01]  /*1470*/  IADD3 R15, PT, PT, R15, R11, RZ ;  /* 0x0000000b0f0f7210 */ /* 0x000fe20007ffe0ff */
[----:B------:R-:W-:Y:S01]  /*1480*/  IMAD.WIDE.U32 R10, R10, UR4, RZ ;  /* 0x000000040a0a7c25 */ /* 0x000fe2000f8e00ff */
[----:B------:R-:W1:Y:S03]  /*1490*/  LDCU.128 UR4, c[0x0][0x3d0] ;  /* 0x00007a00ff0477ac */ /* 0x000e660008000c00 */
[----:B------:R-:W-:Y:S01]  /*14a0*/  IMAD.WIDE.U32 R14, R2, R136, R14 ;  /* 0x00000088020e7225 */ /* 0x000fe200078e000e */
[----:B------:R-:W-:-:S03]  /*14b0*/  IADD3 R11, PT, PT, R11, R7, RZ ;  /* 0x000000070b0b7210 */ /* 0x000fc60007ffe0ff */
[----:B------:R-:W-:Y:S01]  /*14c0*/  IMAD.U32 R7, RZ, RZ, UR11 ;  /* 0x0000000bff077e24 */ /* 0x000fe2000f8e00ff */
[----:B------:R-:W-:Y:S01]  /*14d0*/  IADD3 R15, PT, PT, R15, R4, RZ ;  /* 0x000000040f0f7210 */ /* 0x000fe20007ffe0ff */
[----:B------:R-:W-:-:S04]  /*14e0*/  IMAD.WIDE.U32 R10, R2, R6, R10 ;  /* 0x00000006020a7225 */ /* 0x000fc800078e000a */
[----:B------:R-:W-:Y:S01]  /*14f0*/  IMAD R5, R2, R7, R5 ;  /* 0x0000000702057224 */ /* 0x000fe200078e0205 */
[----:B------:R-:W-:-:S04]  /*1500*/  SHF.R.S32.HI R2, RZ, 0x1f, R8 ;  /* 0x0000001fff027819 */ /* 0x000fc80000011408 */
[----:B------:R-:W-:Y:S01]  /*1510*/  IADD3 R11, PT, PT, R11, R5, RZ ;  /* 0x000000050b0b7210 */ /* 0x000fe20007ffe0ff */
[C---:B-1----:R-:W-:Y:S02]  /*1520*/  IMAD R9, R2.reuse, UR6, RZ ;  /* 0x0000000602097c24 */ /* 0x042fe4000f8e02ff */
[----:B------:R-:W-:Y:S02]  /*1530*/  IMAD R5, R2, UR4, RZ ;  /* 0x0000000402057c24 */ /* 0x000fe4000f8e02ff */
[----:B------:R-:W-:-:S04]  /*1540*/  IMAD.WIDE.U32 R14, R8, UR4, R14 ;  /* 0x00000004080e7c25 */ /* 0x000fc8000f8e000e */
[C---:B------:R-:W-:Y:S02]  /*1550*/  IMAD R9, R8.reuse, UR7, R9 ;  /* 0x0000000708097c24 */ /* 0x040fe4000f8e0209 */
[----:B------:R-:W-:-:S04]  /*1560*/  IMAD.WIDE.U32 R18, R8, UR6, R10 ;  /* 0x0000000608127c25 */ /* 0x000fc8000f8e000a */
[----:B------:R-:W-:Y:S01]  /*1570*/  IMAD R5, R8, UR5, R5 ;  /* 0x0000000508057c24 */ /* 0x000fe2000f8e0205 */
[----:B------:R-:W-:Y:S02]  /*1580*/  MOV R8, R14 ;  /* 0x0000000e00087202 */ /* 0x000fe40000000f00 */
[----:B------:R-:W-:Y:S01]  /*1590*/  IADD3 R12, PT, PT, R19, R9, RZ ;  /* 0x00000009130c7210 */ /* 0x000fe20007ffe0ff */
[----:B------:R-:W-:Y:S01]  /*15a0*/  IMAD.IADD R2, R15, 0x1, R5 ;  /* 0x000000010f027824 */ /* 0x000fe200078e0205 */
[----:B------:R-:W-:Y:S06]  /*15b0*/  BRA `(.L_x_1000) ;  /* 0x0000000400647947 */ /* 0x000fec0003800000 */
.L_x_999:
        /* <DEDUP_REMOVED lines=15> */
.L_x_1001:
[----:B------:R-:W2:Y:S01]  /*16b0*/  LDC.64 R136, c[0x0][0x3b8] ;  /* 0x0000ee00ff887b82 */ /* 0x000ea20000000a00 */
[----:B-1----:R-:W-:-:S05]  /*16c0*/  IADD3 R6, PT, PT, R2, R5, RZ ;  /* 0x0000000502067210 */ /* 0x002fca0007ffe0ff */
[C---:B--2---:R-:W-:Y:S02]  /*16d0*/  IMAD R19, R6.reuse, R137, RZ ;  /* 0x0000008906137224 */ /* 0x044fe400078e02ff */
[----:B------:R-:W-:-:S05]  /*16e0*/  IMAD.WIDE.U32 R6, R6, R136, RZ ;  /* 0x0000008806067225 */ /* 0x000fca00078e00ff */
[----:B------:R-:W-:Y:S02]  /*16f0*/  IADD3 R19, PT, PT, R7, R19, RZ ;  /* 0x0000001307137210 */ /* 0x000fe40007ffe0ff */
[----:B------:R-:W-:Y:S02]  /*1700*/  MOV R18, R6 ;  /* 0x0000000600127202 */ /* 0x000fe40000000f00 */
.L_x_1002:
[----:B------:R-:W-:Y:S05]  /*1710*/  @P0 BRA `(.L_x_1003) ;  /* 0x0000000000340947 */ /* 0x000fea0003800000 */
[----:B------:R-:W1:Y:S01]  /*1720*/  LDC.64 R6, c[0x0][0x3c0] ;  /* 0x0000f000ff067b82 */ /* 0x000e620000000a00 */
[----:B------:R-:W2:Y:S01]  /*1730*/  LDCU.64 UR4, c[0x0][0x3a8] ;  /* 0x00007500ff0477ac */ /* 0x000ea20008000a00 */
[----:B------:R-:W-:-:S05]  /*1740*/  SHF.R.S32.HI R5, RZ, 0x1f, R2 ;  /* 0x0000001fff057819 */ /* 0x000fca0000011402 */
[-C--:B-1----:R-:W-:Y:S01]  /*1750*/  IMAD R8, R5, R6.reuse, RZ ;  /* 0x0000000605087224 */ /* 0x082fe200078e02ff */
[----:B-----5:R-:W-:Y:S01]  /*1760*/  SHF.R.S32.HI R5, RZ, 0x1f, R4 ;  /* 0x0000001fff057819 */ /* 0x020fe20000011404 */
[----:B------:R-:W-:-:S04]  /*1770*/  IMAD.WIDE.U32 R10, R2, R6, RZ ;  /* 0x00000006020a7225 */ /* 0x000fc800078e00ff */
[----:B------:R-:W-:Y:S02]  /*1780*/  IMAD R8, R2, R7, R8 ;  /* 0x0000000702087224 */ /* 0x000fe400078e0208 */
[----:B--2---:R-:W-:-:S03]  /*1790*/  IMAD R5, R5, UR4, RZ ;  /* 0x0000000405057c24 */ /* 0x004fc6000f8e02ff */
[----:B------:R-:W-:Y:S01]  /*17a0*/  IADD3 R11, PT, PT, R11, R8, RZ ;  /* 0x000000080b0b7210 */ /* 0x000fe20007ffe0ff */
[C---:B------:R-:W-:Y:S02]  /*17b0*/  IMAD R5, R4.reuse, UR5, R5 ;  /* 0x0000000504057c24 */ /* 0x040fe4000f8e0205 */
[----:B------:R-:W-:-:S05]  /*17c0*/  IMAD.WIDE.U32 R20, R4, UR4, R10 ;  /* 0x0000000404147c25 */ /* 0x000fca000f8e000a */
[----:B------:R-:W-:Y:S01]  /*17d0*/  IADD3 R21, PT, PT, R21, R5, RZ ;  /* 0x0000000515157210 */ /* 0x000fe20007ffe0ff */
[----:B------:R-:W-:Y:S06]  /*17e0*/  BRA `(.L_x_1004) ;  /* 0x0000000000187947 */ /* 0x000fec0003800000 */
.L_x_1003:
[----:B------:R-:W1:Y:S01]  /*17f0*/  LDC.64 R6, c[0x0][0x3c0] ;  /* 0x0000f000ff067b82 */ /* 0x000e620000000a00 */
[----:B------:R-:W-:-:S05]  /*1800*/  IADD3 R5, PT, PT, R2, R5, RZ ;  /* 0x0000000502057210 */ /* 0x000fca0007ffe0ff */
[C---:B-1----:R-:W-:Y:S02]  /*1810*/  IMAD R21, R5.reuse, R7, RZ ;  /* 0x0000000705157224 */ /* 0x042fe400078e02ff */
[----:B-----5:R-:W-:-:S05]  /*1820*/  IMAD.WIDE.U32 R4, R5, R6, RZ ;  /* 0x0000000605047225 */ /* 0x020fca00078e00ff */
[----:B------:R-:W-:Y:S02]  /*1830*/  IADD3 R21, PT, PT, R5, R21, RZ ;  /* 0x0000001505157210 */ /* 0x000fe40007ffe0ff */
[----:B------:R-:W-:-:S07]  /*1840*/  MOV R20, R4 ;  /* 0x0000000400147202 */ /* 0x000fce0000000f00 */
.L_x_1004:
[----:B------:R-:W1:Y:S01]  /*1850*/  LDC R2, c[0x0][0x3e8] ;  /* 0x0000fa00ff027b82 */ /* 0x000e620000000800 */
[----:B------:R-:W-:Y:S02]  /*1860*/  CS2R R182, SRZ ;  /* 0x0000000000b67805 */ /* 0x000fe4000001ff00 */
[----:B-1----:R-:W-:-:S04]  /*1870*/  IABS R4, R2 ;  /* 0x0000000200047213 */ /* 0x002fc80000000000 */
        /* <DEDUP_REMOVED lines=8> */
[----:B------:R-:W-:Y:S01]  /*1900*/  IMAD.HI.U32 R11, R11, R8, R10 ;  /* 0x000000080b0b7227 */ /* 0x000fe200078e000a */
[----:B------:R-:W-:-:S03]  /*1910*/  LEA R10, R3, 0xffffff80, 0x7 ;  /* 0xffffff80030a7811 */ /* 0x000fc600078e38ff */
[----:B------:R-:W-:Y:S02]  /*1920*/  IMAD.MOV.U32 R8, RZ, RZ, R5 ;  /* 0x000000ffff087224 */ /* 0x000fe400078e0005 */
[----:B------:R-:W-:-:S04]  /*1930*/  IMAD.WIDE.U32 R20, R10, R6, R20 ;  /* 0x000000060a147225 */ /* 0x000fc800078e0014 */
[----:B------:R-:W-:Y:S01]  /*1940*/  IMAD.HI.U32 R14, R11, R8, RZ ;  /* 0x000000080b0e7227 */ /* 0x000fe200078e00ff */
[----:B------:R-:W-:-:S03]  /*1950*/  SHF.R.S32.HI R11, RZ, 0x1f, R10 ;  /* 0x0000001fff0b7819 */ /* 0x000fc6000001140a */
[----:B------:R-:W-:Y:S01]  /*1960*/  IMAD.WIDE.U32 R18, R10, R136, R18 ;  /* 0x000000880a127225 */ /* 0x000fe200078e0012 */
[----:B------:R-:W-:-:S03]  /*1970*/  IADD3 R5, PT, PT, -R14, RZ, RZ ;  /* 0x000000ff0e057210 */ /* 0x000fc60007ffe1ff */
[C---:B------:R-:W-:Y:S02]  /*1980*/  IMAD R12, R11.reuse, R6, RZ ;  /* 0x000000060b0c7224 */ /* 0x040fe400078e02ff */
[----:B------:R-:W-:Y:S02]  /*1990*/  IMAD R5, R4, R5, R8 ;  /* 0x0000000504057224 */ /* 0x000fe400078e0208 */
[----:B------:R-:W1:Y:S01]  /*19a0*/  LDC.64 R8, c[0x0][0x3d8] ;  /* 0x0000f600ff087b82 */ /* 0x000e620000000a00 */
[----:B------:R-:W-:Y:S02]  /*19b0*/  IMAD R15, R10, R7, R12 ;  /* 0x000000070a0f7224 */ /* 0x000fe400078e020c */
[----:B------:R-:W-:Y:S01]  /*19c0*/  ISETP.GT.U32.AND P0, PT, R4, R5, PT ;  /* 0x000000050400720c */ /* 0x000fe20003f04070 */
[----:B------:R-:W-:Y:S02]  /*19d0*/  IMAD R11, R11, R136, RZ ;  /* 0x000000880b0b7224 */ /* 0x000fe400078e02ff */
[----:B------:R-:W-:-:S02]  /*19e0*/  IADD3 R21, PT, PT, R21, R15, RZ ;  /* 0x0000000f15157210 */ /* 0x000fc40007ffe0ff */
[----:B------:R-:W-:-:S05]  /*19f0*/  IMAD R11, R10, R137, R11 ;  /* 0x000000890a0b7224 */ /* 0x000fca00078e020b */
[----:B------:R-:W-:-:S03]  /*1a00*/  IADD3 R19, PT, PT, R19, R11, RZ ;  /* 0x0000000b13137210 */ /* 0x000fc60007ffe0ff */
        /* <DEDUP_REMOVED lines=15> */
[----:B------:R-:W-:-:S03]  /*1b00*/  IMAD.WIDE.U32 R8, R14, R4, R18 ;  /* 0x000000040e087225 */ /* 0x000fc600078e0012 */
[----:B------:R-:W-:Y:S01]  /*1b10*/  IADD3 R12, PT, PT, R21, R2, RZ ;  /* 0x00000002150c7210 */ /* 0x000fe20007ffe0ff */
[----:B------:R-:W-:Y:S02]  /*1b20*/  IMAD R5, R14, R5, R15 ;  /* 0x000000050e057224 */ /* 0x000fe400078e020f */
[----:B------:R-:W-:-:S03]  /*1b30*/  IMAD.MOV.U32 R18, RZ, RZ, R20 ;  /* 0x000000ffff127224 */ /* 0x000fc600078e0014 */
[----:B------:R-:W-:-:S07]  /*1b40*/  IADD3 R2, PT, PT, R9, R5, RZ ;  /* 0x0000000509027210 */ /* 0x000fce0007ffe0ff */
.L_x_1000:
        /* <DEDUP_REMOVED lines=24> */
[----:B------:R-:W-:Y:S01]  /*1cd0*/  @!P0 IMAD.MOV.U32 R4, RZ, RZ, R20 ;  /* 0x000000ffff048224 */ /* 0x000fe200078e0014 */
[----:B------:R-:W-:Y:S01]  /*1ce0*/  IADD3 R20, P1, PT, R178, R8, RZ ;  /* 0x00000008b2147210 */ /* 0x000fe20007f3e0ff */
[----:B------:R-:W-:Y:S01]  /*1cf0*/  @P0 IMAD R11, R0, R5, R23 ;  /* 0x00000005000b0224 */ /* 0x000fe200078e0217 */
[----:B------:R-:W-:Y:S01]  /*1d00*/  SHF.R.S32.HI R0, RZ, 0x1f, R179 ;  /* 0x0000001fff007819 */ /* 0x000fe200000114b3 */
[----:B------:R-:W-:Y:S01]  /*1d10*/  @P0 IMAD.MOV.U32 R4, RZ, RZ, R22 ;  /* 0x000000ffff040224 */ /* 0x000fe200078e0016 */
[----:B------:R-:W-:Y:S02]  /*1d20*/  IADD3 R18, P0, PT, R178, R18, RZ ;  /* 0x00000012b2127210 */ /* 0x000fe40007f1e0ff */
[----:B------:R-:W-:Y:S01]  /*1d30*/  IADD3.X R21, PT, PT, RZ, R2, RZ, P1, !PT ;  /* 0x00000002ff157210 */ /* 0x000fe20000ffe4ff */
[----:B------:R-:W-:Y:S01]  /*1d40*/  IMAD R0, R0, UR4, RZ ;  /* 0x0000000400007c24 */ /* 0x000fe2000f8e02ff */
[----:B------:R-:W-:Y:S01]  /*1d50*/  LOP3.LUT R5, R177, 0xd8, RZ, 0xc0, !PT ;  /* 0x000000d8b1057812 */ /* 0x000fe200078ec0ff */
[----:B------:R-:W-:Y:S01]  /*1d60*/  IMAD.X R19, RZ, RZ, R12, P0 ;  /* 0x000000ffff137224 */ /* 0x000fe200000e060c */
[----:B------:R-:W-:Y:S01]  /*1d70*/  IADD3 R10, P0, PT, R178, R4, RZ ;  /* 0x00000004b20a7210 */ /* 0x000fe20007f1e0ff */
[----:B------:R-:W-:Y:S01]  /*1d80*/  IMAD.WIDE.U32 R20, R14, R136, R20 ;  /* 0x000000880e147225 */ /* 0x000fe200078e0014 */
[----:B------:R-:W-:-:S02]  /*1d90*/  LOP3.LUT R2, R5, 0x18, R174, 0x78, !PT ;  /* 0x0000001805027812 */ /* 0x000fc400078e78ae */
[----:B------:R-:W-:Y:S01]  /*1da0*/  SHF.R.U32.HI R8, RZ, 0x1, R174 ;  /* 0x00000001ff087819 */ /* 0x000fe200000116ae */
[----:B------:R-:W-:Y:S01]  /*1db0*/  IMAD.X R11, RZ, RZ, R11, P0 ;  /* 0x000000ffff0b7224 */ /* 0x000fe200000e060b */
[C---:B------:R-:W-:Y:S01]  /*1dc0*/  ISETP.GE.AND P0, PT, R14.reuse, R167, PT ;  /* 0x000000a70e00720c */ /* 0x040fe20003f06270 */
[----:B------:R-:W-:Y:S01]  /*1dd0*/  IMAD.WIDE.U32 R18, R14, R6, R18 ;  /* 0x000000060e127225 */ /* 0x000fe200078e0012 */
[----:B---3--:R-:W-:Y:S02]  /*1de0*/  LEA R170, P2, R20, UR10, 0x1 ;  /* 0x0000000a14aa7c11 */ /* 0x008fe4000f8408ff */
[----:B------:R-:W-:Y:S01]  /*1df0*/  LOP3.LUT R177, R2, 0x1f20, R177, 0xf8, !PT ;  /* 0x00001f2002b17812 */ /* 0x000fe200078ef8b1 */
[----:B------:R-:W-:Y:S01]  /*1e00*/  IMAD.WIDE.U32 R10, R179, UR4, R10 ;  /* 0x00000004b30a7c25 */ /* 0x000fe2000f8e000a */
[----:B------:R-:W-:Y:S01]  /*1e10*/  UMOV UR4, 0x400 ;  /* 0x0000040000047882 */ /* 0x000fe20000000000 */
[----:B----4-:R-:W-:Y:S01]  /*1e20*/  LEA R172, P1, R18, UR6, 0x1 ;  /* 0x0000000612ac7c11 */ /* 0x010fe2000f8208ff */
[----:B-1----:R-:W-:Y:S01]  /*1e30*/  ULEA UR4, UR12, UR4, 0x18 ;  /* 0x000000040c047291 */ /* 0x002fe2000f8ec0ff */
[----:B------:R-:W-:Y:S01]  /*1e40*/  IMAD R169, R14, R137, R21 ;  /* 0x000000890ea97224 */ /* 0x000fe200078e0215 */
[----:B------:R-:W-:Y:S01]  /*1e50*/  SHF.L.U32 R4, R174, 0x4, RZ ;  /* 0x00000004ae047819 */ /* 0x000fe200000006ff */
[----:B------:R-:W-:Y:S01]  /*1e60*/  IMAD R173, R14, R7, R19 ;  /* 0x000000070ead7224 */ /* 0x000fe200078e0213 */
[----:B------:R-:W-:Y:S01]  /*1e70*/  LOP3.LUT R112, R9, 0x8, R8, 0x78, !PT ;  /* 0x0000000809707812 */ /* 0x000fe200078e7808 */
[----:B------:R-:W-:Y:S01]  /*1e80*/  IMAD R21, R179, UR5, R0 ;  /* 0x00000005b3157c24 */ /* 0x000fe2000f8e0200 */
[----:B------:R-:W-:-:S02]  /*1e90*/  LEA.HI.X R169, R20, UR11, R169, 0x1, P2 ;  /* 0x0000000b14a97c11 */ /* 0x000fc400090f0ca9 */
[----:B------:R-:W-:Y:S01]  /*1ea0*/  LEA.HI.X R173, R18, UR7, R173, 0x1, P1 ;  /* 0x0000000712ad7c11 */ /* 0x000fe200088f0cad */
[----:B------:R-:W-:Y:S01]  /*1eb0*/  IMAD.IADD R21, R11, 0x1, R21 ;  /* 0x000000010b157824 */ /* 0x000fe200078e0215 */
        /* <DEDUP_REMOVED lines=31> */
.L_x_1007:
[----:B------:R2:W-:Y:S02]  /*20b0*/  STS.128 [R177+0x2000], RZ ;  /* 0x002000ffb1007388 */ /* 0x0005e40000000c00 */
.L_x_1006:
[----:B------:R-:W-:Y:S05]  /*20c0*/  BSYNC.RECONVERGENT B0 ;  /* 0x0000000000007941 */ /* 0x000fea0003800200 */
.L_x_1005:
        /* <DEDUP_REMOVED lines=35> */
.L_x_1010:
[----:B------:R4:W-:Y:S02]  /*2300*/  STS.128 [R177+0x2800], RZ ;  /* 0x002800ffb1007388 */ /* 0x0009e40000000c00 */
.L_x_1009:
[----:B------:R-:W-:Y:S05]  /*2310*/  BSYNC.RECONVERGENT B0 ;  /* 0x0000000000007941 */ /* 0x000fea0003800200 */
.L_x_1008:
        /* <DEDUP_REMOVED lines=30> */
.L_x_1013:
[----:B------:R1:W-:Y:S02]  /*2500*/  STS.128 [R177+0x7000], RZ ;  /* 0x007000ffb1007388 */ /* 0x0003e40000000c00 */
.L_x_1012:
[----:B------:R-:W-:Y:S05]  /*2510*/  BSYNC.RECONVERGENT B0 ;  /* 0x0000000000007941 */ /* 0x000fea0003800200 */
.L_x_1011:
        /* <DEDUP_REMOVED lines=27> */
.L_x_1016:
[----:B------:R1:W-:Y:S02]  /*26d0*/  STS.128 [R177+0x7800], RZ ;  /* 0x007800ffb1007388 */ /* 0x0003e40000000c00 */
.L_x_1015:
[----:B------:R-:W-:Y:S05]  /*26e0*/  BSYNC.RECONVERGENT B0 ;  /* 0x0000000000007941 */ /* 0x000fea0003800200 */
.L_x_1014:
[----:B-1--4-:R-:W-:Y:S01]  /*26f0*/  IADD3 R17, PT, PT, R14, 0x40, RZ ;  /* 0x000000400e117810 */ /* 0x012fe20007ffe0ff */
        /* <DEDUP_REMOVED lines=25> */
.L_x_1019:
[----:B------:R4:W-:Y:S02]  /*2890*/  STS.128 [R177+0x8000], RZ ;  /* 0x008000ffb1007388 */ /* 0x0009e40000000c00 */
.L_x_1018:
[----:B------:R-:W-:Y:S05]  /*28a0*/  BSYNC.RECONVERGENT B0 ;  /* 0x0000000000007941 */ /* 0x000fea0003800200 */
.L_x_1017:
[----:B-1--4-:R-:W-:Y:S01]  /*28b0*/  VIADD R11, R14, 0x60 ;  /* 0x000000600e0b7836 */ /* 0x012fe20000000000 */
[----:B------:R-:W-:Y:S01]  /*28c0*/  BSSY.RECONVERGENT B0, `(.L_x_1020) ;  /* 0x000001e000007945 */ /* 0x000fe20003800200 */
[----:B------:R-:W-:Y:S02]  /*28d0*/  LOP3.LUT R166, R4, 0x3e00, RZ, 0xc0, !PT ;  /* 0x00003e0004a67812 */ /* 0x000fe400078ec0ff */
[----:B------:R-:W-:Y:S02]  /*28e0*/  LOP3.LUT R21, R113, 0x120, RZ, 0xc0, !PT ;  /* 0x0000012071157812 */ /* 0x000fe400078ec0ff */
[----:B------:R-:W-:-:S13]  /*28f0*/  ISETP.GE.AND P0, PT, R11, R0, PT ;  /* 0x000000000b00720c */ /* 0x000fda0003f06270 */
[----:B------:R-:W-:Y:S05]  /*2900*/  @P0 BRA `(.L_x_1021) ;  /* 0x0000000000640947 */ /* 0x000fea0003800000 */
[----:B------:R-:W1:Y:S01]  /*2910*/  LDCU UR5, c[0x0][0x440] ;  /* 0x00008800ff0577ac */ /* 0x000e620008000800 */
[----:B------:R-:W-:Y:S02]  /*2920*/  IMAD.MOV.U32 R171, RZ, RZ, R169 ;  /* 0x000000ffffab7224 */ /* 0x000fe400078e00a9 */
[----:B------:R-:W-:Y:S02]  /*2930*/  IMAD R2, R137, 0xc0, RZ ;  /* 0x000000c089027824 */ /* 0x000fe400078e02ff */
[----:B---3--:R-:W-:-:S05]  /*2940*/  IMAD.WIDE.U32 R22, R136, 0xc0, R170 ;  /* 0x000000c088167825 */ /* 0x008fca00078e00aa */
        /* <DEDUP_REMOVED lines=20> */
.L_x_1022:
[----:B------:R3:W-:Y:S02]  /*2a90*/  STS.128 [R177+0x8800], RZ ;  /* 0x008800ffb1007388 */ /* 0x0007e40000000c00 */
.L_x_1021:
[----:B------:R-:W-:Y:S05]  /*2aa0*/  BSYNC.RECONVERGENT B0 ;  /* 0x0000000000007941 */ /* 0x000fea0003800200 */
.L_x_1020:
        /* <DEDUP_REMOVED lines=33> */
.L_x_1025:
[----:B------:R1:W-:Y:S01]  /*2cc0*/  STS.128 [R177+0xd000], RZ ;  /* 0x00d000ffb1007388 */ /* 0x0003e20000000c00 */
[----:B------:R-:W-:Y:S05]  /*2cd0*/  BRA `(.L_x_1026) ;  /* 0x00000000000c7947 */ /* 0x000fea0003800000 */
.L_x_1024:
[----:B------:R1:W-:Y:S04]  /*2ce0*/  STS.128 [R177+0x9000], RZ ;  /* 0x009000ffb1007388 */ /* 0x0003e80000000c00 */
[----:B------:R1:W-:Y:S04]  /*2cf0*/  STS.128 [R177+0xb000], RZ ;  /* 0x00b000ffb1007388 */ /* 0x0003e80000000c00 */
[----:B------:R1:W-:Y:S02]  /*2d00*/  STS.128 [R177+0xd000], RZ ;  /* 0x00d000ffb1007388 */ /* 0x0003e40000000c00 */
.L_x_1026:
[----:B------:R-:W-:Y:S05]  /*2d10*/  BSYNC.RECONVERGENT B0 ;  /* 0x0000000000007941 */ /* 0x000fea0003800200 */
.L_x_1023:
[----:B------:R-:W-:Y:S01]  /*2d20*/  ISETP.GE.AND P0, PT, R19, R0, PT ;  /* 0x000000001300720c */ /* 0x000fe20003f06270 */
[----:B------:R-:W-:-:S12]  /*2d30*/  BSSY.RECONVERGENT B0, `(.L_x_1027) ;  /* 0x000001e000007945 */ /* 0x000fd80003800200 */
[----:B------:R1:W-:Y:S04]  /*2d40*/  @P0 STS.128 [R177+0x9800], RZ ;  /* 0x009800ffb1000388 */ /* 0x0003e80000000c00 */
[----:B------:R1:W-:Y:S04]  /*2d50*/  @P0 STS.128 [R177+0xb800], RZ ;  /* 0x00b800ffb1000388 */ /* 0x0003e80000000c00 */
[----:B------:R1:W-:Y:S01]  /*2d60*/  @P0 STS.128 [R177+0xd800], RZ ;  /* 0x00d800ffb1000388 */ /* 0x0003e20000000c00 */
        /* <DEDUP_REMOVED lines=25> */
.L_x_1029:
[----:B------:R1:W-:Y:S02]  /*2f00*/  STS.128 [R177+0xd800], RZ ;  /* 0x00d800ffb1007388 */ /* 0x0003e40000000c00 */
.L_x_1028:
[----:B------:R-:W-:Y:S05]  /*2f10*/  BSYNC.RECONVERGENT B0 ;  /* 0x0000000000007941 */ /* 0x000fea0003800200 */
.L_x_1027:
[----:B------:R-:W-:Y:S01]  /*2f20*/  ISETP.GE.AND P0, PT, R17, R0, PT ;  /* 0x000000001100720c */ /* 0x000fe20003f06270 */
[----:B------:R-:W-:-:S12]  /*2f30*/  BSSY.RECONVERGENT B0, `(.L_x_1030) ;  /* 0x000001c000007945 */ /* 0x000fd80003800200 */
[----:B------:R1:W-:Y:S04]  /*2f40*/  @P0 STS.128 [R177+0xa000], RZ ;  /* 0x00a000ffb1000388 */ /* 0x0003e80000000c00 */
[----:B------:R1:W-:Y:S04]  /*2f50*/  @P0 STS.128 [R177+0xc000], RZ ;  /* 0x00c000ffb1000388 */ /* 0x0003e80000000c00 */
[----:B------:R1:W-:Y:S01]  /*2f60*/  @P0 STS.128 [R177+0xe000], RZ ;  /* 0x00e000ffb1000388 */ /* 0x0003e20000000c00 */
        /* <DEDUP_REMOVED lines=23> */
.L_x_1032:
[----:B------:R1:W-:Y:S02]  /*30e0*/  STS.128 [R177+0xe000], RZ ;  /* 0x00e000ffb1007388 */ /* 0x0003e40000000c00 */
.L_x_1031:
[----:B------:R-:W-:Y:S05]  /*30f0*/  BSYNC.RECONVERGENT B0 ;  /* 0x0000000000007941 */ /* 0x000fea0003800200 */
.L_x_1030:
        /* <DEDUP_REMOVED lines=31> */
.L_x_1035:
[----:B------:R1:W-:Y:S02]  /*32f0*/  STS.128 [R177+0xe800], RZ ;  /* 0x00e800ffb1007388 */ /* 0x0003e40000000c00 */
.L_x_1034:
[----:B------:R-:W-:Y:S05]  /*3300*/  BSYNC.RECONVERGENT B0 ;  /* 0x0000000000007941 */ /* 0x000fea0003800200 */
.L_x_1033:
        /* <DEDUP_REMOVED lines=12> */
[----:B------:R-:W-:Y:S02]  /*33d0*/  VIMNMX R138, PT, PT, R2, R115, PT ;  /* 0x00000073028a7248 */ /* 0x000fe40003fe0100 */
[----:B------:R-:W-:Y:S01]  /*33e0*/  SEL R4, R4, 0xffffffe0, !P0 ;  /* 0xffffffe004047807 */ /* 0x000fe20004000000 */
[----:B------:R-:W2:Y:S01]  /*33f0*/  LDSM.16.M88.4 R32, [R165+0x3000] ;  /* 0x00300000a520783b */ /* 0x000ea20000000200 */
[----:B------:R-:W-:Y:S02]  /*3400*/  ISETP.GT.AND P0, PT, R121, R168, PT ;  /* 0x000000a87900720c */ /* 0x000fe40003f04270 */
[-C--:B------:R-:W-:Y:S01]  /*3410*/  IADD3 R164, PT, PT, R166, R4.reuse, RZ ;  /* 0x00000004a6a47210 */ /* 0x080fe20007ffe0ff */
[----:B------:R-:W5:Y:S01]  /*3420*/  LDSM.16.M88.4 R92, [R165+0x3400] ;  /* 0x00340000a55c783b */ /* 0x000f620000000200 */
[----:B------:R-:W-:-:S02]  /*3430*/  IADD3 R118, PT, PT, R165, R4, RZ ;  /* 0x00000004a5767210 */ /* 0x000fc40007ffe0ff */
[----:B------:R-:W-:Y:S01]  /*3440*/  VIADDMNMX R117, R2, 0x8, R115, PT ;  /* 0x0000000802757846 */ /* 0x000fe20003800173 */
[----:B------:R-:W5:Y:S01]  /*3450*/  LDSM.16.M88.4 R84, [R165+0x3800] ;  /* 0x00380000a554783b */ /* 0x000f620000000200 */
[----:B------:R-:W-:-:S03]  /*3460*/  IADD3 R0, PT, PT, R5, R0, RZ ;  /* 0x0000000005007210 */ /* 0x000fc60007ffe0ff */
[----:B------:R-:W5:Y:S04]  /*3470*/  LDSM.16.M88.4 R76, [R165+0x3c00] ;  /* 0x003c0000a54c783b */ /* 0x000f680000000200 */
[----:B------:R-:W5:Y:S04]  /*3480*/  LDSM.16.M88.4 R68, [R165+0x4000] ;  /* 0x00400000a544783b */ /* 0x000f680000000200 */
[----:B------:R-:W5:Y:S04]  /*3490*/  LDSM.16.M88.4 R60, [R165+0x4400] ;  /* 0x00440000a53c783b */ /* 0x000f680000000200 */
[----:B------:R-:W5:Y:S04]  /*34a0*/  LDSM.16.M88.4 R52, [R165+0x4800] ;  /* 0x00480000a534783b */ /* 0x000f680000000200 */
[----:B------:R-:W5:Y:S04]  /*34b0*/  LDSM.16.M88.4 R24, [R165+0x4c00] ;  /* 0x004c0000a518783b */ /* 0x000f680000000200 */
[----:B-1----:R-:W-:Y:S04]  /*34c0*/  LDSM.16.M88.4 R8, [R164] ;  /* 0x00000000a408783b */ /* 0x002fe80000000200 */
[----:B---34-:R-:W1:Y:S04]  /*34d0*/  LDSM.16.M88.4 R20, [R118+0x3000] ;  /* 0x003000007614783b */ /* 0x018e680000000200 */
[----:B------:R-:W3:Y:S01]  /*34e0*/  LDSM.16.M88.4 R36, [R118+0x3400] ;  /* 0x003400007624783b */ /* 0x000ee20000000200 */
[C---:B--2---:R-:W-:Y:S03]  /*34f0*/  HMMA.16816.F32 R16, R44.reuse, R32, RZ ;  /* 0x000000202c10723c */ /* 0x044fe600000018ff */
[----:B------:R-:W2:Y:S04]  /*3500*/  LDSM.16.M88.4 R12, [R118+0x3c00] ;  /* 0x003c0000760c783b */ /* 0x000ea80000000200 */
[----:B------:R-:W4:Y:S01]  /*3510*/  LDSM.16.M88.4 R40, [R118+0x3800] ;  /* 0x003800007628783b */ /* 0x000f220000000200 */
[C---:B------:R-:W-:Y:S03]  /*3520*/  HMMA.16816.F32 R32, R44.reuse, R34, RZ ;  /* 0x000000222c20723c */ /* 0x040fe600000018ff */
[----:B------:R-:W-:Y:S04]  /*3530*/  LDSM.16.M88.4 R96, [R118+0x4800] ;  /* 0x004800007660783b */ /* 0x000fe80000000200 */
[----:B------:R-:W-:Y:S01]  /*3540*/  LDSM.16.M88.4 R108, [R118+0x5000] ;  /* 0x00500000766c783b */ /* 0x000fe20000000200 */
[C---:B-----5:R-:W-:Y:S03]  /*3550*/  HMMA.16816.F32 R28, R44.reuse, R92, RZ ;  /* 0x0000005c2c1c723c */ /* 0x060fe600000018ff */
        /* <DEDUP_REMOVED lines=14> */
[----:B------:R-:W5:Y:S07]  /*3640*/  LDSM.16.M88.4 R24, [R118+0x4000] ;  /* 0x004000007618783b */ /* 0x000f6e0000000200 */
        /* <DEDUP_REMOVED lines=9> */
[C---:B----4-:R-:W-:Y:S08]  /*36e0*/  HMMA.16816.F32 R88, R8.reuse, R40, R88 ;  /* 0x000000280858723c */ /* 0x050ff00000001858 */
[C---:B------:R-:W-:Y:S01]  /*36f0*/  HMMA.16816.F32 R84, R8.reuse, R42, R84 ;  /* 0x0000002a0854723c */ /* 0x040fe20000001854 */
[----:B------:R-:W4:Y:S07]  /*3700*/  LDSM.16.M88.4 R40, [R164+0x1000] ;  /* 0x00100000a428783b */ /* 0x000f2e0000000200 */
[C---:B-----5:R-:W-:Y:S08]  /*3710*/  HMMA.16816.F32 R72, R8.reuse, R24, R72 ;  /* 0x000000180848723c */ /* 0x060ff00000001848 */
[C---:B------:R-:W-:Y:S01]  /*3720*/  HMMA.16816.F32 R68, R8.reuse, R26, R68 ;  /* 0x0000001a0844723c */ /* 0x040fe20000001844 */
[----:B------:R-:W-:Y:S07]  /*3730*/  LDSM.16.M88.4 R24, [R166+0x2000] ;  /* 0x00200000a618783b */ /* 0x000fee0000000200 */
[C---:B-1----:R-:W-:Y:S08]  /*3740*/  HMMA.16816.F32 R64, R8.reuse, R20, R64 ;  /* 0x000000140840723c */ /* 0x042ff00000001840 */
[----:B------:R-:W-:Y:S01]  /*3750*/  HMMA.16816.F32 R60, R8, R22, R60 ;  /* 0x00000016083c723c */ /* 0x000fe2000000183c */
[----:B------:R-:W1:Y:S07]  /*3760*/  LDSM.16.M88.4 R20, [R165+0x7000] ;  /* 0x00700000a514783b */ /* 0x000e6e0000000200 */
[C---:B---3--:R-:W-:Y:S08]  /*3770*/  HMMA.16816.F32 R16, R100.reuse, R36, R16 ;  /* 0x000000246410723c */ /* 0x048ff00000001810 */
        /* <DEDUP_REMOVED lines=9> */
[C---:B----4-:R-:W-:Y:S08]  /*3810*/  HMMA.16816.F32 R16, R40.reuse, R108, R16 ;  /* 0x0000006c2810723c */ /* 0x050ff00000001810 */
        /* <DEDUP_REMOVED lines=85> */
[----:B------:R-:W-:-:S04]  /*3d70*/  FMUL.FTZ R82, R82, UR10 ;  /* 0x0000000a52527c20 */ /* 0x000fc80008410000 */
        /* <DEDUP_REMOVED lines=20> */
[----:B------:R1:W1:Y:S01]  /*3ec0*/  MUFU.TANH R142, R78 ;  /* 0x0000004e008e7308 */ /* 0x0002620000002400 */
        /* <DEDUP_REMOVED lines=33> */
[----:B------:R-:W-:Y:S01]  /*40e0*/  FMUL.FTZ R95, R107, UR10 ;  /* 0x0000000a6b5f7c20 */ /* 0x000fe20008410000 */
[----:B------:R-:W-:Y:S01]  /*40f0*/  FMUL.FTZ R80, R83, UR10 ;  /* 0x0000000a53507c20 */ /* 0x000fe20008410000 */
[----:B------:R-:W1:Y:S01]  /*4100*/  MUFU.TANH R89, R89 ;  /* 0x0000005900597308 */ /* 0x000e620000002400 */
[C---:B--2---:R-:W-:Y:S07]  /*4110*/  HMMA.16816.F32 R52, R12.reuse, R30, R52 ;  /* 0x0000001e0c34723c */ /* 0x044fee0000001834 */
[----:B------:R-:W2:Y:S01]  /*4120*/  MUFU.TANH R93, R93 ;  /* 0x0000005d005d7308 */ /* 0x000ea20000002400 */
[C---:B---3--:R-:W-:Y:S07]  /*4130*/  HMMA.16816.F32 R48, R12.reuse, R16, R48 ;  /* 0x000000100c30723c */ /* 0x048fee0000001830 */
        /* <DEDUP_REMOVED lines=43> */
[----:B------:R-:W1:Y:S08]  /*43f0*/  MUFU.TANH R86, R86 ;  /* 0x0000005600567308 */ /* 0x000e700000002400 */
        /* <DEDUP_REMOVED lines=38> */
.L_x_1037:
        /* <DEDUP_REMOVED lines=45> */
[----:B------:R-:W-:-:S05]  /*4930*/  IMAD R11, R11, R10, -0x80 ;  /* 0xffffff800b0b7424 */ /* 0x000fca00078e020a */
[----:B------:R-:W-:-:S05]  /*4940*/  SHF.R.S32.HI R15, RZ, 0x1f, R11 ;  /* 0x0000001fff0f7819 */ /* 0x000fca000001140b */
[----:B------:R-:W-:-:S04]  /*4950*/  IMAD R10, R15, R136, RZ ;  /* 0x000000880f0a7224 */ /* 0x000fc800078e02ff */
[----:B------:R-:W-:Y:S01]  /*4960*/  IMAD R10, R11, R137, R10 ;  /* 0x000000890b0a7224 */ /* 0x000fe200078e020a */
[----:B--2---:R-:W-:Y:S01]  /*4970*/  IADD3 R2, PT, PT, R13, -R2, RZ ;  /* 0x800000020d027210 */ /* 0x004fe20007ffe0ff */
[----:B------:R-:W-:-:S03]  /*4980*/  IMAD.WIDE.U32 R12, R11, R136, RZ ;  /* 0x000000880b0c7225 */ /* 0x000fc600078e00ff */
[----:B------:R-:W-:Y:S01]  /*4990*/  SHF.R.S32.HI R11, RZ, 0x1f, R2 ;  /* 0x0000001fff0b7819 */ /* 0x000fe20000011402 */
[----:B------:R-:W-:-:S04]  /*49a0*/  IMAD.IADD R13, R13, 0x1, R10 ;  /* 0x000000010d0d7824 */ /* 0x000fc800078e020a */
[----:B---3--:R-:W-:Y:S02]  /*49b0*/  IMAD R11, R11, UR6, RZ ;  /* 0x000000060b0b7c24 */ /* 0x008fe4000f8e02ff */
[----:B------:R-:W-:-:S04]  /*49c0*/  IMAD.WIDE.U32 R12, R2, UR6, R12 ;  /* 0x00000006020c7c25 */ /* 0x000fc8000f8e000c */
[----:B------:R-:W-:Y:S01]  /*49d0*/  IMAD R11, R2, UR7, R11 ;  /* 0x00000007020b7c24 */ /* 0x000fe2000f8e020b */
[----:B------:R-:W-:-:S04]  /*49e0*/  LEA R170, P0, R12, R170, 0x1 ;  /* 0x000000aa0caa7211 */ /* 0x000fc800078008ff */
[----:B------:R-:W-:-:S04]  /*49f0*/  IADD3 R11, PT, PT, R13, R11, RZ ;  /* 0x0000000b0d0b7210 */ /* 0x000fc80007ffe0ff */
[----:B------:R-:W-:-:S07]  /*4a00*/  LEA.HI.X R169, R12, R169, R11, 0x1, P0 ;  /* 0x000000a90ca97211 */ /* 0x000fce00000f0c0b */
.L_x_1038:
        /* <DEDUP_REMOVED lines=78> */
.L_x_1040:
[----:B------:R2:W-:Y:S02]  /*4ef0*/  STS.128 [R177+0x8800], RZ ;  /* 0x008800ffb1007388 */ /* 0x0005e40000000c00 */
.L_x_1041:
[----:B------:R-:W-:Y:S05]  /*4f00*/  BSYNC.RECONVERGENT B0 ;  /* 0x0000000000007941 */ /* 0x000fea0003800200 */
.L_x_1039:
[----:B------:R-:W0:Y:S02]  /*4f10*/  LDGDEPBAR ;  /* 0x00000000000079af */ /* 0x000e240000000000 */
.L_x_1036:
[C---:B------:R-:W-:Y:S01]  /*4f20*/  VIADD R2, R0.reuse, 0x1 ;  /* 0x0000000100027836 */ /* 0x040fe20000000000 */
[----:B------:R-:W5:Y:S01]  /*4f30*/  LDCU UR6, c[0x0][0x45c] ;  /* 0x00008b80ff0677ac */ /* 0x000f620008000800 */
[C---:B---3--:R-:W-:Y:S02]  /*4f40*/  VIADD R10, R0.reuse, 0x8 ;  /* 0x00000008000a7836 */ /* 0x048fe40000000000 */
[----:B------:R-:W-:Y:S01]  /*4f50*/  VIADD R12, R0, 0x28 ;  /* 0x00000028000c7836 */ /* 0x000fe20000000000 */
[-C--:B------:R-:W-:Y:S01]  /*4f60*/  ISETP.GE.AND P4, PT, R2, R138.reuse, PT ;  /* 0x0000008a0200720c */ /* 0x080fe20003f86270 */
        /* <DEDUP_REMOVED lines=10> */
[C---:B------:R-:W-:Y:S01]  /*5010*/  VIADD R2, R0.reuse, 0x11 ;  /* 0x0000001100027836 */ /* 0x040fe20000000000 */
[----:B------:R-:W-:Y:S01]  /*5020*/  FSEL R22, R99, -INF , !P0 ;  /* 0xff80000063167808 */ /* 0x000fe20004000000 */
[----:B------:R-:W-:Y:S01]  /*5030*/  VIADD R41, R0, 0x41 ;  /* 0x0000004100297836 */ /* 0x000fe20000000000 */
[----:B------:R-:W-:Y:S01]  /*5040*/  FSEL R13, R116, -INF , !P5 ;  /* 0xff800000740d7808 */ /* 0x000fe20006800000 */
[----:B------:R-:W-:Y:S01]  /*5050*/  VIADD R36, R0, 0x58 ;  /* 0x0000005800247836 */ /* 0x000fe20000000000 */
[----:B------:R-:W-:Y:S01]  /*5060*/  FSEL R11, R98, -INF , !P4 ;  /* 0xff800000620b7808 */ /* 0x000fe20006000000 */
        /* <DEDUP_REMOVED lines=9> */
[----:B----4-:R-:W-:Y:S01]  /*5100*/  FSEL R16, R122, -INF , !P6 ;  /* 0xff8000007a107808 */ /* 0x010fe20007000000 */
[----:B------:R-:W-:Y:S01]  /*5110*/  VIADD R31, R0, 0x68 ;  /* 0x00000068001f7836 */ /* 0x000fe20000000000 */
[----:B------:R-:W-:Y:S01]  /*5120*/  FSEL R15, R108, -INF , !P1 ;  /* 0xff8000006c0f7808 */ /* 0x000fe20004800000 */
[----:B------:R-:W-:Y:S01]  /*5130*/  VIADD R35, R0, 0x59 ;  /* 0x0000005900237836 */ /* 0x000fe20000000000 */
[----:B------:R-:W-:Y:S01]  /*5140*/  FSEL R14, R120, -INF , !P3 ;  /* 0xff800000780e7808 */ /* 0x000fe20005800000 */
[C---:B------:R-:W-:Y:S01]  /*5150*/  VIADD R28, R0.reuse, 0x70 ;  /* 0x00000070001c7836 */ /* 0x040fe20000000000 */
[----:B------:R-:W-:Y:S01]  /*5160*/  FSEL R119, R119, -INF , !P2 ;  /* 0xff80000077777808 */ /* 0x000fe20005000000 */
[----:B------:R-:W-:Y:S01]  /*5170*/  VIADD R32, R0, 0x61 ;  /* 0x0000006100207836 */ /* 0x000fe20000000000 */
[-C--:B------:R-:W-:Y:S01]  /*5180*/  ISETP.GE.AND P6, PT, R2, R138.reuse, PT ;  /* 0x0000008a0200720c */ /* 0x080fe20003fc6270 */
[----:B------:R-:W-:Y:S01]  /*5190*/  VIADD R30, R0, 0x69 ;  /* 0x00000069001e7836 */ /* 0x000fe20000000000 */
[----:B------:R-:W-:Y:S01]  /*51a0*/  ISETP.GE.AND P1, PT, R2, R117, PT ;  /* 0x000000750200720c */ /* 0x000fe20003f26270 */
[----:B------:R-:W-:Y:S01]  /*51b0*/  VIADD R2, R0, 0x21 ;  /* 0x0000002100027836 */ /* 0x000fe20000000000 */
        /* <DEDUP_REMOVED lines=9> */
[----:B------:R-:W-:-:S02]  /*5250*/  ISETP.GE.AND P4, PT, R10, R138, PT ;  /* 0x0000008a0a00720c */ /* 0x000fc40003f86270 */
[----:B------:R-:W-:Y:S02]  /*5260*/  FSEL R109, R109, -INF , !P0 ;  /* 0xff8000006d6d7808 */ /* 0x000fe40004000000 */
[-C--:B------:R-:W-:Y:S02]  /*5270*/  ISETP.GE.AND P0, PT, R10, R117.reuse, PT ;  /* 0x000000750a00720c */ /* 0x080fe40003f06270 */
[----:B-1----:R-:W-:Y:S02]  /*5280*/  FSEL R10, R89, -INF , !P2 ;  /* 0xff800000590a7808 */ /* 0x002fe40005000000 */
[----:B------:R-:W-:Y:S02]  /*5290*/  FSEL R17, R88, -INF , !P6 ;  /* 0xff80000058117808 */ /* 0x000fe40007000000 */
[C---:B------:R-:W-:Y:S02]  /*52a0*/  ISETP.GE.AND P2, PT, R12.reuse, R138, PT ;  /* 0x0000008a0c00720c */ /* 0x040fe40003f46270 */
[----:B------:R-:W-:-:S02]  /*52b0*/  ISETP.GE.AND P6, PT, R12, R117, PT ;  /* 0x000000750c00720c */ /* 0x000fc40003fc6270 */
[----:B------:R-:W-:Y:S02]  /*52c0*/  FSEL R12, R93, -INF , !P1 ;  /* 0xff8000005d0c7808 */ /* 0x000fe40004800000 */
[----:B------:R-:W-:Y:S02]  /*52d0*/  FSEL R33, R94, -INF , !P4 ;  /* 0xff8000005e217808 */ /* 0x000fe40006000000 */
[C---:B------:R-:W-:Y:S02]  /*52e0*/  ISETP.GE.AND P1, PT, R2.reuse, R138, PT ;  /* 0x0000008a0200720c */ /* 0x040fe40003f26270 */
[-C--:B------:R-:W-:Y:S01]  /*52f0*/  ISETP.GE.AND P4, PT, R2, R117.reuse, PT ;  /* 0x000000750200720c */ /* 0x080fe20003f86270 */
[----:B------:R-:W-:Y:S01]  /*5300*/  VIADD R2, R0, 0x31 ;  /* 0x0000003100027836 */ /* 0x000fe20000000000 */
[----:B------:R-:W-:Y:S02]  /*5310*/  FSEL R151, R90, -INF , !P5 ;  /* 0xff8000005a977808 */ /* 0x000fe40006800000 */
[----:B------:R-:W-:-:S02]  /*5320*/  ISETP.GE.AND P5, PT, R26, R117, PT ;  /* 0x000000751a00720c */ /* 0x000fc40003fa6270 */
        /* <DEDUP_REMOVED lines=9> */
[-C--:B------:R-:W-:Y:S02]  /*53c0*/  ISETP.GE.AND P5, PT, R0, R138.reuse, PT ;  /* 0x0000008a0000720c */ /* 0x080fe40003fa6270 */
[----:B------:R-:W-:Y:S02]  /*53d0*/  FSEL R66, R87, -INF , !P4 ;  /* 0xff80000057427808 */ /* 0x000fe40006000000 */
[----:B------:R-:W-:Y:S02]  /*53e0*/  FSEL R67, R104, -INF , !P0 ;  /* 0xff80000068437808 */ /* 0x000fe40004000000 */
[C---:B------:R-:W-:Y:S02]  /*53f0*/  ISETP.GE.AND P4, PT, R2.reuse, R138, PT ;  /* 0x0000008a0200720c */ /* 0x040fe40003f86270 */
[----:B------:R-:W-:Y:S01]  /*5400*/  ISETP.GE.AND P0, PT, R2, R117, PT ;  /* 0x000000750200720c */ /* 0x000fe20003f06270 */
[----:B------:R-:W-:Y:S01]  /*5410*/  VIADD R2, R0, 0x40 ;  /* 0x0000004000027836 */ /* 0x000fe20000000000 */
[----:B------:R-:W-:-:S02]  /*5420*/  FSEL R29, R96, -INF , !P5 ;  /* 0xff800000601d7808 */ /* 0x000fc40006800000 */
[----:B------:R-:W-:Y:S02]  /*5430*/  FSEL R149, R81, -INF , !P3 ;  /* 0xff80000051957808 */ /* 0x000fe40005800000 */
[----:B------:R-:W-:Y:S02]  /*5440*/  FMNMX3.FTZ R42, R29, R11, R13, !PT ;  /* 0x0000000b1d2a7276 */ /* 0x000fe4000781000d */
[-C--:B------:R-:W-:Y:S02]  /*5450*/  ISETP.GE.AND P3, PT, R2, R138.reuse, PT ;  /* 0x0000008a0200720c */ /* 0x080fe40003f66270 */
[----:B------:R-:W-:Y:S02]  /*5460*/  FMNMX3.FTZ R42, R42, R119, R15, !PT ;  /* 0x000000772a2a7276 */ /* 0x000fe4000781000f */
[----:B------:R-:W-:Y:S02]  /*5470*/  FSEL R145, R145, -INF , !P3 ;  /* 0xff80000091917808 */ /* 0x000fe40005800000 */
[----:B------:R-:W-:-:S02]  /*5480*/  ISETP.GE.AND P3, PT, R40, R138, PT ;  /* 0x0000008a2800720c */ /* 0x000fc40003f66270 */
[----:B------:R-:W-:Y:S02]  /*5490*/  FMNMX3.FTZ R42, R42, R109, R19, !PT ;  /* 0x0000006d2a2a7276 */ /* 0x000fe40007810013 */
[----:B------:R-:W-:Y:S02]  /*54a0*/  FSEL R141, R141, -INF , !P3 ;  /* 0xff8000008d8d7808 */ /* 0x000fe40005800000 */
[----:B------:R-:W-:Y:S02]  /*54b0*/  ISETP.GE.AND P3, PT, R38, R138, PT ;  /* 0x0000008a2600720c */ /* 0x000fe40003f66270 */
[----:B------:R-:W-:Y:S02]  /*54c0*/  FMNMX3.FTZ R42, R42, R17, R33, !PT ;  /* 0x000000112a2a7276 */ /* 0x000fe40007810021 */
[----:B------:R-:W-:Y:S02]  /*54d0*/  FSEL R65, R76, -INF , !P4 ;  /* 0xff8000004c417808 */ /* 0x000fe40006000000 */
[----:B------:R-:W-:-:S02]  /*54e0*/  FSEL R154, R86, -INF , !P6 ;  /* 0xff800000569a7808 */ /* 0x000fc40007000000 */
[-C--:B------:R-:W-:Y:S02]  /*54f0*/  ISETP.GE.AND P4, PT, R41, R138.reuse, PT ;  /* 0x0000008a2900720c */ /* 0x080fe40003f86270 */
[----:B------:R-:W-:Y:S02]  /*5500*/  FSEL R135, R135, -INF , !P3 ;  /* 0xff80000087877808 */ /* 0x000fe40005800000 */
[-C--:B------:R-:W-:Y:S02]  /*5510*/  ISETP.GE.AND P6, PT, R26, R138.reuse, PT ;  /* 0x0000008a1a00720c */ /* 0x080fe40003fc6270 */
[----:B------:R-:W-:Y:S02]  /*5520*/  FSEL R155, R85, -INF , !P1 ;  /* 0xff800000559b7808 */ /* 0x000fe40004800000 */
[----:B------:R-:W-:Y:S02]  /*5530*/  FMNMX3.FTZ R42, R42, R151, R153, !PT ;  /* 0x000000972a2a7276 */ /* 0x000fe40007810099 */
[----:B------:R-:W-:-:S02]  /*5540*/  ISETP.GE.AND P3, PT, R36, R138, PT ;  /* 0x0000008a2400720c */ /* 0x000fc40003f66270 */
[----:B------:R-:W-:Y:S02]  /*5550*/  FSEL R143, R143, -INF , !P4 ;  /* 0xff8000008f8f7808 */ /* 0x000fe40006000000 */
[----:B------:R-:W-:Y:S02]  /*5560*/  FSEL R147, R147, -INF , !P6 ;  /* 0xff80000093937808 */ /* 0x000fe40007000000 */
[-C--:B------:R-:W-:Y:S02]  /*5570*/  ISETP.GE.AND P4, PT, R39, R138.reuse, PT ;  /* 0x0000008a2700720c */ /* 0x080fe40003f86270 */
[----:B------:R-:W-:Y:S02]  /*5580*/  FMNMX3.FTZ R42, R42, R155, R67, !PT ;  /* 0x0000009b2a2a7276 */ /* 0x000fe40007810043 */
[----:B------:R-:W-:Y:S02]  /*5590*/  FSEL R131, R131, -INF , !P3 ;  /* 0xff80000083837808 */ /* 0x000fe40005800000 */
[----:B------:R-:W-:-:S02]  /*55a0*/  ISETP.GE.AND P3, PT, R34, R138, PT ;  /* 0x0000008a2200720c */ /* 0x000fc40003f66270 */
[----:B------:R-:W-:Y:S02]  /*55b0*/  ISETP.GE.AND P5, PT, R0, R117, PT ;  /* 0x000000750000720c */ /* 0x000fe40003fa6270 */
[----:B------:R-:W-:Y:S02]  /*55c0*/  FSEL R139, R139, -INF , !P4 ;  /* 0xff8000008b8b7808 */ /* 0x000fe40006000000 */
[----:B------:R-:W-:Y:S02]  /*55d0*/  FMNMX3.FTZ R42, R42, R149, R147, !PT ;  /* 0x000000952a2a7276 */ /* 0x000fe40007810093 */
[-C--:B------:R-:W-:Y:S02]  /*55e0*/  ISETP.GE.AND P4, PT, R37, R138.reuse, PT ;  /* 0x0000008a2500720c */ /* 0x080fe40003f86270 */
[----:B------:R-:W-:Y:S02]  /*55f0*/  FSEL R59, R8, -INF , !P3 ;  /* 0xff800000083b7808 */ /* 0x000fe40005800000 */
[----:B------:R-:W-:-:S02]  /*5600*/  ISETP.GE.AND P3, PT, R31, R138, PT ;  /* 0x0000008a1f00720c */ /* 0x000fc40003f66270 */
[----:B------:R-:W-:Y:S02]  /*5610*/  FSEL R8, R97, -INF , !P5 ;  /* 0xff80000061087808 */ /* 0x000fe40006800000 */
[----:B------:R-:W-:Y:S02]  /*5620*/  FMNMX3.FTZ R42, R42, R65, R145, !PT ;  /* 0x000000412a2a7276 */ /* 0x000fe40007810091 */
[----:B------:R-:W-:Y:S02]  /*5630*/  FSEL R133, R133, -INF , !P4 ;  /* 0xff80000085857808 */ /* 0x000fe40006000000 */
[----:B------:R-:W-:Y:S02]  /*5640*/  ISETP.GE.AND P4, PT, R35, R138, PT ;  /* 0x0000008a2300720c */ /* 0x000fe40003f86270 */
[----:B------:R-:W-:Y:S02]  /*5650*/  FSEL R27, R9, -INF , !P3 ;  /* 0xff800000091b7808 */ /* 0x000fe40005800000 */
[----:B------:R-:W-:-:S02]  /*5660*/  FMNMX3.FTZ R9, R8, R22, R14, !PT ;  /* 0x0000001608097276 */ /* 0x000fc4000781000e */
[----:B------:R-:W-:Y:S02]  /*5670*/  FMNMX3.FTZ R42, R42, R143, R141, !PT ;  /* 0x0000008f2a2a7276 */ /* 0x000fe4000781008d */
[----:B------:R-:W-:Y:S02]  /*5680*/  FSEL R129, R129, -INF , !P4 ;  /* 0xff80000081817808 */ /* 0x000fe40006000000 */
[-C--:B------:R-:W-:Y:S02]  /*5690*/  ISETP.GE.AND P3, PT, R28, R138.reuse, PT ;  /* 0x0000008a1c00720c */ /* 0x080fe40003f66270 */
[----:B------:R-:W-:Y:S02]  /*56a0*/  ISETP.GE.AND P4, PT, R32, R138, PT ;  /* 0x0000008a2000720c */ /* 0x000fe40003f86270 */
[----:B------:R-:W-:Y:S02]  /*56b0*/  FMNMX3.FTZ R9, R9, R16, R20, !PT ;  /* 0x0000001009097276 */ /* 0x000fe40007810014 */
[----:B------:R-:W-:-:S02]  /*56c0*/  FMNMX3.FTZ R42, R42, R139, R135, !PT ;  /* 0x0000008b2a2a7276 */ /* 0x000fc40007810087 */
[----:B------:R-:W-:Y:S02]  /*56d0*/  FSEL R51, R21, -INF , !P3 ;  /* 0xff80000015337808 */ /* 0x000fe40005800000 */
[----:B------:R-:W-:Y:S01]  /*56e0*/  ISETP.GE.AND P1, PT, R26, R117, PT ;  /* 0x000000751a00720c */ /* 0x000fe20003f26270 */
[----:B------:R-:W-:Y:S01]  /*56f0*/  VIADD R26, R0, 0x71 ;  /* 0x00000071001a7836 */ /* 0x000fe20000000000 */
[----:B------:R-:W-:Y:S02]  /*5700*/  FSEL R57, R57, -INF , !P4 ;  /* 0xff80000039397808 */ /* 0x000fe40006000000 */
[----:B------:R-:W-:Y:S02]  /*5710*/  FMNMX3.FTZ R21, R9, R18, R10, !PT ;  /* 0x0000001209157276 */ /* 0x000fe4000781000a */
[----:B------:R-:W-:Y:S02]  /*5720*/  ISETP.GE.AND P4, PT, R30, R138, PT ;  /* 0x0000008a1e00720c */ /* 0x000fe40003f86270 */
[----:B------:R-:W-:-:S02]  /*5730*/  FMNMX3.FTZ R42, R42, R133, R131, !PT ;  /* 0x000000852a2a7276 */ /* 0x000fc40007810083 */
[----:B------:R-:W-:Y:S01]  /*5740*/  ISETP.GE.AND P6, PT, R2, R117, PT ;  /* 0x000000750200720c */ /* 0x000fe20003fc6270 */
[C---:B------:R-:W-:Y:S01]  /*5750*/  VIADD R2, R0.reuse, 0x78 ;  /* 0x0000007800027836 */ /* 0x040fe20000000000 */
[----:B------:R-:W-:Y:S01]  /*5760*/  FMNMX3.FTZ R21, R21, R12, R150, !PT ;  /* 0x0000000c15157276 */ /* 0x000fe20007810096 */
[----:B------:R-:W-:Y:S01]  /*5770*/  VIADD R0, R0, 0x79 ;  /* 0x0000007900007836 */ /* 0x000fe20000000000 */
[----:B------:R-:W-:Y:S02]  /*5780*/  FSEL R25, R25, -INF , !P4 ;  /* 0xff80000019197808 */ /* 0x000fe40006000000 */
[----:B------:R-:W-:Y:S02]  /*5790*/  FMNMX3.FTZ R42, R42, R129, R59, !PT ;  /* 0x000000812a2a7276 */ /* 0x000fe4000781003b */
[----:B------:R-:W-:Y:S02]  /*57a0*/  ISETP.GE.AND P4, PT, R26, R138, PT ;  /* 0x0000008a1a00720c */ /* 0x000fe40003f86270 */
[----:B------:R-:W-:-:S02]  /*57b0*/  FMNMX3.FTZ R21, R21, R152, R154, !PT ;  /* 0x0000009815157276 */ /* 0x000fc4000781009a */
[-C--:B------:R-:W-:Y:S02]  /*57c0*/  ISETP.GE.AND P3, PT, R2, R138.reuse, PT ;  /* 0x0000008a0200720c */ /* 0x080fe40003f66270 */
[----:B------:R-:W-:Y:S02]  /*57d0*/  FMNMX3.FTZ R42, R42, R57, R27, !PT ;  /* 0x000000392a2a7276 */ /* 0x000fe4000781001b */
[----:B------:R-:W-:Y:S02]  /*57e0*/  FSEL R49, R49, -INF , !P4 ;  /* 0xff80000031317808 */ /* 0x000fe40006000000 */
[----:B------:R-:W-:Y:S02]  /*57f0*/  ISETP.GE.AND P4, PT, R0, R138, PT ;  /* 0x0000008a0000720c */ /* 0x000fe40003f86270 */
[----:B------:R-:W-:Y:S02]  /*5800*/  FSEL R148, R80, -INF , !P2 ;  /* 0xff80000050947808 */ /* 0x000fe40005000000 */
[----:B------:R-:W-:-:S02]  /*5810*/  FSEL R142, R142, -INF , !P1 ;  /* 0xff8000008e8e7808 */ /* 0x000fc40004800000 */
[----:B------:R-:W-:Y:S02]  /*5820*/  FMNMX3.FTZ R21, R21, R66, R64, !PT ;  /* 0x0000004215157276 */ /* 0x000fe40007810040 */
[----:B------:R-:W-:Y:S02]  /*5830*/  FSEL R47, R23, -INF , !P3 ;  /* 0xff800000172f7808 */ /* 0x000fe40005800000 */
[----:B------:R-:W-:Y:S02]  /*5840*/  FMNMX3.FTZ R42, R42, R25, R51, !PT ;  /* 0x000000192a2a7276 */ /* 0x000fe40007810033 */
[----:B------:R-:W-:Y:S02]  /*5850*/  FSEL R45, R45, -INF , !P4 ;  /* 0xff8000002d2d7808 */ /* 0x000fe40006000000 */
[-C--:B------:R-:W-:Y:S02]  /*5860*/  ISETP.GE.AND P5, PT, R41, R117.reuse, PT ;  /* 0x000000752900720c */ /* 0x080fe40003fa6270 */
[----:B------:R-:W-:-:S02]  /*5870*/  ISETP.GE.AND P4, PT, R40, R117, PT ;  /* 0x000000752800720c */ /* 0x000fc40003f86270 */
[----:B------:R-:W-:Y:S02]  /*5880*/  FSEL R134, R134, -INF , !P0 ;  /* 0xff80000086867808 */ /* 0x000fe40004000000 */
[----:B------:R-:W-:Y:S02]  /*5890*/  FSEL R146, R146, -INF , !P6 ;  /* 0xff80000092927808 */ /* 0x000fe40007000000 */
[----:B------:R-:W-:Y:S02]  /*58a0*/  FMNMX3.FTZ R21, R21, R148, R142, !PT ;  /* 0x0000009415157276 */ /* 0x000fe4000781008e */
        /* <DEDUP_REMOVED lines=24> */
[-C--:B------:R-:W-:Y:S02]  /*5a30*/  ISETP.GE.AND P1, PT, R28, R117.reuse, PT ;  /* 0x000000751c00720c */ /* 0x080fe40003f26270 */
[----:B------:R-:W-:Y:S02]  /*5a40*/  FSEL R56, R56, -INF , !P4 ;  /* 0xff80000038387808 */ /* 0x000fe40006000000 */
[----:B------:R-:W-:Y:S02]  /*5a50*/  FSEL R24, R24, -INF , !P3 ;  /* 0xff80000018187808 */ /* 0x000fe40005800000 */
[----:B------:R-:W-:Y:S02]  /*5a60*/  FMNMX3.FTZ R21, R21, R124, R58, !PT ;  /* 0x0000007c15157276 */ /* 0x000fe4000781003a */
[-C--:B------:R-:W-:Y:S01]  /*5a70*/  ISETP.GE.AND P0, PT, R26, R117.reuse, PT ;  /* 0x000000751a00720c */ /* 0x080fe20003f06270 */
[----:B------:R-:W-:Y:S01]  /*5a80*/  IMAD.SHL.U32 R26, R114, 0x100, RZ ;  /* 0x00000100721a7824 */ /* 0x000fe200078e00ff */
[----:B------:R-:W-:-:S02]  /*5a90*/  ISETP.GE.AND P5, PT, R2, R117, PT ;  /* 0x000000750200720c */ /* 0x000fc40003fa6270 */
[----:B------:R-:W-:Y:S02]  /*5aa0*/  FSEL R54, R54, -INF , !P2 ;  /* 0xff80000036367808 */ /* 0x000fe40005000000 */
[----:B------:R-:W-:Y:S02]  /*5ab0*/  FSEL R52, R52, -INF , !P1 ;  /* 0xff80000034347808 */ /* 0x000fe40004800000 */
[----:B------:R-:W-:Y:S02]  /*5ac0*/  FMNMX3.FTZ R21, R21, R56, R24, !PT ;  /* 0x0000003815157276 */ /* 0x000fe40007810018 */
[----:B------:R-:W-:Y:S02]  /*5ad0*/  ISETP.GE.AND P1, PT, R0, R117, PT ;  /* 0x000000750000720c */ /* 0x000fe40003f26270 */
[----:B------:R-:W-:Y:S02]  /*5ae0*/  FSEL R50, R50, -INF , !P0 ;  /* 0xff80000032327808 */ /* 0x000fe40004000000 */
[----:B------:R-:W-:-:S02]  /*5af0*/  FSEL R48, R48, -INF , !P5 ;  /* 0xff80000030307808 */ /* 0x000fc40006800000 */
[----:B------:R-:W-:Y:S02]  /*5b00*/  FMNMX3.FTZ R21, R21, R54, R52, !PT ;  /* 0x0000003615157276 */ /* 0x000fe40007810034 */
[----:B------:R-:W-:Y:S02]  /*5b10*/  FSEL R46, R46, -INF , !P1 ;  /* 0xff8000002e2e7808 */ /* 0x000fe40004800000 */
[----:B------:R-:W-:Y:S02]  /*5b20*/  FMNMX3.FTZ R21, R21, R50, R48, !PT ;  /* 0x0000003215157276 */ /* 0x000fe40007810030 */
[----:B-1----:R-:W-:Y:S02]  /*5b30*/  FMNMX.FTZ R38, R9, R38, !PT ;  /* 0x0000002609267209 */ /* 0x002fe40007810000 */
[----:B------:R-:W-:Y:S02]  /*5b40*/  FMNMX.FTZ R21, R46, R21, !PT ;  /* 0x000000152e157209 */ /* 0x000fe40007810000 */
[----:B------:R-:W-:Y:S01]  /*5b50*/  LOP3.LUT R26, R26, 0x100, RZ, 0xc0, !PT ;  /* 0x000001001a1a7812 */ /* 0x000fe200078ec0ff */
[----:B------:R-:W1:Y:S04]  /*5b60*/  SHFL.BFLY PT, R9, R38, 0x1, 0x1f ;  /* 0x0c201f0026097f89 */ /* 0x000e6800000e0000 */
[----:B------:R-:W3:Y:S01]  /*5b70*/  SHFL.BFLY PT, R0, R21, 0x2, 0x1f ;  /* 0x0c401f0015007f89 */ /* 0x000ee200000e0000 */
[----:B-1----:R-:W-:-:S02]  /*5b80*/  FMNMX.FTZ R2, R38, R9, !PT ;  /* 0x0000000926027209 */ /* 0x002fc40007810000 */
[----:B---3--:R-:W-:-:S03]  /*5b90*/  FMNMX.FTZ R9, R21, R0, !PT ;  /* 0x0000000015097209 */ /* 0x008fc60007810000 */
[C---:B-----5:R-:W-:Y:S01]  /*5ba0*/  FMUL.FTZ R44, R2.reuse, UR6 ;  /* 0x00000006022c7c20 */ /* 0x060fe20008410000 */
[----:B------:R-:W-:Y:S01]  /*5bb0*/  FSETP.NEU.FTZ.AND P0, PT, R2, -INF , PT ;  /* 0xff8000000200780b */ /* 0x000fe20003f1d000 */
[----:B------:R-:W1:Y:S03]  /*5bc0*/  SHFL.BFLY PT, R0, R9, 0x1, 0x1f ;  /* 0x0c201f0009007f89 */ /* 0x000e6600000e0000 */
[----:B------:R-:W-:-:S05]  /*5bd0*/  FSEL R44, R44, RZ, P0 ;  /* 0x000000ff2c2c7208 */ /* 0x000fca0000000000 */
[--C-:B------:R-:W-:Y:S01]  /*5be0*/  FFMA.FTZ R42, R119, UR6, -R44.reuse ;  /* 0x00000006772a7c23 */ /* 0x100fe2000801082c */
[----:B------:R-:W-:Y:S01]  /*5bf0*/  LOP3.LUT R119, R26, 0x20, R113, 0xf8, !PT ;  /* 0x000000201a777812 */ /* 0x000fe200078ef871 */
[--C-:B------:R-:W-:Y:S01]  /*5c00*/  FFMA.FTZ R125, R29, UR6, -R44.reuse ;  /* 0x000000061d7d7c23 */ /* 0x100fe2000801082c */
[--C-:B------:R-:W-:Y:S01]  /*5c10*/  FFMA.FTZ R122, R11, UR6, -R44.reuse ;  /* 0x000000060b7a7c23 */ /* 0x100fe2000801082c */
[--C-:B------:R-:W-:Y:S01]  /*5c20*/  FFMA.FTZ R123, R13, UR6, -R44.reuse ;  /* 0x000000060d7b7c23 */ /* 0x100fe2000801082c */
[--C-:B------:R-:W-:Y:S01]  /*5c30*/  FFMA.FTZ R43, R15, UR6, -R44.reuse ;  /* 0x000000060f2b7c23 */ /* 0x100fe2000801082c */
[----:B------:R-:W-:Y:S01]  /*5c40*/  IMAD.IADD R119, R112, 0x1, R119 ;  /* 0x0000000170777824 */ /* 0x000fe200078e0277 */
[----:B------:R-:W-:Y:S01]  /*5c50*/  MUFU.EX2 R42, R42 ;  /* 0x0000002a002a7308 */ /* 0x000fe20000000800 */
[--C-:B------:R-:W-:Y:S01]  /*5c60*/  FFMA.FTZ R40, R109, UR6, -R44.reuse ;  /* 0x000000066d287c23 */ /* 0x100fe2000801082c */
[--C-:B------:R-:W-:Y:S01]  /*5c70*/  FFMA.FTZ R39, R19, UR6, -R44.reuse ;  /* 0x0000000613277c23 */ /* 0x100fe2000801082c */
[--C-:B------:R-:W-:Y:S01]  /*5c80*/  FFMA.FTZ R34, R17, UR6, -R44.reuse ;  /* 0x0000000611227c23 */ /* 0x100fe2000801082c */
[----:B------:R-:W-:Y:S01]  /*5c90*/  LEA R119, R119, UR4, 0x1 ;  /* 0x0000000477777c11 */ /* 0x000fe2000f8e08ff */
[--C-:B------:R-:W-:Y:S01]  /*5ca0*/  FFMA.FTZ R37, R33, UR6, -R44.reuse ;  /* 0x0000000621257c23 */ /* 0x100fe2000801082c */
[--C-:B------:R-:W-:Y:S01]  /*5cb0*/  FFMA.FTZ R32, R151, UR6, -R44.reuse ;  /* 0x0000000697207c23 */ /* 0x100fe2000801082c */
[--C-:B------:R-:W-:Y:S01]  /*5cc0*/  FFMA.FTZ R67, R67, UR6, -R44.reuse ;  /* 0x0000000643437c23 */ /* 0x100fe2000801082c */
[----:B------:R-:W-:Y:S01]  /*5cd0*/  MUFU.EX2 R125, R125 ;  /* 0x0000007d007d7308 */ /* 0x000fe20000000800 */
[----:B------:R-:W-:Y:S01]  /*5ce0*/  IMAD.IADD R116, R4, 0x1, R119 ;  /* 0x0000000104747824 */ /* 0x000fe200078e0277 */
[----:B------:R-:W-:Y:S01]  /*5cf0*/  LDSM.16.MT88.4 R92, [R119+0xb000] ;  /* 0x00b00000775c783b */ /* 0x000fe20000004200 */
[----:B-1----:R-:W-:Y:S01]  /*5d00*/  FMNMX.FTZ R0, R9, R0, !PT ;  /* 0x0000000009007209 */ /* 0x002fe20007810000 */
[--C-:B------:R-:W-:Y:S01]  /*5d10*/  FFMA.FTZ R145, R145, UR6, -R44.reuse ;  /* 0x0000000691917c23 */ /* 0x100fe2000801082c */
[--C-:B------:R-:W-:Y:S01]  /*5d20*/  FFMA.FTZ R141, R141, UR6, -R44.reuse ;  /* 0x000000068d8d7c23 */ /* 0x100fe2000801082c */
[----:B------:R-:W1:Y:S01]  /*5d30*/  LDSM.16.MT88.4 R84, [R116+0xb000] ;  /* 0x00b000007454783b */ /* 0x000e620000004200 */
[C---:B------:R-:W-:Y:S01]  /*5d40*/  FSETP.NEU.FTZ.AND P0, PT, R0.reuse, -INF , PT ;  /* 0xff8000000000780b */ /* 0x040fe20003f1d000 */
[----:B------:R-:W-:Y:S01]  /*5d50*/  FMUL.FTZ R41, R0, UR6 ;  /* 0x0000000600297c20 */ /* 0x000fe20008410000 */
[----:B------:R-:W3:Y:S01]  /*5d60*/  MUFU.EX2 R122, R122 ;  /* 0x0000007a007a7308 */ /* 0x000ee20000000800 */
[----:B------:R-:W4:Y:S01]  /*5d70*/  LDSM.16.MT88.4 R108, [R119+0x9000] ;  /* 0x00900000776c783b */ /* 0x000f220000004200 */
[--C-:B------:R-:W-:Y:S01]  /*5d80*/  FFMA.FTZ R135, R135, UR6, -R44.reuse ;  /* 0x0000000687877c23 */ /* 0x100fe2000801082c */
[--C-:B------:R-:W-:Y:S01]  /*5d90*/  FFMA.FTZ R131, R131, UR6, -R44.reuse ;  /* 0x0000000683837c23 */ /* 0x100fe2000801082c */
[----:B------:R-:W-:Y:S01]  /*5da0*/  FSEL R41, R41, RZ, P0 ;  /* 0x000000ff29297208 */ /* 0x000fe20000000000 */
[----:B------:R-:W5:Y:S01]  /*5db0*/  LDSM.16.MT88.4 R100, [R116+0x9000] ;  /* 0x009000007464783b */ /* 0x000f620000004200 */
        /* <DEDUP_REMOVED lines=9> */
[----:B------:R-:W-:Y:S01]  /*5e50*/  LDSM.16.MT88.4 R12, [R116+0xb400] ;  /* 0x00b40000740c783b */ /* 0x000fe20000004200 */
[----:B------:R-:W-:Y:S01]  /*5e60*/  MUFU.EX2 R120, R120 ;  /* 0x0000007800787308 */ /* 0x000fe20000000800 */
[--C-:B------:R-:W-:Y:S01]  /*5e70*/  FFMA.FTZ R38, R18, UR6, -R41.reuse ;  /* 0x0000000612267c23 */ /* 0x100fe20008010829 */
[--C-:B------:R-:W-:Y:S01]  /*5e80*/  FFMA.FTZ R36, R10, UR6, -R41.reuse ;  /* 0x000000060a247c23 */ /* 0x100fe20008010829 */
[----:B---3--:R-:W-:Y:S01]  /*5e90*/  F2FP.F16.F32.PACK_AB R68, R122, R125 ;  /* 0x0000007d7a44723e */ /* 0x008fe200000000ff */
[----:B------:R-:W-:Y:S01]  /*5ea0*/  LDSM.16.MT88.4 R16, [R119+0xb400] ;  /* 0x00b400007710783b */ /* 0x000fe20000004200 */
[--C-:B------:R-:W-:Y:S01]  /*5eb0*/  FFMA.FTZ R33, R150, UR6, -R41.reuse ;  /* 0x0000000696217c23 */ /* 0x100fe20008010829 */
[--C-:B------:R-:W-:Y:S01]  /*5ec0*/  FFMA.FTZ R4, R66, UR6, -R41.reuse ;  /* 0x0000000642047c23 */ /* 0x100fe20008010829 */
[----:B------:R-:W-:Y:S01]  /*5ed0*/  FFMA.FTZ R66, R149, UR6, -R44 ;  /* 0x0000000695427c23 */ /* 0x000fe2000801082c */
[----:B------:R-:W3:Y:S01]  /*5ee0*/  MUFU.EX2 R127, R127 ;  /* 0x0000007f007f7308 */ /* 0x000ee20000000800 */
[----:B--2---:R-:W-:Y:S01]  /*5ef0*/  F2FP.F16.F32.PACK_AB R70, R42, R123 ;  /* 0x0000007b2a46723e */ /* 0x004fe200000000ff */
[----:B------:R-:W2:Y:S01]  /*5f00*/  LDSM.16.MT88.4 R76, [R119+0xd000] ;  /* 0x00d00000774c783b */ /* 0x000ea20000004200 */
[--C-:B------:R-:W-:Y:S01]  /*5f10*/  FFMA.FTZ R140, R140, UR6, -R41.reuse ;  /* 0x000000068c8c7c23 */ /* 0x100fe20008010829 */
[--C-:B------:R-:W-:Y:S01]  /*5f20*/  FFMA.FTZ R132, R132, UR6, -R41.reuse ;  /* 0x0000000684847c23 */ /* 0x100fe20008010829 */
[--C-:B------:R-:W-:Y:S01]  /*5f30*/  FFMA.FTZ R130, R130, UR6, -R41.reuse ;  /* 0x0000000682827c23 */ /* 0x100fe20008010829 */
[----:B------:R-:W2:Y:S01]  /*5f40*/  LDSM.16.MT88.4 R20, [R116+0xd000] ;  /* 0x00d000007414783b */ /* 0x000ea20000004200 */
[--C-:B------:R-:W-:Y:S01]  /*5f50*/  FFMA.FTZ R126, R126, UR6, -R41.reuse ;  /* 0x000000067e7e7c23 */ /* 0x100fe20008010829 */
[----:B------:R-:W-:Y:S01]  /*5f60*/  MUFU.EX2 R26, R26 ;  /* 0x0000001a001a7308 */ /* 0x000fe20000000800 */
[----:B------:R-:W-:Y:S01]  /*5f70*/  FADD.FTZ R122, R125, R122 ;  /* 0x0000007a7d7a7221 */ /* 0x000fe20000010000 */
[----:B------:R-:W2:Y:S01]  /*5f80*/  LDSM.16.MT88.4 R28, [R116+0x9400] ;  /* 0x00940000741c783b */ /* 0x000ea20000004200 */
[--C-:B------:R-:W-:Y:S01]  /*5f90*/  FFMA.FTZ R125, R56, UR6, -R41.reuse ;  /* 0x00000006387d7c23 */ /* 0x100fe20008010829 */
[----:B------:R-:W-:Y:S01]  /*5fa0*/  FFMA.FTZ R58, R58, UR6, -R41 ;  /* 0x000000063a3a7c23 */ /* 0x000fe20008010829 */
[----:B------:R-:W-:Y:S01]  /*5fb0*/  FADD.FTZ R123, R123, R122 ;  /* 0x0000007a7b7b7221 */ /* 0x000fe20000010000 */
[----:B------:R-:W-:Y:S01]  /*5fc0*/  LDSM.16.MT88.4 R60, [R119+0x9400] ;  /* 0x00940000773c783b */ /* 0x000fe20000004200 */
[--C-:B------:R-:W-:Y:S01]  /*5fd0*/  FFMA.FTZ R122, R57, UR6, -R44.reuse ;  /* 0x00000006397a7c23 */ /* 0x100fe2000801082c */
        /* <DEDUP_REMOVED lines=8> */
[----:B------:R-:W-:Y:S01]  /*6060*/  MUFU.EX2 R43, R43 ;  /* 0x0000002b002b7308 */ /* 0x000fe20000000800 */
[--C-:B------:R-:W-:Y:S01]  /*6070*/  FFMA.FTZ R49, R49, UR6, -R44.reuse ;  /* 0x0000000631317c23 */ /* 0x100fe2000801082c */
[----:B------:R-:W-:Y:S01]  /*6080*/  FFMA.FTZ R47, R47, UR6, -R44 ;  /* 0x000000062f2f7c23 */ /* 0x000fe2000801082c */
[----:B------:R-:W-:Y:S01]  /*6090*/  FFMA.FTZ R46, R46, UR6, -R41 ;  /* 0x000000062e2e7c23 */ /* 0x000fe20008010829 */
[----:B------:R-:W-:-:S04]  /*60a0*/  ISETP.GT.AND P0, PT, R121, R168, PT ;  /* 0x000000a87900720c */ /* 0x000fc80003f04270 */
[----:B------:R-:W3:Y:S01]  /*60b0*/  MUFU.EX2 R40, R40 ;  /* 0x0000002800287308 */ /* 0x000ee20000000800 */
[----:B-1----:R-:W-:-:S07]  /*60c0*/  F2FP.F16.F32.PACK_AB R71, R55, R26 ;  /* 0x0000001a3747723e */ /* 0x002fce00000000ff */
[----:B------:R-:W-:Y:S01]  /*60d0*/  MUFU.EX2 R39, R39 ;  /* 0x0000002700277308 */ /* 0x000fe20000000800 */
[C---:B------:R-:W-:Y:S07]  /*60e0*/  HMMA.16816.F32 R88, R68.reuse, R84, RZ ;  /* 0x000000544458723c */ /* 0x040fee00000018ff */
[----:B------:R-:W1:Y:S01]  /*60f0*/  MUFU.EX2 R34, R34 ;  /* 0x0000002200227308 */ /* 0x000e620000000800 */
[----:B------:R-:W-:Y:S01]  /*6100*/  HMMA.16816.F32 R84, R68, R86, RZ ;  /* 0x000000564454723c */ /* 0x000fe200000018ff */
[----:B---3--:R-:W-:-:S06]  /*6110*/  F2FP.F16.F32.PACK_AB R8, R40, R43 ;  /* 0x0000002b2808723e */ /* 0x008fcc00000000ff */
[----:B------:R-:W-:Y:S01]  /*6120*/  MUFU.EX2 R53, R53 ;  /* 0x0000003500357308 */ /* 0x000fe20000000800 */
[C---:B------:R-:W-:Y:S07]  /*6130*/  HMMA.16816.F32 R96, R68.reuse, R92, RZ ;  /* 0x0000005c4460723c */ /* 0x040fee00000018ff */
[----:B------:R-:W3:Y:S01]  /*6140*/  MUFU.EX2 R38, R38 ;  /* 0x0000002600267308 */ /* 0x000ee20000000800 */
[----:B-1----:R-:W-:Y:S01]  /*6150*/  F2FP.F16.F32.PACK_AB R10, R34, R39 ;  /* 0x00000027220a723e */ /* 0x002fe200000000ff */
[C---:B------:R-:W-:Y:S06]  /*6160*/  HMMA.16816.F32 R92, R68.reuse, R94, RZ ;  /* 0x0000005e445c723c */ /* 0x040fec00000018ff */
[----:B------:R-:W-:Y:S02]  /*6170*/  MUFU.EX2 R36, R36 ;  /* 0x0000002400247308 */ /* 0x000fe40000000800 */
[C---:B----4-:R-:W-:Y:S06]  /*6180*/  HMMA.16816.F32 R112, R68.reuse, R108, RZ ;  /* 0x0000006c4470723c */ /* 0x050fec00000018ff */
[----:B------:R-:W1:Y:S01]  /*6190*/  MUFU.EX2 R35, R35 ;  /* 0x0000002300237308 */ /* 0x000e620000000800 */
[----:B---3--:R-:W-:Y:S01]  /*61a0*/  F2FP.F16.F32.PACK_AB R9, R38, R53 ;  /* 0x000000352609723e */ /* 0x008fe200000000ff */
[C---:B-----5:R-:W-:Y:S06]  /*61b0*/  HMMA.16816.F32 R104, R68.reuse, R100, RZ ;  /* 0x000000644468723c */ /* 0x060fec00000018ff */
[----:B------:R-:W-:Y:S02]  /*61c0*/  MUFU.EX2 R37, R37 ;  /* 0x0000002500257308 */ /* 0x000fe40000000800 */
[C---:B--2---:R-:W-:Y:S06]  /*61d0*/  HMMA.16816.F32 R80, R68.reuse, R76, RZ ;  /* 0x0000004c4450723c */ /* 0x044fec00000018ff */
[----:B------:R-:W2:Y:S01]  /*61e0*/  MUFU.EX2 R32, R32 ;  /* 0x0000002000207308 */ /* 0x000ea20000000800 */
[----:B-1----:R-:W-:Y:S01]  /*61f0*/  F2FP.F16.F32.PACK_AB R11, R35, R36 ;  /* 0x00000024230b723e */ /* 0x002fe200000000ff */
[----:B------:R-:W-:Y:S06]  /*6200*/  HMMA.16816.F32 R108, R68, R110, RZ ;  /* 0x0000006e446c723c */ /* 0x000fec00000018ff */
[----:B------:R-:W-:Y:S02]  /*6210*/  MUFU.EX2 R33, R33 ;  /* 0x0000002100217308 */ /* 0x000fe40000000800 */
[C---:B------:R-:W-:Y:S06]  /*6220*/  HMMA.16816.F32 R88, R8.reuse, R12, R88 ;  /* 0x0000000c0858723c */ /* 0x040fec0000001858 */
[----:B------:R-:W-:Y:S02]  /*6230*/  MUFU.EX2 R4, R4 ;  /* 0x0000000400047308 */ /* 0x000fe40000000800 */
[C---:B------:R-:W-:Y:S01]  /*6240*/  HMMA.16816.F32 R84, R8.reuse, R14, R84 ;  /* 0x0000000e0854723c */ /* 0x040fe20000001854 */
[----:B------:R-:W1:Y:S05]  /*6250*/  LDSM.16.MT88.4 R12, [R116+0xd400] ;  /* 0x00d40000740c783b */ /* 0x000e6a0000004200 */
[----:B------:R-:W-:Y:S02]  /*6260*/  MUFU.EX2 R67, R67 ;  /* 0x0000004300437308 */ /* 0x000fe40000000800 */
[C---:B------:R-:W-:Y:S06]  /*6270*/  HMMA.16816.F32 R96, R8.reuse, R16, R96 ;  /* 0x000000100860723c */ /* 0x040fec0000001860 */
[----:B------:R-:W-:Y:S02]  /*6280*/  MUFU.EX2 R66, R66 ;  /* 0x0000004200427308 */ /* 0x000fe40000000800 */
[----:B------:R-:W-:Y:S01]  /*6290*/  HMMA.16816.F32 R92, R8, R18, R92 ;  /* 0x00000012085c723c */ /* 0x000fe2000000185c */
[----:B------:R-:W3:Y:S05]  /*62a0*/  LDSM.16.MT88.4 R16, [R119+0xd400] ;  /* 0x00d400007710783b */ /* 0x000eea0000004200 */
        /* <DEDUP_REMOVED lines=14> */
[C---:B-1----:R-:W-:Y:S06]  /*6390*/  HMMA.16816.F32 R72, R8.reuse, R12, R72 ;  /* 0x0000000c0848723c */ /* 0x042fec0000001848 */
[----:B------:R-:W-:Y:S02]  /*63a0*/  MUFU.EX2 R28, R28 ;  /* 0x0000001c001c7308 */ /* 0x000fe40000000800 */
[C---:B------:R-:W-:Y:S01]  /*63b0*/  HMMA.16816.F32 R68, R8.reuse, R14, R68 ;  /* 0x0000000e0844723c */ /* 0x040fe20000001844 */
[----:B------:R-:W1:Y:S05]  /*63c0*/  LDSM.16.MT88.4 R12, [R116+0x9800] ;  /* 0x00980000740c783b */ /* 0x000e6a0000004200 */
[----:B------:R-:W-:Y:S02]  /*63d0*/  MUFU.EX2 R29, R29 ;  /* 0x0000001d001d7308 */ /* 0x000fe40000000800 */
[----:B------:R-:W-:Y:S01]  /*63e0*/  HMMA.16816.F32 R100, R8, R30, R100 ;  /* 0x0000001e0864723c */ /* 0x000fe20000001864 */
[----:B------:R-:W-:Y:S01]  /*63f0*/  FFMA.FTZ R31, R153, UR6, -R44 ;  /* 0x00000006991f7c23 */ /* 0x000fe2000801082c */
[----:B------:R-:W-:-:S04]  /*6400*/  FFMA.FTZ R30, R152, UR6, -R41 ;  /* 0x00000006981e7c23 */ /* 0x000fc80008010829 */
[----:B------:R-:W-:Y:S02]  /*6410*/  MUFU.EX2 R130, R130 ;  /* 0x0000008200827308 */ /* 0x000fe40000000800 */
[C---:B---3--:R-:W-:Y:S06]  /*6420*/  HMMA.16816.F32 R80, R8.reuse, R16, R80 ;  /* 0x000000100850723c */ /* 0x048fec0000001850 */
[----:B------:R-:W3:Y:S02]  /*6430*/  MUFU.EX2 R31, R31 ;  /* 0x0000001f001f7308 */ /* 0x000ee40000000800 */
[C---:B------:R-:W-:Y:S01]  /*6440*/  HMMA.16816.F32 R76, R8.reuse, R18, R76 ;  /* 0x00000012084c723c */ /* 0x040fe2000000184c */
[----:B------:R-:W4:Y:S05]  /*6450*/  LDSM.16.MT88.4 R16, [R119+0x9800] ;  /* 0x009800007710783b */ /* 0x000f2a0000004200 */
[----:B------:R-:W5:Y:S02]  /*6460*/  MUFU.EX2 R30, R30 ;  /* 0x0000001e001e7308 */ /* 0x000f640000000800 */
[C---:B------:R-:W-:Y:S01]  /*6470*/  HMMA.16816.F32 R112, R8.reuse, R60, R112 ;  /* 0x0000003c0870723c */ /* 0x040fe20000001870 */
[--C-:B------:R-:W-:Y:S01]  /*6480*/  FFMA.FTZ R61, R142, UR6, -R41.reuse ;  /* 0x000000068e3d7c23 */ /* 0x100fe20008010829 */
[--C-:B------:R-:W-:Y:S01]  /*6490*/  FFMA.FTZ R60, R134, UR6, -R41.reuse ;  /* 0x00000006863c7c23 */ /* 0x100fe20008010829 */
[--C-:B------:R-:W-:Y:S01]  /*64a0*/  FFMA.FTZ R142, R143, UR6, -R44.reuse ;  /* 0x000000068f8e7c23 */ /* 0x100fe2000801082c */
[--C-:B------:R-:W-:Y:S01]  /*64b0*/  FFMA.FTZ R134, R139, UR6, -R44.reuse ;  /* 0x000000068b867c23 */ /* 0x100fe2000801082c */
[--C-:B------:R-:W-:Y:S01]  /*64c0*/  FFMA.FTZ R143, R146, UR6, -R41.reuse ;  /* 0x00000006928f7c23 */ /* 0x100fe20008010829 */
[--C-:B------:R-:W-:Y:S01]  /*64d0*/  FFMA.FTZ R139, R144, UR6, -R41.reuse ;  /* 0x00000006908b7c23 */ /* 0x100fe20008010829 */
[----:B------:R-:W-:Y:S01]  /*64e0*/  MUFU.EX2 R61, R61 ;  /* 0x0000003d003d7308 */ /* 0x000fe20000000800 */
[----:B------:R-:W-:Y:S01]  /*64f0*/  HMMA.16816.F32 R108, R8, R62, R108 ;  /* 0x0000003e086c723c */ /* 0x000fe2000000186c */
[----:B--2---:R-:W-:Y:S01]  /*6500*/  F2FP.F16.F32.PACK_AB R8, R32, R37 ;  /* 0x000000252008723e */ /* 0x004fe200000000ff */
[--C-:B------:R-:W-:Y:S01]  /*6510*/  FFMA.FTZ R62, R65, UR6, -R44.reuse ;  /* 0x00000006413e7c23 */ /* 0x100fe2000801082c */
[----:B---3--:R-:W-:Y:S01]  /*6520*/  F2FP.F16.F32.PACK_AB R10, R28, R31 ;  /* 0x0000001f1c0a723e */ /* 0x008fe200000000ff */
[--C-:B------:R-:W-:Y:S01]  /*6530*/  FFMA.FTZ R65, R64, UR6, -R41.reuse ;  /* 0x0000000640417c23 */ /* 0x100fe20008010829 */
[----:B------:R-:W-:Y:S01]  /*6540*/  F2FP.F16.F32.PACK_AB R11, R4, R29 ;  /* 0x0000001d040b723e */ /* 0x000fe200000000ff */
[--C-:B------:R-:W-:Y:S01]  /*6550*/  FFMA.FTZ R63, R147, UR6, -R44.reuse ;  /* 0x00000006933f7c23 */ /* 0x100fe2000801082c */
[----:B-----5:R-:W-:Y:S01]  /*6560*/  F2FP.F16.F32.PACK_AB R9, R30, R33 ;  /* 0x000000211e09723e */ /* 0x020fe200000000ff */
[--C-:B------:R-:W-:Y:S01]  /*6570*/  FFMA.FTZ R64, R148, UR6, -R41.reuse ;  /* 0x0000000694407c23 */ /* 0x100fe20008010829 */
[----:B------:R-:W-:Y:S01]  /*6580*/  MUFU.EX2 R62, R62 ;  /* 0x0000003e003e7308 */ /* 0x000fe20000000800 */
[--C-:B------:R-:W-:Y:S01]  /*6590*/  FFMA.FTZ R146, R133, UR6, -R44.reuse ;  /* 0x0000000685927c23 */ /* 0x100fe2000801082c */
[----:B------:R-:W-:Y:S01]  /*65a0*/  FFMA.FTZ R144, R129, UR6, -R44 ;  /* 0x0000000681907c23 */ /* 0x000fe2000801082c */
[--C-:B------:R-:W-:Y:S01]  /*65b0*/  FFMA.FTZ R133, R128, UR6, -R41.reuse ;  /* 0x0000000680857c23 */ /* 0x100fe20008010829 */
[----:B------:R-:W-:Y:S01]  /*65c0*/  FFMA.FTZ R129, R124, UR6, -R41 ;  /* 0x000000067c817c23 */ /* 0x000fe20008010829 */
[C---:B-1----:R-:W-:Y:S03]  /*65d0*/  HMMA.16816.F32 R104, R8.reuse, R12, R104 ;  /* 0x0000000c0868723c */ /* 0x042fe60000001868 */
[----:B------:R-:W1:Y:S05]  /*65e0*/  MUFU.EX2 R63, R63 ;  /* 0x0000003f003f7308 */ /* 0x000e6a0000000800 */
[C---:B------:R-:W-:Y:S01]  /*65f0*/  HMMA.16816.F32 R100, R8.reuse, R14, R100 ;  /* 0x0000000e0864723c */ /* 0x040fe20000001864 */
[----:B------:R-:W2:Y:S02]  /*6600*/  LDSM.16.MT88.4 R12, [R116+0xb800] ;  /* 0x00b80000740c783b */ /* 0x000ea40000004200 */
[----:B------:R-:W-:Y:S05]  /*6610*/  MUFU.EX2 R65, R65 ;  /* 0x0000004100417308 */ /* 0x000fea0000000800 */
[C---:B----4-:R-:W-:Y:S03]  /*6620*/  HMMA.16816.F32 R112, R8.reuse, R16, R112 ;  /* 0x000000100870723c */ /* 0x050fe60000001870 */
[----:B------:R-:W3:Y:S05]  /*6630*/  MUFU.EX2 R64, R64 ;  /* 0x0000004000407308 */ /* 0x000eea0000000800 */
[C---:B------:R-:W-:Y:S01]  /*6640*/  HMMA.16816.F32 R108, R8.reuse, R18, R108 ;  /* 0x00000012086c723c */ /* 0x040fe2000000186c */
[----:B------:R-:W4:Y:S02]  /*6650*/  LDSM.16.MT88.4 R16, [R119+0xb800] ;  /* 0x00b800007710783b */ /* 0x000f240000004200 */
[----:B------:R-:W5:Y:S08]  /*6660*/  MUFU.EX2 R60, R60 ;  /* 0x0000003c003c7308 */ /* 0x000f700000000800 */
[----:B------:R-:W5:Y:S08]  /*6670*/  MUFU.EX2 R142, R142 ;  /* 0x0000008e008e7308 */ /* 0x000f700000000800 */
[----:B------:R-:W5:Y:S01]  /*6680*/  MUFU.EX2 R134, R134 ;  /* 0x0000008600867308 */ /* 0x000f620000000800 */
[C---:B--2---:R-:W-:Y:S07]  /*6690*/  HMMA.16816.F32 R88, R8.reuse, R12, R88 ;  /* 0x0000000c0858723c */ /* 0x044fee0000001858 */
[----:B------:R-:W2:Y:S01]  /*66a0*/  MUFU.EX2 R143, R143 ;  /* 0x0000008f008f7308 */ /* 0x000ea20000000800 */
[C---:B------:R-:W-:Y:S01]  /*66b0*/  HMMA.16816.F32 R84, R8.reuse, R14, R84 ;  /* 0x0000000e0854723c */ /* 0x040fe20000001854 */
[----:B------:R-:W1:Y:S06]  /*66c0*/  LDSM.16.MT88.4 R12, [R116+0xd800] ;  /* 0x00d80000740c783b */ /* 0x000e6c0000004200 */
[----:B------:R-:W2:Y:S01]  /*66d0*/  MUFU.EX2 R139, R139 ;  /* 0x0000008b008b7308 */ /* 0x000ea20000000800 */
[C---:B----4-:R-:W-:Y:S07]  /*66e0*/  HMMA.16816.F32 R96, R8.reuse, R16, R96 ;  /* 0x000000100860723c */ /* 0x050fee0000001860 */
[----:B------:R-:W4:Y:S01]  /*66f0*/  MUFU.EX2 R146, R146 ;  /* 0x0000009200927308 */ /* 0x000f220000000800 */
[C---:B------:R-:W-:Y:S01]  /*6700*/  HMMA.16816.F32 R92, R8.reuse, R18, R92 ;  /* 0x00000012085c723c */ /* 0x040fe2000000185c */
[----:B------:R-:W3:Y:S06]  /*6710*/  LDSM.16.MT88.4 R16, [R119+0xd800] ;  /* 0x00d800007710783b */ /* 0x000eec0000004200 */
[----:B------:R-:W4:Y:S08]  /*6720*/  MUFU.EX2 R144, R144 ;  /* 0x0000009000907308 */ /* 0x000f300000000800 */
[----:B------:R-:W4:Y:S08]  /*6730*/  MUFU.EX2 R133, R133 ;  /* 0x0000008500857308 */ /* 0x000f300000000800 */
[----:B------:R-:W-:Y:S01]  /*6740*/  MUFU.EX2 R126, R126 ;  /* 0x0000007e007e7308 */ /* 0x000fe20000000800 */
[C---:B-1----:R-:W-:Y:S07]  /*6750*/  HMMA.16816.F32 R72, R8.reuse, R12, R72 ;  /* 0x0000000c0848723c */ /* 0x042fee0000001848 */
[----:B------:R-:W1:Y:S01]  /*6760*/  MUFU.EX2 R129, R129 ;  /* 0x0000008100817308 */ /* 0x000e620000000800 */
[C---:B------:R-:W-:Y:S01]  /*6770*/  HMMA.16816.F32 R68, R8.reuse, R14, R68 ;  /* 0x0000000e0844723c */ /* 0x040fe20000001844 */
[----:B------:R-:W2:Y:S06]  /*6780*/  LDSM.16.MT88.4 R12, [R116+0x9c00] ;  /* 0x009c0000740c783b */ /* 0x000eac0000004200 */
[----:B------:R-:W-:Y:S01]  /*6790*/  MUFU.EX2 R59, R59 ;  /* 0x0000003b003b7308 */ /* 0x000fe20000000800 */
[C---:B---3--:R-:W-:Y:S07]  /*67a0*/  HMMA.16816.F32 R80, R8.reuse, R16, R80 ;  /* 0x000000100850723c */ /* 0x048fee0000001850 */
[----:B------:R-:W-:Y:S01]  /*67b0*/  MUFU.EX2 R122, R122 ;  /* 0x0000007a007a7308 */ /* 0x000fe20000000800 */
[----:B------:R-:W-:Y:S01]  /*67c0*/  HMMA.16816.F32 R76, R8, R18, R76 ;  /* 0x00000012084c723c */ /* 0x000fe2000000184c */
[----:B------:R-:W3:Y:S01]  /*67d0*/  LDSM.16.MT88.4 R16, [R119+0x9c00] ;  /* 0x009c00007710783b */ /* 0x000ee20000004200 */
[----:B------:R-:W-:-:S05]  /*67e0*/  F2FP.F16.F32.PACK_AB R8, R66, R67 ;  /* 0x000000434208723e */ /* 0x000fca00000000ff */
[----:B------:R-:W-:Y:S01]  /*67f0*/  MUFU.EX2 R57, R57 ;  /* 0x0000003900397308 */ /* 0x000fe20000000800 */
[----:B------:R-:W-:Y:S02]  /*6800*/  F2FP.F16.F32.PACK_AB R10, R62, R63 ;  /* 0x0000003f3e0a723e */ /* 0x000fe400000000ff */
[----:B------:R-:W-:Y:S02]  /*6810*/  F2FP.F16.F32.PACK_AB R9, R64, R65 ;  /* 0x000000414009723e */ /* 0x000fe400000000ff */
[----:B-----5:R-:W-:-:S03]  /*6820*/  F2FP.F16.F32.PACK_AB R11, R60, R61 ;  /* 0x0000003d3c0b723e */ /* 0x020fc600000000ff */
[----:B------:R-:W5:Y:S08]  /*6830*/  MUFU.EX2 R120, R120 ;  /* 0x0000007800787308 */ /* 0x000f700000000800 */
[----:B------:R-:W-:Y:S01]  /*6840*/  MUFU.EX2 R58, R58 ;  /* 0x0000003a003a7308 */ /* 0x000fe20000000800 */
[C---:B--2---:R-:W-:Y:S07]  /*6850*/  HMMA.16816.F32 R104, R8.reuse, R12, R104 ;  /* 0x0000000c0868723c */ /* 0x044fee0000001868 */
[----:B------:R-:W2:Y:S01]  /*6860*/  MUFU.EX2 R125, R125 ;  /* 0x0000007d007d7308 */ /* 0x000ea20000000800 */
[C---:B------:R-:W-:Y:S01]  /*6870*/  HMMA.16816.F32 R100, R8.reuse, R14, R100 ;  /* 0x0000000e0864723c */ /* 0x040fe20000001864 */
[----:B------:R-:W4:Y:S06]  /*6880*/  LDSM.16.MT88.4 R12, [R116+0xbc00] ;  /* 0x00bc0000740c783b */ /* 0x000f2c0000004200 */
[----:B------:R-:W-:Y:S01]  /*6890*/  MUFU.EX2 R56, R56 ;  /* 0x0000003800387308 */ /* 0x000fe20000000800 */
[C---:B---3--:R-:W-:Y:S07]  /*68a0*/  HMMA.16816.F32 R112, R8.reuse, R16, R112 ;  /* 0x000000100870723c */ /* 0x048fee0000001870 */
[----:B------:R-:W-:Y:S01]  /*68b0*/  MUFU.EX2 R187, R187 ;  /* 0x000000bb00bb7308 */ /* 0x000fe20000000800 */
        /* <DEDUP_REMOVED lines=39> */
[----:B-1----:R-:W-:-:S07]  /*6b30*/  F2FP.F16.F32.PACK_AB R11, R129, R126 ;  /* 0x0000007e810b723e */ /* 0x002fce00000000ff */
[C---:B------:R-:W-:Y:S08]  /*6b40*/  HMMA.16816.F32 R112, R8.reuse, R20, R112 ;  /* 0x000000140870723c */ /* 0x040ff00000001870 */
[C---:B------:R-:W-:Y:S01]  /*6b50*/  HMMA.16816.F32 R108, R8.reuse, R22, R108 ;  /* 0x00000016086c723c */ /* 0x040fe2000000186c */
[----:B------:R-:W1:Y:S07]  /*6b60*/  LDSM.16.MT88.4 R20, [R116+0xc400] ;  /* 0x00c400007414783b */ /* 0x000e6e0000004200 */
[C---:B----4-:R-:W-:Y:S08]  /*6b70*/  HMMA.16816.F32 R96, R8.reuse, R12, R96 ;  /* 0x0000000c0860723c */ /* 0x050ff00000001860 */
[C---:B------:R-:W-:Y:S01]  /*6b80*/  HMMA.16816.F32 R92, R8.reuse, R14, R92 ;  /* 0x0000000e085c723c */ /* 0x040fe2000000185c */
[----:B------:R-:W4:Y:S07]  /*6b90*/  LDSM.16.MT88.4 R12, [R116+0xe400] ;  /* 0x00e40000740c783b */ /* 0x000f2e0000004200 */
[C---:B---3--:R-:W-:Y:S08]  /*6ba0*/  HMMA.16816.F32 R104, R8.reuse, R16, R104 ;  /* 0x000000100868723c */ /* 0x048ff00000001868 */
[C---:B------:R-:W-:Y:S01]  /*6bb0*/  HMMA.16816.F32 R100, R8.reuse, R18, R100 ;  /* 0x000000120864723c */ /* 0x040fe20000001864 */
[----:B------:R-:W3:Y:S07]  /*6bc0*/  LDSM.16.MT88.4 R16, [R119+0xe400] ;  /* 0x00e400007710783b */ /* 0x000eee0000004200 */
[C---:B-1----:R-:W-:Y:S08]  /*6bd0*/  HMMA.16816.F32 R88, R8.reuse, R20, R88 ;  /* 0x000000140858723c */ /* 0x042ff00000001858 */
[C---:B------:R-:W-:Y:S01]  /*6be0*/  HMMA.16816.F32 R84, R8.reuse, R22, R84 ;  /* 0x000000160854723c */ /* 0x040fe20000001854 */
[----:B------:R-:W-:Y:S07]  /*6bf0*/  LDSM.16.MT88.4 R20, [R119+0xc800] ;  /* 0x00c800007714783b */ /* 0x000fee0000004200 */
[C---:B----4-:R-:W-:Y:S08]  /*6c00*/  HMMA.16816.F32 R72, R8.reuse, R12, R72 ;  /* 0x0000000c0848723c */ /* 0x050ff00000001848 */
[C---:B------:R-:W-:Y:S01]  /*6c10*/  HMMA.16816.F32 R68, R8.reuse, R14, R68 ;  /* 0x0000000e0844723c */ /* 0x040fe20000001844 */
[----:B------:R-:W1:Y:S07]  /*6c20*/  LDSM.16.MT88.4 R12, [R119+0xa800] ;  /* 0x00a80000770c783b */ /* 0x000e6e0000004200 */
[C---:B---3--:R-:W-:Y:S08]  /*6c30*/  HMMA.16816.F32 R80, R8.reuse, R16, R80 ;  /* 0x000000100850723c */ /* 0x048ff00000001850 */
[----:B------:R-:W-:Y:S01]  /*6c40*/  HMMA.16816.F32 R76, R8, R18, R76 ;  /* 0x00000012084c723c */ /* 0x000fe2000000184c */
[----:B------:R-:W-:Y:S01]  /*6c50*/  FADD.FTZ R10, R42, R123 ;  /* 0x0000007b2a0a7221 */ /* 0x000fe20000010000 */
[----:B------:R-:W-:Y:S01]  /*6c60*/  FADD.FTZ R8, R26, R127 ;  /* 0x0000007f1a087221 */ /* 0x000fe20000010000 */
[----:B------:R-:W3:Y:S01]  /*6c70*/  MUFU.EX2 R123, R54 ;  /* 0x00000036007b7308 */ /* 0x000ee20000000800 */
[----:B------:R-:W4:Y:S01]  /*6c80*/  LDSM.16.MT88.4 R24, [R116+0xa800] ;  /* 0x00a800007418783b */ /* 0x000f220000004200 */
[----:B------:R-:W-:Y:S01]  /*6c90*/  FADD.FTZ R9, R43, R10 ;  /* 0x0000000a2b097221 */ /* 0x000fe20000010000 */
[----:B------:R-:W-:Y:S01]  /*6ca0*/  FADD.FTZ R8, R55, R8 ;  /* 0x0000000837087221 */ /* 0x000fe20000010000 */
[----:B-----5:R-:W-:Y:S01]  /*6cb0*/  F2FP.F16.F32.PACK_AB R10, R120, R57 ;  /* 0x00000039780a723e */ /* 0x020fe200000000ff */
[----:B------:R-:W5:Y:S01]  /*6cc0*/  LDSM.16.MT88.4 R16, [R119+0xe800] ;  /* 0x00e800007710783b */ /* 0x000f620000004200 */
[----:B------:R-:W-:Y:S01]  /*6cd0*/  FADD.FTZ R48, R40, R9 ;  /* 0x0000000928307221 */ /* 0x000fe20000010000 */
[----:B------:R-:W-:Y:S01]  /*6ce0*/  FADD.FTZ R53, R53, R8 ;  /* 0x0000000835357221 */ /* 0x000fe20000010000 */
[----:B------:R-:W-:Y:S01]  /*6cf0*/  F2FP.F16.F32.PACK_AB R8, R122, R59 ;  /* 0x0000003b7a08723e */ /* 0x000fe200000000ff */
[----:B------:R-:W-:Y:S01]  /*6d00*/  FFMA.FTZ R42, R51, UR6, -R44 ;  /* 0x00000006332a7c23 */ /* 0x000fe2000801082c */
[----:B--2---:R-:W-:Y:S01]  /*6d10*/  F2FP.F16.F32.PACK_AB R9, R125, R58 ;  /* 0x0000003a7d09723e */ /* 0x004fe200000000ff */
[--C-:B------:R-:W-:Y:S01]  /*6d20*/  FFMA.FTZ R43, R52, UR6, -R41.reuse ;  /* 0x00000006342b7c23 */ /* 0x100fe20008010829 */
[----:B------:R-:W-:Y:S01]  /*6d30*/  FFMA.FTZ R44, R50, UR6, -R41 ;  /* 0x00000006322c7c23 */ /* 0x000fe20008010829 */
[----:B------:R-:W-:Y:S01]  /*6d40*/  FADD.FTZ R53, R38, R53 ;  /* 0x0000003526357221 */ /* 0x000fe20000010000 */
[----:B------:R-:W-:Y:S01]  /*6d50*/  MUFU.EX2 R41, R49 ;  /* 0x0000003100297308 */ /* 0x000fe20000000800 */
[----:B---3--:R-:W-:-:S07]  /*6d60*/  F2FP.F16.F32.PACK_AB R11, R123, R56 ;  /* 0x000000387b0b723e */ /* 0x008fce00000000ff */
[----:B------:R-:W2:Y:S01]  /*6d70*/  MUFU.EX2 R42, R42 ;  /* 0x0000002a002a7308 */ /* 0x000ea20000000800 */
[C---:B-1----:R-:W-:Y:S07]  /*6d80*/  HMMA.16816.F32 R112, R8.reuse, R12, R112 ;  /* 0x0000000c0870723c */ /* 0x042fee0000001870 */
[----:B------:R-:W1:Y:S01]  /*6d90*/  MUFU.EX2 R40, R47 ;  /* 0x0000002f00287308 */ /* 0x000e620000000800 */
[C---:B------:R-:W-:Y:S01]  /*6da0*/  HMMA.16816.F32 R108, R8.reuse, R14, R108 ;  /* 0x0000000e086c723c */ /* 0x040fe2000000186c */
[----:B------:R-:W3:Y:S06]  /*6db0*/  LDSM.16.MT88.4 R12, [R116+0xc800] ;  /* 0x00c80000740c783b */ /* 0x000eec0000004200 */
[----:B------:R-:W-:Y:S01]  /*6dc0*/  MUFU.EX2 R43, R43 ;  /* 0x0000002b002b7308 */ /* 0x000fe20000000800 */
[C---:B------:R-:W-:Y:S07]  /*6dd0*/  HMMA.16816.F32 R96, R8.reuse, R20, R96 ;  /* 0x000000140860723c */ /* 0x040fee0000001860 */
[----:B------:R-:W1:Y:S01]  /*6de0*/  MUFU.EX2 R44, R44 ;  /* 0x0000002c002c7308 */ /* 0x000e620000000800 */
[C---:B----4-:R-:W-:Y:S07]  /*6df0*/  HMMA.16816.F32 R104, R8.reuse, R24, R104 ;  /* 0x000000180868723c */ /* 0x050fee0000001868 */
[----:B------:R-:W-:Y:S01]  /*6e00*/  MUFU.EX2 R38, R45 ;  /* 0x0000002d00267308 */ /* 0x000fe20000000800 */
[C---:B------:R-:W-:Y:S01]  /*6e10*/  HMMA.16816.F32 R100, R8.reuse, R26, R100 ;  /* 0x0000001a0864723c */ /* 0x040fe20000001864 */
[----:B------:R-:W4:Y:S07]  /*6e20*/  LDSM.16.MT88.4 R24, [R116+0xe800] ;  /* 0x00e800007418783b */ /* 0x000f2e0000004200 */
[----:B-----5:R-:W-:Y:S01]  /*6e30*/  HMMA.16816.F32 R80, R8, R16, R80 ;  /* 0x000000100850723c */ /* 0x020fe20000001850 */
[----:B------:R-:W-:-:S02]  /*6e40*/  FADD.FTZ R17, R39, R48 ;  /* 0x0000003027117221 */ /* 0x000fc40000010000 */
[----:B------:R-:W5:Y:S02]  /*6e50*/  MUFU.EX2 R39, R46 ;  /* 0x0000002e00277308 */ /* 0x000f640000000800 */
[----:B------:R-:W-:-:S03]  /*6e60*/  FADD.FTZ R34, R34, R17 ;  /* 0x0000001122227221 */ /* 0x000fc60000010000 */
[----:B------:R-:W-:Y:S01]  /*6e70*/  HMMA.16816.F32 R92, R8, R22, R92 ;  /* 0x00000016085c723c */ /* 0x000fe2000000185c */
[----:B------:R-:W-:Y:S01]  /*6e80*/  FADD.FTZ R37, R37, R34 ;  /* 0x0000002225257221 */ /* 0x000fe20000010000 */
[----:B------:R-:W5:Y:S03]  /*6e90*/  LDSM.16.MT88.4 R20, [R116+0xac00] ;  /* 0x00ac00007414783b */ /* 0x000f660000004200 */
[----:B------:R-:W-:-:S03]  /*6ea0*/  FADD.FTZ R32, R32, R37 ;  /* 0x0000002520207221 */ /* 0x000fc60000010000 */
[----:B---3--:R-:W-:Y:S01]  /*6eb0*/  HMMA.16816.F32 R88, R8, R12, R88 ;  /* 0x0000000c0858723c */ /* 0x008fe20000001858 */
[----:B------:R-:W-:-:S04]  /*6ec0*/  FADD.FTZ R31, R31, R32 ;  /* 0x000000201f1f7221 */ /* 0x000fc80000010000 */
[----:B------:R-:W-:-:S03]  /*6ed0*/  FADD.FTZ R28, R28, R31 ;  /* 0x0000001f1c1c7221 */ /* 0x000fc60000010000 */
[----:B------:R-:W-:Y:S01]  /*6ee0*/  HMMA.16816.F32 R84, R8, R14, R84 ;  /* 0x0000000e0854723c */ /* 0x000fe20000001854 */
[----:B------:R-:W3:Y:S01]  /*6ef0*/  LDSM.16.MT88.4 R12, [R119+0xac00] ;  /* 0x00ac0000770c783b */ /* 0x000ee20000004200 */
[----:B------:R-:W-:-:S04]  /*6f00*/  FADD.FTZ R67, R67, R28 ;  /* 0x0000001c43437221 */ /* 0x000fc80000010000 */
[----:B------:R-:W-:Y:S02]  /*6f10*/  FADD.FTZ R66, R66, R67 ;  /* 0x0000004342427221 */ /* 0x000fe40000010000 */
[----:B------:R-:W-:Y:S01]  /*6f20*/  HMMA.16816.F32 R76, R8, R18, R76 ;  /* 0x00000012084c723c */ /* 0x000fe2000000184c */
[----:B------:R-:W3:Y:S01]  /*6f30*/  LDSM.16.MT88.4 R16, [R119+0xcc00] ;  /* 0x00cc00007710783b */ /* 0x000ee20000004200 */
[----:B------:R-:W-:-:S04]  /*6f40*/  FADD.FTZ R63, R63, R66 ;  /* 0x000000423f3f7221 */ /* 0x000fc80000010000 */
[----:B------:R-:W-:Y:S02]  /*6f50*/  FADD.FTZ R62, R62, R63 ;  /* 0x0000003f3e3e7221 */ /* 0x000fe40000010000 */
[----:B----4-:R-:W-:Y:S01]  /*6f60*/  HMMA.16816.F32 R72, R8, R24, R72 ;  /* 0x000000180848723c */ /* 0x010fe20000001848 */
[----:B------:R-:W-:Y:S01]  /*6f70*/  FADD.FTZ R24, R36, R53 ;  /* 0x0000003524187221 */ /* 0x000fe20000010000 */
[----:B------:R-:W-:-:S03]  /*6f80*/  FADD.FTZ R145, R145, R62 ;  /* 0x0000003e91917221 */ /* 0x000fc60000010000 */
[----:B------:R-:W-:Y:S01]  /*6f90*/  FADD.FTZ R24, R35, R24 ;  /* 0x0000001823187221 */ /* 0x000fe20000010000 */
[----:B------:R-:W-:Y:S02]  /*6fa0*/  FADD.FTZ R142, R142, R145 ;  /* 0x000000918e8e7221 */ /* 0x000fe40000010000 */
[----:B------:R-:W-:Y:S01]  /*6fb0*/  HMMA.16816.F32 R68, R8, R26, R68 ;  /* 0x0000001a0844723c */ /* 0x000fe20000001844 */
[----:B--2---:R-:W-:Y:S01]  /*6fc0*/  F2FP.F16.F32.PACK_AB R8, R41, R42 ;  /* 0x0000002a2908723e */ /* 0x004fe200000000ff */
[----:B------:R-:W-:Y:S01]  /*6fd0*/  FADD.FTZ R33, R33, R24 ;  /* 0x0000001821217221 */ /* 0x000fe20000010000 */
[----:B-1----:R-:W-:Y:S01]  /*6fe0*/  F2FP.F16.F32.PACK_AB R10, R187, R40 ;  /* 0x00000028bb0a723e */ /* 0x002fe200000000ff */
[----:B------:R-:W-:Y:S01]  /*6ff0*/  FADD.FTZ R141, R141, R142 ;  /* 0x0000008e8d8d7221 */ /* 0x000fe20000010000 */
[----:B------:R-:W-:Y:S01]  /*7000*/  F2FP.F16.F32.PACK_AB R9, R44, R43 ;  /* 0x0000002b2c09723e */ /* 0x000fe200000000ff */
[----:B------:R-:W-:Y:S01]  /*7010*/  FADD.FTZ R30, R30, R33 ;  /* 0x000000211e1e7221 */ /* 0x000fe20000010000 */
[----:B-----5:R-:W-:Y:S01]  /*7020*/  F2FP.F16.F32.PACK_AB R11, R39, R38 ;  /* 0x00000026270b723e */ /* 0x020fe200000000ff */
[----:B------:R-:W-:-:S02]  /*7030*/  FADD.FTZ R134, R134, R141 ;  /* 0x0000008d86867221 */ /* 0x000fc40000010000 */
[----:B------:R-:W-:Y:S02]  /*7040*/  FADD.FTZ R29, R29, R30 ;  /* 0x0000001e1d1d7221 */ /* 0x000fe40000010000 */
[----:B------:R-:W-:Y:S02]  /*7050*/  FADD.FTZ R135, R135, R134 ;  /* 0x0000008687877221 */ /* 0x000fe40000010000 */
[----:B------:R-:W-:Y:S01]  /*7060*/  FADD.FTZ R4, R4, R29 ;  /* 0x0000001d04047221 */ /* 0x000fe20000010000 */
[----:B------:R-:W-:Y:S01]  /*7070*/  HMMA.16816.F32 R104, R8, R20, R104 ;  /* 0x000000140868723c */ /* 0x000fe20000001868 */
[----:B------:R-:W-:Y:S02]  /*7080*/  FADD.FTZ R146, R146, R135 ;  /* 0x0000008792927221 */ /* 0x000fe40000010000 */
[----:B------:R-:W-:Y:S02]  /*7090*/  FADD.FTZ R65, R65, R4 ;  /* 0x0000000441417221 */ /* 0x000fe40000010000 */
[----:B------:R-:W-:-:S02]  /*70a0*/  FADD.FTZ R131, R131, R146 ;  /* 0x0000009283837221 */ /* 0x000fc40000010000 */
[----:B------:R-:W-:Y:S01]  /*70b0*/  FADD.FTZ R64, R64, R65 ;  /* 0x0000004140407221 */ /* 0x000fe20000010000 */
[C---:B---3--:R-:W-:Y:S01]  /*70c0*/  HMMA.16816.F32 R112, R8.reuse, R12, R112 ;  /* 0x0000000c0870723c */ /* 0x048fe20000001870 */
        /* <DEDUP_REMOVED lines=9> */
[C---:B------:R-:W-:Y:S01]  /*7160*/  HMMA.16816.F32 R100, R8.reuse, R22, R100 ;  /* 0x000000160864723c */ /* 0x040fe20000001864 */
[----:B------:R-:W2:Y:S07]  /*7170*/  LDSM.16.MT88.4 R20, [R119+0xec00] ;  /* 0x00ec00007714783b */ /* 0x000eae0000004200 */
[C---:B------:R-:W-:Y:S08]  /*7180*/  HMMA.16816.F32 R96, R8.reuse, R16, R96 ;  /* 0x000000100860723c */ /* 0x040ff00000001860 */
[C---:B------:R-:W-:Y:S01]  /*7190*/  HMMA.16816.F32 R92, R8.reuse, R18, R92 ;  /* 0x00000012085c723c */ /* 0x040fe2000000185c */
[----:B------:R-:W3:Y:S07]  /*71a0*/  LDSM.16.MT88.4 R16, [R116+0xec00] ;  /* 0x00ec00007410783b */ /* 0x000eee0000004200 */
[----:B-1----:R-:W-:Y:S01]  /*71b0*/  HMMA.16816.F32 R88, R8, R12, R88 ;  /* 0x0000000c0858723c */ /* 0x002fe20000001858 */
[----:B------:R-:W-:-:S04]  /*71c0*/  FADD.FTZ R13, R139, R140 ;  /* 0x0000008c8b0d7221 */ /* 0x000fc80000010000 */
[----:B------:R-:W-:-:S03]  /*71d0*/  FADD.FTZ R13, R132, R13 ;  /* 0x0000000d840d7221 */ /* 0x000fc60000010000 */
[----:B------:R-:W-:Y:S01]  /*71e0*/  HMMA.16816.F32 R84, R8, R14, R84 ;  /* 0x0000000e0854723c */ /* 0x000fe20000001854 */
[----:B------:R-:W-:Y:S01]  /*71f0*/  FADD.FTZ R130, R130, R13 ;  /* 0x0000000d82827221 */ /* 0x000fe20000010000 */
[----:B------:R-:W-:-:S03]  /*7200*/  FADD.FTZ R13, R57, R122 ;  /* 0x0000007a390d7221 */ /* 0x000fc60000010000 */
[----:B------:R-:W-:Y:S01]  /*7210*/  FADD.FTZ R133, R133, R130 ;  /* 0x0000008285857221 */ /* 0x000fe20000010000 */
        /* <DEDUP_REMOVED lines=34> */
[----:B------:R-:W-:Y:S02]  /*7440*/  ISETP.GE.AND P2, PT, R5, RZ, PT ;  /* 0x000000ff0500720c */ /* 0x000fe40003f46270 */
[----:B------:R-:W-:Y:S01]  /*7450*/  LOP3.LUT R5, RZ, R8, RZ, 0x33, !PT ;  /* 0x00000008ff057212 */ /* 0x000fe200078e33ff */
        /* <DEDUP_REMOVED lines=21> */
[----:B------:R-:W-:-:S09]  /*75b0*/  ISETP.NE.AND P1, PT, R8, RZ, PT ;  /* 0x000000ff0800720c */ /* 0x000fd20003f25270 */
        /* <DEDUP_REMOVED lines=26> */
.L_x_1043:
[----:B------:R-:W-:Y:S01]  /*7760*/  UMOV UR4, URZ ;  /* 0x000000ff00047c82 */ /* 0x000fe20008000000 */
[----:B------:R-:W-:Y:S01]  /*7770*/  IMAD.SHL.U32 R4, R6, 0x80, RZ ;  /* 0x0000008006047824 */ /* 0x000fe200078e00ff */
[----:B------:R-:W-:-:S05]  /*7780*/  IADD3 R5, P0, PT, RZ, -UR4, RZ ;  /* 0x80000004ff057c10 */ /* 0x000fca000ff1e0ff */
[----:B------:R-:W-:-:S05]  /*7790*/  IMAD.X R4, RZ, RZ, ~R4, P0 ;  /* 0x000000ffff047224 */ /* 0x000fca00000e0e04 */
[----:B------:R-:W-:-:S04]  /*77a0*/  SHF.R.S64 R5, R5, 0x1f, R4 ;  /* 0x0000001f05057819 */ /* 0x000fc80000001004 */
[----:B------:R-:W-:-:S04]  /*77b0*/  IADD3 R172, P0, PT, R5, R172, RZ ;  /* 0x000000ac05ac7210 */ /* 0x000fc80007f1e0ff */
[----:B------:R-:W-:-:S09]  /*77c0*/  LEA.HI.X.SX32 R173, R4, R173, 0x1, P0 ;  /* 0x000000ad04ad7211 */ /* 0x000fd200000f0eff */
.L_x_1044:
[----:B------:R-:W1:Y:S01]  /*77d0*/  LDCU UR4, c[0x0][0x440] ;  /* 0x00008800ff0477ac */ /* 0x000e620008000800 */
[C---:B------:R-:W-:Y:S01]  /*77e0*/  IMAD.SHL.U32 R5, R6.reuse, 0x40, RZ ;  /* 0x0000004006057824 */ /* 0x040fe200078e00ff */
[----:B------:R-:W-:-:S04]  /*77f0*/  SHF.L.U64.HI R6, R6, 0x6, R7 ;  /* 0x0000000606067819 */ /* 0x000fc80000010207 */
        /* <DEDUP_REMOVED lines=74> */
[----:B-1----:R-:W1:Y:S04]  /*7ca0*/  LDSM.16.M88.4 R4, [R165+0x3000] ;  /* 0x00300000a504783b */ /* 0x002e680000000200 */
[----:B------:R-:W5:Y:S04]  /*7cb0*/  LDSM.16.M88.4 R44, [R165+0x3c00] ;  /* 0x003c0000a52c783b */ /* 0x000f680000000200 */
        /* <DEDUP_REMOVED lines=8> */
[----:B--2---:R-:W2:Y:S04]  /*7d40*/  LDSM.16.M88.4 R16, [R118+0x3c00] ;  /* 0x003c00007610783b */ /* 0x004ea80000000200 */
[----:B------:R-:W3:Y:S01]  /*7d50*/  LDSM.16.M88.4 R132, [R165+0x4c00] ;  /* 0x004c0000a584783b */ /* 0x000ee20000000200 */
[C---:B----4-:R-:W-:Y:S03]  /*7d60*/  HMMA.16816.F32 R56, R12.reuse, R52, RZ ;  /* 0x000000340c38723c */ /* 0x050fe600000018ff */
[----:B------:R-:W4:Y:S04]  /*7d70*/  LDSM.16.M88.4 R124, [R118+0x4400] ;  /* 0x00440000767c783b */ /* 0x000f280000000200 */
[----:B------:R-:W4:Y:S01]  /*7d80*/  LDSM.16.M88.4 R120, [R118+0x4800] ;  /* 0x004800007678783b */ /* 0x000f220000000200 */
[C---:B-1----:R-:W-:Y:S03]  /*7d90*/  HMMA.16816.F32 R8, R12.reuse, R4, RZ ;  /* 0x000000040c08723c */ /* 0x042fe600000018ff */
[----:B------:R-:W1:Y:S04]  /*7da0*/  LDSM.16.M88.4 R140, [R118+0x4000] ;  /* 0x00400000768c783b */ /* 0x000e680000000200 */
[----:B------:R-:W0:Y:S01]  /*7db0*/  LDGDEPBAR ;  /* 0x00000000000079af */ /* 0x000e220000000000 */
[C---:B------:R-:W-:Y:S08]  /*7dc0*/  HMMA.16816.F32 R60, R12.reuse, R62, RZ ;  /* 0x0000003e0c3c723c */ /* 0x040ff000000018ff */
[C---:B------:R-:W-:Y:S08]  /*7dd0*/  HMMA.16816.F32 R52, R12.reuse, R54, RZ ;  /* 0x000000360c34723c */ /* 0x040ff000000018ff */
[C---:B------:R-:W-:Y:S08]  /*7de0*/  HMMA.16816.F32 R4, R12.reuse, R6, RZ ;  /* 0x000000060c04723c */ /* 0x040ff000000018ff */
[C---:B-----5:R-:W-:Y:S08]  /*7df0*/  HMMA.16816.F32 R48, R12.reuse, R44, RZ ;  /* 0x0000002c0c30723c */ /* 0x060ff000000018ff */
[----:B------:R-:W-:Y:S08]  /*7e00*/  HMMA.16816.F32 R44, R12, R46, RZ ;  /* 0x0000002e0c2c723c */ /* 0x000ff000000018ff */
[C---:B------:R-:W-:Y:S08]  /*7e10*/  HMMA.16816.F32 R64, R128.reuse, R32, R64 ;  /* 0x000000208040723c */ /* 0x040ff00000001840 */
[C---:B------:R-:W-:Y:S08]  /*7e20*/  HMMA.16816.F32 R60, R128.reuse, R34, R60 ;  /* 0x00000022803c723c */ /* 0x040ff0000000183c */
[C---:B------:R-:W-:Y:S08]  /*7e30*/  HMMA.16816.F32 R56, R128.reuse, R24, R56 ;  /* 0x000000188038723c */ /* 0x040ff00000001838 */
[C---:B------:R-:W-:Y:S08]  /*7e40*/  HMMA.16816.F32 R52, R128.reuse, R26, R52 ;  /* 0x0000001a8034723c */ /* 0x040ff00000001834 */
[C---:B------:R-:W-:Y:S08]  /*7e50*/  HMMA.16816.F32 R8, R128.reuse, R40, R8 ;  /* 0x000000288008723c */ /* 0x040ff00000001808 */
[----:B------:R-:W-:Y:S08]  /*7e60*/  HMMA.16816.F32 R4, R128, R42, R4 ;  /* 0x0000002a8004723c */ /* 0x000ff00000001804 */
[C---:B------:R-:W-:Y:S08]  /*7e70*/  HMMA.16816.F32 R32, R12.reuse, R28, RZ ;  /* 0x0000001c0c20723c */ /* 0x040ff000000018ff */
[C---:B------:R-:W-:Y:S08]  /*7e80*/  HMMA.16816.F32 R24, R12.reuse, R20, RZ ;  /* 0x000000140c18723c */ /* 0x040ff000000018ff */
[----:B------:R-:W-:Y:S08]  /*7e90*/  HMMA.16816.F32 R40, R12, R36, RZ ;  /* 0x000000240c28723c */ /* 0x000ff000000018ff */
[C---:B--2---:R-:W-:Y:S08]  /*7ea0*/  HMMA.16816.F32 R48, R128.reuse, R16, R48 ;  /* 0x000000108030723c */ /* 0x044ff00000001830 */
[----:B------:R-:W-:Y:S08]  /*7eb0*/  HMMA.16816.F32 R44, R128, R18, R44 ;  /* 0x00000012802c723c */ /* 0x000ff0000000182c */
[C---:B------:R-:W-:Y:S08]  /*7ec0*/  HMMA.16816.F32 R28, R12.reuse, R30, RZ ;  /* 0x0000001e0c1c723c */ /* 0x040ff000000018ff */
[C---:B------:R-:W-:Y:S08]  /*7ed0*/  HMMA.16816.F32 R20, R12.reuse, R22, RZ ;  /* 0x000000160c14723c */ /* 0x040ff000000018ff */
[C---:B------:R-:W-:Y:S08]  /*7ee0*/  HMMA.16816.F32 R36, R12.reuse, R38, RZ ;  /* 0x000000260c24723c */ /* 0x040ff000000018ff */
[C---:B---3--:R-:W-:Y:S08]  /*7ef0*/  HMMA.16816.F32 R16, R12.reuse, R132, RZ ;  /* 0x000000840c10723c */ /* 0x048ff000000018ff */
[----:B------:R-:W-:Y:S01]  /*7f00*/  HMMA.16816.F32 R12, R12, R134, RZ ;  /* 0x000000860c0c723c */ /* 0x000fe200000018ff */
[----:B------:R-:W2:Y:S07]  /*7f10*/  LDSM.16.M88.4 R132, [R118+0x4c00] ;  /* 0x004c00007684783b */ /* 0x000eae0000000200 */
[C---:B----4-:R-:W-:Y:S08]  /*7f20*/  HMMA.16816.F32 R32, R128.reuse, R124, R32 ;  /* 0x0000007c8020723c */ /* 0x050ff00000001820 */
[C---:B------:R-:W-:Y:S01]  /*7f30*/  HMMA.16816.F32 R28, R128.reuse, R126, R28 ;  /* 0x0000007e801c723c */ /* 0x040fe2000000181c */
[----:B------:R-:W-:Y:S07]  /*7f40*/  LDSM.16.M88.4 R124, [R166+0x1000] ;  /* 0x00100000a67c783b */ /* 0x000fee0000000200 */
[C---:B------:R-:W-:Y:S08]  /*7f50*/  HMMA.16816.F32 R24, R128.reuse, R120, R24 ;  /* 0x000000788018723c */ /* 0x040ff00000001818 */
[C---:B------:R-:W-:Y:S01]  /*7f60*/  HMMA.16816.F32 R20, R128.reuse, R122, R20 ;  /* 0x0000007a8014723c */ /* 0x040fe20000001814 */
[----:B------:R-:W3:Y:S07]  /*7f70*/  LDSM.16.M88.4 R120, [R165+0x5000] ;  /* 0x00500000a578783b */ /* 0x000eee0000000200 */
[C---:B-1----:R-:W-:Y:S08]  /*7f80*/  HMMA.16816.F32 R40, R128.reuse, R140, R40 ;  /* 0x0000008c8028723c */ /* 0x042ff00000001828 */
[C---:B--2---:R-:W-:Y:S08]  /*7f90*/  HMMA.16816.F32 R16, R128.reuse, R132, R16 ;  /* 0x000000848010723c */ /* 0x044ff00000001810 */
[C---:B------:R-:W-:Y:S01]  /*7fa0*/  HMMA.16816.F32 R12, R128.reuse, R134, R12 ;  /* 0x00000086800c723c */ /* 0x040fe2000000180c */
[----:B------:R-:W1:Y:S07]  /*7fb0*/  LDSM.16.M88.4 R132, [R165+0x5400] ;  /* 0x00540000a584783b */ /* 0x000e6e0000000200 */
[----:B------:R-:W-:Y:S01]  /*7fc0*/  HMMA.16816.F32 R36, R128, R142, R36 ;  /* 0x0000008e8024723c */ /* 0x000fe20000001824 */
        /* <DEDUP_REMOVED lines=79> */
[C---:B-1----:R-:W-:Y:S03]  /*84c0*/  HMMA.16816.F32 R56, R132.reuse, R124, R56 ;  /* 0x0000007c8438723c */ /* 0x042fe60000001838 */
[----:B------:R-:W-:Y:S01]  /*84d0*/  FMUL.FTZ R4, R4, UR10 ;  /* 0x0000000a04047c20 */ /* 0x000fe20008410000 */
[----:B------:R-:W-:Y:S01]  /*84e0*/  FMUL.FTZ R5, R5, UR10 ;  /* 0x0000000a05057c20 */ /* 0x000fe20008410000 */
[----:B------:R-:W-:Y:S01]  /*84f0*/  FMUL.FTZ R6, R6, UR10 ;  /* 0x0000000a06067c20 */ /* 0x000fe20008410000 */
[----:B------:R-:W-:Y:S01]  /*8500*/  FMUL.FTZ R7, R7, UR10 ;  /* 0x0000000a07077c20 */ /* 0x000fe20008410000 */
[----:B------:R-:W-:Y:S01]  /*8510*/  MUFU.TANH R124, R4 ;  /* 0x00000004007c7308 */ /* 0x000fe20000002400 */
[C---:B------:R-:W-:Y:S03]  /*8520*/  HMMA.16816.F32 R52, R132.reuse, R126, R52 ;  /* 0x0000007e8434723c */ /* 0x040fe60000001834 */
[----:B------:R-:W-:Y:S01]  /*8530*/  FMUL.FTZ R8, R8, UR10 ;  /* 0x0000000a08087c20 */ /* 0x000fe20008410000 */
[----:B------:R-:W-:Y:S01]  /*8540*/  FMUL.FTZ R10, R10, UR10 ;  /* 0x0000000a0a0a7c20 */ /* 0x000fe20008410000 */
[----:B------:R-:W-:Y:S01]  /*8550*/  FMUL.FTZ R9, R9, UR10 ;  /* 0x0000000a09097c20 */ /* 0x000fe20008410000 */
[----:B------:R-:W-:Y:S01]  /*8560*/  FMUL.FTZ R11, R11, UR10 ;  /* 0x0000000a0b0b7c20 */ /* 0x000fe20008410000 */
[----:B------:R-:W-:Y:S01]  /*8570*/  MUFU.TANH R125, R5 ;  /* 0x00000005007d7308 */ /* 0x000fe20000002400 */
[----:B---3--:R-:W-:Y:S03]  /*8580*/  HMMA.16816.F32 R64, R132, R128, R64 ;  /* 0x000000808440723c */ /* 0x008fe60000001840 */
[----:B------:R-:W-:Y:S01]  /*8590*/  FMUL.FTZ R56, R56, UR10 ;  /* 0x0000000a38387c20 */ /* 0x000fe20008410000 */
[----:B------:R-:W-:Y:S01]  /*85a0*/  FMUL.FTZ R58, R58, UR10 ;  /* 0x0000000a3a3a7c20 */ /* 0x000fe20008410000 */
[----:B------:R-:W-:-:S02]  /*85b0*/  FMUL.FTZ R57, R57, UR10 ;  /* 0x0000000a39397c20 */ /* 0x000fc40008410000 */
[----:B------:R-:W-:Y:S01]  /*85c0*/  MUFU.TANH R126, R6 ;  /* 0x00000006007e7308 */ /* 0x000fe20000002400 */
[----:B------:R-:W-:Y:S01]  /*85d0*/  FMUL.FTZ R59, R59, UR10 ;  /* 0x0000000a3b3b7c20 */ /* 0x000fe20008410000 */
[C---:B------:R-:W-:Y:S02]  /*85e0*/  HMMA.16816.F32 R60, R132.reuse, R130, R60 ;  /* 0x00000082843c723c */ /* 0x040fe4000000183c */
[----:B------:R-:W-:Y:S01]  /*85f0*/  FMUL.FTZ R52, R52, UR10 ;  /* 0x0000000a34347c20 */ /* 0x000fe20008410000 */
[----:B------:R-:W-:Y:S01]  /*8600*/  FMUL.FTZ R54, R54, UR10 ;  /* 0x0000000a36367c20 */ /* 0x000fe20008410000 */
[----:B------:R-:W-:Y:S02]  /*8610*/  FMUL.FTZ R53, R53, UR10 ;  /* 0x0000000a35357c20 */ /* 0x000fe40008410000 */
[----:B------:R1:W-:Y:S01]  /*8620*/  MUFU.TANH R127, R7 ;  /* 0x00000007007f7308 */ /* 0x0003e20000002400 */
[----:B------:R-:W-:Y:S01]  /*8630*/  FMUL.FTZ R55, R55, UR10 ;  /* 0x0000000a37377c20 */ /* 0x000fe20008410000 */
[----:B--2---:R-:W-:Y:S02]  /*8640*/  HMMA.16816.F32 R48, R132, R120, R48 ;  /* 0x000000788430723c */ /* 0x004fe40000001830 */
[----:B------:R-:W-:Y:S01]  /*8650*/  FMUL.FTZ R235, R65, UR10 ;  /* 0x0000000a41eb7c20 */ /* 0x000fe20008410000 */
[----:B------:R-:W-:Y:S01]  /*8660*/  FMUL.FTZ R65, R67, UR10 ;  /* 0x0000000a43417c20 */ /* 0x000fe20008410000 */
[----:B------:R-:W-:-:S02]  /*8670*/  FMUL.FTZ R64, R64, UR10 ;  /* 0x0000000a40407c20 */ /* 0x000fc40008410000 */
[----:B------:R-:W2:Y:S01]  /*8680*/  MUFU.TANH R8, R8 ;  /* 0x0000000800087308 */ /* 0x000ea20000002400 */
[----:B------:R-:W-:Y:S01]  /*8690*/  FMUL.FTZ R66, R66, UR10 ;  /* 0x0000000a42427c20 */ /* 0x000fe20008410000 */
[----:B------:R-:W-:Y:S01]  /*86a0*/  HMMA.16816.F32 R44, R132, R122, R44 ;  /* 0x0000007a842c723c */ /* 0x000fe2000000182c */
[----:B------:R-:W3:Y:S02]  /*86b0*/  LDSM.16.M88.4 R120, [R118+0x8000] ;  /* 0x008000007678783b */ /* 0x000ee40000000200 */
[----:B------:R-:W-:Y:S01]  /*86c0*/  FMUL.FTZ R60, R60, UR10 ;  /* 0x0000000a3c3c7c20 */ /* 0x000fe20008410000 */
[----:B------:R-:W-:Y:S01]  /*86d0*/  FMUL.FTZ R62, R62, UR10 ;  /* 0x0000000a3e3e7c20 */ /* 0x000fe20008410000 */
[----:B------:R-:W-:Y:S01]  /*86e0*/  FMUL.FTZ R61, R61, UR10 ;  /* 0x0000000a3d3d7c20 */ /* 0x000fe20008410000 */
[----:B------:R-:W4:Y:S01]  /*86f0*/  MUFU.TANH R10, R10 ;  /* 0x0000000a000a7308 */ /* 0x000f220000002400 */
[----:B-1----:R-:W1:Y:S01]  /*8700*/  LDSM.16.M88.4 R4, [R118+0x8400] ;  /* 0x008400007604783b */ /* 0x002e620000000200 */
[----:B------:R-:W-:-:S03]  /*8710*/  FMUL.FTZ R63, R63, UR10 ;  /* 0x0000000a3f3f7c20 */ /* 0x000fc60008410000 */
[----:B------:R-:W-:Y:S01]  /*8720*/  FMUL.FTZ R48, R48, UR10 ;  /* 0x0000000a30307c20 */ /* 0x000fe20008410000 */
[----:B------:R-:W-:Y:S01]  /*8730*/  FMUL.FTZ R50, R50, UR10 ;  /* 0x0000000a32327c20 */ /* 0x000fe20008410000 */
[----:B------:R-:W-:Y:S01]  /*8740*/  FMUL.FTZ R49, R49, UR10 ;  /* 0x0000000a31317c20 */ /* 0x000fe20008410000 */
[----:B------:R-:W5:Y:S01]  /*8750*/  MUFU.TANH R9, R9 ;  /* 0x0000000900097308 */ /* 0x000f620000002400 */
[----:B------:R-:W-:-:S04]  /*8760*/  FMUL.FTZ R51, R51, UR10 ;  /* 0x0000000a33337c20 */ /* 0x000fc80008410000 */
[----:B------:R-:W-:Y:S01]  /*8770*/  FMUL.FTZ R45, R45, UR10 ;  /* 0x0000000a2d2d7c20 */ /* 0x000fe20008410000 */
[----:B------:R-:W-:Y:S01]  /*8780*/  FMUL.FTZ R47, R47, UR10 ;  /* 0x0000000a2f2f7c20 */ /* 0x000fe20008410000 */
[----:B------:R-:W-:Y:S01]  /*8790*/  FMUL.FTZ R44, R44, UR10 ;  /* 0x0000000a2c2c7c20 */ /* 0x000fe20008410000 */
[----:B------:R-:W5:Y:S01]  /*87a0*/  MUFU.TANH R11, R11 ;  /* 0x0000000b000b7308 */ /* 0x000f620000002400 */
[----:B------:R-:W-:-:S07]  /*87b0*/  FMUL.FTZ R46, R46, UR10 ;  /* 0x0000000a2e2e7c20 */ /* 0x000fce0008410000 */
[----:B------:R-:W5:Y:S08]  /*87c0*/  MUFU.TANH R235, R235 ;  /* 0x000000eb00eb7308 */ /* 0x000f700000002400 */
[----:B------:R-:W5:Y:S01]  /*87d0*/  MUFU.TANH R65, R65 ;  /* 0x0000004100417308 */ /* 0x000f620000002400 */
[C---:B---3--:R-:W-:Y:S07]  /*87e0*/  HMMA.16816.F32 R36, R132.reuse, R122, R36 ;  /* 0x0000007a8424723c */ /* 0x048fee0000001824 */
[----:B------:R-:W3:Y:S01]  /*87f0*/  MUFU.TANH R64, R64 ;  /* 0x0000004000407308 */ /* 0x000ee20000002400 */
[C---:B-1----:R-:W-:Y:S07]  /*8800*/  HMMA.16816.F32 R32, R132.reuse, R4, R32 ;  /* 0x000000048420723c */ /* 0x042fee0000001820 */
[----:B------:R-:W1:Y:S01]  /*8810*/  MUFU.TANH R231, R66 ;  /* 0x0000004200e77308 */ /* 0x000e620000002400 */
[----:B------:R-:W-:Y:S01]  /*8820*/  HMMA.16816.F32 R28, R132, R6, R28 ;  /* 0x00000006841c723c */ /* 0x000fe2000000181c */
[----:B------:R-:W2:Y:S02]  /*8830*/  LDSM.16.M88.4 R4, [R118+0x8800] ;  /* 0x008800007604783b */ /* 0x000ea40000000200 */
[----:B------:R-:W-:Y:S01]  /*8840*/  FMUL.FTZ R37, R37, UR10 ;  /* 0x0000000a25257c20 */ /* 0x000fe20008410000 */
[----:B------:R-:W-:-:S03]  /*8850*/  FMUL.FTZ R39, R39, UR10 ;  /* 0x0000000a27277c20 */ /* 0x000fc60008410000 */
[----:B------:R-:W1:Y:S01]  /*8860*/  MUFU.TANH R233, R61 ;  /* 0x0000003d00e97308 */ /* 0x000e620000002400 */
[----:B------:R-:W-:Y:S01]  /*8870*/  FMUL.FTZ R36, R36, UR10 ;  /* 0x0000000a24247c20 */ /* 0x000fe20008410000 */
[----:B------:R-:W-:Y:S01]  /*8880*/  FMUL.FTZ R38, R38, UR10 ;  /* 0x0000000a26267c20 */ /* 0x000fe20008410000 */
[----:B------:R-:W-:Y:S01]  /*8890*/  HMMA.16816.F32 R40, R132, R120, R40 ;  /* 0x000000788428723c */ /* 0x000fe20000001828 */
[----:B------:R-:W-:Y:S01]  /*88a0*/  FMUL.FTZ R161, R33, UR10 ;  /* 0x0000000a21a17c20 */ /* 0x000fe20008410000 */
[----:B------:R-:W-:-:S03]  /*88b0*/  FMUL.FTZ R153, R35, UR10 ;  /* 0x0000000a23997c20 */ /* 0x000fc60008410000 */
[----:B------:R-:W-:Y:S01]  /*88c0*/  MUFU.TANH R197, R37 ;  /* 0x0000002500c57308 */ /* 0x000fe20000002400 */
[----:B------:R-:W-:Y:S01]  /*88d0*/  FMUL.FTZ R32, R32, UR10 ;  /* 0x0000000a20207c20 */ /* 0x000fe20008410000 */
[----:B------:R-:W-:Y:S02]  /*88e0*/  FMUL.FTZ R34, R34, UR10 ;  /* 0x0000000a22227c20 */ /* 0x000fe40008410000 */
[----:B------:R-:W-:Y:S01]  /*88f0*/  FMUL.FTZ R28, R28, UR10 ;  /* 0x0000000a1c1c7c20 */ /* 0x000fe20008410000 */
[----:B------:R-:W-:-:S03]  /*8900*/  FMUL.FTZ R30, R30, UR10 ;  /* 0x0000000a1e1e7c20 */ /* 0x000fc60008410000 */
[----:B------:R-:W1:Y:S01]  /*8910*/  MUFU.TANH R229, R63 ;  /* 0x0000003f00e57308 */ /* 0x000e620000002400 */
[----:B------:R-:W-:Y:S01]  /*8920*/  FMUL.FTZ R29, R29, UR10 ;  /* 0x0000000a1d1d7c20 */ /* 0x000fe20008410000 */
[----:B------:R-:W-:-:S04]  /*8930*/  FMUL.FTZ R31, R31, UR10 ;  /* 0x0000000a1f1f7c20 */ /* 0x000fc80008410000 */
[----:B------:R-:W-:Y:S01]  /*8940*/  FMUL.FTZ R41, R41, UR10 ;  /* 0x0000000a29297c20 */ /* 0x000fe20008410000 */
[----:B------:R-:W-:Y:S01]  /*8950*/  FMUL.FTZ R43, R43, UR10 ;  /* 0x0000000a2b2b7c20 */ /* 0x000fe20008410000 */
[----:B------:R-:W1:Y:S01]  /*8960*/  MUFU.TANH R60, R60 ;  /* 0x0000003c003c7308 */ /* 0x000e620000002400 */
[----:B------:R-:W-:Y:S01]  /*8970*/  FMUL.FTZ R40, R40, UR10 ;  /* 0x0000000a28287c20 */ /* 0x000fe20008410000 */
[----:B------:R-:W-:-:S06]  /*8980*/  FMUL.FTZ R42, R42, UR10 ;  /* 0x0000000a2a2a7c20 */ /* 0x000fcc0008410000 */
[----:B------:R-:W1:Y:S01]  /*8990*/  MUFU.TANH R62, R62 ;  /* 0x0000003e003e7308 */ /* 0x000e620000002400 */
[C---:B--2---:R-:W-:Y:S07]  /*89a0*/  HMMA.16816.F32 R24, R132.reuse, R4, R24 ;  /* 0x000000048418723c */ /* 0x044fee0000001818 */
[----:B------:R-:W-:Y:S01]  /*89b0*/  MUFU.TANH R171, R39 ;  /* 0x0000002700ab7308 */ /* 0x000fe20000002400 */
[----:B------:R-:W-:Y:S01]  /*89c0*/  HMMA.16816.F32 R20, R132, R6, R20 ;  /* 0x000000068414723c */ /* 0x000fe20000001814 */
[----:B------:R-:W2:Y:S01]  /*89d0*/  LDSM.16.M88.4 R4, [R118+0x8c00] ;  /* 0x008c00007604783b */ /* 0x000ea20000000200 */
[----:B------:R-:W-:-:S05]  /*89e0*/  DEPBAR.LE SB0, 0x0 ;  /* 0x000080000000791a */ /* 0x000fca0000000000 */
[----:B------:R-:W1:Y:S04]  /*89f0*/  MUFU.TANH R56, R56 ;  /* 0x0000003800387308 */ /* 0x000e680000002400 */
[----:B------:R-:W-:Y:S01]  /*8a00*/  FMUL.FTZ R24, R24, UR10 ;  /* 0x0000000a18187c20 */ /* 0x000fe20008410000 */
[----:B------:R-:W-:Y:S01]  /*8a10*/  FMUL.FTZ R26, R26, UR10 ;  /* 0x0000000a1a1a7c20 */ /* 0x000fe20008410000 */
[----:B------:R-:W-:Y:S02]  /*8a20*/  FMUL.FTZ R25, R25, UR10 ;  /* 0x0000000a19197c20 */ /* 0x000fe40008410000 */
[----:B------:R-:W1:Y:S01]  /*8a30*/  MUFU.TANH R131, R58 ;  /* 0x0000003a00837308 */ /* 0x000e620000002400 */
[----:B------:R-:W-:-:S03]  /*8a40*/  FMUL.FTZ R27, R27, UR10 ;  /* 0x0000000a1b1b7c20 */ /* 0x000fc60008410000 */
[----:B------:R-:W-:Y:S01]  /*8a50*/  FMUL.FTZ R20, R20, UR10 ;  /* 0x0000000a14147c20 */ /* 0x000fe20008410000 */
[----:B------:R-:W-:Y:S01]  /*8a60*/  FMUL.FTZ R22, R22, UR10 ;  /* 0x0000000a16167c20 */ /* 0x000fe20008410000 */
[----:B------:R-:W-:Y:S02]  /*8a70*/  FMUL.FTZ R21, R21, UR10 ;  /* 0x0000000a15157c20 */ /* 0x000fe40008410000 */
[----:B------:R-:W1:Y:S01]  /*8a80*/  MUFU.TANH R129, R52 ;  /* 0x0000003400817308 */ /* 0x000e620000002400 */
[----:B------:R-:W-:-:S07]  /*8a90*/  FMUL.FTZ R23, R23, UR10 ;  /* 0x0000000a17177c20 */ /* 0x000fce0008410000 */
[----:B------:R-:W1:Y:S08]  /*8aa0*/  MUFU.TANH R221, R54 ;  /* 0x0000003600dd7308 */ /* 0x000e700000002400 */
[----:B------:R4:W1:Y:S01]  /*8ab0*/  MUFU.TANH R227, R57 ;  /* 0x0000003900e37308 */ /* 0x0008620000002400 */
[----:B--2---:R-:W-:Y:S01]  /*8ac0*/  HMMA.16816.F32 R16, R132, R4, R16 ;  /* 0x000000048410723c */ /* 0x004fe20000001810 */
[----:B------:R-:W-:-:S06]  /*8ad0*/  IMAD.SHL.U32 R4, R174, 0x2, RZ ;  /* 0x00000002ae047824 */ /* 0x000fcc00078e00ff */
[----:B------:R2:W2:Y:S01]  /*8ae0*/  MUFU.TANH R223, R59 ;  /* 0x0000003b00df7308 */ /* 0x0004a20000002400 */
[----:B------:R-:W-:Y:S01]  /*8af0*/  LOP3.LUT R4, R4, 0x6, RZ, 0xc0, !PT ;  /* 0x0000000604047812 */ /* 0x000fe200078ec0ff */
[----:B------:R-:W-:Y:S04]  /*8b00*/  HMMA.16816.F32 R12, R132, R6, R12 ;  /* 0x00000006840c723c */ /* 0x000fe8000000180c */
[C---:B------:R-:W-:Y:S02]  /*8b10*/  IMAD R4, R3.reuse, 0x80, R4 ;  /* 0x0000008003047824 */ /* 0x040fe400078e0204 */
[----:B------:R-:W2:Y:S01]  /*8b20*/  MUFU.TANH R207, R48 ;  /* 0x0000003000cf7308 */ /* 0x000ea20000002400 */
[----:B----4-:R-:W-:Y:S02]  /*8b30*/  VIADD R57, R3, 0xfffffffe ;  /* 0xfffffffe03397836 */ /* 0x010fe40000000000 */
[----:B------:R-:W-:-:S02]  /*8b40*/  VIADD R5, R4, 0xffffff00 ;  /* 0xffffff0004057836 */ /* 0x000fc40000000000 */
[----:B------:R-:W-:Y:S02]  /*8b50*/  VIADD R6, R4, 0xffffff01 ;  /* 0xffffff0104067836 */ /* 0x000fe40000000000 */
[----:B------:R-:W-:Y:S01]  /*8b60*/  FMUL.FTZ R16, R16, UR10 ;  /* 0x0000000a10107c20 */ /* 0x000fe20008410000 */
[----:B------:R-:W-:Y:S01]  /*8b70*/  FMUL.FTZ R17, R17, UR10 ;  /* 0x0000000a11117c20 */ /* 0x000fe20008410000 */
[CC--:B------:R-:W-:Y:S01]  /*8b80*/  ISETP.GE.AND P6, PT, R5.reuse, R138.reuse, PT ;  /* 0x0000008a0500720c */ /* 0x0c0fe20003fc6270 */
[----:B------:R-:W4:Y:S01]  /*8b90*/  MUFU.TANH R205, R50 ;  /* 0x0000003200cd7308 */ /* 0x000f220000002400 */
[-C--:B------:R-:W-:Y:S01]  /*8ba0*/  ISETP.GE.AND P5, PT, R5, R117.reuse, PT ;  /* 0x000000750500720c */ /* 0x080fe20003fa6270 */
[----:B------:R-:W-:Y:S01]  /*8bb0*/  VIADD R5, R4, 0xffffff08 ;  /* 0xffffff0804057836 */ /* 0x000fe20000000000 */
[-C--:B------:R-:W-:Y:S01]  /*8bc0*/  ISETP.GE.AND P1, PT, R6, R138.reuse, PT ;  /* 0x0000008a0600720c */ /* 0x080fe20003f26270 */
[----:B------:R-:W-:Y:S01]  /*8bd0*/  FMUL.FTZ R18, R18, UR10 ;  /* 0x0000000a12127c20 */ /* 0x000fe20008410000 */
[-C--:B------:R-:W-:Y:S01]  /*8be0*/  ISETP.GE.AND P0, PT, R6, R117.reuse, PT ;  /* 0x000000750600720c */ /* 0x080fe20003f06270 */
[----:B------:R-:W-:Y:S01]  /*8bf0*/  VIADD R6, R4, 0xffffff09 ;  /* 0xffffff0904067836 */ /* 0x000fe20000000000 */
[----:B------:R-:W-:Y:S01]  /*8c00*/  FSEL R37, R8, -INF , !P6 ;  /* 0xff80000008257808 */ /* 0x000fe20007000000 */
[----:B------:R-:W-:Y:S01]  /*8c10*/  VIADD R8, R4, 0xffffff18 ;  /* 0xffffff1804087836 */ /* 0x000fe20000000000 */
[----:B------:R-:W-:Y:S01]  /*8c20*/  FSEL R7, R10, -INF , !P5 ;  /* 0xff8000000a077808 */ /* 0x000fe20006800000 */
[----:B------:R-:W4:Y:S01]  /*8c30*/  MUFU.TANH R225, R53 ;  /* 0x0000003500e17308 */ /* 0x000f220000002400 */
[CC--:B------:R-:W-:Y:S01]  /*8c40*/  ISETP.GE.AND P6, PT, R5.reuse, R138.reuse, PT ;  /* 0x0000008a0500720c */ /* 0x0c0fe20003fc6270 */
[----:B------:R-:W-:Y:S01]  /*8c50*/  FMUL.FTZ R12, R12, UR10 ;  /* 0x0000000a0c0c7c20 */ /* 0x000fe20008410000 */
[-C--:B------:R-:W-:Y:S01]  /*8c60*/  ISETP.GE.AND P5, PT, R5, R117.reuse, PT ;  /* 0x000000750500720c */ /* 0x080fe20003fa6270 */
[C---:B------:R-:W-:Y:S01]  /*8c70*/  VIADD R5, R4.reuse, 0xffffff10 ;  /* 0xffffff1004057836 */ /* 0x040fe20000000000 */
[----:B-----5:R-:W-:Y:S01]  /*8c80*/  FSEL R33, R9, -INF , !P1 ;  /* 0xff80000009217808 */ /* 0x020fe20004800000 */
[----:B------:R-:W-:Y:S01]  /*8c90*/  VIADD R10, R4, 0xffffff70 ;  /* 0xffffff70040a7836 */ /* 0x000fe20000000000 */
[----:B------:R-:W-:Y:S01]  /*8ca0*/  FSEL R11, R11, -INF , !P0 ;  /* 0xff8000000b0b7808 */ /* 0x000fe20004000000 */
[----:B------:R-:W5:Y:S01]  /*8cb0*/  MUFU.TANH R219, R55 ;  /* 0x0000003700db7308 */ /* 0x000f620000002400 */
[CC--:B------:R-:W-:Y:S01]  /*8cc0*/  ISETP.GE.AND P1, PT, R6.reuse, R138.reuse, PT ;  /* 0x0000008a0600720c */ /* 0x0c0fe20003f26270 */
[----:B------:R-:W-:Y:S01]  /*8cd0*/  FMUL.FTZ R19, R19, UR10 ;  /* 0x0000000a13137c20 */ /* 0x000fe20008410000 */
[-C--:B------:R-:W-:Y:S01]  /*8ce0*/  ISETP.GE.AND P0, PT, R6, R117.reuse, PT ;  /* 0x000000750600720c */ /* 0x080fe20003f06270 */
[----:B------:R-:W-:Y:S01]  /*8cf0*/  VIADD R6, R4, 0xffffff11 ;  /* 0xffffff1104067836 */ /* 0x000fe20000000000 */
[----:B------:R-:W-:Y:S01]  /*8d00*/  FSEL R39, R124, -INF , !P6 ;  /* 0xff8000007c277808 */ /* 0x000fe20007000000 */
[----:B------:R-:W-:Y:S01]  /*8d10*/  FMUL.FTZ R14, R14, UR10 ;  /* 0x0000000a0e0e7c20 */ /* 0x000fe20008410000 */
[----:B------:R-:W-:Y:S01]  /*8d20*/  FSEL R9, R126, -INF , !P5 ;  /* 0xff8000007e097808 */ /* 0x000fe20006800000 */
[----:B------:R-:W5:Y:S01]  /*8d30*/  MUFU.TANH R217, R49 ;  /* 0x0000003100d97308 */ /* 0x000f620000002400 */
[----:B------:R-:W-:Y:S01]  /*8d40*/  ISETP.GE.AND P6, PT, R5, R138, PT ;  /* 0x0000008a0500720c */ /* 0x000fe20003fc6270 */
[----:B------:R-:W-:Y:S01]  /*8d50*/  FMUL.FTZ R15, R15, UR10 ;  /* 0x0000000a0f0f7c20 */ /* 0x000fe20008410000 */
[----:B------:R-:W-:-:S02]  /*8d60*/  ISETP.GE.AND P5, PT, R5, R117, PT ;  /* 0x000000750500720c */ /* 0x000fc40003fa6270 */
[----:B------:R-:W-:Y:S02]  /*8d70*/  FSEL R35, R125, -INF , !P1 ;  /* 0xff8000007d237808 */ /* 0x000fe40004800000 */
[----:B------:R-:W-:Y:S01]  /*8d80*/  FSEL R5, R127, -INF , !P0 ;  /* 0xff8000007f057808 */ /* 0x000fe20004000000 */
[----:B------:R-:W5:Y:S01]  /*8d90*/  MUFU.TANH R213, R51 ;  /* 0x0000003300d57308 */ /* 0x000f620000002400 */
[C---:B------:R-:W-:Y:S02]  /*8da0*/  ISETP.GE.AND P1, PT, R6.reuse, R138, PT ;  /* 0x0000008a0600720c */ /* 0x040fe40003f26270 */
[----:B------:R-:W-:Y:S01]  /*8db0*/  ISETP.GE.AND P0, PT, R6, R117, PT ;  /* 0x000000750600720c */ /* 0x000fe20003f06270 */
[----:B------:R-:W-:Y:S01]  /*8dc0*/  VIADD R6, R4, 0xffffff19 ;  /* 0xffffff1904067836 */ /* 0x000fe20000000000 */
[----:B------:R-:W-:Y:S02]  /*8dd0*/  FSEL R235, R235, -INF , !P1 ;  /* 0xff800000ebeb7808 */ /* 0x000fe40004800000 */
[----:B------:R-:W-:Y:S01]  /*8de0*/  FSEL R61, R65, -INF , !P0 ;  /* 0xff800000413d7808 */ /* 0x000fe20004000000 */
[----:B------:R-:W5:Y:S01]  /*8df0*/  MUFU.TANH R215, R45 ;  /* 0x0000002d00d77308 */ /* 0x000f620000002400 */
[----:B---3--:R-:W-:-:S02]  /*8e00*/  FSEL R63, R64, -INF , !P6 ;  /* 0xff800000403f7808 */ /* 0x008fc40007000000 */
[----:B-1----:R-:W-:Y:S02]  /*8e10*/  FSEL R231, R231, -INF , !P5 ;  /* 0xff800000e7e77808 */ /* 0x002fe40006800000 */
[CC--:B------:R-:W-:Y:S02]  /*8e20*/  ISETP.GE.AND P1, PT, R6.reuse, R138.reuse, PT ;  /* 0x0000008a0600720c */ /* 0x0c0fe40003f26270 */
[-C--:B------:R-:W-:Y:S01]  /*8e30*/  ISETP.GE.AND P0, PT, R6, R117.reuse, PT ;  /* 0x000000750600720c */ /* 0x080fe20003f06270 */
[----:B------:R-:W-:Y:S01]  /*8e40*/  VIADD R6, R4, 0xffffff21 ;  /* 0xffffff2104067836 */ /* 0x000fe20000000000 */
[C---:B------:R-:W-:Y:S01]  /*8e50*/  ISETP.GE.AND P6, PT, R8.reuse, R138, PT ;  /* 0x0000008a0800720c */ /* 0x040fe20003fc6270 */
[----:B------:R-:W1:Y:S01]  /*8e60*/  MUFU.TANH R211, R47 ;  /* 0x0000002f00d37308 */ /* 0x000e620000002400 */
[----:B------:R-:W-:Y:S01]  /*8e70*/  ISETP.GE.AND P5, PT, R8, R117, PT ;  /* 0x000000750800720c */ /* 0x000fe20003fa6270 */
[----:B------:R-:W-:Y:S01]  /*8e80*/  VIADD R8, R4, 0xffffff20 ;  /* 0xffffff2004087836 */ /* 0x000fe20000000000 */
[----:B------:R-:W-:-:S02]  /*8e90*/  FSEL R233, R233, -INF , !P1 ;  /* 0xff800000e9e97808 */ /* 0x000fc40004800000 */
[----:B------:R-:W-:Y:S02]  /*8ea0*/  FSEL R229, R229, -INF , !P0 ;  /* 0xff800000e5e57808 */ /* 0x000fe40004000000 */
[----:B--2---:R-:W-:Y:S01]  /*8eb0*/  FSEL R59, R60, -INF , !P6 ;  /* 0xff8000003c3b7808 */ /* 0x004fe20007000000 */
[----:B------:R-:W2:Y:S01]  /*8ec0*/  MUFU.TANH R203, R44 ;  /* 0x0000002c00cb7308 */ /* 0x000ea20000002400 */
[----:B------:R-:W-:Y:S02]  /*8ed0*/  FSEL R65, R62, -INF , !P5 ;  /* 0xff8000003e417808 */ /* 0x000fe40006800000 */
[CC--:B------:R-:W-:Y:S02]  /*8ee0*/  ISETP.GE.AND P1, PT, R6.reuse, R138.reuse, PT ;  /* 0x0000008a0600720c */ /* 0x0c0fe40003f26270 */
[-C--:B------:R-:W-:Y:S01]  /*8ef0*/  ISETP.GE.AND P0, PT, R6, R117.reuse, PT ;  /* 0x000000750600720c */ /* 0x080fe20003f06270 */
[----:B------:R-:W-:Y:S01]  /*8f00*/  VIADD R6, R4, 0xffffff28 ;  /* 0xffffff2804067836 */ /* 0x000fe20000000000 */
[C---:B------:R-:W-:Y:S01]  /*8f10*/  ISETP.GE.AND P6, PT, R8.reuse, R138, PT ;  /* 0x0000008a0800720c */ /* 0x040fe20003fc6270 */
[----:B------:R-:W3:Y:S01]  /*8f20*/  MUFU.TANH R209, R46 ;  /* 0x0000002e00d17308 */ /* 0x000ee20000002400 */
[----:B------:R-:W-:Y:S01]  /*8f30*/  ISETP.GE.AND P5, PT, R8, R117, PT ;  /* 0x000000750800720c */ /* 0x000fe20003fa6270 */
[----:B------:R-:W-:Y:S01]  /*8f40*/  VIADD R8, R4, 0xffffff29 ;  /* 0xffffff2904087836 */ /* 0x000fe20000000000 */
[----:B------:R-:W-:-:S02]  /*8f50*/  FSEL R133, R56, -INF , !P6 ;  /* 0xff80000038857808 */ /* 0x000fc40007000000 */
[----:B------:R-:W-:Y:S02]  /*8f60*/  FSEL R131, R131, -INF , !P5 ;  /* 0xff80000083837808 */ /* 0x000fe40006800000 */
[C---:B------:R-:W-:Y:S01]  /*8f70*/  ISETP.GE.AND P6, PT, R6.reuse, R138, PT ;  /* 0x0000008a0600720c */ /* 0x040fe20003fc6270 */
[----:B------:R-:W3:Y:S01]  /*8f80*/  MUFU.TANH R193, R41 ;  /* 0x0000002900c17308 */ /* 0x000ee20000002400 */
[----:B------:R-:W-:Y:S01]  /*8f90*/  ISETP.GE.AND P5, PT, R6, R117, PT ;  /* 0x000000750600720c */ /* 0x000fe20003fa6270 */
[----:B------:R-:W-:Y:S01]  /*8fa0*/  VIADD R6, R4, 0xffffff30 ;  /* 0xffffff3004067836 */ /* 0x000fe20000000000 */
[----:B------:R-:W-:Y:S02]  /*8fb0*/  FSEL R129, R129, -INF , !P6 ;  /* 0xff80000081817808 */ /* 0x000fe40007000000 */
[----:B------:R-:W-:Y:S02]  /*8fc0*/  FSEL R221, R221, -INF , !P5 ;  /* 0xff800000dddd7808 */ /* 0x000fe40006800000 */
[----:B------:R-:W-:Y:S01]  /*8fd0*/  FSEL R227, R227, -INF , !P1 ;  /* 0xff800000e3e37808 */ /* 0x000fe20004800000 */
[----:B------:R-:W3:Y:S01]  /*8fe0*/  MUFU.TANH R189, R43 ;  /* 0x0000002b00bd7308 */ /* 0x000ee20000002400 */
[----:B------:R-:W-:-:S02]  /*8ff0*/  FSEL R223, R223, -INF , !P0 ;  /* 0xff800000dfdf7808 */ /* 0x000fc40004000000 */
[CC--:B------:R-:W-:Y:S02]  /*9000*/  ISETP.GE.AND P6, PT, R6.reuse, R138.reuse, PT ;  /* 0x0000008a0600720c */ /* 0x0c0fe40003fc6270 */
[-C--:B------:R-:W-:Y:S01]  /*9010*/  ISETP.GE.AND P5, PT, R6, R117.reuse, PT ;  /* 0x000000750600720c */ /* 0x080fe20003fa6270 */
[----:B------:R-:W-:Y:S01]  /*9020*/  VIADD R6, R4, 0xffffff38 ;  /* 0xffffff3804067836 */ /* 0x000fe20000000000 */
[C---:B------:R-:W-:Y:S01]  /*9030*/  ISETP.GE.AND P1, PT, R8.reuse, R138, PT ;  /* 0x0000008a0800720c */ /* 0x040fe20003f26270 */
[----:B------:R-:W3:Y:S01]  /*9040*/  MUFU.TANH R195, R40 ;  /* 0x0000002800c37308 */ /* 0x000ee20000002400 */
[----:B------:R-:W-:Y:S01]  /*9050*/  ISETP.GE.AND P0, PT, R8, R117, PT ;  /* 0x000000750800720c */ /* 0x000fe20003f06270 */
[----:B------:R-:W-:Y:S01]  /*9060*/  VIADD R8, R4, 0xffffff31 ;  /* 0xffffff3104087836 */ /* 0x000fe20000000000 */
[----:B------:R-:W-:Y:S02]  /*9070*/  FSEL R207, R207, -INF , !P6 ;  /* 0xff800000cfcf7808 */ /* 0x000fe40007000000 */
[----:B----4-:R-:W-:-:S02]  /*9080*/  FSEL R205, R205, -INF , !P5 ;  /* 0xff800000cdcd7808 */ /* 0x010fc40006800000 */
[----:B------:R-:W-:Y:S01]  /*9090*/  FSEL R225, R225, -INF , !P1 ;  /* 0xff800000e1e17808 */ /* 0x000fe20004800000 */
[----:B------:R-:W4:Y:S01]  /*90a0*/  MUFU.TANH R191, R42 ;  /* 0x0000002a00bf7308 */ /* 0x000f220000002400 */
[----:B-----5:R-:W-:Y:S02]  /*90b0*/  FSEL R219, R219, -INF , !P0 ;  /* 0xff800000dbdb7808 */ /* 0x020fe40004000000 */
[CC--:B------:R-:W-:Y:S02]  /*90c0*/  ISETP.GE.AND P6, PT, R6.reuse, R138.reuse, PT ;  /* 0x0000008a0600720c */ /* 0x0c0fe40003fc6270 */
[-C--:B------:R-:W-:Y:S01]  /*90d0*/  ISETP.GE.AND P5, PT, R6, R117.reuse, PT ;  /* 0x000000750600720c */ /* 0x080fe20003fa6270 */
[----:B------:R-:W-:Y:S01]  /*90e0*/  VIADD R6, R4, 0xffffff39 ;  /* 0xffffff3904067836 */ /* 0x000fe20000000000 */
[C---:B------:R-:W-:Y:S01]  /*90f0*/  ISETP.GE.AND P1, PT, R8.reuse, R138, PT ;  /* 0x0000008a0800720c */ /* 0x040fe20003f26270 */
[----:B------:R-:W5:Y:S01]  /*9100*/  MUFU.TANH R199, R36 ;  /* 0x0000002400c77308 */ /* 0x000f620000002400 */
[----:B------:R-:W-:Y:S01]  /*9110*/  ISETP.GE.AND P0, PT, R8, R117, PT ;  /* 0x000000750800720c */ /* 0x000fe20003f06270 */
[----:B------:R-:W-:Y:S01]  /*9120*/  VIADD R8, R4, 0xffffff40 ;  /* 0xffffff4004087836 */ /* 0x000fe20000000000 */
[----:B------:R-:W-:-:S02]  /*9130*/  FSEL R217, R217, -INF , !P1 ;  /* 0xff800000d9d97808 */ /* 0x000fc40004800000 */
[----:B------:R-:W-:Y:S02]  /*9140*/  FSEL R213, R213, -INF , !P0 ;  /* 0xff800000d5d57808 */ /* 0x000fe40004000000 */
[C---:B------:R-:W-:Y:S01]  /*9150*/  ISETP.GE.AND P1, PT, R6.reuse, R138, PT ;  /* 0x0000008a0600720c */ /* 0x040fe20003f26270 */
[----:B------:R-:W5:Y:S01]  /*9160*/  MUFU.TANH R185, R38 ;  /* 0x0000002600b97308 */ /* 0x000f620000002400 */
[----:B------:R-:W-:Y:S01]  /*9170*/  ISETP.GE.AND P0, PT, R6, R117, PT ;  /* 0x000000750600720c */ /* 0x000fe20003f06270 */
[----:B------:R-:W-:Y:S01]  /*9180*/  VIADD R6, R4, 0xffffff41 ;  /* 0xffffff4104067836 */ /* 0x000fe20000000000 */
[----:B------:R-:W-:Y:S02]  /*9190*/  FSEL R215, R215, -INF , !P1 ;  /* 0xff800000d7d77808 */ /* 0x000fe40004800000 */
[----:B-1----:R-:W-:Y:S02]  /*91a0*/  FSEL R211, R211, -INF , !P0 ;  /* 0xff800000d3d37808 */ /* 0x002fe40004000000 */
[----:B--2---:R-:W-:Y:S01]  /*91b0*/  FSEL R203, R203, -INF , !P6 ;  /* 0xff800000cbcb7808 */ /* 0x004fe20007000000 */
[----:B------:R-:W1:Y:S01]  /*91c0*/  MUFU.TANH R163, R32 ;  /* 0x0000002000a37308 */ /* 0x000e620000002400 */
[----:B---3--:R-:W-:-:S02]  /*91d0*/  FSEL R209, R209, -INF , !P5 ;  /* 0xff800000d1d17808 */ /* 0x008fc40006800000 */
[CC--:B------:R-:W-:Y:S02]  /*91e0*/  ISETP.GE.AND P1, PT, R6.reuse, R138.reuse, PT ;  /* 0x0000008a0600720c */ /* 0x0c0fe40003f26270 */
[-C--:B------:R-:W-:Y:S01]  /*91f0*/  ISETP.GE.AND P0, PT, R6, R117.reuse, PT ;  /* 0x000000750600720c */ /* 0x080fe20003f06270 */
[----:B------:R-:W-:Y:S01]  /*9200*/  VIADD R6, R4, 0xffffff49 ;  /* 0xffffff4904067836 */ /* 0x000fe20000000000 */
[C---:B------:R-:W-:Y:S01]  /*9210*/  ISETP.GE.AND P6, PT, R8.reuse, R138, PT ;  /* 0x0000008a0800720c */ /* 0x040fe20003fc6270 */
[----:B------:R-:W2:Y:S01]  /*9220*/  MUFU.TANH R155, R34 ;  /* 0x00000022009b7308 */ /* 0x000ea20000002400 */
[----:B------:R-:W-:Y:S01]  /*9230*/  ISETP.GE.AND P5, PT, R8, R117, PT ;  /* 0x000000750800720c */ /* 0x000fe20003fa6270 */
[----:B------:R-:W-:Y:S01]  /*9240*/  VIADD R8, R4, 0xffffff48 ;  /* 0xffffff4804087836 */ /* 0x000fe20000000000 */
[----:B------:R-:W-:Y:S02]  /*9250*/  FSEL R193, R193, -INF , !P1 ;  /* 0xff800000c1c17808 */ /* 0x000fe40004800000 */
[----:B------:R-:W-:-:S02]  /*9260*/  FSEL R189, R189, -INF , !P0 ;  /* 0xff800000bdbd7808 */ /* 0x000fc40004000000 */
[----:B------:R-:W-:Y:S01]  /*9270*/  FSEL R195, R195, -INF , !P6 ;  /* 0xff800000c3c37808 */ /* 0x000fe20007000000 */
[----:B------:R-:W3:Y:S01]  /*9280*/  MUFU.TANH R161, R161 ;  /* 0x000000a100a17308 */ /* 0x000ee20000002400 */
[----:B----4-:R-:W-:Y:S02]  /*9290*/  FSEL R191, R191, -INF , !P5 ;  /* 0xff800000bfbf7808 */ /* 0x010fe40006800000 */
[CC--:B------:R-:W-:Y:S02]  /*92a0*/  ISETP.GE.AND P1, PT, R6.reuse, R138.reuse, PT ;  /* 0x0000008a0600720c */ /* 0x0c0fe40003f26270 */
[-C--:B------:R-:W-:Y:S01]  /*92b0*/  ISETP.GE.AND P0, PT, R6, R117.reuse, PT ;  /* 0x000000750600720c */ /* 0x080fe20003f06270 */
[----:B------:R-:W-:Y:S01]  /*92c0*/  VIADD R6, R4, 0xffffff50 ;  /* 0xffffff5004067836 */ /* 0x000fe20000000000 */
[C---:B------:R-:W-:Y:S01]  /*92d0*/  ISETP.GE.AND P6, PT, R8.reuse, R138, PT ;  /* 0x0000008a0800720c */ /* 0x040fe20003fc6270 */
[----:B------:R-:W4:Y:S01]  /*92e0*/  MUFU.TANH R153, R153 ;  /* 0x0000009900997308 */ /* 0x000f220000002400 */
[----:B------:R-:W-:Y:S01]  /*92f0*/  ISETP.GE.AND P5, PT, R8, R117, PT ;  /* 0x000000750800720c */ /* 0x000fe20003fa6270 */
[----:B------:R-:W-:Y:S01]  /*9300*/  VIADD R8, R4, 0xffffff51 ;  /* 0xffffff5104087836 */ /* 0x000fe20000000000 */
[----:B-----5:R-:W-:-:S02]  /*9310*/  FSEL R199, R199, -INF , !P6 ;  /* 0xff800000c7c77808 */ /* 0x020fc40007000000 */
[----:B------:R-:W-:Y:S02]  /*9320*/  FSEL R185, R185, -INF , !P5 ;  /* 0xff800000b9b97808 */ /* 0x000fe40006800000 */
[CC--:B------:R-:W-:Y:S01]  /*9330*/  ISETP.GE.AND P6, PT, R6.reuse, R138.reuse, PT ;  /* 0x0000008a0600720c */ /* 0x0c0fe20003fc6270 */
[----:B------:R-:W5:Y:S01]  /*9340*/  MUFU.TANH R159, R28 ;  /* 0x0000001c009f7308 */ /* 0x000f620000002400 */
[-C--:B------:R-:W-:Y:S01]  /*9350*/  ISETP.GE.AND P5, PT, R6, R117.reuse, PT ;  /* 0x000000750600720c */ /* 0x080fe20003fa6270 */
[----:B------:R-:W-:Y:S01]  /*9360*/  VIADD R6, R4, 0xffffff58 ;  /* 0xffffff5804067836 */ /* 0x000fe20000000000 */
[----:B------:R-:W-:Y:S02]  /*9370*/  FSEL R197, R197, -INF , !P1 ;  /* 0xff800000c5c57808 */ /* 0x000fe40004800000 */
[----:B------:R-:W-:Y:S02]  /*9380*/  FSEL R171, R171, -INF , !P0 ;  /* 0xff800000abab7808 */ /* 0x000fe40004000000 */
[C---:B------:R-:W-:Y:S01]  /*9390*/  ISETP.GE.AND P1, PT, R8.reuse, R138, PT ;  /* 0x0000008a0800720c */ /* 0x040fe20003f26270 */
[----:B------:R-:W5:Y:S01]  /*93a0*/  MUFU.TANH R151, R30 ;  /* 0x0000001e00977308 */ /* 0x000f620000002400 */
[----:B------:R-:W-:Y:S01]  /*93b0*/  ISETP.GE.AND P0, PT, R8, R117, PT ;  /* 0x000000750800720c */ /* 0x000fe20003f06270 */
[----:B------:R-:W-:Y:S01]  /*93c0*/  VIADD R8, R4, 0xffffff59 ;  /* 0xffffff5904087836 */ /* 0x000fe20000000000 */
[----:B-1----:R-:W-:-:S02]  /*93d0*/  FSEL R163, R163, -INF , !P6 ;  /* 0xff800000a3a37808 */ /* 0x002fc40007000000 */
[----:B--2---:R-:W-:Y:S02]  /*93e0*/  FSEL R155, R155, -INF , !P5 ;  /* 0xff8000009b9b7808 */ /* 0x004fe40006800000 */
[CC--:B------:R-:W-:Y:S01]  /*93f0*/  ISETP.GE.AND P6, PT, R6.reuse, R138.reuse, PT ;  /* 0x0000008a0600720c */ /* 0x0c0fe20003fc6270 */
[----:B------:R-:W1:Y:S01]  /*9400*/  MUFU.TANH R143, R24 ;  /* 0x00000018008f7308 */ /* 0x000e620000002400 */
[-C--:B------:R-:W-:Y:S01]  /*9410*/  ISETP.GE.AND P5, PT, R6, R117.reuse, PT ;  /* 0x000000750600720c */ /* 0x080fe20003fa6270 */
[----:B------:R-:W-:Y:S01]  /*9420*/  VIADD R6, R4, 0xffffff60 ;  /* 0xffffff6004067836 */ /* 0x000fe20000000000 */
[----:B---3--:R-:W-:Y:S02]  /*9430*/  FSEL R161, R161, -INF , !P1 ;  /* 0xff800000a1a17808 */ /* 0x008fe40004800000 */
[----:B----4-:R-:W-:Y:S02]  /*9440*/  FSEL R153, R153, -INF , !P0 ;  /* 0xff80000099997808 */ /* 0x010fe40004000000 */
[C---:B------:R-:W-:Y:S01]  /*9450*/  ISETP.GE.AND P1, PT, R8.reuse, R138, PT ;  /* 0x0000008a0800720c */ /* 0x040fe20003f26270 */
[----:B------:R-:W2:Y:S01]  /*9460*/  MUFU.TANH R139, R26 ;  /* 0x0000001a008b7308 */ /* 0x000ea20000002400 */
[----:B------:R-:W-:Y:S01]  /*9470*/  ISETP.GE.AND P0, PT, R8, R117, PT ;  /* 0x000000750800720c */ /* 0x000fe20003f06270 */
[----:B------:R-:W-:Y:S01]  /*9480*/  VIADD R8, R4, 0xffffff68 ;  /* 0xffffff6804087836 */ /* 0x000fe20000000000 */
[----:B-----5:R-:W-:-:S02]  /*9490*/  FSEL R159, R159, -INF , !P6 ;  /* 0xff8000009f9f7808 */ /* 0x020fc40007000000 */
[----:B------:R-:W-:Y:S02]  /*94a0*/  FSEL R151, R151, -INF , !P5 ;  /* 0xff80000097977808 */ /* 0x000fe40006800000 */
[CC--:B------:R-:W-:Y:S01]  /*94b0*/  ISETP.GE.AND P6, PT, R6.reuse, R138.reuse, PT ;  /* 0x0000008a0600720c */ /* 0x0c0fe20003fc6270 */
[----:B------:R-:W3:Y:S01]  /*94c0*/  MUFU.TANH R157, R29 ;  /* 0x0000001d009d7308 */ /* 0x000ee20000002400 */
[----:B------:R-:W-:Y:S01]  /*94d0*/  ISETP.GE.AND P5, PT, R6, R117, PT ;  /* 0x000000750600720c */ /* 0x000fe20003fa6270 */
[----:B------:R-:W-:Y:S01]  /*94e0*/  VIADD R6, R4, 0xffffff61 ;  /* 0xffffff6104067836 */ /* 0x000fe20000000000 */
[----:B-1----:R-:W-:Y:S02]  /*94f0*/  FSEL R143, R143, -INF , !P6 ;  /* 0xff8000008f8f7808 */ /* 0x002fe40007000000 */
[----:B------:R-:W-:-:S03]  /*9500*/  ISETP.GE.AND P6, PT, R8, R138, PT ;  /* 0x0000008a0800720c */ /* 0x000fc60003fc6270 */
        /* <DEDUP_REMOVED lines=20> */
[----:B-1----:R-:W-:Y:S02]  /*9650*/  FSEL R140, R140, -INF , !P1 ;  /* 0xff8000008c8c7808 */ /* 0x002fe40004800000 */
[----:B------:R-:W-:-:S05]  /*9660*/  ISETP.GE.AND P1, PT, R6, R138, PT ;  /* 0x0000008a0600720c */ /* 0x000fca0003f26270 */
[----:B------:R-:W1:Y:S01]  /*9670*/  MUFU.TANH R134, R21 ;  /* 0x0000001500867308 */ /* 0x000e620000002400 */
[----:B--2---:R-:W-:Y:S02]  /*9680*/  FSEL R135, R135, -INF , !P0 ;  /* 0xff80000087877808 */ /* 0x004fe40004000000 */
[----:B------:R-:W-:Y:S01]  /*9690*/  ISETP.GE.AND P0, PT, R6, R117, PT ;  /* 0x000000750600720c */ /* 0x000fe20003f06270 */
[----:B------:R-:W-:-:S04]  /*96a0*/  FMUL.FTZ R6, R13, UR10 ;  /* 0x0000000a0d067c20 */ /* 0x000fc80008410000 */
        /* <DEDUP_REMOVED lines=9> */
[----:B------:R-:W-:-:S05]  /*9740*/  ISETP.GE.AND P0, PT, R8, R117, PT ;  /* 0x000000750800720c */ /* 0x000fca0003f06270 */
[----:B------:R-:W2:Y:S01]  /*9750*/  MUFU.TANH R64, R18 ;  /* 0x0000001200407308 */ /* 0x000ea20000002400 */
[----:B---3--:R-:W-:Y:S02]  /*9760*/  FSEL R147, R147, -INF , !P6 ;  /* 0xff80000093937808 */ /* 0x008fe40007000000 */
[----:B------:R-:W-:-:S05]  /*9770*/  ISETP.GT.AND P6, PT, R57, R168, PT ;  /* 0x000000a83900720c */ /* 0x000fca0003fc4270 */
        /* <DEDUP_REMOVED lines=16> */
[----:B------:R-:W-:Y:S01]  /*9880*/  IADD3 R19, PT, PT, R3, -0x1, RZ ;  /* 0xffffffff03137810 */ /* 0x000fe20007ffe0ff */
[----:B------:R-:W2:Y:S04]  /*9890*/  LDCU.64 UR4, c[0x0][0x3a0] ;  /* 0x00007400ff0477ac */ /* 0x000ea80008000a00 */
[----:B------:R-:W-:-:S05]  /*98a0*/  IMAD.SHL.U32 R19, R19, 0x80, RZ ;  /* 0x0000008013137824 */ /* 0x000fca00078e00ff */
[C---:B------:R-:W-:Y:S02]  /*98b0*/  IADD3 R15, PT, PT, R19.reuse, -0x80, RZ ;  /* 0xffffff80130f7810 */ /* 0x040fe40007ffe0ff */
[----:B------:R-:W-:Y:S02]  /*98c0*/  IADD3 R19, PT, PT, R19, -0x100, RZ ;  /* 0xffffff0013137810 */ /* 0x000fe40007ffe0ff */
[----:B-1----:R-:W-:-:S04]  /*98d0*/  IABS R10, R12 ;  /* 0x0000000c000a7213 */ /* 0x002fc80000000000 */
[----:B------:R-:W1:Y:S08]  /*98e0*/  I2F.RP R4, R10 ;  /* 0x0000000a00047306 */ /* 0x000e700000209400 */
[----:B-1----:R-:W1:Y:S02]  /*98f0*/  MUFU.RCP R16, R4 ;  /* 0x0000000400107308 */ /* 0x002e640000001000 */
[----:B-1----:R-:W-:-:S06]  /*9900*/  VIADD R16, R16, 0xffffffe ;  /* 0x0ffffffe10107836 */ /* 0x002fcc0000000000 */
[----:B------:R-:W1:Y:S02]  /*9910*/  F2I.FTZ.U32.TRUNC.NTZ R17, R16 ;  /* 0x0000001000117305 */ /* 0x000e64000021f000 */
[--C-:B-1----:R-:W-:Y:S02]  /*9920*/  IMAD.MOV R13, RZ, RZ, -R17.reuse ;  /* 0x000000ffff0d7224 */ /* 0x102fe400078e0a11 */
[----:B------:R-:W-:Y:S02]  /*9930*/  IMAD.MOV.U32 R16, RZ, RZ, RZ ;  /* 0x000000ffff107224 */ /* 0x000fe400078e00ff */
[----:B------:R-:W-:Y:S01]  /*9940*/  IMAD R8, R13, R10, RZ ;  /* 0x0000000a0d087224 */ /* 0x000fe200078e02ff */
[----:B------:R-:W-:Y:S02]  /*9950*/  IABS R13, R15 ;  /* 0x0000000f000d7213 */ /* 0x000fe40000000000 */
[----:B------:R-:W-:Y:S01]  /*9960*/  LOP3.LUT R15, R15, R12, RZ, 0x3c, !PT ;  /* 0x0000000c0f0f7212 */ /* 0x000fe200078e3cff */
[----:B------:R-:W-:Y:S01]  /*9970*/  IMAD.HI.U32 R8, R17, R8, R16 ;  /* 0x0000000811087227 */ /* 0x000fe200078e0010 */
[----:B------:R-:W-:-:S02]  /*9980*/  IABS R17, R19 ;  /* 0x0000001300117213 */ /* 0x000fc40000000000 */
        /* <DEDUP_REMOVED lines=18> */
[----:B------:R-:W-:-:S03]  /*9ab0*/  ISETP.GE.AND P5, PT, R19, RZ, PT ;  /* 0x000000ff1300720c */ /* 0x000fc60003fa6270 */
[----:B------:R-:W-:Y:S01]  /*9ac0*/  IMAD.MOV.U32 R4, RZ, RZ, R6 ;  /* 0x000000ffff047224 */ /* 0x000fe200078e0006 */
[----:B------:R-:W-:Y:S02]  /*9ad0*/  @P0 IADD3 R8, PT, PT, R8, 0x1, RZ ;  /* 0x0000000108080810 */ /* 0x000fe40007ffe0ff */
[----:B------:R-:W-:Y:S01]  /*9ae0*/  ISETP.NE.AND P0, PT, R12, RZ, PT ;  /* 0x000000ff0c00720c */ /* 0x000fe20003f05270 */
[----:B------:R-:W-:-:S06]  /*9af0*/  @!P1 IMAD.MOV R4, RZ, RZ, -R4 ;  /* 0x000000ffff049224 */ /* 0x000fcc00078e0a04 */
[----:B------:R-:W-:-:S04]  /*9b00*/  @!P5 IADD3 R8, PT, PT, -R8, RZ, RZ ;  /* 0x000000ff0808d210 */ /* 0x000fc80007ffe1ff */
[C---:B------:R-:W-:Y:S02]  /*9b10*/  SEL R6, R13.reuse, R8, !P0 ;  /* 0x000000080d067207 */ /* 0x040fe40004000000 */
[----:B------:R-:W-:-:S03]  /*9b20*/  SEL R13, R13, R4, !P0 ;  /* 0x000000040d0d7207 */ /* 0x000fc60004000000 */
[----:B------:R-:W-:-:S04]  /*9b30*/  IMAD.WIDE R14, R6, 0x4, R182 ;  /* 0x00000004060e7825 */ /* 0x000fc800078e02b6 */
[C---:B------:R-:W-:Y:S02]  /*9b40*/  IMAD.WIDE R18, R13.reuse, 0x4, R182 ;  /* 0x000000040d127825 */ /* 0x040fe400078e02b6 */
[----:B------:R1:W3:Y:S04]  /*9b50*/  LDG.E R15, desc[UR16][R14.64] ;  /* 0x000000100e0f7981 */ /* 0x0002e8000c1e1900 */
[----:B------:R-:W3:Y:S01]  /*9b60*/  LDG.E R4, desc[UR16][R18.64] ;  /* 0x0000001012047981 */ /* 0x000ee2000c1e1900 */
[----:B------:R-:W-:-:S05]  /*9b70*/  IADD3 R13, PT, PT, R13, -R6, RZ ;  /* 0x800000060d0d7210 */ /* 0x000fca0007ffe0ff */
[----:B------:R-:W-:-:S05]  /*9b80*/  IMAD R13, R13, R12, -0x80 ;  /* 0xffffff800d0d7424 */ /* 0x000fca00078e020c */
[----:B------:R-:W-:-:S05]  /*9b90*/  SHF.R.S32.HI R17, RZ, 0x1f, R13 ;  /* 0x0000001fff117819 */ /* 0x000fca000001140d */
[----:B------:R-:W-:-:S04]  /*9ba0*/  IMAD R6, R17, R136, RZ ;  /* 0x0000008811067224 */ /* 0x000fc800078e02ff */
[C---:B------:R-:W-:Y:S02]  /*9bb0*/  IMAD R6, R13.reuse, R137, R6 ;  /* 0x000000890d067224 */ /* 0x040fe400078e0206 */
[----:B------:R-:W-:-:S04]  /*9bc0*/  IMAD.WIDE.U32 R12, R13, R136, RZ ;  /* 0x000000880d0c7225 */ /* 0x000fc800078e00ff */
[----:B-1----:R-:W-:Y:S02]  /*9bd0*/  IMAD.MOV.U32 R14, RZ, RZ, R12 ;  /* 0x000000ffff0e7224 */ /* 0x002fe400078e000c */
[----:B---3--:R-:W-:Y:S01]  /*9be0*/  IMAD.IADD R4, R15, 0x1, -R4 ;  /* 0x000000010f047824 */ /* 0x008fe200078e0a04 */
[----:B------:R-:W-:-:S04]  /*9bf0*/  IADD3 R15, PT, PT, R13, R6, RZ ;  /* 0x000000060d0f7210 */ /* 0x000fc80007ffe0ff */
        /* <DEDUP_REMOVED lines=8> */
.L_x_1046:
[----:B------:R-:W-:Y:S01]  /*9c80*/  UMOV UR4, URZ ;  /* 0x000000ff00047c82 */ /* 0x000fe20008000000 */
[----:B------:R-:W-:Y:S01]  /*9c90*/  IMAD.SHL.U32 R4, R136, 0x80, RZ ;  /* 0x0000008088047824 */ /* 0x000fe200078e00ff */
[----:B------:R-:W-:-:S05]  /*9ca0*/  IADD3 R6, P0, PT, RZ, -UR4, RZ ;  /* 0x80000004ff067c10 */ /* 0x000fca000ff1e0ff */
[----:B------:R-:W-:-:S05]  /*9cb0*/  IMAD.X R4, RZ, RZ, ~R4, P0 ;  /* 0x000000ffff047224 */ /* 0x000fca00000e0e04 */
[----:B------:R-:W-:-:S04]  /*9cc0*/  SHF.R.S64 R13, R6, 0x1f, R4 ;  /* 0x0000001f060d7819 */ /* 0x000fc80000001004 */
[----:B------:R-:W-:-:S04]  /*9cd0*/  IADD3 R170, P0, PT, R13, R170, RZ ;  /* 0x000000aa0daa7210 */ /* 0x000fc80007f1e0ff */
[----:B------:R-:W-:-:S09]  /*9ce0*/  LEA.HI.X.SX32 R169, R4, R169, 0x1, P0 ;  /* 0x000000a904a97211 */ /* 0x000fd200000f0eff */
.L_x_1047:
        /* <DEDUP_REMOVED lines=75> */
.L_x_1045:
        /* <DEDUP_REMOVED lines=42> */
[----:B-1----:R-:W-:Y:S02]  /*a440*/  FMNMX.FTZ R56, R13, R56, !PT ;  /* 0x000000380d387209 */ /* 0x002fe40007810000 */
[----:B--2---:R-:W-:-:S03]  /*a450*/  FMNMX.FTZ R58, R15, R58, !PT ;  /* 0x0000003a0f3a7209 */ /* 0x004fc60007810000 */
[C---:B------:R-:W-:Y:S01]  /*a460*/  FMUL.FTZ R120, R56.reuse, UR6 ;  /* 0x0000000638787c20 */ /* 0x040fe20008410000 */
[----:B------:R-:W-:Y:S02]  /*a470*/  FSETP.NEU.FTZ.AND P0, PT, R56, -INF , PT ;  /* 0xff8000003800780b */ /* 0x000fe40003f1d000 */
[C---:B------:R-:W-:Y:S01]  /*a480*/  FSETP.NEU.FTZ.AND P1, PT, R58.reuse, -INF , PT ;  /* 0xff8000003a00780b */ /* 0x040fe20003f3d000 */
[----:B------:R-:W-:Y:S01]  /*a490*/  FMUL.FTZ R144, R58, UR6 ;  /* 0x000000063a907c20 */ /* 0x000fe20008410000 */
[----:B------:R-:W-:-:S04]  /*a4a0*/  FSEL R120, R120, RZ, P0 ;  /* 0x000000ff78787208 */ /* 0x000fc80000000000 */
[----:B------:R-:W-:Y:S01]  /*a4b0*/  FSEL R144, R144, RZ, P1 ;  /* 0x000000ff90907208 */ /* 0x000fe20000800000 */
[--C-:B------:R-:W-:Y:S01]  /*a4c0*/  FFMA.FTZ R201, R7, UR6, -R120.reuse ;  /* 0x0000000607c97c23 */ /* 0x100fe20008010878 */
[----:B------:R-:W-:Y:S01]  /*a4d0*/  FSEL R7, R58, RZ, P1 ;  /* 0x000000ff3a077208 */ /* 0x000fe20000800000 */
[--C-:B------:R-:W-:Y:S01]  /*a4e0*/  FFMA.FTZ R136, R11, UR6, -R120.reuse ;  /* 0x000000060b887c23 */ /* 0x100fe20008010878 */
[----:B------:R-:W-:Y:S01]  /*a4f0*/  FFMA.FTZ R122, R9, UR6, -R120 ;  /* 0x00000006097a7c23 */ /* 0x000fe20008010878 */
[--C-:B------:R-:W-:Y:S01]  /*a500*/  FFMA.FTZ R146, R33, UR6, -R144.reuse ;  /* 0x0000000621927c23 */ /* 0x100fe20008010890 */
[--C-:B------:R-:W-:Y:S01]  /*a510*/  FFMA.FTZ R121, R35, UR6, -R144.reuse ;  /* 0x0000000623797c23 */ /* 0x100fe20008010890 */
[----:B------:R-:W1:Y:S01]  /*a520*/  LDSM.16.MT88.4 R8, [R119+0x9000] ;  /* 0x009000007708783b */ /* 0x000e620000004200 */
[----:B------:R-:W-:Y:S01]  /*a530*/  FADD.FTZ R152, R2, -R7 ;  /* 0x8000000702987221 */ /* 0x000fe20000010000 */
[----:B------:R-:W-:Y:S01]  /*a540*/  FSEL R7, R56, RZ, P0 ;  /* 0x000000ff38077208 */ /* 0x000fe20000000000 */
[--C-:B------:R-:W-:Y:S01]  /*a550*/  FFMA.FTZ R148, R37, UR6, -R144.reuse ;  /* 0x0000000625947c23 */ /* 0x100fe20008010890 */
[----:B------:R-:W2:Y:S01]  /*a560*/  LDSM.16.MT88.4 R32, [R116+0xb000] ;  /* 0x00b000007420783b */ /* 0x000ea20000004200 */
[----:B------:R-:W-:Y:S01]  /*a570*/  FFMA.FTZ R142, R39, UR6, -R144 ;  /* 0x00000006278e7c23 */ /* 0x000fe20008010890 */
[----:B------:R-:W-:Y:S01]  /*a580*/  FMUL.FTZ R152, R152, UR6 ;  /* 0x0000000698987c20 */ /* 0x000fe20008410000 */
[----:B------:R-:W-:Y:S01]  /*a590*/  FADD.FTZ R0, R0, -R7 ;  /* 0x8000000700007221 */ /* 0x000fe20000010000 */
[----:B------:R-:W-:Y:S01]  /*a5a0*/  FFMA.FTZ R123, R5, UR6, -R120 ;  /* 0x00000006057b7c23 */ /* 0x000fe20008010878 */
[----:B------:R-:W-:Y:S01]  /*a5b0*/  MUFU.EX2 R148, R148 ;  /* 0x0000009400947308 */ /* 0x000fe20000000800 */
[--C-:B------:R-:W-:Y:S01]  /*a5c0*/  FFMA.FTZ R63, R63, UR6, -R144.reuse ;  /* 0x000000063f3f7c23 */ /* 0x100fe20008010890 */
[----:B------:R-:W-:Y:S01]  /*a5d0*/  FMUL.FTZ R0, R0, UR6 ;  /* 0x0000000600007c20 */ /* 0x000fe20008410000 */
[--C-:B------:R-:W-:Y:S01]  /*a5e0*/  FFMA.FTZ R2, R235, UR6, -R144.reuse ;  /* 0x00000006eb027c23 */ /* 0x100fe20008010890 */
[----:B------:R-:W-:Y:S01]  /*a5f0*/  FFMA.FTZ R59, R59, UR6, -R144 ;  /* 0x000000063b3b7c23 */ /* 0x000fe20008010890 */
[--C-:B------:R-:W-:Y:S01]  /*a600*/  FFMA.FTZ R62, R231, UR6, -R120.reuse ;  /* 0x00000006e73e7c23 */ /* 0x100fe20008010878 */
[--C-:B------:R-:W-:Y:S01]  /*a610*/  FFMA.FTZ R61, R61, UR6, -R120.reuse ;  /* 0x000000063d3d7c23 */ /* 0x100fe20008010878 */
[--C-:B------:R-:W-:Y:S01]  /*a620*/  FFMA.FTZ R65, R65, UR6, -R120.reuse ;  /* 0x0000000641417c23 */ /* 0x100fe20008010878 */
[----:B------:R-:W3:Y:S01]  /*a630*/  MUFU.EX2 R146, R146 ;  /* 0x0000009200927308 */ /* 0x000ee20000000800 */
[----:B------:R-:W-:Y:S01]  /*a640*/  FFMA.FTZ R60, R229, UR6, -R120 ;  /* 0x00000006e53c7c23 */ /* 0x000fe20008010878 */
[--C-:B------:R-:W-:Y:S01]  /*a650*/  FFMA.FTZ R133, R133, UR6, -R144.reuse ;  /* 0x0000000685857c23 */ /* 0x100fe20008010890 */
[--C-:B------:R-:W-:Y:S01]  /*a660*/  FFMA.FTZ R128, R227, UR6, -R144.reuse ;  /* 0x00000006e3807c23 */ /* 0x100fe20008010890 */
[--C-:B------:R-:W-:Y:S01]  /*a670*/  FFMA.FTZ R129, R129, UR6, -R144.reuse ;  /* 0x0000000681817c23 */ /* 0x100fe20008010890 */
[----:B------:R-:W-:Y:S01]  /*a680*/  FFMA.FTZ R124, R225, UR6, -R144 ;  /* 0x00000006e17c7c23 */ /* 0x000fe20008010890 */
[--C-:B------:R-:W-:Y:S01]  /*a690*/  FFMA.FTZ R131, R131, UR6, -R120.reuse ;  /* 0x0000000683837c23 */ /* 0x100fe20008010878 */
[--C-:B------:R-:W-:Y:S01]  /*a6a0*/  FFMA.FTZ R126, R223, UR6, -R120.reuse ;  /* 0x00000006df7e7c23 */ /* 0x100fe20008010878 */
[----:B------:R-:W-:Y:S01]  /*a6b0*/  MUFU.EX2 R142, R142 ;  /* 0x0000008e008e7308 */ /* 0x000fe20000000800 */
[--C-:B------:R-:W-:Y:S01]  /*a6c0*/  FFMA.FTZ R137, R221, UR6, -R120.reuse ;  /* 0x00000006dd897c23 */ /* 0x100fe20008010878 */
[----:B------:R-:W-:Y:S01]  /*a6d0*/  FFMA.FTZ R130, R219, UR6, -R120 ;  /* 0x00000006db827c23 */ /* 0x000fe20008010878 */
[--C-:B------:R-:W-:Y:S01]  /*a6e0*/  FFMA.FTZ R207, R207, UR6, -R144.reuse ;  /* 0x00000006cfcf7c23 */ /* 0x100fe20008010890 */
[--C-:B------:R-:W-:Y:S01]  /*a6f0*/  FFMA.FTZ R158, R217, UR6, -R144.reuse ;  /* 0x00000006d99e7c23 */ /* 0x100fe20008010890 */
[--C-:B------:R-:W-:Y:S01]  /*a700*/  FFMA.FTZ R203, R203, UR6, -R144.reuse ;  /* 0x00000006cbcb7c23 */ /* 0x100fe20008010890 */
[----:B------:R-:W-:Y:S01]  /*a710*/  FFMA.FTZ R154, R215, UR6, -R144 ;  /* 0x00000006d79a7c23 */ /* 0x000fe20008010890 */
[--C-:B------:R-:W-:Y:S01]  /*a720*/  FFMA.FTZ R205, R205, UR6, -R120.reuse ;  /* 0x00000006cdcd7c23 */ /* 0x100fe20008010878 */
[----:B------:R-:W4:Y:S01]  /*a730*/  MUFU.EX2 R121, R121 ;  /* 0x0000007900797308 */ /* 0x000f220000000800 */
[----:B---3--:R-:W-:Y:S01]  /*a740*/  F2FP.F16.F32.PACK_AB R48, R146, R148 ;  /* 0x000000949230723e */ /* 0x008fe200000000ff */
        /* <DEDUP_REMOVED lines=13> */
[----:B------:R-:W-:Y:S01]  /*a820*/  FFMA.FTZ R157, R157, UR6, -R144 ;  /* 0x000000069d9d7c23 */ /* 0x000fe20008010890 */
[----:B------:R-:W3:Y:S01]  /*a830*/  MUFU.EX2 R136, R136 ;  /* 0x0000008800887308 */ /* 0x000ee20000000800 */
[----:B----4-:R-:W-:Y:S01]  /*a840*/  F2FP.F16.F32.PACK_AB R50, R121, R142 ;  /* 0x0000008e7932723e */ /* 0x010fe200000000ff */
[----:B------:R-:W-:Y:S01]  /*a850*/  FFMA.FTZ R151, R151, UR6, -R120 ;  /* 0x0000000697977c23 */ /* 0x000fe20008010878 */
        /* <DEDUP_REMOVED lines=11> */
[----:B------:R-:W-:-:S02]  /*a910*/  FFMA.FTZ R117, R117, UR6, -R120 ;  /* 0x0000000675757c23 */ /* 0x000fc40008010878 */
[----:B------:R-:W4:Y:S01]  /*a920*/  MUFU.EX2 R152, R152 ;  /* 0x0000009800987308 */ /* 0x000f220000000800 */
[----:B---3--:R-:W-:-:S07]  /*a930*/  F2FP.F16.F32.PACK_AB R49, R136, R201 ;  /* 0x000000c98831723e */ /* 0x008fce00000000ff */
[----:B------:R-:W3:Y:S08]  /*a940*/  MUFU.EX2 R150, R0 ;  /* 0x0000000000967308 */ /* 0x000ef00000000800 */
[----:B------:R-:W5:Y:S01]  /*a950*/  MUFU.EX2 R123, R123 ;  /* 0x0000007b007b7308 */ /* 0x000f620000000800 */
[-C--:B----4-:R-:W-:Y:S01]  /*a960*/  FMUL.FTZ R4, R112, R152.reuse ;  /* 0x0000009870047220 */ /* 0x090fe20000410000 */
[-C--:B------:R-:W-:Y:S01]  /*a970*/  FMUL.FTZ R5, R113, R152.reuse ;  /* 0x0000009871057220 */ /* 0x080fe20000410000 */
[-C--:B------:R-:W-:Y:S01]  /*a980*/  FMUL.FTZ R12, R104, R152.reuse ;  /* 0x00000098680c7220 */ /* 0x080fe20000410000 */
[-C--:B------:R-:W-:Y:S01]  /*a990*/  FMUL.FTZ R13, R105, R152.reuse ;  /* 0x00000098690d7220 */ /* 0x080fe20000410000 */
[-C--:B------:R-:W-:Y:S01]  /*a9a0*/  FMUL.FTZ R20, R96, R152.reuse ;  /* 0x0000009860147220 */ /* 0x080fe20000410000 */
[-C--:B------:R-:W-:Y:S01]  /*a9b0*/  FMUL.FTZ R21, R97, R152.reuse ;  /* 0x0000009861157220 */ /* 0x080fe20000410000 */
[-C--:B------:R-:W-:Y:S01]  /*a9c0*/  FMUL.FTZ R28, R88, R152.reuse ;  /* 0x00000098581c7220 */ /* 0x080fe20000410000 */
[----:B------:R-:W-:Y:S01]  /*a9d0*/  FMUL.FTZ R29, R89, R152 ;  /* 0x00000098591d7220 */ /* 0x000fe20000410000 */
[-C--:B---3--:R-:W-:Y:S01]  /*a9e0*/  FMUL.FTZ R6, R114, R150.reuse ;  /* 0x0000009672067220 */ /* 0x088fe20000410000 */
[-C--:B------:R-:W-:Y:S01]  /*a9f0*/  FMUL.FTZ R7, R115, R150.reuse ;  /* 0x0000009673077220 */ /* 0x080fe20000410000 */
[-C--:B------:R-:W-:Y:S01]  /*aa00*/  FMUL.FTZ R14, R106, R150.reuse ;  /* 0x000000966a0e7220 */ /* 0x080fe20000410000 */
[-C--:B------:R-:W-:Y:S01]  /*aa10*/  FMUL.FTZ R15, R107, R150.reuse ;  /* 0x000000966b0f7220 */ /* 0x080fe20000410000 */
[-C--:B------:R-:W-:Y:S01]  /*aa20*/  FMUL.FTZ R22, R98, R150.reuse ;  /* 0x0000009662167220 */ /* 0x080fe20000410000 */
[-C--:B------:R-:W-:Y:S01]  /*aa30*/  FMUL.FTZ R23, R99, R150.reuse ;  /* 0x0000009663177220 */ /* 0x080fe20000410000 */
[-C--:B------:R-:W-:Y:S01]  /*aa40*/  FMUL.FTZ R30, R90, R150.reuse ;  /* 0x000000965a1e7220 */ /* 0x080fe20000410000 */
[----:B------:R-:W-:Y:S01]  /*aa50*/  FMUL.FTZ R31, R91, R150 ;  /* 0x000000965b1f7220 */ /* 0x000fe20000410000 */
[----:B-----5:R-:W-:Y:S01]  /*aa60*/  F2FP.F16.F32.PACK_AB R51, R123, R122 ;  /* 0x0000007a7b33723e */ /* 0x020fe200000000ff */
[-C--:B------:R-:W-:Y:S01]  /*aa70*/  FMUL.FTZ R36, R80, R152.reuse ;  /* 0x0000009850247220 */ /* 0x080fe20000410000 */
[----:B------:R-:W-:Y:S01]  /*aa80*/  FMUL.FTZ R37, R81, R152 ;  /* 0x0000009851257220 */ /* 0x000fe20000410000 */
        /* <DEDUP_REMOVED lines=30> */
[C---:B-1----:R-:W-:Y:S01]  /*ac70*/  HMMA.16816.F32 R4, R48.reuse, R8, R4 ;  /* 0x000000083004723c */ /* 0x042fe20000001804 */
[----:B------:R-:W1:Y:S01]  /*ac80*/  LDSM.16.MT88.4 R72, [R116+0x9400] ;  /* 0x009400007448783b */ /* 0x000e620000004200 */
[----:B------:R-:W-:Y:S01]  /*ac90*/  FFMA.FTZ R0, R233, UR6, -R144 ;  /* 0x00000006e9007c23 */ /* 0x000fe20008010890 */
[----:B------:R-:W-:Y:S01]  /*aca0*/  MUFU.EX2 R63, R63 ;  /* 0x0000003f003f7308 */ /* 0x000fe20000000800 */
[----:B------:R-:W-:Y:S01]  /*acb0*/  FFMA.FTZ R187, R187, R152, R148 ;  /* 0x00000098bbbb7223 */ /* 0x000fe20000010094 */
[----:B------:R-:W-:Y:S01]  /*acc0*/  LDSM.16.MT88.4 R80, [R119+0xa000] ;  /* 0x00a000007750783b */ /* 0x000fe20000004200 */
[----:B------:R-:W-:Y:S01]  /*acd0*/  FFMA.FTZ R201, R188, R150, R201 ;  /* 0x00000096bcc97223 */ /* 0x000fe200000100c9 */
[--C-:B------:R-:W-:Y:S01]  /*ace0*/  FFMA.FTZ R148, R161, UR6, -R144.reuse ;  /* 0x00000006a1947c23 */ /* 0x100fe20008010890 */
[----:B------:R-:W-:Y:S01]  /*acf0*/  HMMA.16816.F32 R12, R48, R16, R12 ;  /* 0x00000010300c723c */ /* 0x000fe2000000180c */
[----:B------:R-:W-:Y:S01]  /*ad00*/  FFMA.FTZ R150, R159, UR6, -R144 ;  /* 0x000000069f967c23 */ /* 0x000fe20008010890 */
[--C-:B------:R-:W-:Y:S01]  /*ad10*/  FFMA.FTZ R152, R155, UR6, -R120.reuse ;  /* 0x000000069b987c23 */ /* 0x100fe20008010878 */
[----:B------:R-:W3:Y:S01]  /*ad20*/  MUFU.EX2 R2, R2 ;  /* 0x0000000200027308 */ /* 0x000ee20000000800 */
[----:B------:R-:W-:Y:S01]  /*ad30*/  FADD.FTZ R187, R146, R187 ;  /* 0x000000bb92bb7221 */ /* 0x000fe20000010000 */
[----:B------:R-:W-:Y:S01]  /*ad40*/  FADD.FTZ R201, R136, R201 ;  /* 0x000000c988c97221 */ /* 0x000fe20000010000 */
[----:B------:R-:W-:-:S02]  /*ad50*/  FFMA.FTZ R188, R66, UR6, -R120 ;  /* 0x0000000642bc7c23 */ /* 0x000fc40008010878 */
[C---:B------:R-:W-:Y:S01]  /*ad60*/  HMMA.16816.F32 R20, R48.reuse, R24, R20 ;  /* 0x000000183014723c */ /* 0x040fe20000001814 */
[----:B------:R-:W-:Y:S01]  /*ad70*/  FADD.FTZ R142, R142, R187 ;  /* 0x000000bb8e8e7221 */ /* 0x000fe20000010000 */
[----:B------:R-:W-:Y:S01]  /*ad80*/  FADD.FTZ R122, R122, R201 ;  /* 0x000000c97a7a7221 */ /* 0x000fe20000010000 */
[----:B------:R-:W-:Y:S03]  /*ad90*/  MUFU.EX2 R59, R59 ;  /* 0x0000003b003b7308 */ /* 0x000fe60000000800 */
[----:B------:R-:W-:Y:S02]  /*ada0*/  FADD.FTZ R123, R123, R122 ;  /* 0x0000007a7b7b7221 */ /* 0x000fe40000010000 */
[C---:B--2---:R-:W-:Y:S03]  /*adb0*/  HMMA.16816.F32 R28, R48.reuse, R32, R28 ;  /* 0x00000020301c723c */ /* 0x044fe6000000181c */
[----:B------:R-:W-:Y:S05]  /*adc0*/  MUFU.EX2 R0, R0 ;  /* 0x0000000000007308 */ /* 0x000fea0000000800 */
[C---:B------:R-:W-:Y:S03]  /*add0*/  HMMA.16816.F32 R36, R48.reuse, R40, R36 ;  /* 0x000000283024723c */ /* 0x040fe60000001824 */
[----:B------:R-:W-:Y:S05]  /*ade0*/  MUFU.EX2 R62, R62 ;  /* 0x0000003e003e7308 */ /* 0x000fea0000000800 */
[C---:B------:R-:W-:Y:S01]  /*adf0*/  HMMA.16816.F32 R8, R48.reuse, R10, R108 ;  /* 0x0000000a3008723c */ /* 0x040fe2000000186c */
[----:B------:R-:W-:Y:S02]  /*ae00*/  LDSM.16.MT88.4 R108, [R119+0xa400] ;  /* 0x00a40000776c783b */ /* 0x000fe40000004200 */
[----:B------:R-:W2:Y:S05]  /*ae10*/  MUFU.EX2 R61, R61 ;  /* 0x0000003d003d7308 */ /* 0x000eaa0000000800 */
[C---:B------:R-:W-:Y:S01]  /*ae20*/  HMMA.16816.F32 R16, R48.reuse, R18, R100 ;  /* 0x000000123010723c */ /* 0x040fe20000001864 */
[----:B------:R-:W-:Y:S02]  /*ae30*/  LDSM.16.MT88.4 R100, [R116+0xa400] ;  /* 0x00a400007464783b */ /* 0x000fe40000004200 */
[----:B------:R-:W-:Y:S05]  /*ae40*/  MUFU.EX2 R65, R65 ;  /* 0x0000004100417308 */ /* 0x000fea0000000800 */
[C---:B------:R-:W-:Y:S01]  /*ae50*/  HMMA.16816.F32 R24, R48.reuse, R26, R92 ;  /* 0x0000001a3018723c */ /* 0x040fe2000000185c */
[----:B------:R-:W-:Y:S02]  /*ae60*/  LDSM.16.MT88.4 R92, [R119+0xc400] ;  /* 0x00c40000775c783b */ /* 0x000fe40000004200 */
[----:B------:R-:W4:Y:S05]  /*ae70*/  MUFU.EX2 R60, R60 ;  /* 0x0000003c003c7308 */ /* 0x000f2a0000000800 */
[C---:B------:R-:W-:Y:S01]  /*ae80*/  HMMA.16816.F32 R32, R48.reuse, R34, R84 ;  /* 0x000000223020723c */ /* 0x040fe20000001854 */
[----:B------:R-:W-:Y:S02]  /*ae90*/  LDSM.16.MT88.4 R84, [R116+0xc400] ;  /* 0x00c400007454783b */ /* 0x000fe40000004200 */
[----:B------:R-:W-:Y:S05]  /*aea0*/  MUFU.EX2 R133, R133 ;  /* 0x0000008500857308 */ /* 0x000fea0000000800 */
[C---:B------:R-:W-:Y:S01]  /*aeb0*/  HMMA.16816.F32 R40, R48.reuse, R42, R76 ;  /* 0x0000002a3028723c */ /* 0x040fe2000000184c */
[----:B------:R-:W5:Y:S02]  /*aec0*/  LDSM.16.MT88.4 R76, [R119+0x9400] ;  /* 0x00940000774c783b */ /* 0x000f640000004200 */
[----:B------:R-:W5:Y:S05]  /*aed0*/  MUFU.EX2 R128, R128 ;  /* 0x0000008000807308 */ /* 0x000f6a0000000800 */
[----:B------:R-:W-:Y:S01]  /*aee0*/  HMMA.16816.F32 R44, R48, R52, R44 ;  /* 0x00000034302c723c */ /* 0x000fe2000000182c */
[----:B---3--:R-:W-:-:S02]  /*aef0*/  F2FP.F16.F32.PACK_AB R52, R2, R63 ;  /* 0x0000003f0234723e */ /* 0x008fc400000000ff */
[----:B--2---:R-:W-:Y:S01]  /*af00*/  F2FP.F16.F32.PACK_AB R53, R61, R62 ;  /* 0x0000003e3d35723e */ /* 0x004fe200000000ff */
[----:B------:R-:W-:Y:S01]  /*af10*/  MUFU.EX2 R129, R129 ;  /* 0x0000008100817308 */ /* 0x000fe20000000800 */
[----:B------:R-:W-:-:S03]  /*af20*/  FADD.FTZ R62, R62, R123 ;  /* 0x0000007b3e3e7221 */ /* 0x000fc60000010000 */
[----:B------:R-:W-:Y:S01]  /*af30*/  HMMA.16816.F32 R48, R48, R54, R68 ;  /* 0x000000363030723c */ /* 0x000fe20000001844 */
[----:B------:R-:W2:Y:S01]  /*af40*/  LDSM.16.MT88.4 R68, [R119+0xb400] ;  /* 0x00b400007744783b */ /* 0x000ea20000004200 */
[----:B------:R-:W-:Y:S01]  /*af50*/  F2FP.F16.F32.PACK_AB R54, R0, R59 ;  /* 0x0000003b0036723e */ /* 0x000fe200000000ff */
[----:B------:R-:W-:Y:S01]  /*af60*/  FADD.FTZ R62, R61, R62 ;  /* 0x0000003e3d3e7221 */ /* 0x000fe20000010000 */
[----:B----4-:R-:W-:Y:S01]  /*af70*/  F2FP.F16.F32.PACK_AB R55, R60, R65 ;  /* 0x000000413c37723e */ /* 0x010fe200000000ff */
[----:B------:R-:W-:Y:S02]  /*af80*/  MUFU.EX2 R124, R124 ;  /* 0x0000007c007c7308 */ /* 0x000fe40000000800 */
[----:B------:R-:W-:-:S04]  /*af90*/  FADD.FTZ R65, R65, R62 ;  /* 0x0000003e41417221 */ /* 0x000fc80000010000 */
[C---:B-1----:R-:W-:Y:S01]  /*afa0*/  HMMA.16816.F32 R12, R52.reuse, R72, R12 ;  /* 0x00000048340c723c */ /* 0x042fe2000000180c */
[----:B------:R-:W-:Y:S01]  /*afb0*/  FADD.FTZ R60, R60, R65 ;  /* 0x000000413c3c7221 */ /* 0x000fe20000010000 */
[----:B------:R-:W-:Y:S06]  /*afc0*/  MUFU.EX2 R131, R131 ;  /* 0x0000008300837308 */ /* 0x000fec0000000800 */
[C---:B------:R-:W-:Y:S01]  /*afd0*/  HMMA.16816.F32 R16, R52.reuse, R74, R16 ;  /* 0x0000004a3410723c */ /* 0x040fe20000001810 */
[----:B------:R-:W1:Y:S01]  /*afe0*/  LDSM.16.MT88.4 R72, [R119+0xd400] ;  /* 0x00d400007748783b */ /* 0x000e620000004200 */
[----:B------:R-:W3:Y:S06]  /*aff0*/  MUFU.EX2 R126, R126 ;  /* 0x0000007e007e7308 */ /* 0x000eec0000000800 */
[C---:B-----5:R-:W-:Y:S02]  /*b000*/  HMMA.16816.F32 R4, R52.reuse, R76, R4 ;  /* 0x0000004c3404723c */ /* 0x060fe40000001804 */
[----:B------:R-:W-:Y:S06]  /*b010*/  MUFU.EX2 R137, R137 ;  /* 0x0000008900897308 */ /* 0x000fec0000000800 */
[C---:B------:R-:W-:Y:S01]  /*b020*/  HMMA.16816.F32 R8, R52.reuse, R78, R8 ;  /* 0x0000004e3408723c */ /* 0x040fe20000001808 */
[----:B------:R-:W4:Y:S01]  /*b030*/  LDSM.16.MT88.4 R76, [R116+0xb400] ;  /* 0x00b40000744c783b */ /* 0x000f220000004200 */
[----:B------:R-:W5:Y:S06]  /*b040*/  MUFU.EX2 R130, R130 ;  /* 0x0000008200827308 */ /* 0x000f6c0000000800 */
[C---:B--2---:R-:W-:Y:S02]  /*b050*/  HMMA.16816.F32 R20, R52.reuse, R68, R20 ;  /* 0x000000443414723c */ /* 0x044fe40000001814 */
[----:B------:R-:W-:Y:S06]  /*b060*/  MUFU.EX2 R207, R207 ;  /* 0x000000cf00cf7308 */ /* 0x000fec0000000800 */
[C---:B------:R-:W-:Y:S01]  /*b070*/  HMMA.16816.F32 R24, R52.reuse, R70, R24 ;  /* 0x000000463418723c */ /* 0x040fe20000001818 */
[----:B------:R-:W2:Y:S01]  /*b080*/  LDSM.16.MT88.4 R68, [R116+0xd400] ;  /* 0x00d400007444783b */ /* 0x000ea20000004200 */
[----:B------:R-:W5:Y:S06]  /*b090*/  MUFU.EX2 R158, R158 ;  /* 0x0000009e009e7308 */ /* 0x000f6c0000000800 */
[C---:B-1----:R-:W-:Y:S02]  /*b0a0*/  HMMA.16816.F32 R36, R52.reuse, R72, R36 ;  /* 0x000000483424723c */ /* 0x042fe40000001824 */
[----:B------:R-:W-:Y:S06]  /*b0b0*/  MUFU.EX2 R203, R203 ;  /* 0x000000cb00cb7308 */ /* 0x000fec0000000800 */
[C---:B------:R-:W-:Y:S01]  /*b0c0*/  HMMA.16816.F32 R40, R52.reuse, R74, R40 ;  /* 0x0000004a3428723c */ /* 0x040fe20000001828 */
[----:B------:R-:W1:Y:S01]  /*b0d0*/  LDSM.16.MT88.4 R72, [R116+0x9800] ;  /* 0x009800007448783b */ /* 0x000e620000004200 */
[----:B------:R-:W-:Y:S06]  /*b0e0*/  MUFU.EX2 R154, R154 ;  /* 0x0000009a009a7308 */ /* 0x000fec0000000800 */
[C---:B----4-:R-:W-:Y:S02]  /*b0f0*/  HMMA.16816.F32 R28, R52.reuse, R76, R28 ;  /* 0x0000004c341c723c */ /* 0x050fe4000000181c */
[----:B------:R-:W-:Y:S06]  /*b100*/  MUFU.EX2 R205, R205 ;  /* 0x000000cd00cd7308 */ /* 0x000fec0000000800 */
[C---:B------:R-:W-:Y:S01]  /*b110*/  HMMA.16816.F32 R32, R52.reuse, R78, R32 ;  /* 0x0000004e3420723c */ /* 0x040fe20000001820 */
[----:B------:R-:W4:Y:S01]  /*b120*/  LDSM.16.MT88.4 R76, [R119+0x9800] ;  /* 0x00980000774c783b */ /* 0x000f220000004200 */
[----:B------:R-:W4:Y:S06]  /*b130*/  MUFU.EX2 R156, R156 ;  /* 0x0000009c009c7308 */ /* 0x000f2c0000000800 */
[C---:B--2---:R-:W-:Y:S02]  /*b140*/  HMMA.16816.F32 R44, R52.reuse, R68, R44 ;  /* 0x00000044342c723c */ /* 0x044fe4000000182c */
[----:B------:R-:W-:Y:S06]  /*b150*/  MUFU.EX2 R209, R209 ;  /* 0x000000d100d17308 */ /* 0x000fec0000000800 */
[----:B------:R-:W-:Y:S01]  /*b160*/  HMMA.16816.F32 R48, R52, R70, R48 ;  /* 0x000000463430723c */ /* 0x000fe20000001830 */
[----:B------:R-:W2:Y:S01]  /*b170*/  LDSM.16.MT88.4 R68, [R119+0xb800] ;  /* 0x00b800007744783b */ /* 0x000ea20000004200 */
[----:B------:R-:W-:Y:S01]  /*b180*/  F2FP.F16.F32.PACK_AB R52, R128, R133 ;  /* 0x000000858034723e */ /* 0x000fe200000000ff */
[----:B------:R-:W2:Y:S01]  /*b190*/  MUFU.EX2 R160, R160 ;  /* 0x000000a000a07308 */ /* 0x000ea20000000800 */
[----:B---3--:R-:W-:Y:S01]  /*b1a0*/  F2FP.F16.F32.PACK_AB R53, R126, R131 ;  /* 0x000000837e35723e */ /* 0x008fe200000000ff */
[----:B------:R-:W-:Y:S01]  /*b1b0*/  FADD.FTZ R131, R131, R60 ;  /* 0x0000003c83837221 */ /* 0x000fe20000010000 */
[----:B------:R-:W-:-:S02]  /*b1c0*/  F2FP.F16.F32.PACK_AB R54, R124, R129 ;  /* 0x000000817c36723e */ /* 0x000fc400000000ff */
[----:B-----5:R-:W-:Y:S01]  /*b1d0*/  F2FP.F16.F32.PACK_AB R55, R130, R137 ;  /* 0x000000898237723e */ /* 0x020fe200000000ff */
[----:B------:R-:W-:Y:S02]  /*b1e0*/  FADD.FTZ R126, R126, R131 ;  /* 0x000000837e7e7221 */ /* 0x000fe40000010000 */
[----:B------:R-:W-:Y:S02]  /*b1f0*/  MUFU.EX2 R195, R195 ;  /* 0x000000c300c37308 */ /* 0x000fe40000000800 */
[----:B------:R-:W-:Y:S02]  /*b200*/  FADD.FTZ R137, R137, R126 ;  /* 0x0000007e89897221 */ /* 0x000fe40000010000 */
[C---:B-1----:R-:W-:Y:S02]  /*b210*/  HMMA.16816.F32 R12, R52.reuse, R72, R12 ;  /* 0x00000048340c723c */ /* 0x042fe4000000180c */
[----:B------:R-:W-:Y:S02]  /*b220*/  FADD.FTZ R130, R130, R137 ;  /* 0x0000008982827221 */ /* 0x000fe40000010000 */
[----:B------:R-:W1:Y:S04]  /*b230*/  MUFU.EX2 R184, R184 ;  /* 0x000000b800b87308 */ /* 0x000e680000000800 */
[C---:B------:R-:W-:Y:S01]  /*b240*/  HMMA.16816.F32 R16, R52.reuse, R74, R16 ;  /* 0x0000004a3410723c */ /* 0x040fe20000001810 */
[----:B------:R-:W3:Y:S03]  /*b250*/  LDSM.16.MT88.4 R72, [R119+0xd800] ;  /* 0x00d800007748783b */ /* 0x000ee60000004200 */
[----:B------:R-:W-:Y:S04]  /*b260*/  MUFU.EX2 R193, R193 ;  /* 0x000000c100c17308 */ /* 0x000fe80000000800 */
[C---:B----4-:R-:W-:Y:S04]  /*b270*/  HMMA.16816.F32 R4, R52.reuse, R76, R4 ;  /* 0x0000004c3404723c */ /* 0x050fe80000001804 */
[----:B------:R-:W-:Y:S04]  /*b280*/  MUFU.EX2 R162, R162 ;  /* 0x000000a200a27308 */ /* 0x000fe80000000800 */
[C---:B------:R-:W-:Y:S01]  /*b290*/  HMMA.16816.F32 R8, R52.reuse, R78, R8 ;  /* 0x0000004e3408723c */ /* 0x040fe20000001808 */
[----:B------:R-:W4:Y:S03]  /*b2a0*/  LDSM.16.MT88.4 R76, [R116+0xb800] ;  /* 0x00b80000744c783b */ /* 0x000f260000004200 */
[----:B------:R-:W-:Y:S04]  /*b2b0*/  MUFU.EX2 R190, R190 ;  /* 0x000000be00be7308 */ /* 0x000fe80000000800 */
[C---:B--2---:R-:W-:Y:S04]  /*b2c0*/  HMMA.16816.F32 R20, R52.reuse, R68, R20 ;  /* 0x000000443414723c */ /* 0x044fe80000001814 */
[----:B------:R-:W2:Y:S04]  /*b2d0*/  MUFU.EX2 R185, R189 ;  /* 0x000000bd00b97308 */ /* 0x000ea80000000800 */
[C---:B------:R-:W-:Y:S01]  /*b2e0*/  HMMA.16816.F32 R24, R52.reuse, R70, R24 ;  /* 0x000000463418723c */ /* 0x040fe20000001818 */
[----:B------:R-:W5:Y:S03]  /*b2f0*/  LDSM.16.MT88.4 R68, [R116+0xd800] ;  /* 0x00d800007444783b */ /* 0x000f660000004200 */
[----:B------:R-:W-:Y:S04]  /*b300*/  MUFU.EX2 R186, R186 ;  /* 0x000000ba00ba7308 */ /* 0x000fe80000000800 */
[C---:B---3--:R-:W-:Y:S04]  /*b310*/  HMMA.16816.F32 R36, R52.reuse, R72, R36 ;  /* 0x000000483424723c */ /* 0x048fe80000001824 */
[----:B------:R-:W3:Y:S04]  /*b320*/  MUFU.EX2 R171, R171 ;  /* 0x000000ab00ab7308 */ /* 0x000ee80000000800 */
[C---:B------:R-:W-:Y:S01]  /*b330*/  HMMA.16816.F32 R40, R52.reuse, R74, R40 ;  /* 0x0000004a3428723c */ /* 0x040fe20000001828 */
[----:B------:R-:W1:Y:S03]  /*b340*/  LDSM.16.MT88.4 R72, [R116+0x9c00] ;  /* 0x009c00007448783b */ /* 0x000e660000004200 */
[----:B------:R-:W-:Y:S04]  /*b350*/  MUFU.EX2 R163, R163 ;  /* 0x000000a300a37308 */ /* 0x000fe80000000800 */
[C---:B----4-:R-:W-:Y:S04]  /*b360*/  HMMA.16816.F32 R28, R52.reuse, R76, R28 ;  /* 0x0000004c341c723c */ /* 0x050fe8000000181c */
[----:B------:R-:W4:Y:S04]  /*b370*/  MUFU.EX2 R148, R148 ;  /* 0x0000009400947308 */ /* 0x000f280000000800 */
[C---:B------:R-:W-:Y:S01]  /*b380*/  HMMA.16816.F32 R32, R52.reuse, R78, R32 ;  /* 0x0000004e3420723c */ /* 0x040fe20000001820 */
[----:B------:R-:W2:Y:S03]  /*b390*/  LDSM.16.MT88.4 R76, [R119+0x9c00] ;  /* 0x009c0000774c783b */ /* 0x000ea60000004200 */
[----:B------:R-:W-:Y:S04]  /*b3a0*/  MUFU.EX2 R150, R150 ;  /* 0x0000009600967308 */ /* 0x000fe80000000800 */
[C---:B-----5:R-:W-:Y:S04]  /*b3b0*/  HMMA.16816.F32 R44, R52.reuse, R68, R44 ;  /* 0x00000044342c723c */ /* 0x060fe8000000182c */
[----:B------:R-:W5:Y:S04]  /*b3c0*/  MUFU.EX2 R157, R157 ;  /* 0x0000009d009d7308 */ /* 0x000f680000000800 */
[----:B------:R-:W-:Y:S01]  /*b3d0*/  HMMA.16816.F32 R48, R52, R70, R48 ;  /* 0x000000463430723c */ /* 0x000fe20000001830 */
[----:B------:R-:W3:Y:S01]  /*b3e0*/  LDSM.16.MT88.4 R68, [R119+0xbc00] ;  /* 0x00bc00007744783b */ /* 0x000ee20000004200 */
[----:B------:R-:W-:-:S02]  /*b3f0*/  F2FP.F16.F32.PACK_AB R52, R158, R207 ;  /* 0x000000cf9e34723e */ /* 0x000fc400000000ff */
[----:B------:R-:W-:Y:S01]  /*b400*/  MUFU.EX2 R152, R152 ;  /* 0x0000009800987308 */ /* 0x000fe20000000800 */
[----:B------:R-:W-:Y:S01]  /*b410*/  F2FP.F16.F32.PACK_AB R53, R156, R205 ;  /* 0x000000cd9c35723e */ /* 0x000fe200000000ff */
[----:B------:R-:W-:Y:S01]  /*b420*/  FADD.FTZ R205, R205, R130 ;  /* 0x00000082cdcd7221 */ /* 0x000fe20000010000 */
[----:B------:R-:W-:Y:S02]  /*b430*/  F2FP.F16.F32.PACK_AB R54, R154, R203 ;  /* 0x000000cb9a36723e */ /* 0x000fe400000000ff */
[----:B------:R-:W-:Y:S01]  /*b440*/  F2FP.F16.F32.PACK_AB R55, R160, R209 ;  /* 0x000000d1a037723e */ /* 0x000fe200000000ff */
[----:B------:R-:W-:Y:S02]  /*b450*/  FADD.FTZ R156, R156, R205 ;  /* 0x000000cd9c9c7221 */ /* 0x000fe40000010000 */
[----:B------:R-:W-:Y:S02]  /*b460*/  MUFU.EX2 R151, R151 ;  /* 0x0000009700977308 */ /* 0x000fe40000000800 */
[----:B------:R-:W-:-:S02]  /*b470*/  FADD.FTZ R209, R209, R156 ;  /* 0x0000009cd1d17221 */ /* 0x000fc40000010000 */
[C---:B-1----:R-:W-:Y:S02]  /*b480*/  HMMA.16816.F32 R12, R52.reuse, R72, R12 ;  /* 0x00000048340c723c */ /* 0x042fe4000000180c */
[----:B------:R-:W-:Y:S02]  /*b490*/  FADD.FTZ R209, R160, R209 ;  /* 0x000000d1a0d17221 */ /* 0x000fe40000010000 */
        /* <DEDUP_REMOVED lines=10> */
[----:B------:R-:W-:Y:S04]  /*b540*/  MUFU.EX2 R188, R188 ;  /* 0x000000bc00bc7308 */ /* 0x000fe80000000800 */
[C---:B------:R-:W-:Y:S01]  /*b550*/  HMMA.16816.F32 R24, R52.reuse, R70, R24 ;  /* 0x000000463418723c */ /* 0x040fe20000001818 */
[----:B------:R-:W3:Y:S07]  /*b560*/  LDSM.16.MT88.4 R68, [R116+0xdc00] ;  /* 0x00dc00007444783b */ /* 0x000eee0000004200 */
[C---:B-1----:R-:W-:Y:S08]  /*b570*/  HMMA.16816.F32 R36, R52.reuse, R72, R36 ;  /* 0x000000483424723c */ /* 0x042ff00000001824 */
[C---:B------:R-:W-:Y:S01]  /*b580*/  HMMA.16816.F32 R40, R52.reuse, R74, R40 ;  /* 0x0000004a3428723c */ /* 0x040fe20000001828 */
[----:B------:R-:W-:Y:S07]  /*b590*/  LDSM.16.MT88.4 R72, [R119+0xc000] ;  /* 0x00c000007748783b */ /* 0x000fee0000004200 */
[C---:B--2---:R-:W-:Y:S08]  /*b5a0*/  HMMA.16816.F32 R28, R52.reuse, R76, R28 ;  /* 0x0000004c341c723c */ /* 0x044ff0000000181c */
[C---:B------:R-:W-:Y:S01]  /*b5b0*/  HMMA.16816.F32 R32, R52.reuse, R78, R32 ;  /* 0x0000004e3420723c */ /* 0x040fe20000001820 */
[----:B------:R-:W1:Y:S07]  /*b5c0*/  LDSM.16.MT88.4 R76, [R116+0xa000] ;  /* 0x00a00000744c783b */ /* 0x000e6e0000004200 */
[----:B---3--:R-:W-:Y:S01]  /*b5d0*/  HMMA.16816.F32 R44, R52, R68, R44 ;  /* 0x00000044342c723c */ /* 0x008fe2000000182c */
[----:B------:R-:W-:-:S02]  /*b5e0*/  F2FP.F16.F32.PACK_AB R68, R184, R195 ;  /* 0x000000c3b844723e */ /* 0x000fc400000000ff */
[----:B------:R-:W-:Y:S01]  /*b5f0*/  F2FP.F16.F32.PACK_AB R69, R185, R190 ;  /* 0x000000beb945723e */ /* 0x000fe200000000ff */
[----:B------:R-:W-:-:S04]  /*b600*/  FADD.FTZ R190, R190, R209 ;  /* 0x000000d1bebe7221 */ /* 0x000fc80000010000 */
[----:B------:R-:W-:Y:S01]  /*b610*/  HMMA.16816.F32 R48, R52, R70, R48 ;  /* 0x000000463430723c */ /* 0x000fe20000001830 */
[----:B------:R-:W2:Y:S01]  /*b620*/  LDSM.16.MT88.4 R52, [R116+0xc000] ;  /* 0x00c000007434783b */ /* 0x000ea20000004200 */
[----:B------:R-:W-:Y:S01]  /*b630*/  F2FP.F16.F32.PACK_AB R70, R162, R193 ;  /* 0x000000c1a246723e */ /* 0x000fe200000000ff */
[----:B------:R-:W-:Y:S01]  /*b640*/  FADD.FTZ R185, R185, R190 ;  /* 0x000000beb9b97221 */ /* 0x000fe20000010000 */
[----:B------:R-:W-:-:S03]  /*b650*/  F2FP.F16.F32.PACK_AB R71, R171, R186 ;  /* 0x000000baab47723e */ /* 0x000fc600000000ff */
[----:B------:R-:W-:Y:S01]  /*b660*/  FADD.FTZ R186, R186, R185 ;  /* 0x000000b9baba7221 */ /* 0x000fe20000010000 */
[----:B------:R-:W-:-:S03]  /*b670*/  @P6 IADD3 R185, PT, PT, R3, -0x3, RZ ;  /* 0xfffffffd03b96810 */ /* 0x000fc60007ffe0ff */
[----:B------:R-:W-:Y:S01]  /*b680*/  HMMA.16816.F32 R112, R68, R80, R4 ;  /* 0x000000504470723c */ /* 0x000fe20000001804 */
[----:B------:R-:W3:Y:S01]  /*b690*/  LDSM.16.MT88.4 R4, [R119+0xe000] ;  /* 0x00e000007704783b */ /* 0x000ee20000004200 */
[----:B------:R-:W-:-:S06]  /*b6a0*/  FADD.FTZ R171, R171, R186 ;  /* 0x000000baabab7221 */ /* 0x000fcc0000010000 */
[C---:B------:R-:W-:Y:S08]  /*b6b0*/  HMMA.16816.F32 R8, R68.reuse, R82, R8 ;  /* 0x000000524408723c */ /* 0x040ff00000001808 */
[C---:B-1----:R-:W-:Y:S08]  /*b6c0*/  HMMA.16816.F32 R12, R68.reuse, R76, R12 ;  /* 0x0000004c440c723c */ /* 0x042ff0000000180c */
[C---:B------:R-:W-:Y:S01]  /*b6d0*/  HMMA.16816.F32 R16, R68.reuse, R78, R16 ;  /* 0x0000004e4410723c */ /* 0x040fe20000001810 */
[----:B------:R-:W-:Y:S07]  /*b6e0*/  LDSM.16.MT88.4 R76, [R119+0xe400] ;  /* 0x00e40000774c783b */ /* 0x000fee0000004200 */
[C---:B--2---:R-:W-:Y:S08]  /*b6f0*/  HMMA.16816.F32 R28, R68.reuse, R52, R28 ;  /* 0x00000034441c723c */ /* 0x044ff0000000181c */
[C---:B------:R-:W-:Y:S01]  /*b700*/  HMMA.16816.F32 R32, R68.reuse, R54, R32 ;  /* 0x000000364420723c */ /* 0x040fe20000001820 */
[----:B------:R-:W1:Y:S07]  /*b710*/  LDSM.16.MT88.4 R52, [R116+0xe000] ;  /* 0x00e000007434783b */ /* 0x000e6e0000004200 */
[----:B---3--:R-:W-:Y:S01]  /*b720*/  HMMA.16816.F32 R36, R68, R4, R36 ;  /* 0x000000044424723c */ /* 0x008fe20000001824 */
[----:B----4-:R-:W-:-:S07]  /*b730*/  F2FP.F16.F32.PACK_AB R4, R148, R163 ;  /* 0x000000a39404723e */ /* 0x010fce00000000ff */
[----:B------:R-:W-:Y:S01]  /*b740*/  HMMA.16816.F32 R40, R68, R6, R40 ;  /* 0x000000064428723c */ /* 0x000fe20000001828 */
[----:B-----5:R-:W-:-:S07]  /*b750*/  F2FP.F16.F32.PACK_AB R6, R157, R150 ;  /* 0x000000969d06723e */ /* 0x020fce00000000ff */
[C---:B------:R-:W-:Y:S08]  /*b760*/  HMMA.16816.F32 R20, R68.reuse, R72, R20 ;  /* 0x000000484414723c */ /* 0x040ff00000001814 */
[C---:B------:R-:W-:Y:S08]  /*b770*/  HMMA.16816.F32 R24, R68.reuse, R74, R24 ;  /* 0x0000004a4418723c */ /* 0x040ff00000001818 */
[----:B-1----:R-:W-:Y:S01]  /*b780*/  HMMA.16816.F32 R44, R68, R52, R44 ;  /* 0x00000034442c723c */ /* 0x002fe2000000182c */
[--C-:B------:R-:W-:Y:S01]  /*b790*/  FFMA.FTZ R53, R153, UR6, -R120.reuse ;  /* 0x0000000699357c23 */ /* 0x100fe20008010878 */
[----:B------:R-:W-:-:S05]  /*b7a0*/  FFMA.FTZ R52, R149, UR6, -R120 ;  /* 0x0000000695347c23 */ /* 0x000fca0008010878 */
[----:B------:R-:W1:Y:S01]  /*b7b0*/  MUFU.EX2 R53, R53 ;  /* 0x0000003500357308 */ /* 0x000e620000000800 */
[----:B------:R-:W-:Y:S07]  /*b7c0*/  HMMA.16816.F32 R68, R68, R54, R48 ;  /* 0x000000364444723c */ /* 0x000fee0000001830 */
[----:B------:R-:W2:Y:S01]  /*b7d0*/  MUFU.EX2 R52, R52 ;  /* 0x0000003400347308 */ /* 0x000ea20000000800 */
[----:B-1----:R-:W-:Y:S01]  /*b7e0*/  F2FP.F16.F32.PACK_AB R5, R53, R152 ;  /* 0x000000983505723e */ /* 0x002fe200000000ff */
[----:B------:R-:W-:-:S04]  /*b7f0*/  FADD.FTZ R152, R152, R171 ;  /* 0x000000ab98987221 */ /* 0x000fc80000010000 */
[----:B------:R-:W-:Y:S01]  /*b800*/  FADD.FTZ R152, R53, R152 ;  /* 0x0000009835987221 */ /* 0x000fe20000010000 */
[----:B--2---:R-:W-:-:S03]  /*b810*/  F2FP.F16.F32.PACK_AB R7, R52, R151 ;  /* 0x000000973407723e */ /* 0x004fc600000000ff */
[----:B------:R-:W-:-:S04]  /*b820*/  FADD.FTZ R151, R151, R152 ;  /* 0x0000009897977221 */ /* 0x000fc80000010000 */
[----:B------:R-:W-:Y:S01]  /*b830*/  FADD.FTZ R151, R52, R151 ;  /* 0x0000009734977221 */ /* 0x000fe20000010000 */
[C---:B------:R-:W-:Y:S01]  /*b840*/  HMMA.16816.F32 R104, R4.reuse, R100, R12 ;  /* 0x000000640468723c */ /* 0x040fe2000000180c */
[----:B------:R-:W-:Y:S07]  /*b850*/  LDSM.16.MT88.4 R12, [R119+0xa800] ;  /* 0x00a80000770c783b */ /* 0x000fee0000004200 */
[C---:B------:R-:W-:Y:S01]  /*b860*/  HMMA.16816.F32 R100, R4.reuse, R102, R16 ;  /* 0x000000660464723c */ /* 0x040fe20000001810 */
[----:B------:R-:W1:Y:S07]  /*b870*/  LDSM.16.MT88.4 R16, [R116+0xe400] ;  /* 0x00e400007410783b */ /* 0x000e6e0000004200 */
[C---:B------:R-:W-:Y:S08]  /*b880*/  HMMA.16816.F32 R112, R4.reuse, R108, R112 ;  /* 0x0000006c0470723c */ /* 0x040ff00000001870 */
        /* <DEDUP_REMOVED lines=16> */
[----:B------:R-:W-:Y:S01]  /*b990*/  FADD.FTZ R32, R121, R142 ;  /* 0x0000008e79207221 */ /* 0x000fe20000010000 */
[----:B------:R-:W-:-:S03]  /*b9a0*/  MOV R121, R57 ;  /* 0x0000003900797202 */ /* 0x000fc60000000f00 */
[----:B------:R-:W-:Y:S02]  /*b9b0*/  FADD.FTZ R63, R63, R32 ;  /* 0x000000203f3f7221 */ /* 0x000fe40000010000 */
[----:B------:R-:W-:Y:S01]  /*b9c0*/  MUFU.EX2 R26, R141 ;  /* 0x0000008d001a7308 */ /* 0x000fe20000000800 */
[----:B------:R-:W-:Y:S01]  /*b9d0*/  HMMA.16816.F32 R76, R4, R78, R40 ;  /* 0x0000004e044c723c */ /* 0x000fe20000001828 */
[----:B------:R-:W-:-:S04]  /*b9e0*/  FADD.FTZ R2, R2, R63 ;  /* 0x0000003f02027221 */ /* 0x000fc80000010000 */
[----:B------:R-:W-:Y:S01]  /*b9f0*/  FADD.FTZ R59, R59, R2 ;  /* 0x000000023b3b7221 */ /* 0x000fe20000010000 */
[-C--:B------:R-:W-:Y:S01]  /*ba00*/  MOV R2, R58.reuse ;  /* 0x0000003a00027202 */ /* 0x080fe20000000f00 */
[----:B------:R-:W4:Y:S01]  /*ba10*/  MUFU.EX2 R25, R134 ;  /* 0x0000008600197308 */ /* 0x000f220000000800 */
[----:B-1----:R-:W-:Y:S01]  /*ba20*/  HMMA.16816.F32 R72, R4, R16, R44 ;  /* 0x000000100448723c */ /* 0x002fe2000000182c */
[----:B------:R-:W-:Y:S01]  /*ba30*/  FADD.FTZ R0, R0, R59 ;  /* 0x0000003b00007221 */ /* 0x000fe20000010000 */
[----:B------:R-:W-:-:S03]  /*ba40*/  @P6 MOV R2, R58 ;  /* 0x0000003a00026202 */ /* 0x000fc60000000f00 */
[----:B------:R-:W-:Y:S01]  /*ba50*/  FADD.FTZ R133, R133, R0 ;  /* 0x0000000085857221 */ /* 0x000fe20000010000 */
[----:B------:R-:W-:Y:S01]  /*ba60*/  MOV R0, R56 ;  /* 0x0000003800007202 */ /* 0x000fe20000000f00 */
[----:B------:R-:W-:Y:S01]  /*ba70*/  MUFU.EX2 R30, R30 ;  /* 0x0000001e001e7308 */ /* 0x000fe20000000800 */
[----:B------:R-:W-:Y:S01]  /*ba80*/  HMMA.16816.F32 R68, R4, R18, R68 ;  /* 0x000000120444723c */ /* 0x000fe20000001844 */
[----:B---3--:R-:W-:Y:S01]  /*ba90*/  F2FP.F16.F32.PACK_AB R4, R24, R27 ;  /* 0x0000001b1804723e */ /* 0x008fe200000000ff */
[----:B------:R-:W1:Y:S01]  /*baa0*/  LDSM.16.MT88.4 R16, [R116+0xc800] ;  /* 0x00c800007410783b */ /* 0x000e620000004200 */
[----:B------:R-:W-:Y:S01]  /*bab0*/  F2FP.F16.F32.PACK_AB R5, R29, R28 ;  /* 0x0000001c1d05723e */ /* 0x000fe200000000ff */
[----:B------:R-:W-:Y:S01]  /*bac0*/  FADD.FTZ R128, R128, R133 ;  /* 0x0000008580807221 */ /* 0x000fe20000010000 */
[----:B------:R-:W-:Y:S01]  /*bad0*/  FADD.FTZ R28, R28, R151 ;  /* 0x000000971c1c7221 */ /* 0x000fe20000010000 */
[----:B------:R-:W-:Y:S01]  /*bae0*/  @P6 MOV R0, R56 ;  /* 0x0000003800006202 */ /* 0x000fe20000000f00 */
[----:B------:R-:W3:Y:S01]  /*baf0*/  MUFU.EX2 R31, R31 ;  /* 0x0000001f001f7308 */ /* 0x000ee20000000800 */
[----:B----4-:R-:W-:Y:S01]  /*bb00*/  F2FP.F16.F32.PACK_AB R6, R25, R26 ;  /* 0x0000001a1906723e */ /* 0x010fe200000000ff */
[----:B------:R-:W-:Y:S01]  /*bb10*/  FADD.FTZ R129, R129, R128 ;  /* 0x0000008081817221 */ /* 0x000fe20000010000 */
[----:B------:R-:W-:-:S03]  /*bb20*/  FADD.FTZ R29, R29, R28 ;  /* 0x0000001c1d1d7221 */ /* 0x000fc60000010000 */
[----:B------:R-:W-:-:S04]  /*bb30*/  FADD.FTZ R124, R124, R129 ;  /* 0x000000817c7c7221 */ /* 0x000fc80000010000 */
[----:B------:R-:W-:-:S04]  /*bb40*/  FADD.FTZ R207, R207, R124 ;  /* 0x0000007ccfcf7221 */ /* 0x000fc80000010000 */
[----:B------:R-:W-:Y:S01]  /*bb50*/  FADD.FTZ R158, R158, R207 ;  /* 0x000000cf9e9e7221 */ /* 0x000fe20000010000 */
[----:B---3--:R-:W-:-:S03]  /*bb60*/  F2FP.F16.F32.PACK_AB R7, R31, R30 ;  /* 0x0000001e1f07723e */ /* 0x008fc600000000ff */
[----:B------:R-:W-:Y:S01]  /*bb70*/  FADD.FTZ R203, R203, R158 ;  /* 0x0000009ecbcb7221 */ /* 0x000fe20000010000 */
[----:B------:R-:W-:-:S03]  /*bb80*/  FADD.FTZ R30, R30, R29 ;  /* 0x0000001d1e1e7221 */ /* 0x000fc60000010000 */
[----:B------:R-:W-:Y:S01]  /*bb90*/  FADD.FTZ R154, R154, R203 ;  /* 0x000000cb9a9a7221 */ /* 0x000fe20000010000 */
[----:B------:R-:W-:Y:S01]  /*bba0*/  FADD.FTZ R30, R31, R30 ;  /* 0x0000001e1f1e7221 */ /* 0x000fe20000010000 */
[----:B------:R-:W-:Y:S02]  /*bbb0*/  HMMA.16816.F32 R112, R4, R12, R112 ;  /* 0x0000000c0470723c */ /* 0x000fe40000001870 */
[----:B------:R-:W-:-:S04]  /*bbc0*/  FADD.FTZ R195, R195, R154 ;  /* 0x0000009ac3c37221 */ /* 0x000fc80000010000 */
[----:B------:R-:W-:Y:S02]  /*bbd0*/  FADD.FTZ R184, R184, R195 ;  /* 0x000000c3b8b87221 */ /* 0x000fe40000010000 */
[----:B------:R-:W-:Y:S01]  /*bbe0*/  HMMA.16816.F32 R108, R4, R14, R108 ;  /* 0x0000000e046c723c */ /* 0x000fe2000000186c */
[----:B------:R-:W3:Y:S01]  /*bbf0*/  LDSM.16.MT88.4 R12, [R119+0xe800] ;  /* 0x00e80000770c783b */ /* 0x000ee20000004200 */
        /* <DEDUP_REMOVED lines=9> */
[----:B-1----:R-:W-:Y:S02]  /*bc90*/  HMMA.16816.F32 R88, R4, R16, R88 ;  /* 0x000000100458723c */ /* 0x002fe40000001858 */
[----:B------:R-:W-:-:S04]  /*bca0*/  FADD.FTZ R27, R27, R150 ;  /* 0x000000961b1b7221 */ /* 0x000fc80000010000 */
[----:B------:R-:W-:Y:S02]  /*bcb0*/  FADD.FTZ R27, R24, R27 ;  /* 0x0000001b181b7221 */ /* 0x000fe40000010000 */
[----:B------:R-:W-:Y:S01]  /*bcc0*/  HMMA.16816.F32 R84, R4, R18, R84 ;  /* 0x000000120454723c */ /* 0x000fe20000001854 */
[----:B------:R-:W1:Y:S01]  /*bcd0*/  LDSM.16.MT88.4 R16, [R119+0xac00] ;  /* 0x00ac00007710783b */ /* 0x000e620000004200 */
[----:B------:R-:W-:-:S04]  /*bce0*/  FADD.FTZ R26, R26, R27 ;  /* 0x0000001b1a1a7221 */ /* 0x000fc80000010000 */
[----:B------:R-:W-:Y:S02]  /*bcf0*/  FADD.FTZ R25, R25, R26 ;  /* 0x0000001a19197221 */ /* 0x000fe40000010000 */
[C---:B------:R-:W-:Y:S01]  /*bd00*/  HMMA.16816.F32 R96, R4.reuse, R20, R96 ;  /* 0x000000140460723c */ /* 0x040fe20000001860 */
[----:B------:R-:W-:Y:S07]  /*bd10*/  MUFU.EX2 R20, R67 ;  /* 0x0000004300147308 */ /* 0x000fee0000000800 */
[C---:B---3--:R-:W-:Y:S01]  /*bd20*/  HMMA.16816.F32 R80, R4.reuse, R12, R80 ;  /* 0x0000000c0450723c */ /* 0x048fe20000001850 */
[----:B------:R-:W3:Y:S07]  /*bd30*/  MUFU.EX2 R21, R117 ;  /* 0x0000007500157308 */ /* 0x000eee0000000800 */
[C---:B------:R-:W-:Y:S01]  /*bd40*/  HMMA.16816.F32 R76, R4.reuse, R14, R76 ;  /* 0x0000000e044c723c */ /* 0x040fe2000000184c */
[----:B------:R-:W4:Y:S07]  /*bd50*/  LDSM.16.MT88.4 R12, [R116+0xac00] ;  /* 0x00ac0000740c783b */ /* 0x000f2e0000004200 */
[C---:B--2---:R-:W-:Y:S08]  /*bd60*/  HMMA.16816.F32 R72, R4.reuse, R8, R72 ;  /* 0x000000080448723c */ /* 0x044ff00000001848 */
[C---:B------:R-:W-:Y:S01]  /*bd70*/  HMMA.16816.F32 R68, R4.reuse, R10, R68 ;  /* 0x0000000a0444723c */ /* 0x040fe20000001844 */
[----:B------:R-:W2:Y:S07]  /*bd80*/  LDSM.16.MT88.4 R8, [R119+0xcc00] ;  /* 0x00cc00007708783b */ /* 0x000eae0000004200 */
[----:B------:R-:W-:Y:S01]  /*bd90*/  HMMA.16816.F32 R92, R4, R22, R92 ;  /* 0x00000016045c723c */ /* 0x000fe2000000185c */
[----:B------:R-:W5:Y:S01]  /*bda0*/  MUFU.EX2 R23, R64 ;  /* 0x0000004000177308 */ /* 0x000f620000000800 */
[----:B------:R-:W-:Y:S01]  /*bdb0*/  F2FP.F16.F32.PACK_AB R4, R145, R132 ;  /* 0x000000849104723e */ /* 0x000fe200000000ff */
[----:B------:R-:W-:Y:S01]  /*bdc0*/  FADD.FTZ R132, R132, R25 ;  /* 0x0000001984847221 */ /* 0x000fe20000010000 */
[----:B------:R-:W-:-:S02]  /*bdd0*/  F2FP.F16.F32.PACK_AB R6, R138, R147 ;  /* 0x000000938a06723e */ /* 0x000fc400000000ff */
[----:B---3--:R-:W-:Y:S01]  /*bde0*/  F2FP.F16.F32.PACK_AB R7, R188, R21 ;  /* 0x00000015bc07723e */ /* 0x008fe200000000ff */
[----:B------:R-:W-:-:S04]  /*bdf0*/  FADD.FTZ R132, R145, R132 ;  /* 0x0000008491847221 */ /* 0x000fc80000010000 */
[----:B------:R-:W-:-:S04]  /*be00*/  FADD.FTZ R147, R147, R132 ;  /* 0x0000008493937221 */ /* 0x000fc80000010000 */
[----:B------:R-:W-:Y:S01]  /*be10*/  FADD.FTZ R187, R138, R147 ;  /* 0x000000938abb7221 */ /* 0x000fe20000010000 */
[----:B-----5:R-:W-:Y:S01]  /*be20*/  F2FP.F16.F32.PACK_AB R5, R20, R23 ;  /* 0x000000171405723e */ /* 0x020fe200000000ff */
[----:B------:R-:W-:-:S04]  /*be30*/  FADD.FTZ R23, R23, R30 ;  /* 0x0000001e17177221 */ /* 0x000fc80000010000 */
[----:B------:R-:W-:Y:S02]  /*be40*/  FADD.FTZ R20, R20, R23 ;  /* 0x0000001714147221 */ /* 0x000fe40000010000 */
[----:B-1----:R-:W-:Y:S02]  /*be50*/  HMMA.16816.F32 R112, R4, R16, R112 ;  /* 0x000000100470723c */ /* 0x002fe40000001870 */
[----:B------:R-:W-:-:S04]  /*be60*/  FADD.FTZ R21, R21, R20 ;  /* 0x0000001415157221 */ /* 0x000fc80000010000 */
[----:B------:R-:W-:Y:S02]  /*be70*/  FADD.FTZ R188, R188, R21 ;  /* 0x00000015bcbc7221 */ /* 0x000fe40000010000 */
[C---:B------:R-:W-:Y:S01]  /*be80*/  HMMA.16816.F32 R108, R4.reuse, R18, R108 ;  /* 0x00000012046c723c */ /* 0x040fe2000000186c */
[----:B------:R-:W1:Y:S07]  /*be90*/  LDSM.16.MT88.4 R16, [R116+0xcc00] ;  /* 0x00cc00007410783b */ /* 0x000e6e0000004200 */
[C---:B----4-:R-:W-:Y:S08]  /*bea0*/  HMMA.16816.F32 R104, R4.reuse, R12, R104 ;  /* 0x0000000c0468723c */ /* 0x050ff00000001868 */
[C---:B------:R-:W-:Y:S01]  /*beb0*/  HMMA.16816.F32 R100, R4.reuse, R14, R100 ;  /* 0x0000000e0464723c */ /* 0x040fe20000001864 */
[----:B------:R-:W3:Y:S07]  /*bec0*/  LDSM.16.MT88.4 R12, [R119+0xec00] ;  /* 0x00ec0000770c783b */ /* 0x000eee0000004200 */
[C---:B--2---:R-:W-:Y:S08]  /*bed0*/  HMMA.16816.F32 R96, R4.reuse, R8, R96 ;  /* 0x000000080460723c */ /* 0x044ff00000001860 */
[C---:B------:R-:W-:Y:S01]  /*bee0*/  HMMA.16816.F32 R92, R4.reuse, R10, R92 ;  /* 0x0000000a045c723c */ /* 0x040fe2000000185c */
[----:B------:R-:W2:Y:S07]  /*bef0*/  LDSM.16.MT88.4 R8, [R116+0xec00] ;  /* 0x00ec00007408783b */ /* 0x000eae0000004200 */
[C---:B-1----:R-:W-:Y:S08]  /*bf00*/  HMMA.16816.F32 R88, R4.reuse, R16, R88 ;  /* 0x000000100458723c */ /* 0x042ff00000001858 */
[C---:B------:R-:W-:Y:S08]  /*bf10*/  HMMA.16816.F32 R84, R4.reuse, R18, R84 ;  /* 0x000000120454723c */ /* 0x040ff00000001854 */
[C---:B---3--:R-:W-:Y:S08]  /*bf20*/  HMMA.16816.F32 R80, R4.reuse, R12, R80 ;  /* 0x0000000c0450723c */ /* 0x048ff00000001850 */
[C---:B------:R-:W-:Y:S08]  /*bf30*/  HMMA.16816.F32 R76, R4.reuse, R14, R76 ;  /* 0x0000000e044c723c */ /* 0x040ff0000000184c */
[C---:B--2---:R-:W-:Y:S08]  /*bf40*/  HMMA.16816.F32 R72, R4.reuse, R8, R72 ;  /* 0x000000080448723c */ /* 0x044ff00000001848 */
[----:B------:R-:W-:Y:S01]  /*bf50*/  HMMA.16816.F32 R68, R4, R10, R68 ;  /* 0x0000000a0444723c */ /* 0x000fe20000001844 */
[----:B------:R-:W-:-:S04]  /*bf60*/  NOP ;  /* 0x0000000000007918 */ /* 0x000fc80000000000 */
[----:B------:R-:W-:-:S15]  /*bf70*/  @P6 BRA `(.L_x_1048) ;  /* 0x0000000000046947 */ /* 0x000fde0003800000 */
.L_x_1042:
[----:B------:R-:W-:-:S07]  /*bf80*/  IADD3 R185, PT, PT, R121, -0x1, RZ ;  /* 0xffffffff79b97810 */ /* 0x000fce0007ffe0ff */
.L_x_1048:
[----:B------:R-:W-:-:S13]  /*bf90*/  ISETP.GE.AND P0, PT, R185, R168, PT ;  /* 0x000000a8b900720c */ /* 0x000fda0003f06270 */
        /* <DEDUP_REMOVED lines=14> */
.L_x_1053:
        /* <DEDUP_REMOVED lines=35> */
[C---:B------:R-:W-:Y:S01]  /*c2b0*/  IMAD R10, R4.reuse, R9, R10 ;  /* 0x00000009040a7224 */ /* 0x040fe200078e020a */
[-C--:B------:R-:W-:Y:S02]  /*c2c0*/  LOP3.LUT R9, RZ, R5.reuse, RZ, 0x33, !PT ;  /* 0x00000005ff097212 */ /* 0x080fe400078e33ff */
        /* <DEDUP_REMOVED lines=23> */
[----:B------:R-:W-:Y:S02]  /*c440*/  IMAD R5, R6, R5, -0x80 ;  /* 0xffffff8006057424 */ /* 0x000fe400078e0205 */
[----:B------:R-:W5:Y:S03]  /*c450*/  LDG.E R7, desc[UR16][R16.64] ;  /* 0x0000001010077981 */ /* 0x000f66000c1e1900 */
[----:B------:R-:W-:Y:S01]  /*c460*/  SHF.R.S32.HI R9, RZ, 0x1f, R5 ;  /* 0x0000001fff097819 */ /* 0x000fe20000011405 */
[----:B------:R-:W5:Y:S04]  /*c470*/  LDG.E R4, desc[UR16][R14.64] ;  /* 0x000000100e047981 */ /* 0x000f68000c1e1900 */
[-C--:B--2---:R-:W-:Y:S02]  /*c480*/  IMAD R6, R9, R190.reuse, RZ ;  /* 0x000000be09067224 */ /* 0x084fe400078e02ff */
[C---:B------:R-:W-:Y:S04]  /*c490*/  IMAD.WIDE.U32 R8, R5.reuse, R190, RZ ;  /* 0x000000be05087225 */ /* 0x040fe800078e00ff */
[----:B------:R-:W-:Y:S05]  /*c4a0*/  IMAD R6, R5, R191, R6 ;  /* 0x000000bf05067224 */ /* 0x000fea00078e0206 */
[----:B------:R-:W-:Y:S01]  /*c4b0*/  IADD3 R9, PT, PT, R9, R6, RZ ;  /* 0x0000000609097210 */ /* 0x000fe20007ffe0ff */
[----:B-----5:R-:W-:Y:S04]  /*c4c0*/  IMAD.IADD R7, R7, 0x1, -R4 ;  /* 0x0000000107077824 */ /* 0x020fe800078e0a04 */
[C---:B------:R-:W-:Y:S01]  /*c4d0*/  IMAD.WIDE.U32 R8, R7.reuse, UR8, R8 ;  /* 0x0000000807087c25 */ /* 0x040fe2000f8e0008 */
[----:B------:R-:W-:Y:S02]  /*c4e0*/  SHF.R.S32.HI R4, RZ, 0x1f, R7 ;  /* 0x0000001fff047819 */ /* 0x000fe40000011407 */
[----:B------:R-:W-:Y:S03]  /*c4f0*/  LEA R172, P0, R8, R2, 0x1 ;  /* 0x0000000208ac7211 */ /* 0x000fe600078008ff */
[----:B------:R-:W-:Y:S04]  /*c500*/  IMAD R4, R4, UR8, RZ ;  /* 0x0000000804047c24 */ /* 0x000fe8000f8e02ff */
[----:B------:R-:W-:Y:S04]  /*c510*/  IMAD R4, R7, UR9, R4 ;  /* 0x0000000907047c24 */ /* 0x000fe8000f8e0204 */
[----:B------:R-:W-:Y:S05]  /*c520*/  IMAD.IADD R173, R9, 0x1, R4 ;  /* 0x0000000109ad7824 */ /* 0x000fea00078e0204 */
[----:B------:R-:W-:Y:S07]  /*c530*/  LEA.HI.X R173, R8, R0, R173, 0x1, P0 ;  /* 0x0000000008ad7211 */ /* 0x000fee00000f0cad */
.L_x_1050:
        /* <DEDUP_REMOVED lines=8> */
[----:B------:R-:W-:Y:S03]  /*c5c0*/  IADD3 R192, P0, PT, R189, R172, RZ ;  /* 0x000000acbdc07210 */ /* 0x000fe60007f1e0ff */
[----:B------:R-:W-:Y:S01]  /*c5d0*/  @!PT LDS RZ, [RZ] ;  /* 0x00000000fffff984 */ /* 0x000fe20000000800 */
[----:B------:R-:W-:Y:S01]  /*c5e0*/  @!PT LDS RZ, [RZ] ;  /* 0x00000000fffff984 */ /* 0x000fe20000000800 */
[----:B------:R-:W-:Y:S01]  /*c5f0*/  @!PT LDS RZ, [RZ] ;  /* 0x00000000fffff984 */ /* 0x000fe20000000800 */
[----:B------:R-:W-:Y:S01]  /*c600*/  @!P2 LDGSTS.E.BYPASS.LTC128B.128 [R177+0xb000], desc[UR16][R172.64+0x40] ;  /* 0x0b000040acb1afae */ /* 0x000fe2000b981a10 */
[----:B------:R-:W-:Y:S02]  /*c610*/  IADD3 R185, PT, PT, R185, -0x1, RZ ;  /* 0xffffffffb9b97810 */ /* 0x000fe40007ffe0ff */
        /* <DEDUP_REMOVED lines=15> */
[----:B------:R-:W-:Y:S05]  /*c710*/  ISETP.GT.AND P0, PT, R185, R168, PT ;  /* 0x000000a8b900720c */ /* 0x000fea0003f04270 */
        /* <DEDUP_REMOVED lines=55> */
[----:B------:R-:W2:Y:S05]  /*ca90*/  LDSM.16.M88.4 R160, [R118+0x3000] ;  /* 0x0030000076a0783b */ /* 0x000eaa0000000200 */
        /* <DEDUP_REMOVED lines=120> */
[----:B------:R-:W-:Y:S03]  /*d220*/  FMUL.FTZ R251, R7, UR5 ;  /* 0x0000000507fb7c20 */ /* 0x000fe60008410000 */
[----:B------:R-:W3:Y:S02]  /*d230*/  MUFU.TANH R236, R236 ;  /* 0x000000ec00ec7308 */ /* 0x000ee40000002400 */
[----:B------:R-:W-:Y:S01]  /*d240*/  FMUL.FTZ R2, R10, UR5 ;  /* 0x000000050a027c20 */ /* 0x000fe20008410000 */
[----:B------:R-:W-:Y:S01]  /*d250*/  FMUL.FTZ R0, R11, UR5 ;  /* 0x000000050b007c20 */ /* 0x000fe20008410000 */
[----:B------:R-:W-:Y:S01]  /*d260*/  FMUL.FTZ R238, R9, UR5 ;  /* 0x0000000509ee7c20 */ /* 0x000fe20008410000 */
[----:B------:R-:W-:Y:S01]  /*d270*/  FMUL.FTZ R240, R8, UR5 ;  /* 0x0000000508f07c20 */ /* 0x000fe20008410000 */
[C---:B--2---:R-:W-:Y:S04]  /*d280*/  HMMA.16816.F32 R12, R124.reuse, R120, R12 ;  /* 0x000000787c0c723c */ /* 0x044fe8000000180c */
[----:B------:R2:W4:Y:S04]  /*d290*/  MUFU.TANH R157, R2 ;  /* 0x00000002009d7308 */ /* 0x0005280000002400 */
[C---:B------:R-:W-:Y:S06]  /*d2a0*/  HMMA.16816.F32 R16, R124.reuse, R122, R16 ;  /* 0x0000007a7c10723c */ /* 0x040fec0000001810 */
[----:B------:R5:W2:Y:S01]  /*d2b0*/  MUFU.TANH R9, R0 ;  /* 0x0000000000097308 */ /* 0x000aa20000002400 */
[----:B------:R-:W3:Y:S09]  /*d2c0*/  LDSM.16.M88.4 R120, [R118+0x7c00] ;  /* 0x007c00007678783b */ /* 0x000ef20000000200 */
[----:B------:R-:W2:Y:S01]  /*d2d0*/  MUFU.TANH R234, R234 ;  /* 0x000000ea00ea7308 */ /* 0x000ea20000002400 */
[C---:B-1----:R-:W-:Y:S03]  /*d2e0*/  HMMA.16816.F32 R20, R124.reuse, R128, R20 ;  /* 0x000000807c14723c */ /* 0x042fe60000001814 */
[----:B------:R-:W-:Y:S01]  /*d2f0*/  FMUL.FTZ R230, R12, UR5 ;  /* 0x000000050ce67c20 */ /* 0x000fe20008410000 */
[----:B------:R-:W-:Y:S01]  /*d300*/  FMUL.FTZ R228, R13, UR5 ;  /* 0x000000050de47c20 */ /* 0x000fe20008410000 */
[----:B------:R-:W-:Y:S01]  /*d310*/  FMUL.FTZ R249, R14, UR5 ;  /* 0x000000050ef97c20 */ /* 0x000fe20008410000 */
[----:B------:R-:W-:Y:S03]  /*d320*/  FMUL.FTZ R247, R15, UR5 ;  /* 0x000000050ff77c20 */ /* 0x000fe60008410000 */
[----:B------:R-:W1:Y:S01]  /*d330*/  MUFU.TANH R232, R232 ;  /* 0x000000e800e87308 */ /* 0x000e620000002400 */
        /* <DEDUP_REMOVED lines=17> */
[C---:B---3--:R-:W-:Y:S09]  /*d450*/  HMMA.16816.F32 R28, R124.reuse, R120, R28 ;  /* 0x000000787c1c723c */ /* 0x048ff2000000181c */
[----:B------:R-:W3:Y:S01]  /*d460*/  MUFU.TANH R230, R230 ;  /* 0x000000e600e67308 */ /* 0x000ee20000002400 */
[C---:B------:R-:W-:Y:S01]  /*d470*/  HMMA.16816.F32 R32, R124.reuse, R122, R32 ;  /* 0x0000007a7c20723c */ /* 0x040fe20000001820 */
[----:B------:R-:W5:Y:S08]  /*d480*/  LDSM.16.M88.4 R120, [R118+0x8400] ;  /* 0x008400007678783b */ /* 0x000f700000000200 */
[----:B------:R-:W1:Y:S01]  /*d490*/  MUFU.TANH R228, R228 ;  /* 0x000000e400e47308 */ /* 0x000e620000002400 */
[C---:B----4-:R-:W-:Y:S03]  /*d4a0*/  HMMA.16816.F32 R36, R124.reuse, R128, R36 ;  /* 0x000000807c24723c */ /* 0x050fe60000001824 */
[----:B------:R-:W-:Y:S01]  /*d4b0*/  FMUL.FTZ R219, R28, UR5 ;  /* 0x000000051cdb7c20 */ /* 0x000fe20008410000 */
[----:B------:R-:W-:Y:S01]  /*d4c0*/  FMUL.FTZ R206, R29, UR5 ;  /* 0x000000051dce7c20 */ /* 0x000fe20008410000 */
[----:B------:R-:W-:Y:S04]  /*d4d0*/  FMUL.FTZ R217, R30, UR5 ;  /* 0x000000051ed97c20 */ /* 0x000fe80008410000 */
[----:B------:R-:W4:Y:S01]  /*d4e0*/  MUFU.TANH R249, R249 ;  /* 0x000000f900f97308 */ /* 0x000f220000002400 */
[----:B------:R-:W-:Y:S01]  /*d4f0*/  FMUL.FTZ R211, R31, UR5 ;  /* 0x000000051fd37c20 */ /* 0x000fe20008410000 */
[C---:B------:R-:W-:Y:S01]  /*d500*/  HMMA.16816.F32 R40, R124.reuse, R130, R40 ;  /* 0x000000827c28723c */ /* 0x040fe20000001828 */
[----:B------:R-:W2:Y:S02]  /*d510*/  LDSM.16.M88.4 R128, [R118+0x8800] ;  /* 0x008800007680783b */ /* 0x000ea40000000200 */
        /* <DEDUP_REMOVED lines=175> */
.L_x_1052:
        /* <DEDUP_REMOVED lines=72> */
.L_x_1051:
[----:B--2---:R-:W-:Y:S01]  /*e490*/  FMNMX3.FTZ R5, R117, R236, R234, !PT ;  /* 0x000000ec75057276 */ /* 0x004fe200078100ea */
[----:B------:R-:W-:Y:S01]  /*e4a0*/  LDSM.16.MT88.4 R20, [R116+0x9000] ;  /* 0x009000007414783b */ /* 0x000fe20000004200 */
[----:B-1----:R-:W-:Y:S02]  /*e4b0*/  FMNMX3.FTZ R0, R3, R232, R251, !PT ;  /* 0x000000e803007276 */ /* 0x002fe400078100fb */
        /* <DEDUP_REMOVED lines=156> */
[----:B------:R-:W-:Y:S03]  /*ee80*/  ISETP.GT.AND P0, PT, R185, R168, PT ;  /* 0x000000a8b900720c */ /* 0x000fe60003f04270 */
        /* <DEDUP_REMOVED lines=313> */
.L_x_1049:
[----:B------:R-:W1:Y:S01]  /*10220*/  SHFL.BFLY PT, R4, R187, 0x2, 0x1f ;  /* 0x0c401f00bb047f89 */ /* 0x000e6200000e0000 */
[----:B------:R-:W2:Y:S01]  /*10230*/  S2UR UR7, SR_CgaCtaId ;  /* 0x00000000000779c3 */ /* 0x000ea20000008800 */
[C---:B------:R-:W-:Y:S01]  /*10240*/  SHF.L.U32 R13, R174.reuse, 0x4, RZ ;  /* 0x00000004ae0d7819 */ /* 0x040fe200000006ff */
[----:B------:R-:W-:Y:S01]  /*10250*/  UMOV UR4, 0x400 ;  /* 0x0000040000047882 */ /* 0x000fe20000000000 */
[----:B------:R-:W3:Y:S01]  /*10260*/  SHFL.BFLY PT, R5, R188, 0x2, 0x1f ;  /* 0x0c401f00bc057f89 */ /* 0x000ee200000e0000 */
[----:B------:R-:W-:Y:S01]  /*10270*/  SHF.R.U32.HI R15, RZ, 0x1, R174 ;  /* 0x00000001ff0f7819 */ /* 0x000fe200000116ae */
[----:B------:R-:W4:Y:S03]  /*10280*/  LDCU UR5, c[0x0][0x3e0] ;  /* 0x00007c00ff0577ac */ /* 0x000f260008000800 */
[----:B------:R-:W-:Y:S01]  /*10290*/  BAR.SYNC.DEFER_BLOCKING 0x0 ;  /* 0x0000000000007b1d */ /* 0x000fe20000010000 */
[----:B------:R-:W-:-:S07]  /*102a0*/  LOP3.LUT P3, RZ, R174, 0x3, RZ, 0xc0, !PT ;  /* 0x00000003aeff7812 */ /* 0x000fce000786c0ff */
[----:B------:R-:W5:Y:S01]  /*102b0*/  S2UR UR6, SR_CTAID.Y ;  /* 0x00000000000679c3 */ /* 0x000f620000002600 */
[----:B------:R-:W-:Y:S01]  /*102c0*/  BSSY.RECONVERGENT B0, `(.L_x_1054) ;  /* 0x0000096000007945 */ /* 0x000fe20003800200 */
[----:B------:R-:W4:Y:S01]  /*102d0*/  S2R R8, SR_TID.X ;  /* 0x0000000000087919 */ /* 0x000f220000002100 */
[----:B-1----:R-:W-:Y:S01]  /*102e0*/  FADD.FTZ R3, R4, R187 ;  /* 0x000000bb04037221 */ /* 0x002fe20000010000 */
[----:B------:R-:W-:Y:S01]  /*102f0*/  SHF.L.U32 R4, R174, 0x1, RZ ;  /* 0x00000001ae047819 */ /* 0x000fe200000006ff */
[----:B--2---:R-:W-:Y:S01]  /*10300*/  ULEA UR7, UR7, UR4, 0x18 ;  /* 0x0000000407077291 */ /* 0x004fe2000f8ec0ff */
[----:B---3--:R-:W-:Y:S02]  /*10310*/  FADD.FTZ R10, R5, R188 ;  /* 0x000000bc050a7221 */ /* 0x008fe40000010000 */
[----:B------:R-:W1:Y:S01]  /*10320*/  SHFL.BFLY PT, R6, R3, 0x1, 0x1f ;  /* 0x0c201f0003067f89 */ /* 0x000e6200000e0000 */
[----:B------:R-:W-:Y:S01]  /*10330*/  LOP3.LUT R4, R4, 0x6, RZ, 0xc0, !PT ;  /* 0x0000000604047812 */ /* 0x000fe200078ec0ff */
[----:B------:R-:W2:Y:S02]  /*10340*/  LDCU UR4, c[0x0][0x44c] ;  /* 0x00008980ff0477ac */ /* 0x000ea40008000800 */
[----:B------:R-:W3:Y:S01]  /*10350*/  SHFL.BFLY PT, R5, R10, 0x1, 0x1f ;  /* 0x0c201f000a057f89 */ /* 0x000ee200000e0000 */
[----:B------:R-:W-:-:S02]  /*10360*/  LOP3.LUT R13, R4, 0x3e00, R13, 0xf8, !PT ;  /* 0x00003e00040d7812 */ /* 0x000fc400078ef80d */
[----:B------:R-:W-:-:S04]  /*10370*/  SHF.L.U32 R4, R174, 0x3, RZ ;  /* 0x00000003ae047819 */ /* 0x000fc800000006ff */
[----:B------:R-:W-:-:S04]  /*10380*/  LOP3.LUT R11, R4, 0xc0, RZ, 0xc0, !PT ;  /* 0x000000c0040b7812 */ /* 0x000fc800078ec0ff */
[----:B------:R-:W-:Y:S02]  /*10390*/  LOP3.LUT R11, R11, 0x18, R174, 0xf8, !PT ;  /* 0x000000180b0b7812 */ /* 0x000fe400078ef8ae */
[----:B----4-:R-:W-:-:S04]  /*103a0*/  SHF.R.U32.HI R8, RZ, 0x3, R8 ;  /* 0x00000003ff087819 */ /* 0x010fc80000011608 */
[----:B------:R-:W-:Y:S01]  /*103b0*/  IADD3 R16, PT, PT, R8, 0x20, RZ ;  /* 0x0000002008107810 */ /* 0x000fe20007ffe0ff */
[----:B-1----:R-:W-:Y:S01]  /*103c0*/  FADD.FTZ R6, R3, R6 ;  /* 0x0000000603067221 */ /* 0x002fe20000010000 */
[----:B------:R-:W-:Y:S02]  /*103d0*/  SHF.L.U32 R3, R174, 0x2, RZ ;  /* 0x00000002ae037819 */ /* 0x000fe400000006ff */
[----:B------:R-:W-:Y:S01]  /*103e0*/  ISETP.GE.AND P5, PT, R16, R167, PT ;  /* 0x000000a71000720c */ /* 0x000fe20003fa6270 */
[----:B------:R-:W1:Y:S01]  /*103f0*/  MUFU.RCP R12, R6 ;  /* 0x00000006000c7308 */ /* 0x000e620000001000 */
[----:B---3--:R-:W-:Y:S01]  /*10400*/  FADD.FTZ R5, R10, R5 ;  /* 0x000000050a057221 */ /* 0x008fe20000010000 */
[----:B------:R-:W-:Y:S02]  /*10410*/  FSETP.NE.FTZ.AND P2, PT, R6, RZ, PT ;  /* 0x000000ff0600720b */ /* 0x000fe40003f55000 */
[----:B------:R-:W-:Y:S02]  /*10420*/  LOP3.LUT R16, R13, 0x20, R4, 0xf8, !PT ;  /* 0x000000200d107812 */ /* 0x000fe400078ef804 */
[----:B------:R-:W-:-:S02]  /*10430*/  FSETP.NE.FTZ.AND P0, PT, R5, RZ, PT ;  /* 0x000000ff0500720b */ /* 0x000fc40003f15000 */
[----:B------:R-:W3:Y:S01]  /*10440*/  MUFU.RCP R9, R5 ;  /* 0x0000000500097308 */ /* 0x000ee20000001000 */
[----:B------:R-:W-:Y:S02]  /*10450*/  LOP3.LUT R11, R16, R11, RZ, 0xfc, !PT ;  /* 0x0000000b100b7212 */ /* 0x000fe400078efcff */
[----:B------:R-:W-:Y:S02]  /*10460*/  LOP3.LUT R14, R3, 0xd8, RZ, 0xc0, !PT ;  /* 0x000000d8030e7812 */ /* 0x000fe400078ec0ff */
[----:B------:R-:W-:Y:S02]  /*10470*/  LEA R11, R11, UR7, 0x2 ;  /* 0x000000070b0b7c11 */ /* 0x000fe4000f8e10ff */
[----:B------:R-:W-:Y:S01]  /*10480*/  LOP3.LUT R14, R14, 0x18, R15, 0x78, !PT ;  /* 0x000000180e0e7812 */ /* 0x000fe200078e780f */
[----:B------:R-:W4:Y:S01]  /*10490*/  @P2 LDC R19, c[0x0][0x458] ;  /* 0x00011600ff132b82 */ /* 0x000f220000000800 */
[----:B-1----:R-:W-:Y:S01]  /*104a0*/  FSEL R12, R12, 1, P2 ;  /* 0x3f8000000c0c7808 */ /* 0x002fe20001000000 */
[----:B------:R-:W-:Y:S01]  /*104b0*/  @P2 MUFU.LG2 R6, R6 ;  /* 0x0000000600062308 */ /* 0x000fe20000000c00 */
[----:B------:R-:W-:-:S02]  /*104c0*/  LOP3.LUT R15, R15, 0x30, RZ, 0xc0, !PT ;  /* 0x000000300f0f7812 */ /* 0x000fc400078ec0ff */
[----:B------:R-:W-:Y:S01]  /*104d0*/  SHF.R.U32.HI R10, RZ, 0x2, R174 ;  /* 0x00000002ff0a7819 */ /* 0x000fe200000116ae */
        /* <DEDUP_REMOVED lines=25> */
[----:B------:R-:W-:Y:S01]  /*10670*/  LOP3.LUT R12, R4, 0x40, RZ, 0xc0, !PT ;  /* 0x00000040040c7812 */ /* 0x000fe200078ec0ff */
        /* <DEDUP_REMOVED lines=24> */
[----:B------:R-:W-:Y:S01]  /*10800*/  IADD3 R9, PT, PT, R11, -R12, RZ ;  /* 0x8000000c0b097210 */ /* 0x000fe20007ffe0ff */
[----:B------:R-:W1:Y:S01]  /*10810*/  @P0 MUFU.LG2 R5, R5 ;  /* 0x0000000500050308 */ /* 0x000e620000000c00 */
[----:B------:R-:W5:Y:S01]  /*10820*/  LDC.64 R12, c[0x0][0x430] ;  /* 0x00010c00ff0c7b82 */ /* 0x000f620000000a00 */
[----:B------:R-:W-:Y:S01]  /*10830*/  LOP3.LUT R10, R15, 0x7, R10, 0xf8, !PT ;  /* 0x000000070f0a7812 */ /* 0x000fe200078ef80a */
[----:B------:R-:W-:Y:S01]  /*10840*/  STS.64 [R11], R112 ;  /* 0x000000700b007388 */ /* 0x000fe20000000a00 */
[----:B------:R-:W-:-:S02]  /*10850*/  LOP3.LUT R7, R3, 0xf04, RZ, 0xc0, !PT ;  /* 0x00000f0403077812 */ /* 0x000fc400078ec0ff */
[----:B------:R-:W-:Y:S01]  /*10860*/  SHF.L.U32 R20, R8, 0x5, RZ ;  /* 0x0000000508147819 */ /* 0x000fe200000006ff */
[----:B------:R-:W-:Y:S01]  /*10870*/  STS.64 [R11+0x400], R114 ;  /* 0x000400720b007388 */ /* 0x000fe20000000a00 */
[----:B------:R-:W-:Y:S01]  /*10880*/  LOP3.LUT R4, R4, 0x80, RZ, 0xc0, !PT ;  /* 0x0000008004047812 */ /* 0x000fe200078ec0ff */
[----:B------:R-:W3:Y:S01]  /*10890*/  @P0 LDC R15, c[0x0][0x458] ;  /* 0x00011600ff0f0b82 */ /* 0x000ee20000000800 */
[----:B------:R-:W-:Y:S01]  /*108a0*/  LOP3.LUT R7, R7, 0x20, R20, 0xf8, !PT ;  /* 0x0000002007077812 */ /* 0x000fe200078ef814 */
[----:B------:R-:W-:Y:S01]  /*108b0*/  STS.64 [R9+0x20], R108 ;  /* 0x0000206c09007388 */ /* 0x000fe20000000a00 */
[----:B------:R-:W-:Y:S02]  /*108c0*/  IADD3 R18, PT, PT, R8, 0x10, RZ ;  /* 0x0000001008127810 */ /* 0x000fe40007ffe0ff */
[----:B------:R-:W-:Y:S01]  /*108d0*/  LOP3.LUT R7, R7, R14, RZ, 0xfc, !PT ;  /* 0x0000000e07077212 */ /* 0x000fe200078efcff */
[----:B------:R-:W-:Y:S01]  /*108e0*/  STS.64 [R9+0x420], R110 ;  /* 0x0004206e09007388 */ /* 0x000fe20000000a00 */
[-C--:B------:R-:W-:Y:S01]  /*108f0*/  IADD3 R14, PT, PT, R11, -R4.reuse, RZ ;  /* 0x800000040b0e7210 */ /* 0x080fe20007ffe0ff */
[----:B-1----:R-:W-:Y:S01]  /*10900*/  @P0 FMUL.FTZ R5, R5, 0.69314718246459960938 ;  /* 0x3f31721805050820 */ /* 0x002fe20000410000 */
[----:B------:R-:W-:-:S02]  /*10910*/  IADD3 R4, PT, PT, R9, -R4, RZ ;  /* 0x8000000409047210 */ /* 0x000fc40007ffe0ff */
[----:B------:R-:W-:Y:S01]  /*10920*/  LOP3.LUT R17, R3, 0x1c, RZ, 0xc0, !PT ;  /* 0x0000001c03117812 */ /* 0x000fe200078ec0ff */
[----:B------:R-:W-:Y:S01]  /*10930*/  STS.64 [R14+0x40], R104 ;  /* 0x000040680e007388 */ /* 0x000fe20000000a00 */
[----:B------:R-:W-:Y:S01]  /*10940*/  @P2 FMUL.FTZ R3, R6, 0.69314718246459960938 ;  /* 0x3f31721806032820 */ /* 0x000fe20000410000 */
[----:B------:R-:W-:Y:S01]  /*10950*/  ISETP.GE.AND P4, PT, R18, R167, PT ;  /* 0x000000a71200720c */ /* 0x000fe20003f86270 */
[----:B-----5:R-:W-:Y:S01]  /*10960*/  IMAD R12, R12, UR6, R181 ;  /* 0x000000060c0c7c24 */ /* 0x020fe2000f8e02b5 */
[----:B------:R-:W-:Y:S01]  /*10970*/  STS.64 [R14+0x440], R106 ;  /* 0x0004406a0e007388 */ /* 0x000fe20000000a00 */
[----:B------:R-:W-:Y:S02]  /*10980*/  IADD3 R18, PT, PT, R8, 0x30, RZ ;  /* 0x0000003008127810 */ /* 0x000fe40007ffe0ff */
[----:B------:R-:W-:Y:S01]  /*10990*/  IMAD R179, R12, UR5, R179 ;  /* 0x000000050cb37c24 */ /* 0x000fe2000f8e02b3 */
[----:B------:R-:W-:Y:S01]  /*109a0*/  STS.64 [R4+0x60], R100 ;  /* 0x0000606404007388 */ /* 0x000fe20000000a00 */
[----:B------:R-:W-:Y:S01]  /*109b0*/  MOV R12, 0xff800000 ;  /* 0xff800000000c7802 */ /* 0x000fe20000000f00 */
[----:B----4-:R-:W-:Y:S01]  /*109c0*/  @P2 FFMA.FTZ R12, R2, R19, R3 ;  /* 0x00000013020c2223 */ /* 0x010fe20000010003 */
[----:B------:R-:W-:Y:S01]  /*109d0*/  IMAD R13, R179, R13, R180 ;  /* 0x0000000db30d7224 */ /* 0x000fe200078e02b4 */
[----:B------:R-:W-:Y:S01]  /*109e0*/  STS.64 [R4+0x460], R102 ;  /* 0x0004606604007388 */ /* 0x000fe20000000a00 */
[----:B------:R-:W-:Y:S01]  /*109f0*/  LEA R2, R7, UR7, 0x2 ;  /* 0x0000000707027c11 */ /* 0x000fe2000f8e10ff */
[----:B------:R-:W-:Y:S01]  /*10a00*/  IMAD R3, R8, 0x60, R17 ;  /* 0x0000006008037824 */ /* 0x000fe200078e0211 */
[-C--:B------:R-:W-:Y:S01]  /*10a10*/  ISETP.GE.AND P6, PT, R18, R167.reuse, PT ;  /* 0x000000a71200720c */ /* 0x080fe20003fc6270 */
[----:B------:R-:W-:Y:S01]  /*10a20*/  STS.64 [R11+0x2000], R96 ;  /* 0x002000600b007388 */ /* 0x000fe20000000a00 */
[----:B------:R-:W-:-:S03]  /*10a30*/  ISETP.GE.AND P1, PT, R8, R167, PT ;  /* 0x000000a70800720c */ /* 0x000fc60003f26270 */
[----:B------:R-:W-:Y:S04]  /*10a40*/  STS.64 [R11+0x2400], R98 ;  /* 0x002400620b007388 */ /* 0x000fe80000000a00 */
[----:B------:R-:W-:Y:S04]  /*10a50*/  STS.64 [R9+0x2020], R92 ;  /* 0x0020205c09007388 */ /* 0x000fe80000000a00 */
[----:B------:R-:W-:Y:S04]  /*10a60*/  STS.64 [R9+0x2420], R94 ;  /* 0x0024205e09007388 */ /* 0x000fe80000000a00 */
[----:B------:R-:W-:Y:S04]  /*10a70*/  STS.64 [R14+0x2040], R88 ;  /* 0x002040580e007388 */ /* 0x000fe80000000a00 */
[----:B------:R-:W-:Y:S04]  /*10a80*/  STS.64 [R14+0x2440], R90 ;  /* 0x0024405a0e007388 */ /* 0x000fe80000000a00 */
[----:B------:R-:W-:Y:S04]  /*10a90*/  STS.64 [R4+0x2060], R84 ;  /* 0x0020605404007388 */ /* 0x000fe80000000a00 */
[----:B------:R-:W-:Y:S04]  /*10aa0*/  STS.64 [R4+0x2460], R86 ;  /* 0x0024605604007388 */ /* 0x000fe80000000a00 */
[----:B------:R-:W-:Y:S04]  /*10ab0*/  STS.64 [R11+0x4000], R80 ;  /* 0x004000500b007388 */ /* 0x000fe80000000a00 */
[----:B------:R1:W-:Y:S04]  /*10ac0*/  STS.64 [R11+0x4400], R82 ;  /* 0x004400520b007388 */ /* 0x0003e80000000a00 */
[----:B------:R4:W-:Y:S04]  /*10ad0*/  STS.64 [R9+0x4020], R76 ;  /* 0x0040204c09007388 */ /* 0x0009e80000000a00 */
[----:B------:R4:W-:Y:S04]  /*10ae0*/  STS.64 [R9+0x4420], R78 ;  /* 0x0044204e09007388 */ /* 0x0009e80000000a00 */
[----:B------:R4:W-:Y:S04]  /*10af0*/  STS.64 [R14+0x4040], R72 ;  /* 0x004040480e007388 */ /* 0x0009e80000000a00 */
[----:B------:R4:W-:Y:S04]  /*10b00*/  STS.64 [R14+0x4440], R74 ;  /* 0x0044404a0e007388 */ /* 0x0009e80000000a00 */
[----:B------:R4:W-:Y:S04]  /*10b10*/  STS.64 [R4+0x4060], R68 ;  /* 0x0040604404007388 */ /* 0x0009e80000000a00 */
[----:B------:R4:W-:Y:S01]  /*10b20*/  STS.64 [R4+0x4460], R70 ;  /* 0x0044604604007388 */ /* 0x0009e20000000a00 */
[----:B-1----:R-:W-:Y:S01]  /*10b30*/  MOV R11, 0xff800000 ;  /* 0xff800000000b7802 */ /* 0x002fe20000000f00 */
[----:B---3--:R-:W-:Y:S01]  /*10b40*/  @P0 FFMA.FTZ R11, R0, R15, R5 ;  /* 0x0000000f000b0223 */ /* 0x008fe20000010005 */
[----:B--2---:R-:W-:Y:S01]  /*10b50*/  IMAD R0, R13, UR4, RZ ;  /* 0x000000040d007c24 */ /* 0x004fe2000f8e02ff */
[----:B------:R-:W-:Y:S06]  /*10b60*/  BAR.SYNC.DEFER_BLOCKING 0x0 ;  /* 0x0000000000007b1d */ /* 0x000fec0000010000 */
[----:B------:R-:W-:Y:S05]  /*10b70*/  @P3 BRA `(.L_x_1055) ;  /* 0x0000000000283947 */ /* 0x000fea0003800000 */
[----:B------:R-:W1:Y:S01]  /*10b80*/  LDCU.64 UR4, c[0x0][0x428] ;  /* 0x00008500ff0477ac */ /* 0x000e620008000a00 */
[C---:B------:R-:W-:Y:S01]  /*10b90*/  VIADD R6, R10.reuse, 0x8 ;  /* 0x000000080a067836 */ /* 0x040fe20000000000 */
[C---:B----4-:R-:W-:Y:S02]  /*10ba0*/  IADD3 R4, P0, PT, R13.reuse, R10, RZ ;  /* 0x0000000a0d047210 */ /* 0x050fe40007f1e0ff */
[-C--:B------:R-:W-:Y:S02]  /*10bb0*/  ISETP.GE.AND P3, PT, R10, R167.reuse, PT ;  /* 0x000000a70a00720c */ /* 0x080fe40003f66270 */
[----:B------:R-:W-:Y:S02]  /*10bc0*/  ISETP.GE.AND P2, PT, R6, R167, PT ;  /* 0x000000a70600720c */ /* 0x000fe40003f46270 */
[----:B------:R-:W-:Y:S02]  /*10bd0*/  LEA.HI.X.SX32 R13, R13, RZ, 0x1, P0 ;  /* 0x000000ff0d0d7211 */ /* 0x000fe400000f0eff */
[----:B-1----:R-:W-:-:S04]  /*10be0*/  LEA R6, P0, R4, UR4, 0x2 ;  /* 0x0000000404067c11 */ /* 0x002fc8000f8010ff */
[----:B------:R-:W-:-:S05]  /*10bf0*/  LEA.HI.X R7, R4, UR5, R13, 0x2, P0 ;  /* 0x0000000504077c11 */ /* 0x000fca00080f140d */
[----:B------:R1:W-:Y:S04]  /*10c00*/  @!P3 STG.E desc[UR16][R6.64], R12 ;  /* 0x0000000c0600b986 */ /* 0x0003e8000c101910 */
[----:B------:R1:W-:Y:S02]  /*10c10*/  @!P2 STG.E desc[UR16][R6.64+0x20], R11 ;  /* 0x0000200b0600a986 */ /* 0x0003e4000c101910 */
.L_x_1055:
[----:B------:R-:W-:Y:S05]  /*10c20*/  BSYNC.RECONVERGENT B0 ;  /* 0x0000000000007941 */ /* 0x000fea0003800200 */
.L_x_1054:
[----:B-1--4-:R1:W2:Y:S01]  /*10c30*/  LDS.128 R12, [R2] ;  /* 0x00000000020c7984 */ /* 0x0122a20000000c00 */
[C---:B------:R-:W-:Y:S01]  /*10c40*/  IADD3 R3, P0, PT, R0.reuse, R3, RZ ;  /* 0x0000000300037210 */ /* 0x040fe20007f1e0ff */
[----:B------:R-:W-:Y:S01]  /*10c50*/  BSSY.RECONVERGENT B0, `(.L_x_1056) ;  /* 0x0000011000007945 */ /* 0x000fe20003800200 */
[C---:B------:R-:W-:Y:S01]  /*10c60*/  LOP3.LUT R24, R17.reuse, 0x20, RZ, 0xfc, !PT ;  /* 0x0000002011187812 */ /* 0x040fe200078efcff */
[----:B------:R1:W3:Y:S01]  /*10c70*/  LDS.128 R8, [R2+0x2000] ;  /* 0x0020000002087984 */ /* 0x0002e20000000c00 */
        /* <DEDUP_REMOVED lines=11> */
[----:B--2---:R1:W-:Y:S04]  /*10d30*/  @!P3 STG.E.128 desc[UR16][R18.64], R12 ;  /* 0x0000000c1200b986 */ /* 0x0043e8000c101d10 */
[----:B---3--:R1:W-:Y:S04]  /*10d40*/  @!P1 STG.E.128 desc[UR16][R18.64+0x80], R8 ;  /* 0x0000800812009986 */ /* 0x0083e8000c101d10 */
[----:B----4-:R1:W-:Y:S02]  /*10d50*/  @!P0 STG.E.128 desc[UR16][R18.64+0x100], R4 ;  /* 0x0001000412008986 */ /* 0x0103e4000c101d10 */
.L_x_1057:
[----:B------:R-:W-:Y:S05]  /*10d60*/  BSYNC.RECONVERGENT B0 ;  /* 0x0000000000007941 */ /* 0x000fea0003800200 */
.L_x_1056:
[----:B-12---:R1:W2:Y:S01]  /*10d70*/  LDS.128 R12, [R2+0x800] ;  /* 0x00080000020c7984 */ /* 0x0062a20000000c00 */
[----:B------:R-:W-:Y:S03]  /*10d80*/  BSSY.RECONVERGENT B0, `(.L_x_1058) ;  /* 0x0000014000007945 */ /* 0x000fe60003800200 */
[----:B---3--:R1:W3:Y:S04]  /*10d90*/  LDS.128 R8, [R2+0x2800] ;  /* 0x0028000002087984 */ /* 0x0082e80000000c00 */
        /* <DEDUP_REMOVED lines=8> */
[----:B------:R-:W3:Y:S01]  /*10e20*/  @!P1 LDC.64 R18, c[0x0][0x3f8] ;  /* 0x0000fe00ff129b82 */ /* 0x000ee20000000a00 */
[----:B-----5:R-:W-:-:S04]  /*10e30*/  @!P4 LEA R22, P0, R3, R22, 0x2 ;  /* 0x000000160316c211 */ /* 0x020fc800078010ff */
[C---:B------:R-:W-:Y:S02]  /*10e40*/  @!P4 LEA.HI.X R23, R3.reuse, R23, R0, 0x2, P0 ;  /* 0x000000170317c211 */ /* 0x040fe400000f1400 */
[----:B-1----:R-:W-:-:S03]  /*10e50*/  @!P3 LEA R20, P2, R3, R20, 0x2 ;  /* 0x000000140314b211 */ /* 0x002fc600078410ff */
[----:B--2---:R1:W-:Y:S01]  /*10e60*/  @!P4 STG.E.128 desc[UR16][R22.64+0x1800], R12 ;  /* 0x0018000c1600c986 */ /* 0x0043e2000c101d10 */
[C---:B------:R-:W-:Y:S02]  /*10e70*/  @!P3 LEA.HI.X R21, R3.reuse, R21, R0, 0x2, P2 ;  /* 0x000000150315b211 */ /* 0x040fe400010f1400 */
[----:B---3--:R-:W-:-:S03]  /*10e80*/  @!P1 LEA R18, P0, R3, R18, 0x2 ;  /* 0x0000001203129211 */ /* 0x008fc600078010ff */
[----:B------:R1:W-:Y:S01]  /*10e90*/  @!P3 STG.E.128 desc[UR16][R20.64+0x1880], R8 ;  /* 0x001880081400b986 */ /* 0x0003e2000c101d10 */
[----:B------:R-:W-:-:S05]  /*10ea0*/  @!P1 LEA.HI.X R19, R3, R19, R0, 0x2, P0 ;  /* 0x0000001303139211 */ /* 0x000fca00000f1400 */
[----:B----4-:R1:W-:Y:S04]  /*10eb0*/  @!P1 STG.E.128 desc[UR16][R18.64+0x1900], R4 ;  /* 0x0019000412009986 */ /* 0x0103e8000c101d10 */
.L_x_1059:
[----:B------:R-:W-:Y:S05]  /*10ec0*/  BSYNC.RECONVERGENT B0 ;  /* 0x0000000000007941 */ /* 0x000fea0003800200 */
.L_x_1058:
        /* <DEDUP_REMOVED lines=21> */
.L_x_1061:
[----:B------:R-:W-:Y:S05]  /*11020*/  BSYNC.RECONVERGENT B0 ;  /* 0x0000000000007941 */ /* 0x000fea0003800200 */
.L_x_1060:
[----:B------:R-:W-:Y:S05]  /*11030*/  @P6 EXIT ;  /* 0x000000000000694d */ /* 0x000fea0003800000 */
[----:B------:R-:W5:Y:S01]  /*11040*/  LDCU UR4, c[0x0][0x440] ;  /* 0x00008800ff0477ac */ /* 0x000f620008000800 */
[----:B-12---:R-:W1:Y:S04]  /*11050*/  LDS.128 R12, [R2+0x1800] ;  /* 0x00180000020c7984 */ /* 0x006e680000000c00 */
[----:B---3--:R-:W2:Y:S01]  /*11060*/  LDS.128 R8, [R2+0x3800] ;  /* 0x0038000002087984 */ /* 0x008ea20000000c00 */
        /* <DEDUP_REMOVED lines=18> */
.L_x_1062:
        /* <DEDUP_REMOVED lines=15> */
.L_x_5491:


//--------------------- .text._ZN5flash24flash_fwd_splitkv_kernelI23Flash_fwd_kernel_traitsILi96ELi64ELi128ELi4ELb0ELb0EN7cutlass6half_tE19Flash_kernel_traitsILi96ELi64ELi128ELi4ES3_EELb1ELb0ELb0ELb0ELb0ELb0ELb1ELb1EEEvNS_16Flash_fwd_paramsE --------------------------
	.section	.text._ZN5flash24flash_fwd_splitkv_kernelI23Flash_fwd_kernel_traitsILi96ELi64ELi128ELi4ELb0ELb0EN7cutlass6half_tE19Flash_kernel_traitsILi96ELi64ELi128ELi4ES3_EELb1ELb0ELb0ELb0ELb0ELb0ELb1ELb1EEEvNS_16Flash_fwd_paramsE,"ax",@progbits
	.align	128
        .global         _ZN5flash24flash_fwd_splitkv_kernelI23Flash_fwd_kernel_traitsILi96ELi64ELi128ELi4ELb0ELb0EN7cutlass6half_tE19Flash_kernel_traitsILi96ELi64ELi128ELi4ES3_EELb1ELb0ELb0ELb0ELb0ELb0ELb1ELb1EEEvNS_16Flash_fwd_paramsE
        .type           _ZN5flash24flash_fwd_splitkv_kernelI23Flash_fwd_kernel_traitsILi96ELi64ELi128ELi4ELb0ELb0EN7cutlass6half_tE19Flash_kernel_traitsILi96ELi64ELi128ELi4ES3_EELb1ELb0ELb0ELb0ELb0ELb0ELb1ELb1EEEvNS_16Flash_fwd_paramsE,@function
        .size           _ZN5flash24flash_fwd_splitkv_kernelI23Flash_fwd_kernel_traitsILi96ELi64ELi128ELi4ELb0ELb0EN7cutlass6half_tE19Flash_kernel_traitsILi96ELi64ELi128ELi4ES3_EELb1ELb0ELb0ELb0ELb0ELb0ELb1ELb1EEEvNS_16Flash_fwd_paramsE,(.L_x_5492 - _ZN5flash24flash_fwd_splitkv_kernelI23Flash_fwd_kernel_traitsILi96ELi64ELi128ELi4ELb0ELb0EN7cutlass6half_tE19Flash_kernel_traitsILi96ELi64ELi128ELi4ES3_EELb1ELb0ELb0ELb0ELb0ELb0ELb1ELb1EEEvNS_16Flash_fwd_paramsE)
        .other          _ZN5flash24flash_fwd_splitkv_kernelI23Flash_fwd_kernel_traitsILi96ELi64ELi128ELi4ELb0ELb0EN7cutlass6half_tE19Flash_kernel_traitsILi96ELi64ELi128ELi4ES3_EELb1ELb0ELb0ELb0ELb0ELb0ELb1ELb1EEEvNS_16Flash_fwd_paramsE,@"STO_CUDA_ENTRY STV_DEFAULT"
_ZN5flash24flash_fwd_splitkv_kernelI23Flash_fwd_kernel_traitsILi96ELi64ELi128ELi4ELb0ELb0EN7cutlass6half_tE19Flash_kernel_traitsILi96ELi64ELi128ELi4ES3_EELb1ELb0ELb0ELb0ELb0ELb0ELb1ELb1EEEvNS_16Flash_fwd_paramsE:
.text._ZN5flash24flash_fwd_splitkv_kernelI23Flash_fwd_kernel_traitsILi96ELi64ELi128ELi4ELb0ELb0EN7cutlass6half_tE19Flash_kernel_traitsILi96ELi64ELi128ELi4ES3_EELb1ELb0ELb0ELb0ELb0ELb0ELb1ELb1EEEvNS_16Flash_fwd_paramsE:
[----:B------:R-:W-:Y:S08]  /*0000*/  LDC R1, c[0x0][0x37c] ;  /* 0x0000df00ff017b82 */ /* 0x000ff00000000800 */
[----:B------:R-:W1:Y:S01]  /*0010*/  LDC R4, c[0x0][0x3e0] ;  /* 0x0000f800ff047b82 */ /* 0x000e620000000800 */
[----:B------:R-:W2:Y:S01]  /*0020*/  S2R R159, SR_CTAID.Z ;  /* 0x00000000009f7919 */ /* 0x000ea20000002700 */
[----:B------:R-:W-:Y:S01]  /*0030*/  IMAD.MOV.U32 R2, RZ, RZ, RZ ;  /* 0x000000ffff027224 */ /* 0x000fe200078e00ff */
[----:B------:R-:W3:Y:S01]  /*0040*/  LDCU.64 UR6, c[0x0][0x358] ;  /* 0x00006b00ff0677ac */ /* 0x000ee20008000a00 */
[----:B------:R-:W-:Y:S01]  /*0050*/  IMAD.MOV.U32 R12, RZ, RZ, -0x1 ;  /* 0xffffffffff0c7424 */ /* 0x000fe200078e00ff */
[----:B------:R-:W4:Y:S03]  /*0060*/  LDCU.64 UR4, c[0x0][0x470] ;  /* 0x00008e00ff0477ac */ /* 0x000f260008000a00 */
[----:B------:R-:W3:Y:S01]  /*0070*/  LDC.64 R8, c[0x0][0x460] ;  /* 0x00011800ff087b82 */ /* 0x000ee20000000a00 */
[----:B-1----:R-:W1:Y:S01]  /*0080*/  I2F.U32.RP R6, R4 ;  /* 0x0000000400067306 */ /* 0x002e620000209000 */
[----:B------:R-:W-:-:S07]  /*0090*/  ISETP.NE.U32.AND P2, PT, R4, RZ, PT ;  /* 0x000000ff0400720c */ /* 0x000fce0003f45070 */
[----:B-1----:R-:W1:Y:S02]  /*00a0*/  MUFU.RCP R3, R6 ;  /* 0x0000000600037308 */ /* 0x002e640000001000 */
[----:B-1----:R-:W-:Y:S01]  /*00b0*/  VIADD R3, R3, 0xffffffe ;  /* 0x0ffffffe03037836 */ /* 0x002fe20000000000 */
[----:B------:R-:W1:Y:S05]  /*00c0*/  LDC.64 R6, c[0x0][0x460] ;  /* 0x00011800ff067b82 */ /* 0x000e6a0000000a00 */
[----:B------:R-:W4:Y:S02]  /*00d0*/  F2I.FTZ.U32.TRUNC.NTZ R3, R3 ;  /* 0x0000000300037305 */ /* 0x000f24000021f000 */
[----:B----4-:R-:W-:-:S04]  /*00e0*/  IMAD.MOV R0, RZ, RZ, -R3 ;  /* 0x000000ffff007224 */ /* 0x010fc800078e0a03 */
[----:B------:R-:W-:Y:S01]  /*00f0*/  IMAD R5, R0, R4, RZ ;  /* 0x0000000400057224 */ /* 0x000fe200078e02ff */
[----:B-1----:R-:W-:-:S03]  /*0100*/  ISETP.NE.U32.AND P0, PT, R6, RZ, PT ;  /* 0x000000ff0600720c */ /* 0x002fc60003f05070 */
[----:B------:R-:W-:Y:S01]  /*0110*/  IMAD.HI.U32 R2, R3, R5, R2 ;  /* 0x0000000503027227 */ /* 0x000fe200078e0002 */
[----:B------:R-:W-:-:S05]  /*0120*/  ISETP.NE.AND.EX P0, PT, R7, RZ, PT, P0 ;  /* 0x000000ff0700720c */ /* 0x000fca0003f05300 */
[----:B--2---:R-:W-:Y:S02]  /*0130*/  IMAD.HI.U32 R161, R2, R159, RZ ;  /* 0x0000009f02a17227 */ /* 0x004fe400078e00ff */
[----:B------:R-:W1:Y:S02]  /*0140*/  LDC.64 R2, c[0x0][0x478] ;  /* 0x00011e00ff027b82 */ /* 0x000e640000000a00 */
[----:B------:R-:W-:-:S04]  /*0150*/  IMAD.MOV R5, RZ, RZ, -R161 ;  /* 0x000000ffff057224 */ /* 0x000fc800078e0aa1 */
[----:B------:R-:W-:-:S05]  /*0160*/  IMAD R5, R4, R5, R159 ;  /* 0x0000000504057224 */ /* 0x000fca00078e029f */
[----:B------:R-:W-:-:S13]  /*0170*/  ISETP.GE.U32.AND P1, PT, R5, R4, PT ;  /* 0x000000040500720c */ /* 0x000fda0003f26070 */
[----:B------:R-:W-:Y:S02]  /*0180*/  @P1 IMAD.IADD R5, R5, 0x1, -R4 ;  /* 0x0000000105051824 */ /* 0x000fe400078e0a04 */
[----:B------:R-:W-:Y:S01]  /*0190*/  @P1 VIADD R161, R161, 0x1 ;  /* 0x00000001a1a11836 */ /* 0x000fe20000000000 */
[----:B------:R-:W-:Y:S02]  /*01a0*/  ISETP.NE.U32.AND P1, PT, R6, RZ, PT ;  /* 0x000000ff0600720c */ /* 0x000fe40003f25070 */
[----:B------:R-:W-:Y:S02]  /*01b0*/  ISETP.GE.U32.AND P3, PT, R5, R4, PT ;  /* 0x000000040500720c */ /* 0x000fe40003f66070 */
[----:B------:R-:W-:-:S11]  /*01c0*/  ISETP.NE.AND.EX P1, PT, R7, RZ, PT, P1 ;  /* 0x000000ff0700720c */ /* 0x000fd60003f25310 */
[----:B------:R-:W-:Y:S01]  /*01d0*/  @P3 VIADD R161, R161, 0x1 ;  /* 0x00000001a1a13836 */ /* 0x000fe20000000000 */
[----:B-1----:R-:W-:Y:S02]  /*01e0*/  ISETP.NE.U32.AND P3, PT, R2, RZ, PT ;  /* 0x000000ff0200720c */ /* 0x002fe40003f65070 */
[----:B------:R-:W-:Y:S02]  /*01f0*/  @!P2 LOP3.LUT R161, RZ, R4, RZ, 0x33, !PT ;  /* 0x00000004ffa1a212 */ /* 0x000fe400078e33ff */
[----:B------:R-:W-:-:S03]  /*0200*/  ISETP.NE.AND.EX P3, PT, R3, RZ, PT, P3 ;  /* 0x000000ff0300720c */ /* 0x000fc60003f65330 */
[----:B---3--:R-:W-:-:S04]  /*0210*/  IMAD.WIDE.U32 R14, R161, 0x4, R8 ;  /* 0x00000004a10e7825 */ /* 0x008fc800078e0008 */
[----:B------:R-:W-:Y:S01]  /*0220*/  IMAD.SHL.U32 R7, R161, 0x4, RZ ;  /* 0x00000004a1077824 */ /* 0x000fe200078e00ff */
[----:B------:R-:W2:Y:S01]  /*0230*/  @P0 LDG.E R12, desc[UR6][R14.64] ;  /* 0x000000060e0c0981 */ /* 0x000ea2000c1e1900 */
[----:B------:R-:W-:Y:S02]  /*0240*/  SHF.R.U32.HI R6, RZ, 0x1e, R161 ;  /* 0x0000001eff067819 */ /* 0x000fe400000116a1 */
[----:B------:R-:W-:Y:S01]  /*0250*/  ISETP.NE.U32.AND P4, PT, RZ, UR4, PT ;  /* 0x00000004ff007c0c */ /* 0x000fe2000bf85070 */
[----:B------:R1:W2:Y:S01]  /*0260*/  @P1 LDG.E R9, desc[UR6][R14.64+0x4] ;  /* 0x000004060e091981 */ /* 0x0002a2000c1e1900 */
[C---:B------:R-:W-:Y:S01]  /*0270*/  @P3 IADD3 R10, P0, PT, R7.reuse, R2, RZ ;  /* 0x00000002070a3210 */ /* 0x040fe20007f1e0ff */
[----:B------:R-:W-:Y:S01]  /*0280*/  IMAD.MOV.U32 R0, RZ, RZ, RZ ;  /* 0x000000ffff007224 */ /* 0x000fe200078e00ff */
[----:B------:R-:W-:Y:S02]  /*0290*/  IADD3 R120, P2, PT, R7, UR4, RZ ;  /* 0x0000000407787c10 */ /* 0x000fe4000ff5e0ff */
[----:B------:R-:W-:Y:S01]  /*02a0*/  ISETP.NE.AND.EX P4, PT, RZ, UR5, PT, P4 ;  /* 0x00000005ff007c0c */ /* 0x000fe2000bf85340 */
[C---:B------:R-:W-:Y:S01]  /*02b0*/  @P3 IMAD.X R11, R6.reuse, 0x1, R3, P0 ;  /* 0x00000001060b3824 */ /* 0x040fe200000e0603 */
[----:B------:R-:W3:Y:S01]  /*02c0*/  LDCU.U8 UR4, c[0x0][0x532] ;  /* 0x0000a640ff0477ac */ /* 0x000ee20008000000 */
[----:B------:R-:W4:Y:S01]  /*02d0*/  LDC.64 R2, c[0x0][0x468] ;  /* 0x00011a00ff027b82 */ /* 0x000f220000000a00 */
[----:B------:R-:W-:Y:S01]  /*02e0*/  IADD3.X R121, PT, PT, R6, UR5, RZ, P2, !PT ;  /* 0x0000000506797c10 */ /* 0x000fe200097fe4ff */
[----:B------:R-:W-:-:S02]  /*02f0*/  IMAD.MOV.U32 R5, RZ, RZ, -0x1 ;  /* 0xffffffffff057424 */ /* 0x000fc400078e00ff */
[----:B------:R1:W5:Y:S06]  /*0300*/  @P3 LDG.E R11, desc[UR6][R10.64] ;  /* 0x000000060a0b3981 */ /* 0x00036c000c1e1900 */
[----:B------:R1:W5:Y:S01]  /*0310*/  @P4 LDG.E R0, desc[UR6][R120.64] ;  /* 0x0000000678004981 */ /* 0x000362000c1e1900 */
[----:B---3--:R-:W-:Y:S02]  /*0320*/  ISETP.NE.AND P2, PT, RZ, UR4, PT ;  /* 0x00000004ff007c0c */ /* 0x008fe4000bf45270 */
[----:B----4-:R-:W-:Y:S02]  /*0330*/  ISETP.EQ.U32.AND P5, PT, R2, RZ, PT ;  /* 0x000000ff0200720c */ /* 0x010fe40003fa2070 */
[----:B------:R-:W-:-:S02]  /*0340*/  IADD3 R16, P0, PT, R7, R2, RZ ;  /* 0x0000000207107210 */ /* 0x000fc40007f1e0ff */
[----:B------:R-:W-:-:S03]  /*0350*/  ISETP.EQ.OR.EX P5, PT, R3, RZ, !P2, P5 ;  /* 0x000000ff0300720c */ /* 0x000fc600057a2750 */
[----:B------:R-:W-:-:S10]  /*0360*/  IMAD.X R17, R6, 0x1, R3, P0 ;  /* 0x0000000106117824 */ /* 0x000fd400000e0603 */
[----:B------:R3:W5:Y:S01]  /*0370*/  @!P5 LDG.E R5, desc[UR6][R16.64] ;  /* 0x000000061005d981 */ /* 0x000762000c1e1900 */
[----:B------:R-:W-:Y:S01]  /*0380*/  ISETP.NE.U32.AND P0, PT, R2, RZ, PT ;  /* 0x000000ff0200720c */ /* 0x000fe20003f05070 */
[----:B------:R-:W4:Y:S01]  /*0390*/  @!P1 LDC R157, c[0x0][0x434] ;  /* 0x00010d00ff9d9b82 */ /* 0x000f220000000800 */
[----:B-1----:R-:W1:Y:S02]  /*03a0*/  S2R R15, SR_CTAID.X ;  /* 0x00000000000f7919 */ /* 0x002e640000002500 */
[----:B------:R-:W-:-:S13]  /*03b0*/  ISETP.NE.AND.EX P0, PT, R3, RZ, PT, P0 ;  /* 0x000000ff0300720c */ /* 0x000fda0003f05300 */
[----:B------:R-:W2:Y:S01]  /*03c0*/  @!P0 LDC R13, c[0x0][0x438] ;  /* 0x00010e00ff0d8b82 */ /* 0x000ea20000000800 */
[----:B-1----:R-:W-:Y:S02]  /*03d0*/  IMAD.SHL.U32 R158, R15, 0x40, RZ ;  /* 0x000000400f9e7824 */ /* 0x002fe400078e00ff */
[----:B--2---:R-:W-:-:S05]  /*03e0*/  @P1 IMAD.IADD R157, R9, 0x1, -R12 ;  /* 0x00000001099d1824 */ /* 0x004fca00078e0a0c */
[----:B----4-:R-:W-:Y:S01]  /*03f0*/  ISETP.GT.AND P1, PT, R157, R158, PT ;  /* 0x0000009e9d00720c */ /* 0x010fe20003f24270 */
[----:B---3--:R-:W-:-:S12]  /*0400*/  @!P0 BRA `(.L_x_1063) ;  /* 0x00000000000c8947 */ /* 0x008fd80003800000 */
[----:B------:R-:W2:Y:S02]  /*0410*/  @P2 LDG.E R2, desc[UR6][R16.64+0x4] ;  /* 0x0000040610022981 */ /* 0x000ea4000c1e1900 */
[----:B--2--5:R-:W-:-:S06]  /*0420*/  @P2 IADD3 R13, PT, PT, R2, -R5, RZ ;  /* 0x80000005020d2210 */ /* 0x024fcc0007ffe0ff */
[----:B------:R1:W5:Y:S02]  /*0430*/  @!P2 LDG.E R13, desc[UR6][R16.64] ;  /* 0x00000006100da981 */ /* 0x000364000c1e1900 */
.L_x_1063:
[----:B------:R-:W-:Y:S05]  /*0440*/  @!P1 EXIT ;  /* 0x000000000000994d */ /* 0x000fea0003800000 */
[----:B------:R-:W2:Y:S01]  /*0450*/  LDC R8, c[0x0][0x374] ;  /* 0x0000dd00ff087b82 */ /* 0x000ea20000000800 */
[--C-:B-----5:R-:W-:Y:S01]  /*0460*/  IMAD.IADD R66, R13, 0x1, -R0.reuse ;  /* 0x000000010d427824 */ /* 0x120fe200078e0a00 */
[----:B------:R-:W3:Y:S01]  /*0470*/  S2R R156, SR_TID.X ;  /* 0x00000000009c7919 */ /* 0x000ee20000002100 */
[----:B------:R-:W-:-:S05]  /*0480*/  @P3 IMAD.IADD R62, R11, 0x1, -R0 ;  /* 0x000000010b3e3824 */ /* 0x000fca00078e0a00 */
[----:B------:R-:W4:Y:S01]  /*0490*/  LDC R2, c[0x0][0x438] ;  /* 0x00010e00ff027b82 */ /* 0x000f220000000800 */
[----:B--2---:R-:W-:-:S04]  /*04a0*/  IABS R10, R8 ;  /* 0x00000008000a7213 */ /* 0x004fc80000000000 */
[----:B------:R-:W2:Y:S01]  /*04b0*/  I2F.RP R14, R10 ;  /* 0x0000000a000e7306 */ /* 0x000ea20000209400 */
[----:B----4-:R-:W-:-:S05]  /*04c0*/  VIADD R2, R2, 0x7f ;  /* 0x0000007f02027836 */ /* 0x010fca0000000000 */
[----:B-1----:R-:W-:-:S04]  /*04d0*/  SHF.R.S32.HI R17, RZ, 0x1f, R2 ;  /* 0x0000001fff117819 */ /* 0x002fc80000011402 */
[----:B------:R-:W-:Y:S01]  /*04e0*/  LEA.HI R17, R17, R2, RZ, 0x7 ;  /* 0x0000000211117211 */ /* 0x000fe200078f38ff */
[----:B------:R-:W-:Y:S01]  /*04f0*/  IMAD.MOV.U32 R2, RZ, RZ, RZ ;  /* 0x000000ffff027224 */ /* 0x000fe200078e00ff */
[----:B--2---:R-:W1:Y:S02]  /*0500*/  MUFU.RCP R3, R14 ;  /* 0x0000000e00037308 */ /* 0x004e640000001000 */
[----:B------:R-:W-:-:S05]  /*0510*/  LEA.HI.SX32 R17, R17, R8, 0x19 ;  /* 0x0000000811117211 */ /* 0x000fca00078fcaff */
[----:B------:R-:W-:-:S05]  /*0520*/  VIADD R17, R17, 0xffffffff ;  /* 0xffffffff11117836 */ /* 0x000fca0000000000 */
[----:B------:R-:W-:Y:S02]  /*0530*/  IABS R16, R17 ;  /* 0x0000001100107213 */ /* 0x000fe40000000000 */
[-C--:B------:R-:W-:Y:S01]  /*0540*/  LOP3.LUT R17, R17, R8.reuse, RZ, 0x3c, !PT ;  /* 0x0000000811117212 */ /* 0x080fe200078e3cff */
[----:B-1----:R-:W-:Y:S01]  /*0550*/  VIADD R3, R3, 0xffffffe ;  /* 0x0ffffffe03037836 */ /* 0x002fe20000000000 */
[----:B------:R-:W-:Y:S02]  /*0560*/  IABS R14, R8 ;  /* 0x00000008000e7213 */ /* 0x000fe40000000000 */
[----:B------:R-:W-:-:S03]  /*0570*/  ISETP.GE.AND P0, PT, R17, RZ, PT ;  /* 0x000000ff1100720c */ /* 0x000fc60003f06270 */
[----:B------:R-:W1:Y:S01]  /*0580*/  F2I.FTZ.U32.TRUNC.NTZ R3, R3 ;  /* 0x0000000300037305 */ /* 0x000e62000021f000 */
[----:B------:R-:W-:Y:S02]  /*0590*/  IMAD.MOV R14, RZ, RZ, -R14 ;  /* 0x000000ffff0e7224 */ /* 0x000fe400078e0a0e */
[----:B-1----:R-:W-:-:S04]  /*05a0*/  IMAD.MOV R9, RZ, RZ, -R3 ;  /* 0x000000ffff097224 */ /* 0x002fc800078e0a03 */
[----:B------:R-:W-:-:S04]  /*05b0*/  IMAD R9, R9, R10, RZ ;  /* 0x0000000a09097224 */ /* 0x000fc800078e02ff */
[----:B------:R-:W-:Y:S02]  /*05c0*/  IMAD.HI.U32 R9, R3, R9, R2 ;  /* 0x0000000903097227 */ /* 0x000fe400078e0002 */
[----:B------:R-:W1:Y:S04]  /*05d0*/  @!P3 LDC.64 R2, c[0x0][0x488] ;  /* 0x00012200ff02bb82 */ /* 0x000e680000000a00 */
[----:B------:R-:W-:-:S04]  /*05e0*/  IMAD.HI.U32 R9, R9, R16, RZ ;  /* 0x0000001009097227 */ /* 0x000fc800078e00ff */
[----:B------:R-:W-:Y:S02]  /*05f0*/  IMAD R19, R9, R14, R16 ;  /* 0x0000000e09137224 */ /* 0x000fe400078e0210 */
[----:B------:R-:W2:Y:S03]  /*0600*/  @!P3 LDC R14, c[0x0][0x43c] ;  /* 0x00010f00ff0ebb82 */ /* 0x000ea60000000800 */
[----:B------:R-:W-:Y:S02]  /*0610*/  ISETP.GT.U32.AND P1, PT, R10, R19, PT ;  /* 0x000000130a00720c */ /* 0x000fe40003f24070 */
[----:B-1----:R-:W-:-:S11]  /*0620*/  @!P3 ISETP.NE.U32.AND P2, PT, R2, RZ, PT ;  /* 0x000000ff0200b20c */ /* 0x002fd60003f45070 */
[----:B------:R-:W-:Y:S01]  /*0630*/  @!P1 IMAD.IADD R19, R19, 0x1, -R10 ;  /* 0x0000000113139824 */ /* 0x000fe200078e0a0a */
[----:B------:R-:W1:Y:S01]  /*0640*/  S2R R2, SR_CTAID.Y ;  /* 0x0000000000027919 */ /* 0x000e620000002600 */
[----:B------:R-:W-:Y:S01]  /*0650*/  @!P3 ISETP.NE.AND.EX P2, PT, R3, RZ, PT, P2 ;  /* 0x000000ff0300b20c */ /* 0x000fe20003f45320 */
[----:B------:R-:W-:Y:S01]  /*0660*/  @!P1 VIADD R9, R9, 0x1 ;  /* 0x0000000109099836 */ /* 0x000fe20000000000 */
[----:B------:R-:W-:Y:S02]  /*0670*/  ISETP.NE.AND P1, PT, R8, RZ, PT ;  /* 0x000000ff0800720c */ /* 0x000fe40003f25270 */
[----:B------:R-:W-:Y:S02]  /*0680*/  ISETP.GE.U32.AND P5, PT, R19, R10, PT ;  /* 0x0000000a1300720c */ /* 0x000fe40003fa6070 */
[----:B------:R-:W4:Y:S01]  /*0690*/  LDC R10, c[0x0][0x508] ;  /* 0x00014200ff0a7b82 */ /* 0x000f220000000800 */
[----:B--2---:R-:W-:Y:S01]  /*06a0*/  @!P3 SEL R3, R14, RZ, P2 ;  /* 0x000000ff0e03b207 */ /* 0x004fe20001000000 */
[----:B------:R-:W-:-:S04]  /*06b0*/  VIADD R14, R15, 0x1 ;  /* 0x000000010f0e7836 */ /* 0x000fc80000000000 */
[----:B------:R-:W-:Y:S02]  /*06c0*/  @!P3 IMAD.IADD R62, R66, 0x1, R3 ;  /* 0x00000001423eb824 */ /* 0x000fe400078e0203 */
[----:B------:R-:W-:Y:S02]  /*06d0*/  IMAD R14, R14, 0x40, -R157 ;  /* 0x000000400e0e7824 */ /* 0x000fe400078e0a9d */
[----:B------:R-:W-:Y:S02]  /*06e0*/  VIADD R3, R62, 0x7f ;  /* 0x0000007f3e037836 */ /* 0x000fe40000000000 */
[----:B------:R-:W-:-:S04]  /*06f0*/  @P5 VIADD R9, R9, 0x1 ;  /* 0x0000000109095836 */ /* 0x000fc80000000000 */
[----:B------:R-:W-:Y:S01]  /*0700*/  @!P0 IMAD.MOV R9, RZ, RZ, -R9 ;  /* 0x000000ffff098224 */ /* 0x000fe200078e0a09 */
[----:B------:R-:W-:Y:S02]  /*0710*/  @!P1 LOP3.LUT R9, RZ, R8, RZ, 0x33, !PT ;  /* 0x00000008ff099212 */ /* 0x000fe400078e33ff */
[----:B------:R-:W-:Y:S02]  /*0720*/  SHF.R.S32.HI R8, RZ, 0x1f, R3 ;  /* 0x0000001fff087819 */ /* 0x000fe40000011403 */
[----:B----4-:R-:W-:Y:S01]  /*0730*/  IADD3 R10, PT, PT, R3, R10, R14 ;  /* 0x0000000a030a7210 */ /* 0x010fe20007ffe00e */
[----:B-1----:R-:W-:Y:S01]  /*0740*/  IMAD R150, R9, R2, RZ ;  /* 0x0000000209967224 */ /* 0x002fe200078e02ff */
[----:B------:R-:W-:Y:S02]  /*0750*/  LEA.HI R3, R8, R3, RZ, 0x7 ;  /* 0x0000000308037211 */ /* 0x000fe400078f38ff */
[----:B------:R-:W-:Y:S02]  /*0760*/  SHF.R.S32.HI R11, RZ, 0x1f, R10 ;  /* 0x0000001fff0b7819 */ /* 0x000fe4000001140a */
[----:B------:R-:W-:-:S02]  /*0770*/  SHF.R.S32.HI R3, RZ, 0x7, R3 ;  /* 0x00000007ff037819 */ /* 0x000fc40000011403 */
[----:B------:R-:W-:Y:S02]  /*0780*/  LEA.HI R11, R11, R10, RZ, 0x7 ;  /* 0x0000000a0b0b7211 */ /* 0x000fe400078f38ff */
[----:B------:R-:W-:Y:S01]  /*0790*/  VIADDMNMX R8, R150, R9, R3, PT ;  /* 0x0000000996087246 */ /* 0x000fe20003800103 */
[----:B------:R-:W-:Y:S01]  /*07a0*/  IMAD.MOV R3, RZ, RZ, -R161 ;  /* 0x000000ffff037224 */ /* 0x000fe200078e0aa1 */
[----:B------:R-:W-:-:S03]  /*07b0*/  SHF.R.S32.HI R11, RZ, 0x7, R11 ;  /* 0x00000007ff0b7819 */ /* 0x000fc6000001140b */
[----:B------:R-:W-:Y:S01]  /*07c0*/  IMAD R159, R4, R3, R159 ;  /* 0x00000003049f7224 */ /* 0x000fe200078e029f */
[----:B------:R-:W-:-:S04]  /*07d0*/  VIMNMX R61, PT, PT, R8, R11, PT ;  /* 0x0000000b083d7248 */ /* 0x000fc80003fe0100 */
[----:B------:R-:W-:-:S13]  /*07e0*/  ISETP.GE.AND P0, PT, R150, R61, PT ;  /* 0x0000003d9600720c */ /* 0x000fda0003f06270 */
[----:B---3--:R-:W-:Y:S05]  /*07f0*/  @!P0 BRA `(.L_x_1064) ;  /* 0x0000000400c08947 */ /* 0x008fea0003800000 */
        /* <DEDUP_REMOVED lines=13> */
[----:B------:R-:W-:Y:S02]  /*08d0*/  ISETP.GE.AND P6, PT, R8, R157, PT ;  /* 0x0000009d0800720c */ /* 0x000fe40003fc6270 */
[----:B------:R-:W-:Y:S01]  /*08e0*/  LOP3.LUT R14, R11, 0x40, RZ, 0xfc, !PT ;  /* 0x000000400b0e7812 */ /* 0x000fe200078efcff */
[----:B-1----:R-:W-:-:S04]  /*08f0*/  IMAD R12, R2, R12, R161 ;  /* 0x0000000c020c7224 */ /* 0x002fc800078e02a1 */
[----:B------:R-:W-:Y:S02]  /*0900*/  IMAD R4, R12, R4, R159 ;  /* 0x000000040c047224 */ /* 0x000fe400078e029f */
[----:B------:R-:W-:Y:S02]  /*0910*/  VIADD R12, R156, 0x10 ;  /* 0x000000109c0c7836 */ /* 0x000fe40000000000 */
[----:B------:R-:W-:-:S03]  /*0920*/  IMAD R13, R4, R13, R158 ;  /* 0x0000000d040d7224 */ /* 0x000fc600078e029e */
[----:B------:R-:W-:Y:S01]  /*0930*/  ISETP.GE.AND P1, PT, R12, R157, PT ;  /* 0x0000009d0c00720c */ /* 0x000fe20003f26270 */
        /* <DEDUP_REMOVED lines=14> */
.L_x_1066:
[----:B------:R-:W-:Y:S05]  /*0a20*/  BSYNC.RECONVERGENT B0 ;  /* 0x0000000000007941 */ /* 0x000fea0003800200 */
.L_x_1065:
        /* <DEDUP_REMOVED lines=18> */
.L_x_1068:
[----:B------:R-:W-:Y:S05]  /*0b50*/  BSYNC.RECONVERGENT B0 ;  /* 0x0000000000007941 */ /* 0x000fea0003800200 */
.L_x_1067:
        /* <DEDUP_REMOVED lines=18> */
.L_x_1070:
[----:B------:R-:W-:Y:S05]  /*0c80*/  BSYNC.RECONVERGENT B0 ;  /* 0x0000000000007941 */ /* 0x000fea0003800200 */
.L_x_1069:
        /* <DEDUP_REMOVED lines=18> */
.L_x_1072:
[----:B------:R-:W-:Y:S05]  /*0db0*/  BSYNC.RECONVERGENT B0 ;  /* 0x0000000000007941 */ /* 0x000fea0003800200 */
.L_x_1071:
        /* <DEDUP_REMOVED lines=20> */
.L_x_1064:
        /* <DEDUP_REMOVED lines=11> */
.L_x_1073:
[----:B------:R-:W-:Y:S05]  /*0fb0*/  BRA.U !UP0, `(.L_x_1074) ;  /* 0x0000000508987547 */ /* 0x000fea000b800000 */
[----:B------:R-:W1:Y:S01]  /*0fc0*/  LDC R5, c[0x0][0x4f0] ;  /* 0x00013c00ff057b82 */ /* 0x000e620000000800 */
[----:B------:R-:W-:Y:S01]  /*0fd0*/  LEA R8, R61, 0xffffff80, 0x7 ;  /* 0xffffff803d087811 */ /* 0x000fe200078e38ff */
[----:B------:R-:W2:Y:S03]  /*0fe0*/  LDCU.64 UR4, c[0x0][0x4e8] ;  /* 0x00009d00ff0477ac */ /* 0x000ea60008000a00 */
[----:B------:R-:W-:Y:S01]  /*0ff0*/  IABS R0, R8 ;  /* 0x0000000800007213 */ /* 0x000fe20000000000 */
[----:B------:R-:W3:Y:S01]  /*1000*/  LDCU.64 UR8, c[0x0][0x3a0] ;  /* 0x00007400ff0877ac */ /* 0x000ee20008000a00 */
[----:B------:R-:W-:Y:S01]  /*1010*/  MOV R10, RZ ;  /* 0x000000ff000a7202 */ /* 0x000fe20000000f00 */
[----:B------:R-:W4:Y:S01]  /*1020*/  LDCU.64 UR14, c[0x0][0x3b8] ;  /* 0x00007700ff0e77ac */ /* 0x000f220008000a00 */
[----:B-1----:R-:W-:-:S04]  /*1030*/  IABS R3, R5 ;  /* 0x0000000500037213 */ /* 0x002fc80000000000 */
[----:B-----5:R-:W1:Y:S08]  /*1040*/  I2F.RP R4, R3 ;  /* 0x0000000300047306 */ /* 0x020e700000209400 */
[----:B-1----:R-:W1:Y:S02]  /*1050*/  MUFU.RCP R6, R4 ;  /* 0x0000000400067308 */ /* 0x002e640000001000 */
[----:B-1----:R-:W-:-:S06]  /*1060*/  IADD3 R6, PT, PT, R6, 0xffffffe, RZ ;  /* 0x0ffffffe06067810 */ /* 0x002fcc0007ffe0ff */
[----:B------:R-:W1:Y:S02]  /*1070*/  F2I.FTZ.U32.TRUNC.NTZ R7, R6 ;  /* 0x0000000600077305 */ /* 0x000e64000021f000 */
[----:B-1----:R-:W-:Y:S01]  /*1080*/  IMAD.MOV R2, RZ, RZ, -R7 ;  /* 0x000000ffff027224 */ /* 0x002fe200078e0a07 */
[----:B------:R-:W-:-:S03]  /*1090*/  MOV R6, RZ ;  /* 0x000000ff00067202 */ /* 0x000fc60000000f00 */
[----:B------:R-:W-:-:S04]  /*10a0*/  IMAD R2, R2, R3, RZ ;  /* 0x0000000302027224 */ /* 0x000fc800078e02ff */
[----:B------:R-:W-:-:S04]  /*10b0*/  IMAD.HI.U32 R7, R7, R2, R6 ;  /* 0x0000000207077227 */ /* 0x000fc800078e0006 */
[----:B------:R-:W-:-:S04]  /*10c0*/  IMAD.MOV.U32 R2, RZ, RZ, R0 ;  /* 0x000000ffff027224 */ /* 0x000fc800078e0000 */
[----:B------:R-:W-:-:S04]  /*10d0*/  IMAD.HI.U32 R4, R7, R2, RZ ;  /* 0x0000000207047227 */ /* 0x000fc800078e00ff */
[----:B--2---:R-:W-:Y:S01]  /*10e0*/  IMAD.WIDE.U32 R6, R161, UR4, RZ ;  /* 0x00000004a1067c25 */ /* 0x004fe2000f8e00ff */
[----:B------:R-:W-:-:S03]  /*10f0*/  IADD3 R0, PT, PT, -R4, RZ, RZ ;  /* 0x000000ff04007210 */ /* 0x000fc60007ffe1ff */
[----:B------:R-:W-:Y:S01]  /*1100*/  IMAD R163, R161, UR5, R7 ;  /* 0x00000005a1a37c24 */ /* 0x000fe2000f8e0207 */
[----:B------:R-:W1:Y:S01]  /*1110*/  LDCU.64 UR4, c[0x0][0x3a8] ;  /* 0x00007500ff0477ac */ /* 0x000e620008000a00 */
[----:B------:R-:W-:-:S05]  /*1120*/  IMAD R0, R3, R0, R2 ;  /* 0x0000000003007224 */ /* 0x000fca00078e0202 */
[----:B------:R-:W-:-:S13]  /*1130*/  ISETP.GT.U32.AND P2, PT, R3, R0, PT ;  /* 0x000000000300720c */ /* 0x000fda0003f44070 */
[----:B------:R-:W-:Y:S01]  /*1140*/  @!P2 IMAD.IADD R0, R0, 0x1, -R3 ;  /* 0x000000010000a824 */ /* 0x000fe200078e0a03 */
[----:B------:R-:W-:Y:S02]  /*1150*/  @!P2 IADD3 R4, PT, PT, R4, 0x1, RZ ;  /* 0x000000010404a810 */ /* 0x000fe40007ffe0ff */
[----:B------:R-:W-:Y:S02]  /*1160*/  ISETP.NE.AND P2, PT, R5, RZ, PT ;  /* 0x000000ff0500720c */ /* 0x000fe40003f45270 */
[----:B------:R-:W-:Y:S02]  /*1170*/  ISETP.GE.U32.AND P0, PT, R0, R3, PT ;  /* 0x000000030000720c */ /* 0x000fe40003f06070 */
[----:B------:R-:W-:-:S04]  /*1180*/  LOP3.LUT R0, R8, R5, RZ, 0x3c, !PT ;  /* 0x0000000508007212 */ /* 0x000fc800078e3cff */
[----:B------:R-:W-:-:S07]  /*1190*/  ISETP.GE.AND P1, PT, R0, RZ, PT ;  /* 0x000000ff0000720c */ /* 0x000fce0003f26270 */
[----:B------:R-:W-:Y:S01]  /*11a0*/  @P0 VIADD R4, R4, 0x1 ;  /* 0x0000000104040836 */ /* 0x000fe20000000000 */
[----:B------:R-:W-:-:S04]  /*11b0*/  LEA R162, P0, R6, UR12, 0x2 ;  /* 0x0000000c06a27c11 */ /* 0x000fc8000f8010ff */
[----:B------:R-:W-:Y:S02]  /*11c0*/  MOV R3, R4 ;  /* 0x0000000400037202 */ /* 0x000fe40000000f00 */
[----:B------:R-:W-:Y:S01]  /*11d0*/  LEA.HI.X R163, R6, UR13, R163, 0x2, P0 ;  /* 0x0000000d06a37c11 */ /* 0x000fe200080f14a3 */
[----:B------:R-:W2:Y:S02]  /*11e0*/  LDC R4, c[0x0][0x3e8] ;  /* 0x0000fa00ff047b82 */ /* 0x000ea40000000800 */
[----:B------:R-:W-:Y:S01]  /*11f0*/  @!P1 IMAD.MOV R3, RZ, RZ, -R3 ;  /* 0x000000ffff039224 */ /* 0x000fe200078e0a03 */
[----:B------:R-:W-:-:S05]  /*1200*/  @!P2 LOP3.LUT R3, RZ, R5, RZ, 0x33, !PT ;  /* 0x00000005ff03a212 */ /* 0x000fca00078e33ff */
[----:B------:R-:W-:-:S05]  /*1210*/  IMAD.WIDE R16, R3, 0x4, R162 ;  /* 0x0000000403107825 */ /* 0x000fca00078e02a2 */
[----:B------:R-:W3:Y:S01]  /*1220*/  LDG.E R6, desc[UR6][R16.64] ;  /* 0x0000000610067981 */ /* 0x000ee2000c1e1900 */
[----:B------:R-:W-:-:S05]  /*1230*/  IADD3 R3, PT, PT, -R3, RZ, RZ ;  /* 0x000000ff03037210 */ /* 0x000fca0007ffe1ff */
[----:B------:R-:W-:Y:S01]  /*1240*/  IMAD R8, R5, R3, R8 ;  /* 0x0000000305087224 */ /* 0x000fe200078e0208 */
[----:B--2---:R-:W-:-:S04]  /*1250*/  IABS R2, R4 ;  /* 0x0000000400027213 */ /* 0x004fc80000000000 */
[----:B------:R-:W-:Y:S01]  /*1260*/  SHF.R.S32.HI R5, RZ, 0x1f, R8 ;  /* 0x0000001fff057819 */ /* 0x000fe20000011408 */
[----:B------:R-:W2:Y:S08]  /*1270*/  I2F.RP R13, R2 ;  /* 0x00000002000d7306 */ /* 0x000eb00000209400 */
[----:B--2---:R-:W2:Y:S02]  /*1280*/  MUFU.RCP R11, R13 ;  /* 0x0000000d000b7308 */ /* 0x004ea40000001000 */
[----:B--2---:R-:W-:-:S06]  /*1290*/  IADD3 R11, PT, PT, R11, 0xffffffe, RZ ;  /* 0x0ffffffe0b0b7810 */ /* 0x004fcc0007ffe0ff */
[----:B------:R-:W2:Y:S02]  /*12a0*/  F2I.FTZ.U32.TRUNC.NTZ R11, R11 ;  /* 0x0000000b000b7305 */ /* 0x000ea4000021f000 */
[----:B--2---:R-:W-:-:S04]  /*12b0*/  IMAD.MOV R0, RZ, RZ, -R11 ;  /* 0x000000ffff007224 */ /* 0x004fc800078e0a0b */
        /* <DEDUP_REMOVED lines=13> */
[----:B------:R-:W-:Y:S02]  /*1390*/  @P1 IADD3 R0, PT, PT, R0, 0x1, RZ ;  /* 0x0000000100001810 */ /* 0x000fe40007ffe0ff */
[----:B------:R-:W-:Y:S02]  /*13a0*/  ISETP.NE.AND P1, PT, R4, RZ, PT ;  /* 0x000000ff0400720c */ /* 0x000fe40003f25270 */
[----:B------:R-:W-:Y:S02]  /*13b0*/  LOP3.LUT R4, RZ, R4, RZ, 0x33, !PT ;  /* 0x00000004ff047212 */ /* 0x000fe400078e33ff */
[----:B---3--:R-:W-:Y:S01]  /*13c0*/  SHF.R.S32.HI R7, RZ, 0x1f, R6 ;  /* 0x0000001fff077819 */ /* 0x008fe20000011406 */
[----:B------:R-:W-:-:S04]  /*13d0*/  IMAD.WIDE.U32 R10, R6, UR8, RZ ;  /* 0x00000008060a7c25 */ /* 0x000fc8000f8e00ff */
[C---:B------:R-:W-:Y:S02]  /*13e0*/  IMAD R9, R7.reuse, UR8, RZ ;  /* 0x0000000807097c24 */ /* 0x040fe4000f8e02ff */
[----:B-1----:R-:W-:Y:S02]  /*13f0*/  IMAD R7, R7, UR4, RZ ;  /* 0x0000000407077c24 */ /* 0x002fe4000f8e02ff */
[C---:B------:R-:W-:Y:S01]  /*1400*/  IMAD R18, R6.reuse, UR9, R9 ;  /* 0x0000000906127c24 */ /* 0x040fe2000f8e0209 */
[----:B------:R-:W1:Y:S01]  /*1410*/  LDCU.128 UR8, c[0x0][0x3d0] ;  /* 0x00007a00ff0877ac */ /* 0x000e620008000c00 */
[C---:B------:R-:W-:Y:S02]  /*1420*/  IMAD R16, R6.reuse, UR5, R7 ;  /* 0x0000000506107c24 */ /* 0x040fe4000f8e0207 */
[----:B------:R-:W-:Y:S01]  /*1430*/  IMAD.WIDE.U32 R6, R6, UR4, RZ ;  /* 0x0000000406067c25 */ /* 0x000fe2000f8e00ff */
[----:B------:R-:W2:Y:S03]  /*1440*/  LDCU.64 UR4, c[0x0][0x3c0] ;  /* 0x00007800ff0477ac */ /* 0x000ea60008000a00 */
[----:B------:R-:W-:Y:S01]  /*1450*/  IMAD.IADD R19, R11, 0x1, R18 ;  /* 0x000000010b137824 */ /* 0x000fe200078e0212 */
[----:B------:R-:W-:Y:S01]  /*1460*/  MOV R11, R0 ;  /* 0x00000000000b7202 */ /* 0x000fe20000000f00 */
[----:B------:R-:W-:Y:S01]  /*1470*/  IMAD.MOV.U32 R18, RZ, RZ, R10 ;  /* 0x000000ffff127224 */ /* 0x000fe200078e000a */
[----:B------:R-:W-:Y:S01]  /*1480*/  IADD3 R17, PT, PT, R7, R16, RZ ;  /* 0x0000001007117210 */ /* 0x000fe20007ffe0ff */
[----:B----4-:R-:W-:Y:S01]  /*1490*/  IMAD.U32 R7, RZ, RZ, UR15 ;  /* 0x0000000fff077e24 */ /* 0x010fe2000f8e00ff */
[----:B------:R-:W-:Y:S01]  /*14a0*/  MOV R16, R6 ;  /* 0x0000000600107202 */ /* 0x000fe20000000f00 */
[----:B------:R-:W-:Y:S01]  /*14b0*/  @!P0 IMAD.MOV R11, RZ, RZ, -R11 ;  /* 0x000000ffff0b8224 */ /* 0x000fe200078e0a0b */
[----:B------:R-:W-:-:S04]  /*14c0*/  MOV R6, UR14 ;  /* 0x0000000e00067c02 */ /* 0x000fc80008000f00 */
[----:B------:R-:W-:Y:S01]  /*14d0*/  SEL R10, R4, R11, !P1 ;  /* 0x0000000b040a7207 */ /* 0x000fe20004800000 */
[CC--:B------:R-:W-:Y:S02]  /*14e0*/  IMAD R9, R5.reuse, R6.reuse, RZ ;  /* 0x0000000605097224 */ /* 0x0c0fe400078e02ff */
[C---:B------:R-:W-:Y:S01]  /*14f0*/  IMAD.WIDE.U32 R18, R8.reuse, R6, R18 ;  /* 0x0000000608127225 */ /* 0x040fe200078e0012 */
[----:B--2---:R-:W-:Y:S02]  /*1500*/  MOV R2, UR4 ;  /* 0x0000000400027c02 */ /* 0x004fe40008000f00 */
[----:B------:R-:W-:Y:S01]  /*1510*/  MOV R3, UR5 ;  /* 0x0000000500037c02 */ /* 0x000fe20008000f00 */
[C---:B------:R-:W-:Y:S02]  /*1520*/  IMAD R9, R8.reuse, R7, R9 ;  /* 0x0000000708097224 */ /* 0x040fe400078e0209 */
[-C--:B------:R-:W-:Y:S02]  /*1530*/  IMAD R5, R5, R2.reuse, RZ ;  /* 0x0000000205057224 */ /* 0x080fe400078e02ff */
[----:B------:R-:W-:Y:S01]  /*1540*/  IMAD.WIDE.U32 R16, R8, R2, R16 ;  /* 0x0000000208107225 */ /* 0x000fe200078e0010 */
[----:B------:R-:W-:-:S03]  /*1550*/  IADD3 R19, PT, PT, R19, R9, RZ ;  /* 0x0000000913137210 */ /* 0x000fc60007ffe0ff */
[----:B------:R-:W-:Y:S01]  /*1560*/  IMAD R5, R8, R3, R5 ;  /* 0x0000000308057224 */ /* 0x000fe200078e0205 */
[----:B------:R-:W-:Y:S01]  /*1570*/  SHF.R.S32.HI R8, RZ, 0x1f, R10 ;  /* 0x0000001fff087819 */ /* 0x000fe2000001140a */
[----:B-1----:R-:W-:-:S04]  /*1580*/  IMAD.WIDE.U32 R18, R10, UR8, R18 ;  /* 0x000000080a127c25 */ /* 0x002fc8000f8e0012 */
[----:B------:R-:W-:Y:S02]  /*1590*/  IMAD.IADD R17, R17, 0x1, R5 ;  /* 0x0000000111117824 */ /* 0x000fe400078e0205 */
[C---:B------:R-:W-:Y:S02]  /*15a0*/  IMAD R5, R8.reuse, UR8, RZ ;  /* 0x0000000808057c24 */ /* 0x040fe4000f8e02ff */
[----:B------:R-:W-:Y:S02]  /*15b0*/  IMAD R9, R8, UR10, RZ ;  /* 0x0000000a08097c24 */ /* 0x000fe4000f8e02ff */
[C---:B------:R-:W-:Y:S02]  /*15c0*/  IMAD R5, R10.reuse, UR9, R5 ;  /* 0x000000090a057c24 */ /* 0x040fe4000f8e0205 */
[C---:B------:R-:W-:Y:S02]  /*15d0*/  IMAD R9, R10.reuse, UR11, R9 ;  /* 0x0000000b0a097c24 */ /* 0x040fe4000f8e0209 */
[----:B------:R-:W-:Y:S01]  /*15e0*/  IMAD.WIDE.U32 R16, R10, UR10, R16 ;  /* 0x0000000a0a107c25 */ /* 0x000fe2000f8e0010 */
[----:B------:R-:W-:-:S04]  /*15f0*/  IADD3 R13, PT, PT, R19, R5, RZ ;  /* 0x00000005130d7210 */ /* 0x000fc80007ffe0ff */
[----:B------:R-:W-:Y:S01]  /*1600*/  IADD3 R14, PT, PT, R17, R9, RZ ;  /* 0x00000009110e7210 */ /* 0x000fe20007ffe0ff */
[----:B------:R-:W-:Y:S06]  /*1610*/  BRA `(.L_x_1075) ;  /* 0x00000004006c7947 */ /* 0x000fec0003800000 */
.L_x_1074:
        /* <DEDUP_REMOVED lines=15> */
.L_x_1076:
[----:B------:R-:W2:Y:S01]  /*1710*/  LDC.64 R6, c[0x0][0x3b8] ;  /* 0x0000ee00ff067b82 */ /* 0x000ea20000000a00 */
[----:B-1----:R-:W-:-:S05]  /*1720*/  IADD3 R2, PT, PT, R0, R5, RZ ;  /* 0x0000000500027210 */ /* 0x002fca0007ffe0ff */
[C---:B--2---:R-:W-:Y:S02]  /*1730*/  IMAD R19, R2.reuse, R7, RZ ;  /* 0x0000000702137224 */ /* 0x044fe400078e02ff */
[----:B------:R-:W-:-:S05]  /*1740*/  IMAD.WIDE.U32 R2, R2, R6, RZ ;  /* 0x0000000602027225 */ /* 0x000fca00078e00ff */
[----:B------:R-:W-:Y:S02]  /*1750*/  IADD3 R19, PT, PT, R3, R19, RZ ;  /* 0x0000001303137210 */ /* 0x000fe40007ffe0ff */
[----:B------:R-:W-:Y:S02]  /*1760*/  MOV R18, R2 ;  /* 0x0000000200127202 */ /* 0x000fe40000000f00 */
.L_x_1077:
        /* <DEDUP_REMOVED lines=14> */
.L_x_1078:
[----:B------:R-:W1:Y:S01]  /*1850*/  LDC.64 R2, c[0x0][0x3c0] ;  /* 0x0000f000ff027b82 */ /* 0x000e620000000a00 */
[----:B------:R-:W-:-:S05]  /*1860*/  IADD3 R0, PT, PT, R0, R5, RZ ;  /* 0x0000000500007210 */ /* 0x000fca0007ffe0ff */
[C---:B-1----:R-:W-:Y:S02]  /*1870*/  IMAD R21, R0.reuse, R3, RZ ;  /* 0x0000000300157224 */ /* 0x042fe400078e02ff */
[----:B-----5:R-:W-:-:S05]  /*1880*/  IMAD.WIDE.U32 R4, R0, R2, RZ ;  /* 0x0000000200047225 */ /* 0x020fca00078e00ff */
[----:B------:R-:W-:Y:S02]  /*1890*/  IADD3 R21, PT, PT, R5, R21, RZ ;  /* 0x0000001505157210 */ /* 0x000fe40007ffe0ff */
[----:B------:R-:W-:-:S07]  /*18a0*/  MOV R20, R4 ;  /* 0x0000000400147202 */ /* 0x000fce0000000f00 */
.L_x_1079:
        /* <DEDUP_REMOVED lines=24> */
[----:B------:R-:W-:-:S04]  /*1a30*/  LEA R5, R61, 0xffffff80, 0x7 ;  /* 0xffffff803d057811 */ /* 0x000fc800078e38ff */
[----:B------:R-:W-:Y:S01]  /*1a40*/  SHF.R.S32.HI R13, RZ, 0x1f, R5 ;  /* 0x0000001fff0d7819 */ /* 0x000fe20000011405 */
[----:B------:R-:W-:Y:S01]  /*1a50*/  @P1 VIADD R0, R0, 0x1 ;  /* 0x0000000100001836 */ /* 0x000fe20000000000 */
[----:B------:R-:W-:Y:S01]  /*1a60*/  ISETP.NE.AND P1, PT, R4, RZ, PT ;  /* 0x000000ff0400720c */ /* 0x000fe20003f25270 */
[----:B------:R-:W-:Y:S01]  /*1a70*/  IMAD.WIDE.U32 R20, R5, R2, R20 ;  /* 0x0000000205147225 */ /* 0x000fe200078e0014 */
[----:B------:R-:W-:Y:S02]  /*1a80*/  LOP3.LUT R4, RZ, R4, RZ, 0x33, !PT ;  /* 0x00000004ff047212 */ /* 0x000fe400078e33ff */
[----:B------:R-:W-:Y:S01]  /*1a90*/  MOV R17, R0 ;  /* 0x0000000000117202 */ /* 0x000fe20000000f00 */
[C---:B------:R-:W-:Y:S02]  /*1aa0*/  IMAD R14, R13.reuse, R2, RZ ;  /* 0x000000020d0e7224 */ /* 0x040fe400078e02ff */
[----:B------:R-:W-:Y:S02]  /*1ab0*/  IMAD R16, R13, R6, RZ ;  /* 0x000000060d107224 */ /* 0x000fe400078e02ff */
[----:B------:R-:W-:-:S02]  /*1ac0*/  @!P0 IMAD.MOV R17, RZ, RZ, -R17 ;  /* 0x000000ffff118224 */ /* 0x000fc400078e0a11 */
[C---:B------:R-:W-:Y:S02]  /*1ad0*/  IMAD R13, R5.reuse, R3, R14 ;  /* 0x00000003050d7224 */ /* 0x040fe400078e020e */
[----:B------:R-:W-:-:S03]  /*1ae0*/  IMAD.WIDE.U32 R18, R5, R6, R18 ;  /* 0x0000000605127225 */ /* 0x000fc600078e0012 */
[----:B------:R-:W-:Y:S01]  /*1af0*/  IADD3 R21, PT, PT, R21, R13, RZ ;  /* 0x0000000d15157210 */ /* 0x000fe20007ffe0ff */
[----:B------:R-:W-:Y:S01]  /*1b00*/  IMAD R16, R5, R7, R16 ;  /* 0x0000000705107224 */ /* 0x000fe200078e0210 */
[----:B------:R-:W-:-:S04]  /*1b10*/  SEL R5, R4, R17, !P1 ;  /* 0x0000001104057207 */ /* 0x000fc80004800000 */
[----:B------:R-:W-:Y:S01]  /*1b20*/  SHF.R.S32.HI R13, RZ, 0x1f, R5 ;  /* 0x0000001fff0d7819 */ /* 0x000fe20000011405 */
[----:B-1----:R-:W-:Y:S01]  /*1b30*/  IMAD.WIDE.U32 R20, R5, R10, R20 ;  /* 0x0000000a05147225 */ /* 0x002fe200078e0014 */
[----:B------:R-:W-:-:S03]  /*1b40*/  IADD3 R19, PT, PT, R19, R16, RZ ;  /* 0x0000001013137210 */ /* 0x000fc60007ffe0ff */
        /* <DEDUP_REMOVED lines=8> */
.L_x_1075:
[----:B------:R-:W-:Y:S01]  /*1bd0*/  IMAD.MOV.U32 R5, RZ, RZ, RZ ;  /* 0x000000ffff057224 */ /* 0x000fe200078e00ff */
[----:B------:R-:W-:Y:S01]  /*1be0*/  ISETP.NE.AND P2, PT, R12, -0x1, PT ;  /* 0xffffffff0c00780c */ /* 0x000fe20003f45270 */
[----:B------:R-:W1:Y:S01]  /*1bf0*/  LDC.64 R112, c[0x0][0x3b0] ;  /* 0x0000ec00ff707b82 */ /* 0x000e620000000a00 */
[----:B------:R-:W-:Y:S01]  /*1c00*/  SHF.R.U32.HI R114, RZ, 0x2, R156 ;  /* 0x00000002ff727819 */ /* 0x000fe2000001169c */
[----:B------:R-:W-:Y:S01]  /*1c10*/  IMAD.MOV.U32 R115, RZ, RZ, RZ ;  /* 0x000000ffff737224 */ /* 0x000fe200078e00ff */
[----:B------:R-:W2:Y:S01]  /*1c20*/  LDCU.64 UR4, c[0x0][0x3c8] ;  /* 0x00007900ff0477ac */ /* 0x000ea20008000a00 */
[----:B------:R3:W5:Y:S01]  /*1c30*/  @P4 LDG.E R5, desc[UR6][R120.64] ;  /* 0x0000000678054981 */ /* 0x000762000c1e1900 */
[----:B------:R-:W-:Y:S01]  /*1c40*/  IMAD.SHL.U32 R45, R156, 0x20, RZ ;  /* 0x000000209c2d7824 */ /* 0x000fe200078e00ff */
[----:B------:R-:W-:Y:S01]  /*1c50*/  SHF.R.S32.HI R17, RZ, 0x1f, R159 ;  /* 0x0000001fff117819 */ /* 0x000fe2000001149f */
[----:B------:R-:W-:Y:S01]  /*1c60*/  IMAD.WIDE.U32 R10, R15, 0x40, R114 ;  /* 0x000000400f0a7825 */ /* 0x000fe200078e0072 */
[----:B------:R-:W-:Y:S01]  /*1c70*/  SHF.L.U64.HI R80, R6, 0x5, R7 ;  /* 0x0000000506507819 */ /* 0x000fe20000010207 */
[----:B------:R-:W4:Y:S01]  /*1c80*/  LDCU.64 UR8, c[0x0][0x388] ;  /* 0x00007100ff0877ac */ /* 0x000f220008000a00 */
[----:B------:R-:W-:Y:S01]  /*1c90*/  LOP3.LUT R47, R45, 0x120, RZ, 0xc0, !PT ;  /* 0x000001202d2f7812 */ /* 0x000fe200078ec0ff */
[----:B------:R-:W-:Y:S01]  /*1ca0*/  IMAD.SHL.U32 R108, R156, 0x8, RZ ;  /* 0x000000089c6c7824 */ /* 0x000fe200078e00ff */
[----:B------:R-:W2:Y:S01]  /*1cb0*/  @!P2 LDC.64 R8, c[0x0][0x398] ;  /* 0x0000e600ff08ab82 */ /* 0x000ea20000000a00 */
[----:B------:R-:W-:Y:S01]  /*1cc0*/  SHF.L.U64.HI R82, R2, 0x5, R3 ;  /* 0x0000000502527819 */ /* 0x000fe20000010203 */
[----:B------:R-:W-:Y:S01]  /*1cd0*/  VIADD R63, R61, 0xffffffff ;  /* 0xffffffff3d3f7836 */ /* 0x000fe20000000000 */
[----:B------:R-:W-:Y:S01]  /*1ce0*/  SHF.R.U32.HI R106, RZ, 0x1, R156 ;  /* 0x00000001ff6a7819 */ /* 0x000fe2000001169c */
[----:B------:R-:W-:Y:S01]  /*1cf0*/  IMAD.SHL.U32 R85, R6, 0x20, RZ ;  /* 0x0000002006557824 */ /* 0x000fe200078e00ff */
[----:B------:R-:W-:Y:S01]  /*1d00*/  LOP3.LUT R118, R108, 0x18, RZ, 0xc0, !PT ;  /* 0x000000186c767812 */ /* 0x000fe200078ec0ff */
[----:B------:R-:W-:Y:S01]  /*1d10*/  IMAD.SHL.U32 R87, R2, 0x20, RZ ;  /* 0x0000002002577824 */ /* 0x000fe200078e00ff */
[----:B------:R-:W-:Y:S01]  /*1d20*/  LOP3.LUT R93, R108, 0x20, RZ, 0xc0, !PT ;  /* 0x000000206c5d7812 */ /* 0x000fe200078ec0ff */
[----:B------:R-:W-:Y:S01]  /*1d30*/  IMAD.SHL.U32 R60, R63, 0x80, RZ ;  /* 0x000000803f3c7824 */ /* 0x000fe200078e00ff */
[----:B------:R-:W-:-:S02]  /*1d40*/  IADD3 R18, P3, PT, R118, R18, RZ ;  /* 0x0000001276127210 */ /* 0x000fc40007f7e0ff */
[----:B------:R-:W-:Y:S01]  /*1d50*/  LOP3.LUT R117, R118, 0x40, RZ, 0xfc, !PT ;  /* 0x0000004076757812 */ /* 0x000fe200078efcff */
[----:B-1----:R-:W-:Y:S01]  /*1d60*/  @P2 IMAD.WIDE.U32 R22, R12, R112, RZ ;  /* 0x000000700c162225 */ /* 0x002fe200078e00ff */
[----:B------:R-:W-:-:S03]  /*1d70*/  LOP3.LUT R116, R118, 0x20, RZ, 0xfc, !PT ;  /* 0x0000002076747812 */ /* 0x000fc600078efcff */
[----:B------:R-:W-:-:S04]  /*1d80*/  IMAD R65, R11, R112, RZ ;  /* 0x000000700b417224 */ /* 0x000fc800078e02ff */
[----:B------:R-:W-:Y:S02]  /*1d90*/  IMAD R65, R10, R113, R65 ;  /* 0x000000710a417224 */ /* 0x000fe400078e0241 */
[----:B--2---:R-:W-:-:S04]  /*1da0*/  @!P2 IMAD.WIDE.U32 R20, R161, R8, RZ ;  /* 0x00000008a114a225 */ /* 0x004fc800078e00ff */
[----:B------:R-:W-:Y:S02]  /*1db0*/  @!P2 IMAD.MOV.U32 R15, RZ, RZ, R20 ;  /* 0x000000ffff0fa224 */ /* 0x000fe400078e0014 */
[C---:B------:R-:W-:Y:S02]  /*1dc0*/  IMAD.SHL.U32 R20, R156.reuse, 0x10, RZ ;  /* 0x000000109c147824 */ /* 0x040fe400078e00ff */
[----:B------:R-:W-:Y:S01]  /*1dd0*/  @!P2 IMAD R8, R161, R9, R21 ;  /* 0x00000009a108a224 */ /* 0x000fe200078e0215 */
[----:B------:R-:W-:Y:S01]  /*1de0*/  LOP3.LUT R21, R45, 0xc0, RZ, 0xc0, !PT ;  /* 0x000000c02d157812 */ /* 0x000fe200078ec0ff */
[----:B------:R-:W-:Y:S01]  /*1df0*/  @P2 IMAD.MOV.U32 R15, RZ, RZ, R22 ;  /* 0x000000ffff0f2224 */ /* 0x000fe200078e0016 */
[----:B------:R-:W-:Y:S01]  /*1e00*/  LOP3.LUT R47, R47, 0x3e00, R20, 0xf8, !PT ;  /* 0x00003e002f2f7812 */ /* 0x000fe200078ef814 */
[----:B------:R-:W-:Y:S01]  /*1e10*/  IMAD.SHL.U32 R9, R156, 0x4, RZ ;  /* 0x000000049c097824 */ /* 0x000fe200078e00ff */
[----:B------:R-:W-:Y:S01]  /*1e20*/  LOP3.LUT R20, R20, 0x100, RZ, 0xc0, !PT ;  /* 0x0000010014147812 */ /* 0x000fe200078ec0ff */
[----:B------:R-:W-:Y:S01]  /*1e30*/  @P2 IMAD R8, R12, R113, R23 ;  /* 0x000000710c082224 */ /* 0x000fe200078e0217 */
[----:B------:R-:W-:Y:S01]  /*1e40*/  LOP3.LUT R46, R21, 0x8, R156, 0xf8, !PT ;  /* 0x00000008152e7812 */ /* 0x000fe200078ef89c */
[----:B------:R-:W-:Y:S01]  /*1e50*/  IMAD R12, R17, UR4, RZ ;  /* 0x00000004110c7c24 */ /* 0x000fe2000f8e02ff */
[----:B------:R-:W-:-:S02]  /*1e60*/  IADD3 R22, P2, PT, R118, R15, RZ ;  /* 0x0000000f76167210 */ /* 0x000fc40007f5e0ff */
[----:B------:R-:W-:Y:S01]  /*1e70*/  LOP3.LUT R19, R20, 0x20, R45, 0xf8, !PT ;  /* 0x0000002014137812 */ /* 0x000fe200078ef82d */
[----:B------:R-:W-:Y:S01]  /*1e80*/  IMAD R12, R159, UR5, R12 ;  /* 0x000000059f0c7c24 */ /* 0x000fe2000f8e020c */
[----:B------:R-:W-:Y:S01]  /*1e90*/  LOP3.LUT R46, R46, 0x18, R9, 0x78, !PT ;  /* 0x000000182e2e7812 */ /* 0x000fe200078e7809 */
[----:B------:R-:W-:Y:S01]  /*1ea0*/  IMAD.X R23, RZ, RZ, R8, P2 ;  /* 0x000000ffff177224 */ /* 0x000fe200010e0608 */
[----:B------:R-:W-:Y:S01]  /*1eb0*/  IADD3 R16, P2, PT, R118, R16, RZ ;  /* 0x0000001076107210 */ /* 0x000fe20007f5e0ff */
[----:B------:R-:W1:Y:S01]  /*1ec0*/  LDC R8, c[0x0][0x450] ;  /* 0x00011400ff087b82 */ /* 0x000e620000000800 */
[----:B------:R-:W-:Y:S01]  /*1ed0*/  LOP3.LUT R46, R19, R46, RZ, 0xfc, !PT ;  /* 0x0000002e132e7212 */ /* 0x000fe200078efcff */
[----:B------:R-:W-:Y:S01]  /*1ee0*/  IMAD.X R19, RZ, RZ, R13, P3 ;  /* 0x000000ffff137224 */ /* 0x000fe200018e060d */
[----:B------:R-:W-:Y:S01]  /*1ef0*/  LOP3.LUT R20, R21, 0x8, R106, 0xf8, !PT ;  /* 0x0000000815147812 */ /* 0x000fe200078ef86a */
[----:B------:R-:W-:Y:S01]  /*1f00*/  IMAD.WIDE.U32 R22, R159, UR4, R22 ;  /* 0x000000049f167c25 */ /* 0x000fe2000f8e0016 */
[----:B------:R-:W2:Y:S02]  /*1f10*/  LDCU.64 UR4, c[0x0][0x390] ;  /* 0x00007200ff0477ac */ /* 0x000ea40008000a00 */
[----:B------:R-:W-:Y:S01]  /*1f20*/  LOP3.LUT R20, R20, 0x18, R9, 0x78, !PT ;  /* 0x0000001814147812 */ /* 0x000fe200078e7809 */
[----:B------:R-:W-:-:S03]  /*1f30*/  IMAD.WIDE.U32 R18, R114, R6, R18 ;  /* 0x0000000672127225 */ /* 0x000fc600078e0012 */
[----:B------:R-:W-:Y:S01]  /*1f40*/  LOP3.LUT R47, R47, R20, RZ, 0xfc, !PT ;  /* 0x000000142f2f7212 */ /* 0x000fe200078efcff */
[----:B------:R-:W-:Y:S01]  /*1f50*/  IMAD.X R17, RZ, RZ, R14, P2 ;  /* 0x000000ffff117224 */ /* 0x000fe200010e060e */
[----:B------:R-:W-:Y:S01]  /*1f60*/  LOP3.LUT R45, R20, 0x120, R45, 0xf8, !PT ;  /* 0x00000120142d7812 */ /* 0x000fe200078ef82d */
[C---:B------:R-:W-:Y:S01]  /*1f70*/  IMAD R71, R114.reuse, R7, R19 ;  /* 0x0000000772477224 */ /* 0x040fe200078e0213 */
[----:B------:R-:W-:Y:S01]  /*1f80*/  SHF.R.S32.HI R7, RZ, 0x1f, R66 ;  /* 0x0000001fff077819 */ /* 0x000fe20000011442 */
[----:B------:R-:W-:-:S03]  /*1f90*/  IMAD.WIDE.U32 R14, R114, R2, R16 ;  /* 0x00000002720e7225 */ /* 0x000fc600078e0010 */
[----:B------:R-:W-:Y:S01]  /*1fa0*/  LEA.HI R7, R7, R66, RZ, 0x7 ;  /* 0x0000004207077211 */ /* 0x000fe200078f38ff */
[----:B------:R-:W-:Y:S01]  /*1fb0*/  IMAD R67, R114, R3, R15 ;  /* 0x0000000372437224 */ /* 0x000fe200078e020f */
[----:B------:R-:W-:Y:S01]  /*1fc0*/  LOP3.LUT R3, R9, 0xc, RZ, 0xc0, !PT ;  /* 0x0000000c09037812 */ /* 0x000fe200078ec0ff */
[----:B------:R-:W-:Y:S01]  /*1fd0*/  IMAD.SHL.U32 R68, R14, 0x2, RZ ;  /* 0x000000020e447824 */ /* 0x000fe200078e00ff */
[----:B------:R-:W-:Y:S01]  /*1fe0*/  SHF.R.S32.HI R7, RZ, 0x7, R7 ;  /* 0x00000007ff077819 */ /* 0x000fe20000011407 */
[----:B------:R-:W-:Y:S01]  /*1ff0*/  IMAD.SHL.U32 R70, R18, 0x2, RZ ;  /* 0x0000000212467824 */ /* 0x000fe200078e00ff */
[----:B------:R-:W-:Y:S01]  /*2000*/  SHF.L.U64.HI R67, R14, 0x1, R67 ;  /* 0x000000010e437819 */ /* 0x000fe20000010243 */
[----:B------:R-:W-:Y:S01]  /*2010*/  IMAD.IADD R23, R23, 0x1, R12 ;  /* 0x0000000117177824 */ /* 0x000fe200078e020c */
[----:B--2---:R-:W-:Y:S02]  /*2020*/  IADD3 R68, P2, PT, R68, UR4, RZ ;  /* 0x0000000444447c10 */ /* 0x004fe4000ff5e0ff */
[----:B------:R-:W-:Y:S01]  /*2030*/  VIMNMX R64, PT, PT, R150, R7, !PT ;  /* 0x0000000796407248 */ /* 0x000fe20007fe0100 */
[----:B------:R-:W-:Y:S01]  /*2040*/  IMAD.WIDE.U32 R112, R10, R112, R22 ;  /* 0x000000700a707225 */ /* 0x000fe200078e0016 */
[----:B-1----:R-:W-:-:S02]  /*2050*/  LEA.HI R107, R8, R8, RZ, 0x1 ;  /* 0x00000008086b7211 */ /* 0x002fc400078f08ff */
[----:B------:R-:W-:Y:S01]  /*2060*/  IADD3.X R67, PT, PT, R67, UR5, RZ, P2, !PT ;  /* 0x0000000543437c10 */ /* 0x000fe200097fe4ff */
[----:B------:R-:W-:Y:S01]  /*2070*/  IMAD.MOV.U32 R154, RZ, RZ, R68 ;  /* 0x000000ffff9a7224 */ /* 0x000fe200078e0044 */
[----:B------:R-:W-:Y:S01]  /*2080*/  ISETP.GT.AND P2, PT, R61, R64, PT ;  /* 0x000000403d00720c */ /* 0x000fe20003f44270 */
[----:B------:R-:W-:Y:S01]  /*2090*/  IMAD.IADD R65, R113, 0x1, R65 ;  /* 0x0000000171417824 */ /* 0x000fe200078e0241 */
[----:B------:R-:W-:Y:S01]  /*20a0*/  SHF.R.S32.HI R107, RZ, 0x1, R107 ;  /* 0x00000001ff6b7819 */ /* 0x000fe2000001146b */
[----:B------:R-:W-:Y:S01]  /*20b0*/  IMAD.MOV.U32 R155, RZ, RZ, R67 ;  /* 0x000000ffff9b7224 */ /* 0x000fe200078e0043 */
[----:B------:R-:W-:Y:S02]  /*20c0*/  SHF.L.U64.HI R71, R18, 0x1, R71 ;  /* 0x0000000112477819 */ /* 0x000fe40000010247 */
[----:B----4-:R-:W-:Y:S01]  /*20d0*/  IADD3 R70, P3, PT, R70, UR8, RZ ;  /* 0x0000000846467c10 */ /* 0x010fe2000ff7e0ff */
[----:B------:R-:W-:-:S03]  /*20e0*/  IMAD R104, R114, R107, R3 ;  /* 0x0000006b72687224 */ /* 0x000fc600078e0203 */
[----:B------:R-:W-:Y:S01]  /*20f0*/  IADD3.X R71, PT, PT, R71, UR9, RZ, P3, !PT ;  /* 0x0000000947477c10 */ /* 0x000fe20009ffe4ff */
[--C-:B------:R-:W-:Y:S01]  /*2100*/  IMAD.IADD R102, R3, 0x1, R104.reuse ;  /* 0x0000000103667824 */ /* 0x100fe200078e0268 */
[----:B------:R-:W-:Y:S01]  /*2110*/  SHF.R.S32.HI R92, RZ, 0x1f, R104 ;  /* 0x0000001fff5c7819 */ /* 0x000fe20000011468 */
[----:B------:R-:W-:Y:S02]  /*2120*/  IMAD.MOV.U32 R152, RZ, RZ, R70 ;  /* 0x000000ffff987224 */ /* 0x000fe400078e0046 */
[----:B------:R-:W-:Y:S01]  /*2130*/  IMAD.MOV.U32 R151, RZ, RZ, R71 ;  /* 0x000000ffff977224 */ /* 0x000fe200078e0047 */
[----:B------:R-:W-:Y:S01]  /*2140*/  SHF.R.S32.HI R90, RZ, 0x1f, R102 ;  /* 0x0000001fff5a7819 */ /* 0x000fe20000011466 */
[----:B---3--:R-:W-:Y:S06]  /*2150*/  @!P2 BRA `(.L_x_1080) ;  /* 0x000000880094a947 */ /* 0x008fec0003800000 */
[----:B------:R-:W1:Y:S01]  /*2160*/  LDC.64 R2, c[0x0][0x4a0] ;  /* 0x00012800ff027b82 */ /* 0x000e620000000a00 */
[----:B------:R-:W2:Y:S01]  /*2170*/  LDCU.128 UR16, c[0x0][0x4b0] ;  /* 0x00009600ff1077ac */ /* 0x000ea20008000c00 */
[----:B------:R-:W-:Y:S01]  /*2180*/  IMAD.MOV.U32 R100, RZ, RZ, R60 ;  /* 0x000000ffff647224 */ /* 0x000fe200078e003c */
[----:B------:R-:W-:Y:S01]  /*2190*/  @!P0 IADD3 R0, PT, PT, -R0, RZ, RZ ;  /* 0x000000ff00008210 */ /* 0x000fe20007ffe1ff */
[----:B------:R-:W-:Y:S01]  /*21a0*/  IMAD.MOV.U32 R119, RZ, RZ, RZ ;  /* 0x000000ffff777224 */ /* 0x000fe200078e00ff */
[----:B------:R-:W3:Y:S01]  /*21b0*/  LDCU.128 UR8, c[0x0][0x490] ;  /* 0x00009200ff0877ac */ /* 0x000ee20008000c00 */
[C---:B------:R-:W-:Y:S01]  /*21c0*/  IMAD R98, R107.reuse, 0x60, RZ ;  /* 0x000000606b627824 */ /* 0x040fe200078e02ff */
[----:B------:R-:W-:Y:S01]  /*21d0*/  SHF.R.S32.HI R7, RZ, 0x1f, R100 ;  /* 0x0000001fff077819 */ /* 0x000fe20000011464 */
[----:B------:R-:W4:Y:S01]  /*21e0*/  LDC.64 R88, c[0x0][0x4a8] ;  /* 0x00012a00ff587b82 */ /* 0x000f220000000a00 */
[----:B------:R-:W3:Y:S01]  /*21f0*/  LDCU.128 UR12, c[0x0][0x4c0] ;  /* 0x00009800ff0c77ac */ /* 0x000ee20008000c00 */
[----:B------:R-:W-:Y:S01]  /*2200*/  SEL R4, R4, R0, !P1 ;  /* 0x0000000004047207 */ /* 0x000fe20004800000 */
[C---:B------:R-:W-:Y:S01]  /*2210*/  VIADD R103, R114.reuse, 0x20 ;  /* 0x0000002072677836 */ /* 0x040fe20000000000 */
[C---:B------:R-:W-:Y:S01]  /*2220*/  SHF.L.U32 R105, R107.reuse, 0x5, RZ ;  /* 0x000000056b697819 */ /* 0x040fe200000006ff */
[----:B------:R-:W3:Y:S01]  /*2230*/  LDCU.64 UR4, c[0x0][0x488] ;  /* 0x00009100ff0477ac */ /* 0x000ee20008000a00 */
[----:B------:R-:W-:Y:S01]  /*2240*/  SHF.L.U32 R97, R107, 0x6, RZ ;  /* 0x000000066b617819 */ /* 0x000fe200000006ff */
[C---:B------:R-:W-:Y:S01]  /*2250*/  VIADD R99, R114.reuse, 0x60 ;  /* 0x0000006072637836 */ /* 0x040fe20000000000 */
[----:B------:R-:W-:Y:S01]  /*2260*/  IADD3 R101, PT, PT, R114, 0x40, RZ ;  /* 0x0000004072657810 */ /* 0x000fe20007ffe0ff */
[----:B------:R-:W3:Y:S01]  /*2270*/  LDCU.U8 UR20, c[0x0][0x533] ;  /* 0x0000a660ff1477ac */ /* 0x000ee20008000000 */
[C---:B------:R-:W-:Y:S01]  /*2280*/  IMAD R96, R61.reuse, -0x80, R66 ;  /* 0xffffff803d607824 */ /* 0x040fe200078e0242 */
[----:B------:R-:W-:Y:S01]  /*2290*/  SHF.R.S32.HI R86, RZ, 0x1f, R97 ;  /* 0x0000001fff567819 */ /* 0x000fe20000011461 */
[----:B------:R-:W-:Y:S01]  /*22a0*/  IMAD R94, R61, -0x80, R62 ;  /* 0xffffff803d5e7824 */ /* 0x000fe200078e023e */
[----:B------:R-:W-:Y:S01]  /*22b0*/  SHF.R.S32.HI R84, RZ, 0x1f, R98 ;  /* 0x0000001fff547819 */ /* 0x000fe20000011462 */
[----:B------:R-:W-:-:S02]  /*22c0*/  IMAD.MOV.U32 R95, RZ, RZ, R61 ;  /* 0x000000ffff5f7224 */ /* 0x000fc400078e003d */
[----:B-1----:R-:W-:-:S04]  /*22d0*/  IMAD.WIDE.U32 R8, R161, R2, R118 ;  /* 0x00000002a1087225 */ /* 0x002fc800078e0076 */
[----:B------:R-:W-:Y:S02]  /*22e0*/  IMAD R9, R161, R3, R9 ;  /* 0x00000003a1097224 */ /* 0x000fe400078e0209 */
[----:B--2---:R-:W-:Y:S02]  /*22f0*/  IMAD R3, R7, UR16, RZ ;  /* 0x0000001007037c24 */ /* 0x004fe4000f8e02ff */
[----:B------:R-:W-:Y:S01]  /*2300*/  IMAD.WIDE.U32 R8, R100, UR16, R8 ;  /* 0x0000001064087c25 */ /* 0x000fe2000f8e0008 */
[----:B----4-:R-:W-:Y:S01]  /*2310*/  SHF.L.U32 R91, R88, 0x5, RZ ;  /* 0x00000005585b7819 */ /* 0x010fe200000006ff */
[----:B---3--:R-:W-:Y:S02]  /*2320*/  UISETP.NE.AND UP0, UPT, UR20, URZ, UPT ;  /* 0x000000ff1400728c */ /* 0x008fe4000bf05270 */
[----:B------:R-:W-:Y:S01]  /*2330*/  IMAD R0, R100, UR17, R3 ;  /* 0x0000001164007c24 */ /* 0x000fe2000f8e0203 */
[----:B------:R-:W-:Y:S01]  /*2340*/  SHF.R.S32.HI R3, RZ, 0x1f, R4 ;  /* 0x0000001fff037819 */ /* 0x000fe20000011404 */
[----:B------:R-:W-:-:S04]  /*2350*/  IMAD.WIDE.U32 R10, R161, UR10, R118 ;  /* 0x0000000aa10a7c25 */ /* 0x000fc8000f8e0076 */
[----:B------:R-:W-:Y:S02]  /*2360*/  IMAD.IADD R15, R9, 0x1, R0 ;  /* 0x00000001090f7824 */ /* 0x000fe400078e0200 */
[----:B------:R-:W-:Y:S02]  /*2370*/  IMAD R9, R3, UR12, RZ ;  /* 0x0000000c03097c24 */ /* 0x000fe4000f8e02ff */
[----:B------:R-:W-:Y:S01]  /*2380*/  IMAD R11, R161, UR11, R11 ;  /* 0x0000000ba10b7c24 */ /* 0x000fe2000f8e020b */
[----:B------:R-:W1:Y:S01]  /*2390*/  LDCU.64 UR10, c[0x0][0x4d0] ;  /* 0x00009a00ff0a77ac */ /* 0x000e620008000a00 */
[----:B------:R-:W-:Y:S02]  /*23a0*/  IMAD R2, R7, R88, RZ ;  /* 0x0000005807027224 */ /* 0x000fe400078e02ff */
[----:B------:R-:W-:Y:S02]  /*23b0*/  IMAD.MOV.U32 R14, RZ, RZ, R8 ;  /* 0x000000ffff0e7224 */ /* 0x000fe400078e0008 */
[----:B------:R-:W-:-:S02]  /*23c0*/  IMAD R12, R4, UR13, R9 ;  /* 0x0000000d040c7c24 */ /* 0x000fc4000f8e0209 */
[----:B------:R-:W-:Y:S01]  /*23d0*/  IMAD.WIDE.U32 R6, R4, UR12, R14 ;  /* 0x0000000c04067c25 */ /* 0x000fe2000f8e000e */
[----:B------:R-:W2:Y:S03]  /*23e0*/  LDCU.64 UR12, c[0x0][0x4e0] ;  /* 0x00009c00ff0c77ac */ /* 0x000ea60008000a00 */
[C---:B------:R-:W-:Y:S01]  /*23f0*/  IMAD R2, R100.reuse, R89, R2 ;  /* 0x0000005964027224 */ /* 0x040fe200078e0202 */
[----:B------:R-:W-:Y:S01]  /*2400*/  IADD3 R13, PT, PT, R7, R12, RZ ;  /* 0x0000000c070d7210 */ /* 0x000fe20007ffe0ff */
[----:B------:R-:W-:Y:S01]  /*2410*/  IMAD.WIDE.U32 R8, R100, R88, R10 ;  /* 0x0000005864087225 */ /* 0x000fe200078e000a */
[----:B------:R-:W-:Y:S02]  /*2420*/  SHF.R.S32.HI R11, RZ, 0x1f, R66 ;  /* 0x0000001fff0b7819 */ /* 0x000fe40000011442 */
[----:B------:R-:W-:Y:S01]  /*2430*/  MOV R12, R6 ;  /* 0x00000006000c7202 */ /* 0x000fe20000000f00 */
[----:B-----5:R-:W-:-:S02]  /*2440*/  IMAD.IADD R0, R60, 0x1, R5 ;  /* 0x000000013c007824 */ /* 0x020fc400078e0205 */
[----:B------:R-:W-:Y:S01]  /*2450*/  IMAD.IADD R9, R9, 0x1, R2 ;  /* 0x0000000109097824 */ /* 0x000fe200078e0202 */
[----:B------:R-:W-:Y:S01]  /*2460*/  IADD3 R2, P0, PT, -R66, R114, RZ ;  /* 0x0000007242027210 */ /* 0x000fe20007f1e1ff */
[----:B------:R-:W-:Y:S02]  /*2470*/  IMAD R3, R3, UR18, RZ ;  /* 0x0000001203037c24 */ /* 0x000fe4000f8e02ff */
[----:B------:R-:W-:Y:S02]  /*2480*/  IMAD R7, R0, R107, RZ ;  /* 0x0000006b00077224 */ /* 0x000fe400078e02ff */
[----:B------:R-:W-:Y:S02]  /*2490*/  IMAD.X R11, RZ, RZ, ~R11, P0 ;  /* 0x000000ffff0b7224 */ /* 0x000fe400000e0e0b */
[C---:B------:R-:W-:Y:S01]  /*24a0*/  IMAD R6, R4.reuse, UR19, R3 ;  /* 0x0000001304067c24 */ /* 0x040fe2000f8e0203 */
[----:B------:R-:W-:Y:S01]  /*24b0*/  SHF.R.S32.HI R3, RZ, 0x1f, R7 ;  /* 0x0000001fff037819 */ /* 0x000fe20000011407 */
[----:B------:R-:W-:Y:S01]  /*24c0*/  IMAD.WIDE.U32 R8, R4, UR18, R8 ;  /* 0x0000001204087c25 */ /* 0x000fe2000f8e0008 */
[C---:B------:R-:W-:Y:S01]  /*24d0*/  IADD3 R74, P0, PT, R7.reuse, R102, RZ ;  /* 0x00000066074a7210 */ /* 0x040fe20007f1e0ff */
[----:B------:R-:W-:Y:S01]  /*24e0*/  USHF.L.U32 UR18, UR16, 0x7, URZ ;  /* 0x0000000710127899 */ /* 0x000fe200080006ff */
[----:B------:R-:W-:Y:S01]  /*24f0*/  IADD3 R48, P1, PT, R7, R104, RZ ;  /* 0x0000006807307210 */ /* 0x000fe20007f3e0ff */
[----:B------:R-:W-:Y:S01]  /*2500*/  IMAD.WIDE.U32 R4, R2, UR16, R12 ;  /* 0x0000001002047c25 */ /* 0x000fe2000f8e000c */
[----:B------:R-:W-:Y:S01]  /*2510*/  IADD3.X R75, PT, PT, R3, R90, RZ, P0, !PT ;  /* 0x0000005a034b7210 */ /* 0x000fe200007fe4ff */
[----:B------:R-:W-:Y:S01]  /*2520*/  UMOV UR19, URZ ;  /* 0x000000ff00137c82 */ /* 0x000fe20008000000 */
[----:B------:R-:W-:Y:S01]  /*2530*/  IADD3 R7, PT, PT, R9, R6, RZ ;  /* 0x0000000609077210 */ /* 0x000fe20007ffe0ff */
[----:B------:R-:W-:Y:S01]  /*2540*/  IMAD.X R3, R3, 0x1, R92, P1 ;  /* 0x0000000103037824 */ /* 0x000fe200008e065c */
[----:B------:R-:W-:Y:S01]  /*2550*/  SHF.L.U64.HI R75, R74, 0x1, R75 ;  /* 0x000000014a4b7819 */ /* 0x000fe2000001024b */
[C---:B------:R-:W-:Y:S01]  /*2560*/  IMAD R73, R11.reuse, UR16, RZ ;  /* 0x000000100b497c24 */ /* 0x040fe2000f8e02ff */
[----:B------:R-:W3:Y:S01]  /*2570*/  LDCU UR16, c[0x0][0x450] ;  /* 0x00008a00ff1077ac */ /* 0x000ee20008000800 */
[-C--:B------:R-:W-:Y:S01]  /*2580*/  IMAD R11, R11, R88.reuse, RZ ;  /* 0x000000580b0b7224 */ /* 0x080fe200078e02ff */
[C---:B------:R-:W-:Y:S01]  /*2590*/  SHF.L.U64.HI R0, R48.reuse, 0x1, R3 ;  /* 0x0000000130007819 */ /* 0x040fe20000010203 */
[----:B------:R-:W-:Y:S01]  /*25a0*/  IMAD.MOV.U32 R6, RZ, RZ, R8 ;  /* 0x000000ffff067224 */ /* 0x000fe200078e0008 */
[----:B------:R-:W-:Y:S01]  /*25b0*/  SHF.L.U32 R48, R48, 0x1, RZ ;  /* 0x0000000130307819 */ /* 0x000fe200000006ff */
[----:B------:R-:W-:Y:S01]  /*25c0*/  IMAD R73, R2, UR17, R73 ;  /* 0x0000001102497c24 */ /* 0x000fe2000f8e0249 */
[----:B------:R-:W-:Y:S01]  /*25d0*/  LEA R72, P2, R4, UR8, 0x1 ;  /* 0x0000000804487c11 */ /* 0x000fe2000f8408ff */
[----:B------:R-:W-:Y:S01]  /*25e0*/  IMAD.SHL.U32 R74, R74, 0x2, RZ ;  /* 0x000000024a4a7824 */ /* 0x000fe200078e00ff */
[----:B------:R-:W-:Y:S01]  /*25f0*/  IADD3 R12, P0, PT, R48, UR14, RZ ;  /* 0x0000000e300c7c10 */ /* 0x000fe2000ff1e0ff */
[----:B------:R-:W-:Y:S01]  /*2600*/  IMAD R11, R2, R89, R11 ;  /* 0x00000059020b7224 */ /* 0x000fe200078e020b */
[----:B------:R-:W-:Y:S01]  /*2610*/  IADD3 R73, PT, PT, R5, R73, RZ ;  /* 0x0000004905497210 */ /* 0x000fe20007ffe0ff */
[----:B------:R-:W-:Y:S01]  /*2620*/  IMAD.SHL.U32 R81, R88, 0x80, RZ ;  /* 0x0000008058517824 */ /* 0x000fe200078e00ff */
[----:B------:R-:W-:Y:S01]  /*2630*/  IADD3.X R13, PT, PT, R0, UR15, RZ, P0, !PT ;  /* 0x0000000f000d7c10 */ /* 0x000fe200087fe4ff */
[----:B------:R-:W-:Y:S01]  /*2640*/  IMAD.WIDE.U32 R2, R2, R88, R6 ;  /* 0x0000005802027225 */ /* 0x000fe200078e0006 */
[----:B-1----:R-:W-:Y:S01]  /*2650*/  IADD3 R48, P0, PT, R48, UR10, RZ ;  /* 0x0000000a30307c10 */ /* 0x002fe2000ff1e0ff */
[----:B------:R-:W1:Y:S01]  /*2660*/  LDCU UR17, c[0x0][0x440] ;  /* 0x00008800ff1177ac */ /* 0x000e620008000800 */
[----:B------:R-:W-:Y:S01]  /*2670*/  IADD3 R76, P1, PT, R74, UR14, RZ ;  /* 0x0000000e4a4c7c10 */ /* 0x000fe2000ff3e0ff */
[----:B------:R-:W-:Y:S01]  /*2680*/  IMAD.IADD R11, R3, 0x1, R11 ;  /* 0x00000001030b7824 */ /* 0x000fe200078e020b */
[----:B------:R-:W-:-:S02]  /*2690*/  IADD3.X R49, PT, PT, R0, UR11, RZ, P0, !PT ;  /* 0x0000000b00317c10 */ /* 0x000fc400087fe4ff */
[----:B------:R-:W-:Y:S02]  /*26a0*/  IADD3 R0, P0, PT, RZ, -UR19, RZ ;  /* 0x80000013ff007c10 */ /* 0x000fe4000ff1e0ff */
[----:B------:R-:W-:Y:S01]  /*26b0*/  IADD3.X R77, PT, PT, R75, UR15, RZ, P1, !PT ;  /* 0x0000000f4b4d7c10 */ /* 0x000fe20008ffe4ff */
[----:B------:R-:W4:Y:S01]  /*26c0*/  LDCU.64 UR14, c[0x0][0x3c0] ;  /* 0x00007800ff0e77ac */ /* 0x000f220008000a00 */
[----:B------:R-:W-:Y:S01]  /*26d0*/  IADD3.X R3, PT, PT, RZ, ~UR18, RZ, P0, !PT ;  /* 0x80000012ff037c10 */ /* 0x000fe200087fe4ff */
[----:B------:R-:W-:Y:S01]  /*26e0*/  IMAD.X R81, RZ, RZ, ~R81, P0 ;  /* 0x000000ffff517224 */ /* 0x000fe200000e0e51 */
[----:B------:R-:W-:Y:S02]  /*26f0*/  LEA.HI.X R73, R4, UR9, R73, 0x1, P2 ;  /* 0x0000000904497c11 */ /* 0x000fe400090f0c49 */
[----:B------:R-:W-:Y:S02]  /*2700*/  LEA R10, P2, R2, UR4, 0x1 ;  /* 0x00000004020a7c11 */ /* 0x000fe4000f8408ff */
[----:B------:R-:W-:-:S02]  /*2710*/  IADD3 R74, P1, PT, R74, UR10, RZ ;  /* 0x0000000a4a4a7c10 */ /* 0x000fc4000ff3e0ff */
[----:B------:R-:W-:Y:S02]  /*2720*/  SHF.L.U64.HI R89, R88, 0x5, R89 ;  /* 0x0000000558597819 */ /* 0x000fe40000010259 */
[C---:B------:R-:W-:Y:S02]  /*2730*/  SHF.R.S64 R83, R0.reuse, 0x1f, R81 ;  /* 0x0000001f00537819 */ /* 0x040fe40000001051 */
[----:B------:R-:W-:Y:S02]  /*2740*/  SHF.R.S32.HI R88, RZ, 0x1f, R105 ;  /* 0x0000001fff587819 */ /* 0x000fe40000011469 */
[----:B---3--:R-:W-:Y:S02]  /*2750*/  MOV R9, UR16 ;  /* 0x0000001000097c02 */ /* 0x008fe40008000f00 */
[--C-:B------:R-:W-:Y:S02]  /*2760*/  SHF.R.S64 R79, R0, 0x1f, R3.reuse ;  /* 0x0000001f004f7819 */ /* 0x100fe40000001003 */
[----:B------:R-:W-:-:S02]  /*2770*/  SHF.R.S32.HI R78, RZ, 0x1f, R3 ;  /* 0x0000001fff4e7819 */ /* 0x000fc40000011403 */
[----:B------:R-:W-:Y:S02]  /*2780*/  SHF.R.S32.HI R81, RZ, 0x1f, R81 ;  /* 0x0000001fff517819 */ /* 0x000fe40000011451 */
[----:B------:R-:W-:Y:S01]  /*2790*/  LEA.HI.X R11, R2, UR5, R11, 0x1, P2 ;  /* 0x00000005020b7c11 */ /* 0x000fe200090f0c0b */
[----:B------:R-:W3:Y:S01]  /*27a0*/  LDCU.64 UR4, c[0x0][0x3b8] ;  /* 0x00007700ff0477ac */ /* 0x000ee20008000a00 */
[----:B------:R-:W-:Y:S01]  /*27b0*/  IADD3.X R75, PT, PT, R75, UR11, RZ, P1, !PT ;  /* 0x0000000b4b4b7c10 */ /* 0x000fe20008ffe4ff */
[----:B--2-4-:R-:W1:Y:S06]  /*27c0*/  LDCU.128 UR8, c[0x0][0x3a0] ;  /* 0x00007400ff0877ac */ /* 0x014e6c0008000c00 */
.L_x_1148:
[----:B------:R-:W-:Y:S01]  /*27d0*/  VIADD R94, R94, 0x80 ;  /* 0x000000805e5e7836 */ /* 0x000fe20000000000 */
[----:B------:R-:W-:Y:S01]  /*27e0*/  BSSY.RECONVERGENT B0, `(.L_x_1081) ;  /* 0x0000014000007945 */ /* 0x000fe20003800200 */
[----:B------:R-:W-:Y:S03]  /*27f0*/  VIADD R96, R96, 0x80 ;  /* 0x0000008060607836 */ /* 0x000fe60000000000 */
[CC--:B------:R-:W-:Y:S02]  /*2800*/  ISETP.GE.AND P0, PT, R114.reuse, R94.reuse, PT ;  /* 0x0000005e7200720c */ /* 0x0c0fe40003f06270 */
[----:B------:R-:W-:Y:S02]  /*2810*/  ISETP.GE.AND P5, PT, R103, R94, PT ;  /* 0x0000005e6700720c */ /* 0x000fe40003fa6270 */
[----:B------:R-:W-:Y:S02]  /*2820*/  ISETP.GE.AND P0, PT, R114, R96, !P0 ;  /* 0x000000607200720c */ /* 0x000fe40004706270 */
[----:B------:R-:W-:Y:S02]  /*2830*/  ISETP.GE.AND P4, PT, R101, R94, PT ;  /* 0x0000005e6500720c */ /* 0x000fe40003f86270 */
[----:B------:R-:W-:Y:S09]  /*2840*/  ISETP.GE.AND P5, PT, R103, R96, !P5 ;  /* 0x000000606700720c */ /* 0x000ff20006fa6270 */
[----:B------:R-:W-:Y:S05]  /*2850*/  @!P0 BRA `(.L_x_1082) ;  /* 0x0000000000308947 */ /* 0x000fea0003800000 */
[----:B-1----:R-:W-:Y:S02]  /*2860*/  ISETP.GE.AND P1, PT, R118, UR17, PT ;  /* 0x0000001176007c0c */ /* 0x002fe4000bf26270 */
[----:B------:R-:W-:Y:S11]  /*2870*/  ISETP.GE.AND P2, PT, R116, UR17, PT ;  /* 0x0000001174007c0c */ /* 0x000ff6000bf46270 */
[----:B------:R-:W2:Y:S01]  /*2880*/  @!P1 LDG.E.128 R20, desc[UR6][R72.64] ;  /* 0x0000000648149981 */ /* 0x000ea2000c1e1d00 */
[--C-:B------:R-:W-:Y:S05]  /*2890*/  @!P1 IMAD.MOV.U32 R69, RZ, RZ, R67.reuse ;  /* 0x000000ffff459224 */ /* 0x100fea00078e0043 */
[----:B--2---:R1:W-:Y:S01]  /*28a0*/  @!P1 STG.E.128 desc[UR6][R68.64], R20 ;  /* 0x0000001444009986 */ /* 0x0043e2000c101d06 */
[----:B------:R-:W-:Y:S03]  /*28b0*/  ISETP.GE.AND P1, PT, R117, UR17, PT ;  /* 0x0000001175007c0c */ /* 0x000fe6000bf26270 */
[----:B------:R-:W2:Y:S01]  /*28c0*/  @!P2 LDG.E.128 R16, desc[UR6][R72.64+0x40] ;  /* 0x000040064810a981 */ /* 0x000ea2000c1e1d00 */
[--C-:B-1----:R-:W-:Y:S05]  /*28d0*/  @!P2 IMAD.MOV.U32 R69, RZ, RZ, R67.reuse ;  /* 0x000000ffff45a224 */ /* 0x102fea00078e0043 */
[----:B--2---:R1:W-:Y:S04]  /*28e0*/  @!P2 STG.E.128 desc[UR6][R68.64+0x40], R16 ;  /* 0x000040104400a986 */ /* 0x0043e8000c101d06 */
[----:B------:R-:W2:Y:S01]  /*28f0*/  @!P1 LDG.E.128 R4, desc[UR6][R72.64+0x80] ;  /* 0x0000800648049981 */ /* 0x000ea2000c1e1d00 */
[----:B-1----:R-:W-:Y:S05]  /*2900*/  @!P1 IMAD.MOV.U32 R69, RZ, RZ, R67 ;  /* 0x000000ffff459224 */ /* 0x002fea00078e0043 */
[----:B--2---:R2:W-:Y:S02]  /*2910*/  @!P1 STG.E.128 desc[UR6][R68.64+0x80], R4 ;  /* 0x0000800444009986 */ /* 0x0045e4000c101d06 */
.L_x_1082:
[----:B-1-3--:R-:W-:Y:S05]  /*2920*/  BSYNC.RECONVERGENT B0 ;  /* 0x0000000000007941 */ /* 0x00afea0003800200 */
.L_x_1081:
        /* <DEDUP_REMOVED lines=16> */
.L_x_1084:
[----:B------:R-:W-:Y:S05]  /*2a30*/  BSYNC.RECONVERGENT B0 ;  /* 0x0000000000007941 */ /* 0x000fea0003800200 */
.L_x_1083:
        /* <DEDUP_REMOVED lines=20> */
.L_x_1086:
[----:B------:R-:W-:Y:S05]  /*2b80*/  BSYNC.RECONVERGENT B0 ;  /* 0x0000000000007941 */ /* 0x000fea0003800200 */
.L_x_1085:
        /* <DEDUP_REMOVED lines=22> */
.L_x_1088:
[----:B------:R-:W-:Y:S05]  /*2cf0*/  BSYNC.RECONVERGENT B0 ;  /* 0x0000000000007941 */ /* 0x000fea0003800200 */
.L_x_1087:
        /* <DEDUP_REMOVED lines=16> */
.L_x_1092:
[----:B------:R-:W-:Y:S05]  /*2e00*/  BSYNC.RECONVERGENT B0 ;  /* 0x0000000000007941 */ /* 0x000fea0003800200 */
.L_x_1091:
        /* <DEDUP_REMOVED lines=15> */
.L_x_1094:
[----:B------:R-:W-:Y:S05]  /*2f00*/  BSYNC.RECONVERGENT B0 ;  /* 0x0000000000007941 */ /* 0x000fea0003800200 */
.L_x_1093:
        /* <DEDUP_REMOVED lines=17> */
.L_x_1096:
[----:B------:R-:W-:Y:S05]  /*3020*/  BSYNC.RECONVERGENT B0 ;  /* 0x0000000000007941 */ /* 0x000fea0003800200 */
.L_x_1095:
        /* <DEDUP_REMOVED lines=22> */
.L_x_1090:
        /* <DEDUP_REMOVED lines=59> */
.L_x_1102:
[----:B------:R-:W-:Y:S05]  /*3540*/  BSYNC.RECONVERGENT B0 ;  /* 0x0000000000007941 */ /* 0x000fea0003800200 */
.L_x_1101:
        /* <DEDUP_REMOVED lines=52> */
.L_x_1104:
[----:B------:R-:W-:Y:S05]  /*3890*/  BSYNC.RECONVERGENT B0 ;  /* 0x0000000000007941 */ /* 0x000fea0003800200 */
.L_x_1103:
        /* <DEDUP_REMOVED lines=51> */
.L_x_1100:
[----:B------:R-:W-:Y:S05]  /*3bd0*/  BSYNC.RECONVERGENT B1 ;  /* 0x0000000000017941 */ /* 0x000fea0003800200 */
.L_x_1099:
        /* <DEDUP_REMOVED lines=68> */
.L_x_1108:
[----:B------:R-:W-:Y:S05]  /*4020*/  BSYNC.RECONVERGENT B0 ;  /* 0x0000000000007941 */ /* 0x000fea0003800200 */
.L_x_1107:
        /* <DEDUP_REMOVED lines=52> */
.L_x_1110:
[----:B------:R-:W-:Y:S05]  /*4370*/  BSYNC.RECONVERGENT B0 ;  /* 0x0000000000007941 */ /* 0x000fea0003800200 */
.L_x_1109:
        /* <DEDUP_REMOVED lines=51> */
.L_x_1106:
[----:B------:R-:W-:Y:S05]  /*46b0*/  BSYNC.RECONVERGENT B1 ;  /* 0x0000000000017941 */ /* 0x000fea0003800200 */
.L_x_1105:
        /* <DEDUP_REMOVED lines=12> */
[C---:B-----5:R-:W-:Y:S02]  /*4780*/  LEA R40, P5, R4.reuse, R10, 0x7 ;  /* 0x0000000a04287211 */ /* 0x060fe400078a38ff */
        /* <DEDUP_REMOVED lines=55> */
.L_x_1114:
[----:B------:R-:W-:Y:S05]  /*4b00*/  BSYNC.RECONVERGENT B0 ;  /* 0x0000000000007941 */ /* 0x000fea0003800200 */
.L_x_1113:
        /* <DEDUP_REMOVED lines=52> */
.L_x_1116:
[----:B------:R-:W-:Y:S05]  /*4e50*/  BSYNC.RECONVERGENT B0 ;  /* 0x0000000000007941 */ /* 0x000fea0003800200 */
.L_x_1115:
        /* <DEDUP_REMOVED lines=51> */
.L_x_1112:
[----:B------:R-:W-:Y:S05]  /*5190*/  BSYNC.RECONVERGENT B1 ;  /* 0x0000000000017941 */ /* 0x000fea0003800200 */
.L_x_1111:
        /* <DEDUP_REMOVED lines=70> */
.L_x_1120:
[----:B------:R-:W-:Y:S05]  /*5600*/  BSYNC.RECONVERGENT B0 ;  /* 0x0000000000007941 */ /* 0x000fea0003800200 */
.L_x_1119:
        /* <DEDUP_REMOVED lines=52> */
.L_x_1122:
[----:B------:R-:W-:Y:S05]  /*5950*/  BSYNC.RECONVERGENT B0 ;  /* 0x0000000000007941 */ /* 0x000fea0003800200 */
.L_x_1121:
        /* <DEDUP_REMOVED lines=51> */
.L_x_1118:
[----:B------:R-:W-:Y:S05]  /*5c90*/  BSYNC.RECONVERGENT B1 ;  /* 0x0000000000017941 */ /* 0x000fea0003800200 */
.L_x_1117:
        /* <DEDUP_REMOVED lines=8> */
.L_x_1098:
        /* <DEDUP_REMOVED lines=99> */
.L_x_1126:
[----:B------:R-:W-:Y:S05]  /*6350*/  BSYNC.RECONVERGENT B0 ;  /* 0x0000000000007941 */ /* 0x000fea0003800200 */
.L_x_1125:
        /* <DEDUP_REMOVED lines=93> */
.L_x_1128:
[----:B------:R-:W-:Y:S05]  /*6930*/  BSYNC.RECONVERGENT B0 ;  /* 0x0000000000007941 */ /* 0x000fea0003800200 */
.L_x_1127:
        /* <DEDUP_REMOVED lines=92> */
.L_x_1124:
[----:B------:R-:W-:Y:S05]  /*6f00*/  BSYNC.RECONVERGENT B1 ;  /* 0x0000000000017941 */ /* 0x000fea0003800200 */
.L_x_1123:
        /* <DEDUP_REMOVED lines=100> */
.L_x_1132:
[----:B------:R-:W-:Y:S05]  /*7550*/  BSYNC.RECONVERGENT B0 ;  /* 0x0000000000007941 */ /* 0x000fea0003800200 */
.L_x_1131:
        /* <DEDUP_REMOVED lines=93> */
.L_x_1134:
[----:B------:R-:W-:Y:S05]  /*7b30*/  BSYNC.RECONVERGENT B0 ;  /* 0x0000000000007941 */ /* 0x000fea0003800200 */
.L_x_1133:
        /* <DEDUP_REMOVED lines=92> */
.L_x_1130:
[----:B------:R-:W-:Y:S05]  /*8100*/  BSYNC.RECONVERGENT B1 ;  /* 0x0000000000017941 */ /* 0x000fea0003800200 */
.L_x_1129:
        /* <DEDUP_REMOVED lines=101> */
.L_x_1138:
[----:B------:R-:W-:Y:S05]  /*8760*/  BSYNC.RECONVERGENT B0 ;  /* 0x0000000000007941 */ /* 0x000fea0003800200 */
.L_x_1137:
        /* <DEDUP_REMOVED lines=93> */
.L_x_1140:
[----:B------:R-:W-:Y:S05]  /*8d40*/  BSYNC.RECONVERGENT B0 ;  /* 0x0000000000007941 */ /* 0x000fea0003800200 */
.L_x_1139:
        /* <DEDUP_REMOVED lines=92> */
.L_x_1136:
[----:B------:R-:W-:Y:S05]  /*9310*/  BSYNC.RECONVERGENT B1 ;  /* 0x0000000000017941 */ /* 0x000fea0003800200 */
.L_x_1135:
        /* <DEDUP_REMOVED lines=104> */
.L_x_1144:
[----:B------:R-:W-:Y:S05]  /*99a0*/  BSYNC.RECONVERGENT B0 ;  /* 0x0000000000007941 */ /* 0x000fea0003800200 */
.L_x_1143:
        /* <DEDUP_REMOVED lines=92> */
.L_x_1146:
[----:B------:R-:W-:Y:S05]  /*9f70*/  BSYNC.RECONVERGENT B0 ;  /* 0x0000000000007941 */ /* 0x000fea0003800200 */
.L_x_1145:
[----:B------:R-:W-:Y:S05]  /*9f80*/  @P3 BRA `(.L_x_1142) ;  /* 0x0000000400643947 */ /* 0x000fea0003800000 */
[C---:B------:R-:W-:Y:S01]  /*9f90*/  ISETP.GE.AND P0, PT, R117.reuse, R9, PT ;  /* 0x000000097500720c */ /* 0x040fe20003f06270 */
[----:B------:R-:W5:Y:S11]  /*9fa0*/  LDG.E.128 R40, desc[UR6][R20.64+0x80] ;  /* 0x0000800614287981 */ /* 0x000f76000c1e1d00 */
[----:B------:R-:W-:Y:S01]  /*9fb0*/  @!UPT UIADD3 URZ, UPT, UPT, URZ, URZ, URZ ;  /* 0x000000fffffff290 */ /* 0x000fe2000fffe0ff */
[----:B------:R-:W-:Y:S04]  /*9fc0*/  @!P0 ISETP.GE.U32.AND P1, PT, R117, R15, PT ;  /* 0x0000000f7500820c */ /* 0x000fe80003f26070 */
[----:B--23--:R-:W-:Y:S02]  /*9fd0*/  @!P0 SEL R55, R14, RZ, P1 ;  /* 0x000000ff0e378207 */ /* 0x00cfe40000800000 */
[----:B------:R-:W-:Y:S02]  /*9fe0*/  @!P0 SEL R53, R69, RZ, P1 ;  /* 0x000000ff45358207 */ /* 0x000fe40000800000 */
[----:B-1--4-:R-:W-:Y:S02]  /*9ff0*/  @!P0 IADD3 R56, P3, PT, R98, R55, RZ ;  /* 0x0000003762388210 */ /* 0x012fe40007f7e0ff */
        /* <DEDUP_REMOVED lines=82> */
.L_x_1142:
[----:B------:R-:W-:Y:S05]  /*a520*/  BSYNC.RECONVERGENT B1 ;  /* 0x0000000000017941 */ /* 0x000fea0003800200 */
.L_x_1141:
[----:B------:R-:W5:Y:S08]  /*a530*/  LDC R3, c[0x0][0x450] ;  /* 0x00011400ff037b82 */ /* 0x000f700000000800 */
[----:B------:R-:W1:Y:S01]  /*a540*/  LDC R9, c[0x0][0x450] ;  /* 0x00011400ff097b82 */ /* 0x000e620000000800 */
[----:B-----5:R-:W-:Y:S05]  /*a550*/  IMAD.U32 R3, R3, -0x40, RZ ;  /* 0xffffffc003037824 */ /* 0x020fea00078e00ff */
[C---:B------:R-:W-:Y:S02]  /*a560*/  LEA R76, P1, R3.reuse, R76, 0x1 ;  /* 0x0000004c034c7211 */ /* 0x040fe400078208ff */
[C---:B------:R-:W-:Y:S02]  /*a570*/  LEA R74, P0, R3.reuse, R74, 0x1 ;  /* 0x0000004a034a7211 */ /* 0x040fe400078008ff */
[C---:B------:R-:W-:Y:S02]  /*a580*/  LEA.HI.X.SX32 R77, R3.reuse, R77, 0x1, P1 ;  /* 0x0000004d034d7211 */ /* 0x040fe400008f0eff */
[----:B-1----:R-:W-:Y:S09]  /*a590*/  LEA.HI.X.SX32 R75, R3, R75, 0x1, P0 ;  /* 0x0000004b034b7211 */ /* 0x002ff200000f0eff */
.L_x_1097:
[----:B------:R-:W-:Y:S05]  /*a5a0*/  BSYNC.RECONVERGENT B2 ;  /* 0x0000000000027941 */ /* 0x000fea0003800200 */
.L_x_1089:
        /* <DEDUP_REMOVED lines=91> */
.L_x_1147:
[----:B------:R-:W-:Y:S02]  /*ab60*/  IADD3 R72, P1, PT, R72, R79, RZ ;  /* 0x0000004f48487210 */ /* 0x000fe40007f3e0ff */
[----:B------:R-:W-:Y:S03]  /*ab70*/  IADD3 R10, P0, PT, R10, R83, RZ ;  /* 0x000000530a0a7210 */ /* 0x000fe60007f1e0ff */
[----:B------:R-:W-:Y:S02]  /*ab80*/  IMAD.X R73, R73, 0x1, R78, P1 ;  /* 0x0000000149497824 */ /* 0x000fe400008e064e */
[----:B------:R-:W-:Y:S01]  /*ab90*/  IMAD.X R11, R11, 0x1, R81, P0 ;  /* 0x000000010b0b7824 */ /* 0x000fe200000e0651 */
[----:B------:R-:W-:Y:S07]  /*aba0*/  @P2 BRA `(.L_x_1148) ;  /* 0xffffff7c00082947 */ /* 0x000fee000383ffff */
.L_x_1080:
        /* <DEDUP_REMOVED lines=43> */
.L_x_1153:
[----:B------:R3:W-:Y:S02]  /*ae60*/  STS.128 [R165+0x2000], RZ ;  /* 0x002000ffa5007388 */ /* 0x0007e40000000c00 */
.L_x_1152:
[----:B------:R-:W-:Y:S05]  /*ae70*/  BSYNC.RECONVERGENT B0 ;  /* 0x0000000000007941 */ /* 0x000fea0003800200 */
.L_x_1151:
        /* <DEDUP_REMOVED lines=25> */
.L_x_1155:
[----:B------:R1:W-:Y:S01]  /*b010*/  STS.128 [R165+0x2800], RZ ;  /* 0x002800ffa5007388 */ /* 0x0003e20000000c00 */
[----:B------:R-:W-:Y:S05]  /*b020*/  BRA `(.L_x_1154) ;  /* 0x0000003800a07947 */ /* 0x000fea0003800000 */
.L_x_1150:
        /* <DEDUP_REMOVED lines=81> */
.L_x_1162:
[----:B------:R-:W-:Y:S05]  /*b540*/  BSYNC.RECONVERGENT B0 ;  /* 0x0000000000007941 */ /* 0x000fea0003800200 */
.L_x_1161:
[----:B-----5:R-:W-:Y:S01]  /*b550*/  IMAD.MOV.U32 R6, RZ, RZ, R10 ;  /* 0x000000ffff067224 */ /* 0x020fe200078e000a */
[----:B------:R-:W-:Y:S01]  /*b560*/  MOV R4, R8 ;  /* 0x0000000800047202 */ /* 0x000fe20000000f00 */
[----:B------:R-:W-:Y:S01]  /*b570*/  IMAD.MOV.U32 R7, RZ, RZ, R11 ;  /* 0x000000ffff077224 */ /* 0x000fe200078e000b */
[----:B------:R-:W-:Y:S02]  /*b580*/  MOV R5, R9 ;  /* 0x0000000900057202 */ /* 0x000fe40000000f00 */
.L_x_1160:
[----:B------:R-:W-:Y:S05]  /*b590*/  BSYNC.RECONVERGENT B1 ;  /* 0x0000000000017941 */ /* 0x000fea0003800200 */
.L_x_1159:
        /* <DEDUP_REMOVED lines=49> */
.L_x_1166:
[----:B------:R-:W-:Y:S05]  /*b8b0*/  BSYNC.RECONVERGENT B0 ;  /* 0x0000000000007941 */ /* 0x000fea0003800200 */
.L_x_1165:
[----:B-----5:R4:W-:Y:S02]  /*b8c0*/  STS.128 [R165+0x1000], R8 ;  /* 0x00100008a5007388 */ /* 0x0209e40000000c00 */
.L_x_1164:
[----:B------:R-:W-:Y:S05]  /*b8d0*/  BSYNC.RECONVERGENT B1 ;  /* 0x0000000000017941 */ /* 0x000fea0003800200 */
.L_x_1163:
        /* <DEDUP_REMOVED lines=47> */
.L_x_1168:
[----:B------:R-:W-:Y:S05]  /*bbd0*/  BSYNC.RECONVERGENT B0 ;  /* 0x0000000000007941 */ /* 0x000fea0003800200 */
.L_x_1167:
[----:B-----5:R1:W-:Y:S02]  /*bbe0*/  STS.128 [R165+0x2000], R8 ;  /* 0x00200008a5007388 */ /* 0x0203e40000000c00 */
.L_x_1158:
[----:B------:R-:W-:Y:S05]  /*bbf0*/  BSYNC.RECONVERGENT B2 ;  /* 0x0000000000027941 */ /* 0x000fea0003800200 */
.L_x_1157:
        /* <DEDUP_REMOVED lines=64> */
.L_x_1172:
[----:B------:R-:W-:Y:S05]  /*c000*/  BSYNC.RECONVERGENT B0 ;  /* 0x0000000000007941 */ /* 0x000fea0003800200 */
.L_x_1171:
[----:B-----5:R4:W-:Y:S02]  /*c010*/  STS.128 [R165+0x800], R8 ;  /* 0x00080008a5007388 */ /* 0x0209e40000000c00 */
.L_x_1170:
[----:B------:R-:W-:Y:S05]  /*c020*/  BSYNC.RECONVERGENT B1 ;  /* 0x0000000000017941 */ /* 0x000fea0003800200 */
.L_x_1169:
        /* <DEDUP_REMOVED lines=58> */
.L_x_1176:
[----:B------:R-:W-:Y:S05]  /*c3d0*/  BSYNC.RECONVERGENT B0 ;  /* 0x0000000000007941 */ /* 0x000fea0003800200 */
.L_x_1175:
[----:B-----5:R4:W-:Y:S02]  /*c3e0*/  STS.128 [R165+0x1800], R8 ;  /* 0x00180008a5007388 */ /* 0x0209e40000000c00 */
.L_x_1174:
[----:B------:R-:W-:Y:S05]  /*c3f0*/  BSYNC.RECONVERGENT B1 ;  /* 0x0000000000017941 */ /* 0x000fea0003800200 */
.L_x_1173:
        /* <DEDUP_REMOVED lines=56> */
.L_x_1178:
[----:B------:R-:W-:Y:S05]  /*c780*/  BSYNC.RECONVERGENT B0 ;  /* 0x0000000000007941 */ /* 0x000fea0003800200 */
.L_x_1177:
[----:B-----5:R4:W-:Y:S01]  /*c790*/  STS.128 [R165+0x2800], R8 ;  /* 0x00280008a5007388 */ /* 0x0209e20000000c00 */
[----:B------:R-:W-:Y:S05]  /*c7a0*/  BRA `(.L_x_1154) ;  /* 0x0000002000c07947 */ /* 0x000fea0003800000 */
.L_x_1156:
        /* <DEDUP_REMOVED lines=98> */
.L_x_1184:
[----:B------:R-:W-:Y:S05]  /*cdd0*/  BSYNC.RECONVERGENT B0 ;  /* 0x0000000000007941 */ /* 0x000fea0003800200 */
.L_x_1183:
[----:B-----5:R-:W-:Y:S01]  /*cde0*/  IMAD.MOV.U32 R6, RZ, RZ, R22 ;  /* 0x000000ffff067224 */ /* 0x020fe200078e0016 */
[----:B------:R-:W-:Y:S01]  /*cdf0*/  MOV R4, R20 ;  /* 0x0000001400047202 */ /* 0x000fe20000000f00 */
[----:B------:R-:W-:Y:S01]  /*ce00*/  IMAD.MOV.U32 R7, RZ, RZ, R23 ;  /* 0x000000ffff077224 */ /* 0x000fe200078e0017 */
[----:B------:R-:W-:Y:S02]  /*ce10*/  MOV R5, R21 ;  /* 0x0000001500057202 */ /* 0x000fe40000000f00 */
.L_x_1182:
[----:B------:R-:W-:Y:S05]  /*ce20*/  BSYNC.RECONVERGENT B1 ;  /* 0x0000000000017941 */ /* 0x000fea0003800200 */
.L_x_1181:
        /* <DEDUP_REMOVED lines=88> */
.L_x_1188:
[----:B------:R-:W-:Y:S05]  /*d3b0*/  BSYNC.RECONVERGENT B0 ;  /* 0x0000000000007941 */ /* 0x000fea0003800200 */
.L_x_1187:
[----:B-----5:R4:W-:Y:S02]  /*d3c0*/  STS.128 [R165+0x1000], R20 ;  /* 0x00100014a5007388 */ /* 0x0209e40000000c00 */
.L_x_1186:
[----:B------:R-:W-:Y:S05]  /*d3d0*/  BSYNC.RECONVERGENT B1 ;  /* 0x0000000000017941 */ /* 0x000fea0003800200 */
.L_x_1185:
        /* <DEDUP_REMOVED lines=86> */
.L_x_1190:
[----:B------:R-:W-:Y:S05]  /*d940*/  BSYNC.RECONVERGENT B0 ;  /* 0x0000000000007941 */ /* 0x000fea0003800200 */
.L_x_1189:
[----:B-----5:R1:W-:Y:S02]  /*d950*/  STS.128 [R165+0x2000], R20 ;  /* 0x00200014a5007388 */ /* 0x0203e40000000c00 */
.L_x_1180:
[----:B------:R-:W-:Y:S05]  /*d960*/  BSYNC.RECONVERGENT B2 ;  /* 0x0000000000027941 */ /* 0x000fea0003800200 */
.L_x_1179:
        /* <DEDUP_REMOVED lines=94> */
.L_x_1194:
[----:B------:R-:W-:Y:S05]  /*df50*/  BSYNC.RECONVERGENT B0 ;  /* 0x0000000000007941 */ /* 0x000fea0003800200 */
.L_x_1193:
[----:B-----5:R4:W-:Y:S02]  /*df60*/  STS.128 [R165+0x800], R20 ;  /* 0x00080014a5007388 */ /* 0x0209e40000000c00 */
.L_x_1192:
[----:B------:R-:W-:Y:S05]  /*df70*/  BSYNC.RECONVERGENT B1 ;  /* 0x0000000000017941 */ /* 0x000fea0003800200 */
.L_x_1191:
        /* <DEDUP_REMOVED lines=88> */
.L_x_1198:
[----:B------:R-:W-:Y:S05]  /*e500*/  BSYNC.RECONVERGENT B0 ;  /* 0x0000000000007941 */ /* 0x000fea0003800200 */
.L_x_1197:
[----:B-----5:R1:W-:Y:S02]  /*e510*/  STS.128 [R165+0x1800], R20 ;  /* 0x00180014a5007388 */ /* 0x0203e40000000c00 */
.L_x_1196:
[----:B------:R-:W-:Y:S05]  /*e520*/  BSYNC.RECONVERGENT B1 ;  /* 0x0000000000017941 */ /* 0x000fea0003800200 */
.L_x_1195:
        /* <DEDUP_REMOVED lines=86> */
.L_x_1200:
[----:B------:R-:W-:Y:S05]  /*ea90*/  BSYNC.RECONVERGENT B0 ;  /* 0x0000000000007941 */ /* 0x000fea0003800200 */
.L_x_1199:
[----:B-----5:R4:W-:Y:S02]  /*eaa0*/  STS.128 [R165+0x2800], R20 ;  /* 0x00280014a5007388 */ /* 0x0209e40000000c00 */
.L_x_1154:
[----:B------:R-:W-:Y:S05]  /*eab0*/  BSYNC.RECONVERGENT B3 ;  /* 0x0000000000037941 */ /* 0x000fea0003800200 */
.L_x_1149:
[----:B-12---:R-:W-:Y:S01]  /*eac0*/  IADD3 R5, PT, PT, -R60, R62, RZ ;  /* 0x0000003e3c057210 */ /* 0x006fe20007ffe1ff */
[----:B------:R-:W-:Y:S03]  /*ead0*/  BSSY.RECONVERGENT B0, `(.L_x_1201) ;  /* 0x000001c000007945 */ /* 0x000fe60003800200 */
[----:B------:R-:W-:-:S13]  /*eae0*/  ISETP.GE.AND P3, PT, R114, R5, PT ;  /* 0x000000057200720c */ /* 0x000fda0003f66270 */
[----:B------:R-:W-:Y:S05]  /*eaf0*/  @P3 BRA `(.L_x_1202) ;  /* 0x0000000000643947 */ /* 0x000fea0003800000 */
[----:B------:R-:W1:Y:S02]  /*eb00*/  LDCU UR4, c[0x0][0x440] ;  /* 0x00008800ff0477ac */ /* 0x000e640008000800 */
[----:B-1----:R-:W-:Y:S02]  /*eb10*/  ISETP.GE.AND P1, PT, R118, UR4, PT ;  /* 0x0000000476007c0c */ /* 0x002fe4000bf26270 */
[----:B------:R-:W-:-:S11]  /*eb20*/  ISETP.GE.AND P0, PT, R116, UR4, PT ;  /* 0x0000000474007c0c */ /* 0x000fd6000bf06270 */
[----:B----4-:R-:W-:Y:S02]  /*eb30*/  @!P1 IMAD.MOV.U32 R2, RZ, RZ, R152 ;  /* 0x000000ffff029224 */ /* 0x010fe400078e0098 */
        /* <DEDUP_REMOVED lines=20> */
.L_x_1203:
[----:B------:R2:W-:Y:S02]  /*ec80*/  STS.128 [R165+0x7000], RZ ;  /* 0x007000ffa5007388 */ /* 0x0005e40000000c00 */
.L_x_1202:
[----:B------:R-:W-:Y:S05]  /*ec90*/  BSYNC.RECONVERGENT B0 ;  /* 0x0000000000007941 */ /* 0x000fea0003800200 */
.L_x_1201:
[----:B------:R-:W-:Y:S01]  /*eca0*/  ISETP.GE.AND P0, PT, R28, R5, PT ;  /* 0x000000051c00720c */ /* 0x000fe20003f06270 */
[----:B------:R-:W-:-:S12]  /*ecb0*/  BSSY.RECONVERGENT B0, `(.L_x_1204) ;  /* 0x0000019000007945 */ /* 0x000fd80003800200 */
[----:B------:R-:W-:Y:S05]  /*ecc0*/  @P0 BRA `(.L_x_1205) ;  /* 0x00000000005c0947 */ /* 0x000fea0003800000 */
[----:B------:R-:W5:Y:S01]  /*ecd0*/  LDCU UR4, c[0x0][0x440] ;  /* 0x00008800ff0477ac */ /* 0x000f620008000800 */
[----:B-1--4-:R-:W-:-:S04]  /*ece0*/  LEA R2, P2, R85, R152, 0x1 ;  /* 0x0000009855027211 */ /* 0x012fc800078408ff */
        /* <DEDUP_REMOVED lines=20> */
.L_x_1206:
[----:B------:R4:W-:Y:S02]  /*ee30*/  STS.128 [R165+0x7800], RZ ;  /* 0x007800ffa5007388 */ /* 0x0009e40000000c00 */
.L_x_1205:
[----:B------:R-:W-:Y:S05]  /*ee40*/  BSYNC.RECONVERGENT B0 ;  /* 0x0000000000007941 */ /* 0x000fea0003800200 */
.L_x_1204:
[----:B------:R-:W-:Y:S01]  /*ee50*/  IADD3 R4, PT, PT, R114, 0x40, RZ ;  /* 0x0000004072047810 */ /* 0x000fe20007ffe0ff */
[----:B------:R-:W-:Y:S03]  /*ee60*/  BSSY.RECONVERGENT B0, `(.L_x_1207) ;  /* 0x000001b000007945 */ /* 0x000fe60003800200 */
[----:B------:R-:W-:-:S13]  /*ee70*/  ISETP.GE.AND P0, PT, R4, R5, PT ;  /* 0x000000050400720c */ /* 0x000fda0003f06270 */
[----:B------:R-:W-:Y:S05]  /*ee80*/  @P0 BRA `(.L_x_1208) ;  /* 0x0000000000600947 */ /* 0x000fea0003800000 */
[----:B-1--4-:R-:W1:Y:S01]  /*ee90*/  LDC.64 R2, c[0x0][0x3b8] ;  /* 0x0000ee00ff027b82 */ /* 0x012e620000000a00 */
[----:B------:R-:W4:Y:S02]  /*eea0*/  LDCU UR4, c[0x0][0x440] ;  /* 0x00008800ff0477ac */ /* 0x000f240008000800 */
[----:B----4-:R-:W-:Y:S02]  /*eeb0*/  ISETP.GE.AND P1, PT, R118, UR4, PT ;  /* 0x0000000476007c0c */ /* 0x010fe4000bf26270 */
[----:B------:R-:W-:Y:S02]  /*eec0*/  ISETP.GE.AND P0, PT, R116, UR4, PT ;  /* 0x0000000474007c0c */ /* 0x000fe4000bf06270 */
[----:B-1----:R-:W-:-:S04]  /*eed0*/  LEA R6, P2, R2, R152, 0x7 ;  /* 0x0000009802067211 */ /* 0x002fc800078438ff */
        /* <DEDUP_REMOVED lines=18> */
.L_x_1209:
[----:B------:R4:W-:Y:S02]  /*f000*/  STS.128 [R165+0x8000], RZ ;  /* 0x008000ffa5007388 */ /* 0x0009e40000000c00 */
.L_x_1208:
[----:B------:R-:W-:Y:S05]  /*f010*/  BSYNC.RECONVERGENT B0 ;  /* 0x0000000000007941 */ /* 0x000fea0003800200 */
.L_x_1207:
[----:B------:R-:W-:Y:S01]  /*f020*/  IADD3 R0, PT, PT, R114, 0x60, RZ ;  /* 0x0000006072007810 */ /* 0x000fe20007ffe0ff */
[----:B------:R-:W-:Y:S03]  /*f030*/  BSSY.RECONVERGENT B0, `(.L_x_1210) ;  /* 0x000001d000007945 */ /* 0x000fe60003800200 */
[----:B------:R-:W-:-:S13]  /*f040*/  ISETP.GE.AND P0, PT, R0, R5, PT ;  /* 0x000000050000720c */ /* 0x000fda0003f06270 */
[----:B------:R-:W-:Y:S05]  /*f050*/  @P0 BRA `(.L_x_1211) ;  /* 0x0000000000680947 */ /* 0x000fea0003800000 */
[----:B-1--4-:R-:W1:Y:S01]  /*f060*/  LDC.64 R2, c[0x0][0x3b8] ;  /* 0x0000ee00ff027b82 */ /* 0x012e620000000a00 */
[----:B------:R-:W4:Y:S01]  /*f070*/  LDCU UR4, c[0x0][0x440] ;  /* 0x00008800ff0477ac */ /* 0x000f220008000800 */
[----:B------:R-:W-:Y:S01]  /*f080*/  IMAD.MOV.U32 R153, RZ, RZ, R151 ;  /* 0x000000ffff997224 */ /* 0x000fe200078e0097 */
[----:B----4-:R-:W-:Y:S02]  /*f090*/  ISETP.GE.AND P1, PT, R118, UR4, PT ;  /* 0x0000000476007c0c */ /* 0x010fe4000bf26270 */
[----:B------:R-:W-:Y:S01]  /*f0a0*/  ISETP.GE.AND P0, PT, R116, UR4, PT ;  /* 0x0000000474007c0c */ /* 0x000fe2000bf06270 */
[----:B-1----:R-:W-:-:S04]  /*f0b0*/  IMAD.WIDE.U32 R6, R2, 0xc0, R152 ;  /* 0x000000c002067825 */ /* 0x002fc800078e0098 */
        /* <DEDUP_REMOVED lines=19> */
.L_x_1212:
[----:B------:R4:W-:Y:S02]  /*f1f0*/  STS.128 [R165+0x8800], RZ ;  /* 0x008800ffa5007388 */ /* 0x0009e40000000c00 */
.L_x_1211:
[----:B------:R-:W-:Y:S05]  /*f200*/  BSYNC.RECONVERGENT B0 ;  /* 0x0000000000007941 */ /* 0x000fea0003800200 */
.L_x_1210:
[----:B------:R-:W0:Y:S01]  /*f210*/  LDGDEPBAR ;  /* 0x00000000000079af */ /* 0x000e220000000000 */
[----:B------:R-:W5:Y:S01]  /*f220*/  LDCU UR4, c[0x0][0x508] ;  /* 0x0000a100ff0477ac */ /* 0x000f620008000800 */
[----:B-1--4-:R-:W-:Y:S01]  /*f230*/  LOP3.LUT R3, R106, 0x1f0, RZ, 0xc0, !PT ;  /* 0x000001f06a037812 */ /* 0x012fe200078ec0ff */
        /* <DEDUP_REMOVED lines=8> */
[----:B------:R-:W1:Y:S02]  /*f2c0*/  LDCU UR4, c[0x0][0x440] ;  /* 0x00008800ff0477ac */ /* 0x000e640008000800 */
[----:B-1----:R-:W-:Y:S02]  /*f2d0*/  ISETP.GE.AND P1, PT, R118, UR4, PT ;  /* 0x0000000476007c0c */ /* 0x002fe4000bf26270 */
        /* <DEDUP_REMOVED lines=20> */
.L_x_1215:
[----:B------:R4:W-:Y:S01]  /*f420*/  STS.128 [R165+0xd000], RZ ;  /* 0x00d000ffa5007388 */ /* 0x0009e20000000c00 */
[----:B------:R-:W-:Y:S05]  /*f430*/  BRA `(.L_x_1216) ;  /* 0x00000000000c7947 */ /* 0x000fea0003800000 */
.L_x_1214:
[----:B------:R1:W-:Y:S04]  /*f440*/  STS.128 [R165+0x9000], RZ ;  /* 0x009000ffa5007388 */ /* 0x0003e80000000c00 */
[----:B------:R1:W-:Y:S04]  /*f450*/  STS.128 [R165+0xb000], RZ ;  /* 0x00b000ffa5007388 */ /* 0x0003e80000000c00 */
[----:B------:R1:W-:Y:S02]  /*f460*/  STS.128 [R165+0xd000], RZ ;  /* 0x00d000ffa5007388 */ /* 0x0003e40000000c00 */
.L_x_1216:
[----:B------:R-:W-:Y:S05]  /*f470*/  BSYNC.RECONVERGENT B0 ;  /* 0x0000000000007941 */ /* 0x000fea0003800200 */
.L_x_1213:
        /* <DEDUP_REMOVED lines=28> */
.L_x_1219:
[----:B------:R1:W-:Y:S02]  /*f640*/  STS.128 [R165+0xd800], RZ ;  /* 0x00d800ffa5007388 */ /* 0x0003e40000000c00 */
.L_x_1218:
[----:B------:R-:W-:Y:S05]  /*f650*/  BSYNC.RECONVERGENT B0 ;  /* 0x0000000000007941 */ /* 0x000fea0003800200 */
.L_x_1217:
[----:B------:R-:W-:Y:S01]  /*f660*/  ISETP.GE.AND P0, PT, R4, R5, PT ;  /* 0x000000050400720c */ /* 0x000fe20003f06270 */
[----:B------:R-:W-:-:S12]  /*f670*/  BSSY.RECONVERGENT B0, `(.L_x_1220) ;  /* 0x000001d000007945 */ /* 0x000fd80003800200 */
[----:B------:R1:W-:Y:S04]  /*f680*/  @P0 STS.128 [R165+0xa000], RZ ;  /* 0x00a000ffa5000388 */ /* 0x0003e80000000c00 */
[----:B------:R1:W-:Y:S04]  /*f690*/  @P0 STS.128 [R165+0xc000], RZ ;  /* 0x00c000ffa5000388 */ /* 0x0003e80000000c00 */
[----:B------:R1:W-:Y:S01]  /*f6a0*/  @P0 STS.128 [R165+0xe000], RZ ;  /* 0x00e000ffa5000388 */ /* 0x0003e20000000c00 */
[----:B------:R-:W-:Y:S05]  /*f6b0*/  @P0 BRA `(.L_x_1221) ;  /* 0x0000000000600947 */ /* 0x000fea0003800000 */
[----:B-1----:R-:W1:Y:S01]  /*f6c0*/  LDC.64 R2, c[0x0][0x3c0] ;  /* 0x0000f000ff027b82 */ /* 0x002e620000000a00 */
[----:B------:R-:W5:Y:S02]  /*f6d0*/  LDCU UR4, c[0x0][0x440] ;  /* 0x00008800ff0477ac */ /* 0x000f640008000800 */
[----:B-----5:R-:W-:Y:S02]  /*f6e0*/  ISETP.GE.AND P1, PT, R118, UR4, PT ;  /* 0x0000000476007c0c */ /* 0x020fe4000bf26270 */
        /* <DEDUP_REMOVED lines=20> */
.L_x_1222:
[----:B------:R1:W-:Y:S02]  /*f830*/  STS.128 [R165+0xe000], RZ ;  /* 0x00e000ffa5007388 */ /* 0x0003e40000000c00 */
.L_x_1221:
[----:B------:R-:W-:Y:S05]  /*f840*/  BSYNC.RECONVERGENT B0 ;  /* 0x0000000000007941 */ /* 0x000fea0003800200 */
.L_x_1220:
[----:B------:R-:W-:Y:S01]  /*f850*/  ISETP.GE.AND P0, PT, R0, R5, PT ;  /* 0x000000050000720c */ /* 0x000fe20003f06270 */
[----:B-1----:R-:W-:Y:S01]  /*f860*/  IMAD.MOV.U32 R3, RZ, RZ, 0x10 ;  /* 0x00000010ff037424 */ /* 0x002fe200078e00ff */
[----:B------:R-:W-:Y:S01]  /*f870*/  LOP3.LUT P1, RZ, R156, 0x4, RZ, 0xc0, !PT ;  /* 0x000000049cff7812 */ /* 0x000fe2000782c0ff */
[----:B------:R-:W-:Y:S03]  /*f880*/  BSSY.RECONVERGENT B0, `(.L_x_1223) ;  /* 0x000001f000007945 */ /* 0x000fe60003800200 */
[----:B------:R-:W-:-:S07]  /*f890*/  SEL R3, R3, 0xfffffff0, !P1 ;  /* 0xfffffff003037807 */ /* 0x000fce0004800000 */
[----:B------:R1:W-:Y:S04]  /*f8a0*/  @P0 STS.128 [R165+0xa800], RZ ;  /* 0x00a800ffa5000388 */ /* 0x0003e80000000c00 */
[----:B------:R1:W-:Y:S04]  /*f8b0*/  @P0 STS.128 [R165+0xc800], RZ ;  /* 0x00c800ffa5000388 */ /* 0x0003e80000000c00 */
[----:B------:R1:W-:Y:S01]  /*f8c0*/  @P0 STS.128 [R165+0xe800], RZ ;  /* 0x00e800ffa5000388 */ /* 0x0003e20000000c00 */
[----:B------:R-:W-:Y:S05]  /*f8d0*/  @P0 BRA `(.L_x_1224) ;  /* 0x0000000000640947 */ /* 0x000fea0003800000 */
[----:B------:R-:W5:Y:S01]  /*f8e0*/  LDC.64 R4, c[0x0][0x3c0] ;  /* 0x0000f000ff047b82 */ /* 0x000f620000000a00 */
[----:B------:R-:W2:Y:S02]  /*f8f0*/  LDCU UR4, c[0x0][0x440] ;  /* 0x00008800ff0477ac */ /* 0x000ea40008000800 */
[----:B--2---:R-:W-:Y:S02]  /*f900*/  ISETP.GE.AND P1, PT, R118, UR4, PT ;  /* 0x0000000476007c0c */ /* 0x004fe4000bf26270 */
[----:B------:R-:W-:Y:S01]  /*f910*/  ISETP.GE.AND P0, PT, R116, UR4, PT ;  /* 0x0000000474007c0c */ /* 0x000fe2000bf06270 */
[----:B-----5:R-:W-:-:S04]  /*f920*/  IMAD.WIDE.U32 R6, R4, 0xc0, R154 ;  /* 0x000000c004067825 */ /* 0x020fc800078e009a */
        /* <DEDUP_REMOVED lines=19> */
.L_x_1225:
[----:B------:R1:W-:Y:S02]  /*fa60*/  STS.128 [R165+0xe800], RZ ;  /* 0x00e800ffa5007388 */ /* 0x0003e40000000c00 */
.L_x_1224:
[----:B------:R-:W-:Y:S05]  /*fa70*/  BSYNC.RECONVERGENT B0 ;  /* 0x0000000000007941 */ /* 0x000fea0003800200 */
.L_x_1223:
[----:B------:R-:W-:Y:S01]  /*fa80*/  LEA R149, R47, UR5, 0x1 ;  /* 0x000000052f957c11 */ /* 0x000fe2000f8e08ff */
[----:B------:R-:W0:Y:S01]  /*fa90*/  LDGDEPBAR ;  /* 0x00000000000079af */ /* 0x000e220000000000 */
[----:B------:R-:W-:Y:S02]  /*faa0*/  LEA R148, R46, UR5, 0x1 ;  /* 0x000000052e947c11 */ /* 0x000fe4000f8e08ff */
[----:B------:R-:W-:Y:S01]  /*fab0*/  ISETP.GT.AND P0, PT, R63, R150, PT ;  /* 0x000000963f00720c */ /* 0x000fe20003f04270 */
[----:B------:R-:W-:Y:S01]  /*fac0*/  LDSM.16.M88.4 R80, [R149] ;  /* 0x000000009550783b */ /* 0x000fe20000000200 */
[----:B------:R-:W-:Y:S01]  /*fad0*/  IMAD R147, R3, 0x2, R149 ;  /* 0x0000000203937824 */ /* 0x000fe200078e0295 */
[----:B------:R-:W-:Y:S01]  /*fae0*/  VIMNMX R153, PT, PT, R141, R62, PT ;  /* 0x0000003e8d997248 */ /* 0x000fe20003fe0100 */
[----:B------:R-:W-:Y:S01]  /*faf0*/  IMAD R145, R3, 0x2, R148 ;  /* 0x0000000203917824 */ /* 0x000fe200078e0294 */
[----:B------:R-:W5:Y:S01]  /*fb00*/  LDSM.16.M88.4 R28, [R148+0x3000] ;  /* 0x00300000941c783b */ /* 0x000f620000000200 */
[----:B------:R-:W-:-:S03]  /*fb10*/  VIADDMNMX R62, R141, 0x8, R62, PT ;  /* 0x000000088d3e7846 */ /* 0x000fc6000380013e */
[----:B------:R-:W3:Y:S04]  /*fb20*/  LDSM.16.M88.4 R20, [R148+0x3400] ;  /* 0x003400009414783b */ /* 0x000ee80000000200 */
[----:B------:R-:W4:Y:S04]  /*fb30*/  LDSM.16.M88.4 R12, [R148+0x3800] ;  /* 0x00380000940c783b */ /* 0x000f280000000200 */
[----:B-12---:R-:W1:Y:S04]  /*fb40*/  LDSM.16.M88.4 R4, [R148+0x3c00] ;  /* 0x003c00009404783b */ /* 0x006e680000000200 */
[----:B------:R-:W2:Y:S04]  /*fb50*/  LDSM.16.M88.4 R104, [R148+0x4000] ;  /* 0x004000009468783b */ /* 0x000ea80000000200 */
[----:B------:R-:W2:Y:S04]  /*fb60*/  LDSM.16.M88.4 R96, [R148+0x4400] ;  /* 0x004400009460783b */ /* 0x000ea80000000200 */
[----:B------:R-:W2:Y:S04]  /*fb70*/  LDSM.16.M88.4 R88, [R148+0x4800] ;  /* 0x004800009458783b */ /* 0x000ea80000000200 */
[----:B------:R-:W2:Y:S04]  /*fb80*/  LDSM.16.M88.4 R36, [R148+0x4c00] ;  /* 0x004c00009424783b */ /* 0x000ea80000000200 */
[----:B------:R-:W-:Y:S04]  /*fb90*/  LDSM.16.M88.4 R56, [R147] ;  /* 0x000000009338783b */ /* 0x000fe80000000200 */
[----:B------:R-:W2:Y:S04]  /*fba0*/  LDSM.16.M88.4 R112, [R145+0x3400] ;  /* 0x003400009170783b */ /* 0x000ea80000000200 */
[----:B------:R-:W2:Y:S01]  /*fbb0*/  LDSM.16.M88.4 R76, [R145+0x3800] ;  /* 0x00380000914c783b */ /* 0x000ea20000000200 */
[C---:B-----5:R-:W-:Y:S03]  /*fbc0*/  HMMA.16816.F32 R32, R80.reuse, R28, RZ ;  /* 0x0000001c5020723c */ /* 0x060fe600000018ff */
[----:B------:R-:W5:Y:S04]  /*fbd0*/  LDSM.16.M88.4 R72, [R145+0x3c00] ;  /* 0x003c00009148783b */ /* 0x000f680000000200 */
[----:B------:R-:W5:Y:S01]  /*fbe0*/  LDSM.16.M88.4 R48, [R145+0x4000] ;  /* 0x004000009130783b */ /* 0x000f620000000200 */
[C---:B---3--:R-:W-:Y:S03]  /*fbf0*/  HMMA.16816.F32 R24, R80.reuse, R20, RZ ;  /* 0x000000145018723c */ /* 0x048fe600000018ff */
[----:B------:R-:W3:Y:S04]  /*fc00*/  LDSM.16.M88.4 R40, [R145+0x4400] ;  /* 0x004400009128783b */ /* 0x000ee80000000200 */
[----:B------:R-:W3:Y:S01]  /*fc10*/  LDSM.16.M88.4 R68, [R145+0x4800] ;  /* 0x004800009144783b */ /* 0x000ee20000000200 */
[C---:B----4-:R-:W-:Y:S03]  /*fc20*/  HMMA.16816.F32 R16, R80.reuse, R12, RZ ;  /* 0x0000000c5010723c */ /* 0x050fe600000018ff */
[----:B------:R-:W4:Y:S04]  /*fc30*/  LDSM.16.M88.4 R64, [R145+0x4c00] ;  /* 0x004c00009140783b */ /* 0x000f280000000200 */
[----:B------:R-:W4:Y:S01]  /*fc40*/  LDSM.16.M88.4 R120, [R145+0x3000] ;  /* 0x003000009178783b */ /* 0x000f220000000200 */
[C---:B-1----:R-:W-:Y:S03]  /*fc50*/  HMMA.16816.F32 R8, R80.reuse, R4, RZ ;  /* 0x000000045008723c */ /* 0x042fe600000018ff */
[----:B------:R-:W-:Y:S04]  /*fc60*/  LDSM.16.M88.4 R52, [R148+0x5000] ;  /* 0x005000009434783b */ /* 0x000fe80000000200 */
[----:B------:R-:W-:Y:S01]  /*fc70*/  LDSM.16.M88.4 R132, [R149+0x2000] ;  /* 0x002000009584783b */ /* 0x000fe20000000200 */
[C---:B--2---:R-:W-:Y:S03]  /*fc80*/  HMMA.16816.F32 R108, R80.reuse, R104, RZ ;  /* 0x00000068506c723c */ /* 0x044fe600000018ff */
        /* <DEDUP_REMOVED lines=33> */
[C---:B----4-:R-:W-:Y:S08]  /*fea0*/  HMMA.16816.F32 R84, R56.reuse, R64, R84 ;  /* 0x000000403854723c */ /* 0x050ff00000001854 */
[C---:B------:R-:W-:Y:S01]  /*feb0*/  HMMA.16816.F32 R80, R56.reuse, R66, R80 ;  /* 0x000000423850723c */ /* 0x040fe20000001850 */
[----:B------:R-:W4:Y:S07]  /*fec0*/  LDSM.16.M88.4 R64, [R148+0x6c00] ;  /* 0x006c00009440783b */ /* 0x000f2e0000000200 */
        /* <DEDUP_REMOVED lines=22> */
[C---:B---3--:R-:W-:Y:S08]  /*10030*/  HMMA.16816.F32 R92, R36.reuse, R68, R92 ;  /* 0x00000044245c723c */ /* 0x048ff0000000185c */
[C---:B------:R-:W-:Y:S01]  /*10040*/  HMMA.16816.F32 R88, R36.reuse, R70, R88 ;  /* 0x000000462458723c */ /* 0x040fe20000001858 */
[----:B------:R-:W-:Y:S07]  /*10050*/  LDSM.16.M88.4 R68, [R145+0x6400] ;  /* 0x006400009144783b */ /* 0x000fee0000000200 */
[C---:B----4-:R-:W-:Y:S08]  /*10060*/  HMMA.16816.F32 R84, R36.reuse, R64, R84 ;  /* 0x000000402454723c */ /* 0x050ff00000001854 */
        /* <DEDUP_REMOVED lines=17> */
[----:B------:R-:W3:Y:S07]  /*10180*/  LDSM.16.M88.4 R72, [R145+0x7000] ;  /* 0x007000009148783b */ /* 0x000eee0000000200 */
[C---:B------:R-:W-:Y:S08]  /*10190*/  HMMA.16816.F32 R100, R52.reuse, R68, R100 ;  /* 0x000000443464723c */ /* 0x040ff00000001864 */
[C---:B------:R-:W-:Y:S01]  /*101a0*/  HMMA.16816.F32 R96, R52.reuse, R70, R96 ;  /* 0x000000463460723c */ /* 0x040fe20000001860 */
[----:B------:R-:W3:Y:S07]  /*101b0*/  LDSM.16.M88.4 R68, [R145+0x7400] ;  /* 0x007400009144783b */ /* 0x000eee0000000200 */
        /* <DEDUP_REMOVED lines=57> */
.L_x_1227:
[----:B------:R-:W1:Y:S01]  /*10550*/  LDC R37, c[0x0][0x4f0] ;  /* 0x00013c00ff257b82 */ /* 0x000e620000000800 */
[----:B------:R-:W-:Y:S01]  /*10560*/  IADD3 R40, PT, PT, R60, -0x80, RZ ;  /* 0xffffff803c287810 */ /* 0x000fe20007ffe0ff */
[----:B------:R-:W2:Y:S01]  /*10570*/  LDCU.64 UR10, c[0x0][0x3b8] ;  /* 0x00007700ff0a77ac */ /* 0x000ea20008000a00 */
[----:B------:R-:W-:Y:S02]  /*10580*/  IABS R36, R60 ;  /* 0x0000003c00247213 */ /* 0x000fe40000000000 */
[----:B------:R-:W-:Y:S01]  /*10590*/  IABS R2, R40 ;  /* 0x0000002800027213 */ /* 0x000fe20000000000 */
[----:B------:R-:W3:Y:S01]  /*105a0*/  LDCU.64 UR8, c[0x0][0x3a0] ;  /* 0x00007400ff0877ac */ /* 0x000ee20008000a00 */
        /* <DEDUP_REMOVED lines=54> */
.L_x_1228:
[----:B------:R-:W1:Y:S01]  /*10910*/  LDCU UR8, c[0x0][0x440] ;  /* 0x00008800ff0877ac */ /* 0x000e620008000800 */
[----:B------:R-:W-:Y:S01]  /*10920*/  BSSY.RECONVERGENT B0, `(.L_x_1229) ;  /* 0x0000051000007945 */ /* 0x000fe20003800200 */
[----:B------:R-:W2:Y:S01]  /*10930*/  LDCU UR4, c[0x0][0x3bc] ;  /* 0x00007780ff0477ac */ /* 0x000ea20008000800 */
[----:B------:R-:W-:-:S06]  /*10940*/  USHF.L.U32 UR9, UR10, 0x6, URZ ;  /* 0x000000060a097899 */ /* 0x000fcc00080006ff */
[----:B------:R-:W-:Y:S02]  /*10950*/  IADD3 R46, P3, PT, R152, UR9, RZ ;  /* 0x00000009982e7c10 */ /* 0x000fe4000ff7e0ff */
[----:B-1----:R-:W-:Y:S02]  /*10960*/  ISETP.GE.AND P2, PT, R118, UR8, PT ;  /* 0x0000000876007c0c */ /* 0x002fe4000bf46270 */
[----:B------:R-:W-:Y:S02]  /*10970*/  ISETP.GE.AND P1, PT, R116, UR8, PT ;  /* 0x0000000874007c0c */ /* 0x000fe4000bf26270 */
[----:B------:R-:W-:Y:S01]  /*10980*/  ISETP.GE.AND P0, PT, R117, UR8, PT ;  /* 0x0000000875007c0c */ /* 0x000fe2000bf06270 */
[----:B--2---:R-:W-:-:S06]  /*10990*/  USHF.L.U64.HI UR4, UR10, 0x6, UR4 ;  /* 0x000000060a047899 */ /* 0x004fcc0008010204 */
[----:B------:R-:W-:Y:S02]  /*109a0*/  IADD3.X R47, PT, PT, R151, UR4, RZ, P3, !PT ;  /* 0x00000004972f7c10 */ /* 0x000fe40009ffe4ff */
[--C-:B------:R-:W-:Y:S01]  /*109b0*/  @!P2 IMAD.MOV.U32 R36, RZ, RZ, R152.reuse ;  /* 0x000000ffff24a224 */ /* 0x100fe200078e0098 */
[----:B------:R-:W-:Y:S01]  /*109c0*/  IADD3 R42, P3, PT, R46, UR9, RZ ;  /* 0x000000092e2a7c10 */ /* 0x000fe2000ff7e0ff */
[--C-:B------:R-:W-:Y:S02]  /*109d0*/  @!P2 IMAD.MOV.U32 R37, RZ, RZ, R151.reuse ;  /* 0x000000ffff25a224 */ /* 0x100fe400078e0097 */
[----:B------:R-:W-:Y:S01]  /*109e0*/  @!P1 IMAD.MOV.U32 R38, RZ, RZ, R152 ;  /* 0x000000ffff269224 */ /* 0x000fe200078e0098 */
[----:B------:R-:W-:Y:S01]  /*109f0*/  IADD3.X R43, PT, PT, R47, UR4, RZ, P3, !PT ;  /* 0x000000042f2b7c10 */ /* 0x000fe20009ffe4ff */
[----:B------:R-:W-:Y:S01]  /*10a00*/  @!P1 IMAD.MOV.U32 R39, RZ, RZ, R151 ;  /* 0x000000ffff279224 */ /* 0x000fe200078e0097 */
[----:B------:R-:W-:Y:S01]  /*10a10*/  @!PT LDS RZ, [RZ] ;  /* 0x00000000fffff984 */ /* 0x000fe20000000800 */
[----:B------:R-:W-:Y:S01]  /*10a20*/  @!PT LDS RZ, [RZ] ;  /* 0x00000000fffff984 */ /* 0x000fe20000000800 */
[----:B------:R-:W-:Y:S01]  /*10a30*/  @!PT LDS RZ, [RZ] ;  /* 0x00000000fffff984 */ /* 0x000fe20000000800 */
[----:B------:R1:W-:Y:S01]  /*10a40*/  @!P2 LDGSTS.E.BYPASS.LTC128B.128 [R165+0x3000], desc[UR6][R36.64] ;  /* 0x0300000024a5afae */ /* 0x0003e2000b981a06 */
[----:B------:R-:W-:-:S03]  /*10a50*/  IADD3 R40, P3, PT, R42, UR9, RZ ;  /* 0x000000092a287c10 */ /* 0x000fc6000ff7e0ff */
[----:B------:R2:W-:Y:S01]  /*10a60*/  @P2 STS.128 [R165+0x3000], RZ ;  /* 0x003000ffa5002388 */ /* 0x0005e20000000c00 */
[----:B------:R-:W-:-:S03]  /*10a70*/  IADD3.X R41, PT, PT, R43, UR4, RZ, P3, !PT ;  /* 0x000000042b297c10 */ /* 0x000fc60009ffe4ff */
        /* <DEDUP_REMOVED lines=58> */
.L_x_1230:
[----:B------:R3:W-:Y:S02]  /*10e20*/  STS.128 [R165+0x8800], RZ ;  /* 0x008800ffa5007388 */ /* 0x0007e40000000c00 */
.L_x_1231:
[----:B------:R-:W-:Y:S05]  /*10e30*/  BSYNC.RECONVERGENT B0 ;  /* 0x0000000000007941 */ /* 0x000fea0003800200 */
.L_x_1229:
[----:B------:R-:W0:Y:S02]  /*10e40*/  LDGDEPBAR ;  /* 0x00000000000079af */ /* 0x000e240000000000 */
.L_x_1226:
[----:B------:R-:W-:Y:S01]  /*10e50*/  IMAD.SHL.U32 R0, R156, 0x2, RZ ;  /* 0x000000029c007824 */ /* 0x000fe200078e00ff */
[----:B------:R-:W4:Y:S01]  /*10e60*/  LDCU UR4, c[0x0][0x45c] ;  /* 0x00008b80ff0477ac */ /* 0x000f220008000800 */
[----:B------:R-:W-:-:S03]  /*10e70*/  LEA R146, R45, UR5, 0x1 ;  /* 0x000000052d927c11 */ /* 0x000fc6000f8e08ff */
[----:B------:R-:W-:Y:S02]  /*10e80*/  LOP3.LUT R0, R0, 0x6, RZ, 0xc0, !PT ;  /* 0x0000000600007812 */ /* 0x000fe400078ec0ff */
[----:B------:R-:W-:-:S03]  /*10e90*/  IMAD R144, R3, 0x2, R146 ;  /* 0x0000000203907824 */ /* 0x000fc600078e0292 */
[----:B------:R-:W-:-:S04]  /*10ea0*/  IMAD R0, R63, 0x80, R0 ;  /* 0x000000803f007824 */ /* 0x000fc800078e0200 */
[C---:B------:R-:W-:Y:S02]  /*10eb0*/  VIADD R2, R0.reuse, 0x1 ;  /* 0x0000000100027836 */ /* 0x040fe40000000000 */
[----:B--2---:R-:W-:-:S03]  /*10ec0*/  VIADD R36, R0, 0x8 ;  /* 0x0000000800247836 */ /* 0x004fc60000000000 */
[CC--:B------:R-:W-:Y:S02]  /*10ed0*/  ISETP.GE.AND P4, PT, R2.reuse, R153.reuse, PT ;  /* 0x000000990200720c */ /* 0x0c0fe40003f86270 */
[-C--:B------:R-:W-:Y:S01]  /*10ee0*/  ISETP.GE.AND P1, PT, R2, R62.reuse, PT ;  /* 0x0000003e0200720c */ /* 0x080fe20003f26270 */
[----:B------:R-:W-:Y:S01]  /*10ef0*/  VIADD R2, R0, 0x9 ;  /* 0x0000000900027836 */ /* 0x000fe20000000000 */
[CC--:B------:R-:W-:Y:S02]  /*10f00*/  ISETP.GE.AND P3, PT, R36.reuse, R153.reuse, PT ;  /* 0x000000992400720c */ /* 0x0c0fe40003f66270 */
[-C--:B------:R-:W-:Y:S01]  /*10f10*/  ISETP.GE.AND P6, PT, R36, R62.reuse, PT ;  /* 0x0000003e2400720c */ /* 0x080fe20003fc6270 */
[----:B------:R-:W-:Y:S01]  /*10f20*/  VIADD R36, R0, 0x10 ;  /* 0x0000001000247836 */ /* 0x000fe20000000000 */
[C---:B------:R-:W-:Y:S02]  /*10f30*/  ISETP.GE.AND P0, PT, R2.reuse, R153, PT ;  /* 0x000000990200720c */ /* 0x040fe40003f06270 */
[----:B------:R-:W-:Y:S01]  /*10f40*/  ISETP.GE.AND P5, PT, R2, R62, PT ;  /* 0x0000003e0200720c */ /* 0x000fe20003fa6270 */
[----:B------:R-:W-:Y:S01]  /*10f50*/  VIADD R2, R0, 0x11 ;  /* 0x0000001100027836 */ /* 0x000fe20000000000 */
[----:B------:R-:W-:-:S02]  /*10f60*/  FSEL R35, R35, -INF , !P1 ;  /* 0xff80000023237808 */ /* 0x000fc40004800000 */
[----:B-1----:R-:W-:Y:S01]  /*10f70*/  FSEL R41, R28, -INF , !P3 ;  /* 0xff8000001c297808 */ /* 0x002fe20005800000 */
[----:B------:R-:W-:Y:S01]  /*10f80*/  VIADD R28, R0, 0x20 ;  /* 0x00000020001c7836 */ /* 0x000fe20000000000 */
[CC--:B------:R-:W-:Y:S02]  /*10f90*/  ISETP.GE.AND P1, PT, R2.reuse, R153.reuse, PT ;  /* 0x000000990200720c */ /* 0x0c0fe40003f26270 */
[----:B------:R-:W-:Y:S01]  /*10fa0*/  ISETP.GE.AND P3, PT, R2, R62, PT ;  /* 0x0000003e0200720c */ /* 0x000fe20003f66270 */
[----:B------:R-:W-:Y:S01]  /*10fb0*/  VIADD R2, R0, 0x19 ;  /* 0x0000001900027836 */ /* 0x000fe20000000000 */
[----:B------:R-:W-:Y:S02]  /*10fc0*/  ISETP.GE.AND P2, PT, R36, R153, PT ;  /* 0x000000992400720c */ /* 0x000fe40003f46270 */
[----:B------:R-:W-:Y:S01]  /*10fd0*/  FSEL R37, R33, -INF , !P4 ;  /* 0xff80000021257808 */ /* 0x000fe20006000000 */
[----:B------:R-:W-:Y:S01]  /*10fe0*/  VIADD R33, R0, 0x18 ;  /* 0x0000001800217836 */ /* 0x000fe20000000000 */
[----:B------:R-:W-:-:S02]  /*10ff0*/  FSEL R39, R31, -INF , !P5 ;  /* 0xff8000001f277808 */ /* 0x000fc40006800000 */
[----:B------:R-:W-:Y:S01]  /*11000*/  FSEL R75, R24, -INF , !P2 ;  /* 0xff800000184b7808 */ /* 0x000fe20005000000 */
[----:B------:R-:W-:Y:S01]  /*11010*/  VIADD R24, R0, 0x28 ;  /* 0x0000002800187836 */ /* 0x000fe20000000000 */
[----:B------:R-:W-:Y:S02]  /*11020*/  FSEL R43, R30, -INF , !P6 ;  /* 0xff8000001e2b7808 */ /* 0x000fe40007000000 */
[CC--:B------:R-:W-:Y:S02]  /*11030*/  ISETP.GE.AND P5, PT, R2.reuse, R153.reuse, PT ;  /* 0x000000990200720c */ /* 0x0c0fe40003fa6270 */
[-C--:B------:R-:W-:Y:S01]  /*11040*/  ISETP.GE.AND P2, PT, R2, R62.reuse, PT ;  /* 0x0000003e0200720c */ /* 0x080fe20003f46270 */
[----:B------:R-:W-:Y:S01]  /*11050*/  VIADD R2, R0, 0x21 ;  /* 0x0000002100027836 */ /* 0x000fe20000000000 */
[----:B------:R-:W-:Y:S02]  /*11060*/  ISETP.GE.AND P6, PT, R33, R153, PT ;  /* 0x000000992100720c */ /* 0x000fe40003fc6270 */
[----:B------:R-:W-:-:S02]  /*11070*/  ISETP.GE.AND P4, PT, R36, R62, PT ;  /* 0x0000003e2400720c */ /* 0x000fc40003f86270 */
[----:B------:R-:W-:Y:S02]  /*11080*/  FSEL R69, R29, -INF , !P0 ;  /* 0xff8000001d457808 */ /* 0x000fe40004000000 */
[----:B------:R-:W-:Y:S02]  /*11090*/  FSEL R29, R27, -INF , !P3 ;  /* 0xff8000001b1d7808 */ /* 0x000fe40005800000 */
[----:B------:R-:W-:Y:S01]  /*110a0*/  FSEL R77, R20, -INF , !P6 ;  /* 0xff800000144d7808 */ /* 0x000fe20007000000 */
[----:B------:R-:W-:Y:S01]  /*110b0*/  VIADD R20, R0, 0x30 ;  /* 0x0000003000147836 */ /* 0x000fe20000000000 */
[----:B------:R-:W-:Y:S02]  /*110c0*/  FSEL R31, R26, -INF , !P4 ;  /* 0xff8000001a1f7808 */ /* 0x000fe40006000000 */
[CC--:B------:R-:W-:Y:S02]  /*110d0*/  ISETP.GE.AND P3, PT, R2.reuse, R153.reuse, PT ;  /* 0x000000990200720c */ /* 0x0c0fe40003f66270 */
[----:B------:R-:W-:Y:S01]  /*110e0*/  ISETP.GE.AND P6, PT, R2, R62, PT ;  /* 0x0000003e0200720c */ /* 0x000fe20003fc6270 */
[----:B------:R-:W-:Y:S01]  /*110f0*/  VIADD R2, R0, 0x29 ;  /* 0x0000002900027836 */ /* 0x000fe20000000000 */
[----:B------:R-:W-:-:S02]  /*11100*/  ISETP.GE.AND P4, PT, R28, R153, PT ;  /* 0x000000991c00720c */ /* 0x000fc40003f86270 */
[----:B------:R-:W-:Y:S02]  /*11110*/  ISETP.GE.AND P0, PT, R33, R62, PT ;  /* 0x0000003e2100720c */ /* 0x000fe40003f06270 */
[----:B------:R-:W-:Y:S02]  /*11120*/  FSEL R71, R25, -INF , !P1 ;  /* 0xff80000019477808 */ /* 0x000fe40004800000 */
[----:B------:R-:W-:Y:S02]  /*11130*/  FSEL R25, R23, -INF , !P2 ;  /* 0xff80000017197808 */ /* 0x000fe40005000000 */
[----:B------:R-:W-:Y:S01]  /*11140*/  FSEL R33, R16, -INF , !P4 ;  /* 0xff80000010217808 */ /* 0x000fe20006000000 */
[----:B------:R-:W-:Y:S01]  /*11150*/  VIADD R16, R0, 0x38 ;  /* 0x0000003800107836 */ /* 0x000fe20000000000 */
[----:B------:R-:W-:Y:S02]  /*11160*/  FSEL R27, R22, -INF , !P0 ;  /* 0xff800000161b7808 */ /* 0x000fe40004000000 */
[----:B------:R-:W-:-:S02]  /*11170*/  ISETP.GE.AND P2, PT, R2, R153, PT ;  /* 0x000000990200720c */ /* 0x000fc40003f46270 */
[-C--:B------:R-:W-:Y:S01]  /*11180*/  ISETP.GE.AND P4, PT, R2, R62.reuse, PT ;  /* 0x0000003e0200720c */ /* 0x080fe20003f86270 */
[----:B------:R-:W-:Y:S01]  /*11190*/  VIADD R2, R0, 0x31 ;  /* 0x0000003100027836 */ /* 0x000fe20000000000 */
[-C--:B------:R-:W-:Y:S02]  /*111a0*/  ISETP.GE.AND P0, PT, R24, R153.reuse, PT ;  /* 0x000000991800720c */ /* 0x080fe40003f06270 */
[----:B------:R-:W-:Y:S02]  /*111b0*/  ISETP.GE.AND P1, PT, R28, R62, PT ;  /* 0x0000003e1c00720c */ /* 0x000fe40003f26270 */
[----:B------:R-:W-:Y:S02]  /*111c0*/  FSEL R209, R19, -INF , !P6 ;  /* 0xff80000013d17808 */ /* 0x000fe40007000000 */
[----:B------:R-:W-:Y:S01]  /*111d0*/  FSEL R217, R12, -INF , !P0 ;  /* 0xff8000000cd97808 */ /* 0x000fe20004000000 */
[----:B------:R-:W-:Y:S01]  /*111e0*/  VIADD R12, R0, 0x40 ;  /* 0x00000040000c7836 */ /* 0x000fe20000000000 */
[----:B------:R-:W-:-:S02]  /*111f0*/  ISETP.GE.AND P6, PT, R2, R153, PT ;  /* 0x000000990200720c */ /* 0x000fc40003fc6270 */
[----:B------:R-:W-:Y:S02]  /*11200*/  FSEL R211, R18, -INF , !P1 ;  /* 0xff80000012d37808 */ /* 0x000fe40004800000 */
[-C--:B------:R-:W-:Y:S01]  /*11210*/  ISETP.GE.AND P0, PT, R2, R62.reuse, PT ;  /* 0x0000003e0200720c */ /* 0x080fe20003f06270 */
[----:B------:R-:W-:Y:S01]  /*11220*/  VIADD R2, R0, 0x39 ;  /* 0x0000003900027836 */ /* 0x000fe20000000000 */
[----:B------:R-:W-:Y:S02]  /*11230*/  ISETP.GE.AND P1, PT, R20, R153, PT ;  /* 0x000000991400720c */ /* 0x000fe40003f26270 */
[----:B------:R-:W-:Y:S01]  /*11240*/  FSEL R201, R9, -INF , !P6 ;  /* 0xff80000009c97808 */ /* 0x000fe20007000000 */
[----:B------:R-:W-:Y:S01]  /*11250*/  VIADD R9, R0, 0x68 ;  /* 0x0000006800097836 */ /* 0x000fe20000000000 */
[-C--:B------:R-:W-:Y:S02]  /*11260*/  ISETP.GE.AND P6, PT, R12, R62.reuse, PT ;  /* 0x0000003e0c00720c */ /* 0x080fe40003fc6270 */
[----:B------:R-:W-:Y:S01]  /*11270*/  FSEL R199, R8, -INF , !P1 ;  /* 0xff80000008c77808 */ /* 0x000fe20004800000 */
[----:B------:R-:W-:Y:S01]  /*11280*/  VIADD R8, R0, 0x48 ;  /* 0x0000004800087836 */ /* 0x000fe20000000000 */
[----:B------:R-:W-:-:S02]  /*11290*/  ISETP.GE.AND P1, PT, R2, R62, PT ;  /* 0x0000003e0200720c */ /* 0x000fc40003f26270 */
[----:B------:R-:W-:Y:S02]  /*112a0*/  FSEL R181, R110, -INF , !P6 ;  /* 0xff8000006eb57808 */ /* 0x000fe40007000000 */
[----:B------:R-:W-:Y:S02]  /*112b0*/  ISETP.GE.AND P6, PT, R0, R153, PT ;  /* 0x000000990000720c */ /* 0x000fe40003fc6270 */
[----:B------:R-:W-:Y:S02]  /*112c0*/  FSEL R73, R21, -INF , !P5 ;  /* 0xff80000015497808 */ /* 0x000fe40006800000 */
[----:B------:R-:W-:Y:S02]  /*112d0*/  ISETP.GE.AND P5, PT, R24, R62, PT ;  /* 0x0000003e1800720c */ /* 0x000fe40003fa6270 */
[----:B------:R-:W-:Y:S02]  /*112e0*/  FSEL R193, R7, -INF , !P1 ;  /* 0xff80000007c17808 */ /* 0x000fe40004800000 */
[----:B------:R-:W-:-:S02]  /*112f0*/  FSEL R7, R32, -INF , !P6 ;  /* 0xff80000020077808 */ /* 0x000fc40007000000 */
[----:B------:R-:W-:Y:S01]  /*11300*/  FSEL R207, R14, -INF , !P5 ;  /* 0xff8000000ecf7808 */ /* 0x000fe20006800000 */
[C---:B------:R-:W-:Y:S01]  /*11310*/  VIADD R14, R0.reuse, 0x51 ;  /* 0x00000051000e7836 */ /* 0x040fe20000000000 */
[----:B------:R-:W-:Y:S01]  /*11320*/  FSEL R213, R13, -INF , !P2 ;  /* 0xff8000000dd57808 */ /* 0x000fe20005000000 */
[----:B------:R-:W-:Y:S01]  /*11330*/  VIADD R13, R0, 0x58 ;  /* 0x00000058000d7836 */ /* 0x000fe20000000000 */
[C---:B------:R-:W-:Y:S02]  /*11340*/  ISETP.GE.AND P5, PT, R16.reuse, R153, PT ;  /* 0x000000991000720c */ /* 0x040fe40003fa6270 */
[----:B------:R-:W-:Y:S02]  /*11350*/  ISETP.GE.AND P2, PT, R16, R62, PT ;  /* 0x0000003e1000720c */ /* 0x000fe40003f46270 */
[----:B------:R-:W-:Y:S02]  /*11360*/  FMNMX3.FTZ R16, R7, R37, R41, !PT ;  /* 0x0000002507107276 */ /* 0x000fe40007810029 */
[----:B------:R-:W-:-:S02]  /*11370*/  FSEL R205, R15, -INF , !P4 ;  /* 0xff8000000fcd7808 */ /* 0x000fc40006000000 */
[----:B------:R-:W-:Y:S02]  /*11380*/  FMNMX3.FTZ R16, R16, R69, R75, !PT ;  /* 0x0000004510107276 */ /* 0x000fe4000781004b */
[----:B------:R-:W-:Y:S01]  /*11390*/  ISETP.GE.AND P4, PT, R2, R153, PT ;  /* 0x000000990200720c */ /* 0x000fe20003f86270 */
[----:B------:R-:W-:Y:S01]  /*113a0*/  VIADD R2, R0, 0x41 ;  /* 0x0000004100027836 */ /* 0x000fe20000000000 */
[----:B------:R-:W-:Y:S02]  /*113b0*/  FMNMX3.FTZ R16, R16, R71, R77, !PT ;  /* 0x0000004710107276 */ /* 0x000fe4000781004d */
[----:B------:R-:W-:Y:S02]  /*113c0*/  FSEL R215, R17, -INF , !P3 ;  /* 0xff80000011d77808 */ /* 0x000fe40005800000 */
[----:B------:R-:W-:Y:S02]  /*113d0*/  ISETP.GE.AND P3, PT, R20, R62, PT ;  /* 0x0000003e1400720c */ /* 0x000fe40003f66270 */
[----:B------:R-:W-:-:S02]  /*113e0*/  FMNMX3.FTZ R16, R16, R73, R33, !PT ;  /* 0x0000004910107276 */ /* 0x000fc40007810021 */
[----:B------:R-:W-:Y:S01]  /*113f0*/  FSEL R195, R11, -INF , !P0 ;  /* 0xff8000000bc37808 */ /* 0x000fe20004000000 */
[----:B------:R-:W-:Y:S01]  /*11400*/  VIADD R11, R0, 0x60 ;  /* 0x00000060000b7836 */ /* 0x000fe20000000000 */
[----:B------:R-:W-:Y:S01]  /*11410*/  FSEL R203, R4, -INF , !P5 ;  /* 0xff80000004cb7808 */ /* 0x000fe20006800000 */
[----:B------:R-:W-:Y:S01]  /*11420*/  VIADD R4, R0, 0x71 ;  /* 0x0000007100047836 */ /* 0x000fe20000000000 */
[----:B------:R-:W-:Y:S01]  /*11430*/  FSEL R137, R10, -INF , !P3 ;  /* 0xff8000000a897808 */ /* 0x000fe20005800000 */
[----:B------:R-:W-:Y:S01]  /*11440*/  VIADD R10, R0, 0x61 ;  /* 0x00000061000a7836 */ /* 0x000fe20000000000 */
[C---:B------:R-:W-:Y:S02]  /*11450*/  ISETP.GE.AND P0, PT, R2.reuse, R153, PT ;  /* 0x000000990200720c */ /* 0x040fe40003f06270 */
[----:B------:R-:W-:Y:S01]  /*11460*/  ISETP.GE.AND P5, PT, R2, R62, PT ;  /* 0x0000003e0200720c */ /* 0x000fe20003fa6270 */
[----:B------:R-:W-:Y:S01]  /*11470*/  VIADD R2, R0, 0x49 ;  /* 0x0000004900027836 */ /* 0x000fe20000000000 */
[----:B------:R-:W-:-:S02]  /*11480*/  FMNMX3.FTZ R16, R16, R215, R217, !PT ;  /* 0x000000d710107276 */ /* 0x000fc400078100d9 */
[----:B------:R-:W-:Y:S01]  /*11490*/  ISETP.GE.AND P3, PT, R12, R153, PT ;  /* 0x000000990c00720c */ /* 0x000fe20003f66270 */
[----:B------:R-:W-:Y:S01]  /*114a0*/  VIADD R12, R0, 0x59 ;  /* 0x00000059000c7836 */ /* 0x000fe20000000000 */
[----:B------:R-:W-:Y:S02]  /*114b0*/  FMNMX3.FTZ R16, R16, R213, R199, !PT ;  /* 0x000000d510107276 */ /* 0x000fe400078100c7 */
[----:B------:R-:W-:Y:S02]  /*114c0*/  FSEL R177, R108, -INF , !P3 ;  /* 0xff8000006cb17808 */ /* 0x000fe40005800000 */
[C---:B------:R-:W-:Y:S02]  /*114d0*/  ISETP.GE.AND P1, PT, R2.reuse, R153, PT ;  /* 0x000000990200720c */ /* 0x040fe40003f26270 */
[----:B------:R-:W-:Y:S01]  /*114e0*/  ISETP.GE.AND P3, PT, R2, R62, PT ;  /* 0x0000003e0200720c */ /* 0x000fe20003f66270 */
[----:B------:R-:W-:Y:S01]  /*114f0*/  VIADD R2, R0, 0x50 ;  /* 0x0000005000027836 */ /* 0x000fe20000000000 */
[----:B------:R-:W-:Y:S01]  /*11500*/  FSEL R135, R6, -INF , !P2 ;  /* 0xff80000006877808 */ /* 0x000fe20005000000 */
[----:B------:R-:W-:Y:S01]  /*11510*/  VIADD R6, R0, 0x70 ;  /* 0x0000007000067836 */ /* 0x000fe20000000000 */
[----:B------:R-:W-:-:S02]  /*11520*/  FSEL R183, R109, -INF , !P0 ;  /* 0xff8000006db77808 */ /* 0x000fc40004000000 */
[----:B------:R-:W-:Y:S02]  /*11530*/  ISETP.GE.AND P2, PT, R8, R153, PT ;  /* 0x000000990800720c */ /* 0x000fe40003f46270 */
[----:B------:R-:W-:Y:S02]  /*11540*/  FSEL R197, R5, -INF , !P4 ;  /* 0xff80000005c57808 */ /* 0x000fe40006000000 */
[----:B------:R-:W-:Y:S02]  /*11550*/  ISETP.GE.AND P0, PT, R0, R62, PT ;  /* 0x0000003e0000720c */ /* 0x000fe40003f06270 */
[----:B------:R-:W-:Y:S02]  /*11560*/  FMNMX3.FTZ R16, R16, R201, R203, !PT ;  /* 0x000000c910107276 */ /* 0x000fe400078100cb */
[----:B------:R-:W-:Y:S02]  /*11570*/  FSEL R179, R105, -INF , !P1 ;  /* 0xff80000069b37808 */ /* 0x000fe40004800000 */
[----:B------:R-:W-:-:S02]  /*11580*/  FSEL R189, R104, -INF , !P2 ;  /* 0xff80000068bd7808 */ /* 0x000fc40005000000 */
[-C--:B------:R-:W-:Y:S02]  /*11590*/  ISETP.GE.AND P6, PT, R2, R153.reuse, PT ;  /* 0x000000990200720c */ /* 0x080fe40003fc6270 */
[----:B------:R-:W-:Y:S02]  /*115a0*/  FSEL R5, R34, -INF , !P0 ;  /* 0xff80000022057808 */ /* 0x000fe40004000000 */
[----:B------:R-:W-:Y:S02]  /*115b0*/  ISETP.GE.AND P1, PT, R14, R153, PT ;  /* 0x000000990e00720c */ /* 0x000fe40003f26270 */
[----:B------:R-:W-:Y:S02]  /*115c0*/  FMNMX3.FTZ R16, R16, R197, R177, !PT ;  /* 0x000000c510107276 */ /* 0x000fe400078100b1 */
[----:B------:R-:W-:Y:S02]  /*115d0*/  ISETP.GE.AND P0, PT, R13, R153, PT ;  /* 0x000000990d00720c */ /* 0x000fe40003f06270 */
[----:B------:R-:W-:-:S02]  /*115e0*/  FSEL R167, R100, -INF , !P6 ;  /* 0xff80000064a77808 */ /* 0x000fc40007000000 */
[----:B------:R-:W-:Y:S02]  /*115f0*/  FSEL R169, R101, -INF , !P1 ;  /* 0xff80000065a97808 */ /* 0x000fe40004800000 */
[----:B------:R-:W-:Y:S02]  /*11600*/  FMNMX3.FTZ R16, R16, R183, R189, !PT ;  /* 0x000000b710107276 */ /* 0x000fe400078100bd */
[-C--:B------:R-:W-:Y:S02]  /*11610*/  ISETP.GE.AND P1, PT, R12, R153.reuse, PT ;  /* 0x000000990c00720c */ /* 0x080fe40003f26270 */
[----:B------:R-:W-:Y:S02]  /*11620*/  FSEL R171, R96, -INF , !P0 ;  /* 0xff80000060ab7808 */ /* 0x000fe40004000000 */
[----:B------:R-:W-:Y:S02]  /*11630*/  ISETP.GE.AND P0, PT, R11, R153, PT ;  /* 0x000000990b00720c */ /* 0x000fe40003f06270 */
[----:B------:R-:W-:-:S02]  /*11640*/  FMNMX3.FTZ R18, R16, R179, R167, !PT ;  /* 0x000000b310127276 */ /* 0x000fc400078100a7 */
[----:B------:R-:W-:Y:S01]  /*11650*/  ISETP.GE.AND P4, PT, R8, R62, PT ;  /* 0x0000003e0800720c */ /* 0x000fe20003f86270 */
[----:B------:R-:W-:Y:S01]  /*11660*/  VIADD R8, R0, 0x69 ;  /* 0x0000006900087836 */ /* 0x000fe20000000000 */
[----:B------:R-:W-:Y:S02]  /*11670*/  FSEL R143, R97, -INF , !P1 ;  /* 0xff800000618f7808 */ /* 0x000fe40004800000 */
[-C--:B------:R-:W-:Y:S02]  /*11680*/  ISETP.GE.AND P1, PT, R10, R153.reuse, PT ;  /* 0x000000990a00720c */ /* 0x080fe40003f26270 */
[----:B------:R-:W-:Y:S02]  /*11690*/  FSEL R133, R92, -INF , !P0 ;  /* 0xff8000005c857808 */ /* 0x000fe40004000000 */
[----:B------:R-:W-:Y:S02]  /*116a0*/  ISETP.GE.AND P0, PT, R9, R153, PT ;  /* 0x000000990900720c */ /* 0x000fe40003f06270 */
[----:B------:R-:W-:-:S02]  /*116b0*/  FMNMX3.FTZ R16, R5, R35, R43, !PT ;  /* 0x0000002305107276 */ /* 0x000fc4000781002b */
[----:B------:R-:W-:Y:S02]  /*116c0*/  FMNMX3.FTZ R18, R18, R169, R171, !PT ;  /* 0x000000a912127276 */ /* 0x000fe400078100ab */
[----:B------:R-:W-:Y:S01]  /*116d0*/  ISETP.GE.AND P2, PT, R2, R62, PT ;  /* 0x0000003e0200720c */ /* 0x000fe20003f46270 */
[C---:B------:R-:W-:Y:S01]  /*116e0*/  VIADD R2, R0.reuse, 0x78 ;  /* 0x0000007800027836 */ /* 0x040fe20000000000 */
[----:B------:R-:W-:Y:S01]  /*116f0*/  FSEL R131, R93, -INF , !P1 ;  /* 0xff8000005d837808 */ /* 0x000fe20004800000 */
[----:B------:R-:W-:Y:S01]  /*11700*/  VIADD R0, R0, 0x79 ;  /* 0x0000007900007836 */ /* 0x000fe20000000000 */
[-C--:B------:R-:W-:Y:S02]  /*11710*/  ISETP.GE.AND P1, PT, R8, R153.reuse, PT ;  /* 0x000000990800720c */ /* 0x080fe40003f26270 */
[----:B------:R-:W-:Y:S02]  /*11720*/  FSEL R129, R88, -INF , !P0 ;  /* 0xff80000058817808 */ /* 0x000fe40004000000 */
[----:B------:R-:W-:-:S02]  /*11730*/  ISETP.GE.AND P0, PT, R6, R153, PT ;  /* 0x000000990600720c */ /* 0x000fc40003f06270 */
[----:B------:R-:W-:Y:S02]  /*11740*/  FMNMX3.FTZ R16, R16, R39, R31, !PT ;  /* 0x0000002710107276 */ /* 0x000fe4000781001f */
[----:B------:R-:W-:Y:S02]  /*11750*/  FMNMX3.FTZ R18, R18, R143, R133, !PT ;  /* 0x0000008f12127276 */ /* 0x000fe40007810085 */
[----:B------:R-:W-:Y:S02]  /*11760*/  FSEL R127, R89, -INF , !P1 ;  /* 0xff800000597f7808 */ /* 0x000fe40004800000 */
[-C--:B------:R-:W-:Y:S02]  /*11770*/  ISETP.GE.AND P6, PT, R4, R153.reuse, PT ;  /* 0x000000990400720c */ /* 0x080fe40003fc6270 */
[----:B------:R-:W-:Y:S02]  /*11780*/  ISETP.GE.AND P1, PT, R2, R153, PT ;  /* 0x000000990200720c */ /* 0x000fe40003f26270 */
[----:B------:R-:W-:-:S02]  /*11790*/  FSEL R121, R84, -INF , !P0 ;  /* 0xff80000054797808 */ /* 0x000fc40004000000 */
[----:B------:R-:W-:Y:S02]  /*117a0*/  FMNMX3.FTZ R16, R16, R29, R27, !PT ;  /* 0x0000001d10107276 */ /* 0x000fe4000781001b */
[----:B------:R-:W-:Y:S02]  /*117b0*/  FMNMX3.FTZ R18, R18, R131, R129, !PT ;  /* 0x0000008312127276 */ /* 0x000fe40007810081 */
[----:B------:R-:W-:Y:S02]  /*117c0*/  ISETP.GE.AND P0, PT, R0, R153, PT ;  /* 0x000000990000720c */ /* 0x000fe40003f06270 */
[----:B------:R-:W-:Y:S02]  /*117d0*/  FSEL R67, R85, -INF , !P6 ;  /* 0xff80000055437808 */ /* 0x000fe40007000000 */
[----:B------:R-:W-:Y:S02]  /*117e0*/  FSEL R65, R80, -INF , !P1 ;  /* 0xff80000050417808 */ /* 0x000fe40004800000 */
[----:B------:R-:W-:-:S02]  /*117f0*/  FMNMX3.FTZ R16, R16, R25, R211, !PT ;  /* 0x0000001910107276 */ /* 0x000fc400078100d3 */
[----:B------:R-:W-:Y:S02]  /*11800*/  FMNMX3.FTZ R18, R18, R127, R121, !PT ;  /* 0x0000007f12127276 */ /* 0x000fe40007810079 */
[-C--:B------:R-:W-:Y:S02]  /*11810*/  ISETP.GE.AND P1, PT, R14, R62.reuse, PT ;  /* 0x0000003e0e00720c */ /* 0x080fe40003f26270 */
[----:B------:R-:W-:Y:S02]  /*11820*/  FSEL R59, R81, -INF , !P0 ;  /* 0xff800000513b7808 */ /* 0x000fe40004000000 */
[----:B------:R-:W-:Y:S02]  /*11830*/  FMNMX3.FTZ R14, R16, R209, R207, !PT ;  /* 0x000000d1100e7276 */ /* 0x000fe400078100cf */
[----:B------:R-:W-:Y:S02]  /*11840*/  FMNMX3.FTZ R18, R18, R67, R65, !PT ;  /* 0x0000004312127276 */ /* 0x000fe40007810041 */
[----:B------:R-:W-:-:S02]  /*11850*/  ISETP.GE.AND P6, PT, R12, R62, PT ;  /* 0x0000003e0c00720c */ /* 0x000fc40003fc6270 */
[----:B------:R-:W-:Y:S02]  /*11860*/  FMNMX3.FTZ R14, R14, R205, R137, !PT ;  /* 0x000000cd0e0e7276 */ /* 0x000fe40007810089 */
[----:B------:R-:W-:Y:S02]  /*11870*/  FMNMX.FTZ R12, R59, R18, !PT ;  /* 0x000000123b0c7209 */ /* 0x000fe40007810000 */
[----:B------:R-:W-:Y:S01]  /*11880*/  FSEL R191, R111, -INF , !P5 ;  /* 0xff8000006fbf7808 */ /* 0x000fe20006800000 */
[----:B------:R-:W-:Y:S01]  /*11890*/  LDSM.16.MT88.4 R16, [R146+0xb400] ;  /* 0x00b400009210783b */ /* 0x000fe20000004200 */
[----:B------:R-:W-:Y:S02]  /*118a0*/  ISETP.GE.AND P5, PT, R11, R62, PT ;  /* 0x0000003e0b00720c */ /* 0x000fe40003fa6270 */
[----:B------:R-:W-:Y:S01]  /*118b0*/  FMNMX3.FTZ R14, R14, R195, R135, !PT ;  /* 0x000000c30e0e7276 */ /* 0x000fe20007810087 */
[----:B------:R-:W1:Y:S01]  /*118c0*/  SHFL.BFLY PT, R11, R12, 0x2, 0x1f ;  /* 0x0c401f000c0b7f89 */ /* 0x000e6200000e0000 */
[----:B------:R-:W-:-:S02]  /*118d0*/  FSEL R187, R106, -INF , !P4 ;  /* 0xff8000006abb7808 */ /* 0x000fc40006000000 */
[----:B------:R-:W-:Y:S02]  /*118e0*/  FMNMX3.FTZ R14, R14, R193, R181, !PT ;  /* 0x000000c10e0e7276 */ /* 0x000fe400078100b5 */
[----:B------:R-:W-:Y:S02]  /*118f0*/  ISETP.GE.AND P0, PT, R13, R62, PT ;  /* 0x0000003e0d00720c */ /* 0x000fe40003f06270 */
[----:B------:R-:W-:Y:S02]  /*11900*/  FSEL R185, R107, -INF , !P3 ;  /* 0xff8000006bb97808 */ /* 0x000fe40005800000 */
[----:B------:R-:W-:Y:S02]  /*11910*/  FSEL R175, R102, -INF , !P2 ;  /* 0xff80000066af7808 */ /* 0x000fe40005000000 */
[----:B------:R-:W-:Y:S02]  /*11920*/  FMNMX3.FTZ R14, R14, R191, R187, !PT ;  /* 0x000000bf0e0e7276 */ /* 0x000fe400078100bb */
[----:B------:R-:W-:-:S02]  /*11930*/  FSEL R173, R103, -INF , !P1 ;  /* 0xff80000067ad7808 */ /* 0x000fc40004800000 */
[----:B------:R-:W-:Y:S01]  /*11940*/  FSEL R141, R98, -INF , !P0 ;  /* 0xff800000628d7808 */ /* 0x000fe20004000000 */
[----:B------:R-:W-:Y:S01]  /*11950*/  LDSM.16.MT88.4 R100, [R146+0xd000] ;  /* 0x00d000009264783b */ /* 0x000fe20000004200 */
        /* <DEDUP_REMOVED lines=9> */
[----:B------:R-:W-:Y:S01]  /*119f0*/  FSEL R57, R90, -INF , !P3 ;  /* 0xff8000005a397808 */ /* 0x000fe20005800000 */
[----:B------:R-:W-:Y:S01]  /*11a00*/  LDSM.16.MT88.4 R92, [R144+0xb000] ;  /* 0x00b00000905c783b */ /* 0x000fe20000004200 */
[----:B------:R-:W-:-:S02]  /*11a10*/  FMNMX3.FTZ R14, R14, R139, R125, !PT ;  /* 0x0000008b0e0e7276 */ /* 0x000fc4000781007d */
[-C--:B------:R-:W-:Y:S02]  /*11a20*/  ISETP.GE.AND P0, PT, R4, R62.reuse, PT ;  /* 0x0000003e0400720c */ /* 0x080fe40003f06270 */
[----:B------:R-:W-:Y:S02]  /*11a30*/  ISETP.GE.AND P5, PT, R2, R62, PT ;  /* 0x0000003e0200720c */ /* 0x000fe40003fa6270 */
[----:B------:R-:W-:Y:S02]  /*11a40*/  FSEL R55, R91, -INF , !P2 ;  /* 0xff8000005b377808 */ /* 0x000fe40005000000 */
[----:B------:R-:W-:Y:S02]  /*11a50*/  FSEL R53, R86, -INF , !P1 ;  /* 0xff80000056357808 */ /* 0x000fe40004800000 */
[----:B------:R-:W-:Y:S02]  /*11a60*/  FMNMX3.FTZ R14, R14, R123, R57, !PT ;  /* 0x0000007b0e0e7276 */ /* 0x000fe40007810039 */
[----:B-1----:R-:W-:-:S02]  /*11a70*/  FMNMX.FTZ R11, R12, R11, !PT ;  /* 0x0000000b0c0b7209 */ /* 0x002fc40007810000 */
[----:B------:R-:W-:Y:S02]  /*11a80*/  ISETP.GE.AND P3, PT, R0, R62, PT ;  /* 0x0000003e0000720c */ /* 0x000fe40003f66270 */
[----:B------:R-:W-:Y:S01]  /*11a90*/  FSEL R51, R87, -INF , !P0 ;  /* 0xff80000057337808 */ /* 0x000fe20004000000 */
[----:B------:R-:W1:Y:S01]  /*11aa0*/  SHFL.BFLY PT, R2, R11, 0x1, 0x1f ;  /* 0x0c201f000b027f89 */ /* 0x000e6200000e0000 */
[----:B------:R-:W-:Y:S02]  /*11ab0*/  FSEL R49, R82, -INF , !P5 ;  /* 0xff80000052317808 */ /* 0x000fe40006800000 */
[----:B------:R-:W-:Y:S01]  /*11ac0*/  FMNMX3.FTZ R14, R14, R55, R53, !PT ;  /* 0x000000370e0e7276 */ /* 0x000fe20007810035 */
[----:B------:R-:W-:Y:S01]  /*11ad0*/  LDSM.16.MT88.4 R84, [R146+0xb000] ;  /* 0x00b000009254783b */ /* 0x000fe20000004200 */
[----:B------:R-:W-:Y:S02]  /*11ae0*/  FSEL R47, R83, -INF , !P3 ;  /* 0xff800000532f7808 */ /* 0x000fe40005800000 */
[----:B------:R-:W-:-:S04]  /*11af0*/  FMNMX3.FTZ R14, R14, R51, R49, !PT ;  /* 0x000000330e0e7276 */ /* 0x000fc80007810031 */
[----:B------:R-:W-:Y:S02]  /*11b00*/  FMNMX.FTZ R9, R47, R14, !PT ;  /* 0x0000000e2f097209 */ /* 0x000fe40007810000 */
[----:B------:R-:W-:Y:S04]  /*11b10*/  LDSM.16.MT88.4 R12, [R144+0xb400] ;  /* 0x00b40000900c783b */ /* 0x000fe80000004200 */
[----:B------:R-:W2:Y:S01]  /*11b20*/  SHFL.BFLY PT, R4, R9, 0x2, 0x1f ;  /* 0x0c401f0009047f89 */ /* 0x000ea200000e0000 */
[----:B-1----:R-:W-:-:S04]  /*11b30*/  FMNMX.FTZ R2, R11, R2, !PT ;  /* 0x000000020b027209 */ /* 0x002fc80007810000 */
[C---:B------:R-:W-:Y:S01]  /*11b40*/  FSETP.NEU.FTZ.AND P0, PT, R2.reuse, -INF , PT ;  /* 0xff8000000200780b */ /* 0x040fe20003f1d000 */
[----:B----4-:R-:W-:-:S05]  /*11b50*/  FMUL.FTZ R46, R2, UR4 ;  /* 0x00000004022e7c20 */ /* 0x010fca0008410000 */
[----:B------:R-:W-:-:S05]  /*11b60*/  FSEL R46, R46, RZ, P0 ;  /* 0x000000ff2e2e7208 */ /* 0x000fca0000000000 */
[--C-:B------:R-:W-:Y:S01]  /*11b70*/  FFMA.FTZ R44, R7, UR4, -R46.reuse ;  /* 0x00000004072c7c23 */ /* 0x100fe2000801082e */
[--C-:B------:R-:W-:Y:S01]  /*11b80*/  FFMA.FTZ R23, R37, UR4, -R46.reuse ;  /* 0x0000000425177c23 */ /* 0x100fe2000801082e */
[----:B--2---:R-:W-:Y:S01]  /*11b90*/  FMNMX.FTZ R4, R9, R4, !PT ;  /* 0x0000000409047209 */ /* 0x004fe20007810000 */
[--C-:B------:R-:W-:Y:S01]  /*11ba0*/  FFMA.FTZ R37, R77, UR4, -R46.reuse ;  /* 0x000000044d257c23 */ /* 0x100fe2000801082e */
[--C-:B------:R-:W-:Y:S01]  /*11bb0*/  FFMA.FTZ R22, R41, UR4, -R46.reuse ;  /* 0x0000000429167c23 */ /* 0x100fe2000801082e */
[----:B------:R-:W-:Y:S01]  /*11bc0*/  LDSM.16.MT88.4 R76, [R144+0x9000] ;  /* 0x00900000904c783b */ /* 0x000fe20000004200 */
[--C-:B------:R-:W-:Y:S01]  /*11bd0*/  FFMA.FTZ R21, R69, UR4, -R46.reuse ;  /* 0x0000000445157c23 */ /* 0x100fe2000801082e */
[----:B------:R-:W-:Y:S01]  /*11be0*/  MUFU.EX2 R44, R44 ;  /* 0x0000002c002c7308 */ /* 0x000fe20000000800 */
[--C-:B------:R-:W-:Y:S01]  /*11bf0*/  FFMA.FTZ R40, R71, UR4, -R46.reuse ;  /* 0x0000000447287c23 */ /* 0x100fe2000801082e */
[----:B------:R-:W1:Y:S01]  /*11c00*/  SHFL.BFLY PT, R7, R4, 0x1, 0x1f ;  /* 0x0c201f0004077f89 */ /* 0x000e6200000e0000 */
[--C-:B------:R-:W-:Y:S01]  /*11c10*/  FFMA.FTZ R41, R75, UR4, -R46.reuse ;  /* 0x000000044b297c23 */ /* 0x100fe2000801082e */
[--C-:B------:R-:W-:Y:S01]  /*11c20*/  FFMA.FTZ R36, R73, UR4, -R46.reuse ;  /* 0x0000000449247c23 */ /* 0x100fe2000801082e */
[--C-:B------:R-:W-:Y:S01]  /*11c30*/  FFMA.FTZ R34, R33, UR4, -R46.reuse ;  /* 0x0000000421227c23 */ /* 0x100fe2000801082e */
[----:B------:R-:W-:Y:S01]  /*11c40*/  LDSM.16.MT88.4 R8, [R144+0x9400] ;  /* 0x009400009008783b */ /* 0x000fe20000004200 */
[--C-:B------:R-:W-:Y:S01]  /*11c50*/  FFMA.FTZ R33, R215, UR4, -R46.reuse ;  /* 0x00000004d7217c23 */ /* 0x100fe2000801082e */
[----:B------:R-:W2:Y:S01]  /*11c60*/  MUFU.EX2 R23, R23 ;  /* 0x0000001700177308 */ /* 0x000ea20000000800 */
[--C-:B------:R-:W-:Y:S01]  /*11c70*/  FFMA.FTZ R3, R197, UR4, -R46.reuse ;  /* 0x00000004c5037c23 */ /* 0x100fe2000801082e */
[----:B------:R-:W4:Y:S01]  /*11c80*/  LDSM.16.MT88.4 R68, [R146+0x9000] ;  /* 0x009000009244783b */ /* 0x000f220000004200 */
[--C-:B------:R-:W-:Y:S01]  /*11c90*/  FFMA.FTZ R58, R183, UR4, -R46.reuse ;  /* 0x00000004b73a7c23 */ /* 0x100fe2000801082e */
[--C-:B------:R-:W-:Y:S01]  /*11ca0*/  FFMA.FTZ R177, R177, UR4, -R46.reuse ;  /* 0x00000004b1b17c23 */ /* 0x100fe2000801082e */
[--C-:B------:R-:W-:Y:S01]  /*11cb0*/  FFMA.FTZ R56, R189, UR4, -R46.reuse ;  /* 0x00000004bd387c23 */ /* 0x100fe2000801082e */
[--C-:B------:R-:W-:Y:S01]  /*11cc0*/  FFMA.FTZ R179, R179, UR4, -R46.reuse ;  /* 0x00000004b3b37c23 */ /* 0x100fe2000801082e */
[--C-:B------:R-:W-:Y:S01]  /*11cd0*/  FFMA.FTZ R122, R167, UR4, -R46.reuse ;  /* 0x00000004a77a7c23 */ /* 0x100fe2000801082e */
[----:B------:R-:W5:Y:S01]  /*11ce0*/  MUFU.EX2 R22, R22 ;  /* 0x0000001600167308 */ /* 0x000f620000000800 */
        /* <DEDUP_REMOVED lines=9> */
[----:B------:R-:W-:Y:S01]  /*11d80*/  FADD.FTZ R23, R44, R23 ;  /* 0x000000172c177221 */ /* 0x000fe20000010000 */
[----:B-1----:R-:W-:Y:S01]  /*11d90*/  FMNMX.FTZ R0, R4, R7, !PT ;  /* 0x0000000704007209 */ /* 0x002fe20007810000 */
[--C-:B------:R-:W-:Y:S01]  /*11da0*/  FFMA.FTZ R121, R121, UR4, -R46.reuse ;  /* 0x0000000479797c23 */ /* 0x100fe2000801082e */
[--C-:B------:R-:W-:Y:S01]  /*11db0*/  FFMA.FTZ R67, R67, UR4, -R46.reuse ;  /* 0x0000000443437c23 */ /* 0x100fe2000801082e */
[--C-:B------:R-:W-:Y:S01]  /*11dc0*/  FFMA.FTZ R65, R65, UR4, -R46.reuse ;  /* 0x0000000441417c23 */ /* 0x100fe2000801082e */
[C---:B------:R-:W-:Y:S01]  /*11dd0*/  FSETP.NEU.FTZ.AND P0, PT, R0.reuse, -INF , PT ;  /* 0xff8000000000780b */ /* 0x040fe20003f1d000 */
[----:B------:R-:W-:Y:S01]  /*11de0*/  FMUL.FTZ R20, R0, UR4 ;  /* 0x0000000400147c20 */ /* 0x000fe20008410000 */
[----:B------:R-:W-:Y:S01]  /*11df0*/  MUFU.EX2 R41, R41 ;  /* 0x0000002900297308 */ /* 0x000fe20000000800 */
[----:B-----5:R-:W-:Y:S01]  /*11e00*/  FADD.FTZ R134, R22, R23 ;  /* 0x0000001716867221 */ /* 0x020fe20000010000 */
[----:B------:R-:W-:-:S02]  /*11e10*/  FFMA.FTZ R59, R59, UR4, -R46 ;  /* 0x000000043b3b7c23 */ /* 0x000fc4000801082e */
[----:B------:R-:W-:Y:S02]  /*11e20*/  FSEL R20, R20, RZ, P0 ;  /* 0x000000ff14147208 */ /* 0x000fe40000000000 */
[----:B------:R-:W-:Y:S02]  /*11e30*/  ISETP.GT.AND P0, PT, R63, R150, PT ;  /* 0x000000963f00720c */ /* 0x000fe40003f04270 */
        /* <DEDUP_REMOVED lines=10> */
[----:B------:R-:W-:Y:S01]  /*11ee0*/  LDSM.16.MT88.4 R28, [R146+0x9400] ;  /* 0x00940000921c783b */ /* 0x000fe20000004200 */
[--C-:B------:R-:W-:Y:S01]  /*11ef0*/  FFMA.FTZ R32, R211, UR4, -R20.reuse ;  /* 0x00000004d3207c23 */ /* 0x100fe20008010814 */
[--C-:B------:R-:W-:Y:S01]  /*11f00*/  FFMA.FTZ R137, R137, UR4, -R20.reuse ;  /* 0x0000000489897c23 */ /* 0x100fe20008010814 */
        /* <DEDUP_REMOVED lines=17> */
[----:B------:R-:W-:Y:S01]  /*12020*/  FFMA.FTZ R168, R47, UR4, -R20 ;  /* 0x000000042fa87c23 */ /* 0x000fe20008010814 */
[----:B------:R-:W3:Y:S01]  /*12030*/  MUFU.EX2 R43, R43 ;  /* 0x0000002b002b7308 */ /* 0x000ee20000000800 */
[----:B------:R-:W-:-:S07]  /*12040*/  FADD.FTZ R134, R21, R134 ;  /* 0x0000008615867221 */ /* 0x000fce0000010000 */
[----:B------:R-:W5:Y:S01]  /*12050*/  MUFU.EX2 R40, R40 ;  /* 0x0000002800287308 */ /* 0x000f620000000800 */
[----:B--2---:R-:W-:Y:S01]  /*12060*/  F2FP.F16.F32.PACK_AB R105, R45, R48 ;  /* 0x000000302d69723e */ /* 0x004fe200000000ff */
[----:B------:R-:W-:-:S04]  /*12070*/  FADD.FTZ R45, R48, R45 ;  /* 0x0000002d302d7221 */ /* 0x000fc80000010000 */
[----:B------:R-:W-:Y:S02]  /*12080*/  FADD.FTZ R136, R50, R45 ;  /* 0x0000002d32887221 */ /* 0x000fe40000010000 */
[----:B------:R-:W-:Y:S01]  /*12090*/  MUFU.EX2 R37, R37 ;  /* 0x0000002500257308 */ /* 0x000fe20000000800 */
[----:B---3--:R-:W-:-:S07]  /*120a0*/  F2FP.F16.F32.PACK_AB R107, R43, R50 ;  /* 0x000000322b6b723e */ /* 0x008fce00000000ff */
[----:B------:R-:W2:Y:S01]  /*120b0*/  MUFU.EX2 R36, R36 ;  /* 0x0000002400247308 */ /* 0x000ea20000000800 */
[----:B------:R-:W-:Y:S01]  /*120c0*/  HMMA.16816.F32 R72, R104, R76, RZ ;  /* 0x0000004c6848723c */ /* 0x000fe200000018ff */
[----:B-----5:R-:W-:Y:S01]  /*120d0*/  F2FP.F16.F32.PACK_AB R4, R40, R41 ;  /* 0x000000292804723e */ /* 0x020fe200000000ff */
[----:B------:R-:W-:-:S04]  /*120e0*/  FADD.FTZ R41, R41, R134 ;  /* 0x0000008629297221 */ /* 0x000fc80000010000 */
[----:B------:R-:W-:Y:S01]  /*120f0*/  FADD.FTZ R40, R40, R41 ;  /* 0x0000002928287221 */ /* 0x000fe20000010000 */
[----:B------:R-:W-:Y:S01]  /*12100*/  MUFU.EX2 R42, R42 ;  /* 0x0000002a002a7308 */ /* 0x000fe20000000800 */
[C---:B------:R-:W-:Y:S07]  /*12110*/  HMMA.16816.F32 R76, R104.reuse, R78, RZ ;  /* 0x0000004e684c723c */ /* 0x040fee00000018ff */
[----:B------:R-:W3:Y:S01]  /*12120*/  MUFU.EX2 R39, R39 ;  /* 0x0000002700277308 */ /* 0x000ee20000000800 */
[----:B------:R-:W-:Y:S01]  /*12130*/  HMMA.16816.F32 R80, R104, R84, RZ ;  /* 0x000000546850723c */ /* 0x000fe200000018ff */
[----:B--2---:R-:W-:-:S06]  /*12140*/  F2FP.F16.F32.PACK_AB R6, R36, R37 ;  /* 0x000000252406723e */ /* 0x004fcc00000000ff */
[----:B------:R-:W-:Y:S01]  /*12150*/  MUFU.EX2 R38, R38 ;  /* 0x0000002600267308 */ /* 0x000fe20000000800 */
[C---:B------:R-:W-:Y:S07]  /*12160*/  HMMA.16816.F32 R84, R104.reuse, R86, RZ ;  /* 0x000000566854723c */ /* 0x040fee00000018ff */
[----:B------:R-:W2:Y:S01]  /*12170*/  MUFU.EX2 R35, R35 ;  /* 0x0000002300237308 */ /* 0x000ea20000000800 */
[----:B------:R-:W-:Y:S01]  /*12180*/  HMMA.16816.F32 R88, R104, R92, RZ ;  /* 0x0000005c6858723c */ /* 0x000fe200000018ff */
[----:B---3--:R-:W-:-:S06]  /*12190*/  F2FP.F16.F32.PACK_AB R5, R39, R42 ;  /* 0x0000002a2705723e */ /* 0x008fcc00000000ff */
[----:B------:R-:W-:Y:S01]  /*121a0*/  MUFU.EX2 R34, R34 ;  /* 0x0000002200227308 */ /* 0x000fe20000000800 */
[C---:B------:R-:W-:Y:S07]  /*121b0*/  HMMA.16816.F32 R92, R104.reuse, R94, RZ ;  /* 0x0000005e685c723c */ /* 0x040fee00000018ff */
[----:B------:R-:W3:Y:S01]  /*121c0*/  MUFU.EX2 R33, R33 ;  /* 0x0000002100217308 */ /* 0x000ee20000000800 */
[----:B--2---:R-:W-:Y:S01]  /*121d0*/  F2FP.F16.F32.PACK_AB R7, R35, R38 ;  /* 0x000000262307723e */ /* 0x004fe200000000ff */
[----:B----4-:R-:W-:Y:S06]  /*121e0*/  HMMA.16816.F32 R112, R104, R68, RZ ;  /* 0x000000446870723c */ /* 0x010fec00000018ff */
[----:B------:R-:W-:Y:S02]  /*121f0*/  MUFU.EX2 R32, R32 ;  /* 0x0000002000207308 */ /* 0x000fe40000000800 */
[C---:B------:R-:W-:Y:S06]  /*12200*/  HMMA.16816.F32 R72, R4.reuse, R8, R72 ;  /* 0x000000080448723c */ /* 0x040fec0000001848 */
[----:B------:R-:W-:Y:S02]  /*12210*/  MUFU.EX2 R3, R3 ;  /* 0x0000000300037308 */ /* 0x000fe40000000800 */
[----:B------:R-:W-:Y:S01]  /*12220*/  HMMA.16816.F32 R76, R4, R10, R76 ;  /* 0x0000000a044c723c */ /* 0x000fe2000000184c */
[----:B------:R-:W2:Y:S05]  /*12230*/  LDSM.16.MT88.4 R8, [R146+0xd400] ;  /* 0x00d400009208783b */ /* 0x000eaa0000004200 */
[----:B------:R-:W-:Y:S02]  /*12240*/  MUFU.EX2 R137, R137 ;  /* 0x0000008900897308 */ /* 0x000fe40000000800 */
[----:B------:R-:W-:Y:S06]  /*12250*/  HMMA.16816.F32 R68, R104, R70, RZ ;  /* 0x000000466844723c */ /* 0x000fec00000018ff */
[----:B------:R-:W-:Y:S02]  /*12260*/  MUFU.EX2 R54, R54 ;  /* 0x0000003600367308 */ /* 0x000fe40000000800 */
[C---:B------:R-:W-:Y:S06]  /*12270*/  HMMA.16816.F32 R80, R4.reuse, R16, R80 ;  /* 0x000000100450723c */ /* 0x040fec0000001850 */
[----:B------:R-:W-:Y:S02]  /*12280*/  MUFU.EX2 R135, R135 ;  /* 0x0000008700877308 */ /* 0x000fe40000000800 */
[C---:B------:R-:W-:Y:S01]  /*12290*/  HMMA.16816.F32 R84, R4.reuse, R18, R84 ;  /* 0x000000120454723c */ /* 0x040fe20000001854 */
[----:B------:R-:W4:Y:S05]  /*122a0*/  LDSM.16.MT88.4 R16, [R144+0xd400] ;  /* 0x00d400009010783b */ /* 0x000f2a0000004200 */
[----:B------:R-:W-:Y:S02]  /*122b0*/  MUFU.EX2 R52, R52 ;  /* 0x0000003400347308 */ /* 0x000fe40000000800 */
[C---:B------:R-:W-:Y:S06]  /*122c0*/  HMMA.16816.F32 R88, R4.reuse, R12, R88 ;  /* 0x0000000c0458723c */ /* 0x040fec0000001858 */
[----:B------:R-:W-:Y:S02]  /*122d0*/  MUFU.EX2 R177, R177 ;  /* 0x000000b100b17308 */ /* 0x000fe40000000800 */
[----:B------:R-:W-:Y:S01]  /*122e0*/  HMMA.16816.F32 R92, R4, R14, R92 ;  /* 0x0000000e045c723c */ /* 0x000fe2000000185c */
[----:B------:R-:W5:Y:S05]  /*122f0*/  LDSM.16.MT88.4 R12, [R146+0x9800] ;  /* 0x00980000920c783b */ /* 0x000f6a0000004200 */
[----:B------:R-:W-:Y:S02]  /*12300*/  MUFU.EX2 R58, R58 ;  /* 0x0000003a003a7308 */ /* 0x000fe40000000800 */
[C---:B------:R-:W-:Y:S06]  /*12310*/  HMMA.16816.F32 R96, R104.reuse, R100, RZ ;  /* 0x000000646860723c */ /* 0x040fec00000018ff */
[----:B------:R-:W-:Y:S02]  /*12320*/  MUFU.EX2 R56, R56 ;  /* 0x0000003800387308 */ /* 0x000fe40000000800 */
[C---:B------:R-:W-:Y:S06]  /*12330*/  HMMA.16816.F32 R100, R104.reuse, R102, RZ ;  /* 0x000000666864723c */ /* 0x040fec00000018ff */
[----:B------:R-:W-:Y:S02]  /*12340*/  MUFU.EX2 R179, R179 ;  /* 0x000000b300b37308 */ /* 0x000fe40000000800 */
[----:B-1----:R-:W-:Y:S01]  /*12350*/  HMMA.16816.F32 R108, R104, R24, RZ ;  /* 0x00000018686c723c */ /* 0x002fe200000018ff */
[--C-:B------:R-:W-:Y:S01]  /*12360*/  FFMA.FTZ R25, R201, UR4, -R46.reuse ;  /* 0x00000004c9197c23 */ /* 0x100fe2000801082e */
[----:B------:R-:W-:-:S04]  /*12370*/  FFMA.FTZ R24, R203, UR4, -R46 ;  /* 0x00000004cb187c23 */ /* 0x000fc8000801082e */
        /* <DEDUP_REMOVED lines=9> */
[----:B------:R-:W-:Y:S01]  /*12410*/  HMMA.16816.F32 R104, R104, R26, RZ ;  /* 0x0000001a6868723c */ /* 0x000fe200000018ff */
[----:B------:R-:W-:Y:S01]  /*12420*/  FFMA.FTZ R27, R205, UR4, -R20 ;  /* 0x00000004cd1b7c23 */ /* 0x000fe20008010814 */
[----:B------:R-:W-:-:S04]  /*12430*/  FFMA.FTZ R26, R199, UR4, -R46 ;  /* 0x00000004c71a7c23 */ /* 0x000fc8000801082e */
[----:B------:R-:W1:Y:S02]  /*12440*/  MUFU.EX2 R30, R30 ;  /* 0x0000001e001e7308 */ /* 0x000e640000000800 */
[C---:B--2---:R-:W-:Y:S06]  /*12450*/  HMMA.16816.F32 R96, R4.reuse, R8, R96 ;  /* 0x000000080460723c */ /* 0x044fec0000001860 */
[----:B------:R-:W2:Y:S02]  /*12460*/  MUFU.EX2 R31, R31 ;  /* 0x0000001f001f7308 */ /* 0x000ea40000000800 */
[C---:B------:R-:W-:Y:S01]  /*12470*/  HMMA.16816.F32 R100, R4.reuse, R10, R100 ;  /* 0x0000000a0464723c */ /* 0x040fe20000001864 */
[----:B------:R-:W5:Y:S05]  /*12480*/  LDSM.16.MT88.4 R8, [R144+0x9800] ;  /* 0x009800009008783b */ /* 0x000f6a0000004200 */
[----:B------:R-:W-:Y:S02]  /*12490*/  MUFU.EX2 R28, R28 ;  /* 0x0000001c001c7308 */ /* 0x000fe40000000800 */
[C---:B----4-:R-:W-:Y:S06]  /*124a0*/  HMMA.16816.F32 R108, R4.reuse, R16, R108 ;  /* 0x00000010046c723c */ /* 0x050fec000000186c */
[----:B------:R-:W4:Y:S02]  /*124b0*/  MUFU.EX2 R27, R27 ;  /* 0x0000001b001b7308 */ /* 0x000f240000000800 */
[----:B------:R-:W-:Y:S01]  /*124c0*/  HMMA.16816.F32 R104, R4, R18, R104 ;  /* 0x000000120468723c */ /* 0x000fe20000001868 */
[----:B---3--:R-:W-:Y:S01]  /*124d0*/  F2FP.F16.F32.PACK_AB R4, R33, R34 ;  /* 0x000000222104723e */ /* 0x008fe200000000ff */
[----:B------:R-:W3:Y:S01]  /*124e0*/  LDSM.16.MT88.4 R16, [R146+0xb800] ;  /* 0x00b800009210783b */ /* 0x000ee20000004200 */
[----:B-1----:R-:W-:-:S02]  /*124f0*/  F2FP.F16.F32.PACK_AB R6, R29, R30 ;  /* 0x0000001e1d06723e */ /* 0x002fc400000000ff */
[----:B--2---:R-:W-:Y:S01]  /*12500*/  F2FP.F16.F32.PACK_AB R5, R31, R32 ;  /* 0x000000201f05723e */ /* 0x004fe200000000ff */
[----:B------:R-:W1:Y:S08]  /*12510*/  MUFU.EX2 R26, R26 ;  /* 0x0000001a001a7308 */ /* 0x000e700000000800 */
[----:B------:R-:W2:Y:S01]  /*12520*/  MUFU.EX2 R24, R24 ;  /* 0x0000001800187308 */ /* 0x000ea20000000800 */
[----:B----4-:R-:W-:-:S07]  /*12530*/  F2FP.F16.F32.PACK_AB R7, R27, R28 ;  /* 0x0000001c1b07723e */ /* 0x010fce00000000ff */
[C---:B-----5:R-:W-:Y:S01]  /*12540*/  HMMA.16816.F32 R112, R4.reuse, R12, R112 ;  /* 0x0000000c0470723c */ /* 0x060fe20000001870 */
[----:B------:R-:W4:Y:S07]  /*12550*/  MUFU.EX2 R66, R66 ;  /* 0x0000004200427308 */ /* 0x000f2e0000000800 */
[C---:B------:R-:W-:Y:S01]  /*12560*/  HMMA.16816.F32 R68, R4.reuse, R14, R68 ;  /* 0x0000000e0444723c */ /* 0x040fe20000001844 */
[----:B------:R-:W5:Y:S01]  /*12570*/  LDSM.16.MT88.4 R12, [R144+0xb800] ;  /* 0x00b80000900c783b */ /* 0x000f620000004200 */
[----:B------:R-:W-:Y:S06]  /*12580*/  MUFU.EX2 R181, R181 ;  /* 0x000000b500b57308 */ /* 0x000fec0000000800 */
[C---:B------:R-:W-:Y:S02]  /*12590*/  HMMA.16816.F32 R72, R4.reuse, R8, R72 ;  /* 0x000000080448723c */ /* 0x040fe40000001848 */
[----:B------:R-:W4:Y:S06]  /*125a0*/  MUFU.EX2 R64, R64 ;  /* 0x0000004000407308 */ /* 0x000f2c0000000800 */
[C---:B------:R-:W-:Y:S01]  /*125b0*/  HMMA.16816.F32 R76, R4.reuse, R10, R76 ;  /* 0x0000000a044c723c */ /* 0x040fe2000000184c */
[----:B------:R-:W1:Y:S01]  /*125c0*/  LDSM.16.MT88.4 R8, [R146+0xd800] ;  /* 0x00d800009208783b */ /* 0x000e620000004200 */
[----:B------:R-:W-:Y:S06]  /*125d0*/  MUFU.EX2 R122, R122 ;  /* 0x0000007a007a7308 */ /* 0x000fec0000000800 */
[C---:B---3--:R-:W-:Y:S02]  /*125e0*/  HMMA.16816.F32 R80, R4.reuse, R16, R80 ;  /* 0x000000100450723c */ /* 0x048fe40000001850 */
[----:B------:R-:W3:Y:S06]  /*125f0*/  MUFU.EX2 R167, R167 ;  /* 0x000000a700a77308 */ /* 0x000eec0000000800 */
[C---:B------:R-:W-:Y:S01]  /*12600*/  HMMA.16816.F32 R84, R4.reuse, R18, R84 ;  /* 0x000000120454723c */ /* 0x040fe20000001854 */
[----:B------:R-:W2:Y:S01]  /*12610*/  LDSM.16.MT88.4 R16, [R144+0xd800] ;  /* 0x00d800009010783b */ /* 0x000ea20000004200 */
[----:B------:R-:W-:Y:S06]  /*12620*/  MUFU.EX2 R120, R120 ;  /* 0x0000007800787308 */ /* 0x000fec0000000800 */
[C---:B-----5:R-:W-:Y:S02]  /*12630*/  HMMA.16816.F32 R88, R4.reuse, R12, R88 ;  /* 0x0000000c0458723c */ /* 0x060fe40000001858 */
[----:B------:R-:W5:Y:S06]  /*12640*/  MUFU.EX2 R143, R143 ;  /* 0x0000008f008f7308 */ /* 0x000f6c0000000800 */
[C---:B------:R-:W-:Y:S01]  /*12650*/  HMMA.16816.F32 R92, R4.reuse, R14, R92 ;  /* 0x0000000e045c723c */ /* 0x040fe2000000185c */
[----:B------:R-:W4:Y:S01]  /*12660*/  LDSM.16.MT88.4 R12, [R146+0x9c00] ;  /* 0x009c0000920c783b */ /* 0x000f220000004200 */
[----:B------:R-:W-:Y:S06]  /*12670*/  MUFU.EX2 R126, R126 ;  /* 0x0000007e007e7308 */ /* 0x000fec0000000800 */
[C---:B-1----:R-:W-:Y:S02]  /*12680*/  HMMA.16816.F32 R96, R4.reuse, R8, R96 ;  /* 0x000000080460723c */ /* 0x042fe40000001860 */
[----:B------:R-:W1:Y:S06]  /*12690*/  MUFU.EX2 R169, R169 ;  /* 0x000000a900a97308 */ /* 0x000e6c0000000800 */
[C---:B------:R-:W-:Y:S01]  /*126a0*/  HMMA.16816.F32 R100, R4.reuse, R10, R100 ;  /* 0x0000000a0464723c */ /* 0x040fe20000001864 */
[----:B------:R-:W3:Y:S01]  /*126b0*/  LDSM.16.MT88.4 R8, [R144+0x9c00] ;  /* 0x009c00009008783b */ /* 0x000ee20000004200 */
[----:B------:R-:W-:Y:S06]  /*126c0*/  MUFU.EX2 R124, R124 ;  /* 0x0000007c007c7308 */ /* 0x000fec0000000800 */
[C---:B--2---:R-:W-:Y:S02]  /*126d0*/  HMMA.16816.F32 R108, R4.reuse, R16, R108 ;  /* 0x00000010046c723c */ /* 0x044fe4000000186c */
[----:B------:R-:W2:Y:S06]  /*126e0*/  MUFU.EX2 R139, R139 ;  /* 0x0000008b008b7308 */ /* 0x000eac0000000800 */
[----:B------:R-:W-:Y:S01]  /*126f0*/  HMMA.16816.F32 R104, R4, R18, R104 ;  /* 0x000000120468723c */ /* 0x000fe20000001868 */
[----:B------:R-:W-:Y:S01]  /*12700*/  F2FP.F16.F32.PACK_AB R4, R25, R26 ;  /* 0x0000001a1904723e */ /* 0x000fe200000000ff */
[----:B------:R-:W5:Y:S01]  /*12710*/  LDSM.16.MT88.4 R16, [R146+0xbc00] ;  /* 0x00bc00009210783b */ /* 0x000f620000004200 */
[----:B------:R-:W-:Y:S01]  /*12720*/  F2FP.F16.F32.PACK_AB R6, R3, R24 ;  /* 0x000000180306723e */ /* 0x000fe200000000ff */
[----:B------:R-:W-:Y:S01]  /*12730*/  MUFU.EX2 R130, R130 ;  /* 0x0000008200827308 */ /* 0x000fe20000000800 */
[----:B------:R-:W-:-:S02]  /*12740*/  F2FP.F16.F32.PACK_AB R5, R54, R137 ;  /* 0x000000893605723e */ /* 0x000fc400000000ff */
[----:B------:R-:W-:-:S05]  /*12750*/  F2FP.F16.F32.PACK_AB R7, R52, R135 ;  /* 0x000000873407723e */ /* 0x000fca00000000ff */
[----:B------:R-:W2:Y:S02]  /*12760*/  MUFU.EX2 R131, R131 ;  /* 0x0000008300837308 */ /* 0x000ea40000000800 */
[C---:B----4-:R-:W-:Y:S06]  /*12770*/  HMMA.16816.F32 R112, R4.reuse, R12, R112 ;  /* 0x0000000c0470723c */ /* 0x050fec0000001870 */
[----:B------:R-:W-:Y:S02]  /*12780*/  MUFU.EX2 R128, R128 ;  /* 0x0000008000807308 */ /* 0x000fe40000000800 */
[C---:B------:R-:W-:Y:S01]  /*12790*/  HMMA.16816.F32 R68, R4.reuse, R14, R68 ;  /* 0x0000000e0444723c */ /* 0x040fe20000001844 */
[----:B------:R-:W4:Y:S05]  /*127a0*/  LDSM.16.MT88.4 R12, [R144+0xbc00] ;  /* 0x00bc0000900c783b */ /* 0x000f2a0000004200 */
[----:B------:R-:W2:Y:S02]  /*127b0*/  MUFU.EX2 R127, R127 ;  /* 0x0000007f007f7308 */ /* 0x000ea40000000800 */
[C---:B---3--:R-:W-:Y:S06]  /*127c0*/  HMMA.16816.F32 R72, R4.reuse, R8, R72 ;  /* 0x000000080448723c */ /* 0x048fec0000001848 */
[----:B------:R-:W-:Y:S02]  /*127d0*/  MUFU.EX2 R125, R125 ;  /* 0x0000007d007d7308 */ /* 0x000fe40000000800 */
[C---:B------:R-:W-:Y:S01]  /*127e0*/  HMMA.16816.F32 R76, R4.reuse, R10, R76 ;  /* 0x0000000a044c723c */ /* 0x040fe2000000184c */
[----:B------:R-:W3:Y:S05]  /*127f0*/  LDSM.16.MT88.4 R8, [R146+0xdc00] ;  /* 0x00dc00009208783b */ /* 0x000eea0000004200 */
[----:B------:R-:W2:Y:S02]  /*12800*/  MUFU.EX2 R132, R132 ;  /* 0x0000008400847308 */ /* 0x000ea40000000800 */
[C---:B-----5:R-:W-:Y:S06]  /*12810*/  HMMA.16816.F32 R80, R4.reuse, R16, R80 ;  /* 0x000000100450723c */ /* 0x060fec0000001850 */
[----:B------:R-:W-:Y:S02]  /*12820*/  MUFU.EX2 R57, R57 ;  /* 0x0000003900397308 */ /* 0x000fe40000000800 */
[C---:B------:R-:W-:Y:S01]  /*12830*/  HMMA.16816.F32 R84, R4.reuse, R18, R84 ;  /* 0x000000120454723c */ /* 0x040fe20000001854 */
[----:B------:R-:W5:Y:S05]  /*12840*/  LDSM.16.MT88.4 R16, [R144+0xdc00] ;  /* 0x00dc00009010783b */ /* 0x000f6a0000004200 */
[----:B------:R-:W-:Y:S02]  /*12850*/  MUFU.EX2 R46, R121 ;  /* 0x00000079002e7308 */ /* 0x000fe40000000800 */
[C---:B----4-:R-:W-:Y:S06]  /*12860*/  HMMA.16816.F32 R88, R4.reuse, R12, R88 ;  /* 0x0000000c0458723c */ /* 0x050fec0000001858 */
[----:B------:R-:W-:Y:S02]  /*12870*/  MUFU.EX2 R45, R67 ;  /* 0x00000043002d7308 */ /* 0x000fe40000000800 */
[C---:B------:R-:W-:Y:S01]  /*12880*/  HMMA.16816.F32 R92, R4.reuse, R14, R92 ;  /* 0x0000000e045c723c */ /* 0x040fe2000000185c */
[----:B------:R-:W4:Y:S05]  /*12890*/  LDSM.16.MT88.4 R12, [R146+0xa000] ;  /* 0x00a00000920c783b */ /* 0x000f2a0000004200 */
[----:B------:R-:W-:Y:S02]  /*128a0*/  MUFU.EX2 R48, R65 ;  /* 0x0000004100307308 */ /* 0x000fe40000000800 */
[C---:B---3--:R-:W-:Y:S06]  /*128b0*/  HMMA.16816.F32 R96, R4.reuse, R8, R96 ;  /* 0x000000080460723c */ /* 0x048fec0000001860 */
[----:B------:R-:W-:Y:S02]  /*128c0*/  MUFU.EX2 R47, R59 ;  /* 0x0000003b002f7308 */ /* 0x000fe40000000800 */
[C---:B------:R-:W-:Y:S01]  /*128d0*/  HMMA.16816.F32 R100, R4.reuse, R10, R100 ;  /* 0x0000000a0464723c */ /* 0x040fe20000001864 */
[----:B------:R-:W3:Y:S05]  /*128e0*/  LDSM.16.MT88.4 R8, [R144+0xa000] ;  /* 0x00a000009008783b */ /* 0x000eea0000004200 */
[----:B------:R-:W-:Y:S02]  /*128f0*/  MUFU.EX2 R168, R168 ;  /* 0x000000a800a87308 */ /* 0x000fe40000000800 */
[C---:B-----5:R-:W-:Y:S08]  /*12900*/  HMMA.16816.F32 R108, R4.reuse, R16, R108 ;  /* 0x00000010046c723c */ /* 0x060ff0000000186c */
[----:B------:R-:W-:Y:S01]  /*12910*/  HMMA.16816.F32 R104, R4, R18, R104 ;  /* 0x000000120468723c */ /* 0x000fe20000001868 */
[----:B------:R-:W-:Y:S01]  /*12920*/  F2FP.F16.F32.PACK_AB R4, R58, R177 ;  /* 0x000000b13a04723e */ /* 0x000fe200000000ff */
[----:B------:R-:W5:Y:S01]  /*12930*/  LDSM.16.MT88.4 R16, [R146+0xc000] ;  /* 0x00c000009210783b */ /* 0x000f620000004200 */
[----:B------:R-:W-:-:S02]  /*12940*/  F2FP.F16.F32.PACK_AB R6, R179, R56 ;  /* 0x00000038b306723e */ /* 0x000fc400000000ff */
        /* <DEDUP_REMOVED lines=18> */
[----:B------:R-:W-:Y:S01]  /*12a70*/  HMMA.16816.F32 R104, R4, R18, R104 ;  /* 0x000000120468723c */ /* 0x000fe20000001868 */
[----:B------:R-:W-:Y:S01]  /*12a80*/  F2FP.F16.F32.PACK_AB R4, R167, R122 ;  /* 0x0000007aa704723e */ /* 0x000fe200000000ff */
[----:B------:R-:W5:Y:S01]  /*12a90*/  LDSM.16.MT88.4 R16, [R146+0xc400] ;  /* 0x00c400009210783b */ /* 0x000f620000004200 */
[----:B------:R-:W-:-:S02]  /*12aa0*/  F2FP.F16.F32.PACK_AB R6, R143, R120 ;  /* 0x000000788f06723e */ /* 0x000fc400000000ff */
[----:B-1----:R-:W-:Y:S02]  /*12ab0*/  F2FP.F16.F32.PACK_AB R5, R169, R126 ;  /* 0x0000007ea905723e */ /* 0x002fe400000000ff */
[----:B--2---:R-:W-:-:S07]  /*12ac0*/  F2FP.F16.F32.PACK_AB R7, R139, R124 ;  /* 0x0000007c8b07723e */ /* 0x004fce00000000ff */
[C---:B----4-:R-:W-:Y:S08]  /*12ad0*/  HMMA.16816.F32 R112, R4.reuse, R12, R112 ;  /* 0x0000000c0470723c */ /* 0x050ff00000001870 */
[C---:B------:R-:W-:Y:S01]  /*12ae0*/  HMMA.16816.F32 R68, R4.reuse, R14, R68 ;  /* 0x0000000e0444723c */ /* 0x040fe20000001844 */
[----:B------:R-:W1:Y:S07]  /*12af0*/  LDSM.16.MT88.4 R12, [R144+0xc400] ;  /* 0x00c40000900c783b */ /* 0x000e6e0000004200 */
[C---:B---3--:R-:W-:Y:S08]  /*12b00*/  HMMA.16816.F32 R72, R4.reuse, R8, R72 ;  /* 0x000000080448723c */ /* 0x048ff00000001848 */
[C---:B------:R-:W-:Y:S01]  /*12b10*/  HMMA.16816.F32 R76, R4.reuse, R10, R76 ;  /* 0x0000000a044c723c */ /* 0x040fe2000000184c */
[----:B------:R-:W2:Y:S07]  /*12b20*/  LDSM.16.MT88.4 R8, [R146+0xe400] ;  /* 0x00e400009208783b */ /* 0x000eae0000004200 */
[C---:B-----5:R-:W-:Y:S08]  /*12b30*/  HMMA.16816.F32 R80, R4.reuse, R16, R80 ;  /* 0x000000100450723c */ /* 0x060ff00000001850 */
[C---:B------:R-:W-:Y:S01]  /*12b40*/  HMMA.16816.F32 R84, R4.reuse, R18, R84 ;  /* 0x000000120454723c */ /* 0x040fe20000001854 */
[----:B------:R-:W-:Y:S07]  /*12b50*/  LDSM.16.MT88.4 R16, [R146+0xc800] ;  /* 0x00c800009210783b */ /* 0x000fee0000004200 */
[C---:B-1----:R-:W-:Y:S08]  /*12b60*/  HMMA.16816.F32 R88, R4.reuse, R12, R88 ;  /* 0x0000000c0458723c */ /* 0x042ff00000001858 */
[C---:B------:R-:W-:Y:S01]  /*12b70*/  HMMA.16816.F32 R92, R4.reuse, R14, R92 ;  /* 0x0000000e045c723c */ /* 0x040fe2000000185c */
[----:B------:R-:W1:Y:S07]  /*12b80*/  LDSM.16.MT88.4 R12, [R144+0xe400] ;  /* 0x00e40000900c783b */ /* 0x000e6e0000004200 */
[C---:B--2---:R-:W-:Y:S08]  /*12b90*/  HMMA.16816.F32 R96, R4.reuse, R8, R96 ;  /* 0x000000080460723c */ /* 0x044ff00000001860 */
[C---:B------:R-:W-:Y:S01]  /*12ba0*/  HMMA.16816.F32 R100, R4.reuse, R10, R100 ;  /* 0x0000000a0464723c */ /* 0x040fe20000001864 */
[----:B------:R-:W2:Y:S07]  /*12bb0*/  LDSM.16.MT88.4 R8, [R146+0xa800] ;  /* 0x00a800009208783b */ /* 0x000eae0000004200 */
[C---:B-1----:R-:W-:Y:S01]  /*12bc0*/  HMMA.16816.F32 R108, R4.reuse, R12, R108 ;  /* 0x0000000c046c723c */ /* 0x042fe2000000186c */
[--C-:B------:R-:W-:Y:S01]  /*12bd0*/  FFMA.FTZ R12, R55, UR4, -R20.reuse ;  /* 0x00000004370c7c23 */ /* 0x100fe20008010814 */
[--C-:B------:R-:W-:Y:S01]  /*12be0*/  FFMA.FTZ R55, R53, UR4, -R20.reuse ;  /* 0x0000000435377c23 */ /* 0x100fe20008010814 */
[--C-:B------:R-:W-:Y:S01]  /*12bf0*/  FFMA.FTZ R53, R51, UR4, -R20.reuse ;  /* 0x0000000433357c23 */ /* 0x100fe20008010814 */
[----:B------:R-:W-:Y:S01]  /*12c00*/  FFMA.FTZ R51, R49, UR4, -R20 ;  /* 0x0000000431337c23 */ /* 0x000fe20008010814 */
[----:B------:R-:W1:Y:S01]  /*12c10*/  MUFU.EX2 R44, R12 ;  /* 0x0000000c002c7308 */ /* 0x000e620000000800 */
[----:B------:R-:W3:Y:S02]  /*12c20*/  LDSM.16.MT88.4 R20, [R144+0xa800] ;  /* 0x00a800009014783b */ /* 0x000ee40000004200 */
[----:B------:R-:W-:Y:S01]  /*12c30*/  HMMA.16816.F32 R104, R4, R14, R104 ;  /* 0x0000000e0468723c */ /* 0x000fe20000001868 */
[----:B------:R-:W-:-:S02]  /*12c40*/  F2FP.F16.F32.PACK_AB R4, R131, R130 ;  /* 0x000000828304723e */ /* 0x000fc400000000ff */
[----:B------:R-:W-:Y:S02]  /*12c50*/  F2FP.F16.F32.PACK_AB R6, R127, R128 ;  /* 0x000000807f06723e */ /* 0x000fe400000000ff */
[----:B------:R-:W-:Y:S01]  /*12c60*/  F2FP.F16.F32.PACK_AB R5, R132, R125 ;  /* 0x0000007d8405723e */ /* 0x000fe200000000ff */
[----:B------:R-:W-:Y:S01]  /*12c70*/  MUFU.EX2 R50, R55 ;  /* 0x0000003700327308 */ /* 0x000fe20000000800 */
[----:B-1----:R-:W-:Y:S01]  /*12c80*/  F2FP.F16.F32.PACK_AB R7, R44, R57 ;  /* 0x000000392c07723e */ /* 0x002fe200000000ff */
[----:B------:R-:W1:Y:S06]  /*12c90*/  LDSM.16.MT88.4 R12, [R146+0xe800] ;  /* 0x00e80000920c783b */ /* 0x000e6c0000004200 */
[----:B------:R-:W4:Y:S01]  /*12ca0*/  MUFU.EX2 R49, R53 ;  /* 0x0000003500317308 */ /* 0x000f220000000800 */
[C---:B--2---:R-:W-:Y:S08]  /*12cb0*/  HMMA.16816.F32 R112, R4.reuse, R8, R112 ;  /* 0x000000080470723c */ /* 0x044ff00000001870 */
[C---:B------:R-:W-:Y:S01]  /*12cc0*/  HMMA.16816.F32 R68, R4.reuse, R10, R68 ;  /* 0x0000000a0444723c */ /* 0x040fe20000001844 */
[----:B------:R-:W2:Y:S07]  /*12cd0*/  LDSM.16.MT88.4 R8, [R144+0xc800] ;  /* 0x00c800009008783b */ /* 0x000eae0000004200 */
[C---:B------:R-:W-:Y:S08]  /*12ce0*/  HMMA.16816.F32 R80, R4.reuse, R16, R80 ;  /* 0x000000100450723c */ /* 0x040ff00000001850 */
[C---:B---3--:R-:W-:Y:S08]  /*12cf0*/  HMMA.16816.F32 R72, R4.reuse, R20, R72 ;  /* 0x000000140448723c */ /* 0x048ff00000001848 */
[C---:B------:R-:W-:Y:S01]  /*12d00*/  HMMA.16816.F32 R76, R4.reuse, R22, R76 ;  /* 0x00000016044c723c */ /* 0x040fe2000000184c */
[----:B------:R-:W3:Y:S07]  /*12d10*/  LDSM.16.MT88.4 R20, [R144+0xe800] ;  /* 0x00e800009014783b */ /* 0x000eee0000004200 */
[----:B-1----:R-:W-:Y:S01]  /*12d20*/  HMMA.16816.F32 R96, R4, R12, R96 ;  /* 0x0000000c0460723c */ /* 0x002fe20000001860 */
[----:B------:R-:W-:-:S02]  /*12d30*/  FADD.FTZ R13, R43, R136 ;  /* 0x000000882b0d7221 */ /* 0x000fc40000010000 */
[----:B------:R-:W1:Y:S02]  /*12d40*/  MUFU.EX2 R43, R51 ;  /* 0x00000033002b7308 */ /* 0x000e640000000800 */
[----:B------:R-:W-:-:S03]  /*12d50*/  FADD.FTZ R42, R42, R13 ;  /* 0x0000000d2a2a7221 */ /* 0x000fc60000010000 */
[----:B------:R-:W-:Y:S01]  /*12d60*/  HMMA.16816.F32 R84, R4, R18, R84 ;  /* 0x000000120454723c */ /* 0x000fe20000001854 */
[----:B------:R-:W-:Y:S01]  /*12d70*/  FADD.FTZ R39, R39, R42 ;  /* 0x0000002a27277221 */ /* 0x000fe20000010000 */
[----:B------:R-:W5:Y:S03]  /*12d80*/  LDSM.16.MT88.4 R16, [R144+0xac00] ;  /* 0x00ac00009010783b */ /* 0x000f660000004200 */
[----:B------:R-:W-:-:S03]  /*12d90*/  FADD.FTZ R38, R38, R39 ;  /* 0x0000002726267221 */ /* 0x000fc60000010000 */
[----:B--2---:R-:W-:Y:S01]  /*12da0*/  HMMA.16816.F32 R88, R4, R8, R88 ;  /* 0x000000080458723c */ /* 0x004fe20000001858 */
[----:B------:R-:W-:-:S04]  /*12db0*/  FADD.FTZ R35, R35, R38 ;  /* 0x0000002623237221 */ /* 0x000fc80000010000 */
[----:B------:R-:W-:-:S03]  /*12dc0*/  FADD.FTZ R32, R32, R35 ;  /* 0x0000002320207221 */ /* 0x000fc60000010000 */
[----:B------:R-:W-:Y:S01]  /*12dd0*/  HMMA.16816.F32 R92, R4, R10, R92 ;  /* 0x0000000a045c723c */ /* 0x000fe2000000185c */
[----:B------:R-:W2:Y:S01]  /*12de0*/  LDSM.16.MT88.4 R8, [R146+0xac00] ;  /* 0x00ac00009208783b */ /* 0x000ea20000004200 */
[----:B------:R-:W-:-:S06]  /*12df0*/  FADD.FTZ R31, R31, R32 ;  /* 0x000000201f1f7221 */ /* 0x000fcc0000010000 */
[C---:B------:R-:W-:Y:S01]  /*12e00*/  HMMA.16816.F32 R100, R4.reuse, R14, R100 ;  /* 0x0000000e0464723c */ /* 0x040fe20000001864 */
[----:B------:R-:W2:Y:S07]  /*12e10*/  LDSM.16.MT88.4 R12, [R146+0xcc00] ;  /* 0x00cc0000920c783b */ /* 0x000eae0000004200 */
[----:B---3--:R-:W-:Y:S01]  /*12e20*/  HMMA.16816.F32 R108, R4, R20, R108 ;  /* 0x00000014046c723c */ /* 0x008fe2000000186c */
[----:B------:R-:W-:Y:S01]  /*12e30*/  FADD.FTZ R21, R37, R40 ;  /* 0x0000002825157221 */ /* 0x000fe20000010000 */
[----:B------:R-:W-:-:S03]  /*12e40*/  FADD.FTZ R20, R28, R31 ;  /* 0x0000001f1c147221 */ /* 0x000fc60000010000 */
[----:B------:R-:W-:Y:S01]  /*12e50*/  FADD.FTZ R21, R36, R21 ;  /* 0x0000001524157221 */ /* 0x000fe20000010000 */
[----:B------:R-:W-:Y:S02]  /*12e60*/  FADD.FTZ R20, R27, R20 ;  /* 0x000000141b147221 */ /* 0x000fe40000010000 */
[----:B------:R-:W-:Y:S01]  /*12e70*/  HMMA.16816.F32 R104, R4, R22, R104 ;  /* 0x000000160468723c */ /* 0x000fe20000001868 */
[----:B------:R-:W-:Y:S01]  /*12e80*/  FADD.FTZ R34, R34, R21 ;  /* 0x0000001522227221 */ /* 0x000fe20000010000 */
[----:B------:R-:W-:Y:S01]  /*12e90*/  F2FP.F16.F32.PACK_AB R4, R45, R46 ;  /* 0x0000002e2d04723e */ /* 0x000fe200000000ff */
[----:B------:R-:W-:Y:S01]  /*12ea0*/  FADD.FTZ R137, R137, R20 ;  /* 0x0000001489897221 */ /* 0x000fe20000010000 */
[----:B------:R-:W-:Y:S01]  /*12eb0*/  F2FP.F16.F32.PACK_AB R6, R47, R48 ;  /* 0x000000302f06723e */ /* 0x000fe200000000ff */
[----:B------:R-:W-:Y:S01]  /*12ec0*/  FADD.FTZ R33, R33, R34 ;  /* 0x0000002221217221 */ /* 0x000fe20000010000 */
[----:B----4-:R-:W-:Y:S01]  /*12ed0*/  F2FP.F16.F32.PACK_AB R5, R49, R50 ;  /* 0x000000323105723e */ /* 0x010fe200000000ff */
[----:B------:R-:W-:Y:S01]  /*12ee0*/  FADD.FTZ R54, R54, R137 ;  /* 0x0000008936367221 */ /* 0x000fe20000010000 */
[----:B-1----:R-:W-:Y:S01]  /*12ef0*/  F2FP.F16.F32.PACK_AB R7, R168, R43 ;  /* 0x0000002ba807723e */ /* 0x002fe200000000ff */
[----:B------:R-:W-:-:S02]  /*12f00*/  FADD.FTZ R30, R30, R33 ;  /* 0x000000211e1e7221 */ /* 0x000fc40000010000 */
[----:B------:R-:W-:Y:S02]  /*12f10*/  FADD.FTZ R135, R135, R54 ;  /* 0x0000003687877221 */ /* 0x000fe40000010000 */
[----:B------:R-:W-:Y:S02]  /*12f20*/  FADD.FTZ R29, R29, R30 ;  /* 0x0000001e1d1d7221 */ /* 0x000fe40000010000 */
[----:B------:R-:W-:Y:S01]  /*12f30*/  FADD.FTZ R52, R52, R135 ;  /* 0x0000008734347221 */ /* 0x000fe20000010000 */
[----:B-----5:R-:W-:Y:S01]  /*12f40*/  HMMA.16816.F32 R72, R4, R16, R72 ;  /* 0x000000100448723c */ /* 0x020fe20000001848 */
[----:B------:R-:W-:Y:S02]  /*12f50*/  FADD.FTZ R26, R26, R29 ;  /* 0x0000001d1a1a7221 */ /* 0x000fe40000010000 */
[----:B------:R-:W-:Y:S02]  /*12f60*/  FADD.FTZ R183, R183, R52 ;  /* 0x00000034b7b77221 */ /* 0x000fe40000010000 */
[----:B------:R-:W-:-:S02]  /*12f70*/  FADD.FTZ R25, R25, R26 ;  /* 0x0000001a19197221 */ /* 0x000fc40000010000 */
[----:B------:R-:W-:Y:S01]  /*12f80*/  FADD.FTZ R66, R66, R183 ;  /* 0x000000b742427221 */ /* 0x000fe20000010000 */
[----:B--2---:R-:W-:Y:S01]  /*12f90*/  HMMA.16816.F32 R112, R4, R8, R112 ;  /* 0x000000080470723c */ /* 0x004fe20000001870 */
[----:B------:R-:W-:-:S04]  /*12fa0*/  FADD.FTZ R20, R24, R25 ;  /* 0x0000001918147221 */ /* 0x000fc80000010000 */
[----:B------:R-:W-:-:S03]  /*12fb0*/  FADD.FTZ R20, R3, R20 ;  /* 0x0000001403147221 */ /* 0x000fc60000010000 */
[----:B------:R-:W-:Y:S01]  /*12fc0*/  HMMA.16816.F32 R68, R4, R10, R68 ;  /* 0x0000000a0444723c */ /* 0x000fe20000001844 */
[----:B------:R-:W1:Y:S01]  /*12fd0*/  LDSM.16.MT88.4 R8, [R144+0xcc00] ;  /* 0x00cc00009008783b */ /* 0x000e620000004200 */
[----:B------:R-:W-:-:S04]  /*12fe0*/  FADD.FTZ R3, R177, R20 ;  /* 0x00000014b1037221 */ /* 0x000fc80000010000 */
[----:B------:R-:W-:Y:S02]  /*12ff0*/  FADD.FTZ R3, R58, R3 ;  /* 0x000000033a037221 */ /* 0x000fe40000010000 */
[----:B------:R-:W-:Y:S01]  /*13000*/  HMMA.16816.F32 R76, R4, R18, R76 ;  /* 0x00000012044c723c */ /* 0x000fe2000000184c */
[----:B------:R-:W2:Y:S01]  /*13010*/  LDSM.16.MT88.4 R16, [R146+0xec00] ;  /* 0x00ec00009210783b */ /* 0x000ea20000004200 */
        /* <DEDUP_REMOVED lines=9> */
[----:B------:R-:W-:Y:S01]  /*130b0*/  HMMA.16816.F32 R84, R4, R14, R84 ;  /* 0x0000000e0454723c */ /* 0x000fe20000001854 */
[----:B------:R-:W3:Y:S01]  /*130c0*/  LDSM.16.MT88.4 R12, [R144+0xec00] ;  /* 0x00ec0000900c783b */ /* 0x000ee20000004200 */
[----:B------:R-:W-:-:S04]  /*130d0*/  FADD.FTZ R120, R120, R167 ;  /* 0x000000a778787221 */ /* 0x000fc80000010000 */
[----:B------:R-:W-:-:S04]  /*130e0*/  FADD.FTZ R143, R143, R120 ;  /* 0x000000788f8f7221 */ /* 0x000fc80000010000 */
        /* <DEDUP_REMOVED lines=8> */
[----:B------:R-:W-:-:S02]  /*13170*/  FADD.FTZ R125, R125, R8 ;  /* 0x000000087d7d7221 */ /* 0x000fc40000010000 */
[----:B------:R-:W-:Y:S02]  /*13180*/  FADD.FTZ R46, R46, R127 ;  /* 0x0000007f2e2e7221 */ /* 0x000fe40000010000 */
[----:B------:R-:W-:Y:S02]  /*13190*/  FADD.FTZ R132, R132, R125 ;  /* 0x0000007d84847221 */ /* 0x000fe40000010000 */
[----:B------:R-:W-:Y:S01]  /*131a0*/  FADD.FTZ R45, R45, R46 ;  /* 0x0000002e2d2d7221 */ /* 0x000fe20000010000 */
[----:B--2---:R-:W-:Y:S01]  /*131b0*/  HMMA.16816.F32 R96, R4, R16, R96 ;  /* 0x000000100460723c */ /* 0x004fe20000001860 */
[----:B------:R-:W-:Y:S02]  /*131c0*/  FADD.FTZ R3, R57, R132 ;  /* 0x0000008439037221 */ /* 0x000fe40000010000 */
[----:B------:R-:W-:Y:S02]  /*131d0*/  FADD.FTZ R48, R48, R45 ;  /* 0x0000002d30307221 */ /* 0x000fe40000010000 */
[----:B------:R-:W-:-:S02]  /*131e0*/  FADD.FTZ R3, R44, R3 ;  /* 0x000000032c037221 */ /* 0x000fc40000010000 */
        /* <DEDUP_REMOVED lines=8> */
[----:B------:R-:W-:-:S04]  /*13270*/  NOP ;  /* 0x0000000000007918 */ /* 0x000fc80000000000 */
[----:B------:R-:W-:-:S15]  /*13280*/  @!P0 BRA `(.L_x_1232) ;  /* 0x0000004400208947 */ /* 0x000fde0003800000 */
[----:B------:R-:W-:-:S04]  /*13290*/  DEPBAR.LE SB0, 0x0 ;  /* 0x000080000000791a */ /* 0x000fc80000000000 */
[----:B------:R-:W-:Y:S01]  /*132a0*/  UISETP.NE.U32.AND UP0, UPT, UR12, URZ, UPT ;  /* 0x000000ff0c00728c */ /* 0x000fe2000bf05070 */
[----:B------:R-:W-:-:S03]  /*132b0*/  IADD3 R4, PT, PT, R61, -0x2, RZ ;  /* 0xfffffffe3d047810 */ /* 0x000fc60007ffe0ff */
[----:B------:R-:W-:Y:S01]  /*132c0*/  UISETP.NE.AND.EX UP0, UPT, UR13, URZ, UPT, UP0 ;  /* 0x000000ff0d00728c */ /* 0x000fe2000bf05300 */
[----:B------:R-:W-:Y:S08]  /*132d0*/  BAR.SYNC.DEFER_BLOCKING 0x0 ;  /* 0x0000000000007b1d */ /* 0x000ff00000010000 */
[----:B------:R-:W-:Y:S05]  /*132e0*/  BRA.U !UP0, `(.L_x_1233) ;  /* 0x0000000108f47547 */ /* 0x000fea000b800000 */
[----:B------:R-:W1:Y:S01]  /*132f0*/  LDC R5, c[0x0][0x4f0] ;  /* 0x00013c00ff057b82 */ /* 0x000e620000000800 */
[----:B------:R-:W-:Y:S01]  /*13300*/  SHF.L.U32 R4, R4, 0x7, RZ ;  /* 0x0000000704047819 */ /* 0x000fe200000006ff */
[----:B------:R-:W2:Y:S01]  /*13310*/  LDCU.64 UR10, c[0x0][0x3c0] ;  /* 0x00007800ff0a77ac */ /* 0x000ea20008000a00 */
[----:B------:R-:W-:Y:S02]  /*13320*/  IABS R9, R60 ;  /* 0x0000003c00097213 */ /* 0x000fe40000000000 */
[----:B------:R-:W-:Y:S01]  /*13330*/  IABS R7, R4 ;  /* 0x0000000400077213 */ /* 0x000fe20000000000 */
[----:B------:R-:W3:Y:S01]  /*13340*/  LDCU.64 UR8, c[0x0][0x3a8] ;  /* 0x00007500ff0877ac */ /* 0x000ee20008000a00 */
        /* <DEDUP_REMOVED lines=55> */
.L_x_1233:
        /* <DEDUP_REMOVED lines=8> */
.L_x_1234:
[----:B------:R-:W1:Y:S01]  /*13740*/  LDCU UR9, c[0x0][0x440] ;  /* 0x00008800ff0977ac */ /* 0x000e620008000800 */
[----:B------:R-:W-:Y:S01]  /*13750*/  IMAD.SHL.U32 R60, R156, 0x2, RZ ;  /* 0x000000029c3c7824 */ /* 0x000fe200078e00ff */
[----:B------:R-:W2:Y:S04]  /*13760*/  LDCU UR8, c[0x0][0x3c4] ;  /* 0x00007880ff0877ac */ /* 0x000ea80008000800 */
[----:B------:R-:W-:Y:S01]  /*13770*/  LOP3.LUT R60, R60, 0x6, RZ, 0xc0, !PT ;  /* 0x000000063c3c7812 */ /* 0x000fe200078ec0ff */
[----:B------:R-:W-:-:S04]  /*13780*/  USHF.L.U32 UR11, UR10, 0x6, URZ ;  /* 0x000000060a0b7899 */ /* 0x000fc800080006ff */
[----:B------:R-:W-:Y:S02]  /*13790*/  IMAD R60, R61, 0x80, R60 ;  /* 0x000000803d3c7824 */ /* 0x000fe400078e023c */
[----:B------:R-:W-:Y:S02]  /*137a0*/  IADD3 R10, P0, PT, R154, UR11, RZ ;  /* 0x0000000b9a0a7c10 */ /* 0x000fe4000ff1e0ff */
[C---:B------:R-:W-:Y:S02]  /*137b0*/  VIADD R63, R60.reuse, 0xffffff00 ;  /* 0xffffff003c3f7836 */ /* 0x040fe40000000000 */
[----:B------:R-:W-:Y:S01]  /*137c0*/  VIADD R3, R60, 0xffffff01 ;  /* 0xffffff013c037836 */ /* 0x000fe20000000000 */
[----:B-1----:R-:W-:Y:S02]  /*137d0*/  ISETP.GE.AND P3, PT, R116, UR9, PT ;  /* 0x0000000974007c0c */ /* 0x002fe4000bf66270 */
[----:B------:R-:W-:Y:S02]  /*137e0*/  ISETP.GE.AND P4, PT, R118, UR9, PT ;  /* 0x0000000976007c0c */ /* 0x000fe4000bf86270 */
[----:B------:R-:W-:Y:S01]  /*137f0*/  ISETP.GE.AND P2, PT, R117, UR9, PT ;  /* 0x0000000975007c0c */ /* 0x000fe2000bf46270 */
[----:B--2---:R-:W-:Y:S01]  /*13800*/  USHF.L.U64.HI UR8, UR10, 0x6, UR8 ;  /* 0x000000060a087899 */ /* 0x004fe20008010208 */
[----:B------:R-:W-:-:S02]  /*13810*/  ISETP.GE.AND P5, PT, R63, R153, PT ;  /* 0x000000993f00720c */ /* 0x000fc40003fa6270 */
[----:B------:R-:W-:Y:S01]  /*13820*/  ISETP.GE.AND P6, PT, R63, R62, PT ;  /* 0x0000003e3f00720c */ /* 0x000fe20003fc6270 */
[----:B------:R-:W-:Y:S01]  /*13830*/  VIADD R63, R60, 0xffffff08 ;  /* 0xffffff083c3f7836 */ /* 0x000fe20000000000 */
[----:B------:R-:W-:Y:S02]  /*13840*/  ISETP.GE.AND P1, PT, R3, R153, PT ;  /* 0x000000990300720c */ /* 0x000fe40003f26270 */
[----:B------:R-:W-:Y:S01]  /*13850*/  IADD3.X R11, PT, PT, R155, UR8, RZ, P0, !PT ;  /* 0x000000089b0b7c10 */ /* 0x000fe200087fe4ff */
[----:B------:R-:W-:Y:S01]  /*13860*/  @!P3 IMAD.MOV.U32 R4, RZ, RZ, R154 ;  /* 0x000000ffff04b224 */ /* 0x000fe200078e009a */
[----:B------:R-:W-:Y:S01]  /*13870*/  IADD3 R6, P0, PT, R10, UR11, RZ ;  /* 0x0000000b0a067c10 */ /* 0x000fe2000ff1e0ff */
[----:B------:R-:W-:Y:S01]  /*13880*/  @!P3 IMAD.MOV.U32 R5, RZ, RZ, R155 ;  /* 0x000000ffff05b224 */ /* 0x000fe200078e009b */
[----:B------:R-:W-:Y:S01]  /*13890*/  @!PT LDS RZ, [RZ] ;  /* 0x00000000fffff984 */ /* 0x000fe20000000800 */
[----:B------:R-:W-:Y:S01]  /*138a0*/  @!PT LDS RZ, [RZ] ;  /* 0x00000000fffff984 */ /* 0x000fe20000000800 */
[----:B------:R-:W-:Y:S01]  /*138b0*/  @!PT LDS RZ, [RZ] ;  /* 0x00000000fffff984 */ /* 0x000fe20000000800 */
[----:B------:R-:W-:Y:S02]  /*138c0*/  @!P4 LDGSTS.E.BYPASS.LTC128B.128 [R165+0x9000], desc[UR6][R154.64] ;  /* 0x090000009aa5cfae */ /* 0x000fe4000b981a06 */
[----:B------:R-:W-:-:S02]  /*138d0*/  IADD3.X R7, PT, PT, R11, UR8, RZ, P0, !PT ;  /* 0x000000080b077c10 */ /* 0x000fc400087fe4ff */
[----:B------:R-:W-:Y:S01]  /*138e0*/  @P4 STS.128 [R165+0x9000], RZ ;  /* 0x009000ffa5004388 */ /* 0x000fe20000000c00 */
[----:B------:R-:W-:-:S03]  /*138f0*/  IADD3 R8, P0, PT, R6, UR11, RZ ;  /* 0x0000000b06087c10 */ /* 0x000fc6000ff1e0ff */
[----:B------:R-:W-:Y:S01]  /*13900*/  @!PT LDS RZ, [RZ] ;  /* 0x00000000fffff984 */ /* 0x000fe20000000800 */
[----:B------:R-:W-:Y:S01]  /*13910*/  @!PT LDS RZ, [RZ] ;  /* 0x00000000fffff984 */ /* 0x000fe20000000800 */
[----:B------:R-:W-:Y:S01]  /*13920*/  @!PT LDS RZ, [RZ] ;  /* 0x00000000fffff984 */ /* 0x000fe20000000800 */
[----:B------:R-:W-:Y:S01]  /*13930*/  @!P3 LDGSTS.E.BYPASS.LTC128B.128 [R165+0xb000], desc[UR6][R4.64+0x40] ;  /* 0x0b00004004a5bfae */ /* 0x000fe2000b981a06 */
[----:B------:R-:W-:Y:S02]  /*13940*/  IADD3.X R9, PT, PT, R7, UR8, RZ, P0, !PT ;  /* 0x0000000807097c10 */ /* 0x000fe400087fe4ff */
[-C--:B------:R-:W-:Y:S01]  /*13950*/  ISETP.GE.AND P0, PT, R3, R62.reuse, PT ;  /* 0x0000003e0300720c */ /* 0x080fe20003f06270 */
        /* <DEDUP_REMOVED lines=52> */
[----:B------:R-:W2:Y:S04]  /*13ca0*/  LDSM.16.M88.4 R16, [R148+0x3800] ;  /* 0x003800009410783b */ /* 0x000ea80000000200 */
[----:B------:R-:W-:Y:S04]  /*13cb0*/  LDSM.16.M88.4 R132, [R147] ;  /* 0x000000009384783b */ /* 0x000fe80000000200 */
[----:B------:R-:W-:Y:S04]  /*13cc0*/  LDSM.16.M88.4 R128, [R145+0x3800] ;  /* 0x003800009180783b */ /* 0x000fe80000000200 */
[----:B------:R-:W-:Y:S04]  /*13cd0*/  LDSM.16.M88.4 R124, [R145+0x3c00] ;  /* 0x003c0000917c783b */ /* 0x000fe80000000200 */
[----:B-1----:R-:W1:Y:S04]  /*13ce0*/  LDSM.16.M88.4 R8, [R148+0x3c00] ;  /* 0x003c00009408783b */ /* 0x002e680000000200 */
[----:B------:R-:W3:Y:S04]  /*13cf0*/  LDSM.16.M88.4 R32, [R148+0x3000] ;  /* 0x003000009420783b */ /* 0x000ee80000000200 */
[----:B------:R-:W4:Y:S04]  /*13d00*/  LDSM.16.M88.4 R24, [R148+0x3400] ;  /* 0x003400009418783b */ /* 0x000f280000000200 */
[----:B------:R-:W5:Y:S04]  /*13d10*/  LDSM.16.M88.4 R56, [R148+0x4400] ;  /* 0x004400009438783b */ /* 0x000f680000000200 */
[----:B------:R-:W5:Y:S04]  /*13d20*/  LDSM.16.M88.4 R48, [R148+0x4800] ;  /* 0x004800009430783b */ /* 0x000f680000000200 */
[----:B------:R-:W5:Y:S01]  /*13d30*/  LDSM.16.M88.4 R4, [R145+0x3000] ;  /* 0x003000009104783b */ /* 0x000f620000000200 */
[C---:B--2---:R-:W-:Y:S03]  /*13d40*/  HMMA.16816.F32 R20, R40.reuse, R16, RZ ;  /* 0x000000102814723c */ /* 0x044fe600000018ff */
[----:B------:R-:W2:Y:S04]  /*13d50*/  LDSM.16.M88.4 R44, [R145+0x3400] ;  /* 0x00340000912c783b */ /* 0x000ea80000000200 */
[----:B------:R-:W2:Y:S01]  /*13d60*/  LDSM.16.M88.4 R120, [R148+0x4000] ;  /* 0x004000009478783b */ /* 0x000ea20000000200 */
[C---:B------:R-:W-:Y:S03]  /*13d70*/  HMMA.16816.F32 R16, R40.reuse, R18, RZ ;  /* 0x000000122810723c */ /* 0x040fe600000018ff */
[----:B------:R-:W2:Y:S04]  /*13d80*/  LDSM.16.M88.4 R140, [R148+0x4c00] ;  /* 0x004c0000948c783b */ /* 0x000ea80000000200 */
[----:B------:R-:W-:Y:S01]  /*13d90*/  LDSM.16.M88.4 R136, [R145+0x4000] ;  /* 0x004000009188783b */ /* 0x000fe20000000200 */
[C---:B-1----:R-:W-:Y:S03]  /*13da0*/  HMMA.16816.F32 R12, R40.reuse, R8, RZ ;  /* 0x00000008280c723c */ /* 0x042fe600000018ff */
[----:B------:R-:W0:Y:S05]  /*13db0*/  LDGDEPBAR ;  /* 0x00000000000079af */ /* 0x000e2a0000000000 */
[----:B------:R-:W-:Y:S08]  /*13dc0*/  HMMA.16816.F32 R8, R40, R10, RZ ;  /* 0x0000000a2808723c */ /* 0x000ff000000018ff */
[C---:B------:R-:W-:Y:S08]  /*13dd0*/  HMMA.16816.F32 R20, R132.reuse, R128, R20 ;  /* 0x000000808414723c */ /* 0x040ff00000001814 */
[C---:B------:R-:W-:Y:S01]  /*13de0*/  HMMA.16816.F32 R16, R132.reuse, R130, R16 ;  /* 0x000000828410723c */ /* 0x040fe20000001810 */
[----:B------:R-:W1:Y:S07]  /*13df0*/  LDSM.16.M88.4 R128, [R145+0x4400] ;  /* 0x004400009180783b */ /* 0x000e6e0000000200 */
[C---:B------:R-:W-:Y:S08]  /*13e00*/  HMMA.16816.F32 R12, R132.reuse, R124, R12 ;  /* 0x0000007c840c723c */ /* 0x040ff0000000180c */
[----:B------:R-:W-:Y:S01]  /*13e10*/  HMMA.16816.F32 R8, R132, R126, R8 ;  /* 0x0000007e8408723c */ /* 0x000fe20000001808 */
[----:B------:R-:W1:Y:S07]  /*13e20*/  LDSM.16.M88.4 R124, [R145+0x4800] ;  /* 0x00480000917c783b */ /* 0x000e6e0000000200 */
[C---:B---3--:R-:W-:Y:S08]  /*13e30*/  HMMA.16816.F32 R36, R40.reuse, R32, RZ ;  /* 0x000000202824723c */ /* 0x048ff000000018ff */
[C---:B------:R-:W-:Y:S08]  /*13e40*/  HMMA.16816.F32 R32, R40.reuse, R34, RZ ;  /* 0x000000222820723c */ /* 0x040ff000000018ff */
[C---:B----4-:R-:W-:Y:S08]  /*13e50*/  HMMA.16816.F32 R28, R40.reuse, R24, RZ ;  /* 0x00000018281c723c */ /* 0x050ff000000018ff */
[C---:B------:R-:W-:Y:S08]  /*13e60*/  HMMA.16816.F32 R24, R40.reuse, R26, RZ ;  /* 0x0000001a2818723c */ /* 0x040ff000000018ff */
[C---:B-----5:R-:W-:Y:S08]  /*13e70*/  HMMA.16816.F32 R64, R40.reuse, R56, RZ ;  /* 0x000000382840723c */ /* 0x060ff000000018ff */
[C---:B------:R-:W-:Y:S08]  /*13e80*/  HMMA.16816.F32 R52, R40.reuse, R48, RZ ;  /* 0x000000302834723c */ /* 0x040ff000000018ff */
[C---:B------:R-:W-:Y:S08]  /*13e90*/  HMMA.16816.F32 R56, R40.reuse, R58, RZ ;  /* 0x0000003a2838723c */ /* 0x040ff000000018ff */
[----:B------:R-:W-:Y:S08]  /*13ea0*/  HMMA.16816.F32 R48, R40, R50, RZ ;  /* 0x000000322830723c */ /* 0x000ff000000018ff */
[C---:B------:R-:W-:Y:S08]  /*13eb0*/  HMMA.16816.F32 R36, R132.reuse, R4, R36 ;  /* 0x000000048424723c */ /* 0x040ff00000001824 */
[C---:B------:R-:W-:Y:S08]  /*13ec0*/  HMMA.16816.F32 R32, R132.reuse, R6, R32 ;  /* 0x000000068420723c */ /* 0x040ff00000001820 */
[----:B--2---:R-:W-:Y:S08]  /*13ed0*/  HMMA.16816.F32 R28, R132, R44, R28 ;  /* 0x0000002c841c723c */ /* 0x004ff0000000181c */
[----:B------:R-:W-:Y:S08]  /*13ee0*/  HMMA.16816.F32 R4, R40, R120, RZ ;  /* 0x000000782804723c */ /* 0x000ff000000018ff */
[----:B------:R-:W-:Y:S08]  /*13ef0*/  HMMA.16816.F32 R24, R132, R46, R24 ;  /* 0x0000002e8418723c */ /* 0x000ff00000001818 */
[C---:B------:R-:W-:Y:S08]  /*13f00*/  HMMA.16816.F32 R120, R40.reuse, R122, RZ ;  /* 0x0000007a2878723c */ /* 0x040ff000000018ff */
[C---:B------:R-:W-:Y:S08]  /*13f10*/  HMMA.16816.F32 R44, R40.reuse, R140, RZ ;  /* 0x0000008c282c723c */ /* 0x040ff000000018ff */
[----:B------:R-:W-:Y:S01]  /*13f20*/  HMMA.16816.F32 R40, R40, R142, RZ ;  /* 0x0000008e2828723c */ /* 0x000fe200000018ff */
[----:B------:R-:W2:Y:S07]  /*13f30*/  LDSM.16.M88.4 R140, [R145+0x4c00] ;  /* 0x004c0000918c783b */ /* 0x000eae0000000200 */
[C---:B-1----:R-:W-:Y:S08]  /*13f40*/  HMMA.16816.F32 R64, R132.reuse, R128, R64 ;  /* 0x000000808440723c */ /* 0x042ff00000001840 */
[C---:B------:R-:W-:Y:S01]  /*13f50*/  HMMA.16816.F32 R56, R132.reuse, R130, R56 ;  /* 0x000000828438723c */ /* 0x040fe20000001838 */
[----:B------:R-:W-:Y:S07]  /*13f60*/  LDSM.16.M88.4 R128, [R149+0x1000] ;  /* 0x001000009580783b */ /* 0x000fee0000000200 */
[C---:B------:R-:W-:Y:S08]  /*13f70*/  HMMA.16816.F32 R52, R132.reuse, R124, R52 ;  /* 0x0000007c8434723c */ /* 0x040ff00000001834 */
[C---:B------:R-:W-:Y:S01]  /*13f80*/  HMMA.16816.F32 R48, R132.reuse, R126, R48 ;  /* 0x0000007e8430723c */ /* 0x040fe20000001830 */
[----:B------:R-:W1:Y:S07]  /*13f90*/  LDSM.16.M88.4 R124, [R148+0x5000] ;  /* 0x00500000947c783b */ /* 0x000e6e0000000200 */
[C---:B------:R-:W-:Y:S08]  /*13fa0*/  HMMA.16816.F32 R4, R132.reuse, R136, R4 ;  /* 0x000000888404723c */ /* 0x040ff00000001804 */
[C---:B------:R-:W-:Y:S01]  /*13fb0*/  HMMA.16816.F32 R120, R132.reuse, R138, R120 ;  /* 0x0000008a8478723c */ /* 0x040fe20000001878 */
[----:B------:R-:W3:Y:S07]  /*13fc0*/  LDSM.16.M88.4 R136, [R148+0x5400] ;  /* 0x005400009488783b */ /* 0x000eee0000000200 */
[C---:B--2---:R-:W-:Y:S08]  /*13fd0*/  HMMA.16816.F32 R44, R132.reuse, R140, R44 ;  /* 0x0000008c842c723c */ /* 0x044ff0000000182c */
[----:B------:R-:W-:Y:S01]  /*13fe0*/  HMMA.16816.F32 R40, R132, R142, R40 ;  /* 0x0000008e8428723c */ /* 0x000fe20000001828 */
[----:B------:R-:W2:Y:S04]  /*13ff0*/  LDSM.16.M88.4 R132, [R148+0x5800] ;  /* 0x005800009484783b */ /* 0x000ea80000000200 */
[----:B------:R-:W4:Y:S03]  /*14000*/  LDSM.16.M88.4 R140, [R148+0x6000] ;  /* 0x00600000948c783b */ /* 0x000f260000000200 */
        /* <DEDUP_REMOVED lines=10> */
[C---:B-1----:R-:W-:Y:S08]  /*140b0*/  HMMA.16816.F32 R12, R128.reuse, R124, R12 ;  /* 0x0000007c800c723c */ /* 0x042ff0000000180c */
[C---:B------:R-:W-:Y:S01]  /*140c0*/  HMMA.16816.F32 R8, R128.reuse, R126, R8 ;  /* 0x0000007e8008723c */ /* 0x040fe20000001808 */
[----:B------:R-:W1:Y:S07]  /*140d0*/  LDSM.16.M88.4 R124, [R148+0x6800] ;  /* 0x00680000947c783b */ /* 0x000e6e0000000200 */
[C---:B------:R-:W-:Y:S01]  /*140e0*/  HMMA.16816.F32 R120, R128.reuse, R142, R120 ;  /* 0x0000008e8078723c */ /* 0x040fe20000001878 */
[----:B------:R-:W-:Y:S07]  /*140f0*/  LDSM.16.M88.4 R140, [R145+0x5400] ;  /* 0x00540000918c783b */ /* 0x000fee0000000200 */
[C---:B---3--:R-:W-:Y:S08]  /*14100*/  HMMA.16816.F32 R44, R128.reuse, R136, R44 ;  /* 0x00000088802c723c */ /* 0x048ff0000000182c */
[C---:B--2---:R-:W-:Y:S08]  /*14110*/  HMMA.16816.F32 R64, R128.reuse, R132, R64 ;  /* 0x000000848040723c */ /* 0x044ff00000001840 */
[C---:B------:R-:W-:Y:S01]  /*14120*/  HMMA.16816.F32 R56, R128.reuse, R134, R56 ;  /* 0x000000868038723c */ /* 0x040fe20000001838 */
[----:B------:R-:W2:Y:S07]  /*14130*/  LDSM.16.M88.4 R132, [R147+0x1000] ;  /* 0x001000009384783b */ /* 0x000eae0000000200 */
        /* <DEDUP_REMOVED lines=9> */
[C---:B---3--:R-:W-:Y:S08]  /*141d0*/  HMMA.16816.F32 R4, R132.reuse, R136, R4 ;  /* 0x000000888404723c */ /* 0x048ff00000001804 */
[C---:B-1----:R-:W-:Y:S08]  /*141e0*/  HMMA.16816.F32 R36, R132.reuse, R124, R36 ;  /* 0x0000007c8424723c */ /* 0x042ff00000001824 */
[C---:B------:R-:W-:Y:S01]  /*141f0*/  HMMA.16816.F32 R32, R132.reuse, R126, R32 ;  /* 0x0000007e8420723c */ /* 0x040fe20000001820 */
[----:B------:R-:W1:Y:S07]  /*14200*/  LDSM.16.M88.4 R124, [R145+0x5c00] ;  /* 0x005c0000917c783b */ /* 0x000e6e0000000200 */
[C---:B----4-:R-:W-:Y:S08]  /*14210*/  HMMA.16816.F32 R20, R132.reuse, R128, R20 ;  /* 0x000000808414723c */ /* 0x050ff00000001814 */
[C---:B------:R-:W-:Y:S01]  /*14220*/  HMMA.16816.F32 R16, R132.reuse, R130, R16 ;  /* 0x000000828410723c */ /* 0x040fe20000001810 */
[----:B------:R-:W3:Y:S07]  /*14230*/  LDSM.16.M88.4 R128, [R145+0x6400] ;  /* 0x006400009180783b */ /* 0x000eee0000000200 */
[C---:B------:R-:W-:Y:S01]  /*14240*/  HMMA.16816.F32 R120, R132.reuse, R138, R120 ;  /* 0x0000008a8478723c */ /* 0x040fe20000001878 */
[----:B------:R-:W-:Y:S07]  /*14250*/  LDSM.16.M88.4 R136, [R148+0x7400] ;  /* 0x007400009488783b */ /* 0x000fee0000000200 */
[C---:B--2---:R-:W-:Y:S08]  /*14260*/  HMMA.16816.F32 R44, R132.reuse, R140, R44 ;  /* 0x0000008c842c723c */ /* 0x044ff0000000182c */
[C---:B------:R-:W-:Y:S01]  /*14270*/  HMMA.16816.F32 R40, R132.reuse, R142, R40 ;  /* 0x0000008e8428723c */ /* 0x040fe20000001828 */
[----:B------:R-:W-:Y:S07]  /*14280*/  LDSM.16.M88.4 R140, [R148+0x8000] ;  /* 0x00800000948c783b */ /* 0x000fee0000000200 */
[C---:B-1----:R-:W-:Y:S08]  /*14290*/  HMMA.16816.F32 R12, R132.reuse, R124, R12 ;  /* 0x0000007c840c723c */ /* 0x042ff0000000180c */
[C---:B------:R-:W-:Y:S01]  /*142a0*/  HMMA.16816.F32 R8, R132.reuse, R126, R8 ;  /* 0x0000007e8408723c */ /* 0x040fe20000001808 */
[----:B------:R-:W1:Y:S07]  /*142b0*/  LDSM.16.M88.4 R124, [R145+0x6800] ;  /* 0x00680000917c783b */ /* 0x000e6e0000000200 */
        /* <DEDUP_REMOVED lines=26> */
[----:B------:R-:W-:Y:S01]  /*14460*/  HMMA.16816.F32 R40, R128, R134, R40 ;  /* 0x000000868028723c */ /* 0x000fe20000001828 */
[----:B------:R-:W3:Y:S07]  /*14470*/  LDSM.16.M88.4 R132, [R145+0x7400] ;  /* 0x007400009184783b */ /* 0x000eee0000000200 */
[C---:B--2---:R-:W-:Y:S08]  /*14480*/  HMMA.16816.F32 R4, R136.reuse, R140, R4 ;  /* 0x0000008c8804723c */ /* 0x044ff00000001804 */
[----:B------:R-:W-:Y:S08]  /*14490*/  HMMA.16816.F32 R120, R136, R142, R120 ;  /* 0x0000008e8878723c */ /* 0x000ff00000001878 */
[C---:B-1----:R-:W-:Y:S08]  /*144a0*/  HMMA.16816.F32 R52, R128.reuse, R124, R52 ;  /* 0x0000007c8034723c */ /* 0x042ff00000001834 */
[----:B------:R-:W-:Y:S01]  /*144b0*/  HMMA.16816.F32 R48, R128, R126, R48 ;  /* 0x0000007e8030723c */ /* 0x000fe20000001830 */
[----:B------:R-:W1:Y:S04]  /*144c0*/  LDSM.16.M88.4 R124, [R145+0x7000] ;  /* 0x00700000917c783b */ /* 0x000e680000000200 */
[----:B------:R-:W2:Y:S03]  /*144d0*/  LDSM.16.M88.4 R128, [R145+0x7800] ;  /* 0x007800009180783b */ /* 0x000ea60000000200 */
[C---:B---3--:R-:W-:Y:S08]  /*144e0*/  HMMA.16816.F32 R28, R136.reuse, R132, R28 ;  /* 0x00000084881c723c */ /* 0x048ff0000000181c */
[C---:B------:R-:W-:Y:S01]  /*144f0*/  HMMA.16816.F32 R24, R136.reuse, R134, R24 ;  /* 0x000000868818723c */ /* 0x040fe20000001818 */
[----:B------:R-:W3:Y:S07]  /*14500*/  LDSM.16.M88.4 R132, [R145+0x8400] ;  /* 0x008400009184783b */ /* 0x000eee0000000200 */
[C---:B-1----:R-:W-:Y:S08]  /*14510*/  HMMA.16816.F32 R36, R136.reuse, R124, R36 ;  /* 0x0000007c8824723c */ /* 0x042ff00000001824 */
[C---:B------:R-:W-:Y:S01]  /*14520*/  HMMA.16816.F32 R32, R136.reuse, R126, R32 ;  /* 0x0000007e8820723c */ /* 0x040fe20000001820 */
[----:B------:R-:W1:Y:S07]  /*14530*/  LDSM.16.M88.4 R124, [R145+0x7c00] ;  /* 0x007c0000917c783b */ /* 0x000e6e0000000200 */
[C---:B--2---:R-:W-:Y:S03]  /*14540*/  HMMA.16816.F32 R20, R136.reuse, R128, R20 ;  /* 0x000000808814723c */ /* 0x044fe60000001814 */
[----:B------:R-:W-:Y:S01]  /*14550*/  FSEL R3, R36, -INF , !P5 ;  /* 0xff80000024037808 */ /* 0x000fe20006800000 */
[----:B------:R-:W-:Y:S01]  /*14560*/  VIADD R36, R60, 0xffffff10 ;  /* 0xffffff103c247836 */ /* 0x000fe20000000000 */
[----:B------:R-:W-:Y:S01]  /*14570*/  FSEL R201, R38, -INF , !P6 ;  /* 0xff80000026c97808 */ /* 0x000fe20007000000 */
[----:B------:R-:W-:Y:S01]  /*14580*/  VIADD R38, R60, 0xffffff09 ;  /* 0xffffff093c267836 */ /* 0x000fe20000000000 */
[CC--:B------:R-:W-:Y:S01]  /*14590*/  ISETP.GE.AND P5, PT, R63.reuse, R153.reuse, PT ;  /* 0x000000993f00720c */ /* 0x0c0fe20003fa6270 */
[C---:B------:R-:W-:Y:S01]  /*145a0*/  HMMA.16816.F32 R16, R136.reuse, R130, R16 ;  /* 0x000000828810723c */ /* 0x040fe20000001810 */
[-C--:B------:R-:W-:Y:S01]  /*145b0*/  ISETP.GE.AND P6, PT, R63, R62.reuse, PT ;  /* 0x0000003e3f00720c */ /* 0x080fe20003fc6270 */
[----:B------:R-:W2:Y:S01]  /*145c0*/  LDSM.16.M88.4 R128, [R145+0x8800] ;  /* 0x008800009180783b */ /* 0x000ea20000000200 */
[----:B------:R-:W-:Y:S01]  /*145d0*/  FSEL R183, R37, -INF , !P1 ;  /* 0xff80000025b77808 */ /* 0x000fe20004800000 */
[----:B------:R-:W-:Y:S01]  /*145e0*/  VIADD R63, R61, 0xfffffffe ;  /* 0xfffffffe3d3f7836 */ /* 0x000fe20000000000 */
[----:B------:R-:W-:Y:S01]  /*145f0*/  FSEL R247, R32, -INF , !P5 ;  /* 0xff80000020f77808 */ /* 0x000fe20006800000 */
[----:B------:R-:W-:Y:S01]  /*14600*/  VIADD R32, R60, 0xffffff18 ;  /* 0xffffff183c207836 */ /* 0x000fe20000000000 */
[----:B------:R-:W-:Y:S01]  /*14610*/  FSEL R37, R34, -INF , !P6 ;  /* 0xff80000022257808 */ /* 0x000fe20007000000 */
[----:B------:R-:W-:Y:S01]  /*14620*/  VIADD R34, R60, 0xffffff11 ;  /* 0xffffff113c227836 */ /* 0x000fe20000000000 */
[C---:B------:R-:W-:Y:S01]  /*14630*/  ISETP.GE.AND P5, PT, R36.reuse, R153, PT ;  /* 0x000000992400720c */ /* 0x040fe20003fa6270 */
[----:B---3--:R-:W-:Y:S01]  /*14640*/  HMMA.16816.F32 R64, R136, R132, R64 ;  /* 0x000000848840723c */ /* 0x008fe20000001840 */
[----:B------:R-:W-:-:S02]  /*14650*/  ISETP.GE.AND P6, PT, R36, R62, PT ;  /* 0x0000003e2400720c */ /* 0x000fc40003fc6270 */
[----:B------:R-:W-:Y:S02]  /*14660*/  FSEL R39, R39, -INF , !P0 ;  /* 0xff80000027277808 */ /* 0x000fe40004000000 */
[CC--:B------:R-:W-:Y:S02]  /*14670*/  ISETP.GE.AND P1, PT, R38.reuse, R153.reuse, PT ;  /* 0x000000992600720c */ /* 0x0c0fe40003f26270 */
[----:B------:R-:W-:Y:S01]  /*14680*/  ISETP.GE.AND P0, PT, R38, R62, PT ;  /* 0x0000003e2600720c */ /* 0x000fe20003f06270 */
[----:B------:R-:W-:Y:S01]  /*14690*/  HMMA.16816.F32 R56, R136, R134, R56 ;  /* 0x000000868838723c */ /* 0x000fe20000001838 */
[----:B------:R-:W-:Y:S01]  /*146a0*/  FSEL R239, R28, -INF , !P5 ;  /* 0xff8000001cef7808 */ /* 0x000fe20006800000 */
[----:B------:R-:W-:Y:S01]  /*146b0*/  VIADD R28, R60, 0xffffff20 ;  /* 0xffffff203c1c7836 */ /* 0x000fe20000000000 */
[----:B------:R-:W-:Y:S01]  /*146c0*/  FSEL R235, R30, -INF , !P6 ;  /* 0xff8000001eeb7808 */ /* 0x000fe20007000000 */
[----:B------:R-:W-:Y:S01]  /*146d0*/  VIADD R30, R60, 0xffffff19 ;  /* 0xffffff193c1e7836 */ /* 0x000fe20000000000 */
[----:B------:R-:W-:-:S02]  /*146e0*/  ISETP.GE.AND P5, PT, R32, R153, PT ;  /* 0x000000992000720c */ /* 0x000fc40003fa6270 */
[-C--:B------:R-:W-:Y:S01]  /*146f0*/  ISETP.GE.AND P6, PT, R32, R62.reuse, PT ;  /* 0x0000003e2000720c */ /* 0x080fe20003fc6270 */
[C---:B-1----:R-:W-:Y:S01]  /*14700*/  HMMA.16816.F32 R12, R136.reuse, R124, R12 ;  /* 0x0000007c880c723c */ /* 0x042fe2000000180c */
[----:B------:R-:W-:Y:S02]  /*14710*/  FSEL R33, R33, -INF , !P1 ;  /* 0xff80000021217808 */ /* 0x000fe40004800000 */
[----:B------:R-:W-:Y:S02]  /*14720*/  FSEL R35, R35, -INF , !P0 ;  /* 0xff80000023237808 */ /* 0x000fe40004000000 */
[CC--:B------:R-:W-:Y:S02]  /*14730*/  ISETP.GE.AND P1, PT, R34.reuse, R153.reuse, PT ;  /* 0x000000992200720c */ /* 0x0c0fe40003f26270 */
[-C--:B------:R-:W-:Y:S01]  /*14740*/  ISETP.GE.AND P0, PT, R34, R62.reuse, PT ;  /* 0x0000003e2200720c */ /* 0x080fe20003f06270 */
[C---:B------:R-:W-:Y:S01]  /*14750*/  HMMA.16816.F32 R8, R136.reuse, R126, R8 ;  /* 0x0000007e8808723c */ /* 0x040fe20000001808 */
[----:B------:R-:W-:Y:S01]  /*14760*/  FSEL R243, R24, -INF , !P5 ;  /* 0xff80000018f37808 */ /* 0x000fe20006800000 */
[----:B------:R-:W-:Y:S01]  /*14770*/  VIADD R24, R60, 0xffffff28 ;  /* 0xffffff283c187836 */ /* 0x000fe20000000000 */
[----:B------:R-:W-:Y:S01]  /*14780*/  FSEL R233, R26, -INF , !P6 ;  /* 0xff8000001ae97808 */ /* 0x000fe20007000000 */
[----:B------:R-:W-:Y:S01]  /*14790*/  VIADD R26, R60, 0xffffff21 ;  /* 0xffffff213c1a7836 */ /* 0x000fe20000000000 */
[C---:B------:R-:W-:Y:S01]  /*147a0*/  ISETP.GE.AND P5, PT, R28.reuse, R153, PT ;  /* 0x000000991c00720c */ /* 0x040fe20003fa6270 */
[----:B------:R-:W1:Y:S01]  /*147b0*/  LDSM.16.M88.4 R124, [R145+0x8c00] ;  /* 0x008c0000917c783b */ /* 0x000e620000000200 */
[----:B------:R-:W-:Y:S01]  /*147c0*/  ISETP.GE.AND P6, PT, R28, R62, PT ;  /* 0x0000003e1c00720c */ /* 0x000fe20003fc6270 */
[----:B--2---:R-:W-:Y:S01]  /*147d0*/  HMMA.16816.F32 R52, R136, R128, R52 ;  /* 0x000000808834723c */ /* 0x004fe20000001834 */
[----:B------:R-:W-:Y:S01]  /*147e0*/  FSEL R241, R29, -INF , !P1 ;  /* 0xff8000001df17808 */ /* 0x000fe20004800000 */
[----:B------:R-:W-:-:S04]  /*147f0*/  DEPBAR.LE SB0, 0x0 ;  /* 0x000080000000791a */ /* 0x000fc80000000000 */
[----:B------:R-:W-:Y:S01]  /*14800*/  FSEL R237, R31, -INF , !P0 ;  /* 0xff8000001fed7808 */ /* 0x000fe20004000000 */
[----:B------:R-:W-:Y:S01]  /*14810*/  BAR.SYNC.DEFER_BLOCKING 0x0 ;  /* 0x0000000000007b1d */ /* 0x000fe20000010000 */
[CC--:B------:R-:W-:Y:S01]  /*14820*/  ISETP.GE.AND P1, PT, R30.reuse, R153.reuse, PT ;  /* 0x000000991e00720c */ /* 0x0c0fe20003f26270 */
[----:B------:R-:W-:Y:S01]  /*14830*/  HMMA.16816.F32 R48, R136, R130, R48 ;  /* 0x000000828830723c */ /* 0x000fe20000001830 */
        /* <DEDUP_REMOVED lines=18> */
[----:B------:R-:W-:Y:S01]  /*14960*/  FSEL R221, R23, -INF , !P0 ;  /* 0xff80000017dd7808 */ /* 0x000fe20004000000 */
[C---:B-1----:R-:W-:Y:S01]  /*14970*/  HMMA.16816.F32 R44, R136.reuse, R124, R44 ;  /* 0x0000007c882c723c */ /* 0x042fe2000000182c */
[CC--:B------:R-:W-:Y:S02]  /*14980*/  ISETP.GE.AND P1, PT, R22.reuse, R153.reuse, PT ;  /* 0x000000991600720c */ /* 0x0c0fe40003f26270 */
[-C--:B------:R-:W-:Y:S02]  /*14990*/  ISETP.GE.AND P0, PT, R22, R62.reuse, PT ;  /* 0x0000003e1600720c */ /* 0x080fe40003f06270 */
[----:B------:R-:W-:Y:S01]  /*149a0*/  FSEL R203, R12, -INF , !P5 ;  /* 0xff8000000ccb7808 */ /* 0x000fe20006800000 */
[----:B------:R-:W-:Y:S01]  /*149b0*/  VIADD R12, R60, 0xffffff40 ;  /* 0xffffff403c0c7836 */ /* 0x000fe20000000000 */
[----:B------:R-:W-:Y:S01]  /*149c0*/  FSEL R205, R14, -INF , !P6 ;  /* 0xff8000000ecd7808 */ /* 0x000fe20007000000 */
[----:B------:R-:W-:Y:S01]  /*149d0*/  VIADD R14, R60, 0xffffff39 ;  /* 0xffffff393c0e7836 */ /* 0x000fe20000000000 */
[C---:B------:R-:W-:Y:S01]  /*149e0*/  ISETP.GE.AND P5, PT, R16.reuse, R153, PT ;  /* 0x000000991000720c */ /* 0x040fe20003fa6270 */
[----:B------:R-:W-:Y:S01]  /*149f0*/  HMMA.16816.F32 R40, R136, R126, R40 ;  /* 0x0000007e8828723c */ /* 0x000fe20000001828 */
[----:B------:R-:W-:-:S02]  /*14a00*/  ISETP.GE.AND P6, PT, R16, R62, PT ;  /* 0x0000003e1000720c */ /* 0x000fc40003fc6270 */
        /* <DEDUP_REMOVED lines=73> */
[C---:B------:R-:W-:Y:S01]  /*14ea0*/  VIADD R4, R60.reuse, 0xffffff78 ;  /* 0xffffff783c047836 */ /* 0x040fe20000000000 */
[----:B------:R-:W-:Y:S01]  /*14eb0*/  FSEL R131, R51, -INF , !P0 ;  /* 0xff80000033837808 */ /* 0x000fe20004000000 */
[----:B------:R-:W-:Y:S01]  /*14ec0*/  VIADD R60, R60, 0xffffff79 ;  /* 0xffffff793c3c7836 */ /* 0x000fe20000000000 */
[----:B------:R-:W-:Y:S02]  /*14ed0*/  ISETP.GE.AND P0, PT, R5, R153, PT ;  /* 0x000000990500720c */ /* 0x000fe40003f06270 */
[----:B------:R-:W-:-:S02]  /*14ee0*/  FSEL R177, R49, -INF , !P1 ;  /* 0xff80000031b17808 */ /* 0x000fc40004800000 */
[----:B------:R-:W-:Y:S02]  /*14ef0*/  FSEL R181, R45, -INF , !P0 ;  /* 0xff8000002db57808 */ /* 0x000fe40004000000 */
[-C--:B------:R-:W-:Y:S02]  /*14f00*/  ISETP.GE.AND P1, PT, R4, R153.reuse, PT ;  /* 0x000000990400720c */ /* 0x080fe40003f26270 */
[----:B------:R-:W-:Y:S02]  /*14f10*/  ISETP.GE.AND P0, PT, R60, R153, PT ;  /* 0x000000993c00720c */ /* 0x000fe40003f06270 */
[----:B------:R-:W-:Y:S02]  /*14f20*/  FSEL R138, R44, -INF , !P5 ;  /* 0xff8000002c8a7808 */ /* 0x000fe40006800000 */
[----:B------:R-:W-:Y:S02]  /*14f30*/  FSEL R160, R40, -INF , !P1 ;  /* 0xff80000028a07808 */ /* 0x000fe40004800000 */
[----:B------:R-:W-:-:S02]  /*14f40*/  FSEL R153, R41, -INF , !P0 ;  /* 0xff80000029997808 */ /* 0x000fc40004000000 */
[-C--:B------:R-:W-:Y:S02]  /*14f50*/  ISETP.GE.AND P5, PT, R5, R62.reuse, PT ;  /* 0x0000003e0500720c */ /* 0x080fe40003fa6270 */
[-C--:B------:R-:W-:Y:S02]  /*14f60*/  ISETP.GE.AND P1, PT, R4, R62.reuse, PT ;  /* 0x0000003e0400720c */ /* 0x080fe40003f26270 */
[----:B------:R-:W-:Y:S02]  /*14f70*/  ISETP.GE.AND P0, PT, R60, R62, PT ;  /* 0x0000003e3c00720c */ /* 0x000fe40003f06270 */
[----:B------:R-:W-:Y:S02]  /*14f80*/  FSEL R62, R46, -INF , !P6 ;  /* 0xff8000002e3e7808 */ /* 0x000fe40007000000 */
[----:B------:R-:W-:Y:S02]  /*14f90*/  ISETP.GT.AND P6, PT, R63, R150, PT ;  /* 0x000000963f00720c */ /* 0x000fe40003fc4270 */
[----:B------:R-:W-:-:S02]  /*14fa0*/  FSEL R123, R47, -INF , !P5 ;  /* 0xff8000002f7b7808 */ /* 0x000fc40006800000 */
[----:B------:R-:W-:Y:S02]  /*14fb0*/  FSEL R121, R42, -INF , !P1 ;  /* 0xff8000002a797808 */ /* 0x000fe40004800000 */
[----:B------:R-:W-:-:S07]  /*14fc0*/  FSEL R66, R43, -INF , !P0 ;  /* 0xff8000002b427808 */ /* 0x000fce0004000000 */
[----:B------:R-:W-:Y:S05]  /*14fd0*/  @!P6 BRA `(.L_x_1235) ;  /* 0x000000080058e947 */ /* 0x000fea0003800000 */
[----:B------:R-:W-:Y:S05]  /*14fe0*/  BRA.U !UP0, `(.L_x_1236) ;  /* 0x0000000508047547 */ /* 0x000fea000b800000 */
[----:B------:R-:W1:Y:S01]  /*14ff0*/  LDC R9, c[0x0][0x4f0] ;  /* 0x00013c00ff097b82 */ /* 0x000e620000000800 */
[----:B------:R-:W-:Y:S01]  /*15000*/  VIADD R12, R61, 0xffffffff ;  /* 0xffffffff3d0c7836 */ /* 0x000fe20000000000 */
[----:B------:R-:W2:Y:S03]  /*15010*/  LDCU.64 UR8, c[0x0][0x3b8] ;  /* 0x00007700ff0877ac */ /* 0x000ea60008000a00 */
[----:B------:R-:W-:Y:S01]  /*15020*/  IMAD.SHL.U32 R12, R12, 0x80, RZ ;  /* 0x000000800c0c7824 */ /* 0x000fe200078e00ff */
[----:B------:R-:W3:Y:S03]  /*15030*/  LDCU.64 UR10, c[0x0][0x3a0] ;  /* 0x00007400ff0a77ac */ /* 0x000ee60008000a00 */
[C---:B------:R-:W-:Y:S01]  /*15040*/  VIADD R10, R12.reuse, 0xffffff80 ;  /* 0xffffff800c0a7836 */ /* 0x040fe20000000000 */
[----:B------:R-:W-:-:S04]  /*15050*/  IADD3 R12, PT, PT, R12, -0x100, RZ ;  /* 0xffffff000c0c7810 */ /* 0x000fc80007ffe0ff */
        /* <DEDUP_REMOVED lines=9> */
[----:B-1----:R-:W-:Y:S01]  /*150f0*/  IADD3 R5, PT, PT, RZ, -R15, RZ ;  /* 0x8000000fff057210 */ /* 0x002fe20007ffe0ff */
[----:B------:R-:W-:-:S04]  /*15100*/  IMAD.MOV.U32 R14, RZ, RZ, RZ ;  /* 0x000000ffff0e7224 */ /* 0x000fc800078e00ff */
[----:B------:R-:W-:-:S04]  /*15110*/  IMAD R6, R5, R8, RZ ;  /* 0x0000000805067224 */ /* 0x000fc800078e02ff */
[----:B------:R-:W-:-:S06]  /*15120*/  IMAD.HI.U32 R6, R15, R6, R14 ;  /* 0x000000060f067227 */ /* 0x000fcc00078e000e */
[----:B------:R-:W-:-:S04]  /*15130*/  IMAD.HI.U32 R5, R6, R7, RZ ;  /* 0x0000000706057227 */ /* 0x000fc800078e00ff */
[----:B------:R-:W-:Y:S01]  /*15140*/  IMAD.HI.U32 R6, R6, R11, RZ ;  /* 0x0000000b06067227 */ /* 0x000fe200078e00ff */
[----:B------:R-:W-:-:S05]  /*15150*/  IADD3 R4, PT, PT, -R5, RZ, RZ ;  /* 0x000000ff05047210 */ /* 0x000fca0007ffe1ff */
[----:B------:R-:W-:Y:S02]  /*15160*/  IMAD R7, R8, R4, R7 ;  /* 0x0000000408077224 */ /* 0x000fe400078e0207 */
[----:B------:R-:W-:-:S03]  /*15170*/  IMAD.MOV R4, RZ, RZ, -R6 ;  /* 0x000000ffff047224 */ /* 0x000fc600078e0a06 */
[C---:B------:R-:W-:Y:S01]  /*15180*/  ISETP.GT.U32.AND P0, PT, R8.reuse, R7, PT ;  /* 0x000000070800720c */ /* 0x040fe20003f04070 */
[----:B------:R-:W-:-:S05]  /*15190*/  IMAD R11, R8, R4, R11 ;  /* 0x00000004080b7224 */ /* 0x000fca00078e020b */
[----:B------:R-:W-:-:S07]  /*151a0*/  ISETP.GT.U32.AND P1, PT, R8, R11, PT ;  /* 0x0000000b0800720c */ /* 0x000fce0003f24070 */
[-C--:B------:R-:W-:Y:S02]  /*151b0*/  @!P0 IADD3 R7, PT, PT, R7, -R8.reuse, RZ ;  /* 0x8000000807078210 */ /* 0x080fe40007ffe0ff */
[----:B------:R-:W-:Y:S02]  /*151c0*/  @!P0 IADD3 R5, PT, PT, R5, 0x1, RZ ;  /* 0x0000000105058810 */ /* 0x000fe40007ffe0ff */
[-C--:B------:R-:W-:Y:S02]  /*151d0*/  ISETP.GE.U32.AND P5, PT, R7, R8.reuse, PT ;  /* 0x000000080700720c */ /* 0x080fe40003fa6070 */
[----:B------:R-:W-:Y:S01]  /*151e0*/  @!P1 IMAD.IADD R11, R11, 0x1, -R8 ;  /* 0x000000010b0b9824 */ /* 0x000fe200078e0a08 */
[----:B------:R-:W-:Y:S02]  /*151f0*/  @!P1 IADD3 R6, PT, PT, R6, 0x1, RZ ;  /* 0x0000000106069810 */ /* 0x000fe40007ffe0ff */
[----:B------:R-:W-:Y:S02]  /*15200*/  ISETP.GE.AND P1, PT, R10, RZ, PT ;  /* 0x000000ff0a00720c */ /* 0x000fe40003f26270 */
[----:B------:R-:W-:-:S02]  /*15210*/  ISETP.GE.U32.AND P0, PT, R11, R8, PT ;  /* 0x000000080b00720c */ /* 0x000fc40003f06070 */
[----:B------:R-:W-:-:S04]  /*15220*/  LOP3.LUT R7, RZ, R9, RZ, 0x33, !PT ;  /* 0x00000009ff077212 */ /* 0x000fc800078e33ff */
[----:B------:R-:W-:Y:S01]  /*15230*/  @P5 VIADD R5, R5, 0x1 ;  /* 0x0000000105055836 */ /* 0x000fe20000000000 */
[----:B------:R-:W-:-:S04]  /*15240*/  ISETP.GE.AND P5, PT, R12, RZ, PT ;  /* 0x000000ff0c00720c */ /* 0x000fc80003fa6270 */
[----:B------:R-:W-:Y:S02]  /*15250*/  @!P1 IMAD.MOV R5, RZ, RZ, -R5 ;  /* 0x000000ffff059224 */ /* 0x000fe400078e0a05 */
[----:B------:R-:W-:Y:S01]  /*15260*/  @P0 VIADD R6, R6, 0x1 ;  /* 0x0000000106060836 */ /* 0x000fe20000000000 */
[----:B------:R-:W-:-:S06]  /*15270*/  ISETP.NE.AND P0, PT, R9, RZ, PT ;  /* 0x000000ff0900720c */ /* 0x000fcc0003f05270 */
[----:B------:R-:W-:-:S04]  /*15280*/  @!P5 IADD3 R6, PT, PT, -R6, RZ, RZ ;  /* 0x000000ff0606d210 */ /* 0x000fc80007ffe1ff */
[C---:B------:R-:W-:Y:S02]  /*15290*/  SEL R6, R7.reuse, R6, !P0 ;  /* 0x0000000607067207 */ /* 0x040fe40004000000 */
[----:B------:R-:W-:-:S03]  /*152a0*/  SEL R7, R7, R5, !P0 ;  /* 0x0000000507077207 */ /* 0x000fc60004000000 */
[----:B------:R-:W-:-:S04]  /*152b0*/  IMAD.WIDE R12, R6, 0x4, R162 ;  /* 0x00000004060c7825 */ /* 0x000fc800078e02a2 */
[C---:B------:R-:W-:Y:S01]  /*152c0*/  IMAD.WIDE R10, R7.reuse, 0x4, R162 ;  /* 0x00000004070a7825 */ /* 0x040fe200078e02a2 */
[----:B------:R-:W4:Y:S04]  /*152d0*/  LDG.E R5, desc[UR6][R12.64] ;  /* 0x000000060c057981 */ /* 0x000f28000c1e1900 */
[----:B------:R-:W4:Y:S01]  /*152e0*/  LDG.E R4, desc[UR6][R10.64] ;  /* 0x000000060a047981 */ /* 0x000f22000c1e1900 */
[----:B------:R-:W-:-:S05]  /*152f0*/  IADD3 R6, PT, PT, R7, -R6, RZ ;  /* 0x8000000607067210 */ /* 0x000fca0007ffe0ff */
[----:B------:R-:W-:Y:S02]  /*15300*/  IMAD R9, R6, R9, -0x80 ;  /* 0xffffff8006097424 */ /* 0x000fe400078e0209 */
[----:B--2---:R-:W-:-:S03]  /*15310*/  IMAD.U32 R6, RZ, RZ, UR8 ;  /* 0x00000008ff067e24 */ /* 0x004fc6000f8e00ff */
[----:B------:R-:W-:-:S05]  /*15320*/  SHF.R.S32.HI R7, RZ, 0x1f, R9 ;  /* 0x0000001fff077819 */ /* 0x000fca0000011409 */
[----:B------:R-:W-:-:S04]  /*15330*/  IMAD R7, R7, R6, RZ ;  /* 0x0000000607077224 */ /* 0x000fc800078e02ff */
[C---:B------:R-:W-:Y:S02]  /*15340*/  IMAD R7, R9.reuse, UR9, R7 ;  /* 0x0000000909077c24 */ /* 0x040fe4000f8e0207 */
[----:B------:R-:W-:-:S04]  /*15350*/  IMAD.WIDE.U32 R8, R9, R6, RZ ;  /* 0x0000000609087225 */ /* 0x000fc800078e00ff */
        /* <DEDUP_REMOVED lines=10> */
.L_x_1236:
        /* <DEDUP_REMOVED lines=8> */
.L_x_1237:
[----:B------:R-:W1:Y:S01]  /*15480*/  LDC R7, c[0x0][0x3bc] ;  /* 0x0000ef00ff077b82 */ /* 0x000e620000000800 */
[C---:B------:R-:W-:Y:S01]  /*15490*/  LEA R8, P0, R6.reuse, R152, 0x6 ;  /* 0x0000009806087211 */ /* 0x040fe200078030ff */
[----:B------:R-:W-:-:S05]  /*154a0*/  IMAD.SHL.U32 R4, R6, 0x40, RZ ;  /* 0x0000004006047824 */ /* 0x000fca00078e00ff */
[----:B------:R-:W-:Y:S02]  /*154b0*/  IADD3 R10, P1, PT, R4, R8, RZ ;  /* 0x00000008040a7210 */ /* 0x000fe40007f3e0ff */
[C-C-:B-1----:R-:W-:Y:S02]  /*154c0*/  SHF.L.U64.HI R5, R6.reuse, 0x6, R7.reuse ;  /* 0x0000000606057819 */ /* 0x142fe40000010207 */
[----:B------:R-:W-:Y:S01]  /*154d0*/  LEA.HI.X R9, R6, R151, R7, 0x6, P0 ;  /* 0x0000009706097211 */ /* 0x000fe200000f3407 */
[----:B------:R-:W-:Y:S01]  /*154e0*/  @!P4 IMAD.MOV.U32 R6, RZ, RZ, R152 ;  /* 0x000000ffff06c224 */ /* 0x000fe200078e0098 */
[----:B------:R-:W-:Y:S01]  /*154f0*/  IADD3 R4, P0, PT, R4, R10, RZ ;  /* 0x0000000a04047210 */ /* 0x000fe20007f1e0ff */
[----:B------:R-:W-:Y:S02]  /*15500*/  @!P4 IMAD.MOV.U32 R7, RZ, RZ, R151 ;  /* 0x000000ffff07c224 */ /* 0x000fe400078e0097 */
[----:B------:R-:W-:-:S03]  /*15510*/  IMAD.X R11, R5, 0x1, R9, P1 ;  /* 0x00000001050b7824 */ /* 0x000fc600008e0609 */
[----:B------:R-:W-:Y:S01]  /*15520*/  @!PT LDS RZ, [RZ] ;  /* 0x00000000fffff984 */ /* 0x000fe20000000800 */
[----:B------:R-:W-:Y:S01]  /*15530*/  @!PT LDS RZ, [RZ] ;  /* 0x00000000fffff984 */ /* 0x000fe20000000800 */
[----:B------:R-:W-:Y:S01]  /*15540*/  @!PT LDS RZ, [RZ] ;  /* 0x00000000fffff984 */ /* 0x000fe20000000800 */
[----:B------:R1:W-:Y:S02]  /*15550*/  @!P4 LDGSTS.E.BYPASS.LTC128B.128 [R165+0x3000], desc[UR6][R6.64] ;  /* 0x0300000006a5cfae */ /* 0x0003e4000b981a06 */
[----:B------:R-:W-:Y:S02]  /*15560*/  IADD3.X R5, PT, PT, R5, R11, RZ, P0, !PT ;  /* 0x0000000b05057210 */ /* 0x000fe400007fe4ff */
[----:B------:R2:W-:Y:S01]  /*15570*/  @P4 STS.128 [R165+0x3000], RZ ;  /* 0x003000ffa5004388 */ /* 0x0005e20000000c00 */
        /* <DEDUP_REMOVED lines=60> */
.L_x_1235:
[----:B--2---:R-:W-:Y:S01]  /*15940*/  FMNMX3.FTZ R8, R2, R3, R183, !PT ;  /* 0x0000000302087276 */ /* 0x004fe200078100b7 */
        /* <DEDUP_REMOVED lines=65> */
[--C-:B------:R-:W-:Y:S01]  /*15d60*/  FFMA.FTZ R124, R37, UR4, -R120.reuse ;  /* 0x00000004257c7c23 */ /* 0x100fe20008010878 */
[----:B------:R-:W-:Y:S01]  /*15d70*/  FFMA.FTZ R127, R35, UR4, -R120 ;  /* 0x00000004237f7c23 */ /* 0x000fe20008010878 */
[----:B------:R-:W-:Y:S01]  /*15d80*/  FMUL.FTZ R0, R0, UR4 ;  /* 0x0000000400007c20 */ /* 0x000fe20008410000 */
[----:B------:R-:W1:Y:S01]  /*15d90*/  MUFU.EX2 R170, R170 ;  /* 0x000000aa00aa7308 */ /* 0x000e620000000800 */
[----:B------:R-:W2:Y:S01]  /*15da0*/  LDSM.16.MT88.4 R32, [R144+0xb000] ;  /* 0x00b000009020783b */ /* 0x000ea20000004200 */
[----:B------:R-:W-:Y:S01]  /*15db0*/  FFMA.FTZ R57, R243, UR4, -R166 ;  /* 0x00000004f3397c23 */ /* 0x000fe200080108a6 */
        /* <DEDUP_REMOVED lines=12> */
[----:B------:R-:W-:Y:S01]  /*15e80*/  FFMA.FTZ R132, R207, UR4, -R120 ;  /* 0x00000004cf847c23 */ /* 0x000fe20008010878 */
[----:B------:R-:W3:Y:S01]  /*15e90*/  MUFU.EX2 R122, R122 ;  /* 0x0000007a007a7308 */ /* 0x000ee20000000800 */
[----:B-1----:R-:W-:Y:S01]  /*15ea0*/  F2FP.F16.F32.PACK_AB R48, R170, R172 ;  /* 0x000000acaa30723e */ /* 0x002fe200000000ff */
[----:B------:R-:W-:Y:S01]  /*15eb0*/  FFMA.FTZ R207, R203, UR4, -R166 ;  /* 0x00000004cbcf7c23 */ /* 0x000fe200080108a6 */
[----:B------:R-:W-:Y:S01]  /*15ec0*/  FFMA.FTZ R180, R209, UR4, -R120 ;  /* 0x00000004d1b47c23 */ /* 0x000fe20008010878 */
[--C-:B------:R-:W-:Y:S01]  /*15ed0*/  FFMA.FTZ R182, R215, UR4, -R166.reuse ;  /* 0x00000004d7b67c23 */ /* 0x100fe200080108a6 */
[--C-:B------:R-:W-:Y:S01]  /*15ee0*/  FFMA.FTZ R203, R217, UR4, -R166.reuse ;  /* 0x00000004d9cb7c23 */ /* 0x100fe200080108a6 */
[----:B------:R-:W-:Y:S01]  /*15ef0*/  FFMA.FTZ R178, R219, UR4, -R166 ;  /* 0x00000004dbb27c23 */ /* 0x000fe200080108a6 */
[--C-:B------:R-:W-:Y:S01]  /*15f00*/  FFMA.FTZ R205, R205, UR4, -R120.reuse ;  /* 0x00000004cdcd7c23 */ /* 0x100fe20008010878 */
[----:B------:R-:W-:Y:S01]  /*15f10*/  MUFU.EX2 R201, R201 ;  /* 0x000000c900c97308 */ /* 0x000fe20000000800 */
[--C-:B------:R-:W-:Y:S01]  /*15f20*/  FFMA.FTZ R209, R213, UR4, -R120.reuse ;  /* 0x00000004d5d17c23 */ /* 0x100fe20008010878 */
[----:B------:R-:W-:Y:S01]  /*15f30*/  FFMA.FTZ R184, R211, UR4, -R120 ;  /* 0x00000004d3b87c23 */ /* 0x000fe20008010878 */
[--C-:B------:R-:W-:Y:S01]  /*15f40*/  FFMA.FTZ R211, R185, UR4, -R166.reuse ;  /* 0x00000004b9d37c23 */ /* 0x100fe200080108a6 */
[----:B------:R-:W-:Y:S01]  /*15f50*/  FFMA.FTZ R186, R189, UR4, -R166 ;  /* 0x00000004bdba7c23 */ /* 0x000fe200080108a6 */
[----:B------:R-:W-:Y:S01]  /*15f60*/  FFMA.FTZ R192, R187, UR4, -R120 ;  /* 0x00000004bbc07c23 */ /* 0x000fe20008010878 */
[--C-:B------:R-:W-:Y:S01]  /*15f70*/  FFMA.FTZ R188, R195, UR4, -R166.reuse ;  /* 0x00000004c3bc7c23 */ /* 0x100fe200080108a6 */
[----:B------:R-:W-:Y:S01]  /*15f80*/  FFMA.FTZ R185, R199, UR4, -R166 ;  /* 0x00000004c7b97c23 */ /* 0x000fe200080108a6 */
[----:B------:R-:W1:Y:S01]  /*15f90*/  MUFU.EX2 R164, R164 ;  /* 0x000000a400a47308 */ /* 0x000e620000000800 */
        /* <DEDUP_REMOVED lines=16> */
[----:B-1----:R-:W-:Y:S01]  /*160a0*/  F2FP.F16.F32.PACK_AB R49, R164, R201 ;  /* 0x000000c9a431723e */ /* 0x002fe200000000ff */
[--C-:B------:R-:W-:Y:S01]  /*160b0*/  FFMA.FTZ R123, R123, UR4, -R120.reuse ;  /* 0x000000047b7b7c23 */ /* 0x100fe20008010878 */
[--C-:B------:R-:W-:Y:S01]  /*160c0*/  FFMA.FTZ R121, R121, UR4, -R120.reuse ;  /* 0x0000000479797c23 */ /* 0x100fe20008010878 */
[----:B------:R-:W-:-:S04]  /*160d0*/  FFMA.FTZ R66, R66, UR4, -R120 ;  /* 0x0000000442427c23 */ /* 0x000fc80008010878 */
[----:B------:R-:W1:Y:S08]  /*160e0*/  MUFU.EX2 R174, R0 ;  /* 0x0000000000ae7308 */ /* 0x000e700000000800 */
[----:B------:R-:W4:Y:S01]  /*160f0*/  MUFU.EX2 R127, R127 ;  /* 0x0000007f007f7308 */ /* 0x000f220000000800 */
        /* <DEDUP_REMOVED lines=8> */
[-C--:B-1----:R-:W-:Y:S01]  /*16180*/  FMUL.FTZ R6, R114, R174.reuse ;  /* 0x000000ae72067220 */ /* 0x082fe20000410000 */
[-C--:B------:R-:W-:Y:S01]  /*16190*/  FMUL.FTZ R7, R115, R174.reuse ;  /* 0x000000ae73077220 */ /* 0x080fe20000410000 */
[-C--:B------:R-:W-:Y:S01]  /*161a0*/  FMUL.FTZ R14, R74, R174.reuse ;  /* 0x000000ae4a0e7220 */ /* 0x080fe20000410000 */
[-C--:B------:R-:W-:Y:S01]  /*161b0*/  FMUL.FTZ R15, R75, R174.reuse ;  /* 0x000000ae4b0f7220 */ /* 0x080fe20000410000 */
[-C--:B------:R-:W-:Y:S01]  /*161c0*/  FMUL.FTZ R70, R70, R174.reuse ;  /* 0x000000ae46467220 */ /* 0x080fe20000410000 */
[-C--:B------:R-:W-:Y:S01]  /*161d0*/  FMUL.FTZ R71, R71, R174.reuse ;  /* 0x000000ae47477220 */ /* 0x080fe20000410000 */
[-C--:B------:R-:W-:Y:S01]  /*161e0*/  FMUL.FTZ R78, R78, R174.reuse ;  /* 0x000000ae4e4e7220 */ /* 0x080fe20000410000 */
[----:B------:R-:W-:Y:S01]  /*161f0*/  FMUL.FTZ R79, R79, R174 ;  /* 0x000000ae4f4f7220 */ /* 0x000fe20000410000 */
[----:B----4-:R-:W-:Y:S01]  /*16200*/  F2FP.F16.F32.PACK_AB R51, R127, R124 ;  /* 0x0000007c7f33723e */ /* 0x010fe200000000ff */
[----:B------:R-:W-:Y:S01]  /*16210*/  LDSM.16.MT88.4 R72, [R144+0x9400] ;  /* 0x009400009048783b */ /* 0x000fe20000004200 */
[----:B------:R-:W-:Y:S01]  /*16220*/  FFMA.FTZ R0, R245, UR4, -R166 ;  /* 0x00000004f5007c23 */ /* 0x000fe200080108a6 */
[-C--:B------:R-:W-:Y:S01]  /*16230*/  FMUL.FTZ R20, R80, R176.reuse ;  /* 0x000000b050147220 */ /* 0x080fe20000410000 */
[----:B------:R-:W-:Y:S01]  /*16240*/  FMUL.FTZ R21, R81, R176 ;  /* 0x000000b051157220 */ /* 0x000fe20000410000 */
        /* <DEDUP_REMOVED lines=15> */
[----:B------:R-:W1:Y:S01]  /*16340*/  MUFU.EX2 R2, R2 ;  /* 0x0000000200027308 */ /* 0x000e620000000800 */
[-C--:B------:R-:W-:Y:S01]  /*16350*/  FMUL.FTZ R38, R98, R174.reuse ;  /* 0x000000ae62267220 */ /* 0x080fe20000410000 */
[----:B------:R-:W-:Y:S01]  /*16360*/  FMUL.FTZ R39, R99, R174 ;  /* 0x000000ae63277220 */ /* 0x000fe20000410000 */
[C---:B------:R-:W-:Y:S01]  /*16370*/  HMMA.16816.F32 R8, R48.reuse, R10, R68 ;  /* 0x0000000a3008723c */ /* 0x040fe20000001844 */
[----:B------:R-:W-:Y:S01]  /*16380*/  LDSM.16.MT88.4 R68, [R146+0xb400] ;  /* 0x00b400009244783b */ /* 0x000fe20000004200 */
[-C--:B------:R-:W-:Y:S01]  /*16390*/  FMUL.FTZ R92, R92, R176.reuse ;  /* 0x000000b05c5c7220 */ /* 0x080fe20000410000 */
[----:B------:R-:W-:Y:S01]  /*163a0*/  FMUL.FTZ R93, R93, R176 ;  /* 0x000000b05d5d7220 */ /* 0x000fe20000410000 */
[-C--:B------:R-:W-:Y:S01]  /*163b0*/  FMUL.FTZ R94, R94, R174.reuse ;  /* 0x000000ae5e5e7220 */ /* 0x080fe20000410000 */
[----:B------:R-:W-:Y:S01]  /*163c0*/  MUFU.EX2 R57, R57 ;  /* 0x0000003900397308 */ /* 0x000fe20000000800 */
[----:B------:R-:W-:Y:S01]  /*163d0*/  FMUL.FTZ R95, R95, R174 ;  /* 0x000000ae5f5f7220 */ /* 0x000fe20000410000 */
[-C--:B------:R-:W-:Y:S01]  /*163e0*/  FMUL.FTZ R100, R100, R176.reuse ;  /* 0x000000b064647220 */ /* 0x080fe20000410000 */
[C---:B------:R-:W-:Y:S01]  /*163f0*/  HMMA.16816.F32 R16, R48.reuse, R18, R76 ;  /* 0x000000123010723c */ /* 0x040fe2000000184c */
[----:B------:R-:W3:Y:S01]  /*16400*/  LDSM.16.MT88.4 R76, [R146+0x9400] ;  /* 0x00940000924c783b */ /* 0x000ee20000004200 */
        /* <DEDUP_REMOVED lines=15> */
[----:B------:R-:W-:Y:S01]  /*16500*/  FFMA.FTZ R81, R167, R176, R172 ;  /* 0x000000b0a7517223 */ /* 0x000fe200000100ac */
[--C-:B------:R-:W-:Y:S01]  /*16510*/  FFMA.FTZ R167, R140, UR4, -R166.reuse ;  /* 0x000000048ca77c23 */ /* 0x100fe200080108a6 */
[----:B------:R-:W-:Y:S01]  /*16520*/  FFMA.FTZ R201, R168, R174, R201 ;  /* 0x000000aea8c97223 */ /* 0x000fe200000100c9 */
[--C-:B------:R-:W-:Y:S01]  /*16530*/  FFMA.FTZ R140, R175, UR4, -R166.reuse ;  /* 0x00000004af8c7c23 */ /* 0x100fe200080108a6 */
[----:B------:R-:W4:Y:S01]  /*16540*/  MUFU.EX2 R59, R59 ;  /* 0x0000003b003b7308 */ /* 0x000f220000000800 */
[----:B------:R-:W-:Y:S01]  /*16550*/  FFMA.FTZ R175, R179, UR4, -R166 ;  /* 0x00000004b3af7c23 */ /* 0x000fe200080108a6 */
[----:B------:R-:W-:Y:S01]  /*16560*/  FFMA.FTZ R168, R173, UR4, -R120 ;  /* 0x00000004ada87c23 */ /* 0x000fe20008010878 */
[----:B--2---:R-:W-:Y:S01]  /*16570*/  HMMA.16816.F32 R28, R48, R32, R28 ;  /* 0x00000020301c723c */ /* 0x004fe2000000181c */
[----:B------:R-:W-:Y:S01]  /*16580*/  LDSM.16.MT88.4 R84, [R146+0xc400] ;  /* 0x00c400009254783b */ /* 0x000fe20000004200 */
[----:B------:R-:W-:Y:S01]  /*16590*/  FADD.FTZ R170, R170, R81 ;  /* 0x00000051aaaa7221 */ /* 0x000fe20000010000 */
[----:B------:R-:W-:-:S02]  /*165a0*/  FADD.FTZ R201, R164, R201 ;  /* 0x000000c9a4c97221 */ /* 0x000fc40000010000 */
[----:B------:R-:W-:Y:S01]  /*165b0*/  MUFU.EX2 R67, R67 ;  /* 0x0000004300437308 */ /* 0x000fe20000000800 */
[----:B------:R-:W-:Y:S01]  /*165c0*/  FADD.FTZ R183, R183, R170 ;  /* 0x000000aab7b77221 */ /* 0x000fe20000010000 */
[----:B------:R-:W-:Y:S01]  /*165d0*/  FADD.FTZ R124, R124, R201 ;  /* 0x000000c97c7c7221 */ /* 0x000fe20000010000 */
[C---:B------:R-:W-:Y:S02]  /*165e0*/  HMMA.16816.F32 R36, R48.reuse, R40, R36 ;  /* 0x000000283024723c */ /* 0x040fe40000001824 */
[----:B------:R-:W-:Y:S01]  /*165f0*/  FADD.FTZ R122, R122, R183 ;  /* 0x000000b77a7a7221 */ /* 0x000fe20000010000 */
[----:B------:R-:W-:Y:S02]  /*16600*/  FADD.FTZ R127, R127, R124 ;  /* 0x0000007c7f7f7221 */ /* 0x000fe40000010000 */
[----:B------:R-:W2:Y:S03]  /*16610*/  MUFU.EX2 R58, R58 ;  /* 0x0000003a003a7308 */ /* 0x000ea60000000800 */
[C---:B------:R-:W-:Y:S01]  /*16620*/  HMMA.16816.F32 R32, R48.reuse, R34, R92 ;  /* 0x000000223020723c */ /* 0x040fe2000000185c */
[----:B------:R-:W-:Y:S04]  /*16630*/  LDSM.16.MT88.4 R92, [R144+0xc400] ;  /* 0x00c40000905c783b */ /* 0x000fe80000004200 */
[----:B------:R-:W-:Y:S03]  /*16640*/  MUFU.EX2 R137, R137 ;  /* 0x0000008900897308 */ /* 0x000fe60000000800 */
[C---:B------:R-:W-:Y:S01]  /*16650*/  HMMA.16816.F32 R40, R48.reuse, R42, R100 ;  /* 0x0000002a3028723c */ /* 0x040fe20000001864 */
[----:B------:R-:W-:Y:S04]  /*16660*/  LDSM.16.MT88.4 R100, [R146+0xe400] ;  /* 0x00e400009264783b */ /* 0x000fe80000004200 */
[----:B------:R-:W5:Y:S03]  /*16670*/  MUFU.EX2 R130, R130 ;  /* 0x0000008200827308 */ /* 0x000f660000000800 */
[----:B------:R-:W-:Y:S01]  /*16680*/  HMMA.16816.F32 R44, R48, R52, R44 ;  /* 0x00000034302c723c */ /* 0x000fe2000000182c */
[----:B-1----:R-:W-:Y:S01]  /*16690*/  F2FP.F16.F32.PACK_AB R52, R2, R65 ;  /* 0x000000410234723e */ /* 0x002fe200000000ff */
[----:B------:R-:W-:Y:S01]  /*166a0*/  FADD.FTZ R65, R65, R122 ;  /* 0x0000007a41417221 */ /* 0x000fe20000010000 */
[----:B----4-:R-:W-:Y:S01]  /*166b0*/  F2FP.F16.F32.PACK_AB R53, R59, R60 ;  /* 0x0000003c3b35723e */ /* 0x010fe200000000ff */
[----:B------:R-:W-:Y:S01]  /*166c0*/  FADD.FTZ R60, R60, R127 ;  /* 0x0000007f3c3c7221 */ /* 0x000fe20000010000 */
[----:B------:R-:W-:Y:S01]  /*166d0*/  MUFU.EX2 R133, R133 ;  /* 0x0000008500857308 */ /* 0x000fe20000000800 */
[----:B------:R-:W-:-:S02]  /*166e0*/  FADD.FTZ R2, R2, R65 ;  /* 0x0000004102027221 */ /* 0x000fc40000010000 */
[----:B------:R-:W-:Y:S01]  /*166f0*/  HMMA.16816.F32 R48, R48, R54, R104 ;  /* 0x000000363030723c */ /* 0x000fe20000001868 */
[----:B------:R-:W-:Y:S01]  /*16700*/  F2FP.F16.F32.PACK_AB R54, R0, R57 ;  /* 0x000000390036723e */ /* 0x000fe200000000ff */
[----:B------:R-:W-:Y:S01]  /*16710*/  FADD.FTZ R60, R59, R60 ;  /* 0x0000003c3b3c7221 */ /* 0x000fe20000010000 */
[----:B--2---:R-:W-:Y:S01]  /*16720*/  F2FP.F16.F32.PACK_AB R55, R58, R67 ;  /* 0x000000433a37723e */ /* 0x004fe200000000ff */
[----:B------:R-:W-:Y:S01]  /*16730*/  FADD.FTZ R57, R57, R2 ;  /* 0x0000000239397221 */ /* 0x000fe20000010000 */
[----:B------:R-:W-:Y:S01]  /*16740*/  MUFU.EX2 R126, R126 ;  /* 0x0000007e007e7308 */ /* 0x000fe20000000800 */
[----:B------:R-:W-:Y:S01]  /*16750*/  FADD.FTZ R67, R67, R60 ;  /* 0x0000003c43437221 */ /* 0x000fe20000010000 */
[-C--:B------:R-:W-:Y:S01]  /*16760*/  MOV R2, R56.reuse ;  /* 0x0000003800027202 */ /* 0x080fe20000000f00 */
[----:B------:R-:W-:Y:S01]  /*16770*/  FADD.FTZ R0, R0, R57 ;  /* 0x0000003900007221 */ /* 0x000fe20000010000 */
[----:B------:R-:W-:Y:S01]  /*16780*/  @P6 MOV R2, R56 ;  /* 0x0000003800026202 */ /* 0x000fe20000000f00 */
[----:B---3--:R-:W-:Y:S01]  /*16790*/  HMMA.16816.F32 R4, R52, R76, R4 ;  /* 0x0000004c3404723c */ /* 0x008fe20000001804 */
[----:B------:R-:W-:-:S02]  /*167a0*/  FADD.FTZ R58, R58, R67 ;  /* 0x000000433a3a7221 */ /* 0x000fc40000010000 */
[----:B------:R-:W-:Y:S05]  /*167b0*/  MUFU.EX2 R135, R135 ;  /* 0x0000008700877308 */ /* 0x000fea0000000800 */
[C---:B------:R-:W-:Y:S01]  /*167c0*/  HMMA.16816.F32 R8, R52.reuse, R78, R8 ;  /* 0x0000004e3408723c */ /* 0x040fe20000001808 */
[----:B------:R-:W1:Y:S02]  /*167d0*/  LDSM.16.MT88.4 R76, [R144+0xb400] ;  /* 0x00b40000904c783b */ /* 0x000e640000004200 */
[----:B------:R-:W2:Y:S05]  /*167e0*/  MUFU.EX2 R128, R128 ;  /* 0x0000008000807308 */ /* 0x000eaa0000000800 */
[C---:B------:R-:W-:Y:S03]  /*167f0*/  HMMA.16816.F32 R12, R52.reuse, R72, R12 ;  /* 0x00000048340c723c */ /* 0x040fe6000000180c */
[----:B------:R-:W-:Y:S05]  /*16800*/  MUFU.EX2 R139, R139 ;  /* 0x0000008b008b7308 */ /* 0x000fea0000000800 */
[C---:B------:R-:W-:Y:S01]  /*16810*/  HMMA.16816.F32 R16, R52.reuse, R74, R16 ;  /* 0x0000004a3410723c */ /* 0x040fe20000001810 */
[----:B------:R-:W3:Y:S02]  /*16820*/  LDSM.16.MT88.4 R72, [R146+0xd400] ;  /* 0x00d400009248783b */ /* 0x000ee40000004200 */
[----:B------:R-:W4:Y:S05]  /*16830*/  MUFU.EX2 R132, R132 ;  /* 0x0000008400847308 */ /* 0x000f2a0000000800 */
[C---:B------:R-:W-:Y:S03]  /*16840*/  HMMA.16816.F32 R20, R52.reuse, R68, R20 ;  /* 0x000000443414723c */ /* 0x040fe60000001814 */
[----:B------:R-:W-:Y:S05]  /*16850*/  MUFU.EX2 R207, R207 ;  /* 0x000000cf00cf7308 */ /* 0x000fea0000000800 */
[C---:B------:R-:W-:Y:S01]  /*16860*/  HMMA.16816.F32 R24, R52.reuse, R70, R24 ;  /* 0x000000463418723c */ /* 0x040fe20000001818 */
[----:B------:R-:W5:Y:S02]  /*16870*/  LDSM.16.MT88.4 R68, [R144+0xd400] ;  /* 0x00d400009044783b */ /* 0x000f640000004200 */
[----:B------:R-:W-:Y:S05]  /*16880*/  MUFU.EX2 R182, R182 ;  /* 0x000000b600b67308 */ /* 0x000fea0000000800 */
[C---:B-1----:R-:W-:Y:S03]  /*16890*/  HMMA.16816.F32 R28, R52.reuse, R76, R28 ;  /* 0x0000004c341c723c */ /* 0x042fe6000000181c */
[----:B------:R-:W-:Y:S05]  /*168a0*/  MUFU.EX2 R203, R203 ;  /* 0x000000cb00cb7308 */ /* 0x000fea0000000800 */
[C---:B------:R-:W-:Y:S01]  /*168b0*/  HMMA.16816.F32 R32, R52.reuse, R78, R32 ;  /* 0x0000004e3420723c */ /* 0x040fe20000001820 */
[----:B------:R-:W1:Y:S02]  /*168c0*/  LDSM.16.MT88.4 R76, [R146+0x9800] ;  /* 0x00980000924c783b */ /* 0x000e640000004200 */
[----:B------:R-:W-:Y:S05]  /*168d0*/  MUFU.EX2 R178, R178 ;  /* 0x000000b200b27308 */ /* 0x000fea0000000800 */
[C---:B---3--:R-:W-:Y:S03]  /*168e0*/  HMMA.16816.F32 R36, R52.reuse, R72, R36 ;  /* 0x000000483424723c */ /* 0x048fe60000001824 */
[----:B------:R-:W-:Y:S05]  /*168f0*/  MUFU.EX2 R205, R205 ;  /* 0x000000cd00cd7308 */ /* 0x000fea0000000800 */
[C---:B------:R-:W-:Y:S01]  /*16900*/  HMMA.16816.F32 R40, R52.reuse, R74, R40 ;  /* 0x0000004a3428723c */ /* 0x040fe20000001828 */
[----:B------:R-:W3:Y:S02]  /*16910*/  LDSM.16.MT88.4 R72, [R144+0x9800] ;  /* 0x009800009048783b */ /* 0x000ee40000004200 */
[----:B------:R-:W-:Y:S05]  /*16920*/  MUFU.EX2 R180, R180 ;  /* 0x000000b400b47308 */ /* 0x000fea0000000800 */
[C---:B-----5:R-:W-:Y:S03]  /*16930*/  HMMA.16816.F32 R44, R52.reuse, R68, R44 ;  /* 0x00000044342c723c */ /* 0x060fe6000000182c */
[----:B------:R-:W-:Y:S05]  /*16940*/  MUFU.EX2 R209, R209 ;  /* 0x000000d100d17308 */ /* 0x000fea0000000800 */
[----:B------:R-:W-:Y:S01]  /*16950*/  HMMA.16816.F32 R48, R52, R70, R48 ;  /* 0x000000463430723c */ /* 0x000fe20000001830 */
[----:B------:R-:W5:Y:S01]  /*16960*/  LDSM.16.MT88.4 R68, [R146+0xb800] ;  /* 0x00b800009244783b */ /* 0x000f620000004200 */
[----:B------:R-:W-:Y:S01]  /*16970*/  F2FP.F16.F32.PACK_AB R52, R130, R137 ;  /* 0x000000898234723e */ /* 0x000fe200000000ff */
[----:B------:R-:W-:Y:S01]  /*16980*/  MUFU.EX2 R184, R184 ;  /* 0x000000b800b87308 */ /* 0x000fe20000000800 */
[----:B--2---:R-:W-:Y:S01]  /*16990*/  F2FP.F16.F32.PACK_AB R53, R128, R135 ;  /* 0x000000878035723e */ /* 0x004fe200000000ff */
[----:B------:R-:W-:Y:S01]  /*169a0*/  FADD.FTZ R137, R137, R0 ;  /* 0x0000000089897221 */ /* 0x000fe20000010000 */
[----:B------:R-:W-:Y:S01]  /*169b0*/  F2FP.F16.F32.PACK_AB R54, R126, R133 ;  /* 0x000000857e36723e */ /* 0x000fe200000000ff */
[----:B------:R-:W-:Y:S01]  /*169c0*/  FADD.FTZ R135, R135, R58 ;  /* 0x0000003a87877221 */ /* 0x000fe20000010000 */
[----:B----4-:R-:W-:Y:S01]  /*169d0*/  F2FP.F16.F32.PACK_AB R55, R132, R139 ;  /* 0x0000008b8437723e */ /* 0x010fe200000000ff */
[----:B------:R-:W-:Y:S01]  /*169e0*/  FADD.FTZ R130, R130, R137 ;  /* 0x0000008982827221 */ /* 0x000fe20000010000 */
[-C--:B------:R-:W-:Y:S01]  /*169f0*/  MOV R0, R3.reuse ;  /* 0x0000000300007202 */ /* 0x080fe20000000f00 */
[----:B------:R-:W-:Y:S01]  /*16a00*/  MUFU.EX2 R211, R211 ;  /* 0x000000d300d37308 */ /* 0x000fe20000000800 */
[----:B------:R-:W-:Y:S01]  /*16a10*/  FADD.FTZ R128, R128, R135 ;  /* 0x0000008780807221 */ /* 0x000fe20000010000 */
[----:B------:R-:W-:Y:S01]  /*16a20*/  FADD.FTZ R133, R133, R130 ;  /* 0x0000008285857221 */ /* 0x000fe20000010000 */
[----:B------:R-:W-:Y:S01]  /*16a30*/  @P6 MOV R0, R3 ;  /* 0x0000000300006202 */ /* 0x000fe20000000f00 */
[----:B-1----:R-:W-:Y:S01]  /*16a40*/  HMMA.16816.F32 R4, R52, R76, R4 ;  /* 0x0000004c3404723c */ /* 0x002fe20000001804 */
[----:B------:R-:W-:Y:S01]  /*16a50*/  FADD.FTZ R139, R139, R128 ;  /* 0x000000808b8b7221 */ /* 0x000fe20000010000 */
[----:B------:R-:W-:-:S02]  /*16a60*/  FADD.FTZ R126, R126, R133 ;  /* 0x000000857e7e7221 */ /* 0x000fc40000010000 */
[----:B------:R-:W1:Y:S01]  /*16a70*/  MUFU.EX2 R186, R186 ;  /* 0x000000ba00ba7308 */ /* 0x000e620000000800 */
[----:B------:R-:W-:-:S03]  /*16a80*/  FADD.FTZ R132, R132, R139 ;  /* 0x0000008b84847221 */ /* 0x000fc60000010000 */
[C---:B------:R-:W-:Y:S01]  /*16a90*/  HMMA.16816.F32 R8, R52.reuse, R78, R8 ;  /* 0x0000004e3408723c */ /* 0x040fe20000001808 */
[----:B------:R-:W2:Y:S03]  /*16aa0*/  LDSM.16.MT88.4 R76, [R144+0xb800] ;  /* 0x00b80000904c783b */ /* 0x000ea60000004200 */
[----:B------:R-:W-:Y:S04]  /*16ab0*/  MUFU.EX2 R188, R188 ;  /* 0x000000bc00bc7308 */ /* 0x000fe80000000800 */
[----:B---3--:R-:W-:Y:S04]  /*16ac0*/  HMMA.16816.F32 R12, R52, R72, R12 ;  /* 0x00000048340c723c */ /* 0x008fe8000000180c */
[----:B------:R-:W3:Y:S01]  /*16ad0*/  MUFU.EX2 R185, R185 ;  /* 0x000000b900b97308 */ /* 0x000ee20000000800 */
[----:B-1----:R-:W-:-:S03]  /*16ae0*/  F2FP.F16.F32.PACK_AB R104, R186, R211 ;  /* 0x000000d3ba68723e */ /* 0x002fc600000000ff */
[C---:B------:R-:W-:Y:S01]  /*16af0*/  HMMA.16816.F32 R16, R52.reuse, R74, R16 ;  /* 0x0000004a3410723c */ /* 0x040fe20000001810 */
[----:B------:R-:W1:Y:S03]  /*16b00*/  LDSM.16.MT88.4 R72, [R146+0xd800] ;  /* 0x00d800009248783b */ /* 0x000e660000004200 */
[----:B------:R-:W-:Y:S04]  /*16b10*/  MUFU.EX2 R192, R192 ;  /* 0x000000c000c07308 */ /* 0x000fe80000000800 */
[----:B-----5:R-:W-:Y:S04]  /*16b20*/  HMMA.16816.F32 R20, R52, R68, R20 ;  /* 0x000000443414723c */ /* 0x020fe80000001814 */
[----:B------:R-:W4:Y:S01]  /*16b30*/  MUFU.EX2 R189, R189 ;  /* 0x000000bd00bd7308 */ /* 0x000f220000000800 */
[----:B---3--:R-:W-:-:S03]  /*16b40*/  F2FP.F16.F32.PACK_AB R106, R185, R188 ;  /* 0x000000bcb96a723e */ /* 0x008fc600000000ff */
[C---:B------:R-:W-:Y:S01]  /*16b50*/  HMMA.16816.F32 R24, R52.reuse, R70, R24 ;  /* 0x000000463418723c */ /* 0x040fe20000001818 */
[----:B------:R-:W3:Y:S03]  /*16b60*/  LDSM.16.MT88.4 R68, [R144+0xd800] ;  /* 0x00d800009044783b */ /* 0x000ee60000004200 */
[----:B------:R-:W-:Y:S04]  /*16b70*/  MUFU.EX2 R190, R190 ;  /* 0x000000be00be7308 */ /* 0x000fe80000000800 */
[----:B--2---:R-:W-:Y:S04]  /*16b80*/  HMMA.16816.F32 R28, R52, R76, R28 ;  /* 0x0000004c341c723c */ /* 0x004fe8000000181c */
[----:B------:R-:W2:Y:S01]  /*16b90*/  MUFU.EX2 R187, R187 ;  /* 0x000000bb00bb7308 */ /* 0x000ea20000000800 */
[----:B----4-:R-:W-:-:S03]  /*16ba0*/  F2FP.F16.F32.PACK_AB R105, R189, R192 ;  /* 0x000000c0bd69723e */ /* 0x010fc600000000ff */
[C---:B------:R-:W-:Y:S01]  /*16bb0*/  HMMA.16816.F32 R32, R52.reuse, R78, R32 ;  /* 0x0000004e3420723c */ /* 0x040fe20000001820 */
[----:B------:R-:W4:Y:S03]  /*16bc0*/  LDSM.16.MT88.4 R76, [R146+0x9c00] ;  /* 0x009c0000924c783b */ /* 0x000f260000004200 */
[----:B------:R-:W-:Y:S04]  /*16bd0*/  MUFU.EX2 R167, R167 ;  /* 0x000000a700a77308 */ /* 0x000fe80000000800 */
[----:B-1----:R-:W-:Y:S04]  /*16be0*/  HMMA.16816.F32 R36, R52, R72, R36 ;  /* 0x000000483424723c */ /* 0x002fe80000001824 */
[----:B------:R-:W1:Y:S01]  /*16bf0*/  MUFU.EX2 R140, R140 ;  /* 0x0000008c008c7308 */ /* 0x000e620000000800 */
[----:B--2---:R-:W-:-:S03]  /*16c00*/  F2FP.F16.F32.PACK_AB R107, R187, R190 ;  /* 0x000000bebb6b723e */ /* 0x004fc600000000ff */
[C---:B------:R-:W-:Y:S01]  /*16c10*/  HMMA.16816.F32 R40, R52.reuse, R74, R40 ;  /* 0x0000004a3428723c */ /* 0x040fe20000001828 */
[----:B------:R-:W2:Y:S03]  /*16c20*/  LDSM.16.MT88.4 R72, [R144+0x9c00] ;  /* 0x009c00009048783b */ /* 0x000ea60000004200 */
[----:B------:R-:W-:Y:S04]  /*16c30*/  MUFU.EX2 R142, R142 ;  /* 0x0000008e008e7308 */ /* 0x000fe80000000800 */
[C---:B---3--:R-:W-:Y:S04]  /*16c40*/  HMMA.16816.F32 R44, R52.reuse, R68, R44 ;  /* 0x00000044342c723c */ /* 0x048fe8000000182c */
[----:B------:R-:W3:Y:S04]  /*16c50*/  MUFU.EX2 R175, R175 ;  /* 0x000000af00af7308 */ /* 0x000ee80000000800 */
[----:B------:R-:W-:Y:S01]  /*16c60*/  HMMA.16816.F32 R48, R52, R70, R48 ;  /* 0x000000463430723c */ /* 0x000fe20000001830 */
[----:B------:R-:W5:Y:S01]  /*16c70*/  LDSM.16.MT88.4 R68, [R146+0xbc00] ;  /* 0x00bc00009244783b */ /* 0x000f620000004200 */
        /* <DEDUP_REMOVED lines=8> */
[----:B------:R-:W-:Y:S01]  /*16d00*/  FADD.FTZ R180, R180, R205 ;  /* 0x000000cdb4b47221 */ /* 0x000fe20000010000 */
[----:B------:R-:W-:Y:S01]  /*16d10*/  MUFU.EX2 R138, R138 ;  /* 0x0000008a008a7308 */ /* 0x000fe20000000800 */
[----:B------:R-:W-:-:S02]  /*16d20*/  FADD.FTZ R203, R203, R182 ;  /* 0x000000b6cbcb7221 */ /* 0x000fc40000010000 */
[----:B----4-:R-:W-:Y:S01]  /*16d30*/  HMMA.16816.F32 R4, R52, R76, R4 ;  /* 0x0000004c3404723c */ /* 0x010fe20000001804 */
[----:B------:R-:W-:Y:S01]  /*16d40*/  FADD.FTZ R209, R209, R180 ;  /* 0x000000b4d1d17221 */ /* 0x000fe20000010000 */
[----:B------:R-:W-:-:S03]  /*16d50*/  FADD.FTZ R178, R178, R203 ;  /* 0x000000cbb2b27221 */ /* 0x000fc60000010000 */
[----:B------:R-:W-:Y:S01]  /*16d60*/  MUFU.EX2 R181, R181 ;  /* 0x000000b500b57308 */ /* 0x000fe20000000800 */
[----:B------:R-:W-:Y:S01]  /*16d70*/  FADD.FTZ R209, R184, R209 ;  /* 0x000000d1b8d17221 */ /* 0x000fe20000010000 */
[----:B------:R-:W-:Y:S01]  /*16d80*/  FADD.FTZ R211, R211, R178 ;  /* 0x000000b2d3d37221 */ /* 0x000fe20000010000 */
[C---:B------:R-:W-:Y:S01]  /*16d90*/  HMMA.16816.F32 R8, R52.reuse, R78, R8 ;  /* 0x0000004e3408723c */ /* 0x040fe20000001808 */
[----:B------:R-:W4:Y:S01]  /*16da0*/  LDSM.16.MT88.4 R76, [R144+0xbc00] ;  /* 0x00bc0000904c783b */ /* 0x000f220000004200 */
[----:B------:R-:W-:Y:S01]  /*16db0*/  FADD.FTZ R192, R192, R209 ;  /* 0x000000d1c0c07221 */ /* 0x000fe20000010000 */
[----:B------:R-:W-:Y:S02]  /*16dc0*/  FADD.FTZ R211, R186, R211 ;  /* 0x000000d3bad37221 */ /* 0x000fe40000010000 */
[----:B------:R-:W-:Y:S01]  /*16dd0*/  MUFU.EX2 R160, R160 ;  /* 0x000000a000a07308 */ /* 0x000fe20000000800 */
[----:B------:R-:W-:Y:S01]  /*16de0*/  FADD.FTZ R189, R189, R192 ;  /* 0x000000c0bdbd7221 */ /* 0x000fe20000010000 */
[----:B------:R-:W-:Y:S01]  /*16df0*/  FADD.FTZ R188, R188, R211 ;  /* 0x000000d3bcbc7221 */ /* 0x000fe20000010000 */
[----:B--2---:R-:W-:Y:S02]  /*16e00*/  HMMA.16816.F32 R12, R52, R72, R12 ;  /* 0x00000048340c723c */ /* 0x004fe4000000180c */
[----:B------:R-:W-:Y:S01]  /*16e10*/  FADD.FTZ R190, R190, R189 ;  /* 0x000000bdbebe7221 */ /* 0x000fe20000010000 */
[----:B------:R-:W-:-:S02]  /*16e20*/  FADD.FTZ R188, R185, R188 ;  /* 0x000000bcb9bc7221 */ /* 0x000fc40000010000 */
[----:B------:R-:W-:Y:S01]  /*16e30*/  MUFU.EX2 R153, R153 ;  /* 0x0000009900997308 */ /* 0x000fe20000000800 */
[----:B------:R-:W-:Y:S02]  /*16e40*/  FADD.FTZ R187, R187, R190 ;  /* 0x000000bebbbb7221 */ /* 0x000fe40000010000 */
        /* <DEDUP_REMOVED lines=10> */
[----:B------:R-:W2:Y:S07]  /*16ef0*/  LDSM.16.MT88.4 R72, [R144+0xa000] ;  /* 0x00a000009048783b */ /* 0x000eae0000004200 */
[C---:B-----5:R-:W-:Y:S08]  /*16f00*/  HMMA.16816.F32 R44, R52.reuse, R68, R44 ;  /* 0x00000044342c723c */ /* 0x060ff0000000182c */
[----:B------:R-:W-:Y:S01]  /*16f10*/  HMMA.16816.F32 R48, R52, R70, R48 ;  /* 0x000000463430723c */ /* 0x000fe20000001830 */
[----:B------:R-:W5:Y:S04]  /*16f20*/  LDSM.16.MT88.4 R52, [R144+0xc000] ;  /* 0x00c000009034783b */ /* 0x000f680000004200 */
[----:B------:R-:W1:Y:S03]  /*16f30*/  LDSM.16.MT88.4 R68, [R146+0xc000] ;  /* 0x00c000009244783b */ /* 0x000e660000004200 */
[C---:B----4-:R-:W-:Y:S01]  /*16f40*/  HMMA.16816.F32 R112, R104.reuse, R76, R4 ;  /* 0x0000004c6870723c */ /* 0x050fe20000001804 */
[----:B------:R-:W4:Y:S07]  /*16f50*/  LDSM.16.MT88.4 R4, [R146+0xe000] ;  /* 0x00e000009204783b */ /* 0x000f2e0000004200 */
[C---:B------:R-:W-:Y:S01]  /*16f60*/  HMMA.16816.F32 R8, R104.reuse, R78, R8 ;  /* 0x0000004e6808723c */ /* 0x040fe20000001808 */
[----:B------:R-:W-:Y:S07]  /*16f70*/  LDSM.16.MT88.4 R76, [R144+0xa400] ;  /* 0x00a40000904c783b */ /* 0x000fee0000004200 */
[C---:B--2---:R-:W-:Y:S08]  /*16f80*/  HMMA.16816.F32 R12, R104.reuse, R72, R12 ;  /* 0x00000048680c723c */ /* 0x044ff0000000180c */
[C---:B------:R-:W-:Y:S08]  /*16f90*/  HMMA.16816.F32 R16, R104.reuse, R74, R16 ;  /* 0x0000004a6810723c */ /* 0x040ff00000001810 */
[C---:B-----5:R-:W-:Y:S08]  /*16fa0*/  HMMA.16816.F32 R28, R104.reuse, R52, R28 ;  /* 0x00000034681c723c */ /* 0x060ff0000000181c */
[C---:B------:R-:W-:Y:S01]  /*16fb0*/  HMMA.16816.F32 R32, R104.reuse, R54, R32 ;  /* 0x000000366820723c */ /* 0x040fe20000001820 */
[----:B------:R-:W2:Y:S07]  /*16fc0*/  LDSM.16.MT88.4 R52, [R144+0xe000] ;  /* 0x00e000009034783b */ /* 0x000eae0000004200 */
[C---:B-1----:R-:W-:Y:S08]  /*16fd0*/  HMMA.16816.F32 R20, R104.reuse, R68, R20 ;  /* 0x000000446814723c */ /* 0x042ff00000001814 */
[C---:B------:R-:W-:Y:S01]  /*16fe0*/  HMMA.16816.F32 R24, R104.reuse, R70, R24 ;  /* 0x000000466818723c */ /* 0x040fe20000001818 */
[----:B------:R-:W1:Y:S07]  /*16ff0*/  LDSM.16.MT88.4 R68, [R146+0xa400] ;  /* 0x00a400009244783b */ /* 0x000e6e0000004200 */
[----:B----4-:R-:W-:Y:S01]  /*17000*/  HMMA.16816.F32 R36, R104, R4, R36 ;  /* 0x000000046824723c */ /* 0x010fe20000001824 */
[----:B------:R-:W-:Y:S01]  /*17010*/  F2FP.F16.F32.PACK_AB R4, R140, R167 ;  /* 0x000000a78c04723e */ /* 0x000fe200000000ff */
[----:B------:R-:W-:-:S04]  /*17020*/  FADD.FTZ R167, R167, R188 ;  /* 0x000000bca7a77221 */ /* 0x000fc80000010000 */
[----:B------:R-:W-:Y:S02]  /*17030*/  FADD.FTZ R167, R140, R167 ;  /* 0x000000a78ca77221 */ /* 0x000fe40000010000 */
[----:B------:R-:W-:Y:S01]  /*17040*/  HMMA.16816.F32 R40, R104, R6, R40 ;  /* 0x000000066828723c */ /* 0x000fe20000001828 */
[----:B---3--:R-:W-:Y:S01]  /*17050*/  F2FP.F16.F32.PACK_AB R6, R175, R142 ;  /* 0x0000008eaf06723e */ /* 0x008fe200000000ff */
[----:B------:R-:W-:-:S04]  /*17060*/  FADD.FTZ R142, R142, R167 ;  /* 0x000000a78e8e7221 */ /* 0x000fc80000010000 */
[----:B------:R-:W-:Y:S02]  /*17070*/  FADD.FTZ R142, R175, R142 ;  /* 0x0000008eaf8e7221 */ /* 0x000fe40000010000 */
        /* <DEDUP_REMOVED lines=65> */
[----:B------:R-:W-:Y:S07]  /*17490*/  MUFU.EX2 R20, R123 ;  /* 0x0000007b00147308 */ /* 0x000fee0000000800 */
        /* <DEDUP_REMOVED lines=8> */
[----:B------:R-:W4:Y:S01]  /*17520*/  MUFU.EX2 R23, R62 ;  /* 0x0000003e00177308 */ /* 0x000f220000000800 */
[----:B------:R-:W-:Y:S01]  /*17530*/  F2FP.F16.F32.PACK_AB R4, R181, R138 ;  /* 0x0000008ab504723e */ /* 0x000fe200000000ff */
[----:B------:R-:W-:Y:S01]  /*17540*/  FADD.FTZ R138, R138, R25 ;  /* 0x000000198a8a7221 */ /* 0x000fe20000010000 */
[----:B------:R-:W-:-:S03]  /*17550*/  F2FP.F16.F32.PACK_AB R6, R153, R160 ;  /* 0x000000a09906723e */ /* 0x000fc600000000ff */
[----:B------:R-:W-:Y:S02]  /*17560*/  FADD.FTZ R181, R181, R138 ;  /* 0x0000008ab5b57221 */ /* 0x000fe40000010000 */
[----:B------:R-:W5:Y:S02]  /*17570*/  MUFU.EX2 R22, R66 ;  /* 0x0000004200167308 */ /* 0x000f640000000800 */
[----:B------:R-:W-:-:S04]  /*17580*/  FADD.FTZ R160, R160, R181 ;  /* 0x000000b5a0a07221 */ /* 0x000fc80000010000 */
[----:B------:R-:W-:Y:S01]  /*17590*/  FADD.FTZ R167, R153, R160 ;  /* 0x000000a099a77221 */ /* 0x000fe20000010000 */
[----:B----4-:R-:W-:Y:S01]  /*175a0*/  F2FP.F16.F32.PACK_AB R5, R20, R23 ;  /* 0x000000171405723e */ /* 0x010fe200000000ff */
[----:B------:R-:W-:-:S04]  /*175b0*/  FADD.FTZ R23, R23, R30 ;  /* 0x0000001e17177221 */ /* 0x000fc80000010000 */
[----:B------:R-:W-:Y:S01]  /*175c0*/  FADD.FTZ R20, R20, R23 ;  /* 0x0000001714147221 */ /* 0x000fe20000010000 */
[----:B-----5:R-:W-:-:S03]  /*175d0*/  F2FP.F16.F32.PACK_AB R7, R22, R21 ;  /* 0x000000151607723e */ /* 0x020fc600000000ff */
        /* <DEDUP_REMOVED lines=19> */
.L_x_1232:
[----:B------:R-:W-:-:S07]  /*17710*/  IADD3 R61, PT, PT, R63, -0x1, RZ ;  /* 0xffffffff3f3d7810 */ /* 0x000fce0007ffe0ff */
.L_x_1238:
[----:B------:R-:W-:-:S13]  /*17720*/  ISETP.GE.AND P0, PT, R61, R150, PT ;  /* 0x000000963d00720c */ /* 0x000fda0003f06270 */
[----:B------:R-:W-:Y:S05]  /*17730*/  @!P0 BRA `(.L_x_1239) ;  /* 0x0000003800c08947 */ /* 0x000fea0003800000 */
[----:B------:R-:W1:Y:S01]  /*17740*/  S2UR UR5, SR_CgaCtaId ;  /* 0x00000000000579c3 */ /* 0x000e620000008800 */
[----:B------:R-:W-:Y:S01]  /*17750*/  UISETP.NE.U32.AND UP0, UPT, UR12, URZ, UPT ;  /* 0x000000ff0c00728c */ /* 0x000fe2000bf05070 */
[----:B------:R-:W-:Y:S01]  /*17760*/  IMAD.MOV.U32 R3, RZ, RZ, R0 ;  /* 0x000000ffff037224 */ /* 0x000fe200078e0000 */
[C---:B------:R-:W-:Y:S01]  /*17770*/  LEA R166, R61.reuse, 0x80, 0x7 ;  /* 0x000000803da67811 */ /* 0x040fe200078e38ff */
[----:B------:R-:W-:Y:S01]  /*17780*/  IMAD.MOV.U32 R121, RZ, RZ, R2 ;  /* 0x000000ffff797224 */ /* 0x000fe200078e0002 */
[----:B------:R-:W-:Y:S01]  /*17790*/  UISETP.NE.AND.EX UP0, UPT, UR13, URZ, UPT, UP0 ;  /* 0x000000ff0d00728c */ /* 0x000fe2000bf05300 */
[----:B------:R-:W-:Y:S01]  /*177a0*/  IADD3 R164, PT, PT, R61, 0x1, RZ ;  /* 0x000000013da47810 */ /* 0x000fe20007ffe0ff */
[----:B------:R-:W-:Y:S01]  /*177b0*/  IMAD.MOV.U32 R160, RZ, RZ, RZ ;  /* 0x000000ffffa07224 */ /* 0x000fe200078e00ff */
[----:B------:R-:W-:Y:S01]  /*177c0*/  UMOV UR13, 0x400 ;  /* 0x00000400000d7882 */ /* 0x000fe20000000000 */
[----:B------:R-:W2:Y:S02]  /*177d0*/  LDCU UR12, c[0x0][0x440] ;  /* 0x00008800ff0c77ac */ /* 0x000ea40008000800 */
[----:B------:R-:W-:Y:S01]  /*177e0*/  PLOP3.LUT P4, PT, PT, PT, UP0, 0x80, 0x8 ;  /* 0x000000000008781c */ /* 0x000fe20003f8f008 */
[----:B------:R-:W3:Y:S01]  /*177f0*/  LDCU UR4, c[0x0][0x45c] ;  /* 0x00008b80ff0477ac */ /* 0x000ee20008000800 */
[----:B------:R-:W4:Y:S01]  /*17800*/  LDCU.64 UR8, c[0x0][0x3a0] ;  /* 0x00007400ff0877ac */ /* 0x000f220008000a00 */
[----:B------:R-:W2:Y:S01]  /*17810*/  LDCU.64 UR10, c[0x0][0x3a8] ;  /* 0x00007500ff0a77ac */ /* 0x000ea20008000a00 */
[----:B-1----:R-:W-:-:S12]  /*17820*/  ULEA UR5, UR5, UR13, 0x18 ;  /* 0x0000000d05057291 */ /* 0x002fd8000f8ec0ff */
.L_x_1243:
[----:B------:R-:W-:Y:S01]  /*17830*/  @!P4 IADD3 R5, P0, PT, RZ, -R160, RZ ;  /* 0x800000a0ff05c210 */ /* 0x000fe20007f1e0ff */
[----:B------:R-:W1:Y:S01]  /*17840*/  @!P4 LDC R4, c[0x0][0x3c0] ;  /* 0x0000f000ff04cb82 */ /* 0x000e620000000800 */
[----:B--2---:R-:W-:Y:S01]  /*17850*/  ISETP.GE.AND P3, PT, R118, UR12, PT ;  /* 0x0000000c76007c0c */ /* 0x004fe2000bf66270 */
[----:B------:R-:W-:Y:S06]  /*17860*/  DEPBAR.LE SB0, 0x0 ;  /* 0x000080000000791a */ /* 0x000fec0000000000 */
[----:B------:R-:W-:Y:S01]  /*17870*/  BAR.SYNC.DEFER_BLOCKING 0x0 ;  /* 0x0000000000007b1d */ /* 0x000fe20000010000 */
[----:B------:R-:W-:Y:S01]  /*17880*/  ISETP.GE.AND P2, PT, R116, UR12, PT ;  /* 0x0000000c74007c0c */ /* 0x000fe2000bf46270 */
[----:B------:R-:W-:Y:S02]  /*17890*/  IMAD.SHL.U32 R0, R156, 0x8, RZ ;  /* 0x000000089c007824 */ /* 0x000fe400078e00ff */
[----:B------:R-:W-:Y:S03]  /*178a0*/  IMAD.MOV.U32 R2, RZ, RZ, R154 ;  /* 0x000000ffff027224 */ /* 0x000fe600078e009a */
[----:B------:R-:W-:Y:S04]  /*178b0*/  LOP3.LUT R123, R0, 0xd8, RZ, 0xc0, !PT ;  /* 0x000000d8007b7812 */ /* 0x000fe800078ec0ff */
[----:B------:R-:W-:Y:S04]  /*178c0*/  LOP3.LUT R123, R123, 0x18, R156, 0x78, !PT ;  /* 0x000000187b7b7812 */ /* 0x000fe800078e789c */
[----:B------:R-:W-:Y:S01]  /*178d0*/  LOP3.LUT R123, R123, 0x1f20, R0, 0xf8, !PT ;  /* 0x00001f207b7b7812 */ /* 0x000fe200078ef800 */
[----:B------:R-:W-:Y:S02]  /*178e0*/  IMAD.MOV.U32 R0, RZ, RZ, R155 ;  /* 0x000000ffff007224 */ /* 0x000fe400078e009b */
[----:B-1----:R-:W-:Y:S04]  /*178f0*/  @!P4 IMAD.SHL.U32 R6, R4, 0x80, RZ ;  /* 0x000000800406c824 */ /* 0x002fe800078e00ff */
[----:B------:R-:W-:Y:S05]  /*17900*/  @!P4 IMAD.X R6, RZ, RZ, ~R6, P0 ;  /* 0x000000ffff06c224 */ /* 0x000fea00000e0e06 */
[----:B------:R-:W-:Y:S01]  /*17910*/  @!P4 SHF.R.S64 R5, R5, 0x1f, R6 ;  /* 0x0000001f0505c819 */ /* 0x000fe20000001006 */
[----:B------:R-:W1:Y:S03]  /*17920*/  LDC R7, c[0x0][0x3c4] ;  /* 0x0000f100ff077b82 */ /* 0x000e660000000800 */
[----:B------:R-:W-:Y:S04]  /*17930*/  @!P4 IADD3 R154, P0, PT, R154, R5, RZ ;  /* 0x000000059a9ac210 */ /* 0x000fe80007f1e0ff */
[----:B------:R-:W-:Y:S01]  /*17940*/  @!P4 LEA.HI.X.SX32 R155, R6, R155, 0x1, P0 ;  /* 0x0000009b069bc211 */ /* 0x000fe200000f0eff */
[----:B------:R-:W-:Y:S08]  /*17950*/  @!P4 BRA `(.L_x_1240) ;  /* 0x0000000000f4c947 */ /* 0x000ff00003800000 */
[----:B------:R-:W-:Y:S01]  /*17960*/  VIADD R6, R166, 0xffffff80 ;  /* 0xffffff80a6067836 */ /* 0x000fe20000000000 */
[----:B------:R-:W2:Y:S01]  /*17970*/  LDC R9, c[0x0][0x4f0] ;  /* 0x00013c00ff097b82 */ /* 0x000ea20000000800 */
[----:B------:R-:W-:Y:S03]  /*17980*/  IABS R10, R166 ;  /* 0x000000a6000a7213 */ /* 0x000fe60000000000 */
[----:B------:R-:W-:Y:S02]  /*17990*/  IABS R8, R6 ;  /* 0x0000000600087213 */ /* 0x000fe40000000000 */
[-C--:B--2---:R-:W-:Y:S02]  /*179a0*/  IABS R4, R9.reuse ;  /* 0x0000000900047213 */ /* 0x084fe40000000000 */
[----:B------:R-:W-:Y:S02]  /*179b0*/  LOP3.LUT R6, R6, R9, RZ, 0x3c, !PT ;  /* 0x0000000906067212 */ /* 0x000fe400078e3cff */
[----:B------:R-:W2:Y:S10]  /*179c0*/  I2F.RP R11, R4 ;  /* 0x00000004000b7306 */ /* 0x000eb40000209400 */
[----:B--2---:R-:W2:Y:S02]  /*179d0*/  MUFU.RCP R5, R11 ;  /* 0x0000000b00057308 */ /* 0x004ea40000001000 */
[----:B--2---:R-:W-:Y:S08]  /*179e0*/  VIADD R12, R5, 0xffffffe ;  /* 0x0ffffffe050c7836 */ /* 0x004ff00000000000 */
[----:B------:R-:W2:Y:S02]  /*179f0*/  F2I.FTZ.U32.TRUNC.NTZ R13, R12 ;  /* 0x0000000c000d7305 */ /* 0x000ea4000021f000 */
[--C-:B--2---:R-:W-:Y:S01]  /*17a00*/  IMAD.MOV R5, RZ, RZ, -R13.reuse ;  /* 0x000000ffff057224 */ /* 0x104fe200078e0a0d */
        /* <DEDUP_REMOVED lines=29> */
[----:B------:R-:W2:Y:S01]  /*17be0*/  LDC.64 R4, c[0x0][0x3c0] ;  /* 0x0000f000ff047b82 */ /* 0x000ea20000000a00 */
[C---:B------:R-:W-:Y:S01]  /*17bf0*/  LEA R16, P0, R13.reuse, R162, 0x2 ;  /* 0x000000a20d107211 */ /* 0x040fe200078010ff */
[----:B------:R-:W-:Y:S01]  /*17c00*/  IMAD.IADD R8, R13, 0x1, -R15 ;  /* 0x000000010d087824 */ /* 0x000fe200078e0a0f */
[-C--:B------:R-:W-:Y:S02]  /*17c10*/  LEA.HI.X.SX32 R11, R15, R163.reuse, 0x2, P1 ;  /* 0x000000a30f0b7211 */ /* 0x080fe400008f16ff */
[----:B------:R-:W-:Y:S01]  /*17c20*/  LEA.HI.X.SX32 R17, R13, R163, 0x2, P0 ;  /* 0x000000a30d117211 */ /* 0x000fe200000f16ff */
[----:B------:R-:W-:Y:S03]  /*17c30*/  IMAD R9, R8, R9, -0x80 ;  /* 0xffffff8008097424 */ /* 0x000fe600078e0209 */
[----:B------:R-:W5:Y:S02]  /*17c40*/  LDG.E R11, desc[UR6][R10.64] ;  /* 0x000000060a0b7981 */ /* 0x000f64000c1e1900 */
[----:B------:R-:W-:Y:S02]  /*17c50*/  SHF.R.S32.HI R13, RZ, 0x1f, R9 ;  /* 0x0000001fff0d7819 */ /* 0x000fe40000011409 */
[----:B------:R-:W5:Y:S03]  /*17c60*/  LDG.E R6, desc[UR6][R16.64] ;  /* 0x0000000610067981 */ /* 0x000f66000c1e1900 */
        /* <DEDUP_REMOVED lines=12> */
.L_x_1240:
[----:B------:R-:W-:Y:S01]  /*17d30*/  LEA R123, R123, UR5, 0x1 ;  /* 0x000000057b7b7c11 */ /* 0x000fe2000f8e08ff */
[----:B------:R-:W-:Y:S01]  /*17d40*/  IMAD.SHL.U32 R5, R4, 0x40, RZ ;  /* 0x0000004004057824 */ /* 0x000fe200078e00ff */
[----:B------:R-:W-:Y:S01]  /*17d50*/  ISETP.GE.AND P1, PT, R117, UR12, PT ;  /* 0x0000000c75007c0c */ /* 0x000fe2000bf26270 */
[----:B------:R-:W-:Y:S01]  /*17d60*/  VIADD R164, R164, 0xffffffff ;  /* 0xffffffffa4a47836 */ /* 0x000fe20000000000 */
[----:B-1----:R-:W-:Y:S01]  /*17d70*/  SHF.L.U64.HI R4, R4, 0x6, R7 ;  /* 0x0000000604047819 */ /* 0x002fe20000010207 */
[----:B------:R-:W-:Y:S01]  /*17d80*/  @!PT LDS RZ, [RZ] ;  /* 0x00000000fffff984 */ /* 0x000fe20000000800 */
[----:B------:R-:W-:Y:S01]  /*17d90*/  @!PT LDS RZ, [RZ] ;  /* 0x00000000fffff984 */ /* 0x000fe20000000800 */
[----:B------:R-:W-:Y:S01]  /*17da0*/  @!PT LDS RZ, [RZ] ;  /* 0x00000000fffff984 */ /* 0x000fe20000000800 */
[----:B------:R-:W-:Y:S01]  /*17db0*/  @!P3 LDGSTS.E.BYPASS.LTC128B.128 [R123+0x9000], desc[UR6][R154.64] ;  /* 0x090000009a7bbfae */ /* 0x000fe2000b981a06 */
[C---:B------:R-:W-:Y:S03]  /*17dc0*/  IADD3 R6, P0, PT, R5.reuse, R154, RZ ;  /* 0x0000009a05067210 */ /* 0x040fe60007f1e0ff */
[----:B------:R-:W-:Y:S01]  /*17dd0*/  @P3 STS.128 [R123+0x9000], RZ ;  /* 0x009000ff7b003388 */ /* 0x000fe20000000c00 */
[C---:B------:R-:W-:Y:S01]  /*17de0*/  IADD3 R8, P5, PT, R5.reuse, R6, RZ ;  /* 0x0000000605087210 */ /* 0x040fe20007fbe0ff */
[C---:B------:R-:W-:Y:S02]  /*17df0*/  IMAD.X R7, R4.reuse, 0x1, R155, P0 ;  /* 0x0000000104077824 */ /* 0x040fe400000e069b */
[----:B------:R-:W-:Y:S01]  /*17e00*/  @!PT LDS RZ, [RZ] ;  /* 0x00000000fffff984 */ /* 0x000fe20000000800 */
[----:B------:R-:W-:Y:S01]  /*17e10*/  @!PT LDS RZ, [RZ] ;  /* 0x00000000fffff984 */ /* 0x000fe20000000800 */
[----:B------:R-:W-:Y:S01]  /*17e20*/  @!PT LDS RZ, [RZ] ;  /* 0x00000000fffff984 */ /* 0x000fe20000000800 */
[----:B------:R-:W-:Y:S01]  /*17e30*/  @!P2 LDGSTS.E.BYPASS.LTC128B.128 [R123+0xb000], desc[UR6][R154.64+0x40] ;  /* 0x0b0000409a7bafae */ /* 0x000fe2000b981a06 */
[----:B------:R-:W-:Y:S01]  /*17e40*/  IADD3 R10, P0, PT, R5, R8, RZ ;  /* 0x00000008050a7210 */ /* 0x000fe20007f1e0ff */
[C---:B------:R-:W-:Y:S02]  /*17e50*/  IMAD.X R9, R4.reuse, 0x1, R7, P5 ;  /* 0x0000000104097824 */ /* 0x040fe400028e0607 */
[----:B------:R-:W-:Y:S02]  /*17e60*/  @P2 STS.128 [R123+0xb000], RZ ;  /* 0x00b000ff7b002388 */ /* 0x000fe40000000c00 */
[----:B------:R-:W-:Y:S01]  /*17e70*/  IMAD.X R11, R4, 0x1, R9, P0 ;  /* 0x00000001040b7824 */ /* 0x000fe200000e0609 */
[----:B------:R-:W-:Y:S01]  /*17e80*/  ISETP.GT.AND P0, PT, R164, R150, PT ;  /* 0x00000096a400720c */ /* 0x000fe20003f04270 */
        /* <DEDUP_REMOVED lines=52> */
[----:B------:R-:W5:Y:S04]  /*181d0*/  LDSM.16.M88.4 R16, [R148+0x3400] ;  /* 0x003400009410783b */ /* 0x000f680000000200 */
        /* <DEDUP_REMOVED lines=11> */
[C---:B--2---:R-:W-:Y:S03]  /*18290*/  HMMA.16816.F32 R8, R124.reuse, R130, RZ ;  /* 0x000000827c08723c */ /* 0x044fe600000018ff */
[----:B------:R-:W-:Y:S05]  /*182a0*/  LDSM.16.M88.4 R128, [R145+0x3c00] ;  /* 0x003c00009180783b */ /* 0x000fea0000000200 */
[C---:B-----5:R-:W-:Y:S08]  /*182b0*/  HMMA.16816.F32 R12, R124.reuse, R16, RZ ;  /* 0x000000107c0c723c */ /* 0x060ff000000018ff */
        /* <DEDUP_REMOVED lines=125> */
[----:B------:R-:W3:Y:S01]  /*18a90*/  LDSM.16.M88.4 R132, [R145+0x8800] ;  /* 0x008800009184783b */ /* 0x000ee20000000200 */
[----:B------:R-:W-:Y:S04]  /*18aa0*/  DEPBAR.LE SB0, 0x0 ;  /* 0x000080000000791a */ /* 0x000fe80000000000 */
[----:B------:R-:W-:Y:S02]  /*18ab0*/  BAR.SYNC.DEFER_BLOCKING 0x0 ;  /* 0x0000000000007b1d */ /* 0x000fe40000010000 */
[C---:B-1----:R-:W-:Y:S08]  /*18ac0*/  HMMA.16816.F32 R36, R128.reuse, R136, R36 ;  /* 0x000000888024723c */ /* 0x042ff00000001824 */
[C---:B------:R-:W-:Y:S08]  /*18ad0*/  HMMA.16816.F32 R40, R128.reuse, R138, R40 ;  /* 0x0000008a8028723c */ /* 0x040ff00000001828 */
[C---:B--2---:R-:W-:Y:S08]  /*18ae0*/  HMMA.16816.F32 R44, R128.reuse, R124, R44 ;  /* 0x0000007c802c723c */ /* 0x044ff0000000182c */
[C---:B------:R-:W-:Y:S08]  /*18af0*/  HMMA.16816.F32 R48, R128.reuse, R126, R48 ;  /* 0x0000007e8030723c */ /* 0x040ff00000001830 */
[C---:B---3--:R-:W-:Y:S08]  /*18b00*/  HMMA.16816.F32 R52, R128.reuse, R132, R52 ;  /* 0x000000848034723c */ /* 0x048ff00000001834 */
        /* <DEDUP_REMOVED lines=81> */
.L_x_1242:
        /* <DEDUP_REMOVED lines=72> */
.L_x_1241:
        /* <DEDUP_REMOVED lines=110> */
[C---:B------:R-:W-:Y:S01]  /*19b80*/  FMUL.FTZ R92, R120.reuse, R92 ;  /* 0x0000005c785c7220 */ /* 0x040fe20000410000 */
[----:B------:R-:W-:Y:S01]  /*19b90*/  FMUL.FTZ R93, R120, R93 ;  /* 0x0000005d785d7220 */ /* 0x000fe20000410000 */
[C---:B------:R-:W-:Y:S03]  /*19ba0*/  FMUL.FTZ R94, R3.reuse, R94 ;  /* 0x0000005e035e7220 */ /* 0x040fe60000410000 */
        /* <DEDUP_REMOVED lines=11> */
[----:B------:R-:W-:Y:S01]  /*19c60*/  FMUL.FTZ R103, R3, R103 ;  /* 0x0000006703677220 */ /* 0x000fe20000410000 */
[--C-:B------:R-:W-:Y:S01]  /*19c70*/  FFMA.FTZ R122, R13, UR4, -R171.reuse ;  /* 0x000000040d7a7c23 */ /* 0x100fe200080108ab */
[----:B------:R-:W-:Y:S01]  /*19c80*/  FMUL.FTZ R13, R120, R109 ;  /* 0x0000006d780d7220 */ /* 0x000fe20000410000 */
[--C-:B------:R-:W-:Y:S01]  /*19c90*/  FFMA.FTZ R175, R41, UR4, -R171.reuse ;  /* 0x0000000429af7c23 */ /* 0x100fe200080108ab */
[--C-:B------:R-:W-:Y:S03]  /*19ca0*/  FFMA.FTZ R41, R45, UR4, -R171.reuse ;  /* 0x000000042d297c23 */ /* 0x100fe600080108ab */
[----:B------:R-:W3:Y:S01]  /*19cb0*/  MUFU.EX2 R6, R6 ;  /* 0x0000000600067308 */ /* 0x000ee20000000800 */
[----:B--2---:R-:W-:Y:S01]  /*19cc0*/  F2FP.F16.F32.PACK_AB R114, R7, R140 ;  /* 0x0000008c0772723e */ /* 0x004fe200000000ff */
[--C-:B------:R-:W-:Y:S01]  /*19cd0*/  FFMA.FTZ R45, R53, UR4, -R171.reuse ;  /* 0x00000004352d7c23 */ /* 0x100fe200080108ab */
[--C-:B------:R-:W-:Y:S01]  /*19ce0*/  FFMA.FTZ R53, R38, UR4, -R136.reuse ;  /* 0x0000000426357c23 */ /* 0x100fe20008010888 */
[--C-:B------:R-:W-:Y:S01]  /*19cf0*/  FFMA.FTZ R173, R44, UR4, -R171.reuse ;  /* 0x000000042cad7c23 */ /* 0x100fe200080108ab */
[----:B------:R-:W-:Y:S01]  /*19d00*/  FFMA.FTZ R44, R56, UR4, -R171 ;  /* 0x00000004382c7c23 */ /* 0x000fe200080108ab */
[----:B------:R-:W-:Y:S01]  /*19d10*/  FFMA.FTZ R169, R120, R167, R169 ;  /* 0x000000a778a97223 */ /* 0x000fe200000100a9 */
[--C-:B------:R-:W-:Y:S03]  /*19d20*/  FFMA.FTZ R143, R20, UR4, -R171.reuse ;  /* 0x00000004148f7c23 */ /* 0x100fe600080108ab */
[----:B------:R-:W-:Y:S01]  /*19d30*/  MUFU.EX2 R56, R37 ;  /* 0x0000002500387308 */ /* 0x000fe20000000800 */
[----:B------:R-:W-:Y:S01]  /*19d40*/  FFMA.FTZ R142, R22, UR4, -R136 ;  /* 0x00000004168e7c23 */ /* 0x000fe20008010888 */
[----:B------:R-:W-:Y:S01]  /*19d50*/  FFMA.FTZ R174, R3, R168, R174 ;  /* 0x000000a803ae7223 */ /* 0x000fe200000100ae */
[--C-:B------:R-:W-:Y:S01]  /*19d60*/  FFMA.FTZ R168, R47, UR4, -R136.reuse ;  /* 0x000000042fa87c23 */ /* 0x100fe20008010888 */
[--C-:B------:R-:W-:Y:S01]  /*19d70*/  FFMA.FTZ R47, R54, UR4, -R136.reuse ;  /* 0x00000004362f7c23 */ /* 0x100fe20008010888 */
[--C-:B------:R-:W-:Y:S01]  /*19d80*/  FFMA.FTZ R176, R49, UR4, -R171.reuse ;  /* 0x0000000431b07c23 */ /* 0x100fe200080108ab */
[----:B------:R-:W-:Y:S01]  /*19d90*/  FFMA.FTZ R64, R64, UR4, -R171 ;  /* 0x0000000440407c23 */ /* 0x000fe200080108ab */
[--C-:B------:R-:W-:Y:S03]  /*19da0*/  FFMA.FTZ R50, R50, UR4, -R136.reuse ;  /* 0x0000000432327c23 */ /* 0x100fe60008010888 */
[----:B------:R-:W-:Y:S01]  /*19db0*/  MUFU.EX2 R167, R40 ;  /* 0x0000002800a77308 */ /* 0x000fe20000000800 */
[----:B---3--:R-:W-:Y:S01]  /*19dc0*/  F2FP.F16.F32.PACK_AB R115, R6, R123 ;  /* 0x0000007b0673723e */ /* 0x008fe200000000ff */
[----:B------:R-:W-:Y:S01]  /*19dd0*/  FFMA.FTZ R51, R51, UR4, -R136 ;  /* 0x0000000433337c23 */ /* 0x000fe20008010888 */
[----:B------:R-:W-:Y:S01]  /*19de0*/  FADD.FTZ R174, R138, R174 ;  /* 0x000000ae8aae7221 */ /* 0x000fe20000010000 */
[----:B------:R-:W-:Y:S01]  /*19df0*/  FADD.FTZ R169, R137, R169 ;  /* 0x000000a989a97221 */ /* 0x000fe20000010000 */
[----:B------:R-:W-:Y:S02]  /*19e00*/  ISETP.GT.AND P0, PT, R164, R150, PT ;  /* 0x00000096a400720c */ /* 0x000fe40003f04270 */
[----:B------:R-:W-:Y:S01]  /*19e10*/  MOV R121, R2 ;  /* 0x0000000200797202 */ /* 0x000fe20000000f00 */
[C---:B-1----:R-:W-:Y:S02]  /*19e20*/  HMMA.16816.F32 R8, R112.reuse, R124, R8 ;  /* 0x0000007c7008723c */ /* 0x042fe40000001808 */
[----:B------:R-:W-:Y:S03]  /*19e30*/  MUFU.EX2 R139, R139 ;  /* 0x0000008b008b7308 */ /* 0x000fe60000000800 */
[----:B------:R-:W-:Y:S03]  /*19e40*/  FADD.FTZ R140, R140, R169 ;  /* 0x000000a98c8c7221 */ /* 0x000fe60000010000 */
[C---:B------:R-:W-:Y:S01]  /*19e50*/  HMMA.16816.F32 R68, R112.reuse, R126, R68 ;  /* 0x0000007e7044723c */ /* 0x040fe20000001844 */
[----:B------:R-:W1:Y:S03]  /*19e60*/  LDSM.16.MT88.4 R124, [R144+0xb000] ;  /* 0x00b00000907c783b */ /* 0x000e660000004200 */
[----:B------:R-:W-:Y:S01]  /*19e70*/  MUFU.EX2 R122, R122 ;  /* 0x0000007a007a7308 */ /* 0x000fe20000000800 */
[----:B------:R-:W-:Y:S03]  /*19e80*/  FADD.FTZ R140, R7, R140 ;  /* 0x0000008c078c7221 */ /* 0x000fe60000010000 */
[C---:B------:R-:W-:Y:S06]  /*19e90*/  HMMA.16816.F32 R72, R112.reuse, R128, R72 ;  /* 0x000000807048723c */ /* 0x040fec0000001848 */
        /* <DEDUP_REMOVED lines=8> */
[----:B------:R-:W4:Y:S01]  /*19f20*/  MUFU.EX2 R141, R141 ;  /* 0x0000008d008d7308 */ /* 0x000f220000000800 */
[C---:B-1----:R-:W-:Y:S09]  /*19f30*/  HMMA.16816.F32 R88, R112.reuse, R124, R88 ;  /* 0x0000007c7058723c */ /* 0x042ff20000001858 */
[----:B------:R-:W-:Y:S01]  /*19f40*/  MUFU.EX2 R172, R172 ;  /* 0x000000ac00ac7308 */ /* 0x000fe20000000800 */
[C---:B------:R-:W-:Y:S01]  /*19f50*/  HMMA.16816.F32 R92, R112.reuse, R126, R92 ;  /* 0x0000007e705c723c */ /* 0x040fe2000000185c */
[----:B------:R-:W-:Y:S08]  /*19f60*/  LDSM.16.MT88.4 R124, [R144+0x9400] ;  /* 0x00940000907c783b */ /* 0x000ff00000004200 */
[----:B------:R-:W-:Y:S01]  /*19f70*/  MUFU.EX2 R153, R153 ;  /* 0x0000009900997308 */ /* 0x000fe20000000800 */
[----:B----4-:R-:W-:Y:S01]  /*19f80*/  F2FP.F16.F32.PACK_AB R22, R170, R141 ;  /* 0x0000008daa16723e */ /* 0x010fe200000000ff */
[C---:B--2---:R-:W-:Y:S08]  /*19f90*/  HMMA.16816.F32 R96, R112.reuse, R128, R96 ;  /* 0x000000807060723c */ /* 0x044ff00000001860 */
[----:B------:R-:W-:Y:S01]  /*19fa0*/  MUFU.EX2 R49, R177 ;  /* 0x000000b100317308 */ /* 0x000fe20000000800 */
[--C-:B------:R-:W-:Y:S01]  /*19fb0*/  FFMA.FTZ R128, R14, UR4, -R136.reuse ;  /* 0x000000040e807c23 */ /* 0x100fe20008010888 */
[--C-:B------:R-:W-:Y:S01]  /*19fc0*/  FFMA.FTZ R129, R15, UR4, -R136.reuse ;  /* 0x000000040f817c23 */ /* 0x100fe20008010888 */
[C---:B------:R-:W-:Y:S01]  /*19fd0*/  FMUL.FTZ R14, R3.reuse, R110 ;  /* 0x0000006e030e7220 */ /* 0x040fe20000410000 */
[----:B------:R-:W-:Y:S01]  /*19fe0*/  FMUL.FTZ R15, R3, R111 ;  /* 0x0000006f030f7220 */ /* 0x000fe20000410000 */
[C---:B------:R-:W-:Y:S01]  /*19ff0*/  HMMA.16816.F32 R100, R112.reuse, R130, R100 ;  /* 0x000000827064723c */ /* 0x040fe20000001864 */
[----:B------:R-:W1:Y:S04]  /*1a000*/  LDSM.16.MT88.4 R108, [R146+0x9400] ;  /* 0x00940000926c783b */ /* 0x000e680000004200 */
[----:B------:R-:W-:Y:S01]  /*1a010*/  MUFU.EX2 R128, R128 ;  /* 0x0000008000807308 */ /* 0x000fe20000000800 */
[--C-:B------:R-:W-:Y:S01]  /*1a020*/  FFMA.FTZ R130, R16, UR4, -R171.reuse ;  /* 0x0000000410827c23 */ /* 0x100fe200080108ab */
[----:B------:R-:W-:Y:S01]  /*1a030*/  FMUL.FTZ R16, R120, R104 ;  /* 0x0000006878107220 */ /* 0x000fe20000410000 */
[----:B------:R-:W-:Y:S01]  /*1a040*/  F2FP.F16.F32.PACK_AB R104, R122, R139 ;  /* 0x0000008b7a68723e */ /* 0x000fe200000000ff */
[----:B------:R-:W-:Y:S01]  /*1a050*/  FFMA.FTZ R131, R17, UR4, -R171 ;  /* 0x0000000411837c23 */ /* 0x000fe200080108ab */
[----:B------:R-:W-:Y:S01]  /*1a060*/  FMUL.FTZ R17, R120, R105 ;  /* 0x0000006978117220 */ /* 0x000fe20000410000 */
[C---:B---3--:R-:W-:Y:S04]  /*1a070*/  HMMA.16816.F32 R12, R112.reuse, R132, R12 ;  /* 0x00000084700c723c */ /* 0x048fe8000000180c */
[----:B------:R-:W2:Y:S01]  /*1a080*/  MUFU.EX2 R129, R129 ;  /* 0x0000008100817308 */ /* 0x000ea20000000800 */
[--C-:B------:R-:W-:Y:S01]  /*1a090*/  FFMA.FTZ R132, R18, UR4, -R136.reuse ;  /* 0x0000000412847c23 */ /* 0x100fe20008010888 */
[----:B------:R-:W-:Y:S01]  /*1a0a0*/  FFMA.FTZ R133, R19, UR4, -R136 ;  /* 0x0000000413857c23 */ /* 0x000fe20008010888 */
[C---:B------:R-:W-:Y:S01]  /*1a0b0*/  FMUL.FTZ R18, R3.reuse, R106 ;  /* 0x0000006a03127220 */ /* 0x040fe20000410000 */
[----:B------:R-:W-:Y:S01]  /*1a0c0*/  FMUL.FTZ R19, R3, R107 ;  /* 0x0000006b03137220 */ /* 0x000fe20000410000 */
[----:B------:R-:W-:Y:S05]  /*1a0d0*/  FADD.FTZ R139, R139, R140 ;  /* 0x0000008c8b8b7221 */ /* 0x000fea0000010000 */
[----:B------:R-:W-:Y:S01]  /*1a0e0*/  MUFU.EX2 R130, R130 ;  /* 0x0000008200827308 */ /* 0x000fe20000000800 */
[----:B------:R-:W-:Y:S01]  /*1a0f0*/  FADD.FTZ R139, R122, R139 ;  /* 0x0000008b7a8b7221 */ /* 0x000fe20000010000 */
[----:B------:R-:W-:Y:S01]  /*1a100*/  HMMA.16816.F32 R16, R112, R134, R16 ;  /* 0x000000867010723c */ /* 0x000fe20000001810 */
[----:B------:R-:W3:Y:S02]  /*1a110*/  LDSM.16.MT88.4 R112, [R146+0xb400] ;  /* 0x00b400009270783b */ /* 0x000ee40000004200 */
[----:B------:R-:W-:Y:S01]  /*1a120*/  FFMA.FTZ R134, R21, UR4, -R171 ;  /* 0x0000000415867c23 */ /* 0x000fe200080108ab */
[----:B------:R-:W-:Y:S04]  /*1a130*/  FFMA.FTZ R135, R23, UR4, -R136 ;  /* 0x0000000417877c23 */ /* 0x000fe80008010888 */
[----:B------:R-:W4:Y:S01]  /*1a140*/  MUFU.EX2 R131, R131 ;  /* 0x0000008300837308 */ /* 0x000f220000000800 */
[----:B--2---:R-:W-:Y:S02]  /*1a150*/  F2FP.F16.F32.PACK_AB R105, R129, R128 ;  /* 0x000000808169723e */ /* 0x004fe400000000ff */
[----:B------:R-:W-:Y:S07]  /*1a160*/  F2FP.F16.F32.PACK_AB R23, R153, R172 ;  /* 0x000000ac9917723e */ /* 0x000fee00000000ff */
[----:B------:R-:W-:Y:S10]  /*1a170*/  MUFU.EX2 R132, R132 ;  /* 0x0000008400847308 */ /* 0x000ff40000000800 */
[----:B------:R-:W2:Y:S01]  /*1a180*/  MUFU.EX2 R133, R133 ;  /* 0x0000008500857308 */ /* 0x000ea20000000800 */
[C---:B----4-:R-:W-:Y:S01]  /*1a190*/  F2FP.F16.F32.PACK_AB R106, R131.reuse, R130 ;  /* 0x00000082836a723e */ /* 0x050fe200000000ff */
[----:B------:R-:W-:Y:S04]  /*1a1a0*/  FADD.FTZ R130, R130, R139 ;  /* 0x0000008b82827221 */ /* 0x000fe80000010000 */
[----:B------:R-:W-:Y:S04]  /*1a1b0*/  FADD.FTZ R130, R131, R130 ;  /* 0x0000008283827221 */ /* 0x000fe80000010000 */
[----:B------:R-:W-:Y:S10]  /*1a1c0*/  MUFU.EX2 R120, R41 ;  /* 0x0000002900787308 */ /* 0x000ff40000000800 */
[----:B------:R-:W4:Y:S01]  /*1a1d0*/  MUFU.EX2 R134, R134 ;  /* 0x0000008600867308 */ /* 0x000f220000000800 */
[----:B--2---:R-:W-:Y:S07]  /*1a1e0*/  F2FP.F16.F32.PACK_AB R107, R133, R132 ;  /* 0x00000084856b723e */ /* 0x004fee00000000ff */
[C---:B-1----:R-:W-:Y:S02]  /*1a1f0*/  HMMA.16816.F32 R8, R104.reuse, R108, R8 ;  /* 0x0000006c6808723c */ /* 0x042fe40000001808 */
[----:B------:R-:W1:Y:S06]  /*1a200*/  MUFU.EX2 R135, R135 ;  /* 0x0000008700877308 */ /* 0x000e6c0000000800 */
[C---:B------:R-:W-:Y:S01]  /*1a210*/  HMMA.16816.F32 R68, R104.reuse, R110, R68 ;  /* 0x0000006e6844723c */ /* 0x040fe20000001844 */
[----:B------:R-:W2:Y:S03]  /*1a220*/  LDSM.16.MT88.4 R108, [R144+0xb400] ;  /* 0x00b40000906c783b */ /* 0x000ea60000004200 */
[----:B------:R-:W-:Y:S01]  /*1a230*/  MUFU.EX2 R53, R53 ;  /* 0x0000003500357308 */ /* 0x000fe20000000800 */
[C---:B----4-:R-:W-:Y:S01]  /*1a240*/  F2FP.F16.F32.PACK_AB R20, R134.reuse, R143 ;  /* 0x0000008f8614723e */ /* 0x050fe200000000ff */
[----:B------:R-:W-:Y:S02]  /*1a250*/  FADD.FTZ R143, R143, R130 ;  /* 0x000000828f8f7221 */ /* 0x000fe40000010000 */
[C---:B------:R-:W-:Y:S06]  /*1a260*/  HMMA.16816.F32 R72, R104.reuse, R124, R72 ;  /* 0x0000007c6848723c */ /* 0x040fec0000001848 */
[----:B------:R-:W-:Y:S01]  /*1a270*/  MUFU.EX2 R48, R48 ;  /* 0x0000003000307308 */ /* 0x000fe20000000800 */
[----:B-1----:R-:W-:Y:S01]  /*1a280*/  F2FP.F16.F32.PACK_AB R21, R135, R142 ;  /* 0x0000008e8715723e */ /* 0x002fe200000000ff */
[----:B------:R-:W-:Y:S01]  /*1a290*/  FADD.FTZ R134, R134, R143 ;  /* 0x0000008f86867221 */ /* 0x000fe20000010000 */
[C---:B------:R-:W-:Y:S01]  /*1a2a0*/  HMMA.16816.F32 R76, R104.reuse, R126, R76 ;  /* 0x0000007e684c723c */ /* 0x040fe2000000184c */
[----:B------:R-:W1:Y:S06]  /*1a2b0*/  LDSM.16.MT88.4 R124, [R146+0xd400] ;  /* 0x00d40000927c783b */ /* 0x000e6c0000004200 */
[----:B------:R4:W-:Y:S01]  /*1a2c0*/  MUFU.EX2 R3, R173 ;  /* 0x000000ad00037308 */ /* 0x0009e20000000800 */
[C---:B---3--:R-:W-:Y:S09]  /*1a2d0*/  HMMA.16816.F32 R80, R104.reuse, R112, R80 ;  /* 0x000000706850723c */ /* 0x048ff20000001850 */
[----:B------:R-:W-:Y:S01]  /*1a2e0*/  MUFU.EX2 R168, R168 ;  /* 0x000000a800a87308 */ /* 0x000fe20000000800 */
[C---:B------:R-:W-:Y:S01]  /*1a2f0*/  HMMA.16816.F32 R84, R104.reuse, R114, R84 ;  /* 0x000000726854723c */ /* 0x040fe20000001854 */
[----:B------:R-:W3:Y:S08]  /*1a300*/  LDSM.16.MT88.4 R112, [R144+0xd400] ;  /* 0x00d400009070783b */ /* 0x000ef00000004200 */
[----:B------:R-:W-:Y:S01]  /*1a310*/  MUFU.EX2 R176, R176 ;  /* 0x000000b000b07308 */ /* 0x000fe20000000800 */
[--C-:B----4-:R-:W-:Y:S01]  /*1a320*/  FFMA.FTZ R173, R58, UR4, -R136.reuse ;  /* 0x000000043aad7c23 */ /* 0x110fe20008010888 */
[C---:B--2---:R-:W-:Y:S08]  /*1a330*/  HMMA.16816.F32 R88, R104.reuse, R108, R88 ;  /* 0x0000006c6858723c */ /* 0x044ff00000001858 */
[----:B------:R-:W-:Y:S01]  /*1a340*/  MUFU.EX2 R58, R47 ;  /* 0x0000002f003a7308 */ /* 0x000fe20000000800 */
[C---:B------:R-:W-:Y:S01]  /*1a350*/  HMMA.16816.F32 R92, R104.reuse, R110, R92 ;  /* 0x0000006e685c723c */ /* 0x040fe2000000185c */
[----:B------:R-:W2:Y:S08]  /*1a360*/  LDSM.16.MT88.4 R108, [R146+0x9800] ;  /* 0x00980000926c783b */ /* 0x000eb00000004200 */
[----:B------:R-:W-:Y:S01]  /*1a370*/  MUFU.EX2 R50, R50 ;  /* 0x0000003200327308 */ /* 0x000fe20000000800 */
[C---:B-1----:R-:W-:Y:S09]  /*1a380*/  HMMA.16816.F32 R96, R104.reuse, R124, R96 ;  /* 0x0000007c6860723c */ /* 0x042ff20000001860 */
[----:B------:R-:W-:Y:S01]  /*1a390*/  MUFU.EX2 R51, R51 ;  /* 0x0000003300337308 */ /* 0x000fe20000000800 */
[C---:B------:R-:W-:Y:S01]  /*1a3a0*/  HMMA.16816.F32 R100, R104.reuse, R126, R100 ;  /* 0x0000007e6864723c */ /* 0x040fe20000001864 */
[----:B------:R-:W1:Y:S08]  /*1a3b0*/  LDSM.16.MT88.4 R124, [R144+0x9800] ;  /* 0x00980000907c783b */ /* 0x000e700000004200 */
[----:B------:R-:W-:Y:S01]  /*1a3c0*/  MUFU.EX2 R64, R64 ;  /* 0x0000004000407308 */ /* 0x000fe20000000800 */
        /* <DEDUP_REMOVED lines=20> */
[----:B------:R-:W-:Y:S01]  /*1a510*/  FFMA.FTZ R125, R29, UR4, -R171 ;  /* 0x000000041d7d7c23 */ /* 0x000fe200080108ab */
[C---:B------:R-:W-:Y:S06]  /*1a520*/  HMMA.16816.F32 R76, R20.reuse, R126, R76 ;  /* 0x0000007e144c723c */ /* 0x040fec000000184c */
[----:B------:R-:W-:Y:S01]  /*1a530*/  MUFU.EX2 R124, R124 ;  /* 0x0000007c007c7308 */ /* 0x000fe20000000800 */
[--C-:B------:R-:W-:Y:S01]  /*1a540*/  FFMA.FTZ R127, R30, UR4, -R136.reuse ;  /* 0x000000041e7f7c23 */ /* 0x100fe20008010888 */
[----:B------:R-:W-:Y:S01]  /*1a550*/  FFMA.FTZ R126, R35, UR4, -R136 ;  /* 0x00000004237e7c23 */ /* 0x000fe20008010888 */
[----:B-----5:R-:W-:Y:S01]  /*1a560*/  FADD.FTZ R115, R123, R174 ;  /* 0x000000ae7b737221 */ /* 0x020fe20000010000 */
[C---:B------:R-:W-:Y:S06]  /*1a570*/  HMMA.16816.F32 R80, R20.reuse, R24, R80 ;  /* 0x000000181450723c */ /* 0x040fec0000001850 */
[----:B------:R-:W1:Y:S01]  /*1a580*/  MUFU.EX2 R125, R125 ;  /* 0x0000007d007d7308 */ /* 0x000e620000000800 */
[----:B------:R-:W-:Y:S04]  /*1a590*/  FADD.FTZ R115, R6, R115 ;  /* 0x0000007306737221 */ /* 0x000fe80000010000 */
[----:B------:R-:W-:Y:S01]  /*1a5a0*/  FADD.FTZ R128, R128, R115 ;  /* 0x0000007380807221 */ /* 0x000fe20000010000 */
[C---:B------:R-:W-:Y:S01]  /*1a5b0*/  HMMA.16816.F32 R84, R20.reuse, R26, R84 ;  /* 0x0000001a1454723c */ /* 0x040fe20000001854 */
[----:B------:R-:W2:Y:S03]  /*1a5c0*/  LDSM.16.MT88.4 R24, [R144+0xd800] ;  /* 0x00d800009018783b */ /* 0x000ea60000004200 */
[----:B------:R-:W-:Y:S01]  /*1a5d0*/  MUFU.EX2 R6, R113 ;  /* 0x0000007100067308 */ /* 0x000fe20000000800 */
[----:B------:R-:W-:Y:S04]  /*1a5e0*/  FADD.FTZ R129, R129, R128 ;  /* 0x0000008081817221 */ /* 0x000fe80000010000 */
[----:B------:R-:W-:Y:S01]  /*1a5f0*/  FADD.FTZ R132, R132, R129 ;  /* 0x0000008184847221 */ /* 0x000fe20000010000 */
[C---:B---3--:R-:W-:Y:S04]  /*1a600*/  HMMA.16816.F32 R88, R20.reuse, R104, R88 ;  /* 0x000000681458723c */ /* 0x048fe80000001858 */
[----:B------:R-:W-:Y:S01]  /*1a610*/  MUFU.EX2 R127, R127 ;  /* 0x0000007f007f7308 */ /* 0x000fe20000000800 */
[----:B------:R-:W-:Y:S04]  /*1a620*/  FADD.FTZ R133, R133, R132 ;  /* 0x0000008485857221 */ /* 0x000fe80000010000 */
[----:B------:R-:W-:Y:S01]  /*1a630*/  FADD.FTZ R142, R142, R133 ;  /* 0x000000858e8e7221 */ /* 0x000fe20000010000 */
[C---:B------:R-:W-:Y:S01]  /*1a640*/  HMMA.16816.F32 R92, R20.reuse, R106, R92 ;  /* 0x0000006a145c723c */ /* 0x040fe2000000185c */
[----:B------:R-:W-:Y:S03]  /*1a650*/  LDSM.16.MT88.4 R104, [R144+0x9c00] ;  /* 0x009c00009068783b */ /* 0x000fe60000004200 */
[----:B------:R-:W-:Y:S01]  /*1a660*/  MUFU.EX2 R126, R126 ;  /* 0x0000007e007e7308 */ /* 0x000fe20000000800 */
[----:B------:R-:W-:Y:S04]  /*1a670*/  FADD.FTZ R135, R135, R142 ;  /* 0x0000008e87877221 */ /* 0x000fe80000010000 */
[----:B------:R-:W-:Y:S01]  /*1a680*/  FADD.FTZ R172, R172, R135 ;  /* 0x00000087acac7221 */ /* 0x000fe20000010000 */
[C---:B----4-:R-:W-:Y:S04]  /*1a690*/  HMMA.16816.F32 R96, R20.reuse, R108, R96 ;  /* 0x0000006c1460723c */ /* 0x050fe80000001860 */
[----:B------:R-:W-:Y:S01]  /*1a6a0*/  MUFU.EX2 R60, R60 ;  /* 0x0000003c003c7308 */ /* 0x000fe20000000800 */
[----:B------:R-:W-:Y:S01]  /*1a6b0*/  FFMA.FTZ R108, R31, UR4, -R136 ;  /* 0x000000041f6c7c23 */ /* 0x000fe20008010888 */
[--C-:B------:R-:W-:Y:S01]  /*1a6c0*/  FFMA.FTZ R109, R32, UR4, -R171.reuse ;  /* 0x00000004206d7c23 */ /* 0x100fe200080108ab */
[----:B------:R-:W3:Y:S01]  /*1a6d0*/  LDSM.16.MT88.4 R28, [R146+0x9c00] ;  /* 0x009c0000921c783b */ /* 0x000ee20000004200 */
[----:B------:R-:W-:Y:S01]  /*1a6e0*/  FADD.FTZ R172, R153, R172 ;  /* 0x000000ac99ac7221 */ /* 0x000fe20000010000 */
[C---:B------:R-:W-:Y:S05]  /*1a6f0*/  HMMA.16816.F32 R100, R20.reuse, R110, R100 ;  /* 0x0000006e1464723c */ /* 0x040fea0000001864 */
[----:B------:R-:W-:Y:S01]  /*1a700*/  MUFU.EX2 R109, R109 ;  /* 0x0000006d006d7308 */ /* 0x000fe20000000800 */
[--C-:B------:R-:W-:Y:S01]  /*1a710*/  FFMA.FTZ R110, R33, UR4, -R171.reuse ;  /* 0x00000004216e7c23 */ /* 0x100fe200080108ab */
[--C-:B------:R-:W-:Y:S01]  /*1a720*/  FFMA.FTZ R111, R34, UR4, -R136.reuse ;  /* 0x00000004226f7c23 */ /* 0x100fe20008010888 */
[----:B------:R-:W-:Y:S01]  /*1a730*/  FFMA.FTZ R171, R65, UR4, -R171 ;  /* 0x0000000441ab7c23 */ /* 0x000fe200080108ab */
[----:B------:R-:W-:Y:S01]  /*1a740*/  LDSM.16.MT88.4 R32, [R146+0xdc00] ;  /* 0x00dc00009220783b */ /* 0x000fe20000004200 */
[--C-:B------:R-:W-:Y:S01]  /*1a750*/  FFMA.FTZ R65, R46, UR4, -R136.reuse ;  /* 0x000000042e417c23 */ /* 0x100fe20008010888 */
[----:B------:R-:W-:Y:S01]  /*1a760*/  FFMA.FTZ R46, R55, UR4, -R136 ;  /* 0x00000004372e7c23 */ /* 0x000fe20008010888 */
[C---:B--2---:R-:W-:Y:S03]  /*1a770*/  HMMA.16816.F32 R12, R20.reuse, R24, R12 ;  /* 0x00000018140c723c */ /* 0x044fe6000000180c */
[----:B------:R-:W2:Y:S05]  /*1a780*/  MUFU.EX2 R108, R108 ;  /* 0x0000006c006c7308 */ /* 0x000eaa0000000800 */
[----:B------:R-:W-:Y:S05]  /*1a790*/  HMMA.16816.F32 R16, R20, R26, R16 ;  /* 0x0000001a1410723c */ /* 0x000fea0000001810 */
[----:B------:R-:W4:Y:S01]  /*1a7a0*/  MUFU.EX2 R110, R110 ;  /* 0x0000006e006e7308 */ /* 0x000f220000000800 */
[----:B------:R-:W5:Y:S01]  /*1a7b0*/  LDSM.16.MT88.4 R24, [R146+0xbc00] ;  /* 0x00bc00009218783b */ /* 0x000f620000004200 */
[----:B-1----:R-:W-:Y:S08]  /*1a7c0*/  F2FP.F16.F32.PACK_AB R20, R125, R124 ;  /* 0x0000007c7d14723e */ /* 0x002ff000000000ff */
[----:B------:R-:W1:Y:S01]  /*1a7d0*/  MUFU.EX2 R111, R111 ;  /* 0x0000006f006f7308 */ /* 0x000e620000000800 */
[C---:B--2---:R-:W-:Y:S01]  /*1a7e0*/  F2FP.F16.F32.PACK_AB R21, R108.reuse, R127 ;  /* 0x0000007f6c15723e */ /* 0x044fe200000000ff */
[----:B------:R-:W-:Y:S04]  /*1a7f0*/  FADD.FTZ R127, R127, R172 ;  /* 0x000000ac7f7f7221 */ /* 0x000fe80000010000 */
[----:B------:R-:W-:Y:S04]  /*1a800*/  FADD.FTZ R108, R108, R127 ;  /* 0x0000007f6c6c7221 */ /* 0x000fe80000010000 */
[----:B------:R-:W-:Y:S01]  /*1a810*/  MUFU.EX2 R55, R45 ;  /* 0x0000002d00377308 */ /* 0x000fe20000000800 */
[----:B----4-:R-:W-:Y:S09]  /*1a820*/  F2FP.F16.F32.PACK_AB R22, R110, R109 ;  /* 0x0000006d6e16723e */ /* 0x010ff200000000ff */
[----:B------:R-:W-:Y:S01]  /*1a830*/  MUFU.EX2 R61, R61 ;  /* 0x0000003d003d7308 */ /* 0x000fe20000000800 */
[C---:B-1----:R-:W-:Y:S01]  /*1a840*/  F2FP.F16.F32.PACK_AB R23, R126.reuse, R111 ;  /* 0x0000006f7e17723e */ /* 0x042fe200000000ff */
[----:B------:R-:W-:Y:S04]  /*1a850*/  FADD.FTZ R111, R111, R108 ;  /* 0x0000006c6f6f7221 */ /* 0x000fe80000010000 */
[----:B------:R-:W-:Y:S02]  /*1a860*/  FADD.FTZ R126, R126, R111 ;  /* 0x0000006f7e7e7221 */ /* 0x000fe40000010000 */
[C---:B---3--:R-:W-:Y:S02]  /*1a870*/  HMMA.16816.F32 R8, R20.reuse, R28, R8 ;  /* 0x0000001c1408723c */ /* 0x048fe40000001808 */
[----:B------:R-:W-:Y:S06]  /*1a880*/  MUFU.EX2 R65, R65 ;  /* 0x0000004100417308 */ /* 0x000fec0000000800 */
[C---:B------:R-:W-:Y:S01]  /*1a890*/  HMMA.16816.F32 R68, R20.reuse, R30, R68 ;  /* 0x0000001e1444723c */ /* 0x040fe20000001844 */
[----:B------:R-:W1:Y:S03]  /*1a8a0*/  LDSM.16.MT88.4 R28, [R144+0xbc00] ;  /* 0x00bc0000901c783b */ /* 0x000e660000004200 */
[----:B------:R-:W2:Y:S04]  /*1a8b0*/  MUFU.EX2 R171, R171 ;  /* 0x000000ab00ab7308 */ /* 0x000ea80000000800 */
[C---:B------:R-:W-:Y:S03]  /*1a8c0*/  HMMA.16816.F32 R72, R20.reuse, R104, R72 ;  /* 0x000000681448723c */ /* 0x040fe60000001848 */
[--C-:B------:R-:W-:Y:S01]  /*1a8d0*/  FFMA.FTZ R105, R63, UR4, -R136.reuse ;  /* 0x000000043f697c23 */ /* 0x100fe20008010888 */
[--C-:B------:R-:W-:Y:S02]  /*1a8e0*/  FFMA.FTZ R104, R66, UR4, -R136.reuse ;  /* 0x0000000442687c23 */ /* 0x100fe40008010888 */
[----:B------:R-:W-:Y:S02]  /*1a8f0*/  MUFU.EX2 R63, R114 ;  /* 0x00000072003f7308 */ /* 0x000fe40000000800 */
[C---:B------:R-:W-:Y:S03]  /*1a900*/  HMMA.16816.F32 R76, R20.reuse, R106, R76 ;  /* 0x0000006a144c723c */ /* 0x040fe6000000184c */
[--C-:B------:R-:W-:Y:S01]  /*1a910*/  FFMA.FTZ R107, R59, UR4, -R136.reuse ;  /* 0x000000043b6b7c23 */ /* 0x100fe20008010888 */
[--C-:B------:R-:W-:Y:S04]  /*1a920*/  FFMA.FTZ R106, R62, UR4, -R136.reuse ;  /* 0x000000043e6a7c23 */ /* 0x100fe80008010888 */
[----:B------:R-:W-:Y:S01]  /*1a930*/  MUFU.EX2 R59, R46 ;  /* 0x0000002e003b7308 */ /* 0x000fe20000000800 */
[----:B------:R-:W-:Y:S01]  /*1a940*/  FFMA.FTZ R136, R67, UR4, -R136 ;  /* 0x0000000443887c23 */ /* 0x000fe20008010888 */
[C---:B-----5:R-:W-:Y:S08]  /*1a950*/  HMMA.16816.F32 R80, R20.reuse, R24, R80 ;  /* 0x000000181450723c */ /* 0x060ff00000001850 */
[----:B------:R3:W4:Y:S01]  /*1a960*/  MUFU.EX2 R62, R44 ;  /* 0x0000002c003e7308 */ /* 0x0007220000000800 */
[C---:B------:R-:W-:Y:S01]  /*1a970*/  HMMA.16816.F32 R84, R20.reuse, R26, R84 ;  /* 0x0000001a1454723c */ /* 0x040fe20000001854 */
[----:B------:R-:W5:Y:S08]  /*1a980*/  LDSM.16.MT88.4 R24, [R144+0xdc00] ;  /* 0x00dc00009018783b */ /* 0x000f700000004200 */
[----:B------:R-:W-:Y:S01]  /*1a990*/  MUFU.EX2 R67, R173 ;  /* 0x000000ad00437308 */ /* 0x000fe20000000800 */
[C---:B-1----:R-:W-:Y:S09]  /*1a9a0*/  HMMA.16816.F32 R88, R20.reuse, R28, R88 ;  /* 0x0000001c1458723c */ /* 0x042ff20000001858 */
[----:B------:R-:W1:Y:S01]  /*1a9b0*/  MUFU.EX2 R66, R107 ;  /* 0x0000006b00427308 */ /* 0x000e620000000800 */
[----:B---3--:R-:W-:Y:S01]  /*1a9c0*/  LDSM.16.MT88.4 R44, [R146+0xe800] ;  /* 0x00e80000922c783b */ /* 0x008fe20000004200 */
[C---:B------:R-:W-:Y:S08]  /*1a9d0*/  HMMA.16816.F32 R92, R20.reuse, R30, R92 ;  /* 0x0000001e145c723c */ /* 0x040ff0000000185c */
[----:B------:R2:W-:Y:S01]  /*1a9e0*/  MUFU.EX2 R123, R106 ;  /* 0x0000006a007b7308 */ /* 0x0005e20000000800 */
[----:B------:R-:W3:Y:S01]  /*1a9f0*/  LDSM.16.MT88.4 R28, [R146+0xa000] ;  /* 0x00a00000921c783b */ /* 0x000ee20000004200 */
[C---:B------:R-:W-:Y:S08]  /*1aa00*/  HMMA.16816.F32 R96, R20.reuse, R32, R96 ;  /* 0x000000201460723c */ /* 0x040ff00000001860 */
[----:B------:R-:W-:Y:S01]  /*1aa10*/  MUFU.EX2 R136, R136 ;  /* 0x0000008800887308 */ /* 0x000fe20000000800 */
[C---:B------:R-:W-:Y:S01]  /*1aa20*/  HMMA.16816.F32 R100, R20.reuse, R34, R100 ;  /* 0x000000221464723c */ /* 0x040fe20000001864 */
[----:B------:R-:W4:Y:S02]  /*1aa30*/  LDSM.16.MT88.4 R32, [R144+0xa000] ;  /* 0x00a000009020783b */ /* 0x000f240000004200 */
[----:B--2---:R-:W-:Y:S05]  /*1aa40*/  F2FP.F16.F32.PACK_AB R106, R171, R64 ;  /* 0x00000040ab6a723e */ /* 0x004fea00000000ff */
[C---:B-----5:R-:W-:Y:S08]  /*1aa50*/  HMMA.16816.F32 R12, R20.reuse, R24, R12 ;  /* 0x00000018140c723c */ /* 0x060ff0000000180c */
[----:B------:R-:W-:Y:S01]  /*1aa60*/  HMMA.16816.F32 R16, R20, R26, R16 ;  /* 0x0000001a1410723c */ /* 0x000fe20000001810 */
[----:B------:R-:W2:Y:S02]  /*1aa70*/  LDSM.16.MT88.4 R24, [R144+0xc000] ;  /* 0x00c000009018783b */ /* 0x000ea40000004200 */
[----:B------:R-:W-:Y:S02]  /*1aa80*/  F2FP.F16.F32.PACK_AB R20, R56, R49 ;  /* 0x000000313814723e */ /* 0x000fe400000000ff */
[C---:B------:R-:W-:Y:S01]  /*1aa90*/  F2FP.F16.F32.PACK_AB R21, R48.reuse, R53 ;  /* 0x000000353015723e */ /* 0x040fe200000000ff */
        /* <DEDUP_REMOVED lines=9> */
[C---:B----4-:R-:W-:Y:S08]  /*1ab30*/  HMMA.16816.F32 R72, R20.reuse, R32, R72 ;  /* 0x000000201448723c */ /* 0x050ff00000001848 */
[C---:B------:R-:W-:Y:S01]  /*1ab40*/  HMMA.16816.F32 R76, R20.reuse, R34, R76 ;  /* 0x00000022144c723c */ /* 0x040fe2000000184c */
[----:B------:R-:W4:Y:S07]  /*1ab50*/  LDSM.16.MT88.4 R32, [R144+0xe000] ;  /* 0x00e000009020783b */ /* 0x000f2e0000004200 */
[C---:B------:R-:W-:Y:S08]  /*1ab60*/  HMMA.16816.F32 R80, R20.reuse, R36, R80 ;  /* 0x000000241450723c */ /* 0x040ff00000001850 */
        /* <DEDUP_REMOVED lines=8> */
[C---:B----4-:R-:W-:Y:S08]  /*1abf0*/  HMMA.16816.F32 R12, R20.reuse, R32, R12 ;  /* 0x00000020140c723c */ /* 0x050ff0000000180c */
[----:B------:R-:W-:Y:S01]  /*1ac00*/  HMMA.16816.F32 R16, R20, R34, R16 ;  /* 0x000000221410723c */ /* 0x000fe20000001810 */
[----:B------:R-:W4:Y:S02]  /*1ac10*/  LDSM.16.MT88.4 R32, [R144+0xc400] ;  /* 0x00c400009020783b */ /* 0x000f240000004200 */
        /* <DEDUP_REMOVED lines=17> */
[C---:B----4-:R-:W-:Y:S08]  /*1ad30*/  HMMA.16816.F32 R88, R20.reuse, R32, R88 ;  /* 0x000000201458723c */ /* 0x050ff00000001858 */
[C---:B------:R-:W-:Y:S01]  /*1ad40*/  HMMA.16816.F32 R92, R20.reuse, R34, R92 ;  /* 0x00000022145c723c */ /* 0x040fe2000000185c */
[----:B------:R-:W4:Y:S07]  /*1ad50*/  LDSM.16.MT88.4 R32, [R144+0xa800] ;  /* 0x00a800009020783b */ /* 0x000f2e0000004200 */
[C---:B------:R-:W-:Y:S08]  /*1ad60*/  HMMA.16816.F32 R96, R20.reuse, R40, R96 ;  /* 0x000000281460723c */ /* 0x040ff00000001860 */
[C---:B------:R-:W-:Y:S01]  /*1ad70*/  HMMA.16816.F32 R100, R20.reuse, R42, R100 ;  /* 0x0000002a1464723c */ /* 0x040fe20000001864 */
[----:B------:R-:W5:Y:S07]  /*1ad80*/  LDSM.16.MT88.4 R40, [R144+0xc800] ;  /* 0x00c800009028783b */ /* 0x000f6e0000004200 */
[C---:B--2---:R-:W-:Y:S08]  /*1ad90*/  HMMA.16816.F32 R12, R20.reuse, R24, R12 ;  /* 0x00000018140c723c */ /* 0x044ff0000000180c */
[----:B------:R-:W-:Y:S01]  /*1ada0*/  HMMA.16816.F32 R16, R20, R26, R16 ;  /* 0x0000001a1410723c */ /* 0x000fe20000001810 */
[----:B------:R-:W2:Y:S02]  /*1adb0*/  LDSM.16.MT88.4 R24, [R144+0xe800] ;  /* 0x00e800009018783b */ /* 0x000ea40000004200 */
[----:B------:R-:W-:Y:S02]  /*1adc0*/  F2FP.F16.F32.PACK_AB R20, R55, R54 ;  /* 0x000000363714723e */ /* 0x000fe400000000ff */
[----:B------:R-:W-:Y:S02]  /*1add0*/  F2FP.F16.F32.PACK_AB R22, R63, R62 ;  /* 0x0000003e3f16723e */ /* 0x000fe400000000ff */
[----:B-1----:R-:W-:Y:S02]  /*1ade0*/  F2FP.F16.F32.PACK_AB R23, R66, R67 ;  /* 0x000000434217723e */ /* 0x002fe400000000ff */
[C---:B------:R-:W-:Y:S01]  /*1adf0*/  F2FP.F16.F32.PACK_AB R21, R59.reuse, R58 ;  /* 0x0000003a3b15723e */ /* 0x040fe200000000ff */
[----:B------:R-:W-:Y:S04]  /*1ae00*/  FADD.FTZ R58, R58, R51 ;  /* 0x000000333a3a7221 */ /* 0x000fe80000010000 */
[----:B------:R-:W-:Y:S02]  /*1ae10*/  FADD.FTZ R58, R59, R58 ;  /* 0x0000003a3b3a7221 */ /* 0x000fe40000010000 */
[C---:B---3--:R-:W-:Y:S03]  /*1ae20*/  HMMA.16816.F32 R8, R20.reuse, R28, R8 ;  /* 0x0000001c1408723c */ /* 0x048fe60000001808 */
[----:B------:R-:W-:Y:S04]  /*1ae30*/  FADD.FTZ R67, R67, R58 ;  /* 0x0000003a43437221 */ /* 0x000fe80000010000 */
[----:B------:R-:W-:Y:S01]  /*1ae40*/  FADD.FTZ R66, R66, R67 ;  /* 0x0000004342427221 */ /* 0x000fe20000010000 */
[C---:B------:R-:W-:Y:S01]  /*1ae50*/  HMMA.16816.F32 R68, R20.reuse, R30, R68 ;  /* 0x0000001e1444723c */ /* 0x040fe20000001844 */
[----:B------:R-:W1:Y:S07]  /*1ae60*/  LDSM.16.MT88.4 R28, [R146+0xac00] ;  /* 0x00ac0000921c783b */ /* 0x000e6e0000004200 */
[C---:B----4-:R-:W-:Y:S08]  /*1ae70*/  HMMA.16816.F32 R72, R20.reuse, R32, R72 ;  /* 0x000000201448723c */ /* 0x050ff00000001848 */
[C---:B------:R-:W-:Y:S01]  /*1ae80*/  HMMA.16816.F32 R76, R20.reuse, R34, R76 ;  /* 0x00000022144c723c */ /* 0x040fe2000000184c */
[----:B------:R-:W3:Y:S07]  /*1ae90*/  LDSM.16.MT88.4 R32, [R144+0xac00] ;  /* 0x00ac00009020783b */ /* 0x000eee0000004200 */
[C---:B------:R-:W-:Y:S08]  /*1aea0*/  HMMA.16816.F32 R80, R20.reuse, R36, R80 ;  /* 0x000000241450723c */ /* 0x040ff00000001850 */
[C---:B------:R-:W-:Y:S01]  /*1aeb0*/  HMMA.16816.F32 R84, R20.reuse, R38, R84 ;  /* 0x000000261454723c */ /* 0x040fe20000001854 */
[----:B------:R-:W4:Y:S07]  /*1aec0*/  LDSM.16.MT88.4 R36, [R146+0xcc00] ;  /* 0x00cc00009224783b */ /* 0x000f2e0000004200 */
[C---:B-----5:R-:W-:Y:S01]  /*1aed0*/  HMMA.16816.F32 R88, R20.reuse, R40, R88 ;  /* 0x000000281458723c */ /* 0x060fe20000001858 */
[----:B------:R-:W5:Y:S07]  /*1aee0*/  MUFU.EX2 R40, R105 ;  /* 0x0000006900287308 */ /* 0x000f6e0000000800 */
[C---:B------:R-:W-:Y:S03]  /*1aef0*/  HMMA.16816.F32 R92, R20.reuse, R42, R92 ;  /* 0x0000002a145c723c */ /* 0x040fe6000000185c */
[----:B------:R2:W1:Y:S05]  /*1af00*/  MUFU.EX2 R41, R104 ;  /* 0x0000006800297308 */ /* 0x00046a0000000800 */
[C---:B------:R-:W-:Y:S03]  /*1af10*/  HMMA.16816.F32 R96, R20.reuse, R44, R96 ;  /* 0x0000002c1460723c */ /* 0x040fe60000001860 */
[C---:B-----5:R-:W-:Y:S01]  /*1af20*/  F2FP.F16.F32.PACK_AB R105, R40.reuse, R123 ;  /* 0x0000007b2869723e */ /* 0x060fe200000000ff */
[----:B------:R-:W-:Y:S04]  /*1af30*/  FADD.FTZ R123, R123, R66 ;  /* 0x000000427b7b7221 */ /* 0x000fe80000010000 */
[C---:B------:R-:W-:Y:S03]  /*1af40*/  HMMA.16816.F32 R100, R20.reuse, R46, R100 ;  /* 0x0000002e1464723c */ /* 0x040fe60000001864 */
[----:B--2---:R-:W-:Y:S01]  /*1af50*/  F2FP.F16.F32.PACK_AB R104, R7, R6 ;  /* 0x000000060768723e */ /* 0x004fe200000000ff */
        /* <DEDUP_REMOVED lines=12> */
[----:B------:R-:W2:Y:S02]  /*1b020*/  LDSM.16.MT88.4 R20, [R146+0xec00] ;  /* 0x00ec00009214783b */ /* 0x000ea40000004200 */
[----:B------:R-:W-:Y:S04]  /*1b030*/  FADD.FTZ R24, R125, R24 ;  /* 0x000000187d187221 */ /* 0x000fe80000010000 */
[----:B------:R-:W-:Y:S01]  /*1b040*/  FADD.FTZ R109, R109, R24 ;  /* 0x000000186d6d7221 */ /* 0x000fe20000010000 */
[C---:B---3--:R-:W-:Y:S01]  /*1b050*/  HMMA.16816.F32 R72, R104.reuse, R32, R72 ;  /* 0x000000206848723c */ /* 0x048fe20000001848 */
[----:B------:R-:W3:Y:S02]  /*1b060*/  LDSM.16.MT88.4 R24, [R144+0xec00] ;  /* 0x00ec00009018783b */ /* 0x000ee40000004200 */
[----:B------:R-:W-:Y:S04]  /*1b070*/  FADD.FTZ R110, R110, R109 ;  /* 0x0000006d6e6e7221 */ /* 0x000fe80000010000 */
[----:B------:R-:W-:Y:S01]  /*1b080*/  FADD.FTZ R29, R49, R110 ;  /* 0x0000006e311d7221 */ /* 0x000fe20000010000 */
[C---:B------:R-:W-:Y:S03]  /*1b090*/  HMMA.16816.F32 R76, R104.reuse, R34, R76 ;  /* 0x00000022684c723c */ /* 0x040fe6000000184c */
[----:B------:R-:W-:Y:S04]  /*1b0a0*/  FADD.FTZ R29, R56, R29 ;  /* 0x0000001d381d7221 */ /* 0x000fe80000010000 */
[----:B------:R-:W-:Y:S01]  /*1b0b0*/  FADD.FTZ R28, R52, R29 ;  /* 0x0000001d341c7221 */ /* 0x000fe20000010000 */
[C---:B----4-:R-:W-:Y:S03]  /*1b0c0*/  HMMA.16816.F32 R80, R104.reuse, R36, R80 ;  /* 0x000000246850723c */ /* 0x050fe60000001850 */
        /* <DEDUP_REMOVED lines=20> */
[----:B------:R-:W-:Y:S01]  /*1b210*/  HMMA.16816.F32 R104, R104, R26, R16 ;  /* 0x0000001a6868723c */ /* 0x000fe20000001810 */
[----:B------:R-:W-:Y:S08]  /*1b220*/  @!UPT UIADD3 URZ, UPT, UPT, URZ, URZ, URZ ;  /* 0x000000fffffff290 */ /* 0x000ff0000fffe0ff */
[----:B------:R-:W-:Y:S11]  /*1b230*/  @P0 BRA `(.L_x_1243) ;  /* 0xffffffc4007c0947 */ /* 0x000ff6000383ffff */
.L_x_1239:
[----:B------:R-:W1:Y:S01]  /*1b240*/  SHFL.BFLY PT, R4, R167, 0x2, 0x1f ;  /* 0x0c401f00a7047f89 */ /* 0x000e6200000e0000 */
[C---:B------:R-:W-:Y:S01]  /*1b250*/  SHF.L.U32 R10, R156.reuse, 0x1, RZ ;  /* 0x000000019c0a7819 */ /* 0x040fe200000006ff */
[----:B------:R-:W2:Y:S01]  /*1b260*/  S2UR UR9, SR_CTAID.Y ;  /* 0x00000000000979c3 */ /* 0x000ea20000002600 */
[C---:B------:R-:W-:Y:S01]  /*1b270*/  SHF.L.U32 R3, R156.reuse, 0x2, RZ ;  /* 0x000000029c037819 */ /* 0x040fe200000006ff */
[----:B------:R-:W3:Y:S01]  /*1b280*/  SHFL.BFLY PT, R7, R168, 0x2, 0x1f ;  /* 0x0c401f00a8077f89 */ /* 0x000ee200000e0000 */
[----:B------:R-:W-:Y:S01]  /*1b290*/  SHF.L.U32 R15, R156, 0x4, RZ ;  /* 0x000000049c0f7819 */ /* 0x000fe200000006ff */
[----:B------:R-:W4:Y:S01]  /*1b2a0*/  LDCU UR8, c[0x0][0x3e0] ;  /* 0x00007c00ff0877ac */ /* 0x000f220008000800 */
[----:B------:R-:W-:Y:S01]  /*1b2b0*/  LOP3.LUT R10, R10, 0x6, RZ, 0xc0, !PT ;  /* 0x000000060a0a7812 */ /* 0x000fe200078ec0ff */
[----:B------:R-:W5:Y:S01]  /*1b2c0*/  S2R R6, SR_TID.X ;  /* 0x0000000000067919 */ /* 0x000f620000002100 */
[----:B------:R-:W-:Y:S01]  /*1b2d0*/  SHF.R.U32.HI R20, RZ, 0x1, R156 ;  /* 0x00000001ff147819 */ /* 0x000fe2000001169c */
[----:B------:R-:W4:Y:S01]  /*1b2e0*/  LDCU UR4, c[0x0][0x44c] ;  /* 0x00008980ff0477ac */ /* 0x000f220008000800 */
[----:B------:R-:W-:Y:S01]  /*1b2f0*/  LOP3.LUT R15, R10, 0x3e00, R15, 0xf8, !PT ;  /* 0x00003e000a0f7812 */ /* 0x000fe200078ef80f */
[----:B------:R-:W-:Y:S01]  /*1b300*/  BSSY.RECONVERGENT B0, `(.L_x_1244) ;  /* 0x0000093000007945 */ /* 0x000fe20003800200 */
[----:B------:R-:W-:-:S02]  /*1b310*/  IADD3 R13, PT, PT, -R158, R157, RZ ;  /* 0x0000009d9e0d7210 */ /* 0x000fc40007ffe1ff */
[----:B------:R-:W-:Y:S01]  /*1b320*/  LOP3.LUT R17, R3, 0xf04, RZ, 0xc0, !PT ;  /* 0x00000f0403117812 */ /* 0x000fe200078ec0ff */
[----:B------:R-:W-:Y:S01]  /*1b330*/  BAR.SYNC.DEFER_BLOCKING 0x0 ;  /* 0x0000000000007b1d */ /* 0x000fe20000010000 */
[----:B------:R-:W-:Y:S01]  /*1b340*/  LOP3.LUT P3, RZ, R156, 0x3, RZ, 0xc0, !PT ;  /* 0x000000039cff7812 */ /* 0x000fe2000786c0ff */
[----:B-1----:R-:W-:Y:S01]  /*1b350*/  FADD.FTZ R9, R4, R167 ;  /* 0x000000a704097221 */ /* 0x002fe20000010000 */
[----:B---3--:R-:W-:-:S04]  /*1b360*/  FADD.FTZ R7, R7, R168 ;  /* 0x000000a807077221 */ /* 0x008fc80000010000 */
[----:B------:R-:W1:Y:S04]  /*1b370*/  SHFL.BFLY PT, R8, R9, 0x1, 0x1f ;  /* 0x0c201f0009087f89 */ /* 0x000e6800000e0000 */
[----:B------:R-:W3:Y:S01]  /*1b380*/  SHFL.BFLY PT, R4, R7, 0x1, 0x1f ;  /* 0x0c201f0007047f89 */ /* 0x000ee200000e0000 */
[----:B-----5:R-:W-:-:S04]  /*1b390*/  SHF.R.U32.HI R6, RZ, 0x3, R6 ;  /* 0x00000003ff067819 */ /* 0x020fc80000011606 */
[C---:B------:R-:W-:Y:S02]  /*1b3a0*/  IADD3 R16, PT, PT, R6.reuse, 0x10, RZ ;  /* 0x0000001006107810 */ /* 0x040fe40007ffe0ff */
[----:B------:R-:W-:Y:S02]  /*1b3b0*/  IADD3 R14, PT, PT, R6, 0x20, RZ ;  /* 0x00000020060e7810 */ /* 0x000fe40007ffe0ff */
[-C--:B------:R-:W-:Y:S02]  /*1b3c0*/  ISETP.GE.AND P4, PT, R16, R13.reuse, PT ;  /* 0x0000000d1000720c */ /* 0x080fe40003f86270 */
[----:B------:R-:W-:Y:S02]  /*1b3d0*/  ISETP.GE.AND P5, PT, R14, R13, PT ;  /* 0x0000000d0e00720c */ /* 0x000fe40003fa6270 */
[----:B------:R-:W-:Y:S01]  /*1b3e0*/  IADD3 R14, PT, PT, R6, 0x30, RZ ;  /* 0x00000030060e7810 */ /* 0x000fe20007ffe0ff */
[----:B-1----:R-:W-:Y:S01]  /*1b3f0*/  FADD.FTZ R5, R9, R8 ;  /* 0x0000000809057221 */ /* 0x002fe20000010000 */
[----:B------:R-:W-:-:S02]  /*1b400*/  LOP3.LUT R9, R3, 0xd8, RZ, 0xc0, !PT ;  /* 0x000000d803097812 */ /* 0x000fc400078ec0ff */
[----:B------:R-:W-:Y:S01]  /*1b410*/  SHF.L.U32 R8, R156, 0x3, RZ ;  /* 0x000000039c087819 */ /* 0x000fe200000006ff */
[----:B------:R-:W1:Y:S01]  /*1b420*/  MUFU.RCP R12, R5 ;  /* 0x00000005000c7308 */ /* 0x000e620000001000 */
[----:B---3--:R-:W-:Y:S01]  /*1b430*/  FADD.FTZ R4, R7, R4 ;  /* 0x0000000407047221 */ /* 0x008fe20000010000 */
[----:B------:R-:W-:Y:S02]  /*1b440*/  LOP3.LUT R10, R9, 0x18, R20, 0x78, !PT ;  /* 0x00000018090a7812 */ /* 0x000fe400078e7814 */
[----:B------:R-:W-:Y:S02]  /*1b450*/  LOP3.LUT R11, R8, 0xc0, RZ, 0xc0, !PT ;  /* 0x000000c0080b7812 */ /* 0x000fe400078ec0ff */
[----:B------:R-:W-:Y:S02]  /*1b460*/  FSETP.NE.FTZ.AND P2, PT, R5, RZ, PT ;  /* 0x000000ff0500720b */ /* 0x000fe40003f55000 */
[----:B------:R-:W3:Y:S01]  /*1b470*/  MUFU.RCP R9, R4 ;  /* 0x0000000400097308 */ /* 0x000ee20000001000 */
[----:B------:R-:W-:-:S02]  /*1b480*/  LOP3.LUT R11, R11, 0x18, R156, 0xf8, !PT ;  /* 0x000000180b0b7812 */ /* 0x000fc400078ef89c */
[----:B------:R-:W-:Y:S02]  /*1b490*/  LOP3.LUT R16, R15, 0x20, R8, 0xf8, !PT ;  /* 0x000000200f107812 */ /* 0x000fe400078ef808 */
[----:B------:R-:W-:Y:S02]  /*1b4a0*/  FSETP.NE.FTZ.AND P0, PT, R4, RZ, PT ;  /* 0x000000ff0400720b */ /* 0x000fe40003f15000 */
[----:B------:R-:W-:Y:S02]  /*1b4b0*/  LOP3.LUT R11, R16, R11, RZ, 0xfc, !PT ;  /* 0x0000000b100b7212 */ /* 0x000fe400078efcff */
[----:B-1----:R-:W-:Y:S02]  /*1b4c0*/  FSEL R12, R12, 1, P2 ;  /* 0x3f8000000c0c7808 */ /* 0x002fe40001000000 */
[----:B------:R-:W-:Y:S01]  /*1b4d0*/  LEA R11, R11, UR5, 0x2 ;  /* 0x000000050b0b7c11 */ /* 0x000fe2000f8e10ff */
[----:B------:R-:W1:Y:S01]  /*1b4e0*/  @P2 LDC R19, c[0x0][0x458] ;  /* 0x00011600ff132b82 */ /* 0x000e620000000800 */
[----:B------:R-:W-:Y:S01]  /*1b4f0*/  ISETP.GE.AND P1, PT, R6, R13, PT ;  /* 0x0000000d0600720c */ /* 0x000fe20003f26270 */
        /* <DEDUP_REMOVED lines=24> */
[C---:B------:R-:W-:Y:S01]  /*1b680*/  LOP3.LUT R12, R8.reuse, 0x40, RZ, 0xc0, !PT ;  /* 0x00000040080c7812 */ /* 0x040fe200078ec0ff */
[----:B------:R-:W5:Y:S01]  /*1b690*/  @P0 LDC R15, c[0x0][0x458] ;  /* 0x00011600ff0f0b82 */ /* 0x000f620000000800 */
[----:B---3--:R-:W-:Y:S01]  /*1b6a0*/  FSEL R9, R9, 1, P0 ;  /* 0x3f80000009097808 */ /* 0x008fe20000000000 */
[----:B------:R-:W3:Y:S01]  /*1b6b0*/  @P0 MUFU.LG2 R4, R4 ;  /* 0x0000000400040308 */ /* 0x000ee20000000c00 */
[----:B------:R-:W-:Y:S01]  /*1b6c0*/  LOP3.LUT R8, R8, 0x80, RZ, 0xc0, !PT ;  /* 0x0000008008087812 */ /* 0x000fe200078ec0ff */
[----:B------:R1:W-:Y:S01]  /*1b6d0*/  STS.64 [R11], R112 ;  /* 0x000000700b007388 */ /* 0x0003e20000000a00 */
[----:B------:R-:W-:Y:S01]  /*1b6e0*/  IADD3 R12, PT, PT, R11, -R12, RZ ;  /* 0x8000000c0b0c7210 */ /* 0x000fe20007ffe0ff */
[C---:B------:R-:W-:Y:S01]  /*1b6f0*/  FMUL.FTZ R114, R9.reuse, R114 ;  /* 0x0000007209727220 */ /* 0x040fe20000410000 */
        /* <DEDUP_REMOVED lines=24> */
[-C--:B------:R-:W-:Y:S01]  /*1b880*/  IADD3 R13, PT, PT, R11, -R8.reuse, RZ ;  /* 0x800000080b0d7210 */ /* 0x080fe20007ffe0ff */
[----:B------:R-:W2:Y:S01]  /*1b890*/  @P2 MUFU.LG2 R5, R5 ;  /* 0x0000000500052308 */ /* 0x000ea20000000c00 */
[----:B------:R-:W-:Y:S01]  /*1b8a0*/  IADD3 R14, PT, PT, R12, -R8, RZ ;  /* 0x800000080c0e7210 */ /* 0x000fe20007ffe0ff */
[----:B------:R4:W-:Y:S01]  /*1b8b0*/  STS.64 [R11+0x400], R114 ;  /* 0x000400720b007388 */ /* 0x0009e20000000a00 */
[----:B------:R-:W5:Y:S01]  /*1b8c0*/  LDC.64 R8, c[0x0][0x430] ;  /* 0x00010c00ff087b82 */ /* 0x000f620000000a00 */
[----:B------:R-:W-:-:S02]  /*1b8d0*/  SHF.L.U32 R18, R6, 0x5, RZ ;  /* 0x0000000506127819 */ /* 0x000fc400000006ff */
[----:B------:R4:W-:Y:S01]  /*1b8e0*/  STS.64 [R12+0x20], R68 ;  /* 0x000020440c007388 */ /* 0x0009e20000000a00 */
[----:B------:R-:W-:Y:S02]  /*1b8f0*/  SHF.R.U32.HI R7, RZ, 0x2, R156 ;  /* 0x00000002ff077819 */ /* 0x000fe4000001169c */
[----:B------:R-:W-:Y:S01]  /*1b900*/  LOP3.LUT R17, R17, 0x20, R18, 0xf8, !PT ;  /* 0x0000002011117812 */ /* 0x000fe200078ef812 */
[----:B------:R4:W-:Y:S01]  /*1b910*/  STS.64 [R12+0x420], R70 ;  /* 0x000420460c007388 */ /* 0x0009e20000000a00 */
[----:B------:R-:W-:Y:S02]  /*1b920*/  LOP3.LUT R20, R20, 0x30, RZ, 0xc0, !PT ;  /* 0x0000003014147812 */ /* 0x000fe400078ec0ff */
[----:B------:R-:W-:Y:S01]  /*1b930*/  LOP3.LUT R10, R17, R10, RZ, 0xfc, !PT ;  /* 0x0000000a110a7212 */ /* 0x000fe200078efcff */
[----:B------:R4:W-:Y:S01]  /*1b940*/  STS.64 [R13+0x40], R72 ;  /* 0x000040480d007388 */ /* 0x0009e20000000a00 */
[----:B------:R-:W-:Y:S01]  /*1b950*/  LOP3.LUT R17, R3, 0x1c, RZ, 0xc0, !PT ;  /* 0x0000001c03117812 */ /* 0x000fe200078ec0ff */
[----:B---3--:R-:W-:Y:S01]  /*1b960*/  @P0 FMUL.FTZ R3, R4, 0.69314718246459960938 ;  /* 0x3f31721804030820 */ /* 0x008fe20000410000 */
[----:B--2---:R-:W-:Y:S01]  /*1b970*/  @P2 FMUL.FTZ R5, R5, 0.69314718246459960938 ;  /* 0x3f31721805052820 */ /* 0x004fe20000410000 */
[----:B------:R2:W-:Y:S01]  /*1b980*/  STS.64 [R13+0x440], R74 ;  /* 0x0004404a0d007388 */ /* 0x0005e20000000a00 */
[----:B------:R-:W-:-:S02]  /*1b990*/  MOV R16, 0xff800000 ;  /* 0xff80000000107802 */ /* 0x000fc40000000f00 */
[----:B-1----:R-:W-:Y:S01]  /*1b9a0*/  @P2 FFMA.FTZ R16, R2, R19, R5 ;  /* 0x0000001302102223 */ /* 0x002fe20000010005 */
[----:B------:R2:W-:Y:S01]  /*1b9b0*/  STS.64 [R14+0x60], R76 ;  /* 0x0000604c0e007388 */ /* 0x0005e20000000a00 */
[----:B------:R-:W-:Y:S02]  /*1b9c0*/  LOP3.LUT R7, R20, 0x7, R7, 0xf8, !PT ;  /* 0x0000000714077812 */ /* 0x000fe400078ef807 */
[----:B------:R-:W-:Y:S01]  /*1b9d0*/  LEA R2, R10, UR5, 0x2 ;  /* 0x000000050a027c11 */ /* 0x000fe2000f8e10ff */
[----:B------:R2:W-:Y:S01]  /*1b9e0*/  STS.64 [R14+0x460], R78 ;  /* 0x0004604e0e007388 */ /* 0x0005e20000000a00 */
[----:B-----5:R-:W-:-:S03]  /*1b9f0*/  IMAD R8, R8, UR9, R161 ;  /* 0x0000000908087c24 */ /* 0x020fc6000f8e02a1 */
[----:B------:R2:W-:Y:S01]  /*1ba00*/  STS.64 [R11+0x2000], R80 ;  /* 0x002000500b007388 */ /* 0x0005e20000000a00 */
[----:B----4-:R-:W-:Y:S01]  /*1ba10*/  IMAD R159, R8, UR8, R159 ;  /* 0x00000008089f7c24 */ /* 0x010fe2000f8e029f */
[----:B------:R-:W-:Y:S01]  /*1ba20*/  MOV R8, 0xff800000 ;  /* 0xff80000000087802 */ /* 0x000fe20000000f00 */
[----:B------:R-:W-:Y:S01]  /*1ba30*/  @P0 FFMA.FTZ R8, R0, R15, R3 ;  /* 0x0000000f00080223 */ /* 0x000fe20000010003 */
[----:B------:R2:W-:Y:S01]  /*1ba40*/  STS.64 [R11+0x2400], R82 ;  /* 0x002400520b007388 */ /* 0x0005e20000000a00 */
[----:B------:R-:W-:Y:S02]  /*1ba50*/  IMAD R4, R159, R9, R158 ;  /* 0x000000099f047224 */ /* 0x000fe400078e029e */
[----:B------:R-:W-:Y:S01]  /*1ba60*/  IMAD R3, R6, 0x60, R17 ;  /* 0x0000006006037824 */ /* 0x000fe200078e0211 */
[----:B------:R2:W-:Y:S01]  /*1ba70*/  STS.64 [R12+0x2020], R84 ;  /* 0x002020540c007388 */ /* 0x0005e20000000a00 */
[----:B------:R-:W-:-:S03]  /*1ba80*/  IMAD R0, R4, UR4, RZ ;  /* 0x0000000404007c24 */ /* 0x000fc6000f8e02ff */
        /* <DEDUP_REMOVED lines=15> */
[----:B------:R-:W1:Y:S01]  /*1bb80*/  LDCU.64 UR4, c[0x0][0x428] ;  /* 0x00008500ff0477ac */ /* 0x000e620008000a00 */
[----:B------:R-:W-:Y:S01]  /*1bb90*/  IMAD.IADD R158, R157, 0x1, -R158 ;  /* 0x000000019d9e7824 */ /* 0x000fe200078e0a9e */
[----:B------:R-:W-:Y:S01]  /*1bba0*/  IADD3 R5, P0, PT, R4, R7, RZ ;  /* 0x0000000704057210 */ /* 0x000fe20007f1e0ff */
[----:B------:R-:W-:-:S03]  /*1bbb0*/  VIADD R9, R7, 0x8 ;  /* 0x0000000807097836 */ /* 0x000fc60000000000 */
[-C--:B------:R-:W-:Y:S02]  /*1bbc0*/  ISETP.GE.AND P3, PT, R7, R158.reuse, PT ;  /* 0x0000009e0700720c */ /* 0x080fe40003f66270 */
[----:B------:R-:W-:Y:S02]  /*1bbd0*/  ISETP.GE.AND P2, PT, R9, R158, PT ;  /* 0x0000009e0900720c */ /* 0x000fe40003f46270 */
[----:B------:R-:W-:Y:S02]  /*1bbe0*/  LEA.HI.X.SX32 R4, R4, RZ, 0x1, P0 ;  /* 0x000000ff04047211 */ /* 0x000fe400000f0eff */
[----:B-1----:R-:W-:-:S04]  /*1bbf0*/  LEA R6, P0, R5, UR4, 0x2 ;  /* 0x0000000405067c11 */ /* 0x002fc8000f8010ff */
[----:B------:R-:W-:-:S05]  /*1bc00*/  LEA.HI.X R7, R5, UR5, R4, 0x2, P0 ;  /* 0x0000000505077c11 */ /* 0x000fca00080f1404 */
[----:B------:R1:W-:Y:S04]  /*1bc10*/  @!P3 STG.E desc[UR6][R6.64], R16 ;  /* 0x000000100600b986 */ /* 0x0003e8000c101906 */
[----:B------:R1:W-:Y:S02]  /*1bc20*/  @!P2 STG.E desc[UR6][R6.64+0x20], R8 ;  /* 0x000020080600a986 */ /* 0x0003e4000c101906 */
.L_x_1245:
[----:B------:R-:W-:Y:S05]  /*1bc30*/  BSYNC.RECONVERGENT B0 ;  /* 0x0000000000007941 */ /* 0x000fea0003800200 */
.L_x_1244:
[----:B--2---:R2:W3:Y:S01]  /*1bc40*/  LDS.128 R12, [R2] ;  /* 0x00000000020c7984 */ /* 0x0044e20000000c00 */
[C---:B------:R-:W-:Y:S01]  /*1bc50*/  IADD3 R3, P0, PT, R0.reuse, R3, RZ ;  /* 0x0000000300037210 */ /* 0x040fe20007f1e0ff */
[----:B------:R-:W-:Y:S01]  /*1bc60*/  BSSY.RECONVERGENT B0, `(.L_x_1246) ;  /* 0x0000011000007945 */ /* 0x000fe20003800200 */
[C---:B------:R-:W-:Y:S01]  /*1bc70*/  LOP3.LUT R24, R17.reuse, 0x20, RZ, 0xfc, !PT ;  /* 0x0000002011187812 */ /* 0x040fe200078efcff */
[----:B-1----:R2:W1:Y:S01]  /*1bc80*/  LDS.128 R8, [R2+0x2000] ;  /* 0x0020000002087984 */ /* 0x0024620000000c00 */
[----:B------:R-:W-:Y:S02]  /*1bc90*/  LOP3.LUT R16, R17, 0x40, RZ, 0xfc, !PT ;  /* 0x0000004011107812 */ /* 0x000fe400078efcff */
[----:B------:R-:W-:Y:S01]  /*1bca0*/  LEA.HI.X.SX32 R0, R0, RZ, 0x1, P0 ;  /* 0x000000ff00007211 */ /* 0x000fe200000f0eff */
[----:B------:R2:W4:Y:S01]  /*1bcb0*/  LDS.128 R4, [R2+0x4000] ;  /* 0x0040000002047984 */ /* 0x0005220000000c00 */
[----:B------:R-:W-:Y:S05]  /*1bcc0*/  @P1 BRA `(.L_x_1247) ;  /* 0x0000000000281947 */ /* 0x000fea0003800000 */
[----:B------:R-:W5:Y:S01]  /*1bcd0*/  LDCU UR8, c[0x0][0x440] ;  /* 0x00008800ff0877ac */ /* 0x000f620008000800 */
[----:B------:R-:W2:Y:S01]  /*1bce0*/  LDCU.64 UR4, c[0x0][0x3f8] ;  /* 0x00007f00ff0477ac */ /* 0x000ea20008000a00 */
[----:B-----5:R-:W-:Y:S02]  /*1bcf0*/  ISETP.GE.AND P3, PT, R17, UR8, PT ;  /* 0x0000000811007c0c */ /* 0x020fe4000bf66270 */
[----:B------:R-:W-:Y:S02]  /*1bd00*/  ISETP.GE.AND P1, PT, R24, UR8, PT ;  /* 0x0000000818007c0c */ /* 0x000fe4000bf26270 */
[----:B------:R-:W-:Y:S02]  /*1bd10*/  ISETP.GE.AND P0, PT, R16, UR8, PT ;  /* 0x0000000810007c0c */ /* 0x000fe4000bf06270 */
[----:B--2---:R-:W-:-:S04]  /*1bd20*/  LEA R18, P2, R3, UR4, 0x2 ;  /* 0x0000000403127c11 */ /* 0x004fc8000f8410ff */
[----:B------:R-:W-:-:S05]  /*1bd30*/  LEA.HI.X R19, R3, UR5, R0, 0x2, P2 ;  /* 0x0000000503137c11 */ /* 0x000fca00090f1400 */
[----:B---3--:R2:W-:Y:S04]  /*1bd40*/  @!P3 STG.E.128 desc[UR6][R18.64], R12 ;  /* 0x0000000c1200b986 */ /* 0x0085e8000c101d06 */
[----:B-1----:R2:W-:Y:S04]  /*1bd50*/  @!P1 STG.E.128 desc[UR6][R18.64+0x80], R8 ;  /* 0x0000800812009986 */ /* 0x0025e8000c101d06 */
[----:B----4-:R2:W-:Y:S02]  /*1bd60*/  @!P0 STG.E.128 desc[UR6][R18.64+0x100], R4 ;  /* 0x0001000412008986 */ /* 0x0105e4000c101d06 */
.L_x_1247:
[----:B------:R-:W-:Y:S05]  /*1bd70*/  BSYNC.RECONVERGENT B0 ;  /* 0x0000000000007941 */ /* 0x000fea0003800200 */
.L_x_1246:
[----:B--23--:R2:W3:Y:S01]  /*1bd80*/  LDS.128 R12, [R2+0x800] ;  /* 0x00080000020c7984 */ /* 0x00c4e20000000c00 */
[----:B------:R-:W-:Y:S03]  /*1bd90*/  BSSY.RECONVERGENT B0, `(.L_x_1248) ;  /* 0x0000014000007945 */ /* 0x000fe60003800200 */
[----:B-1----:R2:W1:Y:S04]  /*1bda0*/  LDS.128 R8, [R2+0x2800] ;  /* 0x0028000002087984 */ /* 0x0024680000000c00 */
[----:B----4-:R2:W4:Y:S01]  /*1bdb0*/  LDS.128 R4, [R2+0x4800] ;  /* 0x0048000002047984 */ /* 0x0105220000000c00 */
[----:B------:R-:W-:Y:S05]  /*1bdc0*/  @P4 BRA `(.L_x_1249) ;  /* 0x0000000000404947 */ /* 0x000fea0003800000 */
[----:B------:R-:W5:Y:S02]  /*1bdd0*/  LDCU UR4, c[0x0][0x440] ;  /* 0x00008800ff0477ac */ /* 0x000f640008000800 */
[----:B-----5:R-:W-:Y:S02]  /*1bde0*/  ISETP.GE.AND P4, PT, R17, UR4, PT ;  /* 0x0000000411007c0c */ /* 0x020fe4000bf86270 */
[----:B------:R-:W-:Y:S02]  /*1bdf0*/  ISETP.GE.AND P3, PT, R24, UR4, PT ;  /* 0x0000000418007c0c */ /* 0x000fe4000bf66270 */
[----:B------:R-:W-:-:S09]  /*1be00*/  ISETP.GE.AND P1, PT, R16, UR4, PT ;  /* 0x0000000410007c0c */ /* 0x000fd2000bf26270 */
[----:B------:R-:W5:Y:S08]  /*1be10*/  @!P4 LDC.64 R22, c[0x0][0x3f8] ;  /* 0x0000fe00ff16cb82 */ /* 0x000f700000000a00 */
[----:B------:R-:W2:Y:S08]  /*1be20*/  @!P3 LDC.64 R20, c[0x0][0x3f8] ;  /* 0x0000fe00ff14bb82 */ /* 0x000eb00000000a00 */
[----:B------:R-:W1:Y:S01]  /*1be30*/  @!P1 LDC.64 R18, c[0x0][0x3f8] ;  /* 0x0000fe00ff129b82 */ /* 0x000e620000000a00 */
[----:B-----5:R-:W-:-:S04]  /*1be40*/  @!P4 LEA R22, P0, R3, R22, 0x2 ;  /* 0x000000160316c211 */ /* 0x020fc800078010ff */
[C---:B------:R-:W-:Y:S02]  /*1be50*/  @!P4 LEA.HI.X R23, R3.reuse, R23, R0, 0x2, P0 ;  /* 0x000000170317c211 */ /* 0x040fe400000f1400 */
[----:B--2---:R-:W-:-:S03]  /*1be60*/  @!P3 LEA R20, P2, R3, R20, 0x2 ;  /* 0x000000140314b211 */ /* 0x004fc600078410ff */
[----:B---3--:R2:W-:Y:S01]  /*1be70*/  @!P4 STG.E.128 desc[UR6][R22.64+0x1800], R12 ;  /* 0x0018000c1600c986 */ /* 0x0085e2000c101d06 */
[C---:B------:R-:W-:Y:S02]  /*1be80*/  @!P3 LEA.HI.X R21, R3.reuse, R21, R0, 0x2, P2 ;  /* 0x000000150315b211 */ /* 0x040fe400010f1400 */
[----:B-1----:R-:W-:-:S03]  /*1be90*/  @!P1 LEA R18, P0, R3, R18, 0x2 ;  /* 0x0000001203129211 */ /* 0x002fc600078010ff */
[----:B------:R2:W-:Y:S01]  /*1bea0*/  @!P3 STG.E.128 desc[UR6][R20.64+0x1880], R8 ;  /* 0x001880081400b986 */ /* 0x0005e2000c101d06 */
[----:B------:R-:W-:-:S05]  /*1beb0*/  @!P1 LEA.HI.X R19, R3, R19, R0, 0x2, P0 ;  /* 0x0000001303139211 */ /* 0x000fca00000f1400 */
[----:B----4-:R2:W-:Y:S04]  /*1bec0*/  @!P1 STG.E.128 desc[UR6][R18.64+0x1900], R4 ;  /* 0x0019000412009986 */ /* 0x0105e8000c101d06 */
.L_x_1249:
[----:B------:R-:W-:Y:S05]  /*1bed0*/  BSYNC.RECONVERGENT B0 ;  /* 0x0000000000007941 */ /* 0x000fea0003800200 */
.L_x_1248:
        /* <DEDUP_REMOVED lines=21> */
.L_x_1251:
[----:B------:R-:W-:Y:S05]  /*1c030*/  BSYNC.RECONVERGENT B0 ;  /* 0x0000000000007941 */ /* 0x000fea0003800200 */
.L_x_1250:
[----:B------:R-:W-:Y:S05]  /*1c040*/  @P6 EXIT ;  /* 0x000000000000694d */ /* 0x000fea0003800000 */
[----:B------:R-:W5:Y:S01]  /*1c050*/  LDCU UR4, c[0x0][0x440] ;  /* 0x00008800ff0477ac */ /* 0x000f620008000800 */
[----:B--23--:R-:W2:Y:S04]  /*1c060*/  LDS.128 R12, [R2+0x1800] ;  /* 0x00180000020c7984 */ /* 0x00cea80000000c00 */
[----:B-1----:R-:W1:Y:S01]  /*1c070*/  LDS.128 R8, [R2+0x3800] ;  /* 0x0038000002087984 */ /* 0x002e620000000c00 */
        /* <DEDUP_REMOVED lines=8> */
[----:B--2---:R2:W-:Y:S03]  /*1c100*/  @!P3 STG.E.128 desc[UR6][R18.64+0x4800], R12 ;  /* 0x0048000c1200b986 */ /* 0x0045e6000c101d06 */
[----:B------:R-:W-:Y:S02]  /*1c110*/  @!P2 LEA.HI.X R21, R3, R5, R0, 0x2, P1 ;  /* 0x000000050315a211 */ /* 0x000fe400008f1400 */
[----:B------:R2:W3:Y:S04]  /*1c120*/  LDS.128 R4, [R2+0x5800] ;  /* 0x0058000002047984 */ /* 0x0004e80000000c00 */
[----:B-1----:R2:W-:Y:S01]  /*1c130*/  @!P2 STG.E.128 desc[UR6][R20.64+0x4880], R8 ;  /* 0x004880081400a986 */ /* 0x0025e2000c101d06 */
[----:B------:R-:W-:Y:S05]  /*1c140*/  @P0 EXIT ;  /* 0x000000000000094d */ /* 0x000fea0003800000 */
[----:B------:R-:W2:Y:S02]  /*1c150*/  LDCU.64 UR4, c[0x0][0x3f8] ;  /* 0x00007f00ff0477ac */ /* 0x000ea40008000a00 */
[----:B--2---:R-:W-:-:S04]  /*1c160*/  LEA R2, P0, R3, UR4, 0x2 ;  /* 0x0000000403027c11 */ /* 0x004fc8000f8010ff */
[----:B------:R-:W-:-:S05]  /*1c170*/  LEA.HI.X R3, R3, UR5, R0, 0x2, P0 ;  /* 0x0000000503037c11 */ /* 0x000fca00080f1400 */
[----:B---3--:R-:W-:Y:S01]  /*1c180*/  STG.E.128 desc[UR6][R2.64+0x4900], R4 ;  /* 0x0049000402007986 */ /* 0x008fe2000c101d06 */
[----:B------:R-:W-:Y:S05]  /*1c190*/  EXIT ;  /* 0x000000000000794d */ /* 0x000fea0003800000 */
.L_x_1252:
        /* <DEDUP_REMOVED lines=14> */
.L_x_5492:


//--------------------- .text._ZN5flash24flash_fwd_splitkv_kernelI23Flash_fwd_kernel_traitsILi96ELi64ELi128ELi4ELb0ELb0EN7cutlass6half_tE19Flash_kernel_traitsILi96ELi64ELi128ELi4ES3_EELb1ELb0ELb0ELb0ELb0ELb1ELb1ELb1EEEvNS_16Flash_fwd_paramsE --------------------------
	.section	.text._ZN5flash24flash_fwd_splitkv_kernelI23Flash_fwd_kernel_traitsILi96ELi64ELi128ELi4ELb0ELb0EN7cutlass6half_tE19Flash_kernel_traitsILi96ELi64ELi128ELi4ES3_EELb1ELb0ELb0ELb0ELb0ELb1ELb1ELb1EEEvNS_16Flash_fwd_paramsE,"ax",@progbits
	.align	128
        .global         _ZN5flash24flash_fwd_splitkv_kernelI23Flash_fwd_kernel_traitsILi96ELi64ELi128ELi4ELb0ELb0EN7cutlass6half_tE19Flash_kernel_traitsILi96ELi64ELi128ELi4ES3_EELb1ELb0ELb0ELb0ELb0ELb1ELb1ELb1EEEvNS_16Flash_fwd_paramsE
        .type           _ZN5flash24flash_fwd_splitkv_kernelI23Flash_fwd_kernel_traitsILi96ELi64ELi128ELi4ELb0ELb0EN7cutlass6half_tE19Flash_kernel_traitsILi96ELi64ELi128ELi4ES3_EELb1ELb0ELb0ELb0ELb0ELb1ELb1ELb1EEEvNS_16Flash_fwd_paramsE,@function
        .size           _ZN5flash24flash_fwd_splitkv_kernelI23Flash_fwd_kernel_traitsILi96ELi64ELi128ELi4ELb0ELb0EN7cutlass6half_tE19Flash_kernel_traitsILi96ELi64ELi128ELi4ES3_EELb1ELb0ELb0ELb0ELb0ELb1ELb1ELb1EEEvNS_16Flash_fwd_paramsE,(.L_x_5493 - _ZN5flash24flash_fwd_splitkv_kernelI23Flash_fwd_kernel_traitsILi96ELi64ELi128ELi4ELb0ELb0EN7cutlass6half_tE19Flash_kernel_traitsILi96ELi64ELi128ELi4ES3_EELb1ELb0ELb0ELb0ELb0ELb1ELb1ELb1EEEvNS_16Flash_fwd_paramsE)
        .other          _ZN5flash24flash_fwd_splitkv_kernelI23Flash_fwd_kernel_traitsILi96ELi64ELi128ELi4ELb0ELb0EN7cutlass6half_tE19Flash_kernel_traitsILi96ELi64ELi128ELi4ES3_EELb1ELb0ELb0ELb0ELb0ELb1ELb1ELb1EEEvNS_16Flash_fwd_paramsE,@"STO_CUDA_ENTRY STV_DEFAULT"
_ZN5flash24flash_fwd_splitkv_kernelI23Flash_fwd_kernel_traitsILi96ELi64ELi128ELi4ELb0ELb0EN7cutlass6half_tE19Flash_kernel_traitsILi96ELi64ELi128ELi4ES3_EELb1ELb0ELb0ELb0ELb0ELb1ELb1ELb1EEEvNS_16Flash_fwd_paramsE:
.text._ZN5flash24flash_fwd_splitkv_kernelI23Flash_fwd_kernel_traitsILi96ELi64ELi128ELi4ELb0ELb0EN7cutlass6half_tE19Flash_kernel_traitsILi96ELi64ELi128ELi4ES3_EELb1ELb0ELb0ELb0ELb0ELb1ELb1ELb1EEEvNS_16Flash_fwd_paramsE:
[----:B------:R-:W-:Y:S08]  /*0000*/  LDC R1, c[0x0][0x37c] ;  /* 0x0000df00ff017b82 */ /* 0x000ff00000000800 */
[----:B------:R-:W1:Y:S01]  /*0010*/  LDC R9, c[0x0][0x3e0] ;  /* 0x0000f800ff097b82 */ /* 0x000e620000000800 */
[----:B------:R-:W2:Y:S01]  /*0020*/  S2R R154, SR_CTAID.Z ;  /* 0x00000000009a7919 */ /* 0x000ea20000002700 */
[----:B------:R-:W3:Y:S01]  /*0030*/  LDCU.64 UR6, c[0x0][0x358] ;  /* 0x00006b00ff0677ac */ /* 0x000ee20008000a00 */
[----:B------:R-:W-:Y:S01]  /*0040*/  IMAD.MOV.U32 R12, RZ, RZ, -0x1 ;  /* 0xffffffffff0c7424 */ /* 0x000fe200078e00ff */
[----:B------:R-:W4:Y:S04]  /*0050*/  LDCU.64 UR4, c[0x0][0x470] ;  /* 0x00008e00ff0477ac */ /* 0x000f280008000a00 */
[----:B------:R-:W3:Y:S01]  /*0060*/  LDC.64 R6, c[0x0][0x460] ;  /* 0x00011800ff067b82 */ /* 0x000ee20000000a00 */
[----:B-1----:R-:W1:Y:S01]  /*0070*/  I2F.U32.RP R4, R9 ;  /* 0x0000000900047306 */ /* 0x002e620000209000 */
[----:B------:R-:W-:-:S07]  /*0080*/  ISETP.NE.U32.AND P2, PT, R9, RZ, PT ;  /* 0x000000ff0900720c */ /* 0x000fce0003f45070 */
[----:B-1----:R-:W1:Y:S02]  /*0090*/  MUFU.RCP R2, R4 ;  /* 0x0000000400027308 */ /* 0x002e640000001000 */
[----:B-1----:R-:W-:-:S06]  /*00a0*/  VIADD R2, R2, 0xffffffe ;  /* 0x0ffffffe02027836 */ /* 0x002fcc0000000000 */
[----:B------:R-:W1:Y:S02]  /*00b0*/  F2I.FTZ.U32.TRUNC.NTZ R3, R2 ;  /* 0x0000000200037305 */ /* 0x000e64000021f000 */
[----:B-1----:R-:W-:Y:S02]  /*00c0*/  IMAD.MOV R0, RZ, RZ, -R3 ;  /* 0x000000ffff007224 */ /* 0x002fe400078e0a03 */
[----:B------:R-:W-:Y:S02]  /*00d0*/  IMAD.MOV.U32 R2, RZ, RZ, RZ ;  /* 0x000000ffff027224 */ /* 0x000fe400078e00ff */
[----:B------:R-:W-:-:S04]  /*00e0*/  IMAD R5, R0, R9, RZ ;  /* 0x0000000900057224 */ /* 0x000fc800078e02ff */
        /* <DEDUP_REMOVED lines=9> */
[----:B--2---:R-:W-:Y:S02]  /*0180*/  ISETP.NE.U32.AND P0, PT, R4, RZ, PT ;  /* 0x000000ff0400720c */ /* 0x004fe40003f05070 */
[----:B------:R-:W-:Y:S02]  /*0190*/  ISETP.GE.U32.AND P3, PT, R0, R9, PT ;  /* 0x000000090000720c */ /* 0x000fe40003f66070 */
[----:B------:R-:W-:Y:S02]  /*01a0*/  ISETP.NE.AND.EX P0, PT, R5, RZ, PT, P0 ;  /* 0x000000ff0500720c */ /* 0x000fe40003f05300 */
[----:B------:R-:W-:-:S04]  /*01b0*/  ISETP.NE.U32.AND P1, PT, R4, RZ, PT ;  /* 0x000000ff0400720c */ /* 0x000fc80003f25070 */
[----:B------:R-:W-:-:S05]  /*01c0*/  ISETP.NE.AND.EX P1, PT, R5, RZ, PT, P1 ;  /* 0x000000ff0500720c */ /* 0x000fca0003f25310 */
        /* <DEDUP_REMOVED lines=8> */
[----:B----4-:R-:W-:Y:S01]  /*0250*/  ISETP.NE.U32.AND P4, PT, RZ, UR4, PT ;  /* 0x00000004ff007c0c */ /* 0x010fe2000bf85070 */
        /* <DEDUP_REMOVED lines=8> */
[----:B------:R-:W-:-:S02]  /*02e0*/  IADD3.X R121, PT, PT, R6, UR5, RZ, P2, !PT ;  /* 0x0000000506797c10 */ /* 0x000fc400097fe4ff */
[----:B------:R4:W5:Y:S07]  /*02f0*/  @P3 LDG.E R63, desc[UR6][R14.64] ;  /* 0x000000060e3f3981 */ /* 0x00096e000c1e1900 */
[----:B------:R2:W5:Y:S01]  /*0300*/  @P4 LDG.E R0, desc[UR6][R120.64] ;  /* 0x0000000678004981 */ /* 0x000562000c1e1900 */
[----:B---3--:R-:W-:Y:S01]  /*0310*/  ISETP.NE.AND P2, PT, RZ, UR4, PT ;  /* 0x00000004ff007c0c */ /* 0x008fe2000bf45270 */
[----:B-1----:R-:W-:Y:S01]  /*0320*/  IMAD.MOV.U32 R5, RZ, RZ, -0x1 ;  /* 0xffffffffff057424 */ /* 0x002fe200078e00ff */
[----:B----4-:R-:W-:-:S02]  /*0330*/  ISETP.EQ.U32.AND P5, PT, R2, RZ, PT ;  /* 0x000000ff0200720c */ /* 0x010fc40003fa2070 */
[----:B------:R-:W-:Y:S02]  /*0340*/  IADD3 R16, P0, PT, R7, R2, RZ ;  /* 0x0000000207107210 */ /* 0x000fe40007f1e0ff */
[----:B------:R-:W-:-:S03]  /*0350*/  ISETP.EQ.OR.EX P5, PT, R3, RZ, !P2, P5 ;  /* 0x000000ff0300720c */ /* 0x000fc600057a2750 */
[----:B------:R-:W-:-:S10]  /*0360*/  IMAD.X R17, R6, 0x1, R3, P0 ;  /* 0x0000000106117824 */ /* 0x000fd400000e0603 */
[----:B------:R1:W5:Y:S01]  /*0370*/  @!P5 LDG.E R5, desc[UR6][R16.64] ;  /* 0x000000061005d981 */ /* 0x000362000c1e1900 */
[----:B------:R-:W-:Y:S01]  /*0380*/  ISETP.NE.U32.AND P0, PT, R2, RZ, PT ;  /* 0x000000ff0200720c */ /* 0x000fe20003f05070 */
[----:B------:R-:W3:Y:S01]  /*0390*/  @!P1 LDC R153, c[0x0][0x434] ;  /* 0x00010d00ff999b82 */ /* 0x000ee20000000800 */
[----:B------:R-:W4:Y:S02]  /*03a0*/  S2R R15, SR_CTAID.X ;  /* 0x00000000000f7919 */ /* 0x000f240000002500 */
[----:B------:R-:W-:-:S13]  /*03b0*/  ISETP.NE.AND.EX P0, PT, R3, RZ, PT, P0 ;  /* 0x000000ff0300720c */ /* 0x000fda0003f05300 */
[----:B------:R-:W1:Y:S01]  /*03c0*/  @!P0 LDC R67, c[0x0][0x438] ;  /* 0x00010e00ff438b82 */ /* 0x000e620000000800 */
[----:B----4-:R-:W-:Y:S02]  /*03d0*/  IMAD.SHL.U32 R152, R15, 0x40, RZ ;  /* 0x000000400f987824 */ /* 0x010fe400078e00ff */
[----:B--2---:R-:W-:-:S05]  /*03e0*/  @P1 IMAD.IADD R153, R11, 0x1, -R12 ;  /* 0x000000010b991824 */ /* 0x004fca00078e0a0c */
[----:B---3--:R-:W-:Y:S01]  /*03f0*/  ISETP.GT.AND P1, PT, R153, R152, PT ;  /* 0x000000989900720c */ /* 0x008fe20003f24270 */
[----:B-1----:R-:W-:-:S12]  /*0400*/  @!P0 BRA `(.L_x_1253) ;  /* 0x00000000000c8947 */ /* 0x002fd80003800000 */
[----:B------:R-:W2:Y:S02]  /*0410*/  @P2 LDG.E R2, desc[UR6][R16.64+0x4] ;  /* 0x0000040610022981 */ /* 0x000ea4000c1e1900 */
[----:B--2--5:R-:W-:-:S06]  /*0420*/  @P2 IADD3 R67, PT, PT, R2, -R5, RZ ;  /* 0x8000000502432210 */ /* 0x024fcc0007ffe0ff */
[----:B------:R1:W5:Y:S02]  /*0430*/  @!P2 LDG.E R67, desc[UR6][R16.64] ;  /* 0x000000061043a981 */ /* 0x000364000c1e1900 */
.L_x_1253:
[----:B------:R-:W-:Y:S05]  /*0440*/  @!P1 EXIT ;  /* 0x000000000000994d */ /* 0x000fea0003800000 */
[----:B------:R-:W2:Y:S01]  /*0450*/  LDC R4, c[0x0][0x374] ;  /* 0x0000dd00ff047b82 */ /* 0x000ea20000000800 */
[--C-:B-----5:R-:W-:Y:S01]  /*0460*/  IMAD.IADD R67, R67, 0x1, -R0.reuse ;  /* 0x0000000143437824 */ /* 0x120fe200078e0a00 */
[----:B------:R-:W3:Y:S01]  /*0470*/  S2R R61, SR_TID.X ;  /* 0x00000000003d7919 */ /* 0x000ee20000002100 */
[----:B------:R-:W-:-:S05]  /*0480*/  @P3 IMAD.IADD R63, R63, 0x1, -R0 ;  /* 0x000000013f3f3824 */ /* 0x000fca00078e0a00 */
[----:B------:R-:W4:Y:S01]  /*0490*/  LDC R2, c[0x0][0x438] ;  /* 0x00010e00ff027b82 */ /* 0x000f220000000800 */
[-C--:B--2---:R-:W-:Y:S02]  /*04a0*/  IABS R10, R4.reuse ;  /* 0x00000004000a7213 */ /* 0x084fe40000000000 */
[----:B------:R-:W-:Y:S02]  /*04b0*/  IABS R11, R4 ;  /* 0x00000004000b7213 */ /* 0x000fe40000000000 */
[----:B------:R-:W1:Y:S03]  /*04c0*/  I2F.RP R8, R10 ;  /* 0x0000000a00087306 */ /* 0x000e660000209400 */
[----:B------:R-:W-:Y:S02]  /*04d0*/  IMAD.MOV R11, RZ, RZ, -R11 ;  /* 0x000000ffff0b7224 */ /* 0x000fe400078e0a0b */
[----:B----4-:R-:W-:-:S05]  /*04e0*/  VIADD R2, R2, 0x7f ;  /* 0x0000007f02027836 */ /* 0x010fca0000000000 */
        /* <DEDUP_REMOVED lines=9> */
[----:B------:R-:W1:Y:S02]  /*0580*/  F2I.FTZ.U32.TRUNC.NTZ R17, R16 ;  /* 0x0000001000117305 */ /* 0x000e64000021f000 */
        /* <DEDUP_REMOVED lines=13> */
[----:B------:R-:W-:Y:S01]  /*0660*/  ISETP.GE.U32.AND P5, PT, R17, R10, PT ;  /* 0x0000000a1100720c */ /* 0x000fe20003fa6070 */
[----:B------:R-:W1:Y:S01]  /*0670*/  S2R R2, SR_CTAID.Y ;  /* 0x0000000000027919 */ /* 0x000e620000002600 */
[----:B------:R-:W4:Y:S01]  /*0680*/  LDC R10, c[0x0][0x508] ;  /* 0x00014200ff0a7b82 */ /* 0x000f220000000800 */
[----:B------:R-:W-:-:S04]  /*0690*/  @!P3 ISETP.NE.AND.EX P2, PT, R3, RZ, PT, P2 ;  /* 0x000000ff0300b20c */ /* 0x000fc80003f45320 */
[----:B--2---:R-:W-:-:S05]  /*06a0*/  @!P3 SEL R14, R11, RZ, P2 ;  /* 0x000000ff0b0eb207 */ /* 0x004fca0001000000 */
[----:B------:R-:W-:Y:S02]  /*06b0*/  @!P3 IMAD.IADD R63, R67, 0x1, R14 ;  /* 0x00000001433fb824 */ /* 0x000fe400078e020e */
[----:B------:R-:W-:Y:S02]  /*06c0*/  VIADD R14, R15, 0x1 ;  /* 0x000000010f0e7836 */ /* 0x000fe40000000000 */
[----:B------:R-:W-:Y:S02]  /*06d0*/  @P5 VIADD R8, R8, 0x1 ;  /* 0x0000000108085836 */ /* 0x000fe40000000000 */
[----:B------:R-:W-:Y:S02]  /*06e0*/  VIADD R3, R63, 0x7f ;  /* 0x0000007f3f037836 */ /* 0x000fe40000000000 */
[----:B------:R-:W-:Y:S02]  /*06f0*/  IMAD R14, R14, 0x40, -R153 ;  /* 0x000000400e0e7824 */ /* 0x000fe400078e0a99 */
[----:B------:R-:W-:Y:S01]  /*0700*/  @!P0 IMAD.MOV R8, RZ, RZ, -R8 ;  /* 0x000000ffff088224 */ /* 0x000fe200078e0a08 */
[----:B------:R-:W-:-:S02]  /*0710*/  @!P1 LOP3.LUT R8, RZ, R4, RZ, 0x33, !PT ;  /* 0x00000004ff089212 */ /* 0x000fc400078e33ff */
[----:B------:R-:W-:Y:S02]  /*0720*/  SHF.R.S32.HI R4, RZ, 0x1f, R3 ;  /* 0x0000001fff047819 */ /* 0x000fe40000011403 */
[----:B----4-:R-:W-:Y:S02]  /*0730*/  IADD3 R10, PT, PT, R3, R10, R14 ;  /* 0x0000000a030a7210 */ /* 0x010fe40007ffe00e */
[----:B------:R-:W-:Y:S02]  /*0740*/  LEA.HI R3, R4, R3, RZ, 0x7 ;  /* 0x0000000304037211 */ /* 0x000fe400078f38ff */
[----:B------:R-:W-:Y:S01]  /*0750*/  SHF.R.S32.HI R11, RZ, 0x1f, R10 ;  /* 0x0000001fff0b7819 */ /* 0x000fe2000001140a */
[----:B-1----:R-:W-:Y:S01]  /*0760*/  IMAD R147, R8, R2, RZ ;  /* 0x0000000208937224 */ /* 0x002fe200078e02ff */
[----:B------:R-:W-:Y:S02]  /*0770*/  SHF.R.S32.HI R3, RZ, 0x7, R3 ;  /* 0x00000007ff037819 */ /* 0x000fe40000011403 */
[----:B------:R-:W-:-:S02]  /*0780*/  LEA.HI R11, R11, R10, RZ, 0x7 ;  /* 0x0000000a0b0b7211 */ /* 0x000fc400078f38ff */
        /* <DEDUP_REMOVED lines=18> */
[----:B------:R-:W-:Y:S01]  /*08b0*/  VIADD R11, R61, 0x30 ;  /* 0x000000303d0b7836 */ /* 0x000fe20000000000 */
[----:B------:R-:W-:-:S02]  /*08c0*/  ISETP.GE.AND P1, PT, R15, R0, PT ;  /* 0x000000000f00720c */ /* 0x000fc40003f26270 */
[-C--:B------:R-:W-:Y:S02]  /*08d0*/  ISETP.GE.AND P5, PT, R13, R0.reuse, PT ;  /* 0x000000000d00720c */ /* 0x080fe40003fa6270 */
[----:B------:R-:W-:Y:S02]  /*08e0*/  ISETP.GE.AND P6, PT, R11, R0, PT ;  /* 0x000000000b00720c */ /* 0x000fe40003fc6270 */
[----:B------:R-:W-:Y:S01]  /*08f0*/  LOP3.LUT R12, R10, 0x40, RZ, 0xfc, !PT ;  /* 0x000000400a0c7812 */ /* 0x000fe200078efcff */
[----:B-1----:R-:W-:-:S04]  /*0900*/  IMAD R4, R2, R4, R155 ;  /* 0x0000000402047224 */ /* 0x002fc800078e029b */
[----:B------:R-:W-:-:S04]  /*0910*/  IMAD R9, R4, R9, R154 ;  /* 0x0000000904097224 */ /* 0x000fc800078e029a */
[----:B------:R-:W-:Y:S02]  /*0920*/  IMAD R152, R9, R5, R152 ;  /* 0x0000000509987224 */ /* 0x000fe400078e0298 */
[----:B------:R-:W-:Y:S02]  /*0930*/  IMAD R9, R61, 0x60, R10 ;  /* 0x000000603d097824 */ /* 0x000fe400078e020a */
        /* <DEDUP_REMOVED lines=14> */
.L_x_1256:
[----:B------:R-:W-:Y:S05]  /*0a20*/  BSYNC.RECONVERGENT B0 ;  /* 0x0000000000007941 */ /* 0x000fea0003800200 */
.L_x_1255:
        /* <DEDUP_REMOVED lines=18> */
.L_x_1258:
[----:B------:R-:W-:Y:S05]  /*0b50*/  BSYNC.RECONVERGENT B0 ;  /* 0x0000000000007941 */ /* 0x000fea0003800200 */
.L_x_1257:
        /* <DEDUP_REMOVED lines=18> */
.L_x_1260:
[----:B------:R-:W-:Y:S05]  /*0c80*/  BSYNC.RECONVERGENT B0 ;  /* 0x0000000000007941 */ /* 0x000fea0003800200 */
.L_x_1259:
        /* <DEDUP_REMOVED lines=18> */
.L_x_1262:
[----:B------:R-:W-:Y:S05]  /*0db0*/  BSYNC.RECONVERGENT B0 ;  /* 0x0000000000007941 */ /* 0x000fea0003800200 */
.L_x_1261:
        /* <DEDUP_REMOVED lines=20> */
.L_x_1254:
        /* <DEDUP_REMOVED lines=11> */
.L_x_1263:
[----:B------:R-:W-:Y:S05]  /*0fb0*/  BRA.U !UP0, `(.L_x_1264) ;  /* 0x0000000508947547 */ /* 0x000fea000b800000 */
[----:B------:R-:W1:Y:S01]  /*0fc0*/  LDC R7, c[0x0][0x4f0] ;  /* 0x00013c00ff077b82 */ /* 0x000e620000000800 */
[----:B------:R-:W-:Y:S01]  /*0fd0*/  LEA R8, R62, 0xffffff80, 0x7 ;  /* 0xffffff803e087811 */ /* 0x000fe200078e38ff */
[----:B------:R-:W2:Y:S03]  /*0fe0*/  LDCU.64 UR4, c[0x0][0x4e8] ;  /* 0x00009d00ff0477ac */ /* 0x000ea60008000a00 */
[----:B------:R-:W-:Y:S01]  /*0ff0*/  IABS R0, R8 ;  /* 0x0000000800007213 */ /* 0x000fe20000000000 */
[----:B------:R-:W3:Y:S01]  /*1000*/  LDCU.64 UR8, c[0x0][0x3a0] ;  /* 0x00007400ff0877ac */ /* 0x000ee20008000a00 */
[----:B------:R-:W4:Y:S01]  /*1010*/  LDCU.64 UR14, c[0x0][0x3b8] ;  /* 0x00007700ff0e77ac */ /* 0x000f220008000a00 */
[----:B-1----:R-:W-:-:S04]  /*1020*/  IABS R3, R7 ;  /* 0x0000000700037213 */ /* 0x002fc80000000000 */
[----:B------:R-:W1:Y:S08]  /*1030*/  I2F.RP R6, R3 ;  /* 0x0000000300067306 */ /* 0x000e700000209400 */
[----:B-1---5:R-:W1:Y:S02]  /*1040*/  MUFU.RCP R4, R6 ;  /* 0x0000000600047308 */ /* 0x022e640000001000 */
[----:B-1----:R-:W-:-:S06]  /*1050*/  IADD3 R4, PT, PT, R4, 0xffffffe, RZ ;  /* 0x0ffffffe04047810 */ /* 0x002fcc0007ffe0ff */
[----:B------:R-:W1:Y:S02]  /*1060*/  F2I.FTZ.U32.TRUNC.NTZ R5, R4 ;  /* 0x0000000400057305 */ /* 0x000e64000021f000 */
[----:B-1----:R-:W-:Y:S01]  /*1070*/  IMAD.MOV R2, RZ, RZ, -R5 ;  /* 0x000000ffff027224 */ /* 0x002fe200078e0a05 */
[----:B------:R-:W-:-:S03]  /*1080*/  MOV R4, RZ ;  /* 0x000000ff00047202 */ /* 0x000fc60000000f00 */
[----:B------:R-:W-:-:S04]  /*1090*/  IMAD R2, R2, R3, RZ ;  /* 0x0000000302027224 */ /* 0x000fc800078e02ff */
[----:B------:R-:W-:-:S04]  /*10a0*/  IMAD.HI.U32 R5, R5, R2, R4 ;  /* 0x0000000205057227 */ /* 0x000fc800078e0004 */
[----:B------:R-:W-:-:S04]  /*10b0*/  IMAD.MOV.U32 R2, RZ, RZ, R0 ;  /* 0x000000ffff027224 */ /* 0x000fc800078e0000 */
[----:B------:R-:W-:-:S05]  /*10c0*/  IMAD.HI.U32 R5, R5, R2, RZ ;  /* 0x0000000205057227 */ /* 0x000fca00078e00ff */
[----:B------:R-:W-:-:S05]  /*10d0*/  IADD3 R0, PT, PT, -R5, RZ, RZ ;  /* 0x000000ff05007210 */ /* 0x000fca0007ffe1ff */
[----:B------:R-:W-:-:S05]  /*10e0*/  IMAD R0, R3, R0, R2 ;  /* 0x0000000003007224 */ /* 0x000fca00078e0202 */
[----:B------:R-:W-:-:S13]  /*10f0*/  ISETP.GT.U32.AND P2, PT, R3, R0, PT ;  /* 0x000000000300720c */ /* 0x000fda0003f44070 */
[----:B------:R-:W-:Y:S01]  /*1100*/  @!P2 IMAD.IADD R0, R0, 0x1, -R3 ;  /* 0x000000010000a824 */ /* 0x000fe200078e0a03 */
[----:B------:R-:W-:Y:S02]  /*1110*/  @!P2 IADD3 R5, PT, PT, R5, 0x1, RZ ;  /* 0x000000010505a810 */ /* 0x000fe40007ffe0ff */
[----:B------:R-:W-:Y:S02]  /*1120*/  ISETP.NE.AND P2, PT, R7, RZ, PT ;  /* 0x000000ff0700720c */ /* 0x000fe40003f45270 */
[----:B------:R-:W-:Y:S01]  /*1130*/  ISETP.GE.U32.AND P0, PT, R0, R3, PT ;  /* 0x000000030000720c */ /* 0x000fe20003f06070 */
[----:B--2---:R-:W-:Y:S01]  /*1140*/  IMAD.WIDE.U32 R2, R155, UR4, RZ ;  /* 0x000000049b027c25 */ /* 0x004fe2000f8e00ff */
[----:B------:R-:W-:-:S03]  /*1150*/  LOP3.LUT R0, R8, R7, RZ, 0x3c, !PT ;  /* 0x0000000708007212 */ /* 0x000fc600078e3cff */
[----:B------:R-:W-:Y:S01]  /*1160*/  IMAD R157, R155, UR5, R3 ;  /* 0x000000059b9d7c24 */ /* 0x000fe2000f8e0203 */
[----:B------:R-:W-:Y:S01]  /*1170*/  ISETP.GE.AND P1, PT, R0, RZ, PT ;  /* 0x000000ff0000720c */ /* 0x000fe20003f26270 */
[----:B------:R-:W1:Y:S01]  /*1180*/  LDC R3, c[0x0][0x3e8] ;  /* 0x0000fa00ff037b82 */ /* 0x000e620000000800 */
[----:B------:R-:W2:Y:S05]  /*1190*/  LDCU.64 UR4, c[0x0][0x3a8] ;  /* 0x00007500ff0477ac */ /* 0x000eaa0008000a00 */
[----:B------:R-:W-:Y:S01]  /*11a0*/  @P0 VIADD R5, R5, 0x1 ;  /* 0x0000000105050836 */ /* 0x000fe20000000000 */
[----:B------:R-:W-:-:S04]  /*11b0*/  LEA R156, P0, R2, UR12, 0x2 ;  /* 0x0000000c029c7c11 */ /* 0x000fc8000f8010ff */
[----:B------:R-:W-:Y:S02]  /*11c0*/  LEA.HI.X R157, R2, UR13, R157, 0x2, P0 ;  /* 0x0000000d029d7c11 */ /* 0x000fe400080f149d */
[----:B------:R-:W-:Y:S02]  /*11d0*/  @!P1 IADD3 R5, PT, PT, -R5, RZ, RZ ;  /* 0x000000ff05059210 */ /* 0x000fe40007ffe1ff */
[----:B------:R-:W-:-:S05]  /*11e0*/  @!P2 LOP3.LUT R5, RZ, R7, RZ, 0x33, !PT ;  /* 0x00000007ff05a212 */ /* 0x000fca00078e33ff */
[----:B------:R-:W-:-:S06]  /*11f0*/  IMAD.WIDE R10, R5, 0x4, R156 ;  /* 0x00000004050a7825 */ /* 0x000fcc00078e029c */
[----:B------:R3:W2:Y:S01]  /*1200*/  LDG.E R10, desc[UR6][R10.64] ;  /* 0x000000060a0a7981 */ /* 0x0006a2000c1e1900 */
[----:B-1----:R-:W-:Y:S02]  /*1210*/  IABS R2, R3 ;  /* 0x0000000300027213 */ /* 0x002fe40000000000 */
[----:B------:R-:W-:Y:S02]  /*1220*/  IADD3 R5, PT, PT, -R5, RZ, RZ ;  /* 0x000000ff05057210 */ /* 0x000fe40007ffe1ff */
[----:B------:R-:W1:Y:S03]  /*1230*/  I2F.RP R6, R2 ;  /* 0x0000000200067306 */ /* 0x000e660000209400 */
[----:B------:R-:W-:Y:S02]  /*1240*/  IMAD R8, R7, R5, R8 ;  /* 0x0000000507087224 */ /* 0x000fe400078e0208 */
[----:B----4-:R-:W-:-:S03]  /*1250*/  IMAD.U32 R7, RZ, RZ, UR15 ;  /* 0x0000000fff077e24 */ /* 0x010fc6000f8e00ff */
[----:B------:R-:W-:Y:S01]  /*1260*/  SHF.R.S32.HI R5, RZ, 0x1f, R8 ;  /* 0x0000001fff057819 */ /* 0x000fe20000011408 */
[----:B-1----:R-:W1:Y:S02]  /*1270*/  MUFU.RCP R16, R6 ;  /* 0x0000000600107308 */ /* 0x002e640000001000 */
[----:B-1----:R-:W-:Y:S01]  /*1280*/  VIADD R16, R16, 0xffffffe ;  /* 0x0ffffffe10107836 */ /* 0x002fe20000000000 */
[----:B------:R-:W-:-:S05]  /*1290*/  MOV R6, UR14 ;  /* 0x0000000e00067c02 */ /* 0x000fca0008000f00 */
[----:B------:R-:W1:Y:S02]  /*12a0*/  F2I.FTZ.U32.TRUNC.NTZ R17, R16 ;  /* 0x0000001000117305 */ /* 0x000e64000021f000 */
[----:B-1----:R-:W-:Y:S01]  /*12b0*/  IADD3 R0, PT, PT, RZ, -R17, RZ ;  /* 0x80000011ff007210 */ /* 0x002fe20007ffe0ff */
[----:B------:R-:W-:-:S04]  /*12c0*/  IMAD.MOV.U32 R16, RZ, RZ, RZ ;  /* 0x000000ffff107224 */ /* 0x000fc800078e00ff */
[----:B------:R-:W-:Y:S01]  /*12d0*/  IMAD R4, R0, R2, RZ ;  /* 0x0000000200047224 */ /* 0x000fe200078e02ff */
[----:B------:R-:W-:-:S03]  /*12e0*/  IABS R0, R154 ;  /* 0x0000009a00007213 */ /* 0x000fc60000000000 */
[----:B------:R-:W-:Y:S01]  /*12f0*/  IMAD.HI.U32 R17, R17, R4, R16 ;  /* 0x0000000411117227 */ /* 0x000fe200078e0010 */
[----:B------:R-:W-:-:S05]  /*1300*/  MOV R4, R0 ;  /* 0x0000000000047202 */ /* 0x000fca0000000f00 */
[----:B------:R-:W-:-:S05]  /*1310*/  IMAD.HI.U32 R0, R17, R4, RZ ;  /* 0x0000000411007227 */ /* 0x000fca00078e00ff */
[----:B------:R-:W-:-:S05]  /*1320*/  IADD3 R9, PT, PT, -R0, RZ, RZ ;  /* 0x000000ff00097210 */ /* 0x000fca0007ffe1ff */
[----:B---3--:R-:W-:Y:S01]  /*1330*/  IMAD R11, R2, R9, R4 ;  /* 0x00000009020b7224 */ /* 0x008fe200078e0204 */
[----:B------:R-:W-:-:S04]  /*1340*/  LOP3.LUT R4, RZ, R3, RZ, 0x33, !PT ;  /* 0x00000003ff047212 */ /* 0x000fc800078e33ff */
        /* <DEDUP_REMOVED lines=8> */
[----:B--2---:R-:W-:Y:S01]  /*13d0*/  SHF.R.S32.HI R9, RZ, 0x1f, R10 ;  /* 0x0000001fff097819 */ /* 0x004fe2000001140a */
[----:B------:R-:W-:-:S04]  /*13e0*/  IMAD.WIDE.U32 R20, R10, UR8, RZ ;  /* 0x000000080a147c25 */ /* 0x000fc8000f8e00ff */
[C---:B------:R-:W-:Y:S02]  /*13f0*/  IMAD R11, R9.reuse, UR8, RZ ;  /* 0x00000008090b7c24 */ /* 0x040fe4000f8e02ff */
[----:B------:R-:W-:Y:S02]  /*1400*/  IMAD R9, R9, UR4, RZ ;  /* 0x0000000409097c24 */ /* 0x000fe4000f8e02ff */
[C---:B------:R-:W-:Y:S01]  /*1410*/  IMAD R18, R10.reuse, UR9, R11 ;  /* 0x000000090a127c24 */ /* 0x040fe2000f8e020b */
[----:B------:R-:W1:Y:S01]  /*1420*/  LDCU.128 UR8, c[0x0][0x3d0] ;  /* 0x00007a00ff0877ac */ /* 0x000e620008000c00 */
[C---:B------:R-:W-:Y:S02]  /*1430*/  IMAD R16, R10.reuse, UR5, R9 ;  /* 0x000000050a107c24 */ /* 0x040fe4000f8e0209 */
[----:B------:R-:W-:Y:S01]  /*1440*/  IMAD.WIDE.U32 R10, R10, UR4, RZ ;  /* 0x000000040a0a7c25 */ /* 0x000fe2000f8e00ff */
[----:B------:R-:W2:Y:S03]  /*1450*/  LDCU.64 UR4, c[0x0][0x3c0] ;  /* 0x00007800ff0477ac */ /* 0x000ea60008000a00 */
[----:B------:R-:W-:Y:S01]  /*1460*/  IMAD.IADD R19, R21, 0x1, R18 ;  /* 0x0000000115137824 */ /* 0x000fe200078e0212 */
[----:B------:R-:W-:Y:S01]  /*1470*/  IADD3 R17, PT, PT, R11, R16, RZ ;  /* 0x000000100b117210 */ /* 0x000fe20007ffe0ff */
[----:B------:R-:W-:Y:S01]  /*1480*/  IMAD R9, R5, R6, RZ ;  /* 0x0000000605097224 */ /* 0x000fe200078e02ff */
[----:B------:R-:W-:Y:S01]  /*1490*/  MOV R11, R0 ;  /* 0x00000000000b7202 */ /* 0x000fe20000000f00 */
[----:B------:R-:W-:Y:S01]  /*14a0*/  IMAD.MOV.U32 R18, RZ, RZ, R20 ;  /* 0x000000ffff127224 */ /* 0x000fe200078e0014 */
[----:B------:R-:W-:Y:S01]  /*14b0*/  MOV R16, R10 ;  /* 0x0000000a00107202 */ /* 0x000fe20000000f00 */
[----:B------:R-:W-:-:S02]  /*14c0*/  IMAD R9, R8, R7, R9 ;  /* 0x0000000708097224 */ /* 0x000fc400078e0209 */
[----:B------:R-:W-:Y:S02]  /*14d0*/  @!P0 IMAD.MOV R11, RZ, RZ, -R11 ;  /* 0x000000ffff0b8224 */ /* 0x000fe400078e0a0b */
[----:B------:R-:W-:-:S03]  /*14e0*/  IMAD.WIDE.U32 R18, R8, R6, R18 ;  /* 0x0000000608127225 */ /* 0x000fc600078e0012 */
[----:B------:R-:W-:Y:S02]  /*14f0*/  SEL R10, R4, R11, !P1 ;  /* 0x0000000b040a7207 */ /* 0x000fe40004800000 */
[----:B--2---:R-:W-:Y:S02]  /*1500*/  MOV R2, UR4 ;  /* 0x0000000400027c02 */ /* 0x004fe40008000f00 */
[----:B------:R-:W-:Y:S02]  /*1510*/  MOV R3, UR5 ;  /* 0x0000000500037c02 */ /* 0x000fe40008000f00 */
[----:B------:R-:W-:Y:S01]  /*1520*/  IADD3 R19, PT, PT, R19, R9, RZ ;  /* 0x0000000913137210 */ /* 0x000fe20007ffe0ff */
[-C--:B------:R-:W-:Y:S02]  /*1530*/  IMAD R5, R5, R2.reuse, RZ ;  /* 0x0000000205057224 */ /* 0x080fe400078e02ff */
[----:B------:R-:W-:-:S04]  /*1540*/  IMAD.WIDE.U32 R16, R8, R2, R16 ;  /* 0x0000000208107225 */ /* 0x000fc800078e0010 */
        /* <DEDUP_REMOVED lines=12> */
.L_x_1264:
        /* <DEDUP_REMOVED lines=15> */
.L_x_1266:
[----:B------:R-:W2:Y:S01]  /*1700*/  LDC.64 R6, c[0x0][0x3b8] ;  /* 0x0000ee00ff067b82 */ /* 0x000ea20000000a00 */
[----:B-1----:R-:W-:-:S05]  /*1710*/  IADD3 R2, PT, PT, R0, R5, RZ ;  /* 0x0000000500027210 */ /* 0x002fca0007ffe0ff */
[C---:B--2---:R-:W-:Y:S02]  /*1720*/  IMAD R19, R2.reuse, R7, RZ ;  /* 0x0000000702137224 */ /* 0x044fe400078e02ff */
[----:B------:R-:W-:-:S05]  /*1730*/  IMAD.WIDE.U32 R2, R2, R6, RZ ;  /* 0x0000000602027225 */ /* 0x000fca00078e00ff */
[----:B------:R-:W-:Y:S02]  /*1740*/  IADD3 R19, PT, PT, R3, R19, RZ ;  /* 0x0000001303137210 */ /* 0x000fe40007ffe0ff */
[----:B------:R-:W-:Y:S02]  /*1750*/  MOV R18, R2 ;  /* 0x0000000200127202 */ /* 0x000fe40000000f00 */
.L_x_1267:
        /* <DEDUP_REMOVED lines=14> */
.L_x_1268:
[----:B------:R-:W1:Y:S01]  /*1840*/  LDC.64 R2, c[0x0][0x3c0] ;  /* 0x0000f000ff027b82 */ /* 0x000e620000000a00 */
[----:B------:R-:W-:-:S05]  /*1850*/  IADD3 R0, PT, PT, R0, R5, RZ ;  /* 0x0000000500007210 */ /* 0x000fca0007ffe0ff */
[C---:B-1----:R-:W-:Y:S02]  /*1860*/  IMAD R23, R0.reuse, R3, RZ ;  /* 0x0000000300177224 */ /* 0x042fe400078e02ff */
[----:B-----5:R-:W-:-:S05]  /*1870*/  IMAD.WIDE.U32 R4, R0, R2, RZ ;  /* 0x0000000200047225 */ /* 0x020fca00078e00ff */
[----:B------:R-:W-:Y:S02]  /*1880*/  IADD3 R23, PT, PT, R5, R23, RZ ;  /* 0x0000001705177210 */ /* 0x000fe40007ffe0ff */
[----:B------:R-:W-:-:S07]  /*1890*/  MOV R22, R4 ;  /* 0x0000000400167202 */ /* 0x000fce0000000f00 */
.L_x_1269:
[----:B------:R-:W1:Y:S01]  /*18a0*/  LDC R21, c[0x0][0x3e8] ;  /* 0x0000fa00ff157b82 */ /* 0x000e620000000800 */
[----:B------:R-:W-:Y:S02]  /*18b0*/  MOV R8, RZ ;  /* 0x000000ff00087202 */ /* 0x000fe40000000f00 */
[----:B------:R-:W-:Y:S02]  /*18c0*/  CS2R R156, SRZ ;  /* 0x00000000009c7805 */ /* 0x000fe4000001ff00 */
[----:B-1----:R-:W-:-:S04]  /*18d0*/  IABS R4, R21 ;  /* 0x0000001500047213 */ /* 0x002fc80000000000 */
[----:B------:R-:W1:Y:S08]  /*18e0*/  I2F.RP R10, R4 ;  /* 0x00000004000a7306 */ /* 0x000e700000209400 */
[----:B-1----:R-:W1:Y:S02]  /*18f0*/  MUFU.RCP R9, R10 ;  /* 0x0000000a00097308 */ /* 0x002e640000001000 */
[----:B-1----:R-:W-:Y:S01]  /*1900*/  IADD3 R9, PT, PT, R9, 0xffffffe, RZ ;  /* 0x0ffffffe09097810 */ /* 0x002fe20007ffe0ff */
[----:B------:R-:W1:Y:S05]  /*1910*/  LDC.64 R10, c[0x0][0x3d8] ;  /* 0x0000f600ff0a7b82 */ /* 0x000e6a0000000a00 */
        /* <DEDUP_REMOVED lines=8> */
[C---:B------:R-:W-:Y:S02]  /*19a0*/  IMAD R5, R4.reuse, R5, R8 ;  /* 0x0000000504057224 */ /* 0x040fe400078e0208 */
[----:B------:R-:W2:Y:S03]  /*19b0*/  LDC.64 R8, c[0x0][0x3d0] ;  /* 0x0000f400ff087b82 */ /* 0x000ea60000000a00 */
[----:B------:R-:W-:-:S13]  /*19c0*/  ISETP.GT.U32.AND P0, PT, R4, R5, PT ;  /* 0x000000050400720c */ /* 0x000fda0003f04070 */
[----:B------:R-:W-:Y:S01]  /*19d0*/  @!P0 IMAD.IADD R5, R5, 0x1, -R4 ;  /* 0x0000000105058824 */ /* 0x000fe200078e0a04 */
[----:B------:R-:W-:-:S04]  /*19e0*/  @!P0 IADD3 R0, PT, PT, R0, 0x1, RZ ;  /* 0x0000000100008810 */ /* 0x000fc80007ffe0ff */
[----:B------:R-:W-:Y:S02]  /*19f0*/  ISETP.GE.U32.AND P1, PT, R5, R4, PT ;  /* 0x000000040500720c */ /* 0x000fe40003f26070 */
[-C--:B------:R-:W-:Y:S02]  /*1a00*/  LOP3.LUT R4, R154, R21.reuse, RZ, 0x3c, !PT ;  /* 0x000000159a047212 */ /* 0x080fe400078e3cff */
[----:B------:R-:W-:Y:S02]  /*1a10*/  LEA R5, R62, 0xffffff80, 0x7 ;  /* 0xffffff803e057811 */ /* 0x000fe400078e38ff */
[----:B------:R-:W-:Y:S02]  /*1a20*/  ISETP.GE.AND P0, PT, R4, RZ, PT ;  /* 0x000000ff0400720c */ /* 0x000fe40003f06270 */
[----:B------:R-:W-:Y:S01]  /*1a30*/  SHF.R.S32.HI R13, RZ, 0x1f, R5 ;  /* 0x0000001fff0d7819 */ /* 0x000fe20000011405 */
[----:B------:R-:W-:Y:S01]  /*1a40*/  IMAD.WIDE.U32 R22, R5, R2, R22 ;  /* 0x0000000205167225 */ /* 0x000fe200078e0016 */
[----:B------:R-:W-:-:S03]  /*1a50*/  LOP3.LUT R4, RZ, R21, RZ, 0x33, !PT ;  /* 0x00000015ff047212 */ /* 0x000fc600078e33ff */
[----:B------:R-:W-:Y:S01]  /*1a60*/  @P1 VIADD R0, R0, 0x1 ;  /* 0x0000000100001836 */ /* 0x000fe20000000000 */
[----:B------:R-:W-:Y:S01]  /*1a70*/  ISETP.NE.AND P1, PT, R21, RZ, PT ;  /* 0x000000ff1500720c */ /* 0x000fe20003f25270 */
[C---:B------:R-:W-:Y:S02]  /*1a80*/  IMAD R14, R13.reuse, R2, RZ ;  /* 0x000000020d0e7224 */ /* 0x040fe400078e02ff */
[----:B------:R-:W-:Y:S01]  /*1a90*/  IMAD R16, R13, R6, RZ ;  /* 0x000000060d107224 */ /* 0x000fe200078e02ff */
[----:B------:R-:W-:Y:S01]  /*1aa0*/  MOV R17, R0 ;  /* 0x0000000000117202 */ /* 0x000fe20000000f00 */
[C---:B------:R-:W-:Y:S02]  /*1ab0*/  IMAD R13, R5.reuse, R3, R14 ;  /* 0x00000003050d7224 */ /* 0x040fe400078e020e */
[----:B------:R-:W-:-:S03]  /*1ac0*/  IMAD.WIDE.U32 R18, R5, R6, R18 ;  /* 0x0000000605127225 */ /* 0x000fc600078e0012 */
[----:B------:R-:W-:Y:S01]  /*1ad0*/  IADD3 R23, PT, PT, R23, R13, RZ ;  /* 0x0000000d17177210 */ /* 0x000fe20007ffe0ff */
[----:B------:R-:W-:Y:S02]  /*1ae0*/  @!P0 IMAD.MOV R17, RZ, RZ, -R17 ;  /* 0x000000ffff118224 */ /* 0x000fe400078e0a11 */
[----:B------:R-:W-:-:S03]  /*1af0*/  IMAD R16, R5, R7, R16 ;  /* 0x0000000705107224 */ /* 0x000fc600078e0210 */
[----:B------:R-:W-:Y:S02]  /*1b00*/  SEL R5, R4, R17, !P1 ;  /* 0x0000001104057207 */ /* 0x000fe40004800000 */
[----:B------:R-:W-:Y:S02]  /*1b10*/  IADD3 R19, PT, PT, R19, R16, RZ ;  /* 0x0000001013137210 */ /* 0x000fe40007ffe0ff */
        /* <DEDUP_REMOVED lines=10> */
.L_x_1265:
[----:B------:R-:W-:Y:S01]  /*1bc0*/  IMAD.MOV.U32 R5, RZ, RZ, RZ ;  /* 0x000000ffff057224 */ /* 0x000fe200078e00ff */
[----:B------:R-:W-:Y:S01]  /*1bd0*/  ISETP.NE.AND P2, PT, R12, -0x1, PT ;  /* 0xffffffff0c00780c */ /* 0x000fe20003f45270 */
[----:B------:R-:W1:Y:S01]  /*1be0*/  LDC.64 R112, c[0x0][0x3b0] ;  /* 0x0000ec00ff707b82 */ /* 0x000e620000000a00 */
[C---:B------:R-:W-:Y:S01]  /*1bf0*/  IMAD.SHL.U32 R45, R61.reuse, 0x20, RZ ;  /* 0x000000203d2d7824 */ /* 0x040fe200078e00ff */
[----:B------:R-:W2:Y:S02]  /*1c00*/  LDCU.64 UR4, c[0x0][0x3c8] ;  /* 0x00007900ff0477ac */ /* 0x000ea40008000a00 */
[----:B------:R3:W5:Y:S01]  /*1c10*/  @P4 LDG.E R5, desc[UR6][R120.64] ;  /* 0x0000000678054981 */ /* 0x000762000c1e1900 */
[----:B------:R-:W-:Y:S01]  /*1c20*/  IMAD.SHL.U32 R108, R61, 0x8, RZ ;  /* 0x000000083d6c7824 */ /* 0x000fe200078e00ff */
[----:B------:R-:W-:Y:S01]  /*1c30*/  LOP3.LUT R47, R45, 0x120, RZ, 0xc0, !PT ;  /* 0x000001202d2f7812 */ /* 0x000fe200078ec0ff */
[----:B------:R-:W-:Y:S01]  /*1c40*/  IMAD.SHL.U32 R22, R61, 0x10, RZ ;  /* 0x000000103d167824 */ /* 0x000fe200078e00ff */
[----:B------:R-:W-:Y:S01]  /*1c50*/  LOP3.LUT R17, R45, 0xc0, RZ, 0xc0, !PT ;  /* 0x000000c02d117812 */ /* 0x000fe200078ec0ff */
[----:B------:R-:W-:Y:S01]  /*1c60*/  IMAD.SHL.U32 R104, R61, 0x4, RZ ;  /* 0x000000043d687824 */ /* 0x000fe200078e00ff */
[--C-:B------:R-:W-:Y:S01]  /*1c70*/  SHF.R.U32.HI R106, RZ, 0x1, R61.reuse ;  /* 0x00000001ff6a7819 */ /* 0x100fe2000001163d */
[----:B------:R-:W-:Y:S01]  /*1c80*/  IMAD.MOV.U32 R115, RZ, RZ, RZ ;  /* 0x000000ffff737224 */ /* 0x000fe200078e00ff */
[----:B------:R-:W4:Y:S01]  /*1c90*/  @!P2 LDC.64 R8, c[0x0][0x398] ;  /* 0x0000e600ff08ab82 */ /* 0x000f220000000a00 */
[----:B------:R-:W-:Y:S01]  /*1ca0*/  LOP3.LUT R118, R108, 0x18, RZ, 0xc0, !PT ;  /* 0x000000186c767812 */ /* 0x000fe200078ec0ff */
[----:B------:R-:W-:Y:S01]  /*1cb0*/  IMAD.SHL.U32 R85, R2, 0x20, RZ ;  /* 0x0000002002557824 */ /* 0x000fe200078e00ff */
[----:B------:R-:W-:Y:S01]  /*1cc0*/  SHF.R.U32.HI R114, RZ, 0x2, R61 ;  /* 0x00000002ff727819 */ /* 0x000fe2000001163d */
[----:B------:R-:W3:Y:S01]  /*1cd0*/  LDCU.64 UR8, c[0x0][0x388] ;  /* 0x00007100ff0877ac */ /* 0x000ee20008000a00 */
[----:B------:R-:W-:Y:S01]  /*1ce0*/  LOP3.LUT R47, R47, 0x3e00, R22, 0xf8, !PT ;  /* 0x00003e002f2f7812 */ /* 0x000fe200078ef816 */
[----:B------:R-:W-:Y:S01]  /*1cf0*/  VIADD R64, R62, 0xffffffff ;  /* 0xffffffff3e407836 */ /* 0x000fe20000000000 */
[----:B------:R-:W-:Y:S01]  /*1d00*/  LOP3.LUT R22, R22, 0x100, RZ, 0xc0, !PT ;  /* 0x0000010016167812 */ /* 0x000fe200078ec0ff */
[----:B------:R-:W-:Y:S01]  /*1d10*/  IMAD.WIDE.U32 R10, R15, 0x40, R114 ;  /* 0x000000400f0a7825 */ /* 0x000fe200078e0072 */
[----:B------:R-:W-:-:S02]  /*1d20*/  LOP3.LUT R23, R17, 0x8, R61, 0xf8, !PT ;  /* 0x0000000811177812 */ /* 0x000fc400078ef83d */
[----:B------:R-:W-:Y:S01]  /*1d30*/  LOP3.LUT R17, R17, 0x8, R106, 0xf8, !PT ;  /* 0x0000000811117812 */ /* 0x000fe200078ef86a */
[----:B------:R-:W-:Y:S01]  /*1d40*/  IMAD.SHL.U32 R87, R6, 0x20, RZ ;  /* 0x0000002006577824 */ /* 0x000fe200078e00ff */
[----:B------:R-:W-:Y:S01]  /*1d50*/  LOP3.LUT R19, R22, 0x20, R45, 0xf8, !PT ;  /* 0x0000002016137812 */ /* 0x000fe200078ef82d */
[----:B------:R-:W-:Y:S01]  /*1d60*/  IMAD.SHL.U32 R60, R64, 0x80, RZ ;  /* 0x00000080403c7824 */ /* 0x000fe200078e00ff */
[----:B------:R-:W-:Y:S02]  /*1d70*/  LOP3.LUT R46, R23, 0x18, R104, 0x78, !PT ;  /* 0x00000018172e7812 */ /* 0x000fe400078e7868 */
[----:B------:R-:W-:Y:S02]  /*1d80*/  IADD3 R18, P3, PT, R118, R18, RZ ;  /* 0x0000001276127210 */ /* 0x000fe40007f7e0ff */
[----:B------:R-:W-:Y:S02]  /*1d90*/  SHF.R.S32.HI R15, RZ, 0x1f, R154 ;  /* 0x0000001fff0f7819 */ /* 0x000fe4000001149a */
[----:B------:R-:W-:Y:S01]  /*1da0*/  LOP3.LUT R46, R19, R46, RZ, 0xfc, !PT ;  /* 0x0000002e132e7212 */ /* 0x000fe200078efcff */
[----:B------:R-:W-:Y:S01]  /*1db0*/  IMAD.X R19, RZ, RZ, R13, P3 ;  /* 0x000000ffff137224 */ /* 0x000fe200018e060d */
[----:B------:R-:W-:Y:S01]  /*1dc0*/  SHF.L.U64.HI R80, R2, 0x5, R3 ;  /* 0x0000000502507819 */ /* 0x000fe20000010203 */
[----:B----4-:R-:W-:Y:S01]  /*1dd0*/  @!P2 IMAD.WIDE.U32 R20, R155, R8, RZ ;  /* 0x000000089b14a225 */ /* 0x010fe200078e00ff */
[----:B------:R-:W-:-:S02]  /*1de0*/  SHF.L.U64.HI R82, R6, 0x5, R7 ;  /* 0x0000000506527819 */ /* 0x000fc40000010207 */
[----:B------:R-:W-:Y:S01]  /*1df0*/  LOP3.LUT R93, R108, 0x20, RZ, 0xc0, !PT ;  /* 0x000000206c5d7812 */ /* 0x000fe200078ec0ff */
[----:B------:R-:W-:Y:S01]  /*1e00*/  @!P2 IMAD R9, R155, R9, R21 ;  /* 0x000000099b09a224 */ /* 0x000fe200078e0215 */
[C---:B------:R-:W-:Y:S01]  /*1e10*/  LOP3.LUT R117, R118.reuse, 0x20, RZ, 0xfc, !PT ;  /* 0x0000002076757812 */ /* 0x040fe200078efcff */
[----:B------:R-:W-:Y:S01]  /*1e20*/  @!P2 IMAD.MOV.U32 R8, RZ, RZ, R20 ;  /* 0x000000ffff08a224 */ /* 0x000fe200078e0014 */
[----:B------:R-:W-:Y:S01]  /*1e30*/  LOP3.LUT R116, R118, 0x40, RZ, 0xfc, !PT ;  /* 0x0000004076747812 */ /* 0x000fe200078efcff */
[----:B-1----:R-:W-:-:S04]  /*1e40*/  @P2 IMAD.WIDE.U32 R20, R12, R112, RZ ;  /* 0x000000700c142225 */ /* 0x002fc800078e00ff */
[----:B------:R-:W-:Y:S02]  /*1e50*/  @P2 IMAD.MOV.U32 R8, RZ, RZ, R20 ;  /* 0x000000ffff082224 */ /* 0x000fe400078e0014 */
[----:B------:R-:W-:Y:S01]  /*1e60*/  @P2 IMAD R9, R12, R113, R21 ;  /* 0x000000710c092224 */ /* 0x000fe200078e0215 */
[----:B------:R-:W-:Y:S01]  /*1e70*/  LOP3.LUT R12, R17, 0x18, R104, 0x78, !PT ;  /* 0x00000018110c7812 */ /* 0x000fe200078e7868 */
[----:B--2---:R-:W-:Y:S01]  /*1e80*/  IMAD R15, R15, UR4, RZ ;  /* 0x000000040f0f7c24 */ /* 0x004fe2000f8e02ff */
[----:B------:R-:W-:Y:S01]  /*1e90*/  IADD3 R8, P2, PT, R118, R8, RZ ;  /* 0x0000000876087210 */ /* 0x000fe20007f5e0ff */
[----:B------:R-:W-:Y:S01]  /*1ea0*/  IMAD.WIDE.U32 R18, R114, R6, R18 ;  /* 0x0000000672127225 */ /* 0x000fe200078e0012 */
[----:B------:R-:W-:Y:S02]  /*1eb0*/  LOP3.LUT R47, R47, R12, RZ, 0xfc, !PT ;  /* 0x0000000c2f2f7212 */ /* 0x000fe400078efcff */
[----:B------:R-:W-:Y:S01]  /*1ec0*/  LOP3.LUT R45, R12, 0x120, R45, 0xf8, !PT ;  /* 0x000001200c2d7812 */ /* 0x000fe200078ef82d */
[----:B------:R-:W-:Y:S01]  /*1ed0*/  IMAD.X R9, RZ, RZ, R9, P2 ;  /* 0x000000ffff097224 */ /* 0x000fe200010e0609 */
[----:B------:R-:W-:Y:S01]  /*1ee0*/  IADD3 R16, P2, PT, R118, R16, RZ ;  /* 0x0000001076107210 */ /* 0x000fe20007f5e0ff */
[----:B------:R-:W-:Y:S01]  /*1ef0*/  IMAD R15, R154, UR5, R15 ;  /* 0x000000059a0f7c24 */ /* 0x000fe2000f8e020f */
[----:B------:R-:W-:Y:S01]  /*1f00*/  LOP3.LUT R104, R104, 0xc, RZ, 0xc0, !PT ;  /* 0x0000000c68687812 */ /* 0x000fe200078ec0ff */
[----:B------:R-:W-:Y:S01]  /*1f10*/  IMAD.WIDE.U32 R12, R154, UR4, R8 ;  /* 0x000000049a0c7c25 */ /* 0x000fe2000f8e0008 */
[----:B------:R-:W1:Y:S01]  /*1f20*/  LDCU.64 UR4, c[0x0][0x390] ;  /* 0x00007200ff0477ac */ /* 0x000e620008000a00 */
[----:B------:R-:W2:Y:S02]  /*1f30*/  LDC R8, c[0x0][0x450] ;  /* 0x00011400ff087b82 */ /* 0x000ea40000000800 */
[----:B------:R-:W-:-:S02]  /*1f40*/  IMAD.X R17, RZ, RZ, R14, P2 ;  /* 0x000000ffff117224 */ /* 0x000fc400010e060e */
[C---:B------:R-:W-:Y:S02]  /*1f50*/  IMAD R71, R114.reuse, R7, R19 ;  /* 0x0000000772477224 */ /* 0x040fe400078e0213 */
[----:B------:R-:W-:Y:S01]  /*1f60*/  IMAD.WIDE.U32 R16, R114, R2, R16 ;  /* 0x0000000272107225 */ /* 0x000fe200078e0010 */
[----:B------:R-:W-:Y:S02]  /*1f70*/  SHF.R.S32.HI R2, RZ, 0x1f, R67 ;  /* 0x0000001fff027819 */ /* 0x000fe40000011443 */
[----:B------:R-:W-:Y:S01]  /*1f80*/  SHF.L.U64.HI R71, R18, 0x1, R71 ;  /* 0x0000000112477819 */ /* 0x000fe20000010247 */
[----:B------:R-:W-:Y:S01]  /*1f90*/  IMAD R69, R114, R3, R17 ;  /* 0x0000000372457224 */ /* 0x000fe200078e0211 */
[----:B------:R-:W-:Y:S01]  /*1fa0*/  LEA.HI R2, R2, R67, RZ, 0x7 ;  /* 0x0000004302027211 */ /* 0x000fe200078f38ff */
[----:B------:R-:W-:Y:S02]  /*1fb0*/  IMAD.SHL.U32 R68, R16, 0x2, RZ ;  /* 0x0000000210447824 */ /* 0x000fe400078e00ff */
[----:B------:R-:W-:Y:S01]  /*1fc0*/  IMAD.SHL.U32 R70, R18, 0x2, RZ ;  /* 0x0000000212467824 */ /* 0x000fe200078e00ff */
[----:B------:R-:W-:Y:S01]  /*1fd0*/  SHF.R.S32.HI R2, RZ, 0x7, R2 ;  /* 0x00000007ff027819 */ /* 0x000fe20000011402 */
[----:B------:R-:W-:Y:S01]  /*1fe0*/  IMAD R9, R11, R112, RZ ;  /* 0x000000700b097224 */ /* 0x000fe200078e02ff */
[----:B------:R-:W-:Y:S01]  /*1ff0*/  SHF.L.U64.HI R69, R16, 0x1, R69 ;  /* 0x0000000110457819 */ /* 0x000fe20000010245 */
[----:B------:R-:W-:Y:S01]  /*2000*/  IMAD.IADD R13, R13, 0x1, R15 ;  /* 0x000000010d0d7824 */ /* 0x000fe200078e020f */
[----:B-1----:R-:W-:Y:S01]  /*2010*/  IADD3 R68, P2, PT, R68, UR4, RZ ;  /* 0x0000000444447c10 */ /* 0x002fe2000ff5e0ff */
[C---:B------:R-:W-:Y:S01]  /*2020*/  IMAD R9, R10.reuse, R113, R9 ;  /* 0x000000710a097224 */ /* 0x040fe200078e0209 */
[----:B------:R-:W-:Y:S01]  /*2030*/  VIMNMX R65, PT, PT, R147, R2, !PT ;  /* 0x0000000293417248 */ /* 0x000fe20007fe0100 */
[----:B------:R-:W-:Y:S01]  /*2040*/  IMAD.WIDE.U32 R112, R10, R112, R12 ;  /* 0x000000700a707225 */ /* 0x000fe200078e000c */
[----:B------:R-:W-:-:S02]  /*2050*/  IADD3.X R69, PT, PT, R69, UR5, RZ, P2, !PT ;  /* 0x0000000545457c10 */ /* 0x000fc400097fe4ff */
[----:B--2---:R-:W-:Y:S01]  /*2060*/  LEA.HI R107, R8, R8, RZ, 0x1 ;  /* 0x00000008086b7211 */ /* 0x004fe200078f08ff */
[----:B------:R-:W-:Y:S01]  /*2070*/  IMAD.MOV.U32 R150, RZ, RZ, R68 ;  /* 0x000000ffff967224 */ /* 0x000fe200078e0044 */
[----:B------:R-:W-:Y:S01]  /*2080*/  ISETP.GT.AND P2, PT, R62, R65, PT ;  /* 0x000000413e00720c */ /* 0x000fe20003f44270 */
[----:B------:R-:W-:Y:S01]  /*2090*/  IMAD.MOV.U32 R151, RZ, RZ, R69 ;  /* 0x000000ffff977224 */ /* 0x000fe200078e0045 */
[----:B------:R-:W-:Y:S01]  /*20a0*/  SHF.R.S32.HI R107, RZ, 0x1, R107 ;  /* 0x00000001ff6b7819 */ /* 0x000fe2000001146b */
[----:B------:R-:W-:Y:S01]  /*20b0*/  IMAD.IADD R66, R113, 0x1, R9 ;  /* 0x0000000171427824 */ /* 0x000fe200078e0209 */
[----:B---3--:R-:W-:-:S03]  /*20c0*/  IADD3 R70, P3, PT, R70, UR8, RZ ;  /* 0x0000000846467c10 */ /* 0x008fc6000ff7e0ff */
[----:B------:R-:W-:Y:S01]  /*20d0*/  IMAD R105, R114, R107, R104 ;  /* 0x0000006b72697224 */ /* 0x000fe200078e0268 */
[----:B------:R-:W-:Y:S01]  /*20e0*/  IADD3.X R71, PT, PT, R71, UR9, RZ, P3, !PT ;  /* 0x0000000947477c10 */ /* 0x000fe20009ffe4ff */
[----:B------:R-:W-:Y:S02]  /*20f0*/  IMAD.MOV.U32 R148, RZ, RZ, R70 ;  /* 0x000000ffff947224 */ /* 0x000fe400078e0046 */
[--C-:B------:R-:W-:Y:S01]  /*2100*/  IMAD.IADD R104, R104, 0x1, R105.reuse ;  /* 0x0000000168687824 */ /* 0x100fe200078e0269 */
[----:B------:R-:W-:Y:S01]  /*2110*/  SHF.R.S32.HI R92, RZ, 0x1f, R105 ;  /* 0x0000001fff5c7819 */ /* 0x000fe20000011469 */
[----:B------:R-:W-:-:S03]  /*2120*/  IMAD.MOV.U32 R149, RZ, RZ, R71 ;  /* 0x000000ffff957224 */ /* 0x000fc600078e0047 */
[----:B------:R-:W-:Y:S01]  /*2130*/  SHF.R.S32.HI R90, RZ, 0x1f, R104 ;  /* 0x0000001fff5a7819 */ /* 0x000fe20000011468 */
[----:B------:R-:W-:Y:S06]  /*2140*/  @!P2 BRA `(.L_x_1270) ;  /* 0x000000880084a947 */ /* 0x000fec0003800000 */
[----:B------:R-:W1:Y:S01]  /*2150*/  LDC.64 R2, c[0x0][0x4a0] ;  /* 0x00012800ff027b82 */ /* 0x000e620000000a00 */
[----:B------:R-:W2:Y:S01]  /*2160*/  LDCU.128 UR16, c[0x0][0x4b0] ;  /* 0x00009600ff1077ac */ /* 0x000ea20008000c00 */
[----:B------:R-:W-:Y:S01]  /*2170*/  IMAD.MOV.U32 R102, RZ, RZ, R60 ;  /* 0x000000ffff667224 */ /* 0x000fe200078e003c */
[----:B------:R-:W-:Y:S01]  /*2180*/  @!P0 IADD3 R0, PT, PT, -R0, RZ, RZ ;  /* 0x000000ff00008210 */ /* 0x000fe20007ffe1ff */
[----:B------:R-:W-:Y:S01]  /*2190*/  IMAD.MOV.U32 R119, RZ, RZ, RZ ;  /* 0x000000ffff777224 */ /* 0x000fe200078e00ff */
[----:B------:R-:W3:Y:S01]  /*21a0*/  LDCU.128 UR8, c[0x0][0x490] ;  /* 0x00009200ff0877ac */ /* 0x000ee20008000c00 */
[----:B-----5:R-:W-:Y:S01]  /*21b0*/  IMAD.IADD R48, R60, 0x1, R5 ;  /* 0x000000013c307824 */ /* 0x020fe200078e0205 */
[----:B------:R-:W-:Y:S01]  /*21c0*/  SHF.R.S32.HI R7, RZ, 0x1f, R102 ;  /* 0x0000001fff077819 */ /* 0x000fe20000011466 */
[----:B------:R-:W4:Y:S01]  /*21d0*/  LDC.64 R88, c[0x0][0x4a8] ;  /* 0x00012a00ff587b82 */ /* 0x000f220000000a00 */
[----:B------:R-:W2:Y:S01]  /*21e0*/  LDCU.128 UR12, c[0x0][0x4c0] ;  /* 0x00009800ff0c77ac */ /* 0x000ea20008000c00 */
[----:B------:R-:W-:Y:S01]  /*21f0*/  SEL R4, R4, R0, !P1 ;  /* 0x0000000004047207 */ /* 0x000fe20004800000 */
[----:B------:R-:W-:Y:S01]  /*2200*/  IMAD R48, R48, R107, RZ ;  /* 0x0000006b30307224 */ /* 0x000fe200078e02ff */
[C---:B------:R-:W-:Y:S01]  /*2210*/  SHF.L.U32 R103, R107.reuse, 0x5, RZ ;  /* 0x000000056b677819 */ /* 0x040fe200000006ff */
[----:B------:R-:W2:Y:S01]  /*2220*/  LDCU.64 UR4, c[0x0][0x488] ;  /* 0x00009100ff0477ac */ /* 0x000ea20008000a00 */
[C---:B------:R-:W-:Y:S01]  /*2230*/  IMAD R98, R107.reuse, 0x60, RZ ;  /* 0x000000606b627824 */ /* 0x040fe200078e02ff */
[----:B------:R-:W-:Y:S01]  /*2240*/  SHF.L.U32 R97, R107, 0x6, RZ ;  /* 0x000000066b617819 */ /* 0x000fe200000006ff */
[C---:B------:R-:W-:Y:S01]  /*2250*/  VIADD R101, R114.reuse, 0x20 ;  /* 0x0000002072657836 */ /* 0x040fe20000000000 */
[----:B------:R-:W2:Y:S01]  /*2260*/  LDCU.U8 UR20, c[0x0][0x533] ;  /* 0x0000a660ff1477ac */ /* 0x000ea20008000000 */
[C---:B------:R-:W-:Y:S01]  /*2270*/  IADD3 R100, PT, PT, R114.reuse, 0x40, RZ ;  /* 0x0000004072647810 */ /* 0x040fe20007ffe0ff */
[----:B------:R-:W-:Y:S01]  /*2280*/  VIADD R99, R114, 0x60 ;  /* 0x0000006072637836 */ /* 0x000fe20000000000 */
[----:B------:R-:W-:Y:S01]  /*2290*/  SHF.R.S32.HI R86, RZ, 0x1f, R97 ;  /* 0x0000001fff567819 */ /* 0x000fe20000011461 */
[----:B------:R-:W-:Y:S01]  /*22a0*/  IMAD R96, R62, -0x80, R67 ;  /* 0xffffff803e607824 */ /* 0x000fe200078e0243 */
[----:B------:R-:W-:Y:S01]  /*22b0*/  SHF.R.S32.HI R84, RZ, 0x1f, R98 ;  /* 0x0000001fff547819 */ /* 0x000fe20000011462 */
[----:B---3--:R-:W-:-:S04]  /*22c0*/  IMAD.WIDE.U32 R10, R155, UR10, R118 ;  /* 0x0000000a9b0a7c25 */ /* 0x008fc8000f8e0076 */
[----:B-1----:R-:W-:Y:S01]  /*22d0*/  IMAD.WIDE.U32 R8, R155, R2, R118 ;  /* 0x000000029b087225 */ /* 0x002fe200078e0076 */
[----:B------:R-:W-:-:S03]  /*22e0*/  IADD3 R2, P0, PT, -R67, R114, RZ ;  /* 0x0000007243027210 */ /* 0x000fc60007f1e1ff */
[----:B------:R-:W-:Y:S01]  /*22f0*/  IMAD R9, R155, R3, R9 ;  /* 0x000000039b097224 */ /* 0x000fe200078e0209 */
[----:B----4-:R-:W-:Y:S01]  /*2300*/  SHF.L.U32 R91, R88, 0x5, RZ ;  /* 0x00000005585b7819 */ /* 0x010fe200000006ff */
[----:B--2---:R-:W-:Y:S02]  /*2310*/  IMAD R3, R7, UR16, RZ ;  /* 0x0000001007037c24 */ /* 0x004fe4000f8e02ff */
[----:B------:R-:W-:Y:S01]  /*2320*/  IMAD.WIDE.U32 R8, R102, UR16, R8 ;  /* 0x0000001066087c25 */ /* 0x000fe2000f8e0008 */
[----:B------:R-:W-:-:S03]  /*2330*/  UISETP.NE.AND UP0, UPT, UR20, URZ, UPT ;  /* 0x000000ff1400728c */ /* 0x000fc6000bf05270 */
[----:B------:R-:W-:Y:S01]  /*2340*/  IMAD R0, R102, UR17, R3 ;  /* 0x0000001166007c24 */ /* 0x000fe2000f8e0203 */
[----:B------:R-:W-:Y:S01]  /*2350*/  SHF.R.S32.HI R3, RZ, 0x1f, R4 ;  /* 0x0000001fff037819 */ /* 0x000fe20000011404 */
[----:B------:R-:W-:Y:S02]  /*2360*/  IMAD.MOV.U32 R14, RZ, RZ, R8 ;  /* 0x000000ffff0e7224 */ /* 0x000fe400078e0008 */
[----:B------:R-:W-:Y:S02]  /*2370*/  IMAD.IADD R15, R9, 0x1, R0 ;  /* 0x00000001090f7824 */ /* 0x000fe400078e0200 */
[----:B------:R-:W-:Y:S02]  /*2380*/  IMAD R9, R3, UR12, RZ ;  /* 0x0000000c03097c24 */ /* 0x000fe4000f8e02ff */
[----:B------:R-:W-:Y:S01]  /*2390*/  IMAD R11, R155, UR11, R11 ;  /* 0x0000000b9b0b7c24 */ /* 0x000fe2000f8e020b */
[----:B------:R-:W1:Y:S01]  /*23a0*/  LDCU.64 UR10, c[0x0][0x4d0] ;  /* 0x00009a00ff0a77ac */ /* 0x000e620008000a00 */
[----:B------:R-:W-:-:S02]  /*23b0*/  IMAD R0, R7, R88, RZ ;  /* 0x0000005807007224 */ /* 0x000fc400078e02ff */
[C---:B------:R-:W-:Y:S02]  /*23c0*/  IMAD R12, R4.reuse, UR13, R9 ;  /* 0x0000000d040c7c24 */ /* 0x040fe4000f8e0209 */
[----:B------:R-:W-:Y:S01]  /*23d0*/  IMAD.WIDE.U32 R6, R4, UR12, R14 ;  /* 0x0000000c04067c25 */ /* 0x000fe2000f8e000e */
[----:B------:R-:W2:Y:S03]  /*23e0*/  LDCU.64 UR12, c[0x0][0x4e0] ;  /* 0x00009c00ff0c77ac */ /* 0x000ea60008000a00 */
[----:B------:R-:W-:Y:S01]  /*23f0*/  IMAD.WIDE.U32 R8, R102, R88, R10 ;  /* 0x0000005866087225 */ /* 0x000fe200078e000a */
[----:B------:R-:W-:Y:S02]  /*2400*/  SHF.R.S32.HI R11, RZ, 0x1f, R67 ;  /* 0x0000001fff0b7819 */ /* 0x000fe40000011443 */
[----:B------:R-:W-:Y:S01]  /*2410*/  IADD3 R13, PT, PT, R7, R12, RZ ;  /* 0x0000000c070d7210 */ /* 0x000fe20007ffe0ff */
[----:B------:R-:W-:Y:S01]  /*2420*/  IMAD R3, R3, UR18, RZ ;  /* 0x0000001203037c24 */ /* 0x000fe2000f8e02ff */
[----:B------:R-:W-:Y:S01]  /*2430*/  MOV R12, R6 ;  /* 0x00000006000c7202 */ /* 0x000fe20000000f00 */
[----:B------:R-:W-:Y:S01]  /*2440*/  IMAD.X R11, RZ, RZ, ~R11, P0 ;  /* 0x000000ffff0b7224 */ /* 0x000fe200000e0e0b */
[----:B------:R-:W-:Y:S01]  /*2450*/  IADD3 R74, P0, PT, R48, R104, RZ ;  /* 0x00000068304a7210 */ /* 0x000fe20007f1e0ff */
[----:B------:R-:W-:Y:S01]  /*2460*/  IMAD R6, R4, UR19, R3 ;  /* 0x0000001304067c24 */ /* 0x000fe2000f8e0203 */
[----:B------:R-:W-:Y:S01]  /*2470*/  SHF.R.S32.HI R3, RZ, 0x1f, R48 ;  /* 0x0000001fff037819 */ /* 0x000fe20000011430 */
[----:B------:R-:W-:Y:S01]  /*2480*/  IMAD R0, R102, R89, R0 ;  /* 0x0000005966007224 */ /* 0x000fe200078e0200 */
[----:B------:R-:W-:Y:S01]  /*2490*/  IADD3 R48, P1, PT, R48, R105, RZ ;  /* 0x0000006930307210 */ /* 0x000fe20007f3e0ff */
[----:B------:R-:W-:Y:S01]  /*24a0*/  IMAD R73, R11, UR16, RZ ;  /* 0x000000100b497c24 */ /* 0x000fe2000f8e02ff */
[----:B------:R-:W-:Y:S01]  /*24b0*/  IADD3.X R75, PT, PT, R3, R90, RZ, P0, !PT ;  /* 0x0000005a034b7210 */ /* 0x000fe200007fe4ff */
[----:B------:R-:W-:Y:S01]  /*24c0*/  IMAD.IADD R9, R9, 0x1, R0 ;  /* 0x0000000109097824 */ /* 0x000fe200078e0200 */
[----:B------:R-:W-:Y:S01]  /*24d0*/  UMOV UR19, URZ ;  /* 0x000000ff00137c82 */ /* 0x000fe20008000000 */
[----:B------:R-:W-:Y:S01]  /*24e0*/  IMAD.X R3, R3, 0x1, R92, P1 ;  /* 0x0000000103037824 */ /* 0x000fe200008e065c */
[----:B------:R-:W-:Y:S01]  /*24f0*/  SHF.L.U64.HI R75, R74, 0x1, R75 ;  /* 0x000000014a4b7819 */ /* 0x000fe2000001024b */
[----:B------:R-:W-:Y:S01]  /*2500*/  IMAD.WIDE.U32 R8, R4, UR18, R8 ;  /* 0x0000001204087c25 */ /* 0x000fe2000f8e0008 */
[----:B------:R-:W-:-:S02]  /*2510*/  USHF.L.U32 UR18, UR16, 0x7, URZ ;  /* 0x0000000710127899 */ /* 0x000fc400080006ff */
[----:B------:R-:W-:Y:S01]  /*2520*/  SHF.L.U64.HI R0, R48, 0x1, R3 ;  /* 0x0000000130007819 */ /* 0x000fe20000010203 */
[----:B------:R-:W-:Y:S01]  /*2530*/  IMAD.WIDE.U32 R4, R2, UR16, R12 ;  /* 0x0000001002047c25 */ /* 0x000fe2000f8e000c */
[----:B------:R-:W-:Y:S01]  /*2540*/  SHF.L.U32 R48, R48, 0x1, RZ ;  /* 0x0000000130307819 */ /* 0x000fe200000006ff */
[----:B------:R-:W3:Y:S01]  /*2550*/  LDCU UR16, c[0x0][0x450] ;  /* 0x00008a00ff1077ac */ /* 0x000ee20008000800 */
[----:B------:R-:W-:Y:S01]  /*2560*/  IADD3 R7, PT, PT, R9, R6, RZ ;  /* 0x0000000609077210 */ /* 0x000fe20007ffe0ff */
[-C--:B------:R-:W-:Y:S01]  /*2570*/  IMAD R11, R11, R88.reuse, RZ ;  /* 0x000000580b0b7224 */ /* 0x080fe200078e02ff */
[----:B------:R-:W-:Y:S01]  /*2580*/  IADD3 R12, P0, PT, R48, UR14, RZ ;  /* 0x0000000e300c7c10 */ /* 0x000fe2000ff1e0ff */
[----:B------:R-:W-:Y:S01]  /*2590*/  IMAD.MOV.U32 R6, RZ, RZ, R8 ;  /* 0x000000ffff067224 */ /* 0x000fe200078e0008 */
[----:B------:R-:W-:Y:S01]  /*25a0*/  LEA R72, P2, R4, UR8, 0x1 ;  /* 0x0000000804487c11 */ /* 0x000fe2000f8408ff */
[----:B------:R-:W-:Y:S01]  /*25b0*/  IMAD R73, R2, UR17, R73 ;  /* 0x0000001102497c24 */ /* 0x000fe2000f8e0249 */
[----:B------:R-:W-:Y:S01]  /*25c0*/  IADD3.X R13, PT, PT, R0, UR15, RZ, P0, !PT ;  /* 0x0000000f000d7c10 */ /* 0x000fe200087fe4ff */
[----:B------:R-:W-:Y:S01]  /*25d0*/  IMAD.SHL.U32 R74, R74, 0x2, RZ ;  /* 0x000000024a4a7824 */ /* 0x000fe200078e00ff */
[----:B-1----:R-:W-:Y:S01]  /*25e0*/  IADD3 R48, P0, PT, R48, UR10, RZ ;  /* 0x0000000a30307c10 */ /* 0x002fe2000ff1e0ff */
[----:B------:R-:W-:Y:S01]  /*25f0*/  IMAD R11, R2, R89, R11 ;  /* 0x00000059020b7224 */ /* 0x000fe200078e020b */
[----:B------:R-:W-:Y:S01]  /*2600*/  IADD3 R73, PT, PT, R5, R73, RZ ;  /* 0x0000004905497210 */ /* 0x000fe20007ffe0ff */
[----:B------:R-:W-:Y:S01]  /*2610*/  IMAD.SHL.U32 R81, R88, 0x80, RZ ;  /* 0x0000008058517824 */ /* 0x000fe200078e00ff */
[----:B------:R-:W-:Y:S01]  /*2620*/  IADD3.X R49, PT, PT, R0, UR11, RZ, P0, !PT ;  /* 0x0000000b00317c10 */ /* 0x000fe200087fe4ff */
[----:B------:R-:W-:Y:S01]  /*2630*/  IMAD.WIDE.U32 R2, R2, R88, R6 ;  /* 0x0000005802027225 */ /* 0x000fe200078e0006 */
[----:B------:R-:W-:Y:S01]  /*2640*/  IADD3 R0, P0, PT, RZ, -UR19, RZ ;  /* 0x80000013ff007c10 */ /* 0x000fe2000ff1e0ff */
[----:B------:R-:W1:Y:S01]  /*2650*/  LDCU UR17, c[0x0][0x440] ;  /* 0x00008800ff1177ac */ /* 0x000e620008000800 */
[----:B------:R-:W-:Y:S01]  /*2660*/  IADD3 R76, P1, PT, R74, UR14, RZ ;  /* 0x0000000e4a4c7c10 */ /* 0x000fe2000ff3e0ff */
[----:B------:R-:W-:Y:S01]  /*2670*/  IMAD.IADD R11, R3, 0x1, R11 ;  /* 0x00000001030b7824 */ /* 0x000fe200078e020b */
[----:B------:R-:W-:Y:S01]  /*2680*/  IADD3.X R3, PT, PT, RZ, ~UR18, RZ, P0, !PT ;  /* 0x80000012ff037c10 */ /* 0x000fe200087fe4ff */
[----:B------:R-:W-:Y:S01]  /*2690*/  IMAD.X R81, RZ, RZ, ~R81, P0 ;  /* 0x000000ffff517224 */ /* 0x000fe200000e0e51 */
[----:B------:R-:W-:Y:S01]  /*26a0*/  IADD3.X R77, PT, PT, R75, UR15, RZ, P1, !PT ;  /* 0x0000000f4b4d7c10 */ /* 0x000fe20008ffe4ff */
[----:B------:R-:W-:Y:S01]  /*26b0*/  IMAD R95, R62, -0x80, R63 ;  /* 0xffffff803e5f7824 */ /* 0x000fe200078e023f */
[----:B------:R-:W-:Y:S01]  /*26c0*/  LEA.HI.X R73, R4, UR9, R73, 0x1, P2 ;  /* 0x0000000904497c11 */ /* 0x000fe200090f0c49 */
[----:B------:R-:W-:Y:S01]  /*26d0*/  IMAD.MOV.U32 R94, RZ, RZ, R62 ;  /* 0x000000ffff5e7224 */ /* 0x000fe200078e003e */
[----:B------:R-:W-:Y:S01]  /*26e0*/  LEA R10, P2, R2, UR4, 0x1 ;  /* 0x00000004020a7c11 */ /* 0x000fe2000f8408ff */
[----:B------:R-:W4:Y:S01]  /*26f0*/  LDCU.64 UR14, c[0x0][0x3c0] ;  /* 0x00007800ff0e77ac */ /* 0x000f220008000a00 */
        /* <DEDUP_REMOVED lines=12> */
.L_x_1338:
[----:B------:R-:W-:Y:S01]  /*27c0*/  VIADD R95, R95, 0x80 ;  /* 0x000000805f5f7836 */ /* 0x000fe20000000000 */
[----:B------:R-:W-:Y:S01]  /*27d0*/  BSSY.RECONVERGENT B0, `(.L_x_1271) ;  /* 0x0000011000007945 */ /* 0x000fe20003800200 */
[----:B------:R-:W-:Y:S03]  /*27e0*/  VIADD R96, R96, 0x80 ;  /* 0x0000008060607836 */ /* 0x000fe60000000000 */
[CC--:B------:R-:W-:Y:S02]  /*27f0*/  ISETP.GE.AND P0, PT, R114.reuse, R95.reuse, PT ;  /* 0x0000005f7200720c */ /* 0x0c0fe40003f06270 */
[CC--:B------:R-:W-:Y:S02]  /*2800*/  ISETP.GE.AND P5, PT, R101.reuse, R95.reuse, PT ;  /* 0x0000005f6500720c */ /* 0x0c0fe40003fa6270 */
[-C--:B------:R-:W-:Y:S02]  /*2810*/  ISETP.GE.AND P0, PT, R114, R96.reuse, !P0 ;  /* 0x000000607200720c */ /* 0x080fe40004706270 */
[----:B------:R-:W-:Y:S02]  /*2820*/  ISETP.GE.AND P4, PT, R100, R95, PT ;  /* 0x0000005f6400720c */ /* 0x000fe40003f86270 */
[----:B------:R-:W-:Y:S09]  /*2830*/  ISETP.GE.AND P5, PT, R101, R96, !P5 ;  /* 0x000000606500720c */ /* 0x000ff20006fa6270 */
[----:B------:R-:W-:Y:S05]  /*2840*/  @!P0 BRA `(.L_x_1272) ;  /* 0x0000000000248947 */ /* 0x000fea0003800000 */
[----:B-1----:R-:W-:Y:S02]  /*2850*/  ISETP.GE.AND P1, PT, R118, UR17, PT ;  /* 0x0000001176007c0c */ /* 0x002fe4000bf26270 */
[----:B------:R-:W-:Y:S11]  /*2860*/  ISETP.GE.AND P2, PT, R117, UR17, PT ;  /* 0x0000001175007c0c */ /* 0x000ff6000bf46270 */
[----:B------:R-:W2:Y:S04]  /*2870*/  @!P1 LDG.E.128 R20, desc[UR6][R72.64] ;  /* 0x0000000648149981 */ /* 0x000ea8000c1e1d00 */
[----:B--2---:R2:W-:Y:S01]  /*2880*/  @!P1 STG.E.128 desc[UR6][R68.64], R20 ;  /* 0x0000001444009986 */ /* 0x0045e2000c101d06 */
[----:B------:R-:W-:Y:S03]  /*2890*/  ISETP.GE.AND P1, PT, R116, UR17, PT ;  /* 0x0000001174007c0c */ /* 0x000fe6000bf26270 */
[----:B------:R-:W4:Y:S04]  /*28a0*/  @!P2 LDG.E.128 R16, desc[UR6][R72.64+0x40] ;  /* 0x000040064810a981 */ /* 0x000f28000c1e1d00 */
[----:B----4-:R2:W-:Y:S06]  /*28b0*/  @!P2 STG.E.128 desc[UR6][R68.64+0x40], R16 ;  /* 0x000040104400a986 */ /* 0x0105ec000c101d06 */
[----:B------:R-:W4:Y:S04]  /*28c0*/  @!P1 LDG.E.128 R4, desc[UR6][R72.64+0x80] ;  /* 0x0000800648049981 */ /* 0x000f28000c1e1d00 */
[----:B----4-:R2:W-:Y:S02]  /*28d0*/  @!P1 STG.E.128 desc[UR6][R68.64+0x80], R4 ;  /* 0x0000800444009986 */ /* 0x0105e4000c101d06 */
.L_x_1272:
[----:B-1-3--:R-:W-:Y:S05]  /*28e0*/  BSYNC.RECONVERGENT B0 ;  /* 0x0000000000007941 */ /* 0x00afea0003800200 */
.L_x_1271:
        /* <DEDUP_REMOVED lines=9> */
[----:B--2---:R-:W2:Y:S04]  /*2980*/  @!P2 LDG.E.128 R20, desc[UR6][R24.64] ;  /* 0x000000061814a981 */ /* 0x004ea8000c1e1d00 */
[----:B--2---:R1:W-:Y:S01]  /*2990*/  @!P2 STG.E.128 desc[UR6][R14.64], R20 ;  /* 0x000000140e00a986 */ /* 0x0043e2000c101d06 */
[----:B------:R-:W-:Y:S05]  /*29a0*/  ISETP.GE.AND P2, PT, R116, UR17, PT ;  /* 0x0000001174007c0c */ /* 0x000fea000bf46270 */
[----:B------:R-:W2:Y:S04]  /*29b0*/  @!P1 LDG.E.128 R16, desc[UR6][R24.64+0x40] ;  /* 0x0000400618109981 */ /* 0x000ea8000c1e1d00 */
[----:B--2---:R1:W-:Y:S04]  /*29c0*/  @!P1 STG.E.128 desc[UR6][R14.64+0x40], R16 ;  /* 0x000040100e009986 */ /* 0x0043e8000c101d06 */
[----:B------:R-:W2:Y:S04]  /*29d0*/  @!P2 LDG.E.128 R4, desc[UR6][R24.64+0x80] ;  /* 0x000080061804a981 */ /* 0x000ea8000c1e1d00 */
[----:B--2---:R1:W-:Y:S02]  /*29e0*/  @!P2 STG.E.128 desc[UR6][R14.64+0x80], R4 ;  /* 0x000080040e00a986 */ /* 0x0043e4000c101d06 */
.L_x_1274:
[----:B------:R-:W-:Y:S05]  /*29f0*/  BSYNC.RECONVERGENT B0 ;  /* 0x0000000000007941 */ /* 0x000fea0003800200 */
.L_x_1273:
[-C--:B------:R-:W-:Y:S01]  /*2a00*/  ISETP.GE.AND P4, PT, R100, R96.reuse, !P4 ;  /* 0x000000606400720c */ /* 0x080fe20006786270 */
        /* <DEDUP_REMOVED lines=19> */
.L_x_1276:
[----:B------:R-:W-:Y:S05]  /*2b40*/  BSYNC.RECONVERGENT B0 ;  /* 0x0000000000007941 */ /* 0x000fea0003800200 */
.L_x_1275:
[----:B------:R-:W-:Y:S01]  /*2b50*/  ISETP.NE.AND P1, PT, R9, RZ, PT ;  /* 0x000000ff0900720c */ /* 0x000fe20003f25270 */
[----:B------:R-:W-:Y:S01]  /*2b60*/  BSSY.RECONVERGENT B0, `(.L_x_1277) ;  /* 0x0000014000007945 */ /* 0x000fe20003800200 */
[----:B------:R-:W-:Y:S03]  /*2b70*/  IADD3 R94, PT, PT, R94, -0x1, RZ ;  /* 0xffffffff5e5e7810 */ /* 0x000fe60007ffe0ff */
[----:B------:R-:W-:Y:S05]  /*2b80*/  @!P3 BRA `(.L_x_1278) ;  /* 0x000000000044b947 */ /* 0x000fea0003800000 */
[----:B------:R-:W1:Y:S01]  /*2b90*/  LDC.64 R2, c[0x0][0x4b0] ;  /* 0x00012c00ff027b82 */ /* 0x000e620000000a00 */
[----:B------:R-:W-:Y:S02]  /*2ba0*/  ISETP.GE.AND P2, PT, R118, UR17, PT ;  /* 0x0000001176007c0c */ /* 0x000fe4000bf46270 */
[----:B------:R-:W-:Y:S01]  /*2bb0*/  ISETP.GE.AND P6, PT, R117, UR17, PT ;  /* 0x0000001175007c0c */ /* 0x000fe2000bfc6270 */
[----:B-1-3--:R-:W-:Y:S04]  /*2bc0*/  IMAD.WIDE.U32 R14, R2, 0xc0, R72 ;  /* 0x000000c0020e7825 */ /* 0x00afe800078e0048 */
[----:B------:R-:W-:Y:S05]  /*2bd0*/  IMAD R3, R3, 0xc0, RZ ;  /* 0x000000c003037824 */ /* 0x000fea00078e02ff */
[----:B------:R-:W-:Y:S02]  /*2be0*/  IADD3 R15, PT, PT, R15, R3, RZ ;  /* 0x000000030f0f7210 */ /* 0x000fe40007ffe0ff */
[----:B------:R-:W1:Y:S03]  /*2bf0*/  LDC.64 R2, c[0x0][0x3c0] ;  /* 0x0000f000ff027b82 */ /* 0x000e660000000a00 */
[----:B--2---:R-:W2:Y:S01]  /*2c00*/  @!P2 LDG.E.128 R4, desc[UR6][R14.64] ;  /* 0x000000060e04a981 */ /* 0x004ea2000c1e1d00 */
        /* <DEDUP_REMOVED lines=9> */
.L_x_1278:
[----:B------:R-:W-:Y:S05]  /*2ca0*/  BSYNC.RECONVERGENT B0 ;  /* 0x0000000000007941 */ /* 0x000fea0003800200 */
.L_x_1277:
        /* <DEDUP_REMOVED lines=9> */
[----:B-1234-:R-:W2:Y:S04]  /*2d40*/  @!P0 LDG.E.128 R20, desc[UR6][R10.64] ;  /* 0x000000060a148981 */ /* 0x01eea8000c1e1d00 */
[----:B--2---:R1:W-:Y:S01]  /*2d50*/  @!P0 STG.E.128 desc[UR6][R70.64], R20 ;  /* 0x0000001446008986 */ /* 0x0043e2000c101d06 */
[----:B------:R-:W-:Y:S03]  /*2d60*/  ISETP.GE.AND P0, PT, R116, UR17, PT ;  /* 0x0000001174007c0c */ /* 0x000fe6000bf06270 */
[----:B------:R-:W2:Y:S04]  /*2d70*/  @!P1 LDG.E.128 R16, desc[UR6][R10.64+0x40] ;  /* 0x000040060a109981 */ /* 0x000ea8000c1e1d00 */
[----:B--2---:R1:W-:Y:S06]  /*2d80*/  @!P1 STG.E.128 desc[UR6][R70.64+0x40], R16 ;  /* 0x0000401046009986 */ /* 0x0043ec000c101d06 */
[----:B------:R-:W2:Y:S04]  /*2d90*/  @!P0 LDG.E.128 R4, desc[UR6][R10.64+0x80] ;  /* 0x000080060a048981 */ /* 0x000ea8000c1e1d00 */
[----:B--2---:R1:W-:Y:S02]  /*2da0*/  @!P0 STG.E.128 desc[UR6][R70.64+0x80], R4 ;  /* 0x0000800446008986 */ /* 0x0043e4000c101d06 */
.L_x_1282:
[----:B------:R-:W-:Y:S05]  /*2db0*/  BSYNC.RECONVERGENT B0 ;  /* 0x0000000000007941 */ /* 0x000fea0003800200 */
.L_x_1281:
        /* <DEDUP_REMOVED lines=8> */
[----:B-1234-:R-:W2:Y:S04]  /*2e40*/  @!P1 LDG.E.128 R20, desc[UR6][R8.64] ;  /* 0x0000000608149981 */ /* 0x01eea8000c1e1d00 */
[----:B--2---:R1:W-:Y:S01]  /*2e50*/  @!P1 STG.E.128 desc[UR6][R2.64], R20 ;  /* 0x0000001402009986 */ /* 0x0043e2000c101d06 */
[----:B------:R-:W-:Y:S03]  /*2e60*/  ISETP.GE.AND P1, PT, R116, UR17, PT ;  /* 0x0000001174007c0c */ /* 0x000fe6000bf26270 */
[----:B------:R-:W2:Y:S04]  /*2e70*/  @!P0 LDG.E.128 R16, desc[UR6][R8.64+0x40] ;  /* 0x0000400608108981 */ /* 0x000ea8000c1e1d00 */
[----:B--2---:R1:W-:Y:S06]  /*2e80*/  @!P0 STG.E.128 desc[UR6][R2.64+0x40], R16 ;  /* 0x0000401002008986 */ /* 0x0043ec000c101d06 */
[----:B------:R-:W2:Y:S04]  /*2e90*/  @!P1 LDG.E.128 R4, desc[UR6][R8.64+0x80] ;  /* 0x0000800608049981 */ /* 0x000ea8000c1e1d00 */
[----:B--2---:R1:W-:Y:S02]  /*2ea0*/  @!P1 STG.E.128 desc[UR6][R2.64+0x80], R4 ;  /* 0x0000800402009986 */ /* 0x0043e4000c101d06 */
.L_x_1284:
[----:B------:R-:W-:Y:S05]  /*2eb0*/  BSYNC.RECONVERGENT B0 ;  /* 0x0000000000007941 */ /* 0x000fea0003800200 */
.L_x_1283:
        /* <DEDUP_REMOVED lines=17> */
.L_x_1286:
[----:B------:R-:W-:Y:S05]  /*2fd0*/  BSYNC.RECONVERGENT B0 ;  /* 0x0000000000007941 */ /* 0x000fea0003800200 */
.L_x_1285:
        /* <DEDUP_REMOVED lines=22> */
.L_x_1280:
        /* <DEDUP_REMOVED lines=59> */
.L_x_1292:
[----:B------:R-:W-:Y:S05]  /*34f0*/  BSYNC.RECONVERGENT B0 ;  /* 0x0000000000007941 */ /* 0x000fea0003800200 */
.L_x_1291:
[----:B------:R-:W-:Y:S04]  /*3500*/  BSSY.RECONVERGENT B0, `(.L_x_1293) ;  /* 0x0000034000007945 */ /* 0x000fe80003800200 */
        /* <DEDUP_REMOVED lines=51> */
.L_x_1294:
[----:B------:R-:W-:Y:S05]  /*3840*/  BSYNC.RECONVERGENT B0 ;  /* 0x0000000000007941 */ /* 0x000fea0003800200 */
.L_x_1293:
        /* <DEDUP_REMOVED lines=51> */
.L_x_1290:
[----:B------:R-:W-:Y:S05]  /*3b80*/  BSYNC.RECONVERGENT B1 ;  /* 0x0000000000017941 */ /* 0x000fea0003800200 */
.L_x_1289:
        /* <DEDUP_REMOVED lines=68> */
.L_x_1298:
[----:B------:R-:W-:Y:S05]  /*3fd0*/  BSYNC.RECONVERGENT B0 ;  /* 0x0000000000007941 */ /* 0x000fea0003800200 */
.L_x_1297:
        /* <DEDUP_REMOVED lines=52> */
.L_x_1300:
[----:B------:R-:W-:Y:S05]  /*4320*/  BSYNC.RECONVERGENT B0 ;  /* 0x0000000000007941 */ /* 0x000fea0003800200 */
.L_x_1299:
        /* <DEDUP_REMOVED lines=51> */
.L_x_1296:
[----:B------:R-:W-:Y:S05]  /*4660*/  BSYNC.RECONVERGENT B1 ;  /* 0x0000000000017941 */ /* 0x000fea0003800200 */
.L_x_1295:
        /* <DEDUP_REMOVED lines=68> */
.L_x_1304:
[----:B------:R-:W-:Y:S05]  /*4ab0*/  BSYNC.RECONVERGENT B0 ;  /* 0x0000000000007941 */ /* 0x000fea0003800200 */
.L_x_1303:
        /* <DEDUP_REMOVED lines=52> */
.L_x_1306:
[----:B------:R-:W-:Y:S05]  /*4e00*/  BSYNC.RECONVERGENT B0 ;  /* 0x0000000000007941 */ /* 0x000fea0003800200 */
.L_x_1305:
        /* <DEDUP_REMOVED lines=51> */
.L_x_1302:
[----:B------:R-:W-:Y:S05]  /*5140*/  BSYNC.RECONVERGENT B1 ;  /* 0x0000000000017941 */ /* 0x000fea0003800200 */
.L_x_1301:
        /* <DEDUP_REMOVED lines=70> */
.L_x_1310:
[----:B------:R-:W-:Y:S05]  /*55b0*/  BSYNC.RECONVERGENT B0 ;  /* 0x0000000000007941 */ /* 0x000fea0003800200 */
.L_x_1309:
        /* <DEDUP_REMOVED lines=52> */
.L_x_1312:
[----:B------:R-:W-:Y:S05]  /*5900*/  BSYNC.RECONVERGENT B0 ;  /* 0x0000000000007941 */ /* 0x000fea0003800200 */
.L_x_1311:
        /* <DEDUP_REMOVED lines=51> */
.L_x_1308:
[----:B------:R-:W-:Y:S05]  /*5c40*/  BSYNC.RECONVERGENT B1 ;  /* 0x0000000000017941 */ /* 0x000fea0003800200 */
.L_x_1307:
        /* <DEDUP_REMOVED lines=8> */
.L_x_1288:
[----:B-1-3--:R-:W-:Y:S01]  /*5cd0*/  LEA.HI R14, R9, R9, RZ, 0x1 ;  /* 0x00000009090e7211 */ /* 0x00afe200078f08ff */
[----:B------:R-:W-:Y:S01]  /*5ce0*/  BSSY.RECONVERGENT B1, `(.L_x_1313) ;  /* 0x000011d000017945 */ /* 0x000fe20003800200 */
[----:B------:R-:W-:Y:S02]  /*5cf0*/  SHF.R.U32.HI R15, RZ, 0x1, R9 ;  /* 0x00000001ff0f7819 */ /* 0x000fe40000011609 */
[----:B------:R-:W-:Y:S05]  /*5d00*/  SHF.R.S32.HI R14, RZ, 0x1, R14 ;  /* 0x00000001ff0e7819 */ /* 0x000fea000001140e */
[----:B------:R-:W-:Y:S05]  /*5d10*/  IMAD.MOV R14, RZ, RZ, -R14 ;  /* 0x000000ffff0e7224 */ /* 0x000fea00078e0a0e */
[----:B------:R-:W-:Y:S01]  /*5d20*/  SHF.R.S32.HI R109, RZ, 0x1f, R14 ;  /* 0x0000001fff6d7819 */ /* 0x000fe2000001140e */
[----:B------:R-:W-:Y:S05]  /*5d30*/  @!P0 BRA `(.L_x_1314) ;  /* 0x00000010005c8947 */ /* 0x000fea0003800000 */
[----:B------:R-:W1:Y:S01]  /*5d40*/  LDC R51, c[0x0][0x440] ;  /* 0x00011000ff337b82 */ /* 0x000e620000000800 */
[----:B------:R-:W-:Y:S01]  /*5d50*/  BSSY.RECONVERGENT B0, `(.L_x_1315) ;  /* 0x000005b000007945 */ /* 0x000fe20003800200 */
[----:B-1----:R-:W-:Y:S11]  /*5d60*/  ISETP.GE.AND P0, PT, R118, R51, PT ;  /* 0x000000337600720c */ /* 0x002ff60003f06270 */
[----:B------:R-:W-:Y:S02]  /*5d70*/  @!UPT UIADD3 URZ, UPT, UPT, URZ, URZ, URZ ;  /* 0x000000fffffff290 */ /* 0x000fe4000fffe0ff */
[----:B------:R-:W-:Y:S05]  /*5d80*/  @P0 BRA `(.L_x_1316) ;  /* 0x00000004005c0947 */ /* 0x000fea0003800000 */
[C---:B------:R-:W-:Y:S01]  /*5d90*/  ISETP.GE.AND P0, PT, R118.reuse, R9, PT ;  /* 0x000000097600720c */ /* 0x040fe20003f06270 */
[----:B------:R-:W3:Y:S11]  /*5da0*/  LDG.E.128 R52, desc[UR6][R10.64] ;  /* 0x000000060a347981 */ /* 0x000ef6000c1e1d00 */
[----:B------:R-:W-:Y:S01]  /*5db0*/  @!UPT UIADD3 URZ, UPT, UPT, URZ, URZ, URZ ;  /* 0x000000fffffff290 */ /* 0x000fe2000fffe0ff */
[----:B------:R-:W-:Y:S04]  /*5dc0*/  @!P0 ISETP.GE.U32.AND P1, PT, R118, R15, PT ;  /* 0x0000000f7600820c */ /* 0x000fe80003f26070 */
[----:B------:R-:W-:Y:S02]  /*5dd0*/  @!P0 SEL R57, R14, RZ, P1 ;  /* 0x000000ff0e398207 */ /* 0x000fe40000800000 */
[----:B------:R-:W-:Y:S02]  /*5de0*/  @!P0 SEL R122, R109, RZ, P1 ;  /* 0x000000ff6d7a8207 */ /* 0x000fe40000800000 */
[----:B------:R-:W-:Y:S02]  /*5df0*/  @!P0 SHF.L.U32 R111, R57, 0x1, RZ ;  /* 0x00000001396f8819 */ /* 0x000fe400000006ff */
[----:B--2-4-:R-:W-:Y:S02]  /*5e00*/  @!P0 SEL R17, R15, R14, !P1 ;  /* 0x0000000e0f118207 */ /* 0x014fe40004800000 */
[----:B------:R-:W-:Y:S02]  /*5e10*/  @!P0 SHF.L.U64.HI R122, R57, 0x1, R122 ;  /* 0x00000001397a8819 */ /* 0x000fe4000001027a */
[----:B------:R-:W-:Y:S01]  /*5e20*/  @!P0 IADD3 R58, P1, PT, R111, R74, RZ ;  /* 0x0000004a6f3a8210 */ /* 0x000fe20007f3e0ff */
[----:B------:R-:W-:Y:S03]  /*5e30*/  @!P0 IMAD.WIDE R18, R17, 0x2, R10 ;  /* 0x0000000211128825 */ /* 0x000fe600078e020a */
[C---:B------:R-:W-:Y:S02]  /*5e40*/  @!P0 IADD3.X R59, PT, PT, R122.reuse, R75, RZ, P1, !PT ;  /* 0x0000004b7a3b8210 */ /* 0x040fe40000ffe4ff */
[----:B------:R-:W-:Y:S01]  /*5e50*/  @!P0 IADD3 R32, P1, PT, R111, R76, RZ ;  /* 0x0000004c6f208210 */ /* 0x000fe20007f3e0ff */
[----:B------:R-:W2:Y:S03]  /*5e60*/  @!P0 LDG.E.128 R16, desc[UR6][R18.64] ;  /* 0x0000000612108981 */ /* 0x000ea6000c1e1d00 */
[----:B------:R-:W-:Y:S02]  /*5e70*/  @!P0 IADD3.X R33, PT, PT, R122, R77, RZ, P1, !PT ;  /* 0x0000004d7a218210 */ /* 0x000fe40000ffe4ff */
[----:B------:R-:W-:Y:S03]  /*5e80*/  ISETP.GE.U32.OR P1, PT, R118, R15, P0 ;  /* 0x0000000f7600720c */ /* 0x000fe60000726470 */
[----:B------:R-:W4:Y:S08]  /*5e90*/  @!P0 LDG.E.128 R56, desc[UR6][R58.64] ;  /* 0x000000063a388981 */ /* 0x000f30000c1e1d00 */
[----:B------:R3:W5:Y:S01]  /*5ea0*/  @!P0 LDG.E.128 R40, desc[UR6][R32.64] ;  /* 0x0000000620288981 */ /* 0x000762000c1e1d00 */
[--C-:B--2---:R-:W-:Y:S01]  /*5eb0*/  @!P0 HADD2.F32 R27, -RZ, R16.reuse.H0_H0 ;  /* 0x20000010ff1b8230 */ /* 0x104fe20000004100 */
[----:B---3--:R-:W-:Y:S01]  /*5ec0*/  @!P0 MOV R32, R52 ;  /* 0x0000003400208202 */ /* 0x008fe20000000f00 */
        /* <DEDUP_REMOVED lines=67> */
.L_x_1316:
[----:B------:R-:W-:Y:S05]  /*6300*/  BSYNC.RECONVERGENT B0 ;  /* 0x0000000000007941 */ /* 0x000fea0003800200 */
.L_x_1315:
[----:B------:R-:W-:Y:S01]  /*6310*/  ISETP.GE.AND P0, PT, R117, R51, PT ;  /* 0x000000337500720c */ /* 0x000fe20003f06270 */
[----:B------:R-:W-:Y:S11]  /*6320*/  BSSY.RECONVERGENT B0, `(.L_x_1317) ;  /* 0x000005c000007945 */ /* 0x000ff60003800200 */
[----:B------:R-:W-:Y:S01]  /*6330*/  @!UPT UIADD3 URZ, UPT, UPT, URZ, URZ, URZ ;  /* 0x000000fffffff290 */ /* 0x000fe2000fffe0ff */
[----:B------:R-:W-:Y:S05]  /*6340*/  @P0 BRA `(.L_x_1318) ;  /* 0x0000000400640947 */ /* 0x000fea0003800000 */
[C---:B------:R-:W-:Y:S01]  /*6350*/  ISETP.GE.AND P0, PT, R117.reuse, R9, PT ;  /* 0x000000097500720c */ /* 0x040fe20003f06270 */
[----:B-1----:R-:W3:Y:S11]  /*6360*/  LDG.E.128 R52, desc[UR6][R10.64+0x40] ;  /* 0x000040060a347981 */ /* 0x002ef6000c1e1d00 */
[----:B------:R-:W-:Y:S01]  /*6370*/  @!UPT UIADD3 URZ, UPT, UPT, URZ, URZ, URZ ;  /* 0x000000fffffff290 */ /* 0x000fe2000fffe0ff */
[----:B------:R-:W-:Y:S02]  /*6380*/  @!P0 ISETP.GE.U32.AND P1, PT, R117, R15, PT ;  /* 0x0000000f7500820c */ /* 0x000fe40003f26070 */
[----:B------:R-:W-:Y:S02]  /*6390*/  @!P0 IADD3 R57, P6, PT, R14, 0x20, RZ ;  /* 0x000000200e398810 */ /* 0x000fe40007fde0ff */
[----:B--2-4-:R-:W-:Y:S02]  /*63a0*/  @!P0 SEL R17, R15, R14, !P1 ;  /* 0x0000000e0f118207 */ /* 0x014fe40004800000 */
[----:B------:R-:W-:Y:S02]  /*63b0*/  @!P0 SEL R57, R57, 0x20, P1 ;  /* 0x0000002039398807 */ /* 0x000fe40000800000 */
[----:B------:R-:W-:Y:S01]  /*63c0*/  @!P0 IADD3.X R122, PT, PT, RZ, R109, RZ, P6, !PT ;  /* 0x0000006dff7a8210 */ /* 0x000fe200037fe4ff */
[----:B------:R-:W-:Y:S01]  /*63d0*/  @!P0 IMAD.WIDE R18, R17, 0x2, R10 ;  /* 0x0000000211128825 */ /* 0x000fe200078e020a */
[----:B------:R-:W-:Y:S02]  /*63e0*/  @!P0 SHF.L.U32 R111, R57, 0x1, RZ ;  /* 0x00000001396f8819 */ /* 0x000fe400000006ff */
[----:B------:R-:W-:Y:S02]  /*63f0*/  @!P0 SEL R122, R122, RZ, P1 ;  /* 0x000000ff7a7a8207 */ /* 0x000fe40000800000 */
[----:B------:R-:W-:Y:S01]  /*6400*/  @!P0 IADD3 R58, P1, PT, R111, R74, RZ ;  /* 0x0000004a6f3a8210 */ /* 0x000fe20007f3e0ff */
[----:B------:R-:W2:Y:S01]  /*6410*/  @!P0 LDG.E.128 R16, desc[UR6][R18.64+0x40] ;  /* 0x0000400612108981 */ /* 0x000ea2000c1e1d00 */
[----:B------:R-:W-:Y:S04]  /*6420*/  @!P0 SHF.L.U64.HI R122, R57, 0x1, R122 ;  /* 0x00000001397a8819 */ /* 0x000fe8000001027a */
[C---:B------:R-:W-:Y:S02]  /*6430*/  @!P0 IADD3.X R59, PT, PT, R122.reuse, R75, RZ, P1, !PT ;  /* 0x0000004b7a3b8210 */ /* 0x040fe40000ffe4ff */
[----:B------:R-:W-:Y:S04]  /*6440*/  @!P0 IADD3 R32, P1, PT, R111, R76, RZ ;  /* 0x0000004c6f208210 */ /* 0x000fe80007f3e0ff */
[----:B------:R-:W4:Y:S01]  /*6450*/  @!P0 LDG.E.128 R56, desc[UR6][R58.64] ;  /* 0x000000063a388981 */ /* 0x000f22000c1e1d00 */
[----:B------:R-:W-:Y:S02]  /*6460*/  @!P0 IADD3.X R33, PT, PT, R122, R77, RZ, P1, !PT ;  /* 0x0000004d7a218210 */ /* 0x000fe40000ffe4ff */
[----:B------:R-:W-:Y:S05]  /*6470*/  ISETP.GE.U32.OR P1, PT, R117, R15, P0 ;  /* 0x0000000f7500720c */ /* 0x000fea0000726470 */
[----:B------:R3:W5:Y:S01]  /*6480*/  @!P0 LDG.E.128 R40, desc[UR6][R32.64] ;  /* 0x0000000620288981 */ /* 0x000762000c1e1d00 */
[--C-:B--2---:R-:W-:Y:S01]  /*6490*/  @!P0 HADD2.F32 R27, -RZ, R16.reuse.H0_H0 ;  /* 0x20000010ff1b8230 */ /* 0x104fe20000004100 */
[----:B---3--:R-:W-:Y:S01]  /*64a0*/  @!P0 MOV R32, R52 ;  /* 0x0000003400208202 */ /* 0x008fe20000000f00 */
        /* <DEDUP_REMOVED lines=67> */
.L_x_1318:
[----:B------:R-:W-:Y:S05]  /*68e0*/  BSYNC.RECONVERGENT B0 ;  /* 0x0000000000007941 */ /* 0x000fea0003800200 */
.L_x_1317:
[----:B------:R-:W-:Y:S11]  /*68f0*/  ISETP.GE.AND P0, PT, R116, R51, PT ;  /* 0x000000337400720c */ /* 0x000ff60003f06270 */
[----:B------:R-:W-:Y:S02]  /*6900*/  @!UPT UIADD3 URZ, UPT, UPT, URZ, URZ, URZ ;  /* 0x000000fffffff290 */ /* 0x000fe4000fffe0ff */
[----:B------:R-:W-:Y:S05]  /*6910*/  @P0 BRA `(.L_x_1314) ;  /* 0x0000000400640947 */ /* 0x000fea0003800000 */
[C---:B------:R-:W-:Y:S01]  /*6920*/  ISETP.GE.AND P0, PT, R116.reuse, R9, PT ;  /* 0x000000097400720c */ /* 0x040fe20003f06270 */
[----:B-1-3--:R-:W3:Y:S11]  /*6930*/  LDG.E.128 R52, desc[UR6][R10.64+0x80] ;  /* 0x000080060a347981 */ /* 0x00aef6000c1e1d00 */
        /* <DEDUP_REMOVED lines=87> */
.L_x_1314:
[----:B------:R-:W-:Y:S05]  /*6eb0*/  BSYNC.RECONVERGENT B1 ;  /* 0x0000000000017941 */ /* 0x000fea0003800200 */
.L_x_1313:
[----:B------:R-:W-:Y:S04]  /*6ec0*/  BSSY.RECONVERGENT B1, `(.L_x_1319) ;  /* 0x000011f000017945 */ /* 0x000fe80003800200 */
[----:B------:R-:W-:Y:S05]  /*6ed0*/  @!P5 BRA `(.L_x_1320) ;  /* 0x000000100074d947 */ /* 0x000fea0003800000 */
[----:B--2-4-:R-:W-:Y:S01]  /*6ee0*/  LEA R20, P1, R91, R10, 0x1 ;  /* 0x0000000a5b147211 */ /* 0x014fe200078208ff */
[----:B------:R-:W2:Y:S01]  /*6ef0*/  LDC R111, c[0x0][0x440] ;  /* 0x00011000ff6f7b82 */ /* 0x000ea20000000800 */
[----:B------:R-:W-:Y:S01]  /*6f00*/  LEA R122, P0, R87, R70, 0x1 ;  /* 0x00000046577a7211 */ /* 0x000fe200078008ff */
[----:B------:R-:W-:Y:S01]  /*6f10*/  BSSY.RECONVERGENT B0, `(.L_x_1321) ;  /* 0x000005f000007945 */ /* 0x000fe20003800200 */
[----:B------:R-:W-:Y:S02]  /*6f20*/  LEA.HI.X R21, R91, R11, R89, 0x1, P1 ;  /* 0x0000000b5b157211 */ /* 0x000fe400008f0c59 */
[----:B------:R-:W-:Y:S02]  /*6f30*/  LEA.HI.X R123, R87, R71, R82, 0x1, P0 ;  /* 0x00000047577b7211 */ /* 0x000fe400000f0c52 */
[----:B--2---:R-:W-:Y:S11]  /*6f40*/  ISETP.GE.AND P5, PT, R118, R111, PT ;  /* 0x0000006f7600720c */ /* 0x004ff60003fa6270 */
        /* <DEDUP_REMOVED lines=15> */
[----:B------:R-:W4:Y:S01]  /*7040*/  @!P0 LDG.E.128 R16, desc[UR6][R18.64] ;  /* 0x0000000612108981 */ /* 0x000f22000c1e1d00 */
[C---:B------:R-:W-:Y:S02]  /*7050*/  @!P0 IADD3.X R131, PT, PT, R128.reuse, R75, RZ, P1, !PT ;  /* 0x0000004b80838210 */ /* 0x040fe40000ffe4ff */
[----:B------:R-:W-:Y:S04]  /*7060*/  @!P0 IADD3 R34, P1, PT, R129, R76, RZ ;  /* 0x0000004c81228210 */ /* 0x000fe80007f3e0ff */
[----:B------:R-:W-:Y:S01]  /*7070*/  @!P0 IADD3.X R35, PT, PT, R128, R77, RZ, P1, !PT ;  /* 0x0000004d80238210 */ /* 0x000fe20000ffe4ff */
[----:B------:R-:W5:Y:S01]  /*7080*/  @!P0 LDG.E.128 R124, desc[UR6][R130.64] ;  /* 0x00000006827c8981 */ /* 0x000f62000c1e1d00 */
[----:B------:R-:W-:Y:S07]  /*7090*/  ISETP.GE.U32.OR P1, PT, R118, R15, P0 ;  /* 0x0000000f7600720c */ /* 0x000fee0000726470 */
[----:B-1-3--:R2:W3:Y:S01]  /*70a0*/  @!P0 LDG.E.128 R52, desc[UR6][R34.64] ;  /* 0x0000000622348981 */ /* 0x00a4e2000c1e1d00 */
[--C-:B----4-:R-:W-:Y:S01]  /*70b0*/  @!P0 HADD2.F32 R29, -RZ, R16.reuse.H0_H0 ;  /* 0x20000010ff1d8230 */ /* 0x110fe20000004100 */
[----:B--2---:R-:W-:Y:S01]  /*70c0*/  @!P0 MOV R34, R56 ;  /* 0x0000003800228202 */ /* 0x004fe20000000f00 */
[----:B------:R-:W-:Y:S01]  /*70d0*/  @!P0 HADD2.F32 R27, -RZ, R16.H1_H1 ;  /* 0x30000010ff1b8230 */ /* 0x000fe20000004100 */
[----:B------:R-:W-:Y:S01]  /*70e0*/  @!P0 MOV R50, R57 ;  /* 0x0000003900328202 */ /* 0x000fe20000000f00 */
[----:B------:R-:W-:Y:S01]  /*70f0*/  @!P0 HADD2.F32 R26, -RZ, R17.H0_H0 ;  /* 0x20000011ff1a8230 */ /* 0x000fe20000004100 */
[----:B------:R-:W-:Y:S01]  /*7100*/  @!P0 MOV R51, R58 ;  /* 0x0000003a00338202 */ /* 0x000fe20000000f00 */
[----:B------:R-:W-:Y:S02]  /*7110*/  @!P0 HADD2.F32 R35, -RZ, R34.H0_H0 ;  /* 0x20000022ff238230 */ /* 0x000fe40000004100 */
[--C-:B-----5:R-:W-:Y:S02]  /*7120*/  @!P0 HADD2.F32 R32, -RZ, R124.reuse.H0_H0 ;  /* 0x2000007cff208230 */ /* 0x120fe40000004100 */
        /* <DEDUP_REMOVED lines=15> */
[--C-:B---3--:R-:W-:Y:S02]  /*7220*/  @!P0 HADD2.F32 R34, -RZ, R52.reuse.H0_H0 ;  /* 0x20000034ff228230 */ /* 0x108fe40000004100 */
        /* <DEDUP_REMOVED lines=45> */
.L_x_1322:
[----:B------:R-:W-:Y:S05]  /*7500*/  BSYNC.RECONVERGENT B0 ;  /* 0x0000000000007941 */ /* 0x000fea0003800200 */
.L_x_1321:
[----:B------:R-:W-:Y:S01]  /*7510*/  ISETP.GE.AND P0, PT, R117, R111, PT ;  /* 0x0000006f7500720c */ /* 0x000fe20003f06270 */
[----:B------:R-:W-:Y:S11]  /*7520*/  BSSY.RECONVERGENT B0, `(.L_x_1323) ;  /* 0x000005c000007945 */ /* 0x000ff60003800200 */
[----:B------:R-:W-:Y:S01]  /*7530*/  @!UPT UIADD3 URZ, UPT, UPT, URZ, URZ, URZ ;  /* 0x000000fffffff290 */ /* 0x000fe2000fffe0ff */
[----:B------:R-:W-:Y:S05]  /*7540*/  @P0 BRA `(.L_x_1324) ;  /* 0x0000000400640947 */ /* 0x000fea0003800000 */
[C---:B------:R-:W-:Y:S01]  /*7550*/  ISETP.GE.AND P0, PT, R117.reuse, R9, PT ;  /* 0x000000097500720c */ /* 0x040fe20003f06270 */
[----:B--2---:R-:W2:Y:S11]  /*7560*/  LDG.E.128 R56, desc[UR6][R20.64+0x40] ;  /* 0x0000400614387981 */ /* 0x004eb6000c1e1d00 */
        /* <DEDUP_REMOVED lines=87> */
.L_x_1324:
[----:B------:R-:W-:Y:S05]  /*7ae0*/  BSYNC.RECONVERGENT B0 ;  /* 0x0000000000007941 */ /* 0x000fea0003800200 */
.L_x_1323:
[----:B------:R-:W-:Y:S11]  /*7af0*/  ISETP.GE.AND P0, PT, R116, R111, PT ;  /* 0x0000006f7400720c */ /* 0x000ff60003f06270 */
[----:B------:R-:W-:Y:S02]  /*7b00*/  @!UPT UIADD3 URZ, UPT, UPT, URZ, URZ, URZ ;  /* 0x000000fffffff290 */ /* 0x000fe4000fffe0ff */
[----:B------:R-:W-:Y:S05]  /*7b10*/  @P0 BRA `(.L_x_1320) ;  /* 0x0000000400640947 */ /* 0x000fea0003800000 */
[C---:B------:R-:W-:Y:S01]  /*7b20*/  ISETP.GE.AND P0, PT, R116.reuse, R9, PT ;  /* 0x000000097400720c */ /* 0x040fe20003f06270 */
[----:B-1-3--:R-:W3:Y:S11]  /*7b30*/  LDG.E.128 R52, desc[UR6][R20.64+0x80] ;  /* 0x0000800614347981 */ /* 0x00aef6000c1e1d00 */
[----:B------:R-:W-:Y:S01]  /*7b40*/  @!UPT UIADD3 URZ, UPT, UPT, URZ, URZ, URZ ;  /* 0x000000fffffff290 */ /* 0x000fe2000fffe0ff */
[----:B------:R-:W-:Y:S04]  /*7b50*/  @!P0 ISETP.GE.U32.AND P1, PT, R116, R15, PT ;  /* 0x0000000f7400820c */ /* 0x000fe80003f26070 */
[----:B--2-4-:R-:W-:Y:S02]  /*7b60*/  @!P0 SEL R56, R14, RZ, P1 ;  /* 0x000000ff0e388207 */ /* 0x014fe40000800000 */
        /* <DEDUP_REMOVED lines=8> */
[----:B------:R-:W2:Y:S01]  /*7bf0*/  @!P0 LDG.E.128 R16, desc[UR6][R18.64+0x80] ;  /* 0x0000800612108981 */ /* 0x000ea2000c1e1d00 */
[C---:B------:R-:W-:Y:S02]  /*7c00*/  @!P0 IADD3.X R59, PT, PT, R124.reuse, R75, RZ, P1, !PT ;  /* 0x0000004b7c3b8210 */ /* 0x040fe40000ffe4ff */
[----:B------:R-:W-:Y:S04]  /*7c10*/  @!P0 IADD3 R32, P1, PT, R51, R76, RZ ;  /* 0x0000004c33208210 */ /* 0x000fe80007f3e0ff */
[----:B------:R-:W-:Y:S01]  /*7c20*/  @!P0 IADD3.X R33, PT, PT, R124, R77, RZ, P1, !PT ;  /* 0x0000004d7c218210 */ /* 0x000fe20000ffe4ff */
[----:B------:R-:W4:Y:S01]  /*7c30*/  @!P0 LDG.E.128 R56, desc[UR6][R58.64+0x80] ;  /* 0x000080063a388981 */ /* 0x000f22000c1e1d00 */
[----:B------:R-:W-:Y:S07]  /*7c40*/  ISETP.GE.U32.OR P1, PT, R116, R15, P0 ;  /* 0x0000000f7400720c */ /* 0x000fee0000726470 */
        /* <DEDUP_REMOVED lines=70> */
.L_x_1320:
[----:B------:R-:W-:Y:S05]  /*80b0*/  BSYNC.RECONVERGENT B1 ;  /* 0x0000000000017941 */ /* 0x000fea0003800200 */
.L_x_1319:
[----:B------:R-:W-:Y:S04]  /*80c0*/  BSSY.RECONVERGENT B1, `(.L_x_1325) ;  /* 0x0000120000017945 */ /* 0x000fe80003800200 */
[----:B------:R-:W-:Y:S05]  /*80d0*/  @!P4 BRA `(.L_x_1326) ;  /* 0x000000100078c947 */ /* 0x000fea0003800000 */
[----:B------:R-:W5:Y:S01]  /*80e0*/  LDC R111, c[0x0][0x440] ;  /* 0x00011000ff6f7b82 */ /* 0x000f620000000800 */
[----:B------:R-:W-:Y:S07]  /*80f0*/  BSSY.RECONVERGENT B0, `(.L_x_1327) ;  /* 0x0000062000007945 */ /* 0x000fee0003800200 */
[----:B--2-4-:R-:W2:Y:S08]  /*8100*/  LDC.64 R4, c[0x0][0x4a8] ;  /* 0x00012a00ff047b82 */ /* 0x014eb00000000a00 */
[----:B------:R-:W1:Y:S01]  /*8110*/  LDC.64 R2, c[0x0][0x3b8] ;  /* 0x0000ee00ff027b82 */ /* 0x000e620000000a00 */
[----:B-----5:R-:W-:Y:S02]  /*8120*/  ISETP.GE.AND P4, PT, R118, R111, PT ;  /* 0x0000006f7600720c */ /* 0x020fe40003f86270 */
[C---:B--2---:R-:W-:Y:S04]  /*8130*/  LEA R20, P1, R4.reuse, R10, 0x7 ;  /* 0x0000000a04147211 */ /* 0x044fe800078238ff */
[----:B------:R-:W-:Y:S02]  /*8140*/  LEA.HI.X R21, R4, R11, R5, 0x7, P1 ;  /* 0x0000000b04157211 */ /* 0x000fe400008f3c05 */
[C---:B-1----:R-:W-:Y:S04]  /*8150*/  LEA R122, P0, R2.reuse, R70, 0x7 ;  /* 0x00000046027a7211 */ /* 0x042fe800078038ff */
[----:B------:R-:W-:Y:S01]  /*8160*/  LEA.HI.X R123, R2, R71, R3, 0x7, P0 ;  /* 0x00000047027b7211 */ /* 0x000fe200000f3c03 */
[----:B------:R-:W-:Y:S08]  /*8170*/  @P4 BRA `(.L_x_1328) ;  /* 0x0000000400644947 */ /* 0x000ff00003800000 */
        /* <DEDUP_REMOVED lines=19> */
[----:B---3--:R2:W3:Y:S01]  /*82b0*/  @!P0 LDG.E.128 R52, desc[UR6][R34.64] ;  /* 0x0000000622348981 */ /* 0x0084e2000c1e1d00 */
        /* <DEDUP_REMOVED lines=69> */
.L_x_1328:
[----:B------:R-:W-:Y:S05]  /*8710*/  BSYNC.RECONVERGENT B0 ;  /* 0x0000000000007941 */ /* 0x000fea0003800200 */
.L_x_1327:
[----:B------:R-:W-:Y:S01]  /*8720*/  ISETP.GE.AND P0, PT, R117, R111, PT ;  /* 0x0000006f7500720c */ /* 0x000fe20003f06270 */
[----:B------:R-:W-:Y:S11]  /*8730*/  BSSY.RECONVERGENT B0, `(.L_x_1329) ;  /* 0x000005c000007945 */ /* 0x000ff60003800200 */
[----:B------:R-:W-:Y:S01]  /*8740*/  @!UPT UIADD3 URZ, UPT, UPT, URZ, URZ, URZ ;  /* 0x000000fffffff290 */ /* 0x000fe2000fffe0ff */
[----:B------:R-:W-:Y:S05]  /*8750*/  @P0 BRA `(.L_x_1330) ;  /* 0x0000000400640947 */ /* 0x000fea0003800000 */
[C---:B------:R-:W-:Y:S01]  /*8760*/  ISETP.GE.AND P0, PT, R117.reuse, R9, PT ;  /* 0x000000097500720c */ /* 0x040fe20003f06270 */
[----:B-1----:R-:W2:Y:S11]  /*8770*/  LDG.E.128 R56, desc[UR6][R20.64+0x40] ;  /* 0x0000400614387981 */ /* 0x002eb6000c1e1d00 */
        /* <DEDUP_REMOVED lines=87> */
.L_x_1330:
[----:B------:R-:W-:Y:S05]  /*8cf0*/  BSYNC.RECONVERGENT B0 ;  /* 0x0000000000007941 */ /* 0x000fea0003800200 */
.L_x_1329:
[----:B------:R-:W-:Y:S11]  /*8d00*/  ISETP.GE.AND P0, PT, R116, R111, PT ;  /* 0x0000006f7400720c */ /* 0x000ff60003f06270 */
[----:B------:R-:W-:Y:S02]  /*8d10*/  @!UPT UIADD3 URZ, UPT, UPT, URZ, URZ, URZ ;  /* 0x000000fffffff290 */ /* 0x000fe4000fffe0ff */
[----:B------:R-:W-:Y:S05]  /*8d20*/  @P0 BRA `(.L_x_1326) ;  /* 0x0000000400640947 */ /* 0x000fea0003800000 */
[C---:B------:R-:W-:Y:S01]  /*8d30*/  ISETP.GE.AND P0, PT, R116.reuse, R9, PT ;  /* 0x000000097400720c */ /* 0x040fe20003f06270 */
[----:B---3--:R-:W3:Y:S11]  /*8d40*/  LDG.E.128 R52, desc[UR6][R20.64+0x80] ;  /* 0x0000800614347981 */ /* 0x008ef6000c1e1d00 */
[----:B------:R-:W-:Y:S01]  /*8d50*/  @!UPT UIADD3 URZ, UPT, UPT, URZ, URZ, URZ ;  /* 0x000000fffffff290 */ /* 0x000fe2000fffe0ff */
[----:B------:R-:W-:Y:S04]  /*8d60*/  @!P0 ISETP.GE.U32.AND P1, PT, R116, R15, PT ;  /* 0x0000000f7400820c */ /* 0x000fe80003f26070 */
[----:B-12---:R-:W-:Y:S02]  /*8d70*/  @!P0 SEL R56, R14, RZ, P1 ;  /* 0x000000ff0e388207 */ /* 0x006fe40000800000 */
        /* <DEDUP_REMOVED lines=84> */
.L_x_1326:
[----:B------:R-:W-:Y:S05]  /*92c0*/  BSYNC.RECONVERGENT B1 ;  /* 0x0000000000017941 */ /* 0x000fea0003800200 */
.L_x_1325:
[----:B------:R-:W-:Y:S04]  /*92d0*/  BSSY.RECONVERGENT B1, `(.L_x_1331) ;  /* 0x0000120000017945 */ /* 0x000fe80003800200 */
[----:B------:R-:W-:Y:S05]  /*92e0*/  @!P3 BRA `(.L_x_1332) ;  /* 0x000000100078b947 */ /* 0x000fea0003800000 */
[----:B------:R-:W5:Y:S01]  /*92f0*/  LDC R111, c[0x0][0x440] ;  /* 0x00011000ff6f7b82 */ /* 0x000f620000000800 */
[----:B------:R-:W-:Y:S07]  /*9300*/  BSSY.RECONVERGENT B0, `(.L_x_1333) ;  /* 0x0000065000007945 */ /* 0x000fee0003800200 */
[----:B------:R-:W1:Y:S08]  /*9310*/  LDC.64 R2, c[0x0][0x3b8] ;  /* 0x0000ee00ff027b82 */ /* 0x000e700000000a00 */
[----:B--2-4-:R-:W2:Y:S01]  /*9320*/  LDC.64 R4, c[0x0][0x4a8] ;  /* 0x00012a00ff047b82 */ /* 0x014ea20000000a00 */
[----:B-1----:R-:W-:Y:S01]  /*9330*/  IMAD.WIDE.U32 R122, R2, 0xc0, R70 ;  /* 0x000000c0027a7825 */ /* 0x002fe200078e0046 */
[-C--:B-----5:R-:W-:Y:S02]  /*9340*/  ISETP.GE.AND P0, PT, R118, R111.reuse, PT ;  /* 0x0000006f7600720c */ /* 0x0a0fe40003f06270 */
[----:B------:R-:W-:Y:S01]  /*9350*/  ISETP.GE.AND P4, PT, R117, R111, PT ;  /* 0x0000006f7500720c */ /* 0x000fe20003f86270 */
[----:B------:R-:W-:Y:S02]  /*9360*/  IMAD R3, R3, 0xc0, RZ ;  /* 0x000000c003037824 */ /* 0x000fe400078e02ff */
[----:B--2---:R-:W-:Y:S02]  /*9370*/  IMAD R5, R5, 0xc0, RZ ;  /* 0x000000c005057824 */ /* 0x004fe400078e02ff */
[----:B------:R-:W-:Y:S01]  /*9380*/  IMAD.WIDE.U32 R20, R4, 0xc0, R10 ;  /* 0x000000c004147825 */ /* 0x000fe200078e000a */
[----:B------:R-:W-:Y:S04]  /*9390*/  IADD3 R123, PT, PT, R123, R3, RZ ;  /* 0x000000037b7b7210 */ /* 0x000fe80007ffe0ff */
[----:B------:R-:W-:Y:S01]  /*93a0*/  IADD3 R21, PT, PT, R21, R5, RZ ;  /* 0x0000000515157210 */ /* 0x000fe20007ffe0ff */
[----:B------:R-:W-:Y:S06]  /*93b0*/  @P0 BRA `(.L_x_1334) ;  /* 0x0000000400640947 */ /* 0x000fec0003800000 */
        /* <DEDUP_REMOVED lines=89> */
.L_x_1334:
[----:B------:R-:W-:Y:S05]  /*9950*/  BSYNC.RECONVERGENT B0 ;  /* 0x0000000000007941 */ /* 0x000fea0003800200 */
.L_x_1333:
[----:B------:R-:W-:Y:S01]  /*9960*/  ISETP.GE.AND P3, PT, R116, R111, PT ;  /* 0x0000006f7400720c */ /* 0x000fe20003f66270 */
[----:B------:R-:W-:Y:S04]  /*9970*/  BSSY.RECONVERGENT B0, `(.L_x_1335) ;  /* 0x000005b000007945 */ /* 0x000fe80003800200 */
[----:B------:R-:W-:Y:S08]  /*9980*/  @P4 BRA `(.L_x_1336) ;  /* 0x0000000400644947 */ /* 0x000ff00003800000 */
        /* <DEDUP_REMOVED lines=89> */
.L_x_1336:
[----:B------:R-:W-:Y:S05]  /*9f20*/  BSYNC.RECONVERGENT B0 ;  /* 0x0000000000007941 */ /* 0x000fea0003800200 */
.L_x_1335:
[----:B------:R-:W-:Y:S05]  /*9f30*/  @P3 BRA `(.L_x_1332) ;  /* 0x0000000400643947 */ /* 0x000fea0003800000 */
[C---:B------:R-:W-:Y:S01]  /*9f40*/  ISETP.GE.AND P0, PT, R116.reuse, R9, PT ;  /* 0x000000097400720c */ /* 0x040fe20003f06270 */
[----:B------:R-:W4:Y:S11]  /*9f50*/  LDG.E.128 R40, desc[UR6][R20.64+0x80] ;  /* 0x0000800614287981 */ /* 0x000f36000c1e1d00 */
[----:B------:R-:W-:Y:S01]  /*9f60*/  @!UPT UIADD3 URZ, UPT, UPT, URZ, URZ, URZ ;  /* 0x000000fffffff290 */ /* 0x000fe2000fffe0ff */
[----:B------:R-:W-:Y:S04]  /*9f70*/  @!P0 ISETP.GE.U32.AND P1, PT, R116, R15, PT ;  /* 0x0000000f7400820c */ /* 0x000fe80003f26070 */
[----:B---3--:R-:W-:Y:S02]  /*9f80*/  @!P0 SEL R55, R14, RZ, P1 ;  /* 0x000000ff0e378207 */ /* 0x008fe40000800000 */
[----:B------:R-:W-:Y:S02]  /*9f90*/  @!P0 SEL R53, R109, RZ, P1 ;  /* 0x000000ff6d358207 */ /* 0x000fe40000800000 */
[----:B-12---:R-:W-:Y:S02]  /*9fa0*/  @!P0 IADD3 R56, P3, PT, R98, R55, RZ ;  /* 0x0000003762388210 */ /* 0x006fe40007f7e0ff */
        /* <DEDUP_REMOVED lines=12> */
[----:B------:R4:W5:Y:S01]  /*a070*/  @!P0 LDG.E.128 R36, desc[UR6][R30.64+0x80] ;  /* 0x000080061e248981 */ /* 0x000962000c1e1d00 */
[--C-:B--2---:R-:W-:Y:S01]  /*a080*/  @!P0 HADD2.F32 R25, -RZ, R16.reuse.H0_H0 ;  /* 0x20000010ff198230 */ /* 0x104fe20000004100 */
[----:B----4-:R-:W-:Y:S01]  /*a090*/  @!P0 MOV R30, R40 ;  /* 0x00000028001e8202 */ /* 0x010fe20000000f00 */
        /* <DEDUP_REMOVED lines=22> */
[--C-:B-----5:R-:W-:Y:S02]  /*a200*/  @!P0 HADD2.F32 R30, -RZ, R36.reuse.H0_H0 ;  /* 0x20000024ff1e8230 */ /* 0x120fe40000004100 */
        /* <DEDUP_REMOVED lines=44> */
.L_x_1332:
[----:B------:R-:W-:Y:S05]  /*a4d0*/  BSYNC.RECONVERGENT B1 ;  /* 0x0000000000017941 */ /* 0x000fea0003800200 */
.L_x_1331:
[----:B------:R-:W5:Y:S08]  /*a4e0*/  LDC R3, c[0x0][0x450] ;  /* 0x00011400ff037b82 */ /* 0x000f700000000800 */
[----:B------:R-:W1:Y:S01]  /*a4f0*/  LDC R9, c[0x0][0x450] ;  /* 0x00011400ff097b82 */ /* 0x000e620000000800 */
[----:B-----5:R-:W-:Y:S05]  /*a500*/  IMAD.U32 R3, R3, -0x40, RZ ;  /* 0xffffffc003037824 */ /* 0x020fea00078e00ff */
[C---:B------:R-:W-:Y:S02]  /*a510*/  LEA R76, P1, R3.reuse, R76, 0x1 ;  /* 0x0000004c034c7211 */ /* 0x040fe400078208ff */
[C---:B------:R-:W-:Y:S02]  /*a520*/  LEA R74, P0, R3.reuse, R74, 0x1 ;  /* 0x0000004a034a7211 */ /* 0x040fe400078008ff */
[C---:B------:R-:W-:Y:S02]  /*a530*/  LEA.HI.X.SX32 R77, R3.reuse, R77, 0x1, P1 ;  /* 0x0000004d034d7211 */ /* 0x040fe400008f0eff */
[----:B-1----:R-:W-:Y:S09]  /*a540*/  LEA.HI.X.SX32 R75, R3, R75, 0x1, P0 ;  /* 0x0000004b034b7211 */ /* 0x002ff200000f0eff */
.L_x_1287:
[----:B------:R-:W-:Y:S05]  /*a550*/  BSYNC.RECONVERGENT B2 ;  /* 0x0000000000027941 */ /* 0x000fea0003800200 */
.L_x_1279:
        /* <DEDUP_REMOVED lines=91> */
.L_x_1337:
[----:B------:R-:W-:Y:S02]  /*ab10*/  IADD3 R72, P1, PT, R72, R79, RZ ;  /* 0x0000004f48487210 */ /* 0x000fe40007f3e0ff */
[----:B------:R-:W-:Y:S03]  /*ab20*/  IADD3 R10, P0, PT, R10, R83, RZ ;  /* 0x000000530a0a7210 */ /* 0x000fe60007f1e0ff */
[----:B------:R-:W-:Y:S02]  /*ab30*/  IMAD.X R73, R73, 0x1, R78, P1 ;  /* 0x0000000149497824 */ /* 0x000fe400008e064e */
[----:B------:R-:W-:Y:S01]  /*ab40*/  IMAD.X R11, R11, 0x1, R81, P0 ;  /* 0x000000010b0b7824 */ /* 0x000fe200000e0651 */
[----:B------:R-:W-:Y:S07]  /*ab50*/  @P2 BRA `(.L_x_1338) ;  /* 0xffffff7c00182947 */ /* 0x000fee000383ffff */
.L_x_1270:
        /* <DEDUP_REMOVED lines=43> */
.L_x_1343:
[----:B------:R3:W-:Y:S02]  /*ae10*/  STS.128 [R159+0x2000], RZ ;  /* 0x002000ff9f007388 */ /* 0x0007e40000000c00 */
.L_x_1342:
[----:B------:R-:W-:Y:S05]  /*ae20*/  BSYNC.RECONVERGENT B0 ;  /* 0x0000000000007941 */ /* 0x000fea0003800200 */
.L_x_1341:
        /* <DEDUP_REMOVED lines=25> */
.L_x_1345:
[----:B------:R1:W-:Y:S01]  /*afc0*/  STS.128 [R159+0x2800], RZ ;  /* 0x002800ff9f007388 */ /* 0x0003e20000000c00 */
[----:B------:R-:W-:Y:S05]  /*afd0*/  BRA `(.L_x_1344) ;  /* 0x0000003800a07947 */ /* 0x000fea0003800000 */
.L_x_1340:
        /* <DEDUP_REMOVED lines=81> */
.L_x_1352:
[----:B------:R-:W-:Y:S05]  /*b4f0*/  BSYNC.RECONVERGENT B0 ;  /* 0x0000000000007941 */ /* 0x000fea0003800200 */
.L_x_1351:
[----:B-----5:R-:W-:Y:S01]  /*b500*/  IMAD.MOV.U32 R6, RZ, RZ, R10 ;  /* 0x000000ffff067224 */ /* 0x020fe200078e000a */
[----:B------:R-:W-:Y:S01]  /*b510*/  MOV R4, R8 ;  /* 0x0000000800047202 */ /* 0x000fe20000000f00 */
[----:B------:R-:W-:Y:S01]  /*b520*/  IMAD.MOV.U32 R7, RZ, RZ, R11 ;  /* 0x000000ffff077224 */ /* 0x000fe200078e000b */
[----:B------:R-:W-:Y:S02]  /*b530*/  MOV R5, R9 ;  /* 0x0000000900057202 */ /* 0x000fe40000000f00 */
.L_x_1350:
[----:B------:R-:W-:Y:S05]  /*b540*/  BSYNC.RECONVERGENT B1 ;  /* 0x0000000000017941 */ /* 0x000fea0003800200 */
.L_x_1349:
        /* <DEDUP_REMOVED lines=49> */
.L_x_1356:
[----:B------:R-:W-:Y:S05]  /*b860*/  BSYNC.RECONVERGENT B0 ;  /* 0x0000000000007941 */ /* 0x000fea0003800200 */
.L_x_1355:
[----:B-----5:R4:W-:Y:S02]  /*b870*/  STS.128 [R159+0x1000], R8 ;  /* 0x001000089f007388 */ /* 0x0209e40000000c00 */
.L_x_1354:
[----:B------:R-:W-:Y:S05]  /*b880*/  BSYNC.RECONVERGENT B1 ;  /* 0x0000000000017941 */ /* 0x000fea0003800200 */
.L_x_1353:
        /* <DEDUP_REMOVED lines=47> */
.L_x_1358:
[----:B------:R-:W-:Y:S05]  /*bb80*/  BSYNC.RECONVERGENT B0 ;  /* 0x0000000000007941 */ /* 0x000fea0003800200 */
.L_x_1357:
[----:B-----5:R1:W-:Y:S02]  /*bb90*/  STS.128 [R159+0x2000], R8 ;  /* 0x002000089f007388 */ /* 0x0203e40000000c00 */
.L_x_1348:
[----:B------:R-:W-:Y:S05]  /*bba0*/  BSYNC.RECONVERGENT B2 ;  /* 0x0000000000027941 */ /* 0x000fea0003800200 */
.L_x_1347:
        /* <DEDUP_REMOVED lines=64> */
.L_x_1362:
[----:B------:R-:W-:Y:S05]  /*bfb0*/  BSYNC.RECONVERGENT B0 ;  /* 0x0000000000007941 */ /* 0x000fea0003800200 */
.L_x_1361:
[----:B-----5:R4:W-:Y:S02]  /*bfc0*/  STS.128 [R159+0x800], R8 ;  /* 0x000800089f007388 */ /* 0x0209e40000000c00 */
.L_x_1360:
[----:B------:R-:W-:Y:S05]  /*bfd0*/  BSYNC.RECONVERGENT B1 ;  /* 0x0000000000017941 */ /* 0x000fea0003800200 */
.L_x_1359:
        /* <DEDUP_REMOVED lines=58> */
.L_x_1366:
[----:B------:R-:W-:Y:S05]  /*c380*/  BSYNC.RECONVERGENT B0 ;  /* 0x0000000000007941 */ /* 0x000fea0003800200 */
.L_x_1365:
[----:B-----5:R4:W-:Y:S02]  /*c390*/  STS.128 [R159+0x1800], R8 ;  /* 0x001800089f007388 */ /* 0x0209e40000000c00 */
.L_x_1364:
[----:B------:R-:W-:Y:S05]  /*c3a0*/  BSYNC.RECONVERGENT B1 ;  /* 0x0000000000017941 */ /* 0x000fea0003800200 */
.L_x_1363:
        /* <DEDUP_REMOVED lines=56> */
.L_x_1368:
[----:B------:R-:W-:Y:S05]  /*c730*/  BSYNC.RECONVERGENT B0 ;  /* 0x0000000000007941 */ /* 0x000fea0003800200 */
.L_x_1367:
[----:B-----5:R4:W-:Y:S01]  /*c740*/  STS.128 [R159+0x2800], R8 ;  /* 0x002800089f007388 */ /* 0x0209e20000000c00 */
[----:B------:R-:W-:Y:S05]  /*c750*/  BRA `(.L_x_1344) ;  /* 0x0000002000c07947 */ /* 0x000fea0003800000 */
.L_x_1346:
        /* <DEDUP_REMOVED lines=98> */
.L_x_1374:
[----:B------:R-:W-:Y:S05]  /*cd80*/  BSYNC.RECONVERGENT B0 ;  /* 0x0000000000007941 */ /* 0x000fea0003800200 */
.L_x_1373:
[----:B-----5:R-:W-:Y:S01]  /*cd90*/  IMAD.MOV.U32 R6, RZ, RZ, R22 ;  /* 0x000000ffff067224 */ /* 0x020fe200078e0016 */
[----:B------:R-:W-:Y:S01]  /*cda0*/  MOV R4, R20 ;  /* 0x0000001400047202 */ /* 0x000fe20000000f00 */
[----:B------:R-:W-:Y:S01]  /*cdb0*/  IMAD.MOV.U32 R7, RZ, RZ, R23 ;  /* 0x000000ffff077224 */ /* 0x000fe200078e0017 */
[----:B------:R-:W-:Y:S02]  /*cdc0*/  MOV R5, R21 ;  /* 0x0000001500057202 */ /* 0x000fe40000000f00 */
.L_x_1372:
[----:B------:R-:W-:Y:S05]  /*cdd0*/  BSYNC.RECONVERGENT B1 ;  /* 0x0000000000017941 */ /* 0x000fea0003800200 */
.L_x_1371:
        /* <DEDUP_REMOVED lines=88> */
.L_x_1378:
[----:B------:R-:W-:Y:S05]  /*d360*/  BSYNC.RECONVERGENT B0 ;  /* 0x0000000000007941 */ /* 0x000fea0003800200 */
.L_x_1377:
[----:B-----5:R4:W-:Y:S02]  /*d370*/  STS.128 [R159+0x1000], R20 ;  /* 0x001000149f007388 */ /* 0x0209e40000000c00 */
.L_x_1376:
[----:B------:R-:W-:Y:S05]  /*d380*/  BSYNC.RECONVERGENT B1 ;  /* 0x0000000000017941 */ /* 0x000fea0003800200 */
.L_x_1375:
        /* <DEDUP_REMOVED lines=86> */
.L_x_1380:
[----:B------:R-:W-:Y:S05]  /*d8f0*/  BSYNC.RECONVERGENT B0 ;  /* 0x0000000000007941 */ /* 0x000fea0003800200 */
.L_x_1379:
[----:B-----5:R1:W-:Y:S02]  /*d900*/  STS.128 [R159+0x2000], R20 ;  /* 0x002000149f007388 */ /* 0x0203e40000000c00 */
.L_x_1370:
[----:B------:R-:W-:Y:S05]  /*d910*/  BSYNC.RECONVERGENT B2 ;  /* 0x0000000000027941 */ /* 0x000fea0003800200 */
.L_x_1369:
        /* <DEDUP_REMOVED lines=94> */
.L_x_1384:
[----:B------:R-:W-:Y:S05]  /*df00*/  BSYNC.RECONVERGENT B0 ;  /* 0x0000000000007941 */ /* 0x000fea0003800200 */
.L_x_1383:
[----:B-----5:R4:W-:Y:S02]  /*df10*/  STS.128 [R159+0x800], R20 ;  /* 0x000800149f007388 */ /* 0x0209e40000000c00 */
.L_x_1382:
[----:B------:R-:W-:Y:S05]  /*df20*/  BSYNC.RECONVERGENT B1 ;  /* 0x0000000000017941 */ /* 0x000fea0003800200 */
.L_x_1381:
        /* <DEDUP_REMOVED lines=88> */
.L_x_1388:
[----:B------:R-:W-:Y:S05]  /*e4b0*/  BSYNC.RECONVERGENT B0 ;  /* 0x0000000000007941 */ /* 0x000fea0003800200 */
.L_x_1387:
[----:B-----5:R1:W-:Y:S02]  /*e4c0*/  STS.128 [R159+0x1800], R20 ;  /* 0x001800149f007388 */ /* 0x0203e40000000c00 */
.L_x_1386:
[----:B------:R-:W-:Y:S05]  /*e4d0*/  BSYNC.RECONVERGENT B1 ;  /* 0x0000000000017941 */ /* 0x000fea0003800200 */
.L_x_1385:
        /* <DEDUP_REMOVED lines=86> */
.L_x_1390:
[----:B------:R-:W-:Y:S05]  /*ea40*/  BSYNC.RECONVERGENT B0 ;  /* 0x0000000000007941 */ /* 0x000fea0003800200 */
.L_x_1389:
[----:B-----5:R4:W-:Y:S02]  /*ea50*/  STS.128 [R159+0x2800], R20 ;  /* 0x002800149f007388 */ /* 0x0209e40000000c00 */
.L_x_1344:
[----:B------:R-:W-:Y:S05]  /*ea60*/  BSYNC.RECONVERGENT B3 ;  /* 0x0000000000037941 */ /* 0x000fea0003800200 */
.L_x_1339:
        /* <DEDUP_REMOVED lines=26> */
.L_x_1393:
[----:B------:R2:W-:Y:S02]  /*ec10*/  STS.128 [R159+0x7000], RZ ;  /* 0x007000ff9f007388 */ /* 0x0005e40000000c00 */
.L_x_1392:
[----:B------:R-:W-:Y:S05]  /*ec20*/  BSYNC.RECONVERGENT B0 ;  /* 0x0000000000007941 */ /* 0x000fea0003800200 */
.L_x_1391:
        /* <DEDUP_REMOVED lines=25> */
.L_x_1396:
[----:B------:R4:W-:Y:S02]  /*edc0*/  STS.128 [R159+0x7800], RZ ;  /* 0x007800ff9f007388 */ /* 0x0009e40000000c00 */
.L_x_1395:
[----:B------:R-:W-:Y:S05]  /*edd0*/  BSYNC.RECONVERGENT B0 ;  /* 0x0000000000007941 */ /* 0x000fea0003800200 */
.L_x_1394:
        /* <DEDUP_REMOVED lines=27> */
.L_x_1399:
[----:B------:R4:W-:Y:S02]  /*ef90*/  STS.128 [R159+0x8000], RZ ;  /* 0x008000ff9f007388 */ /* 0x0009e40000000c00 */
.L_x_1398:
[----:B------:R-:W-:Y:S05]  /*efa0*/  BSYNC.RECONVERGENT B0 ;  /* 0x0000000000007941 */ /* 0x000fea0003800200 */
.L_x_1397:
[----:B------:R-:W-:Y:S01]  /*efb0*/  IADD3 R4, PT, PT, R114, 0x60, RZ ;  /* 0x0000006072047810 */ /* 0x000fe20007ffe0ff */
[----:B------:R-:W-:Y:S03]  /*efc0*/  BSSY.RECONVERGENT B0, `(.L_x_1400) ;  /* 0x000001c000007945 */ /* 0x000fe60003800200 */
[----:B------:R-:W-:-:S13]  /*efd0*/  ISETP.GE.AND P0, PT, R4, R5, PT ;  /* 0x000000050400720c */ /* 0x000fda0003f06270 */
[----:B------:R-:W-:Y:S05]  /*efe0*/  @P0 BRA `(.L_x_1401) ;  /* 0x0000000000640947 */ /* 0x000fea0003800000 */
[----:B-1--4-:R-:W1:Y:S01]  /*eff0*/  LDC.64 R2, c[0x0][0x3b8] ;  /* 0x0000ee00ff027b82 */ /* 0x012e620000000a00 */
[----:B------:R-:W4:Y:S02]  /*f000*/  LDCU UR4, c[0x0][0x440] ;  /* 0x00008800ff0477ac */ /* 0x000f240008000800 */
        /* <DEDUP_REMOVED lines=22> */
.L_x_1402:
[----:B------:R4:W-:Y:S02]  /*f170*/  STS.128 [R159+0x8800], RZ ;  /* 0x008800ff9f007388 */ /* 0x0009e40000000c00 */
.L_x_1401:
[----:B------:R-:W-:Y:S05]  /*f180*/  BSYNC.RECONVERGENT B0 ;  /* 0x0000000000007941 */ /* 0x000fea0003800200 */
.L_x_1400:
        /* <DEDUP_REMOVED lines=33> */
.L_x_1405:
[----:B------:R4:W-:Y:S01]  /*f3a0*/  STS.128 [R159+0xd000], RZ ;  /* 0x00d000ff9f007388 */ /* 0x0009e20000000c00 */
[----:B------:R-:W-:Y:S05]  /*f3b0*/  BRA `(.L_x_1406) ;  /* 0x00000000000c7947 */ /* 0x000fea0003800000 */
.L_x_1404:
[----:B------:R1:W-:Y:S04]  /*f3c0*/  STS.128 [R159+0x9000], RZ ;  /* 0x009000ff9f007388 */ /* 0x0003e80000000c00 */
[----:B------:R1:W-:Y:S04]  /*f3d0*/  STS.128 [R159+0xb000], RZ ;  /* 0x00b000ff9f007388 */ /* 0x0003e80000000c00 */
[----:B------:R1:W-:Y:S02]  /*f3e0*/  STS.128 [R159+0xd000], RZ ;  /* 0x00d000ff9f007388 */ /* 0x0003e40000000c00 */
.L_x_1406:
[----:B------:R-:W-:Y:S05]  /*f3f0*/  BSYNC.RECONVERGENT B0 ;  /* 0x0000000000007941 */ /* 0x000fea0003800200 */
.L_x_1403:
        /* <DEDUP_REMOVED lines=28> */
.L_x_1409:
[----:B------:R1:W-:Y:S02]  /*f5c0*/  STS.128 [R159+0xd800], RZ ;  /* 0x00d800ff9f007388 */ /* 0x0003e40000000c00 */
.L_x_1408:
[----:B------:R-:W-:Y:S05]  /*f5d0*/  BSYNC.RECONVERGENT B0 ;  /* 0x0000000000007941 */ /* 0x000fea0003800200 */
.L_x_1407:
        /* <DEDUP_REMOVED lines=29> */
.L_x_1412:
[----:B------:R1:W-:Y:S02]  /*f7b0*/  STS.128 [R159+0xe000], RZ ;  /* 0x00e000ff9f007388 */ /* 0x0003e40000000c00 */
.L_x_1411:
[----:B------:R-:W-:Y:S05]  /*f7c0*/  BSYNC.RECONVERGENT B0 ;  /* 0x0000000000007941 */ /* 0x000fea0003800200 */
.L_x_1410:
        /* <DEDUP_REMOVED lines=9> */
[----:B-1----:R-:W1:Y:S01]  /*f860*/  LDC.64 R2, c[0x0][0x3c0] ;  /* 0x0000f000ff027b82 */ /* 0x002e620000000a00 */
[----:B------:R-:W5:Y:S02]  /*f870*/  LDCU UR4, c[0x0][0x440] ;  /* 0x00008800ff0477ac */ /* 0x000f640008000800 */
[----:B-----5:R-:W-:Y:S02]  /*f880*/  ISETP.GE.AND P1, PT, R118, UR4, PT ;  /* 0x0000000476007c0c */ /* 0x020fe4000bf26270 */
        /* <DEDUP_REMOVED lines=21> */
.L_x_1415:
[----:B------:R1:W-:Y:S02]  /*f9e0*/  STS.128 [R159+0xe800], RZ ;  /* 0x00e800ff9f007388 */ /* 0x0003e40000000c00 */
.L_x_1414:
[----:B------:R-:W-:Y:S05]  /*f9f0*/  BSYNC.RECONVERGENT B0 ;  /* 0x0000000000007941 */ /* 0x000fea0003800200 */
.L_x_1413:
[----:B------:R-:W-:Y:S01]  /*fa00*/  LEA R146, R47, UR5, 0x1 ;  /* 0x000000052f927c11 */ /* 0x000fe2000f8e08ff */
[----:B------:R-:W5:Y:S01]  /*fa10*/  LDCU UR14, c[0x0][0x50c] ;  /* 0x0000a180ff0e77ac */ /* 0x000f620008000800 */
[----:B------:R-:W-:Y:S01]  /*fa20*/  LEA R145, R46, UR5, 0x1 ;  /* 0x000000052e917c11 */ /* 0x000fe2000f8e08ff */
[----:B------:R-:W0:Y:S01]  /*fa30*/  LDGDEPBAR ;  /* 0x00000000000079af */ /* 0x000e220000000000 */
[C---:B------:R-:W-:Y:S02]  /*fa40*/  LEA R144, R4.reuse, R146, 0x1 ;  /* 0x0000009204907211 */ /* 0x040fe400078e08ff */
[----:B------:R-:W-:Y:S01]  /*fa50*/  LEA R122, R4, R145, 0x1 ;  /* 0x00000091047a7211 */ /* 0x000fe200078e08ff */
[----:B------:R-:W-:Y:S01]  /*fa60*/  LDSM.16.M88.4 R48, [R146] ;  /* 0x000000009230783b */ /* 0x000fe20000000200 */
[----:B------:R-:W-:Y:S02]  /*fa70*/  ISETP.GT.AND P0, PT, R64, R147, PT ;  /* 0x000000934000720c */ /* 0x000fe40003f04270 */
[C---:B-1----:R-:W-:Y:S01]  /*fa80*/  VIMNMX R3, PT, PT, R0.reuse, R63, PT ;  /* 0x0000003f00037248 */ /* 0x042fe20003fe0100 */
[----:B------:R-:W1:Y:S01]  /*fa90*/  LDSM.16.M88.4 R32, [R145+0x3000] ;  /* 0x003000009120783b */ /* 0x000e620000000200 */
[----:B------:R-:W-:-:S03]  /*faa0*/  VIADDMNMX R63, R0, 0x8, R63, PT ;  /* 0x00000008003f7846 */ /* 0x000fc6000380013f */
[----:B------:R-:W2:Y:S04]  /*fab0*/  LDSM.16.M88.4 R104, [R145+0x3400] ;  /* 0x003400009168783b */ /* 0x000ea80000000200 */
[----:B------:R-:W4:Y:S04]  /*fac0*/  LDSM.16.M88.4 R96, [R145+0x3800] ;  /* 0x003800009160783b */ /* 0x000f280000000200 */
[----:B------:R-:W5:Y:S04]  /*fad0*/  LDSM.16.M88.4 R88, [R145+0x3c00] ;  /* 0x003c00009158783b */ /* 0x000f680000000200 */
[----:B------:R-:W5:Y:S04]  /*fae0*/  LDSM.16.M88.4 R80, [R145+0x4000] ;  /* 0x004000009150783b */ /* 0x000f680000000200 */
[----:B------:R-:W5:Y:S04]  /*faf0*/  LDSM.16.M88.4 R72, [R145+0x4400] ;  /* 0x004400009148783b */ /* 0x000f680000000200 */
[----:B------:R-:W5:Y:S04]  /*fb00*/  LDSM.16.M88.4 R56, [R145+0x4800] ;  /* 0x004800009138783b */ /* 0x000f680000000200 */
[----:B---3--:R-:W3:Y:S04]  /*fb10*/  LDSM.16.M88.4 R24, [R145+0x4c00] ;  /* 0x004c00009118783b */ /* 0x008ee80000000200 */
[----:B------:R-:W-:Y:S04]  /*fb20*/  LDSM.16.M88.4 R8, [R144] ;  /* 0x000000009008783b */ /* 0x000fe80000000200 */
[----:B------:R-:W3:Y:S04]  /*fb30*/  LDSM.16.M88.4 R20, [R122+0x3000] ;  /* 0x003000007a14783b */ /* 0x000ee80000000200 */
[----:B------:R-:W3:Y:S01]  /*fb40*/  LDSM.16.M88.4 R36, [R122+0x3400] ;  /* 0x003400007a24783b */ /* 0x000ee20000000200 */
[C---:B-1----:R-:W-:Y:S03]  /*fb50*/  HMMA.16816.F32 R16, R48.reuse, R32, RZ ;  /* 0x000000203010723c */ /* 0x042fe600000018ff */
[----:B------:R-:W1:Y:S04]  /*fb60*/  LDSM.16.M88.4 R12, [R122+0x3c00] ;  /* 0x003c00007a0c783b */ /* 0x000e680000000200 */
[----:B------:R-:W1:Y:S01]  /*fb70*/  LDSM.16.M88.4 R40, [R122+0x3800] ;  /* 0x003800007a28783b */ /* 0x000e620000000200 */
[C---:B------:R-:W-:Y:S03]  /*fb80*/  HMMA.16816.F32 R32, R48.reuse, R34, RZ ;  /* 0x000000223020723c */ /* 0x040fe600000018ff */
[----:B------:R-:W-:Y:S04]  /*fb90*/  LDSM.16.M88.4 R112, [R146+0x1000] ;  /* 0x001000009270783b */ /* 0x000fe80000000200 */
[----:B------:R-:W-:Y:S01]  /*fba0*/  LDSM.16.M88.4 R108, [R122+0x4800] ;  /* 0x004800007a6c783b */ /* 0x000fe20000000200 */
[C---:B--2---:R-:W-:Y:S03]  /*fbb0*/  HMMA.16816.F32 R28, R48.reuse, R104, RZ ;  /* 0x00000068301c723c */ /* 0x044fe600000018ff */
[----:B------:R-:W-:Y:S04]  /*fbc0*/  LDSM.16.M88.4 R128, [R122+0x5000] ;  /* 0x005000007a80783b */ /* 0x000fe80000000200 */
[----:B------:R-:W-:Y:S01]  /*fbd0*/  LDSM.16.M88.4 R124, [R145+0x5400] ;  /* 0x00540000917c783b */ /* 0x000fe20000000200 */
        /* <DEDUP_REMOVED lines=13> */
[----:B------:R-:W2:Y:S07]  /*fcb0*/  LDSM.16.M88.4 R24, [R122+0x4000] ;  /* 0x004000007a18783b */ /* 0x000eae0000000200 */
[C---:B------:R-:W-:Y:S08]  /*fcc0*/  HMMA.16816.F32 R16, R8.reuse, R20, R16 ;  /* 0x000000140810723c */ /* 0x040ff00000001810 */
        /* <DEDUP_REMOVED lines=8> */
[C---:B------:R-:W-:Y:S08]  /*fd50*/  HMMA.16816.F32 R100, R8.reuse, R40, R100 ;  /* 0x000000280864723c */ /* 0x040ff00000001864 */
[C---:B------:R-:W-:Y:S01]  /*fd60*/  HMMA.16816.F32 R96, R8.reuse, R42, R96 ;  /* 0x0000002a0860723c */ /* 0x040fe20000001860 */
[----:B------:R-:W5:Y:S07]  /*fd70*/  LDSM.16.M88.4 R40, [R144+0x1000] ;  /* 0x001000009028783b */ /* 0x000f6e0000000200 */
[C---:B--2---:R-:W-:Y:S08]  /*fd80*/  HMMA.16816.F32 R84, R8.reuse, R24, R84 ;  /* 0x000000180854723c */ /* 0x044ff00000001854 */
[C---:B------:R-:W-:Y:S01]  /*fd90*/  HMMA.16816.F32 R80, R8.reuse, R26, R80 ;  /* 0x0000001a0850723c */ /* 0x040fe20000001850 */
[----:B------:R-:W-:Y:S07]  /*fda0*/  LDSM.16.M88.4 R24, [R146+0x2000] ;  /* 0x002000009218783b */ /* 0x000fee0000000200 */
[C---:B---3--:R-:W-:Y:S08]  /*fdb0*/  HMMA.16816.F32 R76, R8.reuse, R20, R76 ;  /* 0x00000014084c723c */ /* 0x048ff0000000184c */
[----:B------:R-:W-:Y:S01]  /*fdc0*/  HMMA.16816.F32 R72, R8, R22, R72 ;  /* 0x000000160848723c */ /* 0x000fe20000001848 */
[----:B------:R-:W2:Y:S07]  /*fdd0*/  LDSM.16.M88.4 R20, [R145+0x7000] ;  /* 0x007000009114783b */ /* 0x000eae0000000200 */
[C---:B----4-:R-:W-:Y:S08]  /*fde0*/  HMMA.16816.F32 R16, R112.reuse, R36, R16 ;  /* 0x000000247010723c */ /* 0x050ff00000001810 */
[----:B------:R-:W-:Y:S01]  /*fdf0*/  HMMA.16816.F32 R32, R112, R38, R32 ;  /* 0x000000267020723c */ /* 0x000fe20000001820 */
[----:B------:R-:W-:Y:S07]  /*fe00*/  LDSM.16.M88.4 R36, [R122+0x5400] ;  /* 0x005400007a24783b */ /* 0x000fee0000000200 */
[C---:B------:R-:W-:Y:S08]  /*fe10*/  HMMA.16816.F32 R68, R8.reuse, R108, R68 ;  /* 0x0000006c0844723c */ /* 0x040ff00000001844 */
[C---:B------:R-:W-:Y:S01]  /*fe20*/  HMMA.16816.F32 R56, R8.reuse, R110, R56 ;  /* 0x0000006e0838723c */ /* 0x040fe20000001838 */
[----:B------:R-:W-:Y:S07]  /*fe30*/  LDSM.16.M88.4 R108, [R145+0x5800] ;  /* 0x00580000916c783b */ /* 0x000fee0000000200 */
[C---:B-1----:R-:W-:Y:S08]  /*fe40*/  HMMA.16816.F32 R52, R8.reuse, R12, R52 ;  /* 0x0000000c0834723c */ /* 0x042ff00000001834 */
[----:B------:R-:W-:Y:S01]  /*fe50*/  HMMA.16816.F32 R48, R8, R14, R48 ;  /* 0x0000000e0830723c */ /* 0x000fe20000001830 */
[----:B------:R-:W-:Y:S04]  /*fe60*/  LDSM.16.M88.4 R12, [R144+0x2000] ;  /* 0x00200000900c783b */ /* 0x000fe80000000200 */
[----:B------:R-:W1:Y:S03]  /*fe70*/  LDSM.16.M88.4 R8, [R122+0x7000] ;  /* 0x007000007a08783b */ /* 0x000e660000000200 */
[C---:B-----5:R-:W-:Y:S08]  /*fe80*/  HMMA.16816.F32 R16, R40.reuse, R128, R16 ;  /* 0x000000802810723c */ /* 0x060ff00000001810 */
[----:B------:R-:W-:Y:S08]  /*fe90*/  HMMA.16816.F32 R32, R40, R130, R32 ;  /* 0x000000822820723c */ /* 0x000ff00000001820 */
[----:B------:R-:W-:Y:S08]  /*fea0*/  HMMA.16816.F32 R28, R112, R124, R28 ;  /* 0x0000007c701c723c */ /* 0x000ff0000000181c */
[C---:B--2---:R-:W-:Y:S08]  /*feb0*/  HMMA.16816.F32 R16, R24.reuse, R20, R16 ;  /* 0x000000141810723c */ /* 0x044ff00000001810 */
[----:B------:R-:W-:Y:S01]  /*fec0*/  HMMA.16816.F32 R32, R24, R22, R32 ;  /* 0x000000161820723c */ /* 0x000fe20000001820 */
[----:B------:R-:W2:Y:S07]  /*fed0*/  LDSM.16.M88.4 R20, [R145+0x5c00] ;  /* 0x005c00009114783b */ /* 0x000eae0000000200 */
[----:B------:R-:W-:Y:S08]  /*fee0*/  HMMA.16816.F32 R104, R112, R126, R104 ;  /* 0x0000007e7068723c */ /* 0x000ff00000001868 */
[C---:B-1----:R-:W-:Y:S08]  /*fef0*/  HMMA.16816.F32 R16, R12.reuse, R8, R16 ;  /* 0x000000080c10723c */ /* 0x042ff00000001810 */
[----:B------:R-:W-:Y:S01]  /*ff00*/  HMMA.16816.F32 R32, R12, R10, R32 ;  /* 0x0000000a0c20723c */ /* 0x000fe20000001820 */
[----:B------:R-:W1:Y:S07]  /*ff10*/  LDSM.16.M88.4 R8, [R122+0x5800] ;  /* 0x005800007a08783b */ /* 0x000e6e0000000200 */
[----:B------:R-:W-:Y:S01]  /*ff20*/  HMMA.16816.F32 R124, R112, R108, R100 ;  /* 0x0000006c707c723c */ /* 0x000fe20000001864 */
[----:B------:R-:W-:Y:S02]  /*ff30*/  LDSM.16.M88.4 R100, [R145+0x7400] ;  /* 0x007400009164783b */ /* 0x000fe40000000200 */
[----:B------:R-:W-:Y:S01]  /*ff40*/  FMUL.FTZ R2, R16, UR14 ;  /* 0x0000000e10027c20 */ /* 0x000fe20008410000 */
[----:B------:R-:W-:Y:S01]  /*ff50*/  FMUL.FTZ R6, R17, UR14 ;  /* 0x0000000e11067c20 */ /* 0x000fe20008410000 */
[----:B------:R-:W-:Y:S01]  /*ff60*/  FMUL.FTZ R5, R18, UR14 ;  /* 0x0000000e12057c20 */ /* 0x000fe20008410000 */
[----:B------:R-:W-:-:S02]  /*ff70*/  FMUL.FTZ R7, R19, UR14 ;  /* 0x0000000e13077c20 */ /* 0x000fc40008410000 */
[C---:B------:R-:W-:Y:S01]  /*ff80*/  HMMA.16816.F32 R96, R112.reuse, R110, R96 ;  /* 0x0000006e7060723c */ /* 0x040fe20000001860 */
[----:B------:R-:W3:Y:S01]  /*ff90*/  LDSM.16.M88.4 R16, [R145+0x7800] ;  /* 0x007800009110783b */ /* 0x000ee20000000200 */
[----:B------:R-:W4:Y:S01]  /*ffa0*/  MUFU.TANH R2, R2 ;  /* 0x0000000200027308 */ /* 0x000f220000002400 */
[----:B------:R-:W-:Y:S01]  /*ffb0*/  FMUL.FTZ R32, R32, UR14 ;  /* 0x0000000e20207c20 */ /* 0x000fe20008410000 */
[----:B------:R-:W-:Y:S01]  /*ffc0*/  FMUL.FTZ R33, R33, UR14 ;  /* 0x0000000e21217c20 */ /* 0x000fe20008410000 */
[----:B------:R-:W-:Y:S01]  /*ffd0*/  FMUL.FTZ R34, R34, UR14 ;  /* 0x0000000e22227c20 */ /* 0x000fe20008410000 */
[----:B------:R-:W-:Y:S02]  /*ffe0*/  FMUL.FTZ R35, R35, UR14 ;  /* 0x0000000e23237c20 */ /* 0x000fe40008410000 */
[C---:B--2---:R-:W-:Y:S02]  /*fff0*/  HMMA.16816.F32 R92, R112.reuse, R20, R92 ;  /* 0x00000014705c723c */ /* 0x044fe4000000185c */
[----:B------:R-:W2:Y:S06]  /*10000*/  MUFU.TANH R44, R32 ;  /* 0x00000020002c7308 */ /* 0x000eac0000002400 */
[----:B------:R-:W-:Y:S01]  /*10010*/  HMMA.16816.F32 R88, R112, R22, R88 ;  /* 0x000000167058723c */ /* 0x000fe20000001858 */
[----:B------:R-:W5:Y:S01]  /*10020*/  LDSM.16.M88.4 R20, [R122+0x5c00] ;  /* 0x005c00007a14783b */ /* 0x000f620000000200 */
[----:B------:R-:W2:Y:S06]  /*10030*/  MUFU.TANH R46, R33 ;  /* 0x00000021002e7308 */ /* 0x000eac0000002400 */
[C---:B------:R-:W-:Y:S01]  /*10040*/  HMMA.16816.F32 R128, R40.reuse, R36, R28 ;  /* 0x000000242880723c */ /* 0x040fe2000000181c */
[----:B------:R-:W-:Y:S01]  /*10050*/  LDSM.16.M88.4 R28, [R122+0x7400] ;  /* 0x007400007a1c783b */ /* 0x000fe20000000200 */
[----:B------:R-:W2:Y:S06]  /*10060*/  MUFU.TANH R47, R34 ;  /* 0x00000022002f7308 */ /* 0x000eac0000002400 */
[C---:B-1----:R-:W-:Y:S02]  /*10070*/  HMMA.16816.F32 R124, R40.reuse, R8, R124 ;  /* 0x00000008287c723c */ /* 0x042fe4000000187c */
[----:B------:R1:W1:Y:S06]  /*10080*/  MUFU.TANH R65, R35 ;  /* 0x0000002300417308 */ /* 0x00026c0000002400 */
[C---:B------:R-:W-:Y:S01]  /*10090*/  HMMA.16816.F32 R96, R40.reuse, R10, R96 ;  /* 0x0000000a2860723c */ /* 0x040fe20000001860 */
[----:B------:R-:W4:Y:S01]  /*100a0*/  LDSM.16.M88.4 R8, [R145+0x7c00] ;  /* 0x007c00009108783b */ /* 0x000f220000000200 */
[----:B------:R-:W2:Y:S06]  /*100b0*/  MUFU.TANH R6, R6 ;  /* 0x0000000600067308 */ /* 0x000eac0000002400 */
[----:B------:R-:W-:Y:S01]  /*100c0*/  HMMA.16816.F32 R104, R40, R38, R104 ;  /* 0x000000262868723c */ /* 0x000fe20000001868 */
[----:B------:R-:W2:Y:S01]  /*100d0*/  LDSM.16.M88.4 R36, [R145+0x6000] ;  /* 0x006000009124783b */ /* 0x000ea20000000200 */
[----:B------:R-:W2:Y:S03]  /*100e0*/  MUFU.TANH R5, R5 ;  /* 0x0000000500057308 */ /* 0x000ea60000002400 */
[----:B-1----:R-:W-:Y:S03]  /*100f0*/  LDSM.16.M88.4 R32, [R122+0x6000] ;  /* 0x006000007a20783b */ /* 0x002fe60000000200 */
[C---:B---3--:R-:W-:Y:S02]  /*10100*/  HMMA.16816.F32 R124, R24.reuse, R16, R124 ;  /* 0x00000010187c723c */ /* 0x048fe4000000187c */
[----:B------:R-:W1:Y:S06]  /*10110*/  MUFU.TANH R7, R7 ;  /* 0x0000000700077308 */ /* 0x000e6c0000002400 */
        /* <DEDUP_REMOVED lines=104> */
[C---:B---3--:R-:W-:Y:S05]  /*107a0*/  HMMA.16816.F32 R52, R12.reuse, R16, R52 ;  /* 0x000000100c34723c */ /* 0x048fea0000001834 */
[----:B------:R-:W3:Y:S03]  /*107b0*/  MUFU.TANH R106, R106 ;  /* 0x0000006a006a7308 */ /* 0x000ee60000002400 */
[C---:B------:R-:W-:Y:S03]  /*107c0*/  HMMA.16816.F32 R48, R12.reuse, R18, R48 ;  /* 0x000000120c30723c */ /* 0x040fe60000001830 */
[----:B------:R-:W-:Y:S01]  /*107d0*/  FMUL.FTZ R129, R57, UR14 ;  /* 0x0000000e39817c20 */ /* 0x000fe20008410000 */
[----:B------:R-:W-:Y:S01]  /*107e0*/  FMUL.FTZ R10, R58, UR14 ;  /* 0x0000000e3a0a7c20 */ /* 0x000fe20008410000 */
[----:B------:R-:W-:Y:S01]  /*107f0*/  FMUL.FTZ R57, R59, UR14 ;  /* 0x0000000e3b397c20 */ /* 0x000fe20008410000 */
[----:B------:R-:W-:Y:S01]  /*10800*/  FMUL.FTZ R56, R56, UR14 ;  /* 0x0000000e38387c20 */ /* 0x000fe20008410000 */
[----:B------:R-:W1:Y:S01]  /*10810*/  MUFU.TANH R107, R107 ;  /* 0x0000006b006b7308 */ /* 0x000e620000002400 */
[----:B------:R-:W-:Y:S01]  /*10820*/  HMMA.16816.F32 R96, R12, R102, R96 ;  /* 0x000000660c60723c */ /* 0x000fe20000001860 */
[----:B------:R-:W-:Y:S01]  /*10830*/  FMUL.FTZ R102, R125, UR14 ;  /* 0x0000000e7d667c20 */ /* 0x000fe20008410000 */
[----:B------:R-:W-:Y:S01]  /*10840*/  FMUL.FTZ R103, R126, UR14 ;  /* 0x0000000e7e677c20 */ /* 0x000fe20008410000 */
[----:B------:R-:W-:Y:S01]  /*10850*/  FMUL.FTZ R16, R53, UR14 ;  /* 0x0000000e35107c20 */ /* 0x000fe20008410000 */
[----:B------:R-:W-:Y:S01]  /*10860*/  FMUL.FTZ R53, R55, UR14 ;  /* 0x0000000e37357c20 */ /* 0x000fe20008410000 */
[----:B------:R-:W-:-:S02]  /*10870*/  FMUL.FTZ R52, R52, UR14 ;  /* 0x0000000e34347c20 */ /* 0x000fc40008410000 */
[----:B------:R-:W1:Y:S01]  /*10880*/  MUFU.TANH R102, R102 ;  /* 0x0000006600667308 */ /* 0x000e620000002400 */
[C---:B------:R-:W-:Y:S03]  /*10890*/  HMMA.16816.F32 R76, R12.reuse, R32, R76 ;  /* 0x000000200c4c723c */ /* 0x040fe6000000184c */
[----:B------:R-:W-:Y:S01]  /*108a0*/  FMUL.FTZ R18, R49, UR14 ;  /* 0x0000000e31127c20 */ /* 0x000fe20008410000 */
[----:B------:R-:W-:Y:S01]  /*108b0*/  FMUL.FTZ R24, R48, UR14 ;  /* 0x0000000e30187c20 */ /* 0x000fe20008410000 */
[----:B------:R-:W-:Y:S02]  /*108c0*/  FMUL.FTZ R49, R51, UR14 ;  /* 0x0000000e33317c20 */ /* 0x000fe40008410000 */
[----:B------:R-:W1:Y:S01]  /*108d0*/  MUFU.TANH R103, R103 ;  /* 0x0000006700677308 */ /* 0x000e620000002400 */
[C---:B------:R-:W-:Y:S03]  /*108e0*/  HMMA.16816.F32 R72, R12.reuse, R34, R72 ;  /* 0x000000220c48723c */ /* 0x040fe60000001848 */
[----:B------:R-:W-:Y:S01]  /*108f0*/  FMUL.FTZ R96, R96, UR14 ;  /* 0x0000000e60607c20 */ /* 0x000fe20008410000 */
[----:B------:R-:W-:Y:S01]  /*10900*/  FMUL.FTZ R97, R97, UR14 ;  /* 0x0000000e61617c20 */ /* 0x000fe20008410000 */
[----:B------:R-:W-:Y:S01]  /*10910*/  FMUL.FTZ R98, R98, UR14 ;  /* 0x0000000e62627c20 */ /* 0x000fe20008410000 */
[----:B------:R-:W-:Y:S01]  /*10920*/  FMUL.FTZ R99, R99, UR14 ;  /* 0x0000000e63637c20 */ /* 0x000fe20008410000 */
[----:B------:R4:W1:Y:S01]  /*10930*/  MUFU.TANH R173, R82 ;  /* 0x0000005200ad7308 */ /* 0x0008620000002400 */
[----:B------:R-:W-:Y:S01]  /*10940*/  HMMA.16816.F32 R68, R12, R28, R68 ;  /* 0x0000001c0c44723c */ /* 0x000fe20000001844 */
[----:B------:R-:W-:Y:S01]  /*10950*/  FMUL.FTZ R12, R54, UR14 ;  /* 0x0000000e360c7c20 */ /* 0x000fe20008410000 */
[----:B------:R-:W-:Y:S01]  /*10960*/  FMUL.FTZ R14, R50, UR14 ;  /* 0x0000000e320e7c20 */ /* 0x000fe20008410000 */
        /* <DEDUP_REMOVED lines=16> */
[----:B------:R4:W1:Y:S08]  /*10a70*/  MUFU.TANH R177, R83 ;  /* 0x0000005300b17308 */ /* 0x0008700000002400 */
[----:B------:R4:W1:Y:S08]  /*10a80*/  MUFU.TANH R167, R76 ;  /* 0x0000004c00a77308 */ /* 0x0008700000002400 */
[----:B------:R4:W1:Y:S08]  /*10a90*/  MUFU.TANH R165, R77 ;  /* 0x0000004d00a57308 */ /* 0x0008700000002400 */
        /* <DEDUP_REMOVED lines=36> */
.L_x_1417:
[----:B------:R-:W2:Y:S01]  /*10ce0*/  LDC R9, c[0x0][0x4f0] ;  /* 0x00013c00ff097b82 */ /* 0x000ea20000000800 */
[----:B------:R-:W-:Y:S01]  /*10cf0*/  IADD3 R26, PT, PT, R60, -0x80, RZ ;  /* 0xffffff803c1a7810 */ /* 0x000fe20007ffe0ff */
[----:B------:R-:W3:Y:S01]  /*10d00*/  LDCU.64 UR10, c[0x0][0x3b8] ;  /* 0x00007700ff0a77ac */ /* 0x000ee20008000a00 */
[----:B------:R-:W-:Y:S02]  /*10d10*/  IABS R17, R60 ;  /* 0x0000003c00117213 */ /* 0x000fe40000000000 */
[----:B------:R-:W-:Y:S01]  /*10d20*/  IABS R13, R26 ;  /* 0x0000001a000d7213 */ /* 0x000fe20000000000 */
[----:B------:R-:W4:Y:S01]  /*10d30*/  LDCU.64 UR8, c[0x0][0x3a0] ;  /* 0x00007400ff0877ac */ /* 0x000f220008000a00 */
        /* <DEDUP_REMOVED lines=42> */
[----:B---3--:R-:W-:-:S04]  /*10fe0*/  IMAD R9, R9, UR10, RZ ;  /* 0x0000000a09097c24 */ /* 0x008fc8000f8e02ff */
[C---:B------:R-:W-:Y:S02]  /*10ff0*/  IMAD R9, R26.reuse, UR11, R9 ;  /* 0x0000000b1a097c24 */ /* 0x040fe4000f8e0209 */
[----:B------:R-:W-:-:S04]  /*11000*/  IMAD.WIDE.U32 R26, R26, UR10, RZ ;  /* 0x0000000a1a1a7c25 */ /* 0x000fc8000f8e00ff */
[----:B------:R-:W-:Y:S01]  /*11010*/  IMAD.IADD R27, R27, 0x1, R9 ;  /* 0x000000011b1b7824 */ /* 0x000fe200078e0209 */
[----:B--2---:R-:W-:-:S04]  /*11020*/  IADD3 R0, PT, PT, R13, -R0, RZ ;  /* 0x800000000d007210 */ /* 0x004fc80007ffe0ff */
[----:B------:R-:W-:Y:S01]  /*11030*/  SHF.R.S32.HI R11, RZ, 0x1f, R0 ;  /* 0x0000001fff0b7819 */ /* 0x000fe20000011400 */
[----:B----4-:R-:W-:-:S04]  /*11040*/  IMAD.WIDE.U32 R26, R0, UR8, R26 ;  /* 0x00000008001a7c25 */ /* 0x010fc8000f8e001a */
[----:B------:R-:W-:Y:S01]  /*11050*/  IMAD R11, R11, UR8, RZ ;  /* 0x000000080b0b7c24 */ /* 0x000fe2000f8e02ff */
[----:B------:R-:W-:-:S03]  /*11060*/  LEA R148, P0, R26, R148, 0x1 ;  /* 0x000000941a947211 */ /* 0x000fc600078008ff */
[----:B------:R-:W-:-:S05]  /*11070*/  IMAD R11, R0, UR9, R11 ;  /* 0x00000009000b7c24 */ /* 0x000fca000f8e020b */
[----:B------:R-:W-:-:S04]  /*11080*/  IADD3 R11, PT, PT, R27, R11, RZ ;  /* 0x0000000b1b0b7210 */ /* 0x000fc80007ffe0ff */
[----:B------:R-:W-:-:S07]  /*11090*/  LEA.HI.X R149, R26, R149, R11, 0x1, P0 ;  /* 0x000000951a957211 */ /* 0x000fce00000f0c0b */
.L_x_1418:
[----:B------:R-:W2:Y:S01]  /*110a0*/  LDCU UR8, c[0x0][0x440] ;  /* 0x00008800ff0877ac */ /* 0x000ea20008000800 */
[----:B------:R-:W-:Y:S01]  /*110b0*/  BSSY.RECONVERGENT B0, `(.L_x_1419) ;  /* 0x000004d000007945 */ /* 0x000fe20003800200 */
[----:B------:R-:W3:Y:S01]  /*110c0*/  LDCU UR4, c[0x0][0x3bc] ;  /* 0x00007780ff0477ac */ /* 0x000ee20008000800 */
        /* <DEDUP_REMOVED lines=9> */
[----:B------:R-:W-:Y:S01]  /*11160*/  @!P1 IMAD.MOV.U32 R27, RZ, RZ, R149 ;  /* 0x000000ffff1b9224 */ /* 0x000fe200078e0095 */
[----:B------:R-:W-:Y:S01]  /*11170*/  @!PT LDS RZ, [RZ] ;  /* 0x00000000fffff984 */ /* 0x000fe20000000800 */
[----:B------:R-:W-:Y:S01]  /*11180*/  @!PT LDS RZ, [RZ] ;  /* 0x00000000fffff984 */ /* 0x000fe20000000800 */
[----:B------:R-:W-:Y:S01]  /*11190*/  @!PT LDS RZ, [RZ] ;  /* 0x00000000fffff984 */ /* 0x000fe20000000800 */
[----:B------:R2:W-:Y:S02]  /*111a0*/  @!P2 LDGSTS.E.BYPASS.LTC128B.128 [R159+0x3000], desc[UR6][R148.64] ;  /* 0x03000000949fafae */ /* 0x0005e4000b981a06 */
[----:B------:R-:W-:Y:S02]  /*111b0*/  IADD3.X R31, PT, PT, R33, UR4, RZ, P3, !PT ;  /* 0x00000004211f7c10 */ /* 0x000fe40009ffe4ff */
[----:B------:R2:W-:Y:S01]  /*111c0*/  @P2 STS.128 [R159+0x3000], RZ ;  /* 0x003000ff9f002388 */ /* 0x0005e20000000c00 */
[----:B------:R-:W-:-:S03]  /*111d0*/  IADD3 R28, P3, PT, R30, UR9, RZ ;  /* 0x000000091e1c7c10 */ /* 0x000fc6000ff7e0ff */
[----:B------:R-:W-:Y:S01]  /*111e0*/  @!PT LDS RZ, [RZ] ;  /* 0x00000000fffff984 */ /* 0x000fe20000000800 */
[----:B------:R-:W-:Y:S01]  /*111f0*/  @!PT LDS RZ, [RZ] ;  /* 0x00000000fffff984 */ /* 0x000fe20000000800 */
[----:B------:R-:W-:Y:S01]  /*11200*/  @!PT LDS RZ, [RZ] ;  /* 0x00000000fffff984 */ /* 0x000fe20000000800 */
[----:B------:R2:W-:Y:S01]  /*11210*/  @!P1 LDGSTS.E.BYPASS.LTC128B.128 [R159+0x5000], desc[UR6][R26.64+0x40] ;  /* 0x050000401a9f9fae */ /* 0x0005e2000b981a06 */
[----:B------:R-:W-:-:S03]  /*11220*/  IADD3.X R29, PT, PT, R31, UR4, RZ, P3, !PT ;  /* 0x000000041f1d7c10 */ /* 0x000fc60009ffe4ff */
        /* <DEDUP_REMOVED lines=52> */
.L_x_1420:
[----:B------:R4:W-:Y:S02]  /*11570*/  STS.128 [R159+0x8800], RZ ;  /* 0x008800ff9f007388 */ /* 0x0009e40000000c00 */
.L_x_1421:
[----:B------:R-:W-:Y:S05]  /*11580*/  BSYNC.RECONVERGENT B0 ;  /* 0x0000000000007941 */ /* 0x000fea0003800200 */
.L_x_1419:
[----:B------:R-:W0:Y:S02]  /*11590*/  LDGDEPBAR ;  /* 0x00000000000079af */ /* 0x000e240000000000 */
.L_x_1416:
[----:B------:R-:W-:Y:S01]  /*115a0*/  IMAD.SHL.U32 R9, R61, 0x2, RZ ;  /* 0x000000023d097824 */ /* 0x000fe200078e00ff */
[----:B------:R-:W5:Y:S01]  /*115b0*/  LDCU UR4, c[0x0][0x45c] ;  /* 0x00008b80ff0477ac */ /* 0x000f620008000800 */
[----:B------:R-:W-:-:S03]  /*115c0*/  LEA R123, R45, UR5, 0x1 ;  /* 0x000000052d7b7c11 */ /* 0x000fc6000f8e08ff */
[----:B------:R-:W-:Y:S02]  /*115d0*/  LOP3.LUT R9, R9, 0x6, RZ, 0xc0, !PT ;  /* 0x0000000609097812 */ /* 0x000fe400078ec0ff */
[----:B------:R-:W-:-:S03]  /*115e0*/  IMAD R120, R4, 0x2, R123 ;  /* 0x0000000204787824 */ /* 0x000fc600078e027b */
[----:B------:R-:W-:Y:S02]  /*115f0*/  IMAD R0, R64, 0x80, R9 ;  /* 0x0000008040007824 */ /* 0x000fe400078e0209 */
[----:B------:R-:W-:Y:S02]  /*11600*/  LDSM.16.MT88.4 R84, [R120+0xb000] ;  /* 0x00b000007854783b */ /* 0x000fe40000004200 */
[C---:B--2---:R-:W-:Y:S02]  /*11610*/  VIADD R26, R0.reuse, 0x1 ;  /* 0x00000001001a7836 */ /* 0x044fe40000000000 */
[----:B---3--:R-:W-:-:S03]  /*11620*/  VIADD R28, R0, 0x8 ;  /* 0x00000008001c7836 */ /* 0x008fc60000000000 */
[C---:B------:R-:W-:Y:S02]  /*11630*/  ISETP.GE.AND P2, PT, R26.reuse, R3, PT ;  /* 0x000000031a00720c */ /* 0x040fe40003f46270 */
[----:B------:R-:W-:Y:S01]  /*11640*/  ISETP.GE.AND P4, PT, R26, R63, PT ;  /* 0x0000003f1a00720c */ /* 0x000fe20003f86270 */
[----:B------:R-:W-:Y:S01]  /*11650*/  VIADD R26, R0, 0x9 ;  /* 0x00000009001a7836 */ /* 0x000fe20000000000 */
[C---:B------:R-:W-:Y:S02]  /*11660*/  ISETP.GE.AND P3, PT, R28.reuse, R3, PT ;  /* 0x000000031c00720c */ /* 0x040fe40003f66270 */
[----:B------:R-:W-:Y:S01]  /*11670*/  ISETP.GE.AND P5, PT, R28, R63, PT ;  /* 0x0000003f1c00720c */ /* 0x000fe20003fa6270 */
[----:B------:R-:W-:Y:S01]  /*11680*/  VIADD R28, R0, 0x10 ;  /* 0x00000010001c7836 */ /* 0x000fe20000000000 */
        /* <DEDUP_REMOVED lines=8> */
[----:B------:R-:W-:Y:S02]  /*11710*/  ISETP.GE.AND P6, PT, R28, R3, PT ;  /* 0x000000031c00720c */ /* 0x000fe40003fc6270 */
[----:B------:R-:W-:Y:S01]  /*11720*/  FSEL R43, R6, -INF , !P2 ;  /* 0xff800000062b7808 */ /* 0x000fe20005000000 */
[----:B------:R-:W-:Y:S01]  /*11730*/  VIADD R6, R0, 0x18 ;  /* 0x0000001800067836 */ /* 0x000fe20000000000 */
[----:B------:R-:W-:-:S02]  /*11740*/  FSEL R39, R65, -INF , !P0 ;  /* 0xff80000041277808 */ /* 0x000fc40004000000 */
[----:B------:R-:W-:Y:S02]  /*11750*/  FSEL R7, R66, -INF , !P6 ;  /* 0xff80000042077808 */ /* 0x000fe40007000000 */
[----:B------:R-:W-:Y:S02]  /*11760*/  FSEL R37, R47, -INF , !P5 ;  /* 0xff8000002f257808 */ /* 0x000fe40006800000 */
[----:B------:R-:W-:Y:S02]  /*11770*/  FSEL R69, R46, -INF , !P1 ;  /* 0xff8000002e457808 */ /* 0x000fe40004800000 */
[C---:B------:R-:W-:Y:S02]  /*11780*/  ISETP.GE.AND P0, PT, R26.reuse, R3, PT ;  /* 0x000000031a00720c */ /* 0x040fe40003f06270 */
[----:B------:R-:W-:Y:S01]  /*11790*/  ISETP.GE.AND P6, PT, R26, R63, PT ;  /* 0x0000003f1a00720c */ /* 0x000fe20003fc6270 */
[----:B------:R-:W-:Y:S01]  /*117a0*/  VIADD R26, R0, 0x21 ;  /* 0x00000021001a7836 */ /* 0x000fe20000000000 */
[----:B------:R-:W-:-:S02]  /*117b0*/  ISETP.GE.AND P5, PT, R6, R3, PT ;  /* 0x000000030600720c */ /* 0x000fc40003fa6270 */
[-C--:B------:R-:W-:Y:S01]  /*117c0*/  ISETP.GE.AND P1, PT, R6, R63.reuse, PT ;  /* 0x0000003f0600720c */ /* 0x080fe20003f26270 */
[----:B------:R-:W-:Y:S01]  /*117d0*/  VIADD R6, R0, 0x20 ;  /* 0x0000002000067836 */ /* 0x000fe20000000000 */
[----:B------:R-:W-:Y:S02]  /*117e0*/  ISETP.GE.AND P2, PT, R28, R63, PT ;  /* 0x0000003f1c00720c */ /* 0x000fe40003f46270 */
[----:B------:R-:W-:Y:S02]  /*117f0*/  FSEL R31, R109, -INF , !P3 ;  /* 0xff8000006d1f7808 */ /* 0x000fe40005800000 */
[----:B------:R-:W-:Y:S02]  /*11800*/  FSEL R33, R104, -INF , !P5 ;  /* 0xff80000068217808 */ /* 0x000fe40006800000 */
[----:B------:R-:W-:Y:S02]  /*11810*/  FSEL R13, R108, -INF , !P2 ;  /* 0xff8000006c0d7808 */ /* 0x000fe40005000000 */
[----:B------:R-:W-:Y:S01]  /*11820*/  FSEL R35, R67, -INF , !P4 ;  /* 0xff80000043237808 */ /* 0x000fe20006000000 */
[----:B------:R-:W-:Y:S01]  /*11830*/  LDSM.16.MT88.4 R108, [R123+0x9000] ;  /* 0x009000007b6c783b */ /* 0x000fe20000004200 */
[----:B------:R-:W-:-:S02]  /*11840*/  ISETP.GE.AND P3, PT, R26, R3, PT ;  /* 0x000000031a00720c */ /* 0x000fc40003f66270 */
[----:B------:R-:W-:Y:S01]  /*11850*/  ISETP.GE.AND P5, PT, R26, R63, PT ;  /* 0x0000003f1a00720c */ /* 0x000fe20003fa6270 */
[----:B------:R-:W-:Y:S01]  /*11860*/  VIADD R26, R0, 0x29 ;  /* 0x00000029001a7836 */ /* 0x000fe20000000000 */
[C---:B------:R-:W-:Y:S02]  /*11870*/  ISETP.GE.AND P2, PT, R6.reuse, R3, PT ;  /* 0x000000030600720c */ /* 0x040fe40003f46270 */
[----:B------:R-:W-:Y:S01]  /*11880*/  ISETP.GE.AND P4, PT, R6, R63, PT ;  /* 0x0000003f0600720c */ /* 0x000fe20003f86270 */
[----:B------:R-:W-:Y:S01]  /*11890*/  VIADD R6, R0, 0x28 ;  /* 0x0000002800067836 */ /* 0x000fe20000000000 */
[----:B------:R-:W-:Y:S02]  /*118a0*/  FSEL R9, R105, -INF , !P6 ;  /* 0xff80000069097808 */ /* 0x000fe40007000000 */
[----:B------:R-:W-:Y:S02]  /*118b0*/  FSEL R27, R106, -INF , !P2 ;  /* 0xff8000006a1b7808 */ /* 0x000fe40005000000 */
[----:B-1----:R-:W-:-:S02]  /*118c0*/  FSEL R11, R101, -INF , !P1 ;  /* 0xff800000650b7808 */ /* 0x002fc40004800000 */
[----:B------:R-:W-:Y:S02]  /*118d0*/  FSEL R15, R100, -INF , !P0 ;  /* 0xff800000640f7808 */ /* 0x000fe40004000000 */
        /* <DEDUP_REMOVED lines=10> */
[C---:B------:R-:W-:Y:S01]  /*11980*/  ISETP.GE.AND P5, PT, R26.reuse, R3, PT ;  /* 0x000000031a00720c */ /* 0x040fe20003fa6270 */
[----:B------:R-:W-:Y:S01]  /*11990*/  LDSM.16.MT88.4 R100, [R120+0x9000] ;  /* 0x009000007864783b */ /* 0x000fe20000004200 */
        /* <DEDUP_REMOVED lines=17> */
[----:B------:R-:W-:-:S02]  /*11ab0*/  FSEL R187, R94, -INF , !P3 ;  /* 0xff8000005ebb7808 */ /* 0x000fc40005800000 */
[C---:B------:R-:W-:Y:S02]  /*11ac0*/  ISETP.GE.AND P1, PT, R26.reuse, R3, PT ;  /* 0x000000031a00720c */ /* 0x040fe40003f26270 */
[----:B------:R-:W-:Y:S01]  /*11ad0*/  ISETP.GE.AND P0, PT, R26, R63, PT ;  /* 0x0000003f1a00720c */ /* 0x000fe20003f06270 */
[----:B------:R-:W-:Y:S01]  /*11ae0*/  VIADD R26, R0, 0x49 ;  /* 0x00000049001a7836 */ /* 0x000fe20000000000 */
[C---:B------:R-:W-:Y:S02]  /*11af0*/  ISETP.GE.AND P3, PT, R6.reuse, R3, PT ;  /* 0x000000030600720c */ /* 0x040fe40003f66270 */
[----:B------:R-:W-:Y:S02]  /*11b00*/  FSEL R191, R93, -INF , !P5 ;  /* 0xff8000005dbf7808 */ /* 0x000fe40006800000 */
[-C--:B------:R-:W-:Y:S01]  /*11b10*/  ISETP.GE.AND P5, PT, R6, R63.reuse, PT ;  /* 0x0000003f0600720c */ /* 0x080fe20003fa6270 */
[----:B------:R-:W-:Y:S01]  /*11b20*/  VIADD R6, R0, 0x48 ;  /* 0x0000004800067836 */ /* 0x000fe20000000000 */
[----:B------:R-:W-:Y:S01]  /*11b30*/  FSEL R171, R171, -INF , !P3 ;  /* 0xff800000abab7808 */ /* 0x000fe20005800000 */
[----:B------:R-:W-:Y:S01]  /*11b40*/  LDSM.16.MT88.4 R92, [R123+0xb000] ;  /* 0x00b000007b5c783b */ /* 0x000fe20000004200 */
[----:B------:R-:W-:-:S02]  /*11b50*/  ISETP.GE.AND P3, PT, R26, R63, PT ;  /* 0x0000003f1a00720c */ /* 0x000fc40003f66270 */
[----:B------:R-:W-:Y:S02]  /*11b60*/  FSEL R141, R141, -INF , !P6 ;  /* 0xff8000008d8d7808 */ /* 0x000fe40007000000 */
[----:B------:R-:W-:Y:S02]  /*11b70*/  FSEL R189, R189, -INF , !P2 ;  /* 0xff800000bdbd7808 */ /* 0x000fe40005000000 */
[C---:B------:R-:W-:Y:S02]  /*11b80*/  ISETP.GE.AND P6, PT, R6.reuse, R3, PT ;  /* 0x000000030600720c */ /* 0x040fe40003fc6270 */
[----:B------:R-:W-:Y:S01]  /*11b90*/  ISETP.GE.AND P2, PT, R6, R63, PT ;  /* 0x0000003f0600720c */ /* 0x000fe20003f46270 */
[C---:B------:R-:W-:Y:S01]  /*11ba0*/  VIADD R6, R0.reuse, 0x50 ;  /* 0x0000005000067836 */ /* 0x040fe20000000000 */
[----:B------:R-:W-:Y:S02]  /*11bb0*/  FSEL R177, R177, -INF , !P3 ;  /* 0xff800000b1b17808 */ /* 0x000fe40005800000 */
[----:B------:R-:W-:-:S02]  /*11bc0*/  ISETP.GE.AND P3, PT, R0, R3, PT ;  /* 0x000000030000720c */ /* 0x000fc40003f66270 */
[----:B------:R-:W-:Y:S02]  /*11bd0*/  FSEL R185, R185, -INF , !P4 ;  /* 0xff800000b9b97808 */ /* 0x000fe40006000000 */
[----:B------:R-:W-:Y:S01]  /*11be0*/  ISETP.GE.AND P4, PT, R26, R3, PT ;  /* 0x000000031a00720c */ /* 0x000fe20003f86270 */
[----:B------:R-:W-:Y:S01]  /*11bf0*/  VIADD R26, R0, 0x51 ;  /* 0x00000051001a7836 */ /* 0x000fe20000000000 */
[----:B------:R-:W-:Y:S02]  /*11c00*/  FSEL R183, R183, -INF , !P1 ;  /* 0xff800000b7b77808 */ /* 0x000fe40004800000 */
[----:B------:R-:W-:Y:S02]  /*11c10*/  FSEL R47, R2, -INF , !P3 ;  /* 0xff800000022f7808 */ /* 0x000fe40005800000 */
[----:B------:R-:W-:Y:S02]  /*11c20*/  FSEL R179, R179, -INF , !P5 ;  /* 0xff800000b3b37808 */ /* 0x000fe40006800000 */
[----:B------:R-:W-:-:S02]  /*11c30*/  ISETP.GE.AND P1, PT, R6, R63, PT ;  /* 0x0000003f0600720c */ /* 0x000fc40003f26270 */
[----:B------:R-:W-:Y:S01]  /*11c40*/  ISETP.GE.AND P5, PT, R6, R3, PT ;  /* 0x000000030600720c */ /* 0x000fe20003fa6270 */
[----:B------:R-:W-:Y:S01]  /*11c50*/  VIADD R6, R0, 0x58 ;  /* 0x0000005800067836 */ /* 0x000fe20000000000 */
[----:B------:R-:W-:Y:S02]  /*11c60*/  FMNMX3.FTZ R2, R47, R43, R71, !PT ;  /* 0x0000002b2f027276 */ /* 0x000fe40007810047 */
[----:B------:R-:W-:Y:S02]  /*11c70*/  FSEL R175, R175, -INF , !P0 ;  /* 0xff800000afaf7808 */ /* 0x000fe40004000000 */
[----:B------:R-:W-:Y:S01]  /*11c80*/  FSEL R23, R20, -INF , !P1 ;  /* 0xff80000014177808 */ /* 0x000fe20004800000 */
[----:B------:R-:W-:Y:S01]  /*11c90*/  VIADD R20, R0, 0x60 ;  /* 0x0000006000147836 */ /* 0x000fe20000000000 */
[----:B------:R-:W-:Y:S02]  /*11ca0*/  ISETP.GE.AND P0, PT, R26, R3, PT ;  /* 0x000000031a00720c */ /* 0x000fe40003f06270 */
[----:B------:R-:W-:-:S02]  /*11cb0*/  FSEL R181, R181, -INF , !P4 ;  /* 0xff800000b5b57808 */ /* 0x000fc40006000000 */
[----:B------:R-:W-:Y:S02]  /*11cc0*/  ISETP.GE.AND P4, PT, R6, R63, PT ;  /* 0x0000003f0600720c */ /* 0x000fe40003f86270 */
[----:B------:R-:W-:Y:S02]  /*11cd0*/  FMNMX3.FTZ R2, R2, R69, R7, !PT ;  /* 0x0000004502027276 */ /* 0x000fe40007810007 */
[----:B------:R-:W-:Y:S02]  /*11ce0*/  FSEL R165, R165, -INF , !P0 ;  /* 0xff800000a5a57808 */ /* 0x000fe40004000000 */
[C---:B------:R-:W-:Y:S02]  /*11cf0*/  ISETP.GE.AND P0, PT, R20.reuse, R3, PT ;  /* 0x000000031400720c */ /* 0x040fe40003f06270 */
[----:B------:R-:W-:Y:S02]  /*11d00*/  ISETP.GE.AND P3, PT, R20, R63, PT ;  /* 0x0000003f1400720c */ /* 0x000fe40003f66270 */
[----:B------:R-:W-:-:S02]  /*11d10*/  FSEL R19, R22, -INF , !P4 ;  /* 0xff80000016137808 */ /* 0x000fc40006000000 */
[----:B------:R-:W-:Y:S01]  /*11d20*/  FMNMX3.FTZ R20, R2, R35, R33, !PT ;  /* 0x0000002302147276 */ /* 0x000fe20007810021 */
[C---:B------:R-:W-:Y:S01]  /*11d30*/  VIADD R2, R0.reuse, 0x69 ;  /* 0x0000006900027836 */ /* 0x040fe20000000000 */
[----:B------:R-:W-:Y:S02]  /*11d40*/  ISETP.GE.AND P4, PT, R0, R63, PT ;  /* 0x0000003f0000720c */ /* 0x000fe40003f86270 */
[----:B------:R-:W-:Y:S02]  /*11d50*/  FMNMX3.FTZ R20, R20, R15, R27, !PT ;  /* 0x0000000f14147276 */ /* 0x000fe4000781001b */
[----:B------:R-:W-:Y:S02]  /*11d60*/  FSEL R5, R5, -INF , !P4 ;  /* 0xff80000005057808 */ /* 0x000fe40006000000 */
[----:B------:R-:W-:Y:S02]  /*11d70*/  FMNMX3.FTZ R22, R20, R197, R199, !PT ;  /* 0x000000c514167276 */ /* 0x000fe400078100c7 */
[----:B------:R-:W-:-:S02]  /*11d80*/  FMNMX3.FTZ R20, R5, R41, R37, !PT ;  /* 0x0000002905147276 */ /* 0x000fc40007810025 */
[----:B------:R-:W-:Y:S02]  /*11d90*/  FMNMX3.FTZ R22, R22, R201, R139, !PT ;  /* 0x000000c916167276 */ /* 0x000fe4000781008b */
[----:B------:R-:W-:Y:S02]  /*11da0*/  FMNMX3.FTZ R20, R20, R39, R13, !PT ;  /* 0x0000002714147276 */ /* 0x000fe4000781000d */
[----:B------:R-:W-:Y:S02]  /*11db0*/  FSEL R173, R173, -INF , !P2 ;  /* 0xff800000adad7808 */ /* 0x000fe40005000000 */
[----:B------:R-:W-:Y:S02]  /*11dc0*/  FMNMX3.FTZ R20, R20, R31, R11, !PT ;  /* 0x0000001f14147276 */ /* 0x000fe4000781000b */
[----:B------:R-:W-:Y:S01]  /*11dd0*/  ISETP.GE.AND P2, PT, R6, R3, PT ;  /* 0x000000030600720c */ /* 0x000fe20003f46270 */
[----:B------:R-:W-:Y:S01]  /*11de0*/  VIADD R6, R0, 0x59 ;  /* 0x0000005900067836 */ /* 0x000fe20000000000 */
[----:B------:R-:W-:-:S02]  /*11df0*/  FMNMX3.FTZ R20, R20, R9, R29, !PT ;  /* 0x0000000914147276 */ /* 0x000fc4000781001d */
[----:B------:R-:W-:Y:S02]  /*11e00*/  FMNMX3.FTZ R22, R22, R191, R137, !PT ;  /* 0x000000bf16167276 */ /* 0x000fe40007810089 */
[----:B------:R-:W-:Y:S02]  /*11e10*/  FMNMX3.FTZ R20, R20, R25, R193, !PT ;  /* 0x0000001914147276 */ /* 0x000fe400078100c1 */
[----:B------:R-:W-:Y:S02]  /*11e20*/  FSEL R167, R167, -INF , !P5 ;  /* 0xff800000a7a77808 */ /* 0x000fe40006800000 */
[----:B------:R-:W-:Y:S02]  /*11e30*/  FMNMX3.FTZ R20, R20, R195, R187, !PT ;  /* 0x000000c314147276 */ /* 0x000fe400078100bb */
[----:B------:R-:W-:Y:S02]  /*11e40*/  FSEL R169, R169, -INF , !P6 ;  /* 0xff800000a9a97808 */ /* 0x000fe40007000000 */
[----:B------:R-:W-:-:S02]  /*11e50*/  ISETP.GE.AND P5, PT, R6, R3, PT ;  /* 0x000000030600720c */ /* 0x000fc40003fa6270 */
[----:B------:R-:W-:Y:S01]  /*11e60*/  ISETP.GE.AND P1, PT, R6, R63, PT ;  /* 0x0000003f0600720c */ /* 0x000fe20003f26270 */
[----:B------:R-:W-:Y:S01]  /*11e70*/  VIADD R6, R0, 0x61 ;  /* 0x0000006100067836 */ /* 0x000fe20000000000 */
[----:B------:R-:W-:Y:S02]  /*11e80*/  FSEL R135, R135, -INF , !P0 ;  /* 0xff80000087877808 */ /* 0x000fe40004000000 */
[----:B------:R-:W-:Y:S02]  /*11e90*/  FMNMX3.FTZ R22, R22, R189, R171, !PT ;  /* 0x000000bd16167276 */ /* 0x000fe400078100ab */
[----:B------:R-:W-:Y:S02]  /*11ea0*/  ISETP.GE.AND P6, PT, R26, R63, PT ;  /* 0x0000003f1a00720c */ /* 0x000fe40003fc6270 */
[C---:B------:R-:W-:Y:S02]  /*11eb0*/  ISETP.GE.AND P4, PT, R2.reuse, R3, PT ;  /* 0x000000030200720c */ /* 0x040fe40003f86270 */
[----:B------:R-:W-:Y:S01]  /*11ec0*/  ISETP.GE.AND P0, PT, R2, R63, PT ;  /* 0x0000003f0200720c */ /* 0x000fe20003f06270 */
[----:B------:R-:W-:Y:S01]  /*11ed0*/  VIADD R2, R0, 0x78 ;  /* 0x0000007800027836 */ /* 0x000fe20000000000 */
[----:B------:R-:W-:-:S02]  /*11ee0*/  FMNMX3.FTZ R20, R20, R143, R141, !PT ;  /* 0x0000008f14147276 */ /* 0x000fc4000781008d */
[----:B------:R-:W-:Y:S02]  /*11ef0*/  FMNMX3.FTZ R22, R22, R183, R169, !PT ;  /* 0x000000b716167276 */ /* 0x000fe400078100a9 */
[----:B------:R-:W-:Y:S02]  /*11f00*/  FSEL R21, R21, -INF , !P6 ;  /* 0xff80000015157808 */ /* 0x000fe40007000000 */
[----:B------:R-:W-:Y:S02]  /*11f10*/  FSEL R163, R163, -INF , !P2 ;  /* 0xff800000a3a37808 */ /* 0x000fe40005000000 */
[----:B------:R-:W-:Y:S02]  /*11f20*/  FMNMX3.FTZ R20, R20, R185, R179, !PT ;  /* 0x000000b914147276 */ /* 0x000fe400078100b3 */
[C---:B------:R-:W-:Y:S02]  /*11f30*/  ISETP.GE.AND P6, PT, R6.reuse, R3, PT ;  /* 0x000000030600720c */ /* 0x040fe40003fc6270 */
[----:B------:R-:W-:Y:S01]  /*11f40*/  ISETP.GE.AND P2, PT, R6, R63, PT ;  /* 0x0000003f0600720c */ /* 0x000fe20003f46270 */
[----:B------:R-:W-:Y:S01]  /*11f50*/  VIADD R6, R0, 0x68 ;  /* 0x0000006800067836 */ /* 0x000fe20000000000 */
[----:B------:R-:W-:Y:S01]  /*11f60*/  FSEL R17, R8, -INF , !P1 ;  /* 0xff80000008117808 */ /* 0x000fe20004800000 */
[----:B------:R-:W-:Y:S01]  /*11f70*/  VIADD R8, R0, 0x70 ;  /* 0x0000007000087836 */ /* 0x000fe20000000000 */
[----:B------:R-:W-:-:S02]  /*11f80*/  FSEL R129, R129, -INF , !P4 ;  /* 0xff80000081817808 */ /* 0x000fc40006000000 */
[----:B------:R-:W-:Y:S02]  /*11f90*/  ISETP.GE.AND P4, PT, R2, R3, PT ;  /* 0x000000030200720c */ /* 0x000fe40003f86270 */
[----:B------:R-:W-:Y:S02]  /*11fa0*/  FMNMX3.FTZ R22, R22, R181, R167, !PT ;  /* 0x000000b516167276 */ /* 0x000fe400078100a7 */
[----:B------:R-:W-:Y:S02]  /*11fb0*/  FMNMX3.FTZ R20, R20, R175, R173, !PT ;  /* 0x000000af14147276 */ /* 0x000fe400078100ad */
[----:B------:R-:W-:Y:S02]  /*11fc0*/  FSEL R161, R161, -INF , !P5 ;  /* 0xff800000a1a17808 */ /* 0x000fe40006800000 */
[----:B------:R-:W-:Y:S02]  /*11fd0*/  FSEL R133, R133, -INF , !P6 ;  /* 0xff80000085857808 */ /* 0x000fe40007000000 */
[----:B------:R-:W-:-:S02]  /*11fe0*/  FSEL R65, R24, -INF , !P4 ;  /* 0xff80000018417808 */ /* 0x000fc40006000000 */
[-C--:B------:R-:W-:Y:S02]  /*11ff0*/  ISETP.GE.AND P5, PT, R6, R3.reuse, PT ;  /* 0x000000030600720c */ /* 0x080fe40003fa6270 */
[----:B------:R-:W-:Y:S02]  /*12000*/  ISETP.GE.AND P6, PT, R8, R3, PT ;  /* 0x000000030800720c */ /* 0x000fe40003fc6270 */
[----:B------:R-:W-:Y:S02]  /*12010*/  FMNMX3.FTZ R22, R22, R165, R163, !PT ;  /* 0x000000a516167276 */ /* 0x000fe400078100a3 */
[----:B------:R-:W-:Y:S02]  /*12020*/  ISETP.GE.AND P4, PT, R8, R63, PT ;  /* 0x0000003f0800720c */ /* 0x000fe40003f86270 */
[----:B------:R-:W-:Y:S02]  /*12030*/  FMNMX3.FTZ R8, R20, R177, R23, !PT ;  /* 0x000000b114087276 */ /* 0x000fe40007810017 */
[----:B------:R-:W-:Y:S01]  /*12040*/  ISETP.GE.AND P1, PT, R6, R63, PT ;  /* 0x0000003f0600720c */ /* 0x000fe20003f26270 */
[C---:B------:R-:W-:Y:S01]  /*12050*/  VIADD R6, R0.reuse, 0x71 ;  /* 0x0000007100067836 */ /* 0x040fe20000000000 */
[----:B------:R-:W-:Y:S01]  /*12060*/  FSEL R131, R131, -INF , !P5 ;  /* 0xff80000083837808 */ /* 0x000fe20006800000 */
[----:B------:R-:W-:Y:S01]  /*12070*/  VIADD R0, R0, 0x79 ;  /* 0x0000007900007836 */ /* 0x000fe20000000000 */
[----:B------:R-:W-:-:S02]  /*12080*/  FMNMX3.FTZ R22, R22, R161, R135, !PT ;  /* 0x000000a116167276 */ /* 0x000fc40007810087 */
[----:B------:R-:W-:Y:S02]  /*12090*/  FSEL R127, R127, -INF , !P3 ;  /* 0xff8000007f7f7808 */ /* 0x000fe40005800000 */
[----:B------:R-:W-:Y:S02]  /*120a0*/  FMNMX3.FTZ R8, R8, R21, R19, !PT ;  /* 0x0000001508087276 */ /* 0x000fe40007810013 */
[----:B------:R-:W-:Y:S02]  /*120b0*/  ISETP.GE.AND P5, PT, R6, R3, PT ;  /* 0x000000030600720c */ /* 0x000fe40003fa6270 */
[----:B------:R-:W-:Y:S02]  /*120c0*/  FSEL R121, R121, -INF , !P6 ;  /* 0xff80000079797808 */ /* 0x000fe40007000000 */
[----:B------:R-:W-:Y:S02]  /*120d0*/  FMNMX3.FTZ R22, R22, R133, R131, !PT ;  /* 0x0000008516167276 */ /* 0x000fe40007810083 */
[----:B------:R-:W-:-:S02]  /*120e0*/  ISETP.GE.AND P3, PT, R2, R63, PT ;  /* 0x0000003f0200720c */ /* 0x000fc40003f66270 */
[----:B------:R-:W-:Y:S02]  /*120f0*/  FSEL R125, R125, -INF , !P2 ;  /* 0xff8000007d7d7808 */ /* 0x000fe40005000000 */
[----:B------:R-:W-:Y:S02]  /*12100*/  FSEL R59, R10, -INF , !P1 ;  /* 0xff8000000a3b7808 */ /* 0x000fe40004800000 */
[----:B------:R-:W-:Y:S02]  /*12110*/  FMNMX3.FTZ R2, R8, R17, R127, !PT ;  /* 0x0000001108027276 */ /* 0x000fe4000781007f */
[----:B------:R-:W-:Y:S02]  /*12120*/  ISETP.GE.AND P6, PT, R0, R3, PT ;  /* 0x000000030000720c */ /* 0x000fe40003fc6270 */
[----:B------:R-:W-:Y:S02]  /*12130*/  FSEL R67, R16, -INF , !P5 ;  /* 0xff80000010437808 */ /* 0x000fe40006800000 */
[----:B------:R-:W-:-:S02]  /*12140*/  FMNMX3.FTZ R22, R22, R129, R121, !PT ;  /* 0x0000008116167276 */ /* 0x000fc40007810079 */
[----:B------:R-:W-:Y:S02]  /*12150*/  ISETP.GE.AND P5, PT, R6, R63, PT ;  /* 0x0000003f0600720c */ /* 0x000fe40003fa6270 */
[----:B------:R-:W-:Y:S02]  /*12160*/  FSEL R57, R57, -INF , !P0 ;  /* 0xff80000039397808 */ /* 0x000fe40004000000 */
[----:B------:R-:W-:Y:S02]  /*12170*/  FSEL R55, R12, -INF , !P4 ;  /* 0xff8000000c377808 */ /* 0x000fe40006000000 */
[----:B------:R-:W-:Y:S02]  /*12180*/  FMNMX3.FTZ R2, R2, R125, R59, !PT ;  /* 0x0000007d02027276 */ /* 0x000fe4000781003b */
[----:B------:R-:W-:Y:S02]  /*12190*/  FSEL R61, R18, -INF , !P6 ;  /* 0xff800000123d7808 */ /* 0x000fe40007000000 */
        /* <DEDUP_REMOVED lines=8> */
[----:B------:R-:W1:Y:S03]  /*12220*/  SHFL.BFLY PT, R73, R6, 0x2, 0x1f ;  /* 0x0c401f0006497f89 */ /* 0x000e6600000e0000 */
[----:B------:R-:W-:-:S05]  /*12230*/  FMNMX.FTZ R77, R49, R2, !PT ;  /* 0x00000002314d7209 */ /* 0x000fca0007810000 */
[----:B------:R-:W2:Y:S01]  /*12240*/  SHFL.BFLY PT, R0, R77, 0x2, 0x1f ;  /* 0x0c401f004d007f89 */ /* 0x000ea200000e0000 */
[----:B-1----:R-:W-:-:S05]  /*12250*/  FMNMX.FTZ R75, R6, R73, !PT ;  /* 0x00000049064b7209 */ /* 0x002fca0007810000 */
[----:B------:R-:W1:Y:S01]  /*12260*/  SHFL.BFLY PT, R2, R75, 0x1, 0x1f ;  /* 0x0c201f004b027f89 */ /* 0x000e6200000e0000 */
[----:B--2---:R-:W-:-:S03]  /*12270*/  FMNMX.FTZ R73, R77, R0, !PT ;  /* 0x000000004d497209 */ /* 0x004fc60007810000 */
[----:B------:R-:W-:Y:S04]  /*12280*/  LDSM.16.MT88.4 R76, [R123+0xd000] ;  /* 0x00d000007b4c783b */ /* 0x000fe80000004200 */
[----:B------:R-:W2:Y:S01]  /*12290*/  SHFL.BFLY PT, R0, R73, 0x1, 0x1f ;  /* 0x0c201f0049007f89 */ /* 0x000ea200000e0000 */
[----:B-1----:R-:W-:-:S04]  /*122a0*/  FMNMX.FTZ R2, R75, R2, !PT ;  /* 0x000000024b027209 */ /* 0x002fc80007810000 */
[C---:B------:R-:W-:Y:S01]  /*122b0*/  FSETP.NEU.FTZ.AND P0, PT, R2.reuse, -INF , PT ;  /* 0xff8000000200780b */ /* 0x040fe20003f1d000 */
[----:B-----5:R-:W-:Y:S01]  /*122c0*/  FMUL.FTZ R46, R2, UR4 ;  /* 0x00000004022e7c20 */ /* 0x020fe20008410000 */
[----:B--2---:R-:W-:-:S04]  /*122d0*/  FMNMX.FTZ R0, R73, R0, !PT ;  /* 0x0000000049007209 */ /* 0x004fc80007810000 */
        /* <DEDUP_REMOVED lines=15> */
[----:B------:R-:W-:Y:S01]  /*123d0*/  FFMA.FTZ R37, R35, UR4, -R46 ;  /* 0x0000000423257c23 */ /* 0x000fe2000801082e */
[--C-:B------:R-:W-:Y:S01]  /*123e0*/  FFMA.FTZ R35, R11, UR4, -R42.reuse ;  /* 0x000000040b237c23 */ /* 0x100fe2000801082a */
[----:B------:R1:W-:Y:S01]  /*123f0*/  MUFU.EX2 R45, R5 ;  /* 0x00000005002d7308 */ /* 0x0003e20000000800 */
[----:B------:R-:W-:Y:S01]  /*12400*/  FFMA.FTZ R32, R9, UR4, -R42 ;  /* 0x0000000409207c23 */ /* 0x000fe2000801082a */
[----:B------:R-:W-:Y:S01]  /*12410*/  FFMA.FTZ R33, R15, UR4, -R46 ;  /* 0x000000040f217c23 */ /* 0x000fe2000801082e */
[----:B------:R-:W-:Y:S01]  /*12420*/  LDSM.16.MT88.4 R8, [R120+0x9400] ;  /* 0x009400007808783b */ /* 0x000fe20000004200 */
[--C-:B------:R-:W-:Y:S01]  /*12430*/  FFMA.FTZ R39, R13, UR4, -R42.reuse ;  /* 0x000000040d277c23 */ /* 0x100fe2000801082a */
[----:B------:R-:W-:Y:S01]  /*12440*/  FFMA.FTZ R34, R31, UR4, -R42 ;  /* 0x000000041f227c23 */ /* 0x000fe2000801082a */
[----:B------:R-:W-:Y:S01]  /*12450*/  FFMA.FTZ R31, R27, UR4, -R46 ;  /* 0x000000041b1f7c23 */ /* 0x000fe2000801082e */
[----:B------:R-:W-:Y:S01]  /*12460*/  LDSM.16.MT88.4 R12, [R123+0x9400] ;  /* 0x009400007b0c783b */ /* 0x000fe20000004200 */
[----:B------:R-:W2:Y:S01]  /*12470*/  MUFU.EX2 R47, R47 ;  /* 0x0000002f002f7308 */ /* 0x000ea20000000800 */
[----:B------:R-:W-:Y:S01]  /*12480*/  FFMA.FTZ R28, R25, UR4, -R42 ;  /* 0x00000004191c7c23 */ /* 0x000fe2000801082a */
[--C-:B------:R-:W-:Y:S01]  /*12490*/  FFMA.FTZ R30, R197, UR4, -R46.reuse ;  /* 0x00000004c51e7c23 */ /* 0x100fe2000801082e */
[--C-:B------:R-:W-:Y:S01]  /*124a0*/  FFMA.FTZ R27, R199, UR4, -R46.reuse ;  /* 0x00000004c71b7c23 */ /* 0x100fe2000801082e */
[----:B------:R-:W-:Y:S01]  /*124b0*/  FFMA.FTZ R26, R201, UR4, -R46 ;  /* 0x00000004c91a7c23 */ /* 0x000fe2000801082e */
[--C-:B------:R-:W-:Y:S01]  /*124c0*/  FFMA.FTZ R29, R29, UR4, -R42.reuse ;  /* 0x000000041d1d7c23 */ /* 0x100fe2000801082a */
[--C-:B------:R-:W-:Y:S01]  /*124d0*/  FFMA.FTZ R25, R193, UR4, -R42.reuse ;  /* 0x00000004c1197c23 */ /* 0x100fe2000801082a */
[----:B------:R-:W-:Y:S01]  /*124e0*/  FFMA.FTZ R24, R195, UR4, -R42 ;  /* 0x00000004c3187c23 */ /* 0x000fe2000801082a */
[----:B------:R-:W-:Y:S01]  /*124f0*/  MUFU.EX2 R43, R43 ;  /* 0x0000002b002b7308 */ /* 0x000fe20000000800 */
[----:B-1----:R-:W1:Y:S01]  /*12500*/  LDSM.16.MT88.4 R4, [R120+0xd000] ;  /* 0x00d000007804783b */ /* 0x002e620000004200 */
[--C-:B------:R-:W-:Y:S01]  /*12510*/  FFMA.FTZ R139, R139, UR4, -R46.reuse ;  /* 0x000000048b8b7c23 */ /* 0x100fe2000801082e */
[--C-:B------:R-:W-:Y:S01]  /*12520*/  FFMA.FTZ R54, R191, UR4, -R46.reuse ;  /* 0x00000004bf367c23 */ /* 0x100fe2000801082e */
[--C-:B------:R-:W-:Y:S01]  /*12530*/  FFMA.FTZ R137, R137, UR4, -R46.reuse ;  /* 0x0000000489897c23 */ /* 0x100fe2000801082e */
[----:B------:R-:W-:Y:S01]  /*12540*/  FFMA.FTZ R52, R189, UR4, -R46 ;  /* 0x00000004bd347c23 */ /* 0x000fe2000801082e */
[--C-:B------:R-:W-:Y:S01]  /*12550*/  FFMA.FTZ R56, R187, UR4, -R42.reuse ;  /* 0x00000004bb387c23 */ /* 0x100fe2000801082a */
[--C-:B------:R-:W-:Y:S01]  /*12560*/  FFMA.FTZ R143, R143, UR4, -R42.reuse ;  /* 0x000000048f8f7c23 */ /* 0x100fe2000801082a */
[----:B------:R-:W3:Y:S01]  /*12570*/  MUFU.EX2 R40, R40 ;  /* 0x0000002800287308 */ /* 0x000ee20000000800 */
[----:B--2---:R-:W-:Y:S01]  /*12580*/  F2FP.F16.F32.PACK_AB R68, R44, R47 ;  /* 0x0000002f2c44723e */ /* 0x004fe200000000ff */
[--C-:B------:R-:W-:Y:S01]  /*12590*/  FFMA.FTZ R141, R141, UR4, -R42.reuse ;  /* 0x000000048d8d7c23 */ /* 0x100fe2000801082a */
[----:B------:R-:W-:Y:S01]  /*125a0*/  FFMA.FTZ R58, R185, UR4, -R42 ;  /* 0x00000004b93a7c23 */ /* 0x000fe2000801082a */
[--C-:B------:R-:W-:Y:S01]  /*125b0*/  FFMA.FTZ R171, R171, UR4, -R46.reuse ;  /* 0x00000004abab7c23 */ /* 0x100fe2000801082e */
[--C-:B------:R-:W-:Y:S01]  /*125c0*/  FFMA.FTZ R124, R183, UR4, -R46.reuse ;  /* 0x00000004b77c7c23 */ /* 0x100fe2000801082e */
[--C-:B------:R-:W-:Y:S01]  /*125d0*/  FFMA.FTZ R169, R169, UR4, -R46.reuse ;  /* 0x00000004a9a97c23 */ /* 0x100fe2000801082e */
[----:B------:R-:W-:Y:S01]  /*125e0*/  FFMA.FTZ R66, R181, UR4, -R46 ;  /* 0x00000004b5427c23 */ /* 0x000fe2000801082e */
[----:B------:R-:W2:Y:S01]  /*125f0*/  MUFU.EX2 R50, R50 ;  /* 0x0000003200327308 */ /* 0x000ea20000000800 */
        /* <DEDUP_REMOVED lines=8> */
[----:B---3--:R-:W-:Y:S01]  /*12680*/  F2FP.F16.F32.PACK_AB R70, R40, R43 ;  /* 0x0000002b2846723e */ /* 0x008fe200000000ff */
[----:B------:R-:W-:Y:S01]  /*12690*/  FFMA.FTZ R161, R161, UR4, -R46 ;  /* 0x00000004a1a17c23 */ /* 0x000fe2000801082e */
[--C-:B------:R-:W-:Y:S01]  /*126a0*/  FFMA.FTZ R134, R23, UR4, -R42.reuse ;  /* 0x0000000417867c23 */ /* 0x100fe2000801082a */
[--C-:B------:R-:W-:Y:S01]  /*126b0*/  FFMA.FTZ R167, R21, UR4, -R42.reuse ;  /* 0x0000000415a77c23 */ /* 0x100fe2000801082a */
[--C-:B------:R-:W-:Y:S01]  /*126c0*/  FFMA.FTZ R136, R19, UR4, -R42.reuse ;  /* 0x0000000413887c23 */ /* 0x100fe2000801082a */
[----:B------:R-:W-:Y:S01]  /*126d0*/  FFMA.FTZ R163, R17, UR4, -R42 ;  /* 0x0000000411a37c23 */ /* 0x000fe2000801082a */
[----:B------:R-:W-:Y:S01]  /*126e0*/  LDSM.16.MT88.4 R20, [R120+0xa400] ;  /* 0x00a400007814783b */ /* 0x000fe20000004200 */
[----:B------:R-:W3:Y:S01]  /*126f0*/  MUFU.EX2 R41, R41 ;  /* 0x0000002900297308 */ /* 0x000ee20000000800 */
[----:B--2---:R-:W-:Y:S01]  /*12700*/  F2FP.F16.F32.PACK_AB R69, R50, R45 ;  /* 0x0000002d3245723e */ /* 0x004fe200000000ff */
[--C-:B------:R-:W-:Y:S01]  /*12710*/  FFMA.FTZ R135, R135, UR4, -R46.reuse ;  /* 0x0000000487877c23 */ /* 0x100fe2000801082e */
[----:B------:R-:W-:Y:S01]  /*12720*/  LDSM.16.MT88.4 R16, [R123+0xc400] ;  /* 0x00c400007b10783b */ /* 0x000fe20000004200 */
        /* <DEDUP_REMOVED lines=8> */
[----:B------:R-:W-:Y:S01]  /*127b0*/  FADD.FTZ R44, R47, R44 ;  /* 0x0000002c2f2c7221 */ /* 0x000fe20000010000 */
[----:B------:R-:W-:Y:S01]  /*127c0*/  FADD.FTZ R45, R45, R50 ;  /* 0x000000322d2d7221 */ /* 0x000fe20000010000 */
[--C-:B------:R-:W-:Y:S01]  /*127d0*/  FFMA.FTZ R121, R121, UR4, -R46.reuse ;  /* 0x0000000479797c23 */ /* 0x100fe2000801082e */
[--C-:B------:R-:W-:Y:S01]  /*127e0*/  FFMA.FTZ R67, R67, UR4, -R46.reuse ;  /* 0x0000000443437c23 */ /* 0x100fe2000801082e */
[----:B------:R-:W2:Y:S01]  /*127f0*/  MUFU.EX2 R37, R37 ;  /* 0x0000002500257308 */ /* 0x000ea20000000800 */
[----:B---3--:R-:W-:Y:S01]  /*12800*/  F2FP.F16.F32.PACK_AB R71, R41, R48 ;  /* 0x000000302947723e */ /* 0x008fe200000000ff */
[--C-:B------:R-:W-:Y:S01]  /*12810*/  FFMA.FTZ R65, R65, UR4, -R46.reuse ;  /* 0x0000000441417c23 */ /* 0x100fe2000801082e */
[----:B------:R-:W-:Y:S01]  /*12820*/  FFMA.FTZ R61, R61, UR4, -R46 ;  /* 0x000000043d3d7c23 */ /* 0x000fe2000801082e */
[--C-:B------:R-:W-:Y:S01]  /*12830*/  FFMA.FTZ R47, R55, UR4, -R42.reuse ;  /* 0x00000004372f7c23 */ /* 0x100fe2000801082a */
[----:B------:R-:W-:Y:S01]  /*12840*/  FFMA.FTZ R46, R53, UR4, -R42 ;  /* 0x00000004352e7c23 */ /* 0x000fe2000801082a */
[----:B------:R-:W-:Y:S01]  /*12850*/  FADD.FTZ R53, R43, R44 ;  /* 0x0000002c2b357221 */ /* 0x000fe20000010000 */
[----:B------:R-:W-:Y:S01]  /*12860*/  FADD.FTZ R48, R48, R45 ;  /* 0x0000002d30307221 */ /* 0x000fe20000010000 */
[----:B------:R-:W-:Y:S01]  /*12870*/  MUFU.EX2 R36, R36 ;  /* 0x0000002400247308 */ /* 0x000fe20000000800 */
[----:B------:R-:W-:Y:S01]  /*12880*/  HMMA.16816.F32 R104, R68, R100, RZ ;  /* 0x000000644468723c */ /* 0x000fe200000018ff */
[--C-:B------:R-:W-:Y:S01]  /*12890*/  FFMA.FTZ R51, R51, UR4, -R42.reuse ;  /* 0x0000000433337c23 */ /* 0x100fe2000801082a */
[----:B------:R-:W-:Y:S01]  /*128a0*/  FFMA.FTZ R49, R49, UR4, -R42 ;  /* 0x0000000431317c23 */ /* 0x000fe2000801082a */
[----:B------:R-:W-:Y:S01]  /*128b0*/  FADD.FTZ R53, R40, R53 ;  /* 0x0000003528357221 */ /* 0x000fe20000010000 */
[----:B------:R-:W-:Y:S01]  /*128c0*/  FADD.FTZ R48, R41, R48 ;  /* 0x0000003029307221 */ /* 0x000fe20000010000 */
[----:B------:R-:W-:-:S02]  /*128d0*/  ISETP.GT.AND P0, PT, R64, R147, PT ;  /* 0x000000934000720c */ /* 0x000fc40003f04270 */
        /* <DEDUP_REMOVED lines=12> */
[----:B------:R-:W4:Y:S01]  /*129a0*/  MUFU.EX2 R30, R30 ;  /* 0x0000001e001e7308 */ /* 0x000f220000000800 */
[C---:B------:R-:W-:Y:S07]  /*129b0*/  HMMA.16816.F32 R92, R68.reuse, R94, RZ ;  /* 0x0000005e445c723c */ /* 0x040fee00000018ff */
[----:B------:R-:W-:Y:S01]  /*129c0*/  MUFU.EX2 R27, R27 ;  /* 0x0000001b001b7308 */ /* 0x000fe20000000800 */
[C---:B------:R-:W-:Y:S07]  /*129d0*/  HMMA.16816.F32 R84, R68.reuse, R86, RZ ;  /* 0x000000564454723c */ /* 0x040fee00000018ff */
[----:B------:R-:W4:Y:S01]  /*129e0*/  MUFU.EX2 R26, R26 ;  /* 0x0000001a001a7308 */ /* 0x000f220000000800 */
        /* <DEDUP_REMOVED lines=12> */
[----:B-----5:R-:W-:Y:S01]  /*12ab0*/  F2FP.F16.F32.PACK_AB R7, R32, R35 ;  /* 0x000000232007723e */ /* 0x020fe200000000ff */
        /* <DEDUP_REMOVED lines=11> */
[----:B------:R-:W5:Y:S03]  /*12b70*/  MUFU.EX2 R54, R54 ;  /* 0x0000003600367308 */ /* 0x000f660000000800 */
[C---:B------:R-:W-:Y:S01]  /*12b80*/  HMMA.16816.F32 R108, R4.reuse, R14, R108 ;  /* 0x0000000e046c723c */ /* 0x040fe2000000186c */
[----:B------:R-:W4:Y:S04]  /*12b90*/  LDSM.16.MT88.4 R12, [R123+0xb400] ;  /* 0x00b400007b0c783b */ /* 0x000f280000004200 */
[----:B------:R-:W-:Y:S08]  /*12ba0*/  MUFU.EX2 R137, R137 ;  /* 0x0000008900897308 */ /* 0x000ff00000000800 */
[----:B------:R-:W5:Y:S08]  /*12bb0*/  MUFU.EX2 R52, R52 ;  /* 0x0000003400347308 */ /* 0x000f700000000800 */
[----:B------:R-:W-:Y:S01]  /*12bc0*/  MUFU.EX2 R56, R56 ;  /* 0x0000003800387308 */ /* 0x000fe20000000800 */
[C---:B---3--:R-:W-:Y:S07]  /*12bd0*/  HMMA.16816.F32 R88, R4.reuse, R8, R88 ;  /* 0x000000080458723c */ /* 0x048fee0000001858 */
[----:B------:R-:W3:Y:S01]  /*12be0*/  MUFU.EX2 R143, R143 ;  /* 0x0000008f008f7308 */ /* 0x000ee20000000800 */
[C---:B------:R-:W-:Y:S01]  /*12bf0*/  HMMA.16816.F32 R84, R4.reuse, R10, R84 ;  /* 0x0000000a0454723c */ /* 0x040fe20000001854 */
[----:B------:R-:W1:Y:S06]  /*12c00*/  LDSM.16.MT88.4 R8, [R120+0xd400] ;  /* 0x00d400007808783b */ /* 0x000e6c0000004200 */
[----:B------:R-:W-:Y:S01]  /*12c10*/  MUFU.EX2 R141, R141 ;  /* 0x0000008d008d7308 */ /* 0x000fe20000000800 */
[C---:B----4-:R-:W-:Y:S07]  /*12c20*/  HMMA.16816.F32 R96, R4.reuse, R12, R96 ;  /* 0x0000000c0460723c */ /* 0x050fee0000001860 */
[----:B------:R-:W4:Y:S01]  /*12c30*/  MUFU.EX2 R58, R58 ;  /* 0x0000003a003a7308 */ /* 0x000f220000000800 */
[C---:B------:R-:W-:Y:S01]  /*12c40*/  HMMA.16816.F32 R92, R4.reuse, R14, R92 ;  /* 0x0000000e045c723c */ /* 0x040fe2000000185c */
[----:B------:R-:W2:Y:S06]  /*12c50*/  LDSM.16.MT88.4 R12, [R123+0xd400] ;  /* 0x00d400007b0c783b */ /* 0x000eac0000004200 */
[----:B------:R-:W-:Y:S08]  /*12c60*/  MUFU.EX2 R171, R171 ;  /* 0x000000ab00ab7308 */ /* 0x000ff00000000800 */
[----:B------:R-:W4:Y:S08]  /*12c70*/  MUFU.EX2 R124, R124 ;  /* 0x0000007c007c7308 */ /* 0x000f300000000800 */
[----:B------:R-:W-:Y:S01]  /*12c80*/  MUFU.EX2 R169, R169 ;  /* 0x000000a900a97308 */ /* 0x000fe20000000800 */
[C---:B-1----:R-:W-:Y:S07]  /*12c90*/  HMMA.16816.F32 R72, R4.reuse, R8, R72 ;  /* 0x000000080448723c */ /* 0x042fee0000001848 */
[----:B------:R-:W1:Y:S01]  /*12ca0*/  MUFU.EX2 R66, R66 ;  /* 0x0000004200427308 */ /* 0x000e620000000800 */
[C---:B------:R-:W-:Y:S01]  /*12cb0*/  HMMA.16816.F32 R68, R4.reuse, R10, R68 ;  /* 0x0000000a0444723c */ /* 0x040fe20000001844 */
[----:B------:R-:W5:Y:S06]  /*12cc0*/  LDSM.16.MT88.4 R8, [R120+0x9800] ;  /* 0x009800007808783b */ /* 0x000f6c0000004200 */
[----:B------:R-:W-:Y:S01]  /*12cd0*/  MUFU.EX2 R126, R126 ;  /* 0x0000007e007e7308 */ /* 0x000fe20000000800 */
[C---:B--2---:R-:W-:Y:S07]  /*12ce0*/  HMMA.16816.F32 R80, R4.reuse, R12, R80 ;  /* 0x0000000c0450723c */ /* 0x044fee0000001850 */
[----:B------:R-:W2:Y:S01]  /*12cf0*/  MUFU.EX2 R175, R175 ;  /* 0x000000af00af7308 */ /* 0x000ea20000000800 */
[----:B------:R-:W-:Y:S01]  /*12d00*/  HMMA.16816.F32 R76, R4, R14, R76 ;  /* 0x0000000e044c723c */ /* 0x000fe2000000184c */
[----:B------:R-:W3:Y:S01]  /*12d10*/  LDSM.16.MT88.4 R12, [R123+0x9800] ;  /* 0x009800007b0c783b */ /* 0x000ee20000004200 */
[----:B------:R-:W-:-:S05]  /*12d20*/  F2FP.F16.F32.PACK_AB R4, R30, R31 ;  /* 0x0000001f1e04723e */ /* 0x000fca00000000ff */
[----:B------:R-:W-:Y:S01]  /*12d30*/  MUFU.EX2 R173, R173 ;  /* 0x000000ad00ad7308 */ /* 0x000fe20000000800 */
[----:B------:R-:W-:Y:S01]  /*12d40*/  F2FP.F16.F32.PACK_AB R6, R26, R27 ;  /* 0x0000001b1a06723e */ /* 0x000fe200000000ff */
[----:B------:R-:W-:Y:S01]  /*12d50*/  FADD.FTZ R31, R31, R36 ;  /* 0x000000241f1f7221 */ /* 0x000fe20000010000 */
[----:B------:R-:W-:Y:S01]  /*12d60*/  F2FP.F16.F32.PACK_AB R5, R28, R29 ;  /* 0x0000001d1c05723e */ /* 0x000fe200000000ff */
[----:B------:R-:W-:Y:S01]  /*12d70*/  FADD.FTZ R29, R29, R32 ;  /* 0x000000201d1d7221 */ /* 0x000fe20000010000 */
[----:B------:R-:W-:Y:S01]  /*12d80*/  F2FP.F16.F32.PACK_AB R7, R24, R25 ;  /* 0x000000191807723e */ /* 0x000fe200000000ff */
[----:B------:R-:W-:Y:S02]  /*12d90*/  FADD.FTZ R30, R30, R31 ;  /* 0x0000001f1e1e7221 */ /* 0x000fe40000010000 */
[----:B------:R-:W2:Y:S01]  /*12da0*/  MUFU.EX2 R128, R128 ;  /* 0x0000008000807308 */ /* 0x000ea20000000800 */
[----:B------:R-:W-:Y:S01]  /*12db0*/  FADD.FTZ R28, R28, R29 ;  /* 0x0000001d1c1c7221 */ /* 0x000fe20000010000 */
[----:B------:R-:W-:-:S04]  /*12dc0*/  FADD.FTZ R27, R27, R30 ;  /* 0x0000001e1b1b7221 */ /* 0x000fc80000010000 */
[----:B------:R-:W-:Y:S02]  /*12dd0*/  FADD.FTZ R26, R26, R27 ;  /* 0x0000001b1a1a7221 */ /* 0x000fe40000010000 */
[----:B------:R-:W-:Y:S01]  /*12de0*/  MUFU.EX2 R132, R132 ;  /* 0x0000008400847308 */ /* 0x000fe20000000800 */
[C---:B-----5:R-:W-:Y:S07]  /*12df0*/  HMMA.16816.F32 R104, R4.reuse, R8, R104 ;  /* 0x000000080468723c */ /* 0x060fee0000001868 */
[----:B------:R-:W5:Y:S01]  /*12e00*/  MUFU.EX2 R165, R165 ;  /* 0x000000a500a57308 */ /* 0x000f620000000800 */
        /* <DEDUP_REMOVED lines=11> */
[----:B------:R-:W4:Y:S01]  /*12ec0*/  MUFU.EX2 R163, R163 ;  /* 0x000000a300a37308 */ /* 0x000f220000000800 */
[C---:B------:R-:W-:Y:S01]  /*12ed0*/  HMMA.16816.F32 R84, R4.reuse, R10, R84 ;  /* 0x0000000a0454723c */ /* 0x040fe20000001854 */
[----:B------:R-:W2:Y:S06]  /*12ee0*/  LDSM.16.MT88.4 R8, [R120+0xd800] ;  /* 0x00d800007808783b */ /* 0x000eac0000004200 */
        /* <DEDUP_REMOVED lines=8> */
[C---:B--2---:R-:W-:Y:S07]  /*12f70*/  HMMA.16816.F32 R72, R4.reuse, R8, R72 ;  /* 0x000000080448723c */ /* 0x044fee0000001848 */
[----:B------:R-:W2:Y:S01]  /*12f80*/  MUFU.EX2 R158, R158 ;  /* 0x0000009e009e7308 */ /* 0x000ea20000000800 */
[C---:B------:R-:W-:Y:S01]  /*12f90*/  HMMA.16816.F32 R68, R4.reuse, R10, R68 ;  /* 0x0000000a0444723c */ /* 0x040fe20000001844 */
[----:B------:R-:W3:Y:S06]  /*12fa0*/  LDSM.16.MT88.4 R8, [R120+0x9c00] ;  /* 0x009c00007808783b */ /* 0x000eec0000004200 */
[----:B------:R-:W-:Y:S01]  /*12fb0*/  MUFU.EX2 R59, R59 ;  /* 0x0000003b003b7308 */ /* 0x000fe20000000800 */
[C---:B-----5:R-:W-:Y:S07]  /*12fc0*/  HMMA.16816.F32 R80, R4.reuse, R12, R80 ;  /* 0x0000000c0450723c */ /* 0x060fee0000001850 */
[----:B------:R-:W5:Y:S01]  /*12fd0*/  MUFU.EX2 R142, R142 ;  /* 0x0000008e008e7308 */ /* 0x000f620000000800 */
[----:B------:R-:W-:Y:S01]  /*12fe0*/  HMMA.16816.F32 R76, R4, R14, R76 ;  /* 0x0000000e044c723c */ /* 0x000fe2000000184c */
[----:B------:R-:W4:Y:S01]  /*12ff0*/  LDSM.16.MT88.4 R12, [R123+0x9c00] ;  /* 0x009c00007b0c783b */ /* 0x000f220000004200 */
[----:B------:R-:W-:-:S05]  /*13000*/  F2FP.F16.F32.PACK_AB R4, R54, R139 ;  /* 0x0000008b3604723e */ /* 0x000fca00000000ff */
[----:B------:R-:W-:Y:S01]  /*13010*/  MUFU.EX2 R43, R121 ;  /* 0x00000079002b7308 */ /* 0x000fe20000000800 */
[----:B------:R-:W-:Y:S01]  /*13020*/  F2FP.F16.F32.PACK_AB R6, R52, R137 ;  /* 0x000000893406723e */ /* 0x000fe200000000ff */
[----:B------:R-:W-:Y:S01]  /*13030*/  FADD.FTZ R139, R139, R26 ;  /* 0x0000001a8b8b7221 */ /* 0x000fe20000010000 */
[----:B------:R-:W-:Y:S02]  /*13040*/  F2FP.F16.F32.PACK_AB R5, R143, R56 ;  /* 0x000000388f05723e */ /* 0x000fe400000000ff */
[----:B------:R-:W-:Y:S01]  /*13050*/  F2FP.F16.F32.PACK_AB R7, R58, R141 ;  /* 0x0000008d3a07723e */ /* 0x000fe200000000ff */
[----:B------:R-:W-:Y:S02]  /*13060*/  FADD.FTZ R54, R54, R139 ;  /* 0x0000008b36367221 */ /* 0x000fe40000010000 */
[----:B------:R-:W5:Y:S02]  /*13070*/  MUFU.EX2 R42, R67 ;  /* 0x00000043002a7308 */ /* 0x000f640000000800 */
[----:B------:R-:W-:-:S04]  /*13080*/  FADD.FTZ R137, R137, R54 ;  /* 0x0000003689897221 */ /* 0x000fc80000010000 */
[----:B------:R-:W-:Y:S02]  /*13090*/  FADD.FTZ R52, R52, R137 ;  /* 0x0000008934347221 */ /* 0x000fe40000010000 */
        /* <DEDUP_REMOVED lines=11> */
[----:B------:R-:W4:Y:S01]  /*13150*/  MUFU.EX2 R41, R49 ;  /* 0x0000003100297308 */ /* 0x000f220000000800 */
[C---:B-1----:R-:W-:Y:S08]  /*13160*/  HMMA.16816.F32 R88, R4.reuse, R8, R88 ;  /* 0x000000080458723c */ /* 0x042ff00000001858 */
[C---:B------:R-:W-:Y:S01]  /*13170*/  HMMA.16816.F32 R84, R4.reuse, R10, R84 ;  /* 0x0000000a0454723c */ /* 0x040fe20000001854 */
[----:B------:R-:W1:Y:S07]  /*13180*/  LDSM.16.MT88.4 R8, [R120+0xdc00] ;  /* 0x00dc00007808783b */ /* 0x000e6e0000004200 */
[C---:B--2---:R-:W-:Y:S08]  /*13190*/  HMMA.16816.F32 R96, R4.reuse, R12, R96 ;  /* 0x0000000c0460723c */ /* 0x044ff00000001860 */
[C---:B------:R-:W-:Y:S01]  /*131a0*/  HMMA.16816.F32 R92, R4.reuse, R14, R92 ;  /* 0x0000000e045c723c */ /* 0x040fe2000000185c */
[----:B------:R-:W2:Y:S07]  /*131b0*/  LDSM.16.MT88.4 R12, [R123+0xdc00] ;  /* 0x00dc00007b0c783b */ /* 0x000eae0000004200 */
[C---:B-1----:R-:W-:Y:S08]  /*131c0*/  HMMA.16816.F32 R72, R4.reuse, R8, R72 ;  /* 0x000000080448723c */ /* 0x042ff00000001848 */
[C---:B------:R-:W-:Y:S01]  /*131d0*/  HMMA.16816.F32 R68, R4.reuse, R10, R68 ;  /* 0x0000000a0444723c */ /* 0x040fe20000001844 */
[----:B------:R-:W1:Y:S07]  /*131e0*/  LDSM.16.MT88.4 R8, [R123+0xa000] ;  /* 0x00a000007b08783b */ /* 0x000e6e0000004200 */
[C---:B--2---:R-:W-:Y:S08]  /*131f0*/  HMMA.16816.F32 R80, R4.reuse, R12, R80 ;  /* 0x0000000c0450723c */ /* 0x044ff00000001850 */
[----:B------:R-:W-:Y:S01]  /*13200*/  HMMA.16816.F32 R76, R4, R14, R76 ;  /* 0x0000000e044c723c */ /* 0x000fe2000000184c */
[----:B------:R-:W2:Y:S01]  /*13210*/  LDSM.16.MT88.4 R12, [R120+0xa000] ;  /* 0x00a00000780c783b */ /* 0x000ea20000004200 */
[----:B------:R-:W-:Y:S01]  /*13220*/  F2FP.F16.F32.PACK_AB R4, R124, R171 ;  /* 0x000000ab7c04723e */ /* 0x000fe200000000ff */
[----:B------:R-:W-:Y:S01]  /*13230*/  FADD.FTZ R171, R171, R52 ;  /* 0x00000034abab7221 */ /* 0x000fe20000010000 */
[----:B------:R-:W-:-:S02]  /*13240*/  F2FP.F16.F32.PACK_AB R6, R66, R169 ;  /* 0x000000a94206723e */ /* 0x000fc400000000ff */
[----:B------:R-:W-:Y:S01]  /*13250*/  F2FP.F16.F32.PACK_AB R5, R175, R126 ;  /* 0x0000007eaf05723e */ /* 0x000fe200000000ff */
[----:B------:R-:W-:Y:S01]  /*13260*/  FADD.FTZ R124, R124, R171 ;  /* 0x000000ab7c7c7221 */ /* 0x000fe20000010000 */
[----:B------:R-:W-:-:S07]  /*13270*/  F2FP.F16.F32.PACK_AB R7, R128, R173 ;  /* 0x000000ad8007723e */ /* 0x000fce00000000ff */
        /* <DEDUP_REMOVED lines=18> */
[----:B------:R-:W-:-:S02]  /*133a0*/  F2FP.F16.F32.PACK_AB R4, R165, R132 ;  /* 0x00000084a504723e */ /* 0x000fc400000000ff */
[----:B------:R-:W-:Y:S02]  /*133b0*/  F2FP.F16.F32.PACK_AB R6, R161, R130 ;  /* 0x00000082a106723e */ /* 0x000fe400000000ff */
[----:B------:R-:W-:Y:S02]  /*133c0*/  F2FP.F16.F32.PACK_AB R5, R167, R134 ;  /* 0x00000086a705723e */ /* 0x000fe400000000ff */
[----:B------:R-:W-:-:S07]  /*133d0*/  F2FP.F16.F32.PACK_AB R7, R163, R136 ;  /* 0x00000088a307723e */ /* 0x000fce00000000ff */
[C---:B------:R-:W-:Y:S08]  /*133e0*/  HMMA.16816.F32 R104, R4.reuse, R20, R104 ;  /* 0x000000140468723c */ /* 0x040ff00000001868 */
        /* <DEDUP_REMOVED lines=20> */
[----:B-----5:R-:W-:-:S07]  /*13530*/  F2FP.F16.F32.PACK_AB R7, R142, R59 ;  /* 0x0000003b8e07723e */ /* 0x020fce00000000ff */
[C---:B------:R-:W-:Y:S08]  /*13540*/  HMMA.16816.F32 R104, R4.reuse, R20, R104 ;  /* 0x000000140468723c */ /* 0x040ff00000001868 */
[C---:B------:R-:W-:Y:S01]  /*13550*/  HMMA.16816.F32 R100, R4.reuse, R22, R100 ;  /* 0x000000160464723c */ /* 0x040fe20000001864 */
[----:B------:R-:W5:Y:S07]  /*13560*/  LDSM.16.MT88.4 R20, [R120+0xe800] ;  /* 0x00e800007814783b */ /* 0x000f6e0000004200 */
[C---:B-1----:R-:W-:Y:S08]  /*13570*/  HMMA.16816.F32 R112, R4.reuse, R8, R112 ;  /* 0x000000080470723c */ /* 0x042ff00000001870 */
[C---:B------:R-:W-:Y:S01]  /*13580*/  HMMA.16816.F32 R108, R4.reuse, R10, R108 ;  /* 0x0000000a046c723c */ /* 0x040fe2000000186c */
[----:B------:R-:W1:Y:S07]  /*13590*/  LDSM.16.MT88.4 R8, [R123+0xe800] ;  /* 0x00e800007b08783b */ /* 0x000e6e0000004200 */
[C---:B------:R-:W-:Y:S08]  /*135a0*/  HMMA.16816.F32 R96, R4.reuse, R16, R96 ;  /* 0x000000100460723c */ /* 0x040ff00000001860 */
[C---:B------:R-:W-:Y:S01]  /*135b0*/  HMMA.16816.F32 R92, R4.reuse, R18, R92 ;  /* 0x00000012045c723c */ /* 0x040fe2000000185c */
[----:B------:R-:W4:Y:S07]  /*135c0*/  LDSM.16.MT88.4 R16, [R123+0xac00] ;  /* 0x00ac00007b10783b */ /* 0x000f2e0000004200 */
[C---:B--2---:R-:W-:Y:S08]  /*135d0*/  HMMA.16816.F32 R88, R4.reuse, R12, R88 ;  /* 0x0000000c0458723c */ /* 0x044ff00000001858 */
[C---:B------:R-:W-:Y:S01]  /*135e0*/  HMMA.16816.F32 R84, R4.reuse, R14, R84 ;  /* 0x0000000e0454723c */ /* 0x040fe20000001854 */
[----:B------:R-:W2:Y:S07]  /*135f0*/  LDSM.16.MT88.4 R12, [R120+0xac00] ;  /* 0x00ac0000780c783b */ /* 0x000eae0000004200 */
[----:B-----5:R-:W-:Y:S01]  /*13600*/  HMMA.16816.F32 R72, R4, R20, R72 ;  /* 0x000000140448723c */ /* 0x020fe20000001848 */
        /* <DEDUP_REMOVED lines=9> */
[----:B------:R-:W-:Y:S01]  /*136a0*/  HMMA.16816.F32 R68, R4, R22, R68 ;  /* 0x000000160444723c */ /* 0x000fe20000001844 */
[----:B------:R-:W-:Y:S01]  /*136b0*/  F2FP.F16.F32.PACK_AB R4, R42, R43 ;  /* 0x0000002b2a04723e */ /* 0x000fe200000000ff */
[----:B------:R-:W-:Y:S01]  /*136c0*/  FADD.FTZ R20, R126, R21 ;  /* 0x000000157e147221 */ /* 0x000fe20000010000 */
[----:B---3--:R-:W-:Y:S02]  /*136d0*/  F2FP.F16.F32.PACK_AB R6, R44, R45 ;  /* 0x0000002d2c06723e */ /* 0x008fe400000000ff */
[----:B----4-:R-:W-:Y:S01]  /*136e0*/  F2FP.F16.F32.PACK_AB R5, R46, R47 ;  /* 0x0000002f2e05723e */ /* 0x010fe200000000ff */
[----:B------:R-:W-:Y:S01]  /*136f0*/  FADD.FTZ R20, R175, R20 ;  /* 0x00000014af147221 */ /* 0x000fe20000010000 */
[----:B------:R-:W-:-:S03]  /*13700*/  F2FP.F16.F32.PACK_AB R7, R41, R40 ;  /* 0x000000282907723e */ /* 0x000fc600000000ff */
[----:B------:R-:W-:-:S04]  /*13710*/  FADD.FTZ R21, R173, R20 ;  /* 0x00000014ad157221 */ /* 0x000fc80000010000 */
[----:B------:R-:W-:Y:S01]  /*13720*/  HMMA.16816.F32 R112, R4, R16, R112 ;  /* 0x000000100470723c */ /* 0x000fe20000001870 */
[----:B------:R-:W-:-:S04]  /*13730*/  FADD.FTZ R21, R128, R21 ;  /* 0x0000001580157221 */ /* 0x000fc80000010000 */
[----:B------:R-:W-:-:S03]  /*13740*/  FADD.FTZ R134, R134, R21 ;  /* 0x0000001586867221 */ /* 0x000fc60000010000 */
[----:B------:R-:W-:Y:S01]  /*13750*/  HMMA.16816.F32 R108, R4, R18, R108 ;  /* 0x00000012046c723c */ /* 0x000fe2000000186c */
[----:B------:R-:W3:Y:S01]  /*13760*/  LDSM.16.MT88.4 R16, [R120+0xcc00] ;  /* 0x00cc00007810783b */ /* 0x000ee20000004200 */
[----:B------:R-:W-:-:S06]  /*13770*/  FADD.FTZ R167, R167, R134 ;  /* 0x00000086a7a77221 */ /* 0x000fcc0000010000 */
[C---:B--2---:R-:W-:Y:S08]  /*13780*/  HMMA.16816.F32 R104, R4.reuse, R12, R104 ;  /* 0x0000000c0468723c */ /* 0x044ff00000001868 */
[C---:B------:R-:W-:Y:S01]  /*13790*/  HMMA.16816.F32 R100, R4.reuse, R14, R100 ;  /* 0x0000000e0464723c */ /* 0x040fe20000001864 */
[----:B------:R-:W2:Y:S07]  /*137a0*/  LDSM.16.MT88.4 R12, [R123+0xec00] ;  /* 0x00ec00007b0c783b */ /* 0x000eae0000004200 */
[C---:B-1----:R-:W-:Y:S08]  /*137b0*/  HMMA.16816.F32 R96, R4.reuse, R8, R96 ;  /* 0x000000080460723c */ /* 0x042ff00000001860 */
[C---:B------:R-:W-:Y:S01]  /*137c0*/  HMMA.16816.F32 R92, R4.reuse, R10, R92 ;  /* 0x0000000a045c723c */ /* 0x040fe2000000185c */
[----:B------:R-:W1:Y:S07]  /*137d0*/  LDSM.16.MT88.4 R8, [R120+0xec00] ;  /* 0x00ec00007808783b */ /* 0x000e6e0000004200 */
        /* <DEDUP_REMOVED lines=26> */
[----:B------:R-:W-:-:S04]  /*13980*/  FADD.FTZ R43, R43, R138 ;  /* 0x0000008a2b2b7221 */ /* 0x000fc80000010000 */
[----:B------:R-:W-:-:S04]  /*13990*/  FADD.FTZ R42, R42, R43 ;  /* 0x0000002b2a2a7221 */ /* 0x000fc80000010000 */
[----:B------:R-:W-:-:S04]  /*139a0*/  FADD.FTZ R45, R45, R42 ;  /* 0x0000002a2d2d7221 */ /* 0x000fc80000010000 */
[----:B------:R-:W-:Y:S01]  /*139b0*/  FADD.FTZ R163, R44, R45 ;  /* 0x0000002d2ca37221 */ /* 0x000fe20000010000 */
[----:B------:R-:W-:Y:S06]  /*139c0*/  @!P0 BRA `(.L_x_1422) ;  /* 0x0000004c00108947 */ /* 0x000fec0003800000 */
        /* <DEDUP_REMOVED lines=67> */
.L_x_1423:
        /* <DEDUP_REMOVED lines=8> */
.L_x_1424:
[----:B------:R-:W1:Y:S01]  /*13e80*/  LDCU UR9, c[0x0][0x440] ;  /* 0x00008800ff0977ac */ /* 0x000e620008000800 */
        /* <DEDUP_REMOVED lines=116> */
[C---:B------:R-:W-:Y:S08]  /*145d0*/  HMMA.16816.F32 R12, R128.reuse, R170, R12 ;  /* 0x000000aa800c723c */ /* 0x040ff0000000180c */
[C---:B-1----:R-:W-:Y:S08]  /*145e0*/  HMMA.16816.F32 R48, R128.reuse, R164, R48 ;  /* 0x000000a48030723c */ /* 0x042ff00000001830 */
        /* <DEDUP_REMOVED lines=30> */
[C---:B----4-:R-:W-:Y:S08]  /*147d0*/  HMMA.16816.F32 R48, R128.reuse, R164, R48 ;  /* 0x000000a48030723c */ /* 0x050ff00000001830 */
        /* <DEDUP_REMOVED lines=15> */
[C---:B----4-:R-:W-:Y:S08]  /*148d0*/  HMMA.16816.F32 R124, R136.reuse, R128, R124 ;  /* 0x00000080887c723c */ /* 0x050ff0000000187c */
        /* <DEDUP_REMOVED lines=24> */
[C---:B----4-:R-:W-:Y:S08]  /*14a60*/  HMMA.16816.F32 R124, R164.reuse, R140, R124 ;  /* 0x0000008ca47c723c */ /* 0x050ff0000000187c */
        /* <DEDUP_REMOVED lines=9> */
[----:B------:R-:W-:Y:S01]  /*14b00*/  HMMA.16816.F32 R64, R164, R142, R64 ;  /* 0x0000008ea440723c */ /* 0x000fe20000001840 */
[----:B------:R-:W3:Y:S07]  /*14b10*/  LDSM.16.M88.4 R140, [R145+0x8800] ;  /* 0x00880000918c783b */ /* 0x000eee0000000200 */
[C---:B--2---:R-:W-:Y:S08]  /*14b20*/  HMMA.16816.F32 R16, R132.reuse, R128, R16 ;  /* 0x000000808410723c */ /* 0x044ff00000001810 */
[C---:B------:R-:W-:Y:S08]  /*14b30*/  HMMA.16816.F32 R12, R132.reuse, R130, R12 ;  /* 0x00000082840c723c */ /* 0x040ff0000000180c */
[----:B-1----:R-:W-:Y:S03]  /*14b40*/  HMMA.16816.F32 R8, R132, R136, R8 ;  /* 0x000000888408723c */ /* 0x002fe60000001808 */
[----:B------:R-:W-:Y:S01]  /*14b50*/  FMUL.FTZ R16, R16, UR14 ;  /* 0x0000000e10107c20 */ /* 0x000fe20008410000 */
[----:B------:R-:W-:Y:S01]  /*14b60*/  FMUL.FTZ R60, R17, UR14 ;  /* 0x0000000e113c7c20 */ /* 0x000fe20008410000 */
[----:B------:R-:W-:-:S02]  /*14b70*/  FMUL.FTZ R121, R19, UR14 ;  /* 0x0000000e13797c20 */ /* 0x000fc40008410000 */
[----:B------:R1:W2:Y:S01]  /*14b80*/  MUFU.TANH R130, R16 ;  /* 0x0000001000827308 */ /* 0x0002a20000002400 */
[----:B---3--:R-:W-:Y:S01]  /*14b90*/  HMMA.16816.F32 R32, R164, R140, R32 ;  /* 0x0000008ca420723c */ /* 0x008fe20000001820 */
[----:B------:R-:W-:Y:S02]  /*14ba0*/  FMUL.FTZ R140, R18, UR14 ;  /* 0x0000000e128c7c20 */ /* 0x000fe40008410000 */
[----:B------:R-:W-:Y:S01]  /*14bb0*/  FMUL.FTZ R61, R12, UR14 ;  /* 0x0000000e0c3d7c20 */ /* 0x000fe20008410000 */
[----:B------:R-:W-:Y:S01]  /*14bc0*/  FMUL.FTZ R12, R15, UR14 ;  /* 0x0000000e0f0c7c20 */ /* 0x000fe20008410000 */
[----:B------:R-:W-:Y:S01]  /*14bd0*/  FMUL.FTZ R14, R14, UR14 ;  /* 0x0000000e0e0e7c20 */ /* 0x000fe20008410000 */
[----:B------:R-:W-:Y:S01]  /*14be0*/  FMUL.FTZ R13, R13, UR14 ;  /* 0x0000000e0d0d7c20 */ /* 0x000fe20008410000 */
[----:B------:R-:W3:Y:S01]  /*14bf0*/  MUFU.TANH R140, R140 ;  /* 0x0000008c008c7308 */ /* 0x000ee20000002400 */
[----:B------:R-:W-:Y:S03]  /*14c00*/  HMMA.16816.F32 R4, R132, R138, R4 ;  /* 0x0000008a8404723c */ /* 0x000fe60000001804 */
[----:B------:R-:W-:Y:S01]  /*14c10*/  FMUL.FTZ R8, R8, UR14 ;  /* 0x0000000e08087c20 */ /* 0x000fe20008410000 */
[----:B------:R-:W-:Y:S01]  /*14c20*/  FMUL.FTZ R234, R9, UR14 ;  /* 0x0000000e09ea7c20 */ /* 0x000fe20008410000 */
[----:B------:R-:W-:Y:S01]  /*14c30*/  FMUL.FTZ R131, R10, UR14 ;  /* 0x0000000e0a837c20 */ /* 0x000fe20008410000 */
[----:B------:R-:W-:Y:S01]  /*14c40*/  FMUL.FTZ R128, R11, UR14 ;  /* 0x0000000e0b807c20 */ /* 0x000fe20008410000 */
[----:B------:R4:W-:Y:S01]  /*14c50*/  MUFU.TANH R129, R8 ;  /* 0x0000000800817308 */ /* 0x0009e20000002400 */
[----:B-1----:R-:W1:Y:S01]  /*14c60*/  LDSM.16.M88.4 R16, [R122+0x7800] ;  /* 0x007800007a10783b */ /* 0x002e620000000200 */
[----:B------:R-:W-:Y:S06]  /*14c70*/  HMMA.16816.F32 R28, R164, R142, R28 ;  /* 0x0000008ea41c723c */ /* 0x000fec000000181c */
[----:B------:R-:W-:Y:S04]  /*14c80*/  MUFU.TANH R60, R60 ;  /* 0x0000003c003c7308 */ /* 0x000fe80000002400 */
[----:B------:R-:W-:Y:S01]  /*14c90*/  FMUL.FTZ R4, R4, UR14 ;  /* 0x0000000e04047c20 */ /* 0x000fe20008410000 */
[----:B------:R-:W-:Y:S01]  /*14ca0*/  FMUL.FTZ R5, R5, UR14 ;  /* 0x0000000e05057c20 */ /* 0x000fe20008410000 */
[----:B------:R-:W-:Y:S01]  /*14cb0*/  FMUL.FTZ R6, R6, UR14 ;  /* 0x0000000e06067c20 */ /* 0x000fe20008410000 */
[----:B------:R-:W-:Y:S01]  /*14cc0*/  FMUL.FTZ R7, R7, UR14 ;  /* 0x0000000e07077c20 */ /* 0x000fe20008410000 */
[----:B------:R-:W-:Y:S01]  /*14cd0*/  MUFU.TANH R15, R4 ;  /* 0x00000004000f7308 */ /* 0x000fe20000002400 */
[----:B----4-:R-:W4:Y:S07]  /*14ce0*/  LDSM.16.M88.4 R8, [R122+0x7c00] ;  /* 0x007c00007a08783b */ /* 0x010f2e0000000200 */
[----:B------:R-:W-:Y:S08]  /*14cf0*/  MUFU.TANH R232, R6 ;  /* 0x0000000600e87308 */ /* 0x000ff00000002400 */
[----:B------:R-:W-:Y:S08]  /*14d00*/  MUFU.TANH R230, R7 ;  /* 0x0000000700e67308 */ /* 0x000ff00000002400 */
[----:B------:R-:W5:Y:S01]  /*14d10*/  MUFU.TANH R121, R121 ;  /* 0x0000007900797308 */ /* 0x000f620000002400 */
[C---:B-1----:R-:W-:Y:S07]  /*14d20*/  HMMA.16816.F32 R124, R132.reuse, R16, R124 ;  /* 0x00000010847c723c */ /* 0x042fee000000187c */
[----:B------:R1:W-:Y:S01]  /*14d30*/  MUFU.TANH R17, R5 ;  /* 0x0000000500117308 */ /* 0x0003e20000002400 */
[C---:B------:R-:W-:Y:S07]  /*14d40*/  HMMA.16816.F32 R64, R132.reuse, R18, R64 ;  /* 0x000000128440723c */ /* 0x040fee0000001840 */
[----:B------:R-:W5:Y:S01]  /*14d50*/  MUFU.TANH R61, R61 ;  /* 0x0000003d003d7308 */ /* 0x000f620000002400 */
[C---:B----4-:R-:W-:Y:S01]  /*14d60*/  HMMA.16816.F32 R56, R132.reuse, R8, R56 ;  /* 0x000000088438723c */ /* 0x050fe20000001838 */
[----:B------:R-:W4:Y:S02]  /*14d70*/  S2R R8, SR_TID.X ;  /* 0x0000000000087919 */ /* 0x000f240000002100 */
[----:B------:R-:W-:Y:S01]  /*14d80*/  FMUL.FTZ R19, R124, UR14 ;  /* 0x0000000e7c137c20 */ /* 0x000fe20008410000 */
[----:B------:R-:W-:Y:S01]  /*14d90*/  FMUL.FTZ R124, R125, UR14 ;  /* 0x0000000e7d7c7c20 */ /* 0x000fe20008410000 */
[----:B------:R-:W-:Y:S01]  /*14da0*/  FMUL.FTZ R127, R127, UR14 ;  /* 0x0000000e7f7f7c20 */ /* 0x000fe20008410000 */
[----:B------:R-:W-:Y:S01]  /*14db0*/  FMUL.FTZ R126, R126, UR14 ;  /* 0x0000000e7e7e7c20 */ /* 0x000fe20008410000 */
[----:B------:R2:W-:Y:S01]  /*14dc0*/  MUFU.TANH R136, R14 ;  /* 0x0000000e00887308 */ /* 0x0005e20000002400 */
[----:B-1----:R-:W1:Y:S01]  /*14dd0*/  LDSM.16.M88.4 R4, [R122+0x8000] ;  /* 0x008000007a04783b */ /* 0x002e620000000200 */
[----:B------:R-:W-:Y:S02]  /*14de0*/  HMMA.16816.F32 R52, R132, R10, R52 ;  /* 0x0000000a8434723c */ /* 0x000fe40000001834 */
[----:B------:R-:W-:Y:S01]  /*14df0*/  FMUL.FTZ R65, R65, UR14 ;  /* 0x0000000e41417c20 */ /* 0x000fe20008410000 */
[----:B------:R-:W-:Y:S01]  /*14e00*/  FMUL.FTZ R67, R67, UR14 ;  /* 0x0000000e43437c20 */ /* 0x000fe20008410000 */
[----:B------:R-:W-:Y:S01]  /*14e10*/  FMUL.FTZ R64, R64, UR14 ;  /* 0x0000000e40407c20 */ /* 0x000fe20008410000 */
[----:B------:R-:W-:Y:S01]  /*14e20*/  FMUL.FTZ R66, R66, UR14 ;  /* 0x0000000e42427c20 */ /* 0x000fe20008410000 */
[----:B------:R-:W-:Y:S04]  /*14e30*/  MUFU.TANH R131, R131 ;  /* 0x0000008300837308 */ /* 0x000fe80000002400 */
[----:B------:R-:W-:Y:S01]  /*14e40*/  FMUL.FTZ R58, R58, UR14 ;  /* 0x0000000e3a3a7c20 */ /* 0x000fe20008410000 */
[----:B------:R-:W-:Y:S01]  /*14e50*/  FMUL.FTZ R56, R56, UR14 ;  /* 0x0000000e38387c20 */ /* 0x000fe20008410000 */
[----:B------:R-:W-:Y:S01]  /*14e60*/  FMUL.FTZ R57, R57, UR14 ;  /* 0x0000000e39397c20 */ /* 0x000fe20008410000 */
[----:B------:R-:W-:Y:S01]  /*14e70*/  FMUL.FTZ R59, R59, UR14 ;  /* 0x0000000e3b3b7c20 */ /* 0x000fe20008410000 */
[----:B------:R-:W-:Y:S05]  /*14e80*/  MUFU.TANH R13, R13 ;  /* 0x0000000d000d7308 */ /* 0x000fea0000002400 */
[----:B------:R-:W-:Y:S01]  /*14e90*/  FMUL.FTZ R52, R52, UR14 ;  /* 0x0000000e34347c20 */ /* 0x000fe20008410000 */
[----:B------:R-:W-:Y:S01]  /*14ea0*/  FMUL.FTZ R54, R54, UR14 ;  /* 0x0000000e36367c20 */ /* 0x000fe20008410000 */
[----:B------:R-:W-:Y:S01]  /*14eb0*/  FMUL.FTZ R53, R53, UR14 ;  /* 0x0000000e35357c20 */ /* 0x000fe20008410000 */
[----:B------:R-:W5:Y:S01]  /*14ec0*/  MUFU.TANH R12, R12 ;  /* 0x0000000c000c7308 */ /* 0x000f620000002400 */
[----:B------:R-:W-:Y:S01]  /*14ed0*/  FMUL.FTZ R55, R55, UR14 ;  /* 0x0000000e37377c20 */ /* 0x000fe20008410000 */
[----:B----4-:R-:W-:-:S05]  /*14ee0*/  IMAD.SHL.U32 R8, R8, 0x2, RZ ;  /* 0x0000000208087824 */ /* 0x010fca00078e00ff */
[----:B------:R-:W-:Y:S01]  /*14ef0*/  LOP3.LUT R9, R8, 0x6, RZ, 0xc0, !PT ;  /* 0x0000000608097812 */ /* 0x000fe200078ec0ff */
[----:B------:R-:W4:Y:S04]  /*14f00*/  MUFU.TANH R234, R234 ;  /* 0x000000ea00ea7308 */ /* 0x000f280000002400 */
[----:B------:R-:W-:-:S04]  /*14f10*/  IMAD R9, R62, 0x80, R9 ;  /* 0x000000803e097824 */ /* 0x000fc800078e0209 */
[C---:B------:R-:W-:Y:S01]  /*14f20*/  VIADD R8, R9.reuse, 0xffffff00 ;  /* 0xffffff0009087836 */ /* 0x040fe20000000000 */
[C---:B-1----:R-:W-:Y:S01]  /*14f30*/  HMMA.16816.F32 R48, R132.reuse, R4, R48 ;  /* 0x000000048430723c */ /* 0x042fe20000001830 */
[C---:B------:R-:W-:Y:S01]  /*14f40*/  VIADD R10, R9.reuse, 0xffffff08 ;  /* 0xffffff08090a7836 */ /* 0x040fe20000000000 */
[----:B------:R-:W1:Y:S02]  /*14f50*/  MUFU.TANH R128, R128 ;  /* 0x0000008000807308 */ /* 0x000e640000002400 */
[C---:B------:R-:W-:Y:S02]  /*14f60*/  ISETP.GE.AND P5, PT, R8.reuse, R3, PT ;  /* 0x000000030800720c */ /* 0x040fe40003fa6270 */
[----:B------:R-:W-:Y:S01]  /*14f70*/  ISETP.GE.AND P6, PT, R8, R63, PT ;  /* 0x0000003f0800720c */ /* 0x000fe20003fc6270 */
[----:B------:R-:W-:Y:S01]  /*14f80*/  VIADD R8, R9, 0xffffff01 ;  /* 0xffffff0109087836 */ /* 0x000fe20000000000 */
[----:B------:R-:W-:Y:S01]  /*14f90*/  HMMA.16816.F32 R44, R132, R6, R44 ;  /* 0x00000006842c723c */ /* 0x000fe2000000182c */
[----:B------:R-:W4:Y:S01]  /*14fa0*/  LDSM.16.M88.4 R4, [R122+0x8400] ;  /* 0x008400007a04783b */ /* 0x000f220000000200 */
[----:B--2---:R-:W-:Y:S01]  /*14fb0*/  FSEL R14, R130, -INF , !P5 ;  /* 0xff800000820e7808 */ /* 0x004fe20006800000 */
[----:B------:R-:W-:Y:S01]  /*14fc0*/  MUFU.TANH R204, R52 ;  /* 0x0000003400cc7308 */ /* 0x000fe20000002400 */
[----:B------:R-:W-:-:S02]  /*14fd0*/  ISETP.GE.AND P0, PT, R8, R3, PT ;  /* 0x000000030800720c */ /* 0x000fc40003f06270 */
[----:B------:R-:W-:Y:S02]  /*14fe0*/  ISETP.GE.AND P1, PT, R8, R63, PT ;  /* 0x0000003f0800720c */ /* 0x000fe40003f26270 */
[----:B---3--:R-:W-:Y:S02]  /*14ff0*/  FSEL R8, R140, -INF , !P6 ;  /* 0xff8000008c087808 */ /* 0x008fe40007000000 */
[----:B------:R-:W-:Y:S01]  /*15000*/  ISETP.GE.AND P5, PT, R10, R3, PT ;  /* 0x000000030a00720c */ /* 0x000fe20003fa6270 */
[----:B------:R-:W-:Y:S01]  /*15010*/  FMUL.FTZ R48, R48, UR14 ;  /* 0x0000000e30307c20 */ /* 0x000fe20008410000 */
[-C--:B------:R-:W-:Y:S01]  /*15020*/  ISETP.GE.AND P6, PT, R10, R63.reuse, PT ;  /* 0x0000003f0a00720c */ /* 0x080fe20003fc6270 */
[----:B------:R-:W-:Y:S01]  /*15030*/  VIADD R10, R9, 0xffffff09 ;  /* 0xffffff09090a7836 */ /* 0x000fe20000000000 */
[----:B-----5:R-:W-:Y:S01]  /*15040*/  FSEL R16, R121, -INF , !P1 ;  /* 0xff80000079107808 */ /* 0x020fe20004800000 */
[----:B------:R2:W-:Y:S01]  /*15050*/  MUFU.TANH R196, R48 ;  /* 0x0000003000c47308 */ /* 0x0005e20000002400 */
[----:B------:R-:W-:Y:S01]  /*15060*/  FSEL R18, R61, -INF , !P5 ;  /* 0xff8000003d127808 */ /* 0x000fe20006800000 */
[----:B------:R-:W-:Y:S01]  /*15070*/  FMUL.FTZ R50, R50, UR14 ;  /* 0x0000000e32327c20 */ /* 0x000fe20008410000 */
[----:B------:R-:W-:Y:S01]  /*15080*/  ISETP.GE.AND P1, PT, R10, R63, PT ;  /* 0x0000003f0a00720c */ /* 0x000fe20003f26270 */
[----:B------:R-:W-:Y:S01]  /*15090*/  FMUL.FTZ R44, R44, UR14 ;  /* 0x0000000e2c2c7c20 */ /* 0x000fe20008410000 */
[----:B------:R-:W-:Y:S01]  /*150a0*/  FMUL.FTZ R46, R46, UR14 ;  /* 0x0000000e2e2e7c20 */ /* 0x000fe20008410000 */
[----:B------:R-:W-:Y:S01]  /*150b0*/  FMUL.FTZ R49, R49, UR14 ;  /* 0x0000000e31317c20 */ /* 0x000fe20008410000 */
[----:B------:R-:W-:Y:S01]  /*150c0*/  FSEL R12, R12, -INF , !P1 ;  /* 0xff8000000c0c7808 */ /* 0x000fe20004800000 */
[----:B------:R3:W-:Y:S01]  /*150d0*/  MUFU.TANH R198, R44 ;  /* 0x0000002c00c67308 */ /* 0x0007e20000002400 */
[----:B------:R-:W-:Y:S01]  /*150e0*/  FMUL.FTZ R51, R51, UR14 ;  /* 0x0000000e33337c20 */ /* 0x000fe20008410000 */
[----:B------:R-:W-:Y:S01]  /*150f0*/  FMUL.FTZ R45, R45, UR14 ;  /* 0x0000000e2d2d7c20 */ /* 0x000fe20008410000 */
[----:B------:R-:W-:-:S05]  /*15100*/  FMUL.FTZ R47, R47, UR14 ;  /* 0x0000000e2f2f7c20 */ /* 0x000fca0008410000 */
[----:B------:R5:W-:Y:S01]  /*15110*/  MUFU.TANH R186, R46 ;  /* 0x0000002e00ba7308 */ /* 0x000be20000002400 */
[----:B--2---:R-:W-:Y:S02]  /*15120*/  FSEL R48, R60, -INF , !P0 ;  /* 0xff8000003c307808 */ /* 0x004fe40004000000 */
[----:B------:R-:W-:Y:S02]  /*15130*/  ISETP.GE.AND P0, PT, R10, R3, PT ;  /* 0x000000030a00720c */ /* 0x000fe40003f06270 */
[----:B------:R-:W-:-:S03]  /*15140*/  FSEL R10, R136, -INF , !P6 ;  /* 0xff800000880a7808 */ /* 0x000fc60007000000 */
[----:B------:R2:W-:Y:S01]  /*15150*/  MUFU.TANH R190, R50 ;  /* 0x0000003200be7308 */ /* 0x0005e20000002400 */
[C---:B---3--:R-:W-:Y:S01]  /*15160*/  VIADD R44, R9.reuse, 0xffffff11 ;  /* 0xffffff11092c7836 */ /* 0x048fe20000000000 */
[----:B----4-:R-:W-:Y:S01]  /*15170*/  HMMA.16816.F32 R40, R132, R4, R40 ;  /* 0x000000048428723c */ /* 0x010fe20000001828 */
[----:B------:R-:W-:-:S03]  /*15180*/  VIADD R4, R9, 0xffffff10 ;  /* 0xffffff1009047836 */ /* 0x000fc60000000000 */
[----:B------:R-:W-:Y:S02]  /*15190*/  ISETP.GE.AND P1, PT, R44, R63, PT ;  /* 0x0000003f2c00720c */ /* 0x000fe40003f26270 */
[C---:B------:R-:W-:Y:S01]  /*151a0*/  ISETP.GE.AND P5, PT, R4.reuse, R3, PT ;  /* 0x000000030400720c */ /* 0x040fe20003fa6270 */
[----:B------:R-:W-:Y:S01]  /*151b0*/  MUFU.TANH R124, R124 ;  /* 0x0000007c007c7308 */ /* 0x000fe20000002400 */
[----:B------:R-:W-:Y:S01]  /*151c0*/  ISETP.GE.AND P6, PT, R4, R63, PT ;  /* 0x0000003f0400720c */ /* 0x000fe20003fc6270 */
[----:B------:R-:W-:Y:S01]  /*151d0*/  HMMA.16816.F32 R36, R132, R6, R36 ;  /* 0x000000068424723c */ /* 0x000fe20000001824 */
[----:B------:R-:W3:Y:S01]  /*151e0*/  LDSM.16.M88.4 R4, [R122+0x8800] ;  /* 0x008800007a04783b */ /* 0x000ee20000000200 */
[----:B------:R-:W-:Y:S02]  /*151f0*/  FSEL R52, R129, -INF , !P5 ;  /* 0xff80000081347808 */ /* 0x000fe40006800000 */
[----:B-----5:R-:W-:Y:S02]  /*15200*/  FSEL R46, R131, -INF , !P6 ;  /* 0xff800000832e7808 */ /* 0x020fe40007000000 */
[----:B--2---:R-:W-:Y:S01]  /*15210*/  FSEL R50, R13, -INF , !P0 ;  /* 0xff8000000d327808 */ /* 0x004fe20004000000 */
[----:B------:R-:W2:Y:S01]  /*15220*/  MUFU.TANH R224, R127 ;  /* 0x0000007f00e07308 */ /* 0x000ea20000002400 */
[----:B------:R-:W-:-:S02]  /*15230*/  ISETP.GE.AND P0, PT, R44, R3, PT ;  /* 0x000000032c00720c */ /* 0x000fc40003f06270 */
[----:B------:R-:W-:Y:S01]  /*15240*/  FMUL.FTZ R184, R40, UR14 ;  /* 0x0000000e28b87c20 */ /* 0x000fe20008410000 */
[----:B------:R-:W-:Y:S01]  /*15250*/  VIADD R40, R9, 0xffffff18 ;  /* 0xffffff1809287836 */ /* 0x000fe20000000000 */
[----:B------:R-:W-:Y:S01]  /*15260*/  FSEL R234, R234, -INF , !P0 ;  /* 0xff800000eaea7808 */ /* 0x000fe20004000000 */
[----:B------:R-:W-:Y:S01]  /*15270*/  FMUL.FTZ R42, R42, UR14 ;  /* 0x0000000e2a2a7c20 */ /* 0x000fe20008410000 */
[----:B-1----:R-:W-:Y:S01]  /*15280*/  FSEL R44, R128, -INF , !P1 ;  /* 0xff800000802c7808 */ /* 0x002fe20004800000 */
[----:B------:R-:W-:Y:S01]  /*15290*/  MUFU.TANH R226, R65 ;  /* 0x0000004100e27308 */ /* 0x000fe20000002400 */
[C---:B------:R-:W-:Y:S01]  /*152a0*/  ISETP.GE.AND P5, PT, R40.reuse, R3, PT ;  /* 0x000000032800720c */ /* 0x040fe20003fa6270 */
[----:B------:R-:W-:Y:S01]  /*152b0*/  FMUL.FTZ R41, R41, UR14 ;  /* 0x0000000e29297c20 */ /* 0x000fe20008410000 */
[----:B------:R-:W-:Y:S01]  /*152c0*/  ISETP.GE.AND P6, PT, R40, R63, PT ;  /* 0x0000003f2800720c */ /* 0x000fe20003fc6270 */
[----:B------:R-:W-:Y:S01]  /*152d0*/  VIADD R40, R9, 0xffffff19 ;  /* 0xffffff1909287836 */ /* 0x000fe20000000000 */
[----:B------:R-:W-:Y:S01]  /*152e0*/  FSEL R60, R15, -INF , !P5 ;  /* 0xff8000000f3c7808 */ /* 0x000fe20006800000 */
[----:B------:R-:W-:Y:S01]  /*152f0*/  FMUL.FTZ R36, R36, UR14 ;  /* 0x0000000e24247c20 */ /* 0x000fe20008410000 */
[----:B------:R-:W-:Y:S01]  /*15300*/  FSEL R232, R232, -INF , !P6 ;  /* 0xff800000e8e87808 */ /* 0x000fe20007000000 */
[----:B------:R-:W1:Y:S01]  /*15310*/  MUFU.TANH R220, R67 ;  /* 0x0000004300dc7308 */ /* 0x000e620000002400 */
[----:B------:R-:W-:Y:S01]  /*15320*/  ISETP.GE.AND P0, PT, R40, R3, PT ;  /* 0x000000032800720c */ /* 0x000fe20003f06270 */
[----:B------:R-:W-:Y:S01]  /*15330*/  FMUL.FTZ R38, R38, UR14 ;  /* 0x0000000e26267c20 */ /* 0x000fe20008410000 */
[----:B------:R-:W-:Y:S01]  /*15340*/  ISETP.GE.AND P1, PT, R40, R63, PT ;  /* 0x0000003f2800720c */ /* 0x000fe20003f26270 */
[----:B------:R-:W-:-:S02]  /*15350*/  VIADD R40, R9, 0xffffff20 ;  /* 0xffffff2009287836 */ /* 0x000fc40000000000 */
[----:B------:R-:W-:Y:S01]  /*15360*/  FMUL.FTZ R43, R43, UR14 ;  /* 0x0000000e2b2b7c20 */ /* 0x000fe20008410000 */
[----:B------:R-:W-:Y:S01]  /*15370*/  FMUL.FTZ R37, R37, UR14 ;  /* 0x0000000e25257c20 */ /* 0x000fe20008410000 */
[----:B------:R-:W-:Y:S01]  /*15380*/  FSEL R230, R230, -INF , !P1 ;  /* 0xff800000e6e67808 */ /* 0x000fe20004800000 */
[----:B------:R4:W-:Y:S01]  /*15390*/  MUFU.TANH R214, R58 ;  /* 0x0000003a00d67308 */ /* 0x0009e20000002400 */
[C---:B------:R-:W-:Y:S01]  /*153a0*/  ISETP.GE.AND P5, PT, R40.reuse, R3, PT ;  /* 0x000000032800720c */ /* 0x040fe20003fa6270 */
[----:B------:R-:W-:Y:S01]  /*153b0*/  FMUL.FTZ R39, R39, UR14 ;  /* 0x0000000e27277c20 */ /* 0x000fe20008410000 */
[----:B------:R-:W-:Y:S01]  /*153c0*/  ISETP.GE.AND P6, PT, R40, R63, PT ;  /* 0x0000003f2800720c */ /* 0x000fe20003fc6270 */
[----:B------:R-:W-:-:S04]  /*153d0*/  VIADD R40, R9, 0xffffff21 ;  /* 0xffffff2109287836 */ /* 0x000fc80000000000 */
[----:B------:R-:W5:Y:S01]  /*153e0*/  MUFU.TANH R19, R19 ;  /* 0x0000001300137308 */ /* 0x000f620000002400 */
[----:B------:R-:W-:Y:S01]  /*153f0*/  ISETP.GE.AND P1, PT, R40, R63, PT ;  /* 0x0000003f2800720c */ /* 0x000fe20003f26270 */
[----:B---3--:R-:W-:Y:S01]  /*15400*/  HMMA.16816.F32 R32, R132, R4, R32 ;  /* 0x000000048420723c */ /* 0x008fe20000001820 */
[----:B------:R-:W-:Y:S02]  /*15410*/  VIADD R4, R9, 0xffffff29 ;  /* 0xffffff2909047836 */ /* 0x000fe40000000000 */
[----:B--2---:R-:W-:-:S03]  /*15420*/  FSEL R224, R224, -INF , !P1 ;  /* 0xff800000e0e07808 */ /* 0x004fc60004800000 */
[----:B------:R-:W-:Y:S01]  /*15430*/  ISETP.GE.AND P1, PT, R4, R63, PT ;  /* 0x0000003f0400720c */ /* 0x000fe20003f26270 */
[----:B------:R5:W2:Y:S01]  /*15440*/  MUFU.TANH R142, R126 ;  /* 0x0000007e008e7308 */ /* 0x000aa20000002400 */
[----:B----4-:R-:W-:Y:S01]  /*15450*/  FSEL R58, R17, -INF , !P0 ;  /* 0xff800000113a7808 */ /* 0x010fe20004000000 */
[----:B------:R-:W-:Y:S01]  /*15460*/  HMMA.16816.F32 R28, R132, R6, R28 ;  /* 0x00000006841c723c */ /* 0x000fe2000000181c */
[-C--:B------:R-:W-:Y:S01]  /*15470*/  ISETP.GE.AND P0, PT, R40, R3.reuse, PT ;  /* 0x000000032800720c */ /* 0x080fe20003f06270 */
[C---:B------:R-:W-:Y:S01]  /*15480*/  VIADD R40, R9.reuse, 0xffffff28 ;  /* 0xffffff2809287836 */ /* 0x040fe20000000000 */
[----:B-1----:R-:W-:Y:S02]  /*15490*/  FSEL R220, R220, -INF , !P1 ;  /* 0xff800000dcdc7808 */ /* 0x002fe40004800000 */
[----:B------:R-:W-:Y:S01]  /*154a0*/  FSEL R124, R124, -INF , !P0 ;  /* 0xff8000007c7c7808 */ /* 0x000fe20004000000 */
[----:B------:R-:W1:Y:S01]  /*154b0*/  MUFU.TANH R228, R64 ;  /* 0x0000004000e47308 */ /* 0x000e620000002400 */
[----:B------:R-:W-:Y:S01]  /*154c0*/  ISETP.GE.AND P0, PT, R4, R3, PT ;  /* 0x000000030400720c */ /* 0x000fe20003f06270 */
[----:B------:R-:W-:-:S02]  /*154d0*/  VIADD R4, R9, 0xffffff31 ;  /* 0xffffff3109047836 */ /* 0x000fc40000000000 */
[----:B------:R-:W-:Y:S01]  /*154e0*/  FMUL.FTZ R32, R32, UR14 ;  /* 0x0000000e20207c20 */ /* 0x000fe20008410000 */
[----:B------:R-:W-:Y:S01]  /*154f0*/  FSEL R226, R226, -INF , !P0 ;  /* 0xff800000e2e27808 */ /* 0x000fe20004000000 */
[----:B------:R-:W-:Y:S01]  /*15500*/  FMUL.FTZ R34, R34, UR14 ;  /* 0x0000000e22227c20 */ /* 0x000fe20008410000 */
[C---:B------:R-:W-:Y:S01]  /*15510*/  ISETP.GE.AND P0, PT, R4.reuse, R3, PT ;  /* 0x000000030400720c */ /* 0x040fe20003f06270 */
[----:B------:R-:W3:Y:S01]  /*15520*/  MUFU.TANH R222, R66 ;  /* 0x0000004200de7308 */ /* 0x000ee20000002400 */
[----:B------:R-:W-:Y:S01]  /*15530*/  ISETP.GE.AND P1, PT, R4, R63, PT ;  /* 0x0000003f0400720c */ /* 0x000fe20003f26270 */
[----:B------:R-:W-:Y:S01]  /*15540*/  FMUL.FTZ R33, R33, UR14 ;  /* 0x0000000e21217c20 */ /* 0x000fe20008410000 */
[----:B------:R-:W4:Y:S01]  /*15550*/  LDSM.16.M88.4 R4, [R122+0x8c00] ;  /* 0x008c00007a04783b */ /* 0x000f220000000200 */
[----:B-----5:R-:W-:Y:S01]  /*15560*/  FSEL R126, R19, -INF , !P5 ;  /* 0xff800000137e7808 */ /* 0x020fe20006800000 */
[----:B------:R-:W-:Y:S01]  /*15570*/  FMUL.FTZ R164, R28, UR14 ;  /* 0x0000000e1ca47c20 */ /* 0x000fe20008410000 */
[----:B--2---:R-:W-:Y:S01]  /*15580*/  FSEL R142, R142, -INF , !P6 ;  /* 0xff8000008e8e7808 */ /* 0x004fe20007000000 */
[----:B------:R-:W-:Y:S01]  /*15590*/  VIADD R28, R9, 0xffffff48 ;  /* 0xffffff48091c7836 */ /* 0x000fe20000000000 */
[----:B------:R-:W2:Y:S01]  /*155a0*/  MUFU.TANH R206, R56 ;  /* 0x0000003800ce7308 */ /* 0x000ea20000002400 */
[----:B------:R-:W-:Y:S01]  /*155b0*/  ISETP.GE.AND P5, PT, R40, R3, PT ;  /* 0x000000032800720c */ /* 0x000fe20003fa6270 */
[----:B------:R-:W-:Y:S01]  /*155c0*/  FMUL.FTZ R30, R30, UR14 ;  /* 0x0000000e1e1e7c20 */ /* 0x000fe20008410000 */
[----:B------:R-:W-:Y:S01]  /*155d0*/  ISETP.GE.AND P6, PT, R40, R63, PT ;  /* 0x0000003f2800720c */ /* 0x000fe20003fc6270 */
[----:B------:R-:W-:Y:S01]  /*155e0*/  FMUL.FTZ R35, R35, UR14 ;  /* 0x0000000e23237c20 */ /* 0x000fe20008410000 */
[----:B-1----:R-:W-:Y:S01]  /*155f0*/  FSEL R228, R228, -INF , !P5 ;  /* 0xff800000e4e47808 */ /* 0x002fe20006800000 */
[----:B------:R-:W-:Y:S01]  /*15600*/  FMUL.FTZ R29, R29, UR14 ;  /* 0x0000000e1d1d7c20 */ /* 0x000fe20008410000 */
[----:B------:R-:W-:Y:S01]  /*15610*/  FMUL.FTZ R31, R31, UR14 ;  /* 0x0000000e1f1f7c20 */ /* 0x000fe20008410000 */
[----:B------:R-:W1:Y:S01]  /*15620*/  MUFU.TANH R210, R54 ;  /* 0x0000003600d27308 */ /* 0x000e620000002400 */
[----:B---3--:R-:W-:Y:S01]  /*15630*/  FSEL R222, R222, -INF , !P6 ;  /* 0xff800000dede7808 */ /* 0x008fe20007000000 */
[----:B------:R-:W-:Y:S01]  /*15640*/  VIADD R64, R62, 0xfffffffe ;  /* 0xfffffffe3e407836 */ /* 0x000fe20000000000 */
[----:B------:R-:W-:-:S05]  /*15650*/  DEPBAR.LE SB0, 0x0 ;  /* 0x000080000000791a */ /* 0x000fca0000000000 */
[----:B------:R3:W-:Y:S08]  /*15660*/  MUFU.TANH R180, R36 ;  /* 0x0000002400b47308 */ /* 0x0007f00000002400 */
[----:B------:R-:W5:Y:S08]  /*15670*/  MUFU.TANH R218, R57 ;  /* 0x0000003900da7308 */ /* 0x000f700000002400 */
[----:B------:R-:W5:Y:S01]  /*15680*/  MUFU.TANH R208, R59 ;  /* 0x0000003b00d07308 */ /* 0x000f620000002400 */
[C---:B---3--:R-:W-:Y:S01]  /*15690*/  VIADD R36, R9.reuse, 0xffffff30 ;  /* 0xffffff3009247836 */ /* 0x048fe20000000000 */
[----:B----4-:R-:W-:Y:S01]  /*156a0*/  HMMA.16816.F32 R24, R132, R4, R24 ;  /* 0x000000048418723c */ /* 0x010fe20000001818 */
[----:B------:R-:W-:-:S03]  /*156b0*/  VIADD R4, R9, 0xffffff50 ;  /* 0xffffff5009047836 */ /* 0x000fc60000000000 */
[C---:B------:R-:W-:Y:S02]  /*156c0*/  ISETP.GE.AND P5, PT, R36.reuse, R3, PT ;  /* 0x000000032400720c */ /* 0x040fe40003fa6270 */
[----:B------:R-:W3:Y:S01]  /*156d0*/  MUFU.TANH R216, R53 ;  /* 0x0000003500d87308 */ /* 0x000ee20000002400 */
[----:B------:R-:W-:Y:S01]  /*156e0*/  ISETP.GE.AND P6, PT, R36, R63, PT ;  /* 0x0000003f2400720c */ /* 0x000fe20003fc6270 */
[C---:B------:R-:W-:Y:S01]  /*156f0*/  VIADD R36, R9.reuse, 0xffffff38 ;  /* 0xffffff3809247836 */ /* 0x040fe20000000000 */
[----:B--2---:R-:W-:Y:S01]  /*15700*/  FSEL R206, R206, -INF , !P5 ;  /* 0xff800000cece7808 */ /* 0x004fe20006800000 */
[----:B------:R-:W-:Y:S01]  /*15710*/  HMMA.16816.F32 R20, R132, R6, R20 ;  /* 0x000000068414723c */ /* 0x000fe20000001814 */
[----:B------:R-:W-:Y:S01]  /*15720*/  FSEL R214, R214, -INF , !P6 ;  /* 0xff800000d6d67808 */ /* 0x000fe20007000000 */
[C---:B------:R-:W-:Y:S01]  /*15730*/  VIADD R6, R9.reuse, 0xffffff51 ;  /* 0xffffff5109067836 */ /* 0x040fe20000000000 */
[C---:B------:R-:W-:Y:S01]  /*15740*/  ISETP.GE.AND P5, PT, R36.reuse, R3, PT ;  /* 0x000000032400720c */ /* 0x040fe20003fa6270 */
[----:B------:R-:W2:Y:S01]  /*15750*/  MUFU.TANH R212, R55 ;  /* 0x0000003700d47308 */ /* 0x000ea20000002400 */
[----:B------:R-:W-:Y:S01]  /*15760*/  ISETP.GE.AND P6, PT, R36, R63, PT ;  /* 0x0000003f2400720c */ /* 0x000fe20003fc6270 */
[----:B------:R-:W-:Y:S01]  /*15770*/  VIADD R36, R9, 0xffffff39 ;  /* 0xffffff3909247836 */ /* 0x000fe20000000000 */
[----:B------:R-:W-:-:S02]  /*15780*/  FSEL R204, R204, -INF , !P5 ;  /* 0xff800000cccc7808 */ /* 0x000fc40006800000 */
[----:B-1----:R-:W-:Y:S01]  /*15790*/  FSEL R210, R210, -INF , !P6 ;  /* 0xff800000d2d27808 */ /* 0x002fe20007000000 */
[----:B------:R-:W-:Y:S01]  /*157a0*/  FMUL.FTZ R26, R26, UR14 ;  /* 0x0000000e1a1a7c20 */ /* 0x000fe20008410000 */
[----:B-----5:R-:W-:Y:S01]  /*157b0*/  FSEL R218, R218, -INF , !P0 ;  /* 0xff800000dada7808 */ /* 0x020fe20004000000 */
[----:B------:R-:W1:Y:S01]  /*157c0*/  MUFU.TANH R200, R49 ;  /* 0x0000003100c87308 */ /* 0x000e620000002400 */
[----:B------:R-:W-:Y:S01]  /*157d0*/  FSEL R208, R208, -INF , !P1 ;  /* 0xff800000d0d07808 */ /* 0x000fe20004800000 */
[----:B------:R-:W-:Y:S01]  /*157e0*/  FMUL.FTZ R25, R25, UR14 ;  /* 0x0000000e19197c20 */ /* 0x000fe20008410000 */
[----:B------:R-:W-:Y:S01]  /*157f0*/  ISETP.GE.AND P0, PT, R36, R3, PT ;  /* 0x000000032400720c */ /* 0x000fe20003f06270 */
[----:B------:R-:W-:Y:S01]  /*15800*/  FMUL.FTZ R24, R24, UR14 ;  /* 0x0000000e18187c20 */ /* 0x000fe20008410000 */
[----:B------:R-:W-:Y:S01]  /*15810*/  ISETP.GE.AND P1, PT, R36, R63, PT ;  /* 0x0000003f2400720c */ /* 0x000fe20003f26270 */
[----:B------:R-:W-:Y:S01]  /*15820*/  FMUL.FTZ R27, R27, UR14 ;  /* 0x0000000e1b1b7c20 */ /* 0x000fe20008410000 */
[----:B---3--:R-:W-:Y:S01]  /*15830*/  FSEL R216, R216, -INF , !P0 ;  /* 0xff800000d8d87808 */ /* 0x008fe20004000000 */
[----:B------:R-:W3:Y:S01]  /*15840*/  MUFU.TANH R188, R51 ;  /* 0x0000003300bc7308 */ /* 0x000ee20000002400 */
[----:B--2---:R-:W-:Y:S01]  /*15850*/  FSEL R212, R212, -INF , !P1 ;  /* 0xff800000d4d47808 */ /* 0x004fe20004800000 */
[----:B------:R-:W-:Y:S01]  /*15860*/  FMUL.FTZ R20, R20, UR14 ;  /* 0x0000000e14147c20 */ /* 0x000fe20008410000 */
[----:B------:R-:W-:Y:S01]  /*15870*/  FMUL.FTZ R21, R21, UR14 ;  /* 0x0000000e15157c20 */ /* 0x000fe20008410000 */
[----:B------:R-:W-:Y:S01]  /*15880*/  FMUL.FTZ R22, R22, UR14 ;  /* 0x0000000e16167c20 */ /* 0x000fe20008410000 */
[----:B------:R-:W-:-:S03]  /*15890*/  FMUL.FTZ R23, R23, UR14 ;  /* 0x0000000e17177c20 */ /* 0x000fc60008410000 */
[----:B------:R2:W-:Y:S08]  /*158a0*/  MUFU.TANH R166, R32 ;  /* 0x0000002000a67308 */ /* 0x0005f00000002400 */
[----:B------:R-:W4:Y:S08]  /*158b0*/  MUFU.TANH R184, R184 ;  /* 0x000000b800b87308 */ /* 0x000f300000002400 */
[----:B------:R-:W5:Y:S01]  /*158c0*/  MUFU.TANH R176, R42 ;  /* 0x0000002a00b07308 */ /* 0x000f620000002400 */
[----:B--2---:R-:W-:-:S05]  /*158d0*/  VIADD R32, R9, 0xffffff40 ;  /* 0xffffff4009207836 */ /* 0x004fca0000000000 */
[C---:B------:R-:W-:Y:S02]  /*158e0*/  ISETP.GE.AND P5, PT, R32.reuse, R3, PT ;  /* 0x000000032000720c */ /* 0x040fe40003fa6270 */
[----:B------:R-:W2:Y:S01]  /*158f0*/  MUFU.TANH R202, R45 ;  /* 0x0000002d00ca7308 */ /* 0x000ea20000002400 */
[----:B------:R-:W-:Y:S01]  /*15900*/  ISETP.GE.AND P6, PT, R32, R63, PT ;  /* 0x0000003f2000720c */ /* 0x000fe20003fc6270 */
[C---:B------:R-:W-:Y:S01]  /*15910*/  VIADD R32, R9.reuse, 0xffffff41 ;  /* 0xffffff4109207836 */ /* 0x040fe20000000000 */
[----:B------:R-:W-:Y:S02]  /*15920*/  FSEL R196, R196, -INF , !P5 ;  /* 0xff800000c4c47808 */ /* 0x000fe40006800000 */
[----:B------:R-:W-:Y:S02]  /*15930*/  FSEL R190, R190, -INF , !P6 ;  /* 0xff800000bebe7808 */ /* 0x000fe40007000000 */
[C---:B------:R-:W-:Y:S01]  /*15940*/  ISETP.GE.AND P5, PT, R28.reuse, R3, PT ;  /* 0x000000031c00720c */ /* 0x040fe20003fa6270 */
[----:B------:R-:W2:Y:S01]  /*15950*/  MUFU.TANH R194, R47 ;  /* 0x0000002f00c27308 */ /* 0x000ea20000002400 */
[----:B------:R-:W-:Y:S01]  /*15960*/  ISETP.GE.AND P6, PT, R28, R63, PT ;  /* 0x0000003f1c00720c */ /* 0x000fe20003fc6270 */
[----:B------:R-:W-:Y:S01]  /*15970*/  VIADD R28, R9, 0xffffff49 ;  /* 0xffffff49091c7836 */ /* 0x000fe20000000000 */
[----:B------:R-:W-:-:S02]  /*15980*/  ISETP.GE.AND P0, PT, R32, R3, PT ;  /* 0x000000032000720c */ /* 0x000fc40003f06270 */
[----:B------:R-:W-:Y:S02]  /*15990*/  ISETP.GE.AND P1, PT, R32, R63, PT ;  /* 0x0000003f2000720c */ /* 0x000fe40003f26270 */
[----:B------:R-:W-:Y:S01]  /*159a0*/  FSEL R198, R198, -INF , !P5 ;  /* 0xff800000c6c67808 */ /* 0x000fe20006800000 */
[----:B------:R-:W2:Y:S01]  /*159b0*/  MUFU.TANH R172, R38 ;  /* 0x0000002600ac7308 */ /* 0x000ea20000002400 */
[----:B------:R-:W-:Y:S02]  /*159c0*/  FSEL R186, R186, -INF , !P6 ;  /* 0xff800000baba7808 */ /* 0x000fe40007000000 */
[C---:B------:R-:W-:Y:S02]  /*159d0*/  ISETP.GE.AND P5, PT, R4.reuse, R3, PT ;  /* 0x000000030400720c */ /* 0x040fe40003fa6270 */
[----:B------:R-:W-:Y:S01]  /*159e0*/  ISETP.GE.AND P6, PT, R4, R63, PT ;  /* 0x0000003f0400720c */ /* 0x000fe20003fc6270 */
[----:B------:R-:W-:Y:S01]  /*159f0*/  VIADD R4, R9, 0xffffff58 ;  /* 0xffffff5809047836 */ /* 0x000fe20000000000 */
[----:B-1----:R-:W-:Y:S01]  /*15a00*/  FSEL R200, R200, -INF , !P0 ;  /* 0xff800000c8c87808 */ /* 0x002fe20004000000 */
[----:B------:R-:W1:Y:S01]  /*15a10*/  MUFU.TANH R182, R41 ;  /* 0x0000002900b67308 */ /* 0x000e620000002400 */
[----:B---3--:R-:W-:-:S02]  /*15a20*/  FSEL R188, R188, -INF , !P1 ;  /* 0xff800000bcbc7808 */ /* 0x008fc40004800000 */
[C---:B------:R-:W-:Y:S02]  /*15a30*/  ISETP.GE.AND P0, PT, R28.reuse, R3, PT ;  /* 0x000000031c00720c */ /* 0x040fe40003f06270 */
[----:B------:R-:W-:Y:S02]  /*15a40*/  ISETP.GE.AND P1, PT, R28, R63, PT ;  /* 0x0000003f1c00720c */ /* 0x000fe40003f26270 */
[----:B----4-:R-:W-:Y:S01]  /*15a50*/  FSEL R184, R184, -INF , !P5 ;  /* 0xff800000b8b87808 */ /* 0x010fe20006800000 */
[----:B------:R-:W3:Y:S01]  /*15a60*/  MUFU.TANH R174, R43 ;  /* 0x0000002b00ae7308 */ /* 0x000ee20000002400 */
[----:B-----5:R-:W-:Y:S02]  /*15a70*/  FSEL R176, R176, -INF , !P6 ;  /* 0xff800000b0b07808 */ /* 0x020fe40007000000 */
[----:B--2---:R-:W-:Y:S02]  /*15a80*/  FSEL R202, R202, -INF , !P0 ;  /* 0xff800000caca7808 */ /* 0x004fe40004000000 */
[----:B------:R-:W-:-:S02]  /*15a90*/  FSEL R194, R194, -INF , !P1 ;  /* 0xff800000c2c27808 */ /* 0x000fc40004800000 */
[C---:B------:R-:W-:Y:S01]  /*15aa0*/  ISETP.GE.AND P5, PT, R4.reuse, R3, PT ;  /* 0x000000030400720c */ /* 0x040fe20003fa6270 */
[----:B------:R-:W2:Y:S01]  /*15ab0*/  MUFU.TANH R158, R34 ;  /* 0x00000022009e7308 */ /* 0x000ea20000002400 */
[----:B------:R-:W-:Y:S01]  /*15ac0*/  ISETP.GE.AND P6, PT, R4, R63, PT ;  /* 0x0000003f0400720c */ /* 0x000fe20003fc6270 */
[C---:B------:R-:W-:Y:S01]  /*15ad0*/  VIADD R4, R9.reuse, 0xffffff60 ;  /* 0xffffff6009047836 */ /* 0x040fe20000000000 */
[C---:B------:R-:W-:Y:S02]  /*15ae0*/  ISETP.GE.AND P0, PT, R6.reuse, R3, PT ;  /* 0x000000030600720c */ /* 0x040fe40003f06270 */
[----:B------:R-:W-:Y:S01]  /*15af0*/  ISETP.GE.AND P1, PT, R6, R63, PT ;  /* 0x0000003f0600720c */ /* 0x000fe20003f26270 */
[----:B------:R-:W-:Y:S01]  /*15b00*/  VIADD R6, R9, 0xffffff59 ;  /* 0xffffff5909067836 */ /* 0x000fe20000000000 */
[----:B------:R-:W-:Y:S01]  /*15b10*/  FSEL R180, R180, -INF , !P5 ;  /* 0xff800000b4b47808 */ /* 0x000fe20006800000 */
[----:B------:R-:W4:Y:S01]  /*15b20*/  MUFU.TANH R178, R37 ;  /* 0x0000002500b27308 */ /* 0x000f220000002400 */
[----:B------:R-:W-:-:S02]  /*15b30*/  FSEL R172, R172, -INF , !P6 ;  /* 0xff800000acac7808 */ /* 0x000fc40007000000 */
[----:B-1----:R-:W-:Y:S02]  /*15b40*/  FSEL R182, R182, -INF , !P0 ;  /* 0xff800000b6b67808 */ /* 0x002fe40004000000 */
[----:B---3--:R-:W-:Y:S02]  /*15b50*/  FSEL R174, R174, -INF , !P1 ;  /* 0xff800000aeae7808 */ /* 0x008fe40004800000 */
[C---:B------:R-:W-:Y:S01]  /*15b60*/  ISETP.GE.AND P5, PT, R4.reuse, R3, PT ;  /* 0x000000030400720c */ /* 0x040fe20003fa6270 */
[----:B------:R-:W1:Y:S01]  /*15b70*/  MUFU.TANH R170, R39 ;  /* 0x0000002700aa7308 */ /* 0x000e620000002400 */
[----:B------:R-:W-:Y:S01]  /*15b80*/  ISETP.GE.AND P6, PT, R4, R63, PT ;  /* 0x0000003f0400720c */ /* 0x000fe20003fc6270 */
[C---:B------:R-:W-:Y:S01]  /*15b90*/  VIADD R4, R9.reuse, 0xffffff68 ;  /* 0xffffff6809047836 */ /* 0x040fe20000000000 */
[C---:B------:R-:W-:Y:S02]  /*15ba0*/  ISETP.GE.AND P0, PT, R6.reuse, R3, PT ;  /* 0x000000030600720c */ /* 0x040fe40003f06270 */
[----:B------:R-:W-:Y:S01]  /*15bb0*/  ISETP.GE.AND P1, PT, R6, R63, PT ;  /* 0x0000003f0600720c */ /* 0x000fe20003f26270 */
[----:B------:R-:W-:Y:S01]  /*15bc0*/  VIADD R6, R9, 0xffffff61 ;  /* 0xffffff6109067836 */ /* 0x000fe20000000000 */
[----:B------:R-:W-:Y:S01]  /*15bd0*/  FSEL R166, R166, -INF , !P5 ;  /* 0xff800000a6a67808 */ /* 0x000fe20006800000 */
[----:B------:R-:W3:Y:S01]  /*15be0*/  MUFU.TANH R138, R30 ;  /* 0x0000001e008a7308 */ /* 0x000ee20000002400 */
[----:B--2---:R-:W-:-:S02]  /*15bf0*/  FSEL R158, R158, -INF , !P6 ;  /* 0xff8000009e9e7808 */ /* 0x004fc40007000000 */
[----:B----4-:R-:W-:Y:S02]  /*15c00*/  FSEL R178, R178, -INF , !P0 ;  /* 0xff800000b2b27808 */ /* 0x010fe40004000000 */
[C---:B------:R-:W-:Y:S02]  /*15c10*/  ISETP.GE.AND P5, PT, R4.reuse, R3, PT ;  /* 0x000000030400720c */ /* 0x040fe40003fa6270 */
[----:B------:R-:W-:Y:S01]  /*15c20*/  ISETP.GE.AND P6, PT, R4, R63, PT ;  /* 0x0000003f0400720c */ /* 0x000fe20003fc6270 */
[----:B------:R-:W2:Y:S01]  /*15c30*/  MUFU.TANH R141, R33 ;  /* 0x00000021008d7308 */ /* 0x000ea20000002400 */
[----:B-1----:R-:W-:Y:S01]  /*15c40*/  FSEL R170, R170, -INF , !P1 ;  /* 0xff800000aaaa7808 */ /* 0x002fe20004800000 */
[C---:B------:R-:W-:Y:S01]  /*15c50*/  VIADD R4, R9.reuse, 0xffffff70 ;  /* 0xffffff7009047836 */ /* 0x040fe20000000000 */
[C---:B------:R-:W-:Y:S02]  /*15c60*/  ISETP.GE.AND P0, PT, R6.reuse, R3, PT ;  /* 0x000000030600720c */ /* 0x040fe40003f06270 */
[----:B------:R-:W-:Y:S01]  /*15c70*/  ISETP.GE.AND P1, PT, R6, R63, PT ;  /* 0x0000003f0600720c */ /* 0x000fe20003f26270 */
[----:B------:R-:W-:-:S02]  /*15c80*/  VIADD R6, R9, 0xffffff69 ;  /* 0xffffff6909067836 */ /* 0x000fc40000000000 */
[----:B------:R-:W1:Y:S01]  /*15c90*/  MUFU.TANH R140, R35 ;  /* 0x00000023008c7308 */ /* 0x000e620000002400 */
[----:B---3--:R-:W-:Y:S02]  /*15ca0*/  FSEL R138, R138, -INF , !P6 ;  /* 0xff8000008a8a7808 */ /* 0x008fe40007000000 */
[----:B------:R-:W-:-:S05]  /*15cb0*/  ISETP.GE.AND P6, PT, R4, R63, PT ;  /* 0x0000003f0400720c */ /* 0x000fca0003fc6270 */
[----:B------:R-:W3:Y:S01]  /*15cc0*/  MUFU.TANH R164, R164 ;  /* 0x000000a400a47308 */ /* 0x000ee20000002400 */
[----:B--2---:R-:W-:Y:S02]  /*15cd0*/  FSEL R141, R141, -INF , !P0 ;  /* 0xff8000008d8d7808 */ /* 0x004fe40004000000 */
[----:B------:R-:W-:-:S05]  /*15ce0*/  ISETP.GE.AND P0, PT, R6, R3, PT ;  /* 0x000000030600720c */ /* 0x000fca0003f06270 */
[----:B------:R-:W2:Y:S01]  /*15cf0*/  MUFU.TANH R130, R26 ;  /* 0x0000001a00827308 */ /* 0x000ea20000002400 */
[----:B-1----:R-:W-:Y:S02]  /*15d00*/  FSEL R140, R140, -INF , !P1 ;  /* 0xff8000008c8c7808 */ /* 0x002fe40004800000 */
[----:B------:R-:W-:Y:S01]  /*15d10*/  ISETP.GE.AND P1, PT, R6, R63, PT ;  /* 0x0000003f0600720c */ /* 0x000fe20003f26270 */
[----:B------:R-:W-:-:S04]  /*15d20*/  VIADD R6, R9, 0xffffff78 ;  /* 0xffffff7809067836 */ /* 0x000fc80000000000 */
[----:B------:R-:W1:Y:S01]  /*15d30*/  MUFU.TANH R139, R29 ;  /* 0x0000001d008b7308 */ /* 0x000e620000002400 */
[----:B---3--:R-:W-:Y:S02]  /*15d40*/  FSEL R164, R164, -INF , !P5 ;  /* 0xff800000a4a47808 */ /* 0x008fe40006800000 */
[----:B------:R-:W-:Y:S01]  /*15d50*/  ISETP.GE.AND P5, PT, R4, R3, PT ;  /* 0x000000030400720c */ /* 0x000fe20003fa6270 */
[----:B------:R-:W-:-:S04]  /*15d60*/  VIADD R4, R9, 0xffffff79 ;  /* 0xffffff7909047836 */ /* 0x000fc80000000000 */
[----:B------:R-:W3:Y:S01]  /*15d70*/  MUFU.TANH R136, R31 ;  /* 0x0000001f00887308 */ /* 0x000ee20000002400 */
[----:B--2---:R-:W-:Y:S02]  /*15d80*/  FSEL R130, R130, -INF , !P6 ;  /* 0xff80000082827808 */ /* 0x004fe40007000000 */
[----:B------:R-:W-:-:S05]  /*15d90*/  ISETP.GT.AND P6, PT, R64, R147, PT ;  /* 0x000000934000720c */ /* 0x000fca0003fc4270 */
[----:B------:R-:W-:Y:S01]  /*15da0*/  MUFU.TANH R137, R25 ;  /* 0x0000001900897308 */ /* 0x000fe20000002400 */
[----:B-1----:R-:W-:-:S07]  /*15db0*/  FSEL R139, R139, -INF , !P0 ;  /* 0xff8000008b8b7808 */ /* 0x002fce0004000000 */
[----:B------:R-:W1:Y:S01]  /*15dc0*/  MUFU.TANH R160, R24 ;  /* 0x0000001800a07308 */ /* 0x000e620000002400 */
[----:B---3--:R-:W-:Y:S01]  /*15dd0*/  FSEL R136, R136, -INF , !P1 ;  /* 0xff80000088887808 */ /* 0x008fe20004800000 */
[----:B------:R-:W-:Y:S01]  /*15de0*/  BAR.SYNC.DEFER_BLOCKING 0x0 ;  /* 0x0000000000007b1d */ /* 0x000fe20000010000 */
[----:B------:R-:W-:-:S05]  /*15df0*/  ISETP.GE.AND P1, PT, R6, R3, PT ;  /* 0x000000030600720c */ /* 0x000fca0003f26270 */
[----:B------:R2:W3:Y:S08]  /*15e00*/  MUFU.TANH R168, R20 ;  /* 0x0000001400a87308 */ /* 0x0004f00000002400 */
[----:B------:R-:W4:Y:S01]  /*15e10*/  MUFU.TANH R143, R21 ;  /* 0x00000015008f7308 */ /* 0x000f220000002400 */
[----:B-1----:R-:W-:-:S07]  /*15e20*/  FSEL R160, R160, -INF , !P5 ;  /* 0xff800000a0a07808 */ /* 0x002fce0006800000 */
[----:B------:R-:W1:Y:S01]  /*15e30*/  MUFU.TANH R125, R27 ;  /* 0x0000001b007d7308 */ /* 0x000e620000002400 */
[----:B--2---:R-:W-:Y:S01]  /*15e40*/  VIADD R20, R9, 0xffffff71 ;  /* 0xffffff7109147836 */ /* 0x004fe20000000000 */
[----:B---3--:R-:W-:Y:S02]  /*15e50*/  FSEL R168, R168, -INF , !P1 ;  /* 0xff800000a8a87808 */ /* 0x008fe40004800000 */
[----:B------:R-:W-:Y:S02]  /*15e60*/  ISETP.GE.AND P1, PT, R6, R63, PT ;  /* 0x0000003f0600720c */ /* 0x000fe40003f26270 */
[C---:B------:R-:W-:Y:S02]  /*15e70*/  ISETP.GE.AND P0, PT, R20.reuse, R3, PT ;  /* 0x000000031400720c */ /* 0x040fe40003f06270 */
[----:B------:R-:W2:Y:S01]  /*15e80*/  MUFU.TANH R128, R22 ;  /* 0x0000001600807308 */ /* 0x000ea20000002400 */
[----:B------:R-:W-:Y:S02]  /*15e90*/  ISETP.GE.AND P5, PT, R20, R63, PT ;  /* 0x0000003f1400720c */ /* 0x000fe40003fa6270 */
[----:B------:R-:W-:-:S02]  /*15ea0*/  FSEL R137, R137, -INF , !P0 ;  /* 0xff80000089897808 */ /* 0x000fc40004000000 */
[----:B------:R-:W-:-:S03]  /*15eb0*/  ISETP.GE.AND P0, PT, R4, R3, PT ;  /* 0x000000030400720c */ /* 0x000fc60003f06270 */
[----:B------:R-:W3:Y:S01]  /*15ec0*/  MUFU.TANH R121, R23 ;  /* 0x0000001700797308 */ /* 0x000ee20000002400 */
[----:B----4-:R-:W-:Y:S02]  /*15ed0*/  FSEL R143, R143, -INF , !P0 ;  /* 0xff8000008f8f7808 */ /* 0x010fe40004000000 */
[----:B------:R-:W-:Y:S02]  /*15ee0*/  ISETP.GE.AND P0, PT, R4, R63, PT ;  /* 0x0000003f0400720c */ /* 0x000fe40003f06270 */
[----:B-1----:R-:W-:Y:S02]  /*15ef0*/  FSEL R125, R125, -INF , !P5 ;  /* 0xff8000007d7d7808 */ /* 0x002fe40006800000 */
[----:B--2---:R-:W-:Y:S02]  /*15f00*/  FSEL R128, R128, -INF , !P1 ;  /* 0xff80000080807808 */ /* 0x004fe40004800000 */
[----:B---3--:R-:W-:Y:S01]  /*15f10*/  FSEL R121, R121, -INF , !P0 ;  /* 0xff80000079797808 */ /* 0x008fe20004000000 */
[----:B------:R-:W-:Y:S06]  /*15f20*/  @!P6 BRA `(.L_x_1425) ;  /* 0x000000080044e947 */ /* 0x000fec0003800000 */
[----:B------:R-:W-:Y:S05]  /*15f30*/  BRA.U !UP0, `(.L_x_1426) ;  /* 0x0000000508087547 */ /* 0x000fea000b800000 */
[----:B------:R-:W1:Y:S01]  /*15f40*/  LDC R9, c[0x0][0x4f0] ;  /* 0x00013c00ff097b82 */ /* 0x000e620000000800 */
[----:B------:R-:W-:Y:S01]  /*15f50*/  VIADD R24, R62, 0xffffffff ;  /* 0xffffffff3e187836 */ /* 0x000fe20000000000 */
[----:B------:R-:W2:Y:S03]  /*15f60*/  LDCU.64 UR8, c[0x0][0x3b8] ;  /* 0x00007700ff0877ac */ /* 0x000ea60008000a00 */
[----:B------:R-:W-:Y:S01]  /*15f70*/  IMAD.SHL.U32 R24, R24, 0x80, RZ ;  /* 0x0000008018187824 */ /* 0x000fe200078e00ff */
[----:B------:R-:W3:Y:S04]  /*15f80*/  LDCU.64 UR10, c[0x0][0x3a0] ;  /* 0x00007400ff0a77ac */ /* 0x000ee80008000a00 */
[C---:B------:R-:W-:Y:S01]  /*15f90*/  IADD3 R20, PT, PT, R24.reuse, -0x80, RZ ;  /* 0xffffff8018147810 */ /* 0x040fe20007ffe0ff */
[----:B------:R-:W-:-:S03]  /*15fa0*/  VIADD R24, R24, 0xffffff00 ;  /* 0xffffff0018187836 */ /* 0x000fc60000000000 */
[----:B------:R-:W-:Y:S02]  /*15fb0*/  IABS R6, R20 ;  /* 0x0000001400067213 */ /* 0x000fe40000000000 */
[-C--:B-1----:R-:W-:Y:S02]  /*15fc0*/  IABS R7, R9.reuse ;  /* 0x0000000900077213 */ /* 0x082fe40000000000 */
[----:B------:R-:W-:Y:S02]  /*15fd0*/  LOP3.LUT R20, R20, R9, RZ, 0x3c, !PT ;  /* 0x0000000914147212 */ /* 0x000fe400078e3cff */
[----:B------:R-:W1:Y:S08]  /*15fe0*/  I2F.RP R3, R7 ;  /* 0x0000000700037306 */ /* 0x000e700000209400 */
[----:B-1----:R-:W1:Y:S02]  /*15ff0*/  MUFU.RCP R22, R3 ;  /* 0x0000000300167308 */ /* 0x002e640000001000 */
[----:B-1----:R-:W-:-:S06]  /*16000*/  VIADD R22, R22, 0xffffffe ;  /* 0x0ffffffe16167836 */ /* 0x002fcc0000000000 */
[----:B------:R-:W1:Y:S02]  /*16010*/  F2I.FTZ.U32.TRUNC.NTZ R23, R22 ;  /* 0x0000001600177305 */ /* 0x000e64000021f000 */
[----:B-1----:R-:W-:Y:S02]  /*16020*/  IADD3 R4, PT, PT, RZ, -R23, RZ ;  /* 0x80000017ff047210 */ /* 0x002fe40007ffe0ff */
[----:B------:R-:W-:-:S03]  /*16030*/  MOV R22, RZ ;  /* 0x000000ff00167202 */ /* 0x000fc60000000f00 */
[----:B------:R-:W-:-:S04]  /*16040*/  IMAD R5, R4, R7, RZ ;  /* 0x0000000704057224 */ /* 0x000fc800078e02ff */
[----:B------:R-:W-:Y:S01]  /*16050*/  IMAD.HI.U32 R5, R23, R5, R22 ;  /* 0x0000000517057227 */ /* 0x000fe200078e0016 */
        /* <DEDUP_REMOVED lines=48> */
.L_x_1426:
        /* <DEDUP_REMOVED lines=8> */
.L_x_1427:
[----:B------:R-:W1:Y:S01]  /*163e0*/  LDC R6, c[0x0][0x3bc] ;  /* 0x0000ef00ff067b82 */ /* 0x000e620000000800 */
[C---:B------:R-:W-:Y:S01]  /*163f0*/  LEA R20, P0, R5.reuse, R148, 0x6 ;  /* 0x0000009405147211 */ /* 0x040fe200078030ff */
[C---:B------:R-:W-:Y:S01]  /*16400*/  IMAD.SHL.U32 R3, R5.reuse, 0x40, RZ ;  /* 0x0000004005037824 */ /* 0x040fe200078e00ff */
        /* <DEDUP_REMOVED lines=15> */
[----:B-1----:R-:W-:-:S02]  /*16500*/  SHF.L.U64.HI R4, R5, 0x6, R6 ;  /* 0x0000000605047819 */ /* 0x002fc40000010206 */
[----:B------:R-:W-:Y:S02]  /*16510*/  LEA.HI.X R21, R5, R149, R6, 0x6, P0 ;  /* 0x0000009505157211 */ /* 0x000fe400000f3406 */
        /* <DEDUP_REMOVED lines=50> */
.L_x_1425:
[----:B------:R-:W-:Y:S01]  /*16840*/  FMNMX3.FTZ R3, R2, R14, R48, !PT ;  /* 0x0000000e02037276 */ /* 0x000fe20007810030 */
[----:B------:R-:W-:Y:S01]  /*16850*/  LDSM.16.MT88.4 R24, [R123+0xb000] ;  /* 0x00b000007b18783b */ /* 0x000fe20000004200 */
[----:B--2---:R-:W-:Y:S02]  /*16860*/  FMNMX3.FTZ R7, R0, R8, R16, !PT ;  /* 0x0000000800077276 */ /* 0x004fe40007810010 */
        /* <DEDUP_REMOVED lines=35> */
[----:B-1----:R-:W-:-:S02]  /*16aa0*/  FMNMX.FTZ R5, R6, R5, !PT ;  /* 0x0000000506057209 */ /* 0x002fc40007810000 */
[----:B--2---:R-:W-:-:S03]  /*16ab0*/  FMNMX.FTZ R4, R7, R4, !PT ;  /* 0x0000000407047209 */ /* 0x004fc60007810000 */
[----:B------:R-:W1:Y:S04]  /*16ac0*/  SHFL.BFLY PT, R56, R5, 0x1, 0x1f ;  /* 0x0c201f0005387f89 */ /* 0x000e6800000e0000 */
[----:B------:R-:W2:Y:S01]  /*16ad0*/  SHFL.BFLY PT, R3, R4, 0x1, 0x1f ;  /* 0x0c201f0004037f89 */ /* 0x000ea200000e0000 */
[----:B-1----:R-:W-:Y:S02]  /*16ae0*/  FMNMX.FTZ R56, R5, R56, !PT ;  /* 0x0000003805387209 */ /* 0x002fe40007810000 */
[----:B--2---:R-:W-:-:S03]  /*16af0*/  FMNMX.FTZ R3, R4, R3, !PT ;  /* 0x0000000304037209 */ /* 0x004fc60007810000 */
[C---:B------:R-:W-:Y:S01]  /*16b00*/  FMUL.FTZ R167, R56.reuse, UR4 ;  /* 0x0000000438a77c20 */ /* 0x040fe20008410000 */
[C---:B------:R-:W-:Y:S02]  /*16b10*/  FSETP.NEU.FTZ.AND P1, PT, R56.reuse, -INF , PT ;  /* 0xff8000003800780b */ /* 0x040fe40003f3d000 */
[C---:B------:R-:W-:Y:S01]  /*16b20*/  FSETP.NEU.FTZ.AND P0, PT, R3.reuse, -INF , PT ;  /* 0xff8000000300780b */ /* 0x040fe20003f1d000 */
[C---:B------:R-:W-:Y:S01]  /*16b30*/  FMUL.FTZ R127, R3.reuse, UR4 ;  /* 0x00000004037f7c20 */ /* 0x040fe20008410000 */
[----:B------:R-:W-:Y:S02]  /*16b40*/  FSEL R173, R56, RZ, P1 ;  /* 0x000000ff38ad7208 */ /* 0x000fe40000800000 */
[----:B------:R-:W-:Y:S02]  /*16b50*/  FSEL R5, R3, RZ, P0 ;  /* 0x000000ff03057208 */ /* 0x000fe40000000000 */
[----:B------:R-:W-:Y:S01]  /*16b60*/  FSEL R127, R127, RZ, P0 ;  /* 0x000000ff7f7f7208 */ /* 0x000fe20000000000 */
[----:B------:R-:W-:Y:S01]  /*16b70*/  FADD.FTZ R173, R2, -R173 ;  /* 0x800000ad02ad7221 */ /* 0x000fe20000010000 */
[----:B------:R-:W-:Y:S01]  /*16b80*/  FSEL R167, R167, RZ, P1 ;  /* 0x000000ffa7a77208 */ /* 0x000fe20000800000 */
[----:B------:R-:W-:-:S02]  /*16b90*/  FADD.FTZ R0, R0, -R5 ;  /* 0x8000000500007221 */ /* 0x000fc40000010000 */
[----:B------:R-:W-:Y:S01]  /*16ba0*/  FMUL.FTZ R173, R173, UR4 ;  /* 0x00000004adad7c20 */ /* 0x000fe20008410000 */
[--C-:B------:R-:W-:Y:S01]  /*16bb0*/  FFMA.FTZ R169, R8, UR4, -R127.reuse ;  /* 0x0000000408a97c23 */ /* 0x100fe2000801087f */
[----:B------:R-:W-:Y:S01]  /*16bc0*/  FMUL.FTZ R171, R0, UR4 ;  /* 0x0000000400ab7c20 */ /* 0x000fe20008410000 */
[----:B------:R-:W-:Y:S01]  /*16bd0*/  FFMA.FTZ R131, R10, UR4, -R127 ;  /* 0x000000040a837c23 */ /* 0x000fe2000801087f */
[--C-:B------:R-:W-:Y:S01]  /*16be0*/  FFMA.FTZ R192, R14, UR4, -R167.reuse ;  /* 0x000000040ec07c23 */ /* 0x100fe200080108a7 */
[----:B------:R-:W1:Y:S01]  /*16bf0*/  LDSM.16.MT88.4 R8, [R123+0x9000] ;  /* 0x009000007b08783b */ /* 0x000e620000004200 */
[----:B------:R-:W2:Y:S01]  /*16c00*/  MUFU.EX2 R173, R173 ;  /* 0x000000ad00ad7308 */ /* 0x000ea20000000800 */
[--C-:B------:R-:W-:Y:S01]  /*16c10*/  FFMA.FTZ R165, R48, UR4, -R167.reuse ;  /* 0x0000000430a57c23 */ /* 0x100fe200080108a7 */
[--C-:B------:R-:W-:Y:S01]  /*16c20*/  FFMA.FTZ R132, R18, UR4, -R167.reuse ;  /* 0x0000000412847c23 */ /* 0x100fe200080108a7 */
[----:B------:R-:W-:Y:S01]  /*16c30*/  FFMA.FTZ R129, R50, UR4, -R167 ;  /* 0x0000000432817c23 */ /* 0x000fe200080108a7 */
[--C-:B------:R-:W-:Y:S01]  /*16c40*/  FFMA.FTZ R161, R16, UR4, -R127.reuse ;  /* 0x0000000410a17c23 */ /* 0x100fe2000801087f */
[----:B------:R-:W-:Y:S01]  /*16c50*/  FFMA.FTZ R0, R12, UR4, -R127 ;  /* 0x000000040c007c23 */ /* 0x000fe2000801087f */
[----:B------:R-:W3:Y:S01]  /*16c60*/  LDSM.16.MT88.4 R16, [R120+0x9000] ;  /* 0x009000007810783b */ /* 0x000ee20000004200 */
[--C-:B------:R-:W-:Y:S01]  /*16c70*/  FFMA.FTZ R66, R52, UR4, -R167.reuse ;  /* 0x0000000434427c23 */ /* 0x100fe200080108a7 */
[----:B------:R-:W4:Y:S01]  /*16c80*/  MUFU.EX2 R171, R171 ;  /* 0x000000ab00ab7308 */ /* 0x000f220000000800 */
[----:B------:R-:W-:Y:S01]  /*16c90*/  FFMA.FTZ R57, R58, UR4, -R167 ;  /* 0x000000043a397c23 */ /* 0x000fe200080108a7 */
[----:B------:R-:W5:Y:S01]  /*16ca0*/  LDSM.16.MT88.4 R52, [R120+0xd000] ;  /* 0x00d000007834783b */ /* 0x000f620000004200 */
[--C-:B------:R-:W-:Y:S01]  /*16cb0*/  FFMA.FTZ R63, R46, UR4, -R127.reuse ;  /* 0x000000042e3f7c23 */ /* 0x100fe2000801087f */
[----:B------:R-:W-:Y:S01]  /*16cc0*/  FFMA.FTZ R58, R44, UR4, -R127 ;  /* 0x000000042c3a7c23 */ /* 0x000fe2000801087f */
[--C-:B------:R-:W-:Y:S01]  /*16cd0*/  FFMA.FTZ R59, R234, UR4, -R167.reuse ;  /* 0x00000004ea3b7c23 */ /* 0x100fe200080108a7 */
[----:B------:R-:W-:Y:S01]  /*16ce0*/  FFMA.FTZ R60, R60, UR4, -R167 ;  /* 0x000000043c3c7c23 */ /* 0x000fe200080108a7 */
[--C-:B------:R-:W-:Y:S01]  /*16cf0*/  FFMA.FTZ R61, R232, UR4, -R127.reuse ;  /* 0x00000004e83d7c23 */ /* 0x100fe2000801087f */
[----:B------:R-:W-:Y:S01]  /*16d00*/  MUFU.EX2 R192, R192 ;  /* 0x000000c000c07308 */ /* 0x000fe20000000800 */
[-C--:B--2---:R-:W-:Y:S01]  /*16d10*/  FMUL.FTZ R44, R72, R173.reuse ;  /* 0x000000ad482c7220 */ /* 0x084fe20000410000 */
[-C--:B------:R-:W-:Y:S01]  /*16d20*/  FMUL.FTZ R45, R73, R173.reuse ;  /* 0x000000ad492d7220 */ /* 0x080fe20000410000 */
[----:B------:R-:W-:Y:S01]  /*16d30*/  FFMA.FTZ R2, R230, UR4, -R127 ;  /* 0x00000004e6027c23 */ /* 0x000fe2000801087f */
[-C--:B------:R-:W-:Y:S01]  /*16d40*/  FMUL.FTZ R4, R112, R173.reuse ;  /* 0x000000ad70047220 */ /* 0x080fe20000410000 */
[-C--:B------:R-:W-:Y:S01]  /*16d50*/  FMUL.FTZ R5, R113, R173.reuse ;  /* 0x000000ad71057220 */ /* 0x080fe20000410000 */
[-C--:B------:R-:W-:Y:S01]  /*16d60*/  FMUL.FTZ R108, R108, R173.reuse ;  /* 0x000000ad6c6c7220 */ /* 0x080fe20000410000 */
[----:B------:R-:W-:Y:S01]  /*16d70*/  FMUL.FTZ R109, R109, R173 ;  /* 0x000000ad6d6d7220 */ /* 0x000fe20000410000 */
[----:B------:R-:W2:Y:S01]  /*16d80*/  MUFU.EX2 R165, R165 ;  /* 0x000000a500a57308 */ /* 0x000ea20000000800 */
[-C--:B----4-:R-:W-:Y:S01]  /*16d90*/  FMUL.FTZ R46, R74, R171.reuse ;  /* 0x000000ab4a2e7220 */ /* 0x090fe20000410000 */
[-C--:B------:R-:W-:Y:S01]  /*16da0*/  FMUL.FTZ R47, R75, R171.reuse ;  /* 0x000000ab4b2f7220 */ /* 0x080fe20000410000 */
[-C--:B------:R-:W-:Y:S01]  /*16db0*/  FMUL.FTZ R6, R114, R171.reuse ;  /* 0x000000ab72067220 */ /* 0x080fe20000410000 */
[----:B------:R-:W4:Y:S01]  /*16dc0*/  LDSM.16.MT88.4 R72, [R123+0x9400] ;  /* 0x009400007b48783b */ /* 0x000f220000004200 */
[-C--:B------:R-:W-:Y:S01]  /*16dd0*/  FMUL.FTZ R7, R115, R171.reuse ;  /* 0x000000ab73077220 */ /* 0x080fe20000410000 */
        /* <DEDUP_REMOVED lines=26> */
[----:B------:R-:W2:Y:S01]  /*16f80*/  MUFU.EX2 R161, R161 ;  /* 0x000000a100a17308 */ /* 0x000ea20000000800 */
[----:B-1----:R-:W-:Y:S01]  /*16f90*/  F2FP.F16.F32.PACK_AB R50, R129, R132 ;  /* 0x000000848132723e */ /* 0x002fe200000000ff */
        /* <DEDUP_REMOVED lines=13> */
[----:B------:R-:W-:Y:S01]  /*17070*/  FMUL.FTZ R68, R68, R173 ;  /* 0x000000ad44447220 */ /* 0x000fe20000410000 */
[----:B------:R-:W1:Y:S01]  /*17080*/  MUFU.EX2 R0, R0 ;  /* 0x0000000000007308 */ /* 0x000e620000000800 */
[----:B--2---:R-:W-:Y:S01]  /*17090*/  F2FP.F16.F32.PACK_AB R49, R161, R169 ;  /* 0x000000a9a131723e */ /* 0x004fe200000000ff */
[----:B------:R-:W-:Y:S01]  /*170a0*/  FMUL.FTZ R69, R69, R173 ;  /* 0x000000ad45457220 */ /* 0x000fe20000410000 */
[-C--:B------:R-:W-:Y:S01]  /*170b0*/  FMUL.FTZ R70, R70, R171.reuse ;  /* 0x000000ab46467220 */ /* 0x080fe20000410000 */
[----:B------:R-:W-:Y:S01]  /*170c0*/  FMUL.FTZ R71, R71, R171 ;  /* 0x000000ab47477220 */ /* 0x000fe20000410000 */
[----:B------:R-:W-:Y:S01]  /*170d0*/  LDSM.16.MT88.4 R80, [R123+0xb400] ;  /* 0x00b400007b50783b */ /* 0x000fe20000004200 */
        /* <DEDUP_REMOVED lines=10> */
[----:B------:R-:W2:Y:S01]  /*17180*/  MUFU.EX2 R59, R59 ;  /* 0x0000003b003b7308 */ /* 0x000ea20000000800 */
[----:B-1----:R-:W-:Y:S01]  /*17190*/  F2FP.F16.F32.PACK_AB R51, R0, R131 ;  /* 0x000000830033723e */ /* 0x002fe200000000ff */
[--C-:B------:R-:W-:Y:S01]  /*171a0*/  FFMA.FTZ R177, R218, UR4, -R167.reuse ;  /* 0x00000004dab17c23 */ /* 0x100fe200080108a7 */
[--C-:B------:R-:W-:Y:S01]  /*171b0*/  FFMA.FTZ R204, R204, UR4, -R167.reuse ;  /* 0x00000004cccc7c23 */ /* 0x100fe200080108a7 */
[----:B------:R-:W-:Y:S01]  /*171c0*/  FFMA.FTZ R175, R216, UR4, -R167 ;  /* 0x00000004d8af7c23 */ /* 0x000fe200080108a7 */
[--C-:B------:R-:W-:Y:S01]  /*171d0*/  FFMA.FTZ R179, R214, UR4, -R127.reuse ;  /* 0x00000004d6b37c23 */ /* 0x100fe2000801087f */
[--C-:B------:R-:W-:Y:S01]  /*171e0*/  FFMA.FTZ R208, R208, UR4, -R127.reuse ;  /* 0x00000004d0d07c23 */ /* 0x100fe2000801087f */
[--C-:B------:R-:W-:Y:S01]  /*171f0*/  FFMA.FTZ R210, R210, UR4, -R127.reuse ;  /* 0x00000004d2d27c23 */ /* 0x100fe2000801087f */
[----:B------:R-:W-:Y:S01]  /*17200*/  MUFU.EX2 R60, R60 ;  /* 0x0000003c003c7308 */ /* 0x000fe20000000800 */
[C---:B------:R-:W-:Y:S01]  /*17210*/  HMMA.16816.F32 R4, R48.reuse, R8, R4 ;  /* 0x000000083004723c */ /* 0x040fe20000001804 */
[----:B------:R-:W-:Y:S01]  /*17220*/  FFMA.FTZ R181, R212, UR4, -R127 ;  /* 0x00000004d4b57c23 */ /* 0x000fe2000801087f */
[----:B------:R-:W-:Y:S01]  /*17230*/  FFMA.FTZ R212, R196, UR4, -R167 ;  /* 0x00000004c4d47c23 */ /* 0x000fe200080108a7 */
[----:B------:R-:W-:Y:S01]  /*17240*/  FFMA.FTZ R189, R186, UR4, -R127 ;  /* 0x00000004babd7c23 */ /* 0x000fe2000801087f */
[--C-:B------:R-:W-:Y:S01]  /*17250*/  FFMA.FTZ R183, R200, UR4, -R167.reuse ;  /* 0x00000004c8b77c23 */ /* 0x100fe200080108a7 */
[--C-:B------:R-:W-:Y:S01]  /*17260*/  FFMA.FTZ R185, R198, UR4, -R167.reuse ;  /* 0x00000004c6b97c23 */ /* 0x100fe200080108a7 */
[----:B------:R-:W-:Y:S01]  /*17270*/  FFMA.FTZ R196, R202, UR4, -R167 ;  /* 0x00000004cac47c23 */ /* 0x000fe200080108a7 */
[----:B------:R-:W-:Y:S01]  /*17280*/  MUFU.EX2 R57, R57 ;  /* 0x0000003900397308 */ /* 0x000fe20000000800 */
[C---:B------:R-:W-:Y:S01]  /*17290*/  HMMA.16816.F32 R8, R48.reuse, R10, R108 ;  /* 0x0000000a3008723c */ /* 0x040fe2000000186c */
[--C-:B------:R-:W-:Y:S01]  /*172a0*/  FFMA.FTZ R187, R190, UR4, -R127.reuse ;  /* 0x00000004bebb7c23 */ /* 0x100fe2000801087f */
[--C-:B------:R-:W-:Y:S01]  /*172b0*/  FFMA.FTZ R188, R188, UR4, -R127.reuse ;  /* 0x00000004bcbc7c23 */ /* 0x100fe2000801087f */
[----:B------:R-:W-:Y:S01]  /*172c0*/  FFMA.FTZ R186, R194, UR4, -R127 ;  /* 0x00000004c2ba7c23 */ /* 0x000fe2000801087f */
[----:B------:R-:W-:Y:S01]  /*172d0*/  LDSM.16.MT88.4 R108, [R123+0xa400] ;  /* 0x00a400007b6c783b */ /* 0x000fe20000004200 */
[----:B------:R-:W-:Y:S01]  /*172e0*/  FFMA.FTZ R192, R163, R173, R192 ;  /* 0x000000ada3c07223 */ /* 0x000fe200000100c0 */
[--C-:B------:R-:W-:Y:S01]  /*172f0*/  FFMA.FTZ R163, R180, UR4, -R167.reuse ;  /* 0x00000004b4a37c23 */ /* 0x100fe200080108a7 */
[----:B------:R-:W-:Y:S01]  /*17300*/  MUFU.EX2 R63, R63 ;  /* 0x0000003f003f7308 */ /* 0x000fe20000000800 */
[C---:B---3--:R-:W-:Y:S01]  /*17310*/  HMMA.16816.F32 R12, R48.reuse, R16, R12 ;  /* 0x00000010300c723c */ /* 0x048fe2000000180c */
[----:B------:R-:W-:Y:S01]  /*17320*/  FFMA.FTZ R178, R178, UR4, -R167 ;  /* 0x00000004b2b27c23 */ /* 0x000fe200080108a7 */
[--C-:B------:R-:W-:Y:S01]  /*17330*/  FFMA.FTZ R176, R176, UR4, -R127.reuse ;  /* 0x00000004b0b07c23 */ /* 0x100fe2000801087f */
[----:B------:R-:W-:Y:S01]  /*17340*/  FFMA.FTZ R172, R172, UR4, -R127 ;  /* 0x00000004acac7c23 */ /* 0x000fe2000801087f */
[--C-:B------:R-:W-:Y:S01]  /*17350*/  FFMA.FTZ R166, R166, UR4, -R167.reuse ;  /* 0x00000004a6a67c23 */ /* 0x100fe200080108a7 */
[--C-:B------:R-:W-:Y:S01]  /*17360*/  FFMA.FTZ R141, R141, UR4, -R167.reuse ;  /* 0x000000048d8d7c23 */ /* 0x100fe200080108a7 */
[--C-:B------:R-:W-:Y:S01]  /*17370*/  FFMA.FTZ R164, R164, UR4, -R167.reuse ;  /* 0x00000004a4a47c23 */ /* 0x100fe200080108a7 */
[----:B------:R-:W1:Y:S01]  /*17380*/  MUFU.EX2 R58, R58 ;  /* 0x0000003a003a7308 */ /* 0x000e620000000800 */
[C---:B------:R-:W-:Y:S01]  /*17390*/  HMMA.16816.F32 R20, R48.reuse, R24, R20 ;  /* 0x000000183014723c */ /* 0x040fe20000001814 */
[--C-:B------:R-:W-:Y:S01]  /*173a0*/  FFMA.FTZ R139, R139, UR4, -R167.reuse ;  /* 0x000000048b8b7c23 */ /* 0x100fe200080108a7 */
[----:B------:R-:W-:Y:S01]  /*173b0*/  FADD.FTZ R165, R165, R192 ;  /* 0x000000c0a5a57221 */ /* 0x000fe20000010000 */
[--C-:B------:R-:W-:Y:S01]  /*173c0*/  FFMA.FTZ R160, R160, UR4, -R167.reuse ;  /* 0x00000004a0a07c23 */ /* 0x100fe200080108a7 */
[--C-:B------:R-:W-:Y:S01]  /*173d0*/  FFMA.FTZ R137, R137, UR4, -R167.reuse ;  /* 0x0000000489897c23 */ /* 0x100fe200080108a7 */
[----:B------:R-:W-:Y:S01]  /*173e0*/  FFMA.FTZ R168, R168, UR4, -R167 ;  /* 0x00000004a8a87c23 */ /* 0x000fe200080108a7 */
[----:B------:R-:W-:Y:S01]  /*173f0*/  FADD.FTZ R132, R132, R165 ;  /* 0x000000a584847221 */ /* 0x000fe20000010000 */
[----:B------:R-:W-:Y:S01]  /*17400*/  MUFU.EX2 R61, R61 ;  /* 0x0000003d003d7308 */ /* 0x000fe20000000800 */
[C---:B------:R-:W-:Y:S01]  /*17410*/  HMMA.16816.F32 R28, R48.reuse, R32, R28 ;  /* 0x00000020301c723c */ /* 0x040fe2000000181c */
[----:B------:R-:W-:Y:S01]  /*17420*/  FFMA.FTZ R143, R143, UR4, -R167 ;  /* 0x000000048f8f7c23 */ /* 0x000fe200080108a7 */
[----:B------:R-:W-:Y:S01]  /*17430*/  FADD.FTZ R129, R129, R132 ;  /* 0x0000008481817221 */ /* 0x000fe20000010000 */
[--C-:B------:R-:W-:Y:S01]  /*17440*/  FFMA.FTZ R130, R130, UR4, -R127.reuse ;  /* 0x0000000482827c23 */ /* 0x100fe2000801087f */
[--C-:B------:R-:W-:Y:S01]  /*17450*/  FFMA.FTZ R125, R125, UR4, -R127.reuse ;  /* 0x000000047d7d7c23 */ /* 0x100fe2000801087f */
[--C-:B------:R-:W-:Y:S01]  /*17460*/  FFMA.FTZ R128, R128, UR4, -R127.reuse ;  /* 0x0000000480807c23 */ /* 0x100fe2000801087f */
[----:B------:R-:W-:Y:S01]  /*17470*/  FFMA.FTZ R121, R121, UR4, -R127 ;  /* 0x0000000479797c23 */ /* 0x000fe2000801087f */
[----:B------:R-:W3:Y:S01]  /*17480*/  MUFU.EX2 R2, R2 ;  /* 0x0000000200027308 */ /* 0x000ee20000000800 */
[C---:B------:R-:W-:Y:S07]  /*17490*/  HMMA.16816.F32 R36, R48.reuse, R40, R36 ;  /* 0x000000283024723c */ /* 0x040fee0000001824 */
        /* <DEDUP_REMOVED lines=11> */
[----:B------:R-:W4:Y:S06]  /*17550*/  LDSM.16.MT88.4 R76, [R120+0x9400] ;  /* 0x00940000784c783b */ /* 0x000f2c0000004200 */
[----:B------:R-:W-:Y:S01]  /*17560*/  MUFU.EX2 R142, R142 ;  /* 0x0000008e008e7308 */ /* 0x000fe20000000800 */
[----:B-----5:R-:W-:Y:S01]  /*17570*/  HMMA.16816.F32 R44, R48, R52, R44 ;  /* 0x00000034302c723c */ /* 0x020fe2000000182c */
[----:B--2---:R-:W-:Y:S01]  /*17580*/  F2FP.F16.F32.PACK_AB R52, R59, R66 ;  /* 0x000000423b34723e */ /* 0x004fe200000000ff */
[----:B------:R-:W-:Y:S01]  /*17590*/  FADD.FTZ R66, R66, R129 ;  /* 0x0000008142427221 */ /* 0x000fe20000010000 */
[----:B-1----:R-:W-:-:S03]  /*175a0*/  F2FP.F16.F32.PACK_AB R53, R58, R63 ;  /* 0x0000003f3a35723e */ /* 0x002fc600000000ff */
[----:B------:R-:W-:Y:S01]  /*175b0*/  FADD.FTZ R59, R59, R66 ;  /* 0x000000423b3b7221 */ /* 0x000fe20000010000 */
[----:B------:R-:W1:Y:S01]  /*175c0*/  MUFU.EX2 R135, R135 ;  /* 0x0000008700877308 */ /* 0x000e620000000800 */
[----:B------:R-:W-:Y:S01]  /*175d0*/  HMMA.16816.F32 R48, R48, R54, R68 ;  /* 0x000000363030723c */ /* 0x000fe20000001844 */
[----:B------:R-:W-:Y:S01]  /*175e0*/  F2FP.F16.F32.PACK_AB R54, R57, R60 ;  /* 0x0000003c3936723e */ /* 0x000fe200000000ff */
[----:B------:R-:W2:Y:S01]  /*175f0*/  LDSM.16.MT88.4 R68, [R123+0xd400] ;  /* 0x00d400007b44783b */ /* 0x000ea20000004200 */
[----:B---3--:R-:W-:Y:S01]  /*17600*/  F2FP.F16.F32.PACK_AB R55, R2, R61 ;  /* 0x0000003d0237723e */ /* 0x008fe200000000ff */
[----:B------:R-:W-:-:S03]  /*17610*/  FADD.FTZ R60, R60, R59 ;  /* 0x0000003b3c3c7221 */ /* 0x000fc60000010000 */
[----:B------:R-:W-:Y:S01]  /*17620*/  MUFU.EX2 R134, R134 ;  /* 0x0000008600867308 */ /* 0x000fe20000000800 */
[----:B------:R-:W-:Y:S02]  /*17630*/  FADD.FTZ R57, R57, R60 ;  /* 0x0000003c39397221 */ /* 0x000fe40000010000 */
[C---:B----4-:R-:W-:Y:S05]  /*17640*/  HMMA.16816.F32 R4, R52.reuse, R72, R4 ;  /* 0x000000483404723c */ /* 0x050fea0000001804 */
[----:B------:R-:W3:Y:S03]  /*17650*/  MUFU.EX2 R133, R133 ;  /* 0x0000008500857308 */ /* 0x000ee60000000800 */
[C---:B------:R-:W-:Y:S01]  /*17660*/  HMMA.16816.F32 R8, R52.reuse, R74, R8 ;  /* 0x0000004a3408723c */ /* 0x040fe20000001808 */
[----:B------:R-:W4:Y:S04]  /*17670*/  LDSM.16.MT88.4 R72, [R120+0xb400] ;  /* 0x00b400007848783b */ /* 0x000f280000004200 */
[----:B------:R-:W-:Y:S03]  /*17680*/  MUFU.EX2 R206, R206 ;  /* 0x000000ce00ce7308 */ /* 0x000fe60000000800 */
[C---:B------:R-:W-:Y:S05]  /*17690*/  HMMA.16816.F32 R12, R52.reuse, R76, R12 ;  /* 0x0000004c340c723c */ /* 0x040fea000000180c */
[----:B------:R-:W5:Y:S03]  /*176a0*/  MUFU.EX2 R177, R177 ;  /* 0x000000b100b17308 */ /* 0x000f660000000800 */
[C---:B------:R-:W-:Y:S01]  /*176b0*/  HMMA.16816.F32 R16, R52.reuse, R78, R16 ;  /* 0x0000004e3410723c */ /* 0x040fe20000001810 */
[----:B------:R-:W1:Y:S04]  /*176c0*/  LDSM.16.MT88.4 R76, [R120+0xd400] ;  /* 0x00d40000784c783b */ /* 0x000e680000004200 */
[----:B------:R-:W-:Y:S03]  /*176d0*/  MUFU.EX2 R204, R204 ;  /* 0x000000cc00cc7308 */ /* 0x000fe60000000800 */
[C---:B------:R-:W-:Y:S01]  /*176e0*/  HMMA.16816.F32 R20, R52.reuse, R80, R20 ;  /* 0x000000503414723c */ /* 0x040fe20000001814 */
[----:B------:R-:W-:Y:S01]  /*176f0*/  FFMA.FTZ R80, R162, R171, R169 ;  /* 0x000000aba2507223 */ /* 0x000fe200000100a9 */
[--C-:B------:R-:W-:Y:S01]  /*17700*/  FFMA.FTZ R169, R184, UR4, -R167.reuse ;  /* 0x00000004b8a97c23 */ /* 0x100fe200080108a7 */
[----:B------:R-:W-:Y:S01]  /*17710*/  FFMA.FTZ R162, R182, UR4, -R167 ;  /* 0x00000004b6a27c23 */ /* 0x000fe200080108a7 */
[----:B------:R-:W-:Y:S01]  /*17720*/  FFMA.FTZ R171, R174, UR4, -R127 ;  /* 0x00000004aeab7c23 */ /* 0x000fe2000801087f */
[----:B------:R-:W-:Y:S03]  /*17730*/  MUFU.EX2 R175, R175 ;  /* 0x000000af00af7308 */ /* 0x000fe60000000800 */
[C---:B------:R-:W-:Y:S05]  /*17740*/  HMMA.16816.F32 R24, R52.reuse, R82, R24 ;  /* 0x000000523418723c */ /* 0x040fea0000001818 */
[----:B------:R-:W-:Y:S03]  /*17750*/  MUFU.EX2 R179, R179 ;  /* 0x000000b300b37308 */ /* 0x000fe60000000800 */
[C---:B--2---:R-:W-:Y:S05]  /*17760*/  HMMA.16816.F32 R36, R52.reuse, R68, R36 ;  /* 0x000000443424723c */ /* 0x044fea0000001824 */
[----:B------:R-:W2:Y:S03]  /*17770*/  MUFU.EX2 R208, R208 ;  /* 0x000000d000d07308 */ /* 0x000ea60000000800 */
[C---:B----4-:R-:W-:Y:S05]  /*17780*/  HMMA.16816.F32 R28, R52.reuse, R72, R28 ;  /* 0x00000048341c723c */ /* 0x050fea000000181c */
[----:B------:R-:W-:Y:S03]  /*17790*/  MUFU.EX2 R210, R210 ;  /* 0x000000d200d27308 */ /* 0x000fe60000000800 */
[C---:B------:R-:W-:Y:S01]  /*177a0*/  HMMA.16816.F32 R32, R52.reuse, R74, R32 ;  /* 0x0000004a3420723c */ /* 0x040fe20000001820 */
[----:B------:R-:W4:Y:S04]  /*177b0*/  LDSM.16.MT88.4 R72, [R123+0x9800] ;  /* 0x009800007b48783b */ /* 0x000f280000004200 */
[----:B------:R-:W2:Y:S03]  /*177c0*/  MUFU.EX2 R181, R181 ;  /* 0x000000b500b57308 */ /* 0x000ea60000000800 */
[C---:B------:R-:W-:Y:S01]  /*177d0*/  HMMA.16816.F32 R40, R52.reuse, R70, R40 ;  /* 0x000000463428723c */ /* 0x040fe20000001828 */
[----:B------:R-:W5:Y:S04]  /*177e0*/  LDSM.16.MT88.4 R68, [R120+0x9800] ;  /* 0x009800007844783b */ /* 0x000f680000004200 */
[----:B------:R-:W-:Y:S03]  /*177f0*/  MUFU.EX2 R212, R212 ;  /* 0x000000d400d47308 */ /* 0x000fe60000000800 */
[C---:B-1----:R-:W-:Y:S05]  /*17800*/  HMMA.16816.F32 R44, R52.reuse, R76, R44 ;  /* 0x0000004c342c723c */ /* 0x042fea000000182c */
[----:B------:R-:W1:Y:S03]  /*17810*/  MUFU.EX2 R183, R183 ;  /* 0x000000b700b77308 */ /* 0x000e660000000800 */
[----:B------:R-:W-:Y:S01]  /*17820*/  HMMA.16816.F32 R48, R52, R78, R48 ;  /* 0x0000004e3430723c */ /* 0x000fe20000001830 */
[----:B------:R-:W-:Y:S01]  /*17830*/  F2FP.F16.F32.PACK_AB R52, R67, R126 ;  /* 0x0000007e4334723e */ /* 0x000fe200000000ff */
[----:B------:R-:W2:Y:S01]  /*17840*/  LDSM.16.MT88.4 R76, [R123+0xb800] ;  /* 0x00b800007b4c783b */ /* 0x000ea20000004200 */
[----:B------:R-:W-:Y:S01]  /*17850*/  F2FP.F16.F32.PACK_AB R53, R135, R142 ;  /* 0x0000008e8735723e */ /* 0x000fe200000000ff */
[----:B------:R-:W-:Y:S01]  /*17860*/  FADD.FTZ R126, R126, R57 ;  /* 0x000000397e7e7221 */ /* 0x000fe20000010000 */
[----:B------:R-:W-:Y:S01]  /*17870*/  F2FP.F16.F32.PACK_AB R54, R65, R124 ;  /* 0x0000007c4136723e */ /* 0x000fe200000000ff */
[----:B------:R-:W-:Y:S01]  /*17880*/  MUFU.EX2 R185, R185 ;  /* 0x000000b900b97308 */ /* 0x000fe20000000800 */
[----:B---3--:R-:W-:Y:S01]  /*17890*/  F2FP.F16.F32.PACK_AB R55, R133, R134 ;  /* 0x000000868537723e */ /* 0x008fe200000000ff */
[----:B------:R-:W-:-:S04]  /*178a0*/  FADD.FTZ R67, R67, R126 ;  /* 0x0000007e43437221 */ /* 0x000fc80000010000 */
[----:B------:R-:W-:Y:S02]  /*178b0*/  FADD.FTZ R124, R124, R67 ;  /* 0x000000437c7c7221 */ /* 0x000fe40000010000 */
[----:B------:R-:W-:Y:S02]  /*178c0*/  MUFU.EX2 R196, R196 ;  /* 0x000000c400c47308 */ /* 0x000fe40000000800 */
[----:B------:R-:W-:Y:S01]  /*178d0*/  FADD.FTZ R65, R65, R124 ;  /* 0x0000007c41417221 */ /* 0x000fe20000010000 */
[C---:B----4-:R-:W-:Y:S05]  /*178e0*/  HMMA.16816.F32 R4, R52.reuse, R72, R4 ;  /* 0x000000483404723c */ /* 0x050fea0000001804 */
[----:B------:R-:W-:Y:S03]  /*178f0*/  MUFU.EX2 R187, R187 ;  /* 0x000000bb00bb7308 */ /* 0x000fe60000000800 */
[C---:B------:R-:W-:Y:S01]  /*17900*/  HMMA.16816.F32 R8, R52.reuse, R74, R8 ;  /* 0x0000004a3408723c */ /* 0x040fe20000001808 */
[----:B------:R-:W3:Y:S04]  /*17910*/  LDSM.16.MT88.4 R72, [R120+0xb800] ;  /* 0x00b800007848783b */ /* 0x000ee80000004200 */
[----:B------:R-:W4:Y:S03]  /*17920*/  MUFU.EX2 R188, R188 ;  /* 0x000000bc00bc7308 */ /* 0x000f260000000800 */
[C---:B-----5:R-:W-:Y:S05]  /*17930*/  HMMA.16816.F32 R12, R52.reuse, R68, R12 ;  /* 0x00000044340c723c */ /* 0x060fea000000180c */
[----:B------:R-:W-:Y:S03]  /*17940*/  MUFU.EX2 R189, R189 ;  /* 0x000000bd00bd7308 */ /* 0x000fe60000000800 */
[C---:B------:R-:W-:Y:S01]  /*17950*/  HMMA.16816.F32 R16, R52.reuse, R70, R16 ;  /* 0x000000463410723c */ /* 0x040fe20000001810 */
[----:B------:R-:W5:Y:S04]  /*17960*/  LDSM.16.MT88.4 R68, [R123+0xd800] ;  /* 0x00d800007b44783b */ /* 0x000f680000004200 */
[----:B------:R-:W4:Y:S03]  /*17970*/  MUFU.EX2 R186, R186 ;  /* 0x000000ba00ba7308 */ /* 0x000f260000000800 */
[C---:B--2---:R-:W-:Y:S05]  /*17980*/  HMMA.16816.F32 R20, R52.reuse, R76, R20 ;  /* 0x0000004c3414723c */ /* 0x044fea0000001814 */
[----:B------:R-:W-:Y:S03]  /*17990*/  MUFU.EX2 R169, R169 ;  /* 0x000000a900a97308 */ /* 0x000fe60000000800 */
[C---:B------:R-:W-:Y:S01]  /*179a0*/  HMMA.16816.F32 R24, R52.reuse, R78, R24 ;  /* 0x0000004e3418723c */ /* 0x040fe20000001818 */
[----:B------:R-:W-:Y:S04]  /*179b0*/  LDSM.16.MT88.4 R76, [R123+0x9c00] ;  /* 0x009c00007b4c783b */ /* 0x000fe80000004200 */
[----:B------:R-:W2:Y:S03]  /*179c0*/  MUFU.EX2 R162, R162 ;  /* 0x000000a200a27308 */ /* 0x000ea60000000800 */
[C---:B---3--:R-:W-:Y:S05]  /*179d0*/  HMMA.16816.F32 R28, R52.reuse, R72, R28 ;  /* 0x00000048341c723c */ /* 0x048fea000000181c */
[----:B------:R-:W-:Y:S03]  /*179e0*/  MUFU.EX2 R163, R163 ;  /* 0x000000a300a37308 */ /* 0x000fe60000000800 */
[C---:B------:R-:W-:Y:S01]  /*179f0*/  HMMA.16816.F32 R32, R52.reuse, R74, R32 ;  /* 0x0000004a3420723c */ /* 0x040fe20000001820 */
[----:B------:R-:W3:Y:S04]  /*17a00*/  LDSM.16.MT88.4 R72, [R120+0xd800] ;  /* 0x00d800007848783b */ /* 0x000ee80000004200 */
[----:B------:R-:W-:Y:S03]  /*17a10*/  MUFU.EX2 R178, R178 ;  /* 0x000000b200b27308 */ /* 0x000fe60000000800 */
[C---:B-----5:R-:W-:Y:S05]  /*17a20*/  HMMA.16816.F32 R36, R52.reuse, R68, R36 ;  /* 0x000000443424723c */ /* 0x060fea0000001824 */
[----:B------:R-:W-:Y:S03]  /*17a30*/  MUFU.EX2 R176, R176 ;  /* 0x000000b000b07308 */ /* 0x000fe60000000800 */
[C---:B------:R-:W-:Y:S01]  /*17a40*/  HMMA.16816.F32 R40, R52.reuse, R70, R40 ;  /* 0x000000463428723c */ /* 0x040fe20000001828 */
[----:B------:R-:W5:Y:S04]  /*17a50*/  LDSM.16.MT88.4 R68, [R123+0xbc00] ;  /* 0x00bc00007b44783b */ /* 0x000f680000004200 */
[----:B------:R-:W2:Y:S08]  /*17a60*/  MUFU.EX2 R171, R171 ;  /* 0x000000ab00ab7308 */ /* 0x000eb00000000800 */
[----:B------:R-:W-:Y:S08]  /*17a70*/  MUFU.EX2 R160, R160 ;  /* 0x000000a000a07308 */ /* 0x000ff00000000800 */
[----:B------:R-:W-:Y:S01]  /*17a80*/  MUFU.EX2 R137, R137 ;  /* 0x0000008900897308 */ /* 0x000fe20000000800 */
[C---:B---3--:R-:W-:Y:S07]  /*17a90*/  HMMA.16816.F32 R44, R52.reuse, R72, R44 ;  /* 0x00000048342c723c */ /* 0x048fee000000182c */
[----:B------:R-:W-:Y:S01]  /*17aa0*/  MUFU.EX2 R168, R168 ;  /* 0x000000a800a87308 */ /* 0x000fe20000000800 */
[----:B------:R-:W-:Y:S01]  /*17ab0*/  HMMA.16816.F32 R48, R52, R74, R48 ;  /* 0x0000004a3430723c */ /* 0x000fe20000001830 */
[----:B------:R-:W3:Y:S01]  /*17ac0*/  LDSM.16.MT88.4 R72, [R120+0x9c00] ;  /* 0x009c00007848783b */ /* 0x000ee20000004200 */
[----:B------:R-:W-:Y:S01]  /*17ad0*/  F2FP.F16.F32.PACK_AB R52, R177, R206 ;  /* 0x000000ceb134723e */ /* 0x000fe200000000ff */
[----:B------:R-:W-:Y:S01]  /*17ae0*/  FADD.FTZ R206, R206, R65 ;  /* 0x00000041cece7221 */ /* 0x000fe20000010000 */
[----:B------:R-:W-:-:S03]  /*17af0*/  F2FP.F16.F32.PACK_AB R53, R208, R179 ;  /* 0x000000b3d035723e */ /* 0x000fc600000000ff */
[----:B------:R-:W-:Y:S01]  /*17b00*/  MUFU.EX2 R143, R143 ;  /* 0x0000008f008f7308 */ /* 0x000fe20000000800 */
[----:B------:R-:W-:Y:S01]  /*17b10*/  F2FP.F16.F32.PACK_AB R54, R175, R204 ;  /* 0x000000ccaf36723e */ /* 0x000fe200000000ff */
[----:B------:R-:W-:Y:S01]  /*17b20*/  FADD.FTZ R177, R177, R206 ;  /* 0x000000ceb1b17221 */ /* 0x000fe20000010000 */
[----:B------:R-:W-:-:S03]  /*17b30*/  F2FP.F16.F32.PACK_AB R55, R181, R210 ;  /* 0x000000d2b537723e */ /* 0x000fc600000000ff */
[----:B------:R-:W-:-:S04]  /*17b40*/  FADD.FTZ R204, R204, R177 ;  /* 0x000000b1cccc7221 */ /* 0x000fc80000010000 */
[----:B------:R-:W-:Y:S01]  /*17b50*/  HMMA.16816.F32 R4, R52, R76, R4 ;  /* 0x0000004c3404723c */ /* 0x000fe20000001804 */
[----:B------:R-:W-:-:S07]  /*17b60*/  FADD.FTZ R175, R175, R204 ;  /* 0x000000ccafaf7221 */ /* 0x000fce0000010000 */
[C---:B------:R-:W-:Y:S01]  /*17b70*/  HMMA.16816.F32 R8, R52.reuse, R78, R8 ;  /* 0x0000004e3408723c */ /* 0x040fe20000001808 */
[----:B------:R-:W1:Y:S07]  /*17b80*/  LDSM.16.MT88.4 R76, [R120+0xbc00] ;  /* 0x00bc0000784c783b */ /* 0x000e6e0000004200 */
[C---:B-----5:R-:W-:Y:S08]  /*17b90*/  HMMA.16816.F32 R20, R52.reuse, R68, R20 ;  /* 0x000000443414723c */ /* 0x060ff00000001814 */
[C---:B------:R-:W-:Y:S01]  /*17ba0*/  HMMA.16816.F32 R24, R52.reuse, R70, R24 ;  /* 0x000000463418723c */ /* 0x040fe20000001818 */
[----:B------:R-:W5:Y:S07]  /*17bb0*/  LDSM.16.MT88.4 R68, [R120+0xdc00] ;  /* 0x00dc00007844783b */ /* 0x000f6e0000004200 */
[C---:B---3--:R-:W-:Y:S08]  /*17bc0*/  HMMA.16816.F32 R12, R52.reuse, R72, R12 ;  /* 0x00000048340c723c */ /* 0x048ff0000000180c */
[C---:B------:R-:W-:Y:S01]  /*17bd0*/  HMMA.16816.F32 R16, R52.reuse, R74, R16 ;  /* 0x0000004a3410723c */ /* 0x040fe20000001810 */
[----:B------:R-:W3:Y:S07]  /*17be0*/  LDSM.16.MT88.4 R72, [R123+0xdc00] ;  /* 0x00dc00007b48783b */ /* 0x000eee0000004200 */
[C---:B-1----:R-:W-:Y:S08]  /*17bf0*/  HMMA.16816.F32 R28, R52.reuse, R76, R28 ;  /* 0x0000004c341c723c */ /* 0x042ff0000000181c */
[C---:B------:R-:W-:Y:S01]  /*17c00*/  HMMA.16816.F32 R32, R52.reuse, R78, R32 ;  /* 0x0000004e3420723c */ /* 0x040fe20000001820 */
[----:B------:R-:W1:Y:S07]  /*17c10*/  LDSM.16.MT88.4 R76, [R120+0xa000] ;  /* 0x00a00000784c783b */ /* 0x000e6e0000004200 */
[----:B-----5:R-:W-:Y:S01]  /*17c20*/  HMMA.16816.F32 R44, R52, R68, R44 ;  /* 0x00000044342c723c */ /* 0x020fe2000000182c */
[----:B------:R-:W-:Y:S01]  /*17c30*/  F2FP.F16.F32.PACK_AB R68, R183, R212 ;  /* 0x000000d4b744723e */ /* 0x000fe200000000ff */
[----:B------:R-:W-:Y:S01]  /*17c40*/  FADD.FTZ R212, R212, R175 ;  /* 0x000000afd4d47221 */ /* 0x000fe20000010000 */
[----:B----4-:R-:W-:-:S03]  /*17c50*/  F2FP.F16.F32.PACK_AB R69, R188, R187 ;  /* 0x000000bbbc45723e */ /* 0x010fc600000000ff */
[----:B------:R-:W-:Y:S02]  /*17c60*/  FADD.FTZ R212, R183, R212 ;  /* 0x000000d4b7d47221 */ /* 0x000fe40000010000 */
[----:B------:R-:W-:Y:S01]  /*17c70*/  HMMA.16816.F32 R48, R52, R70, R48 ;  /* 0x000000463430723c */ /* 0x000fe20000001830 */
[----:B------:R-:W-:Y:S01]  /*17c80*/  F2FP.F16.F32.PACK_AB R70, R196, R185 ;  /* 0x000000b9c446723e */ /* 0x000fe200000000ff */
[----:B------:R-:W-:Y:S01]  /*17c90*/  FADD.FTZ R185, R185, R212 ;  /* 0x000000d4b9b97221 */ /* 0x000fe20000010000 */
[----:B------:R-:W-:-:S03]  /*17ca0*/  F2FP.F16.F32.PACK_AB R71, R186, R189 ;  /* 0x000000bdba47723e */ /* 0x000fc600000000ff */
[----:B------:R-:W-:Y:S02]  /*17cb0*/  FADD.FTZ R196, R196, R185 ;  /* 0x000000b9c4c47221 */ /* 0x000fe40000010000 */
[C---:B---3--:R-:W-:Y:S08]  /*17cc0*/  HMMA.16816.F32 R36, R52.reuse, R72, R36 ;  /* 0x000000483424723c */ /* 0x048ff00000001824 */
[----:B------:R-:W-:Y:S01]  /*17cd0*/  HMMA.16816.F32 R40, R52, R74, R40 ;  /* 0x0000004a3428723c */ /* 0x000fe20000001828 */
[----:B------:R-:W3:Y:S04]  /*17ce0*/  LDSM.16.MT88.4 R52, [R123+0xa000] ;  /* 0x00a000007b34783b */ /* 0x000ee80000004200 */
[----:B------:R-:W4:Y:S03]  /*17cf0*/  LDSM.16.MT88.4 R72, [R123+0xc000] ;  /* 0x00c000007b48783b */ /* 0x000f260000004200 */
[C---:B-1----:R-:W-:Y:S08]  /*17d00*/  HMMA.16816.F32 R12, R68.reuse, R76, R12 ;  /* 0x0000004c440c723c */ /* 0x042ff0000000180c */
[C---:B------:R-:W-:Y:S01]  /*17d10*/  HMMA.16816.F32 R16, R68.reuse, R78, R16 ;  /* 0x0000004e4410723c */ /* 0x040fe20000001810 */
[----:B------:R-:W-:Y:S07]  /*17d20*/  LDSM.16.MT88.4 R76, [R123+0xe400] ;  /* 0x00e400007b4c783b */ /* 0x000fee0000004200 */
[C---:B---3--:R-:W-:Y:S01]  /*17d30*/  HMMA.16816.F32 R112, R68.reuse, R52, R4 ;  /* 0x000000344470723c */ /* 0x048fe20000001804 */
[----:B------:R-:W1:Y:S07]  /*17d40*/  LDSM.16.MT88.4 R4, [R123+0xe000] ;  /* 0x00e000007b04783b */ /* 0x000e6e0000004200 */
[C---:B------:R-:W-:Y:S01]  /*17d50*/  HMMA.16816.F32 R8, R68.reuse, R54, R8 ;  /* 0x000000364408723c */ /* 0x040fe20000001808 */
[----:B------:R-:W3:Y:S07]  /*17d60*/  LDSM.16.MT88.4 R52, [R120+0xc000] ;  /* 0x00c000007834783b */ /* 0x000eee0000004200 */
[C---:B----4-:R-:W-:Y:S08]  /*17d70*/  HMMA.16816.F32 R20, R68.reuse, R72, R20 ;  /* 0x000000484414723c */ /* 0x050ff00000001814 */
[C---:B------:R-:W-:Y:S08]  /*17d80*/  HMMA.16816.F32 R24, R68.reuse, R74, R24 ;  /* 0x0000004a4418723c */ /* 0x040ff00000001818 */
[----:B-1----:R-:W-:Y:S01]  /*17d90*/  HMMA.16816.F32 R36, R68, R4, R36 ;  /* 0x000000044424723c */ /* 0x002fe20000001824 */
[----:B--2---:R-:W-:Y:S01]  /*17da0*/  F2FP.F16.F32.PACK_AB R4, R162, R169 ;  /* 0x000000a9a204723e */ /* 0x004fe200000000ff */
[----:B------:R-:W-:Y:S01]  /*17db0*/  FADD.FTZ R169, R169, R196 ;  /* 0x000000c4a9a97221 */ /* 0x000fe20000010000 */
[----:B------:R-:W-:-:S03]  /*17dc0*/  F2FP.F16.F32.PACK_AB R5, R171, R176 ;  /* 0x000000b0ab05723e */ /* 0x000fc600000000ff */
[----:B------:R-:W-:Y:S02]  /*17dd0*/  FADD.FTZ R162, R162, R169 ;  /* 0x000000a9a2a27221 */ /* 0x000fe40000010000 */
[C---:B---3--:R-:W-:Y:S08]  /*17de0*/  HMMA.16816.F32 R28, R68.reuse, R52, R28 ;  /* 0x00000034441c723c */ /* 0x048ff0000000181c */
        /* <DEDUP_REMOVED lines=9> */
[----:B------:R-:W-:Y:S01]  /*17e80*/  HMMA.16816.F32 R68, R68, R54, R48 ;  /* 0x000000364444723c */ /* 0x000fe20000001830 */
[----:B------:R-:W-:Y:S01]  /*17e90*/  FADD.FTZ R48, R161, R80 ;  /* 0x00000050a1307221 */ /* 0x000fe20000010000 */
[----:B------:R-:W1:Y:S03]  /*17ea0*/  MUFU.EX2 R52, R52 ;  /* 0x0000003400347308 */ /* 0x000e660000000800 */
[----:B------:R-:W-:-:S04]  /*17eb0*/  FADD.FTZ R131, R131, R48 ;  /* 0x0000003083837221 */ /* 0x000fc80000010000 */
[----:B------:R-:W-:-:S04]  /*17ec0*/  FADD.FTZ R0, R0, R131 ;  /* 0x0000008300007221 */ /* 0x000fc80000010000 */
[----:B------:R-:W-:Y:S01]  /*17ed0*/  FADD.FTZ R63, R63, R0 ;  /* 0x000000003f3f7221 */ /* 0x000fe20000010000 */
[-C--:B------:R-:W-:Y:S02]  /*17ee0*/  MOV R0, R3.reuse ;  /* 0x0000000300007202 */ /* 0x080fe40000000f00 */
[----:B------:R-:W-:Y:S01]  /*17ef0*/  @P6 MOV R0, R3 ;  /* 0x0000000300006202 */ /* 0x000fe20000000f00 */
[----:B------:R-:W-:Y:S01]  /*17f00*/  FADD.FTZ R58, R58, R63 ;  /* 0x0000003f3a3a7221 */ /* 0x000fe20000010000 */
[----:B-1----:R-:W-:-:S03]  /*17f10*/  F2FP.F16.F32.PACK_AB R7, R52, R53 ;  /* 0x000000353407723e */ /* 0x002fc600000000ff */
[----:B------:R-:W-:-:S04]  /*17f20*/  FADD.FTZ R61, R61, R58 ;  /* 0x0000003a3d3d7221 */ /* 0x000fc80000010000 */
[----:B------:R-:W-:Y:S01]  /*17f30*/  FADD.FTZ R61, R2, R61 ;  /* 0x0000003d023d7221 */ /* 0x000fe20000010000 */
[----:B------:R-:W-:Y:S01]  /*17f40*/  HMMA.16816.F32 R112, R4, R108, R112 ;  /* 0x0000006c0470723c */ /* 0x000fe20000001870 */
[-C--:B------:R-:W-:Y:S02]  /*17f50*/  MOV R2, R56.reuse ;  /* 0x0000003800027202 */ /* 0x080fe40000000f00 */
[----:B------:R-:W-:Y:S01]  /*17f60*/  FADD.FTZ R142, R142, R61 ;  /* 0x0000003d8e8e7221 */ /* 0x000fe20000010000 */
[----:B------:R-:W-:-:S03]  /*17f70*/  @P6 MOV R2, R56 ;  /* 0x0000003800026202 */ /* 0x000fc60000000f00 */
[----:B------:R-:W-:Y:S01]  /*17f80*/  FADD.FTZ R135, R135, R142 ;  /* 0x0000008e87877221 */ /* 0x000fe20000010000 */
[----:B------:R-:W-:Y:S01]  /*17f90*/  HMMA.16816.F32 R108, R4, R110, R8 ;  /* 0x0000006e046c723c */ /* 0x000fe20000001808 */
[----:B------:R-:W1:Y:S02]  /*17fa0*/  LDSM.16.MT88.4 R8, [R120+0xe400] ;  /* 0x00e400007808783b */ /* 0x000e640000004200 */
[----:B------:R-:W-:-:S04]  /*17fb0*/  FADD.FTZ R134, R134, R135 ;  /* 0x0000008786867221 */ /* 0x000fc80000010000 */
[----:B------:R-:W-:Y:S01]  /*17fc0*/  FADD.FTZ R134, R133, R134 ;  /* 0x0000008685867221 */ /* 0x000fe20000010000 */
[----:B------:R-:W-:Y:S01]  /*17fd0*/  HMMA.16816.F32 R104, R4, R100, R12 ;  /* 0x000000640468723c */ /* 0x000fe2000000180c */
[----:B------:R-:W-:Y:S02]  /*17fe0*/  LDSM.16.MT88.4 R12, [R120+0xa800] ;  /* 0x00a80000780c783b */ /* 0x000fe40000004200 */
[----:B------:R-:W-:-:S04]  /*17ff0*/  FADD.FTZ R179, R179, R134 ;  /* 0x00000086b3b37221 */ /* 0x000fc80000010000 */
[----:B------:R-:W-:Y:S01]  /*18000*/  FADD.FTZ R179, R208, R179 ;  /* 0x000000b3d0b37221 */ /* 0x000fe20000010000 */
[----:B------:R-:W-:Y:S01]  /*18010*/  HMMA.16816.F32 R100, R4, R102, R16 ;  /* 0x000000660464723c */ /* 0x000fe20000001810 */
[----:B------:R-:W2:Y:S02]  /*18020*/  LDSM.16.MT88.4 R16, [R123+0xa800] ;  /* 0x00a800007b10783b */ /* 0x000ea40000004200 */
[----:B------:R-:W-:-:S04]  /*18030*/  FADD.FTZ R210, R210, R179 ;  /* 0x000000b3d2d27221 */ /* 0x000fc80000010000 */
[----:B------:R-:W-:Y:S01]  /*18040*/  FADD.FTZ R210, R181, R210 ;  /* 0x000000d2b5d27221 */ /* 0x000fe20000010000 */
[C---:B------:R-:W-:Y:S01]  /*18050*/  HMMA.16816.F32 R88, R4.reuse, R84, R28 ;  /* 0x000000540458723c */ /* 0x040fe2000000181c */
[--C-:B------:R-:W-:Y:S01]  /*18060*/  FFMA.FTZ R29, R158, UR4, -R127.reuse ;  /* 0x000000049e1d7c23 */ /* 0x100fe2000801087f */
[--C-:B------:R-:W-:Y:S01]  /*18070*/  FFMA.FTZ R28, R140, UR4, -R127.reuse ;  /* 0x000000048c1c7c23 */ /* 0x100fe2000801087f */
[--C-:B------:R-:W-:Y:S01]  /*18080*/  FFMA.FTZ R30, R138, UR4, -R127.reuse ;  /* 0x000000048a1e7c23 */ /* 0x100fe2000801087f */
[----:B------:R-:W-:Y:S01]  /*18090*/  FFMA.FTZ R31, R136, UR4, -R127 ;  /* 0x00000004881f7c23 */ /* 0x000fe2000801087f */
[----:B------:R-:W-:Y:S02]  /*180a0*/  FADD.FTZ R187, R187, R210 ;  /* 0x000000d2bbbb7221 */ /* 0x000fe40000010000 */
[----:B------:R-:W-:Y:S01]  /*180b0*/  MUFU.EX2 R29, R29 ;  /* 0x0000001d001d7308 */ /* 0x000fe20000000800 */
[----:B------:R-:W-:Y:S01]  /*180c0*/  HMMA.16816.F32 R96, R4, R92, R20 ;  /* 0x0000005c0460723c */ /* 0x000fe20000001814 */
[----:B------:R-:W-:Y:S01]  /*180d0*/  LDSM.16.MT88.4 R20, [R120+0xc800] ;  /* 0x00c800007814783b */ /* 0x000fe20000004200 */
[----:B------:R-:W-:-:S04]  /*180e0*/  FADD.FTZ R188, R188, R187 ;  /* 0x000000bbbcbc7221 */ /* 0x000fc80000010000 */
[----:B------:R-:W-:Y:S01]  /*180f0*/  FADD.FTZ R189, R189, R188 ;  /* 0x000000bcbdbd7221 */ /* 0x000fe20000010000 */
[----:B------:R-:W-:Y:S01]  /*18100*/  MUFU.EX2 R28, R28 ;  /* 0x0000001c001c7308 */ /* 0x000fe20000000800 */
[----:B------:R-:W-:Y:S02]  /*18110*/  HMMA.16816.F32 R92, R4, R94, R24 ;  /* 0x0000005e045c723c */ /* 0x000fe40000001818 */
[----:B------:R-:W-:-:S04]  /*18120*/  FADD.FTZ R189, R186, R189 ;  /* 0x000000bdbabd7221 */ /* 0x000fc80000010000 */
[----:B------:R-:W-:Y:S01]  /*18130*/  FADD.FTZ R176, R176, R189 ;  /* 0x000000bdb0b07221 */ /* 0x000fe20000010000 */
[----:B------:R-:W-:Y:S01]  /*18140*/  MUFU.EX2 R27, R166 ;  /* 0x000000a6001b7308 */ /* 0x000fe20000000800 */
[----:B------:R-:W-:Y:S02]  /*18150*/  HMMA.16816.F32 R80, R4, R76, R36 ;  /* 0x0000004c0450723c */ /* 0x000fe40000001824 */
[----:B------:R-:W-:-:S04]  /*18160*/  FADD.FTZ R176, R171, R176 ;  /* 0x000000b0abb07221 */ /* 0x000fc80000010000 */
[----:B------:R-:W-:Y:S01]  /*18170*/  FADD.FTZ R53, R53, R176 ;  /* 0x000000b035357221 */ /* 0x000fe20000010000 */
[----:B------:R-:W3:Y:S01]  /*18180*/  MUFU.EX2 R24, R141 ;  /* 0x0000008d00187308 */ /* 0x000ee20000000800 */
[----:B------:R-:W-:Y:S02]  /*18190*/  HMMA.16816.F32 R84, R4, R86, R32 ;  /* 0x000000560454723c */ /* 0x000fe40000001820 */
[----:B------:R-:W-:-:S05]  /*181a0*/  FADD.FTZ R52, R52, R53 ;  /* 0x0000003534347221 */ /* 0x000fca0000010000 */
        /* <DEDUP_REMOVED lines=32> */
[----:B------:R-:W-:Y:S07]  /*183b0*/  MUFU.EX2 R21, R128 ;  /* 0x0000008000157308 */ /* 0x000fee0000000800 */
[C---:B------:R-:W-:Y:S01]  /*183c0*/  HMMA.16816.F32 R76, R4.reuse, R18, R76 ;  /* 0x00000012044c723c */ /* 0x040fe2000000184c */
[----:B------:R-:W2:Y:S07]  /*183d0*/  LDSM.16.MT88.4 R16, [R120+0xac00] ;  /* 0x00ac00007810783b */ /* 0x000eae0000004200 */
[C---:B---3--:R-:W-:Y:S08]  /*183e0*/  HMMA.16816.F32 R72, R4.reuse, R12, R72 ;  /* 0x0000000c0448723c */ /* 0x048ff00000001848 */
[C---:B------:R-:W-:Y:S01]  /*183f0*/  HMMA.16816.F32 R68, R4.reuse, R14, R68 ;  /* 0x0000000e0444723c */ /* 0x040fe20000001844 */
[----:B------:R-:W3:Y:S07]  /*18400*/  LDSM.16.MT88.4 R12, [R123+0xcc00] ;  /* 0x00cc00007b0c783b */ /* 0x000eee0000004200 */
        /* <DEDUP_REMOVED lines=29> */
[----:B------:R-:W-:Y:S01]  /*185e0*/  HMMA.16816.F32 R68, R4, R14, R68 ;  /* 0x0000000e0444723c */ /* 0x000fe20000001844 */
[----:B------:R-:W-:-:S04]  /*185f0*/  NOP ;  /* 0x0000000000007918 */ /* 0x000fc80000000000 */
[----:B------:R-:W-:-:S15]  /*18600*/  @P6 BRA `(.L_x_1428) ;  /* 0x0000000000046947 */ /* 0x000fde0003800000 */
.L_x_1422:
[----:B------:R-:W-:-:S07]  /*18610*/  IADD3 R62, PT, PT, R64, -0x1, RZ ;  /* 0xffffffff403e7810 */ /* 0x000fce0007ffe0ff */
.L_x_1428:
        /* <DEDUP_REMOVED lines=14> */
[----:B------:R-:W4:Y:S01]  /*18700*/  LDCU UR4, c[0x0][0x45c] ;  /* 0x00008b80ff0477ac */ /* 0x000f220008000800 */
[----:B------:R-:W2:Y:S01]  /*18710*/  LDCU.64 UR8, c[0x0][0x3a0] ;  /* 0x00007400ff0877ac */ /* 0x000ea20008000a00 */
[----:B------:R-:W2:Y:S01]  /*18720*/  LDCU.64 UR10, c[0x0][0x3a8] ;  /* 0x00007500ff0a77ac */ /* 0x000ea20008000a00 */
[----:B-1----:R-:W-:-:S12]  /*18730*/  ULEA UR5, UR5, UR14, 0x18 ;  /* 0x0000000e05057291 */ /* 0x002fd8000f8ec0ff */
.L_x_1433:
[----:B------:R-:W-:Y:S01]  /*18740*/  @!P4 IADD3 R5, P0, PT, RZ, -R158, RZ ;  /* 0x8000009eff05c210 */ /* 0x000fe20007f1e0ff */
[----:B------:R-:W1:Y:S01]  /*18750*/  S2R R2, SR_TID.X ;  /* 0x0000000000027919 */ /* 0x000e620000002100 */
[----:B--2---:R-:W-:Y:S01]  /*18760*/  ISETP.GE.AND P3, PT, R118, UR12, PT ;  /* 0x0000000c76007c0c */ /* 0x004fe2000bf66270 */
[----:B------:R-:W2:Y:S01]  /*18770*/  @!P4 LDC R4, c[0x0][0x3c0] ;  /* 0x0000f000ff04cb82 */ /* 0x000ea20000000800 */
[----:B------:R-:W-:Y:S01]  /*18780*/  ISETP.GE.AND P2, PT, R117, UR12, PT ;  /* 0x0000000c75007c0c */ /* 0x000fe2000bf46270 */
[----:B------:R-:W-:Y:S06]  /*18790*/  DEPBAR.LE SB0, 0x0 ;  /* 0x000080000000791a */ /* 0x000fec0000000000 */
[----:B------:R-:W3:Y:S08]  /*187a0*/  LDC R7, c[0x0][0x3c4] ;  /* 0x0000f100ff077b82 */ /* 0x000ef00000000800 */
[----:B------:R-:W-:Y:S01]  /*187b0*/  BAR.SYNC.DEFER_BLOCKING 0x0 ;  /* 0x0000000000007b1d */ /* 0x000fe20000010000 */
[----:B-1----:R-:W-:Y:S02]  /*187c0*/  IMAD.SHL.U32 R0, R2, 0x8, RZ ;  /* 0x0000000802007824 */ /* 0x002fe400078e00ff */
[----:B--2---:R-:W-:Y:S03]  /*187d0*/  @!P4 IMAD.SHL.U32 R6, R4, 0x80, RZ ;  /* 0x000000800406c824 */ /* 0x004fe600078e00ff */
[----:B------:R-:W-:Y:S01]  /*187e0*/  LOP3.LUT R165, R0, 0xd8, RZ, 0xc0, !PT ;  /* 0x000000d800a57812 */ /* 0x000fe200078ec0ff */
[----:B------:R-:W-:Y:S03]  /*187f0*/  @!P4 IMAD.X R6, RZ, RZ, ~R6, P0 ;  /* 0x000000ffff06c224 */ /* 0x000fe600000e0e06 */
[----:B------:R-:W-:Y:S01]  /*18800*/  LOP3.LUT R165, R165, 0x18, R2, 0x78, !PT ;  /* 0x00000018a5a57812 */ /* 0x000fe200078e7802 */
[----:B------:R-:W-:Y:S01]  /*18810*/  IMAD.MOV.U32 R2, RZ, RZ, R150 ;  /* 0x000000ffff027224 */ /* 0x000fe200078e0096 */
[----:B------:R-:W-:Y:S02]  /*18820*/  @!P4 SHF.R.S64 R5, R5, 0x1f, R6 ;  /* 0x0000001f0505c819 */ /* 0x000fe40000001006 */
[----:B------:R-:W-:Y:S01]  /*18830*/  LOP3.LUT R165, R165, 0x1f20, R0, 0xf8, !PT ;  /* 0x00001f20a5a57812 */ /* 0x000fe200078ef800 */
[----:B------:R-:W-:Y:S01]  /*18840*/  IMAD.MOV.U32 R0, RZ, RZ, R151 ;  /* 0x000000ffff007224 */ /* 0x000fe200078e0097 */
[----:B------:R-:W-:Y:S04]  /*18850*/  @!P4 IADD3 R150, P0, PT, R150, R5, RZ ;  /* 0x000000059696c210 */ /* 0x000fe80007f1e0ff */
[----:B------:R-:W-:Y:S01]  /*18860*/  @!P4 LEA.HI.X.SX32 R151, R6, R151, 0x1, P0 ;  /* 0x000000970697c211 */ /* 0x000fe200000f0eff */
[----:B---3--:R-:W-:Y:S08]  /*18870*/  @!P4 BRA `(.L_x_1430) ;  /* 0x0000000000f4c947 */ /* 0x008ff00003800000 */
[----:B------:R-:W1:Y:S01]  /*18880*/  LDC R6, c[0x0][0x4f0] ;  /* 0x00013c00ff067b82 */ /* 0x000e620000000800 */
[----:B------:R-:W-:Y:S02]  /*18890*/  IABS R10, R161 ;  /* 0x000000a1000a7213 */ /* 0x000fe40000000000 */
[-C--:B-1----:R-:W-:Y:S04]  /*188a0*/  IABS R4, R6.reuse ;  /* 0x0000000600047213 */ /* 0x082fe80000000000 */
[----:B------:R-:W1:Y:S10]  /*188b0*/  I2F.RP R11, R4 ;  /* 0x00000004000b7306 */ /* 0x000e740000209400 */
[----:B-1----:R-:W1:Y:S02]  /*188c0*/  MUFU.RCP R5, R11 ;  /* 0x0000000b00057308 */ /* 0x002e640000001000 */
[----:B-1----:R-:W-:Y:S02]  /*188d0*/  VIADD R12, R5, 0xffffffe ;  /* 0x0ffffffe050c7836 */ /* 0x002fe40000000000 */
[----:B------:R-:W-:Y:S06]  /*188e0*/  VIADD R5, R161, 0xffffff80 ;  /* 0xffffff80a1057836 */ /* 0x000fec0000000000 */
[----:B------:R-:W1:Y:S01]  /*188f0*/  F2I.FTZ.U32.TRUNC.NTZ R13, R12 ;  /* 0x0000000c000d7305 */ /* 0x000e62000021f000 */
[----:B------:R-:W-:Y:S02]  /*18900*/  IABS R8, R5 ;  /* 0x0000000500087213 */ /* 0x000fe40000000000 */
[----:B------:R-:W-:Y:S01]  /*18910*/  LOP3.LUT R5, R5, R6, RZ, 0x3c, !PT ;  /* 0x0000000605057212 */ /* 0x000fe200078e3cff */
[--C-:B-1----:R-:W-:Y:S01]  /*18920*/  IMAD.MOV R9, RZ, RZ, -R13.reuse ;  /* 0x000000ffff097224 */ /* 0x102fe200078e0a0d */
        /* <DEDUP_REMOVED lines=29> */
[----:B------:R-:W1:Y:S01]  /*18b00*/  LDC.64 R4, c[0x0][0x3c0] ;  /* 0x0000f000ff047b82 */ /* 0x000e620000000a00 */
[----:B------:R-:W-:Y:S02]  /*18b10*/  LEA R14, P0, R13, R156, 0x2 ;  /* 0x0000009c0d0e7211 */ /* 0x000fe400078010ff */
[-C--:B------:R-:W-:Y:S01]  /*18b20*/  LEA.HI.X.SX32 R17, R11, R157.reuse, 0x2, P1 ;  /* 0x0000009d0b117211 */ /* 0x080fe200008f16ff */
[C---:B------:R-:W-:Y:S01]  /*18b30*/  IMAD.IADD R11, R13.reuse, 0x1, -R11 ;  /* 0x000000010d0b7824 */ /* 0x040fe200078e0a0b */
[----:B------:R-:W-:Y:S03]  /*18b40*/  LEA.HI.X.SX32 R15, R13, R157, 0x2, P0 ;  /* 0x0000009d0d0f7211 */ /* 0x000fe600000f16ff */
[----:B------:R-:W-:Y:S01]  /*18b50*/  IMAD R11, R11, R6, -0x80 ;  /* 0xffffff800b0b7424 */ /* 0x000fe200078e0206 */
[----:B------:R-:W2:Y:S04]  /*18b60*/  LDG.E R9, desc[UR6][R16.64] ;  /* 0x0000000610097981 */ /* 0x000ea8000c1e1900 */
[----:B------:R-:W2:Y:S01]  /*18b70*/  LDG.E R8, desc[UR6][R14.64] ;  /* 0x000000060e087981 */ /* 0x000ea2000c1e1900 */
[----:B------:R-:W-:Y:S05]  /*18b80*/  SHF.R.S32.HI R13, RZ, 0x1f, R11 ;  /* 0x0000001fff0d7819 */ /* 0x000fea000001140b */
[-C--:B-1----:R-:W-:Y:S02]  /*18b90*/  IMAD R6, R13, R4.reuse, RZ ;  /* 0x000000040d067224 */ /* 0x082fe400078e02ff */
        /* <DEDUP_REMOVED lines=11> */
.L_x_1430:
[----:B------:R-:W-:Y:S02]  /*18c50*/  LEA R165, R165, UR5, 0x1 ;  /* 0x00000005a5a57c11 */ /* 0x000fe4000f8e08ff */
[----:B------:R-:W-:Y:S02]  /*18c60*/  ISETP.GE.AND P1, PT, R116, UR12, PT ;  /* 0x0000000c74007c0c */ /* 0x000fe4000bf26270 */
[C---:B------:R-:W-:Y:S01]  /*18c70*/  SHF.L.U32 R5, R4.reuse, 0x6, RZ ;  /* 0x0000000604057819 */ /* 0x040fe200000006ff */
[----:B------:R-:W-:Y:S01]  /*18c80*/  @!PT LDS RZ, [RZ] ;  /* 0x00000000fffff984 */ /* 0x000fe20000000800 */
[----:B------:R-:W-:Y:S01]  /*18c90*/  @!PT LDS RZ, [RZ] ;  /* 0x00000000fffff984 */ /* 0x000fe20000000800 */
[----:B------:R-:W-:Y:S01]  /*18ca0*/  @!PT LDS RZ, [RZ] ;  /* 0x00000000fffff984 */ /* 0x000fe20000000800 */
[----:B------:R-:W-:Y:S01]  /*18cb0*/  @!P3 LDGSTS.E.BYPASS.LTC128B.128 [R165+0x9000], desc[UR6][R150.64] ;  /* 0x0900000096a5bfae */ /* 0x000fe2000b981a06 */
[----:B------:R-:W-:Y:S02]  /*18cc0*/  SHF.L.U64.HI R4, R4, 0x6, R7 ;  /* 0x0000000604047819 */ /* 0x000fe40000010207 */
[C---:B------:R-:W-:Y:S03]  /*18cd0*/  IADD3 R6, P0, PT, R5.reuse, R150, RZ ;  /* 0x0000009605067210 */ /* 0x040fe60007f1e0ff */
[----:B------:R-:W-:Y:S01]  /*18ce0*/  @P3 STS.128 [R165+0x9000], RZ ;  /* 0x009000ffa5003388 */ /* 0x000fe20000000c00 */
[----:B------:R-:W-:Y:S02]  /*18cf0*/  IADD3 R160, PT, PT, R160, -0x1, RZ ;  /* 0xffffffffa0a07810 */ /* 0x000fe40007ffe0ff */
[C---:B------:R-:W-:Y:S03]  /*18d00*/  IADD3.X R7, PT, PT, R4.reuse, R151, RZ, P0, !PT ;  /* 0x0000009704077210 */ /* 0x040fe600007fe4ff */
[----:B------:R-:W-:Y:S01]  /*18d10*/  @!PT LDS RZ, [RZ] ;  /* 0x00000000fffff984 */ /* 0x000fe20000000800 */
[----:B------:R-:W-:Y:S01]  /*18d20*/  @!PT LDS RZ, [RZ] ;  /* 0x00000000fffff984 */ /* 0x000fe20000000800 */
[----:B------:R-:W-:Y:S01]  /*18d30*/  @!PT LDS RZ, [RZ] ;  /* 0x00000000fffff984 */ /* 0x000fe20000000800 */
[----:B------:R-:W-:Y:S01]  /*18d40*/  @!P2 LDGSTS.E.BYPASS.LTC128B.128 [R165+0xb000], desc[UR6][R150.64+0x40] ;  /* 0x0b00004096a5afae */ /* 0x000fe2000b981a06 */
[C---:B------:R-:W-:Y:S05]  /*18d50*/  IADD3 R12, P5, PT, R5.reuse, R6, RZ ;  /* 0x00000006050c7210 */ /* 0x040fea0007fbe0ff */
[----:B------:R-:W-:Y:S01]  /*18d60*/  @P2 STS.128 [R165+0xb000], RZ ;  /* 0x00b000ffa5002388 */ /* 0x000fe20000000c00 */
[C---:B------:R-:W-:Y:S02]  /*18d70*/  IADD3.X R13, PT, PT, R4.reuse, R7, RZ, P5, !PT ;  /* 0x00000007040d7210 */ /* 0x040fe40002ffe4ff */
[----:B------:R-:W-:Y:S03]  /*18d80*/  IADD3 R14, P0, PT, R5, R12, RZ ;  /* 0x0000000c050e7210 */ /* 0x000fe60007f1e0ff */
[----:B------:R-:W-:Y:S01]  /*18d90*/  @!PT LDS RZ, [RZ] ;  /* 0x00000000fffff984 */ /* 0x000fe20000000800 */
[----:B------:R-:W-:Y:S01]  /*18da0*/  @!PT LDS RZ, [RZ] ;  /* 0x00000000fffff984 */ /* 0x000fe20000000800 */
[----:B------:R-:W-:Y:S01]  /*18db0*/  @!PT LDS RZ, [RZ] ;  /* 0x00000000fffff984 */ /* 0x000fe20000000800 */
[----:B------:R-:W-:Y:S01]  /*18dc0*/  @!P1 LDGSTS.E.BYPASS.LTC128B.128 [R165+0xd000], desc[UR6][R150.64+0x80] ;  /* 0x0d00008096a59fae */ /* 0x000fe2000b981a06 */
[----:B------:R-:W-:Y:S05]  /*18dd0*/  IADD3.X R15, PT, PT, R4, R13, RZ, P0, !PT ;  /* 0x0000000d040f7210 */ /* 0x000fea00007fe4ff */
[----:B------:R-:W-:Y:S01]  /*18de0*/  @P1 STS.128 [R165+0xd000], RZ ;  /* 0x00d000ffa5001388 */ /* 0x000fe20000000c00 */
[----:B------:R-:W-:Y:S05]  /*18df0*/  ISETP.GT.AND P0, PT, R160, R147, PT ;  /* 0x00000093a000720c */ /* 0x000fea0003f04270 */
        /* <DEDUP_REMOVED lines=47> */
[----:B------:R-:W2:Y:S06]  /*190f0*/  LDSM.16.M88.4 R16, [R145+0x3400] ;  /* 0x003400009110783b */ /* 0x000eac0000000200 */
[----:B------:R-:W3:Y:S06]  /*19100*/  LDSM.16.M88.4 R24, [R145+0x3800] ;  /* 0x003800009118783b */ /* 0x000eec0000000200 */
[----:B------:R-:W0:Y:S06]  /*19110*/  LDGDEPBAR ;  /* 0x00000000000079af */ /* 0x000e2c0000000000 */
[----:B------:R-:W5:Y:S06]  /*19120*/  LDSM.16.M88.4 R32, [R145+0x3c00] ;  /* 0x003c00009120783b */ /* 0x000f6c0000000200 */
[----:B------:R-:W4:Y:S06]  /*19130*/  LDSM.16.M88.4 R40, [R145+0x4000] ;  /* 0x004000009128783b */ /* 0x000f2c0000000200 */
[----:B------:R-:W4:Y:S01]  /*19140*/  LDSM.16.M88.4 R48, [R145+0x4400] ;  /* 0x004400009130783b */ /* 0x000f220000000200 */
[C---:B-1----:R-:W-:Y:S05]  /*19150*/  HMMA.16816.F32 R4, R124.reuse, R8, RZ ;  /* 0x000000087c04723c */ /* 0x042fea00000018ff */
[----:B------:R-:W1:Y:S06]  /*19160*/  LDSM.16.M88.4 R56, [R145+0x4800] ;  /* 0x004800009138783b */ /* 0x000e6c0000000200 */
[----:B------:R-:W1:Y:S01]  /*19170*/  LDSM.16.M88.4 R64, [R145+0x4c00] ;  /* 0x004c00009140783b */ /* 0x000e620000000200 */
        /* <DEDUP_REMOVED lines=8> */
[C---:B------:R-:W-:Y:S08]  /*19200*/  HMMA.16816.F32 R24, R124.reuse, R26, RZ ;  /* 0x0000001a7c18723c */ /* 0x040ff000000018ff */
[C---:B-----5:R-:W-:Y:S08]  /*19210*/  HMMA.16816.F32 R28, R124.reuse, R32, RZ ;  /* 0x000000207c1c723c */ /* 0x060ff000000018ff */
        /* <DEDUP_REMOVED lines=276> */
[----:B------:R-:W2:Y:S04]  /*1a360*/  LDC R0, c[0x0][0x4f0] ;  /* 0x00013c00ff007b82 */ /* 0x000ea80000000800 */
[----:B------:R-:W-:Y:S02]  /*1a370*/  IABS R11, R15 ;  /* 0x0000000f000b7213 */ /* 0x000fe40000000000 */
[-C--:B--2---:R-:W-:Y:S02]  /*1a380*/  IABS R4, R0.reuse ;  /* 0x0000000000047213 */ /* 0x084fe40000000000 */
[----:B------:R-:W-:Y:S02]  /*1a390*/  LOP3.LUT R15, R15, R0, RZ, 0x3c, !PT ;  /* 0x000000000f0f7212 */ /* 0x000fe400078e3cff */
[----:B------:R-:W2:Y:S10]  /*1a3a0*/  I2F.RP R6, R4 ;  /* 0x0000000400067306 */ /* 0x000eb40000209400 */
[----:B--2---:R-:W2:Y:S02]  /*1a3b0*/  MUFU.RCP R2, R6 ;  /* 0x0000000600027308 */ /* 0x004ea40000001000 */
[----:B--2---:R-:W-:Y:S08]  /*1a3c0*/  VIADD R8, R2, 0xffffffe ;  /* 0x0ffffffe02087836 */ /* 0x004ff00000000000 */
[----:B------:R-:W2:Y:S02]  /*1a3d0*/  F2I.FTZ.U32.TRUNC.NTZ R9, R8 ;  /* 0x0000000800097305 */ /* 0x000ea4000021f000 */
[--C-:B--2---:R-:W-:Y:S02]  /*1a3e0*/  IMAD.MOV R5, RZ, RZ, -R9.reuse ;  /* 0x000000ffff057224 */ /* 0x104fe400078e0a09 */
        /* <DEDUP_REMOVED lines=24> */
[----:B------:R-:W2:Y:S01]  /*1a570*/  LDC.64 R4, c[0x0][0x3b8] ;  /* 0x0000ee00ff047b82 */ /* 0x000ea20000000a00 */
        /* <DEDUP_REMOVED lines=10> */
[----:B------:R-:W3:Y:S01]  /*1a620*/  LDG.E R11, desc[UR6][R10.64] ;  /* 0x000000060a0b7981 */ /* 0x000ee2000c1e1900 */
[----:B------:R-:W-:Y:S03]  /*1a630*/  IADD3 R9, PT, PT, R9, -R13, RZ ;  /* 0x8000000d09097210 */ /* 0x000fe60007ffe0ff */
[----:B------:R-:W3:Y:S02]  /*1a640*/  LDG.E R2, desc[UR6][R14.64] ;  /* 0x000000060e027981 */ /* 0x000ee4000c1e1900 */
[----:B------:R-:W-:Y:S05]  /*1a650*/  IMAD R9, R9, R0, -0x80 ;  /* 0xffffff8009097424 */ /* 0x000fea00078e0200 */
        /* <DEDUP_REMOVED lines=13> */
.L_x_1432:
        /* <DEDUP_REMOVED lines=69> */
.L_x_1431:
        /* <DEDUP_REMOVED lines=43> */
[----:B------:R-:W1:Y:S08]  /*1ae30*/  SHFL.BFLY PT, R0, R5, 0x1, 0x1f ;  /* 0x0c201f0005007f89 */ /* 0x000e7000000e0000 */
[----:B------:R-:W2:Y:S01]  /*1ae40*/  SHFL.BFLY PT, R2, R9, 0x1, 0x1f ;  /* 0x0c201f0009027f89 */ /* 0x000ea200000e0000 */
[----:B-1----:R-:W-:Y:S02]  /*1ae50*/  FMNMX.FTZ R0, R5, R0, !PT ;  /* 0x0000000005007209 */ /* 0x002fe40007810000 */
[----:B--2---:R-:W-:Y:S03]  /*1ae60*/  FMNMX.FTZ R2, R9, R2, !PT ;  /* 0x0000000209027209 */ /* 0x004fe60007810000 */
[C---:B------:R-:W-:Y:S01]  /*1ae70*/  FMUL.FTZ R165, R0.reuse, UR4 ;  /* 0x0000000400a57c20 */ /* 0x040fe20008410000 */
[----:B------:R-:W-:Y:S01]  /*1ae80*/  FADD.FTZ R3, -R0, R3 ;  /* 0x0000000300037221 */ /* 0x000fe20000010100 */
[C---:B------:R-:W-:Y:S01]  /*1ae90*/  FSETP.NEU.FTZ.AND P0, PT, R2.reuse, -INF , PT ;  /* 0xff8000000200780b */ /* 0x040fe20003f1d000 */
[C---:B------:R-:W-:Y:S01]  /*1aea0*/  FMUL.FTZ R171, R2.reuse, UR4 ;  /* 0x0000000402ab7c20 */ /* 0x040fe20008410000 */
[----:B------:R-:W-:Y:S01]  /*1aeb0*/  FADD.FTZ R4, -R2, R121 ;  /* 0x0000007902047221 */ /* 0x000fe20000010100 */
[----:B------:R-:W-:Y:S01]  /*1aec0*/  FMUL.FTZ R6, R3, UR4 ;  /* 0x0000000403067c20 */ /* 0x000fe20008410000 */
[----:B------:R-:W-:Y:S02]  /*1aed0*/  MOV R121, R2 ;  /* 0x0000000200797202 */ /* 0x000fe40000000f00 */
[----:B------:R-:W-:Y:S01]  /*1aee0*/  FSEL R171, R171, RZ, P0 ;  /* 0x000000ffabab7208 */ /* 0x000fe20000000000 */
[----:B------:R-:W-:Y:S01]  /*1aef0*/  FMUL.FTZ R56, R4, UR4 ;  /* 0x0000000404387c20 */ /* 0x000fe20008410000 */
[----:B------:R-:W-:Y:S01]  /*1af00*/  FSETP.NEU.FTZ.AND P0, PT, R0, -INF , PT ;  /* 0xff8000000000780b */ /* 0x000fe20003f1d000 */
[----:B------:R-:W1:Y:S02]  /*1af10*/  MUFU.EX2 R3, R6 ;  /* 0x0000000600037308 */ /* 0x000e640000000800 */
[--C-:B------:R-:W-:Y:S01]  /*1af20*/  FFMA.FTZ R57, R240, UR4, -R171.reuse ;  /* 0x00000004f0397c23 */ /* 0x100fe200080108ab */
[----:B------:R-:W-:Y:S01]  /*1af30*/  FSEL R165, R165, RZ, P0 ;  /* 0x000000ffa5a57208 */ /* 0x000fe20000000000 */
[--C-:B------:R-:W-:Y:S01]  /*1af40*/  FFMA.FTZ R170, R170, UR4, -R171.reuse ;  /* 0x00000004aaaa7c23 */ /* 0x100fe200080108ab */
[--C-:B------:R-:W-:Y:S01]  /*1af50*/  FFMA.FTZ R126, R248, UR4, -R171.reuse ;  /* 0x00000004f87e7c23 */ /* 0x100fe200080108ab */
        /* <DEDUP_REMOVED lines=9> */
[----:B------:R-:W-:Y:S01]  /*1aff0*/  FFMA.FTZ R190, R190, UR4, -R171 ;  /* 0x00000004bebe7c23 */ /* 0x000fe200080108ab */
[----:B------:R-:W-:Y:S01]  /*1b000*/  FFMA.FTZ R188, R188, UR4, -R165 ;  /* 0x00000004bcbc7c23 */ /* 0x000fe200080108a5 */
[C---:B-1----:R-:W-:Y:S01]  /*1b010*/  FMUL.FTZ R6, R3.reuse, R114 ;  /* 0x0000007203067220 */ /* 0x042fe20000410000 */
        /* <DEDUP_REMOVED lines=19> */
[C---:B------:R-:W-:Y:S01]  /*1b150*/  FMUL.FTZ R25, R56.reuse, R93 ;  /* 0x0000005d38197220 */ /* 0x040fe20000410000 */
[----:B------:R-:W-:Y:S01]  /*1b160*/  LDSM.16.MT88.4 R108, [R123+0xac00] ;  /* 0x00ac00007b6c783b */ /* 0x000fe20000004200 */
[C---:B------:R-:W-:Y:S01]  /*1b170*/  FMUL.FTZ R40, R56.reuse, R76 ;  /* 0x0000004c38287220 */ /* 0x040fe20000410000 */
[C---:B------:R-:W-:Y:S01]  /*1b180*/  FMUL.FTZ R41, R56.reuse, R77 ;  /* 0x0000004d38297220 */ /* 0x040fe20000410000 */
[C---:B------:R-:W-:Y:S01]  /*1b190*/  FMUL.FTZ R48, R56.reuse, R68 ;  /* 0x0000004438307220 */ /* 0x040fe20000410000 */
[----:B------:R-:W-:Y:S01]  /*1b1a0*/  FMUL.FTZ R49, R56, R69 ;  /* 0x0000004538317220 */ /* 0x000fe20000410000 */
[C---:B------:R-:W-:Y:S03]  /*1b1b0*/  FMUL.FTZ R50, R3.reuse, R70 ;  /* 0x0000004603327220 */ /* 0x040fe60000410000 */
[----:B------:R-:W3:Y:S01]  /*1b1c0*/  MUFU.EX2 R130, R130 ;  /* 0x0000008200827308 */ /* 0x000ee20000000800 */
[----:B-1----:R-:W-:Y:S01]  /*1b1d0*/  F2FP.F16.F32.PACK_AB R60, R170, R57 ;  /* 0x00000039aa3c723e */ /* 0x002fe200000000ff */
[----:B------:R-:W1:Y:S01]  /*1b1e0*/  LDSM.16.MT88.4 R76, [R123+0x9400] ;  /* 0x009400007b4c783b */ /* 0x000e620000004200 */
[----:B------:R-:W-:Y:S01]  /*1b1f0*/  FMUL.FTZ R51, R3, R71 ;  /* 0x0000004703337220 */ /* 0x000fe20000410000 */
[--C-:B------:R-:W-:Y:S01]  /*1b200*/  FFMA.FTZ R94, R129, UR4, -R171.reuse ;  /* 0x00000004815e7c23 */ /* 0x100fe200080108ab */
[----:B------:R-:W-:Y:S01]  /*1b210*/  FFMA.FTZ R92, R128, UR4, -R171 ;  /* 0x00000004805c7c23 */ /* 0x000fe200080108ab */
[--C-:B------:R-:W-:Y:S01]  /*1b220*/  FFMA.FTZ R100, R55, UR4, -R165.reuse ;  /* 0x0000000437647c23 */ /* 0x100fe200080108a5 */
[--C-:B------:R-:W-:Y:S03]  /*1b230*/  FFMA.FTZ R95, R54, UR4, -R165.reuse ;  /* 0x00000004365f7c23 */ /* 0x100fe600080108a5 */
[----:B------:R-:W4:Y:S01]  /*1b240*/  MUFU.EX2 R126, R126 ;  /* 0x0000007e007e7308 */ /* 0x000f220000000800 */
[----:B--2---:R-:W-:Y:S01]  /*1b250*/  FFMA.FTZ R103, R3, R162, R58 ;  /* 0x000000a203677223 */ /* 0x004fe2000001003a */
[----:B------:R-:W-:Y:S01]  /*1b260*/  LDSM.16.MT88.4 R68, [R120+0xb400] ;  /* 0x00b400007844783b */ /* 0x000fe20000004200 */
[--C-:B------:R-:W-:Y:S01]  /*1b270*/  FFMA.FTZ R93, R53, UR4, -R165.reuse ;  /* 0x00000004355d7c23 */ /* 0x100fe200080108a5 */
[C---:B------:R-:W-:Y:S01]  /*1b280*/  FMUL.FTZ R32, R56.reuse, R84 ;  /* 0x0000005438207220 */ /* 0x040fe20000410000 */
[----:B------:R-:W-:Y:S01]  /*1b290*/  FMUL.FTZ R33, R56, R85 ;  /* 0x0000005538217220 */ /* 0x000fe20000410000 */
[----:B------:R-:W-:Y:S01]  /*1b2a0*/  FFMA.FTZ R84, R228, UR4, -R165 ;  /* 0x00000004e4547c23 */ /* 0x000fe200080108a5 */
[----:B------:R-:W-:Y:S03]  /*1b2b0*/  FFMA.FTZ R101, R56, R163, R57 ;  /* 0x000000a338657223 */ /* 0x000fe60000010039 */
[----:B------:R-:W2:Y:S01]  /*1b2c0*/  MUFU.EX2 R125, R125 ;  /* 0x0000007d007d7308 */ /* 0x000ea20000000800 */
[----:B---3--:R-:W-:Y:S01]  /*1b2d0*/  F2FP.F16.F32.PACK_AB R61, R130, R58 ;  /* 0x0000003a823d723e */ /* 0x008fe200000000ff */
[C---:B------:R-:W-:Y:S01]  /*1b2e0*/  FMUL.FTZ R34, R3.reuse, R86 ;  /* 0x0000005603227220 */ /* 0x040fe20000410000 */
[----:B------:R-:W-:Y:S01]  /*1b2f0*/  FADD.FTZ R101, R170, R101 ;  /* 0x00000065aa657221 */ /* 0x000fe20000010000 */
[----:B------:R-:W-:Y:S01]  /*1b300*/  FMUL.FTZ R35, R3, R87 ;  /* 0x0000005703237220 */ /* 0x000fe20000410000 */
[--C-:B------:R-:W-:Y:S01]  /*1b310*/  FFMA.FTZ R86, R222, UR4, -R165.reuse ;  /* 0x00000004de567c23 */ /* 0x100fe200080108a5 */
[--C-:B------:R-:W-:Y:S01]  /*1b320*/  FFMA.FTZ R87, R220, UR4, -R165.reuse ;  /* 0x00000004dc577c23 */ /* 0x100fe200080108a5 */
[----:B------:R-:W-:Y:S03]  /*1b330*/  FFMA.FTZ R175, R198, UR4, -R165 ;  /* 0x00000004c6af7c23 */ /* 0x000fe600080108a5 */
[----:B------:R-:W-:Y:S01]  /*1b340*/  MUFU.EX2 R127, R127 ;  /* 0x0000007f007f7308 */ /* 0x000fe20000000800 */
[----:B----4-:R-:W-:Y:S01]  /*1b350*/  FADD.FTZ R102, R126, R101 ;  /* 0x000000657e667221 */ /* 0x010fe20000010000 */
[--C-:B------:R-:W-:Y:S01]  /*1b360*/  FFMA.FTZ R177, R200, UR4, -R171.reuse ;  /* 0x00000004c8b17c23 */ /* 0x100fe200080108ab */
[----:B------:R-:W-:Y:S01]  /*1b370*/  FFMA.FTZ R194, R194, UR4, -R171 ;  /* 0x00000004c2c27c23 */ /* 0x000fe200080108ab */
[--C-:B------:R-:W-:Y:S01]  /*1b380*/  FFMA.FTZ R179, R196, UR4, -R165.reuse ;  /* 0x00000004c4b37c23 */ /* 0x100fe200080108a5 */
[--C-:B------:R-:W-:Y:S01]  /*1b390*/  FFMA.FTZ R192, R192, UR4, -R165.reuse ;  /* 0x00000004c0c07c23 */ /* 0x100fe200080108a5 */
[--C-:B------:R-:W-:Y:S01]  /*1b3a0*/  FFMA.FTZ R183, R176, UR4, -R165.reuse ;  /* 0x00000004b0b77c23 */ /* 0x100fe200080108a5 */
[----:B------:R-:W-:Y:S03]  /*1b3b0*/  FFMA.FTZ R176, R180, UR4, -R165 ;  /* 0x00000004b4b07c23 */ /* 0x000fe600080108a5 */
[----:B------:R-:W3:Y:S01]  /*1b3c0*/  MUFU.EX2 R124, R124 ;  /* 0x0000007c007c7308 */ /* 0x000ee20000000800 */
[C---:B--2---:R-:W-:Y:S01]  /*1b3d0*/  F2FP.F16.F32.PACK_AB R62, R125.reuse, R126 ;  /* 0x0000007e7d3e723e */ /* 0x044fe200000000ff */
[----:B------:R-:W-:Y:S01]  /*1b3e0*/  FADD.FTZ R102, R125, R102 ;  /* 0x000000667d667221 */ /* 0x000fe20000010000 */
[--C-:B------:R-:W-:Y:S01]  /*1b3f0*/  FFMA.FTZ R181, R186, UR4, -R171.reuse ;  /* 0x00000004bab57c23 */ /* 0x100fe200080108ab */
[--C-:B------:R-:W-:Y:S01]  /*1b400*/  FFMA.FTZ R184, R184, UR4, -R171.reuse ;  /* 0x00000004b8b87c23 */ /* 0x100fe200080108ab */
[--C-:B------:R-:W-:Y:S01]  /*1b410*/  FFMA.FTZ R180, R182, UR4, -R171.reuse ;  /* 0x00000004b6b47c23 */ /* 0x100fe200080108ab */
[----:B------:R-:W-:Y:S01]  /*1b420*/  FFMA.FTZ R185, R178, UR4, -R171 ;  /* 0x00000004b2b97c23 */ /* 0x000fe200080108ab */
[--C-:B------:R-:W-:Y:S03]  /*1b430*/  FFMA.FTZ R174, R174, UR4, -R165.reuse ;  /* 0x00000004aeae7c23 */ /* 0x100fe600080108a5 */
[----:B------:R-:W-:Y:S01]  /*1b440*/  MUFU.EX2 R84, R84 ;  /* 0x0000005400547308 */ /* 0x000fe20000000800 */
[--C-:B------:R-:W-:Y:S01]  /*1b450*/  FFMA.FTZ R187, R172, UR4, -R165.reuse ;  /* 0x00000004acbb7c23 */ /* 0x100fe200080108a5 */
[--C-:B------:R-:W-:Y:S01]  /*1b460*/  FFMA.FTZ R163, R166, UR4, -R165.reuse ;  /* 0x00000004a6a37c23 */ /* 0x100fe200080108a5 */
[----:B------:R-:W-:Y:S01]  /*1b470*/  FFMA.FTZ R166, R143, UR4, -R165 ;  /* 0x000000048fa67c23 */ /* 0x000fe200080108a5 */
[--C-:B------:R-:W-:Y:S01]  /*1b480*/  FFMA.FTZ R162, R169, UR4, -R171.reuse ;  /* 0x00000004a9a27c23 */ /* 0x100fe200080108ab */
[--C-:B------:R-:W-:Y:S01]  /*1b490*/  FFMA.FTZ R143, R167, UR4, -R171.reuse ;  /* 0x00000004a78f7c23 */ /* 0x100fe200080108ab */
[----:B------:R-:W-:Y:S01]  /*1b4a0*/  FFMA.FTZ R142, R142, UR4, -R171 ;  /* 0x000000048e8e7c23 */ /* 0x000fe200080108ab */
[--C-:B------:R-:W-:Y:S03]  /*1b4b0*/  FFMA.FTZ R137, R137, UR4, -R165.reuse ;  /* 0x0000000489897c23 */ /* 0x100fe600080108a5 */
[----:B------:R-:W-:Y:S01]  /*1b4c0*/  MUFU.EX2 R85, R234 ;  /* 0x000000ea00557308 */ /* 0x000fe20000000800 */
[----:B---3--:R-:W-:Y:S01]  /*1b4d0*/  F2FP.F16.F32.PACK_AB R63, R124, R127 ;  /* 0x0000007f7c3f723e */ /* 0x008fe200000000ff */
[----:B------:R-:W-:Y:S01]  /*1b4e0*/  FFMA.FTZ R132, R132, UR4, -R165 ;  /* 0x0000000484847c23 */ /* 0x000fe200080108a5 */
[--C-:B------:R-:W-:Y:S01]  /*1b4f0*/  FFMA.FTZ R140, R140, UR4, -R171.reuse ;  /* 0x000000048c8c7c23 */ /* 0x100fe200080108ab */
[--C-:B------:R-:W-:Y:S01]  /*1b500*/  FFMA.FTZ R141, R141, UR4, -R171.reuse ;  /* 0x000000048d8d7c23 */ /* 0x100fe200080108ab */
[--C-:B------:R-:W-:Y:S01]  /*1b510*/  FFMA.FTZ R164, R164, UR4, -R171.reuse ;  /* 0x00000004a4a47c23 */ /* 0x100fe200080108ab */
[----:B------:R-:W-:Y:S02]  /*1b520*/  ISETP.GT.AND P0, PT, R160, R147, PT ;  /* 0x00000093a000720c */ /* 0x000fe40003f04270 */
[C---:B------:R-:W-:Y:S02]  /*1b530*/  HMMA.16816.F32 R4, R60.reuse, R12, R4 ;  /* 0x0000000c3c04723c */ /* 0x040fe40000001804 */
[----:B------:R-:W-:Y:S03]  /*1b540*/  MUFU.EX2 R86, R86 ;  /* 0x0000005600567308 */ /* 0x000fe60000000800 */
[C---:B------:R-:W-:Y:S01]  /*1b550*/  FMUL.FTZ R12, R56.reuse, R104 ;  /* 0x00000068380c7220 */ /* 0x040fe20000410000 */
[C---:B------:R-:W-:Y:S02]  /*1b560*/  FMUL.FTZ R13, R56.reuse, R105 ;  /* 0x00000069380d7220 */ /* 0x040fe40000410000 */
[C---:B------:R-:W-:Y:S04]  /*1b570*/  HMMA.16816.F32 R8, R60.reuse, R14, R8 ;  /* 0x0000000e3c08723c */ /* 0x040fe80000001808 */
[----:B------:R-:W-:Y:S01]  /*1b580*/  MUFU.EX2 R87, R87 ;  /* 0x0000005700577308 */ /* 0x000fe20000000800 */
[C---:B------:R-:W-:Y:S01]  /*1b590*/  FMUL.FTZ R14, R3.reuse, R106 ;  /* 0x0000006a030e7220 */ /* 0x040fe20000410000 */
[C---:B------:R-:W-:Y:S08]  /*1b5a0*/  FMUL.FTZ R15, R3.reuse, R107 ;  /* 0x0000006b030f7220 */ /* 0x040ff00000410000 */
[----:B------:R-:W-:Y:S01]  /*1b5b0*/  MUFU.EX2 R173, R173 ;  /* 0x000000ad00ad7308 */ /* 0x000fe20000000800 */
[C---:B------:R-:W-:Y:S03]  /*1b5c0*/  HMMA.16816.F32 R12, R60.reuse, R20, R12 ;  /* 0x000000143c0c723c */ /* 0x040fe6000000180c */
[C---:B------:R-:W-:Y:S01]  /*1b5d0*/  FMUL.FTZ R20, R56.reuse, R96 ;  /* 0x0000006038147220 */ /* 0x040fe20000410000 */
[----:B------:R-:W-:Y:S01]  /*1b5e0*/  FMUL.FTZ R21, R56, R97 ;  /* 0x0000006138157220 */ /* 0x000fe20000410000 */
[--C-:B------:R-:W-:Y:S04]  /*1b5f0*/  FFMA.FTZ R97, R208, UR4, -R171.reuse ;  /* 0x00000004d0617c23 */ /* 0x100fe800080108ab */
[----:B------:R-:W-:Y:S01]  /*1b600*/  MUFU.EX2 R190, R190 ;  /* 0x000000be00be7308 */ /* 0x000fe20000000800 */
[----:B------:R-:W-:Y:S01]  /*1b610*/  FFMA.FTZ R96, R212, UR4, -R171 ;  /* 0x00000004d4607c23 */ /* 0x000fe200080108ab */
[C---:B------:R-:W-:Y:S03]  /*1b620*/  HMMA.16816.F32 R16, R60.reuse, R22, R16 ;  /* 0x000000163c10723c */ /* 0x040fe60000001810 */
[C---:B------:R-:W-:Y:S01]  /*1b630*/  FMUL.FTZ R22, R3.reuse, R98 ;  /* 0x0000006203167220 */ /* 0x040fe20000410000 */
[C---:B------:R-:W-:Y:S01]  /*1b640*/  FMUL.FTZ R23, R3.reuse, R99 ;  /* 0x0000006303177220 */ /* 0x040fe20000410000 */
[--C-:B------:R-:W-:Y:S03]  /*1b650*/  FFMA.FTZ R98, R206, UR4, -R165.reuse ;  /* 0x00000004ce627c23 */ /* 0x100fe600080108a5 */
[----:B------:R-:W-:Y:S01]  /*1b660*/  MUFU.EX2 R97, R97 ;  /* 0x0000006100617308 */ /* 0x000fe20000000800 */
[----:B------:R-:W-:Y:S02]  /*1b670*/  FFMA.FTZ R99, R204, UR4, -R165 ;  /* 0x00000004cc637c23 */ /* 0x000fe400080108a5 */
[C---:B------:R-:W-:Y:S03]  /*1b680*/  HMMA.16816.F32 R20, R60.reuse, R28, R20 ;  /* 0x0000001c3c14723c */ /* 0x040fe60000001814 */
[C---:B------:R-:W-:Y:S01]  /*1b690*/  FMUL.FTZ R28, R56.reuse, R88 ;  /* 0x00000058381c7220 */ /* 0x040fe20000410000 */
[----:B------:R-:W-:Y:S03]  /*1b6a0*/  FMUL.FTZ R29, R56, R89 ;  /* 0x00000059381d7220 */ /* 0x000fe60000410000 */
[----:B------:R-:W-:Y:S01]  /*1b6b0*/  MUFU.EX2 R188, R188 ;  /* 0x000000bc00bc7308 */ /* 0x000fe20000000800 */
[----:B------:R-:W-:Y:S01]  /*1b6c0*/  FFMA.FTZ R88, R218, UR4, -R171 ;  /* 0x00000004da587c23 */ /* 0x000fe200080108ab */
[--C-:B------:R-:W-:Y:S01]  /*1b6d0*/  FFMA.FTZ R89, R210, UR4, -R165.reuse ;  /* 0x00000004d2597c23 */ /* 0x100fe200080108a5 */
[C---:B------:R-:W-:Y:S03]  /*1b6e0*/  HMMA.16816.F32 R24, R60.reuse, R30, R24 ;  /* 0x0000001e3c18723c */ /* 0x040fe60000001818 */
[C---:B------:R-:W-:Y:S01]  /*1b6f0*/  FMUL.FTZ R30, R3.reuse, R90 ;  /* 0x0000005a031e7220 */ /* 0x040fe20000410000 */
[C---:B------:R-:W-:Y:S03]  /*1b700*/  FMUL.FTZ R31, R3.reuse, R91 ;  /* 0x0000005b031f7220 */ /* 0x040fe60000410000 */
[----:B------:R-:W-:Y:S01]  /*1b710*/  MUFU.EX2 R175, R175 ;  /* 0x000000af00af7308 */ /* 0x000fe20000000800 */
[----:B------:R-:W-:Y:S01]  /*1b720*/  FFMA.FTZ R90, R214, UR4, -R165 ;  /* 0x00000004d65a7c23 */ /* 0x000fe200080108a5 */
[----:B------:R-:W-:Y:S02]  /*1b730*/  FFMA.FTZ R91, R216, UR4, -R171 ;  /* 0x00000004d85b7c23 */ /* 0x000fe400080108ab */
[C---:B------:R-:W-:Y:S06]  /*1b740*/  HMMA.16816.F32 R28, R60.reuse, R36, R28 ;  /* 0x000000243c1c723c */ /* 0x040fec000000181c */
[----:B------:R-:W-:Y:S01]  /*1b750*/  MUFU.EX2 R90, R90 ;  /* 0x0000005a005a7308 */ /* 0x000fe20000000800 */
[C---:B------:R-:W-:Y:S01]  /*1b760*/  FMUL.FTZ R36, R56.reuse, R80 ;  /* 0x0000005038247220 */ /* 0x040fe20000410000 */
[----:B------:R-:W-:Y:S01]  /*1b770*/  FMUL.FTZ R37, R56, R81 ;  /* 0x0000005138257220 */ /* 0x000fe20000410000 */
[----:B------:R-:W-:Y:S01]  /*1b780*/  FFMA.FTZ R81, R230, UR4, -R165 ;  /* 0x00000004e6517c23 */ /* 0x000fe200080108a5 */
[C---:B------:R-:W-:Y:S06]  /*1b790*/  HMMA.16816.F32 R32, R60.reuse, R38, R32 ;  /* 0x000000263c20723c */ /* 0x040fec0000001820 */
[----:B------:R-:W-:Y:S01]  /*1b7a0*/  MUFU.EX2 R80, R232 ;  /* 0x000000e800507308 */ /* 0x000fe20000000800 */
[C---:B------:R-:W-:Y:S01]  /*1b7b0*/  FMUL.FTZ R38, R3.reuse, R82 ;  /* 0x0000005203267220 */ /* 0x040fe20000410000 */
[C---:B------:R-:W-:Y:S01]  /*1b7c0*/  FMUL.FTZ R39, R3.reuse, R83 ;  /* 0x0000005303277220 */ /* 0x040fe20000410000 */
[--C-:B------:R-:W-:Y:S01]  /*1b7d0*/  FFMA.FTZ R82, R226, UR4, -R171.reuse ;  /* 0x00000004e2527c23 */ /* 0x100fe200080108ab */
[--C-:B------:R-:W-:Y:S06]  /*1b7e0*/  FFMA.FTZ R83, R224, UR4, -R171.reuse ;  /* 0x00000004e0537c23 */ /* 0x100fec00080108ab */
        /* <DEDUP_REMOVED lines=8> */
[----:B------:R-:W-:Y:S01]  /*1b870*/  FFMA.FTZ R3, R168, UR4, -R171 ;  /* 0x00000004a8037c23 */ /* 0x000fe200080108ab */
[----:B------:R-:W3:Y:S03]  /*1b880*/  LDSM.16.MT88.4 R72, [R120+0x9400] ;  /* 0x009400007848783b */ /* 0x000ee60000004200 */
[----:B------:R-:W4:Y:S02]  /*1b890*/  MUFU.EX2 R83, R83 ;  /* 0x0000005300537308 */ /* 0x000f240000000800 */
[C---:B------:R-:W-:Y:S08]  /*1b8a0*/  HMMA.16816.F32 R44, R60.reuse, R64, R44 ;  /* 0x000000403c2c723c */ /* 0x040ff0000000182c */
[----:B------:R-:W-:Y:S01]  /*1b8b0*/  MUFU.EX2 R177, R177 ;  /* 0x000000b100b17308 */ /* 0x000fe20000000800 */
[----:B------:R-:W-:Y:S01]  /*1b8c0*/  HMMA.16816.F32 R48, R60, R66, R48 ;  /* 0x000000423c30723c */ /* 0x000fe20000001830 */
[----:B------:R-:W5:Y:S02]  /*1b8d0*/  LDSM.16.MT88.4 R64, [R123+0xb400] ;  /* 0x00b400007b40783b */ /* 0x000f640000004200 */
[----:B--2---:R-:W-:Y:S06]  /*1b8e0*/  F2FP.F16.F32.PACK_AB R61, R84, R81 ;  /* 0x00000051543d723e */ /* 0x004fec00000000ff */
[----:B------:R-:W-:Y:S01]  /*1b8f0*/  MUFU.EX2 R194, R194 ;  /* 0x000000c200c27308 */ /* 0x000fe20000000800 */
[C---:B------:R-:W-:Y:S01]  /*1b900*/  F2FP.F16.F32.PACK_AB R60, R80.reuse, R85 ;  /* 0x00000055503c723e */ /* 0x040fe200000000ff */
[----:B------:R-:W-:Y:S01]  /*1b910*/  FADD.FTZ R85, R85, R102 ;  /* 0x0000006655557221 */ /* 0x000fe20000010000 */
[----:B----4-:R-:W-:Y:S02]  /*1b920*/  F2FP.F16.F32.PACK_AB R62, R83, R82 ;  /* 0x00000052533e723e */ /* 0x010fe400000000ff */
[----:B------:R-:W-:Y:S01]  /*1b930*/  F2FP.F16.F32.PACK_AB R63, R87, R86 ;  /* 0x00000056573f723e */ /* 0x000fe200000000ff */
[----:B------:R-:W-:Y:S04]  /*1b940*/  FADD.FTZ R85, R80, R85 ;  /* 0x0000005550557221 */ /* 0x000fe80000010000 */
[----:B------:R-:W-:Y:S01]  /*1b950*/  MUFU.EX2 R179, R179 ;  /* 0x000000b300b37308 */ /* 0x000fe20000000800 */
[----:B------:R-:W-:Y:S01]  /*1b960*/  FADD.FTZ R82, R82, R85 ;  /* 0x0000005552527221 */ /* 0x000fe20000010000 */
[C---:B-1----:R-:W-:Y:S03]  /*1b970*/  HMMA.16816.F32 R4, R60.reuse, R76, R4 ;  /* 0x0000004c3c04723c */ /* 0x042fe60000001804 */
[----:B------:R-:W-:Y:S05]  /*1b980*/  FADD.FTZ R83, R83, R82 ;  /* 0x0000005253537221 */ /* 0x000fea0000010000 */
[----:B------:R-:W-:Y:S01]  /*1b990*/  MUFU.EX2 R192, R192 ;  /* 0x000000c000c07308 */ /* 0x000fe20000000800 */
[C---:B------:R-:W-:Y:S01]  /*1b9a0*/  HMMA.16816.F32 R8, R60.reuse, R78, R8 ;  /* 0x0000004e3c08723c */ /* 0x040fe20000001808 */
[----:B------:R-:W-:Y:S08]  /*1b9b0*/  LDSM.16.MT88.4 R76, [R123+0xc000] ;  /* 0x00c000007b4c783b */ /* 0x000ff00000004200 */
[----:B------:R-:W-:Y:S01]  /*1b9c0*/  MUFU.EX2 R181, R181 ;  /* 0x000000b500b57308 */ /* 0x000fe20000000800 */
[C---:B---3--:R-:W-:Y:S09]  /*1b9d0*/  HMMA.16816.F32 R12, R60.reuse, R72, R12 ;  /* 0x000000483c0c723c */ /* 0x048ff2000000180c */
[----:B------:R-:W1:Y:S01]  /*1b9e0*/  MUFU.EX2 R184, R184 ;  /* 0x000000b800b87308 */ /* 0x000e620000000800 */
[C---:B------:R-:W-:Y:S01]  /*1b9f0*/  HMMA.16816.F32 R16, R60.reuse, R74, R16 ;  /* 0x0000004a3c10723c */ /* 0x040fe20000001810 */
[----:B------:R-:W2:Y:S08]  /*1ba00*/  LDSM.16.MT88.4 R72, [R123+0xd400] ;  /* 0x00d400007b48783b */ /* 0x000eb00000004200 */
[----:B------:R-:W-:Y:S01]  /*1ba10*/  MUFU.EX2 R183, R183 ;  /* 0x000000b700b77308 */ /* 0x000fe20000000800 */
[C---:B-----5:R-:W-:Y:S09]  /*1ba20*/  HMMA.16816.F32 R20, R60.reuse, R64, R20 ;  /* 0x000000403c14723c */ /* 0x060ff20000001814 */
[----:B------:R-:W3:Y:S01]  /*1ba30*/  MUFU.EX2 R176, R176 ;  /* 0x000000b000b07308 */ /* 0x000ee20000000800 */
[----:B-1----:R-:W-:Y:S01]  /*1ba40*/  F2FP.F16.F32.PACK_AB R56, R184, R181 ;  /* 0x000000b5b838723e */ /* 0x002fe200000000ff */
[C---:B------:R-:W-:Y:S01]  /*1ba50*/  HMMA.16816.F32 R24, R60.reuse, R66, R24 ;  /* 0x000000423c18723c */ /* 0x040fe20000001818 */
[----:B------:R-:W1:Y:S07]  /*1ba60*/  LDSM.16.MT88.4 R64, [R120+0xd400] ;  /* 0x00d400007840783b */ /* 0x000e6e0000004200 */
[----:B------:R-:W-:Y:S01]  /*1ba70*/  MUFU.EX2 R180, R180 ;  /* 0x000000b400b47308 */ /* 0x000fe20000000800 */
[C---:B------:R-:W-:Y:S09]  /*1ba80*/  HMMA.16816.F32 R28, R60.reuse, R68, R28 ;  /* 0x000000443c1c723c */ /* 0x040ff2000000181c */
[----:B------:R-:W4:Y:S01]  /*1ba90*/  MUFU.EX2 R185, R185 ;  /* 0x000000b900b97308 */ /* 0x000f220000000800 */
[----:B---3--:R-:W-:Y:S01]  /*1baa0*/  F2FP.F16.F32.PACK_AB R57, R176, R183 ;  /* 0x000000b7b039723e */ /* 0x008fe200000000ff */
[C---:B------:R-:W-:Y:S01]  /*1bab0*/  HMMA.16816.F32 R32, R60.reuse, R70, R32 ;  /* 0x000000463c20723c */ /* 0x040fe20000001820 */
[----:B------:R-:W3:Y:S07]  /*1bac0*/  LDSM.16.MT88.4 R68, [R123+0x9800] ;  /* 0x009800007b44783b */ /* 0x000eee0000004200 */
[----:B------:R-:W-:Y:S01]  /*1bad0*/  MUFU.EX2 R174, R174 ;  /* 0x000000ae00ae7308 */ /* 0x000fe20000000800 */
[C---:B--2---:R-:W-:Y:S09]  /*1bae0*/  HMMA.16816.F32 R36, R60.reuse, R72, R36 ;  /* 0x000000483c24723c */ /* 0x044ff20000001824 */
[----:B------:R-:W2:Y:S01]  /*1baf0*/  MUFU.EX2 R187, R187 ;  /* 0x000000bb00bb7308 */ /* 0x000ea20000000800 */
[----:B----4-:R-:W-:Y:S01]  /*1bb00*/  F2FP.F16.F32.PACK_AB R58, R185, R180 ;  /* 0x000000b4b93a723e */ /* 0x010fe200000000ff */
[C---:B------:R-:W-:Y:S01]  /*1bb10*/  HMMA.16816.F32 R40, R60.reuse, R74, R40 ;  /* 0x0000004a3c28723c */ /* 0x040fe20000001828 */
[----:B------:R-:W4:Y:S07]  /*1bb20*/  LDSM.16.MT88.4 R72, [R120+0x9800] ;  /* 0x009800007848783b */ /* 0x000f2e0000004200 */
[----:B------:R-:W-:Y:S01]  /*1bb30*/  MUFU.EX2 R88, R88 ;  /* 0x0000005800587308 */ /* 0x000fe20000000800 */
[C---:B-1----:R-:W-:Y:S09]  /*1bb40*/  HMMA.16816.F32 R44, R60.reuse, R64, R44 ;  /* 0x000000403c2c723c */ /* 0x042ff2000000182c */
[----:B------:R-:W1:Y:S01]  /*1bb50*/  MUFU.EX2 R91, R91 ;  /* 0x0000005b005b7308 */ /* 0x000e620000000800 */
[----:B--2---:R-:W-:Y:S01]  /*1bb60*/  F2FP.F16.F32.PACK_AB R59, R187, R174 ;  /* 0x000000aebb3b723e */ /* 0x004fe200000000ff */
[----:B------:R-:W-:Y:S01]  /*1bb70*/  HMMA.16816.F32 R48, R60, R66, R48 ;  /* 0x000000423c30723c */ /* 0x000fe20000001830 */
[----:B------:R-:W2:Y:S07]  /*1bb80*/  LDSM.16.MT88.4 R64, [R123+0xb800] ;  /* 0x00b800007b40783b */ /* 0x000eae0000004200 */
[----:B------:R-:W5:Y:S10]  /*1bb90*/  MUFU.EX2 R89, R89 ;  /* 0x0000005900597308 */ /* 0x000f740000000800 */
[----:B------:R-:W3:Y:S01]  /*1bba0*/  MUFU.EX2 R96, R96 ;  /* 0x0000006000607308 */ /* 0x000ee20000000800 */
[C---:B-1----:R-:W-:Y:S01]  /*1bbb0*/  F2FP.F16.F32.PACK_AB R60, R91.reuse, R88 ;  /* 0x000000585b3c723e */ /* 0x042fe200000000ff */
[----:B------:R-:W-:Y:S04]  /*1bbc0*/  FADD.FTZ R88, R88, R83 ;  /* 0x0000005358587221 */ /* 0x000fe80000010000 */
[----:B------:R-:W-:Y:S04]  /*1bbd0*/  FADD.FTZ R91, R91, R88 ;  /* 0x000000585b5b7221 */ /* 0x000fe80000010000 */
[----:B------:R-:W-:Y:S01]  /*1bbe0*/  MUFU.EX2 R98, R98 ;  /* 0x0000006200627308 */ /* 0x000fe20000000800 */
[----:B-----5:R-:W-:Y:S09]  /*1bbf0*/  F2FP.F16.F32.PACK_AB R61, R89, R90 ;  /* 0x0000005a593d723e */ /* 0x020ff200000000ff */
[----:B------:R-:W1:Y:S01]  /*1bc00*/  MUFU.EX2 R99, R99 ;  /* 0x0000006300637308 */ /* 0x000e620000000800 */
[----:B---3--:R-:W-:Y:S09]  /*1bc10*/  F2FP.F16.F32.PACK_AB R62, R97, R96 ;  /* 0x00000060613e723e */ /* 0x008ff200000000ff */
[----:B------:R-:W-:Y:S10]  /*1bc20*/  MUFU.EX2 R3, R3 ;  /* 0x0000000300037308 */ /* 0x000ff40000000800 */
[----:B------:R-:W-:Y:S01]  /*1bc30*/  MUFU.EX2 R162, R162 ;  /* 0x000000a200a27308 */ /* 0x000fe20000000800 */
[----:B-1----:R-:W-:Y:S07]  /*1bc40*/  F2FP.F16.F32.PACK_AB R63, R99, R98 ;  /* 0x00000062633f723e */ /* 0x002fee00000000ff */
[C---:B------:R-:W-:Y:S02]  /*1bc50*/  HMMA.16816.F32 R4, R60.reuse, R68, R4 ;  /* 0x000000443c04723c */ /* 0x040fe40000001804 */
[----:B------:R-:W-:Y:S06]  /*1bc60*/  MUFU.EX2 R163, R163 ;  /* 0x000000a300a37308 */ /* 0x000fec0000000800 */
[C---:B------:R-:W-:Y:S01]  /*1bc70*/  HMMA.16816.F32 R8, R60.reuse, R70, R8 ;  /* 0x000000463c08723c */ /* 0x040fe20000001808 */
[----:B------:R-:W1:Y:S03]  /*1bc80*/  LDSM.16.MT88.4 R68, [R120+0xb800] ;  /* 0x00b800007844783b */ /* 0x000e660000004200 */
[----:B------:R-:W3:Y:S04]  /*1bc90*/  MUFU.EX2 R166, R166 ;  /* 0x000000a600a67308 */ /* 0x000ee80000000800 */
[C---:B----4-:R-:W-:Y:S06]  /*1bca0*/  HMMA.16816.F32 R12, R60.reuse, R72, R12 ;  /* 0x000000483c0c723c */ /* 0x050fec000000180c */
[----:B------:R-:W-:Y:S02]  /*1bcb0*/  MUFU.EX2 R143, R143 ;  /* 0x0000008f008f7308 */ /* 0x000fe40000000800 */
[C---:B------:R-:W-:Y:S01]  /*1bcc0*/  HMMA.16816.F32 R16, R60.reuse, R74, R16 ;  /* 0x0000004a3c10723c */ /* 0x040fe20000001810 */
[----:B------:R-:W4:Y:S07]  /*1bcd0*/  LDSM.16.MT88.4 R72, [R123+0xd800] ;  /* 0x00d800007b48783b */ /* 0x000f2e0000004200 */
[----:B------:R-:W5:Y:S01]  /*1bce0*/  MUFU.EX2 R142, R142 ;  /* 0x0000008e008e7308 */ /* 0x000f620000000800 */
[----:B---3--:R-:W-:Y:S01]  /*1bcf0*/  F2FP.F16.F32.PACK_AB R53, R166, R163 ;  /* 0x000000a3a635723e */ /* 0x008fe200000000ff */
[C---:B--2---:R-:W-:Y:S08]  /*1bd00*/  HMMA.16816.F32 R20, R60.reuse, R64, R20 ;  /* 0x000000403c14723c */ /* 0x044ff00000001814 */
[----:B------:R-:W-:Y:S01]  /*1bd10*/  MUFU.EX2 R137, R137 ;  /* 0x0000008900897308 */ /* 0x000fe20000000800 */
[C---:B------:R-:W-:Y:S01]  /*1bd20*/  HMMA.16816.F32 R24, R60.reuse, R66, R24 ;  /* 0x000000423c18723c */ /* 0x040fe20000001818 */
[----:B------:R-:W2:Y:S08]  /*1bd30*/  LDSM.16.MT88.4 R64, [R120+0xd800] ;  /* 0x00d800007840783b */ /* 0x000eb00000004200 */
[----:B------:R-:W3:Y:S01]  /*1bd40*/  MUFU.EX2 R132, R132 ;  /* 0x0000008400847308 */ /* 0x000ee20000000800 */
[----:B-----5:R-:W-:Y:S01]  /*1bd50*/  F2FP.F16.F32.PACK_AB R54, R142, R143 ;  /* 0x0000008f8e36723e */ /* 0x020fe200000000ff */
[C---:B-1----:R-:W-:Y:S08]  /*1bd60*/  HMMA.16816.F32 R28, R60.reuse, R68, R28 ;  /* 0x000000443c1c723c */ /* 0x042ff0000000181c */
[----:B------:R-:W-:Y:S01]  /*1bd70*/  MUFU.EX2 R164, R164 ;  /* 0x000000a400a47308 */ /* 0x000fe20000000800 */
[C---:B------:R-:W-:Y:S01]  /*1bd80*/  HMMA.16816.F32 R32, R60.reuse, R70, R32 ;  /* 0x000000463c20723c */ /* 0x040fe20000001820 */
[----:B------:R-:W1:Y:S02]  /*1bd90*/  LDSM.16.MT88.4 R68, [R123+0x9c00] ;  /* 0x009c00007b44783b */ /* 0x000e640000004200 */
[----:B---3--:R-:W-:Y:S05]  /*1bda0*/  F2FP.F16.F32.PACK_AB R55, R132, R137 ;  /* 0x000000898437723e */ /* 0x008fea00000000ff */
        /* <DEDUP_REMOVED lines=36> */
[----:B------:R-:W-:Y:S01]  /*1bff0*/  FFMA.FTZ R77, R136, UR4, -R171 ;  /* 0x00000004884d7c23 */ /* 0x000fe200080108ab */
[----:B------:R-:W-:Y:S01]  /*1c000*/  FADD.FTZ R76, R130, R103 ;  /* 0x00000067824c7221 */ /* 0x000fe20000010000 */
[----:B------:R-:W-:Y:S02]  /*1c010*/  FFMA.FTZ R136, R138, UR4, -R165 ;  /* 0x000000048a887c23 */ /* 0x000fe400080108a5 */
[----:B------:R-:W-:Y:S01]  /*1c020*/  MUFU.EX2 R129, R77 ;  /* 0x0000004d00817308 */ /* 0x000fe20000000800 */
[C---:B------:R-:W-:Y:S03]  /*1c030*/  HMMA.16816.F32 R24, R56.reuse, R78, R24 ;  /* 0x0000004e3818723c */ /* 0x040fe60000001818 */
[----:B------:R-:W-:Y:S01]  /*1c040*/  FFMA.FTZ R79, R135, UR4, -R171 ;  /* 0x00000004874f7c23 */ /* 0x000fe200080108ab */
[----:B------:R-:W-:Y:S01]  /*1c050*/  FFMA.FTZ R78, R133, UR4, -R165 ;  /* 0x00000004854e7c23 */ /* 0x000fe200080108a5 */
[----:B------:R-:W-:Y:S01]  /*1c060*/  FADD.FTZ R127, R127, R76 ;  /* 0x0000004c7f7f7221 */ /* 0x000fe20000010000 */
[----:B------:R-:W-:Y:S03]  /*1c070*/  FFMA.FTZ R171, R131, UR4, -R171 ;  /* 0x0000000483ab7c23 */ /* 0x000fe600080108ab */
[----:B------:R-:W3:Y:S01]  /*1c080*/  MUFU.EX2 R128, R79 ;  /* 0x0000004f00807308 */ /* 0x000ee20000000800 */
[C---:B--2---:R-:W-:Y:S03]  /*1c090*/  HMMA.16816.F32 R28, R56.reuse, R60, R28 ;  /* 0x0000003c381c723c */ /* 0x044fe6000000181c */
[----:B------:R-:W-:Y:S01]  /*1c0a0*/  FADD.FTZ R124, R124, R127 ;  /* 0x0000007f7c7c7221 */ /* 0x000fe20000010000 */
[--C-:B------:R-:W-:Y:S01]  /*1c0b0*/  FFMA.FTZ R131, R134, UR4, -R165.reuse ;  /* 0x0000000486837c23 */ /* 0x100fe200080108a5 */
[--C-:B------:R-:W-:Y:S01]  /*1c0c0*/  FFMA.FTZ R135, R139, UR4, -R165.reuse ;  /* 0x000000048b877c23 */ /* 0x100fe200080108a5 */
[----:B------:R-:W-:Y:S03]  /*1c0d0*/  FFMA.FTZ R165, R52, UR4, -R165 ;  /* 0x0000000434a57c23 */ /* 0x000fe600080108a5 */
[----:B------:R2:W-:Y:S01]  /*1c0e0*/  MUFU.EX2 R130, R78 ;  /* 0x0000004e00827308 */ /* 0x0005e20000000800 */
[C---:B------:R-:W-:Y:S01]  /*1c0f0*/  HMMA.16816.F32 R32, R56.reuse, R62, R32 ;  /* 0x0000003e3820723c */ /* 0x040fe20000001820 */
[----:B------:R-:W5:Y:S02]  /*1c100*/  LDSM.16.MT88.4 R60, [R123+0xa400] ;  /* 0x00a400007b3c783b */ /* 0x000f640000004200 */
[----:B------:R-:W-:Y:S06]  /*1c110*/  F2FP.F16.F32.PACK_AB R52, R162, R3 ;  /* 0x00000003a234723e */ /* 0x000fec00000000ff */
[----:B------:R-:W3:Y:S01]  /*1c120*/  MUFU.EX2 R131, R131 ;  /* 0x0000008300837308 */ /* 0x000ee20000000800 */
[C---:B-1----:R-:W-:Y:S09]  /*1c130*/  HMMA.16816.F32 R36, R56.reuse, R64, R36 ;  /* 0x000000403824723c */ /* 0x042ff20000001824 */
[----:B------:R-:W-:Y:S01]  /*1c140*/  MUFU.EX2 R133, R140 ;  /* 0x0000008c00857308 */ /* 0x000fe20000000800 */
[C---:B------:R-:W-:Y:S01]  /*1c150*/  HMMA.16816.F32 R40, R56.reuse, R66, R40 ;  /* 0x000000423828723c */ /* 0x040fe20000001828 */
[----:B------:R-:W-:Y:S08]  /*1c160*/  LDSM.16.MT88.4 R64, [R123+0xc400] ;  /* 0x00c400007b40783b */ /* 0x000ff00000004200 */
[----:B------:R-:W1:Y:S01]  /*1c170*/  MUFU.EX2 R134, R141 ;  /* 0x0000008d00867308 */ /* 0x000e620000000800 */
[C---:B----4-:R-:W-:Y:S01]  /*1c180*/  HMMA.16816.F32 R44, R56.reuse, R68, R44 ;  /* 0x00000044382c723c */ /* 0x050fe2000000182c */
[----:B--2---:R-:W-:Y:S08]  /*1c190*/  LDSM.16.MT88.4 R76, [R123+0xe800] ;  /* 0x00e800007b4c783b */ /* 0x004ff00000004200 */
[----:B------:R-:W-:Y:S01]  /*1c1a0*/  MUFU.EX2 R136, R136 ;  /* 0x0000008800887308 */ /* 0x000fe20000000800 */
[----:B------:R-:W-:Y:S01]  /*1c1b0*/  HMMA.16816.F32 R48, R56, R70, R48 ;  /* 0x000000463830723c */ /* 0x000fe20000001830 */
[----:B------:R-:W2:Y:S08]  /*1c1c0*/  LDSM.16.MT88.4 R56, [R120+0xa400] ;  /* 0x00a400007838783b */ /* 0x000eb00000004200 */
[----:B------:R-:W4:Y:S01]  /*1c1d0*/  MUFU.EX2 R135, R135 ;  /* 0x0000008700877308 */ /* 0x000f220000000800 */
[C---:B-----5:R-:W-:Y:S01]  /*1c1e0*/  HMMA.16816.F32 R4, R52.reuse, R60, R4 ;  /* 0x0000003c3404723c */ /* 0x060fe20000001804 */
[----:B------:R-:W5:Y:S08]  /*1c1f0*/  LDSM.16.MT88.4 R68, [R120+0xc400] ;  /* 0x00c400007844783b */ /* 0x000f700000004200 */
[----:B------:R-:W-:Y:S01]  /*1c200*/  MUFU.EX2 R171, R171 ;  /* 0x000000ab00ab7308 */ /* 0x000fe20000000800 */
[C---:B------:R-:W-:Y:S01]  /*1c210*/  HMMA.16816.F32 R8, R52.reuse, R62, R8 ;  /* 0x0000003e3408723c */ /* 0x040fe20000001808 */
[----:B------:R-:W3:Y:S08]  /*1c220*/  LDSM.16.MT88.4 R60, [R120+0xe400] ;  /* 0x00e40000783c783b */ /* 0x000ef00000004200 */
[----:B------:R-:W-:Y:S01]  /*1c230*/  MUFU.EX2 R165, R165 ;  /* 0x000000a500a57308 */ /* 0x000fe20000000800 */
[C---:B--2---:R-:W-:Y:S08]  /*1c240*/  HMMA.16816.F32 R12, R52.reuse, R56, R12 ;  /* 0x00000038340c723c */ /* 0x044ff0000000180c */
[C---:B------:R-:W-:Y:S01]  /*1c250*/  HMMA.16816.F32 R16, R52.reuse, R58, R16 ;  /* 0x0000003a3410723c */ /* 0x040fe20000001810 */
[----:B------:R-:W2:Y:S07]  /*1c260*/  LDSM.16.MT88.4 R56, [R123+0xa800] ;  /* 0x00a800007b38783b */ /* 0x000eae0000004200 */
[C---:B------:R-:W-:Y:S08]  /*1c270*/  HMMA.16816.F32 R20, R52.reuse, R64, R20 ;  /* 0x000000403414723c */ /* 0x040ff00000001814 */
[C---:B------:R-:W-:Y:S01]  /*1c280*/  HMMA.16816.F32 R24, R52.reuse, R66, R24 ;  /* 0x000000423418723c */ /* 0x040fe20000001818 */
[----:B------:R-:W2:Y:S07]  /*1c290*/  LDSM.16.MT88.4 R64, [R120+0xa800] ;  /* 0x00a800007840783b */ /* 0x000eae0000004200 */
[C---:B-----5:R-:W-:Y:S08]  /*1c2a0*/  HMMA.16816.F32 R28, R52.reuse, R68, R28 ;  /* 0x00000044341c723c */ /* 0x060ff0000000181c */
[C---:B------:R-:W-:Y:S01]  /*1c2b0*/  HMMA.16816.F32 R32, R52.reuse, R70, R32 ;  /* 0x000000463420723c */ /* 0x040fe20000001820 */
[----:B------:R-:W5:Y:S07]  /*1c2c0*/  LDSM.16.MT88.4 R68, [R123+0xc800] ;  /* 0x00c800007b44783b */ /* 0x000f6e0000004200 */
[C---:B------:R-:W-:Y:S08]  /*1c2d0*/  HMMA.16816.F32 R36, R52.reuse, R72, R36 ;  /* 0x000000483424723c */ /* 0x040ff00000001824 */
[C---:B------:R-:W-:Y:S01]  /*1c2e0*/  HMMA.16816.F32 R40, R52.reuse, R74, R40 ;  /* 0x0000004a3428723c */ /* 0x040fe20000001828 */
[----:B------:R-:W5:Y:S07]  /*1c2f0*/  LDSM.16.MT88.4 R72, [R120+0xc800] ;  /* 0x00c800007848783b */ /* 0x000f6e0000004200 */
[C---:B---3--:R-:W-:Y:S08]  /*1c300*/  HMMA.16816.F32 R44, R52.reuse, R60, R44 ;  /* 0x0000003c342c723c */ /* 0x048ff0000000182c */
[----:B------:R-:W-:Y:S01]  /*1c310*/  HMMA.16816.F32 R48, R52, R62, R48 ;  /* 0x0000003e3430723c */ /* 0x000fe20000001830 */
[----:B------:R-:W3:Y:S02]  /*1c320*/  LDSM.16.MT88.4 R60, [R120+0xe800] ;  /* 0x00e80000783c783b */ /* 0x000ee40000004200 */
[----:B------:R-:W-:Y:S02]  /*1c330*/  F2FP.F16.F32.PACK_AB R52, R129, R128 ;  /* 0x000000808134723e */ /* 0x000fe400000000ff */
[----:B------:R-:W-:Y:S02]  /*1c340*/  F2FP.F16.F32.PACK_AB R53, R131, R130 ;  /* 0x000000828335723e */ /* 0x000fe400000000ff */
[----:B-1----:R-:W-:Y:S02]  /*1c350*/  F2FP.F16.F32.PACK_AB R54, R134, R133 ;  /* 0x000000858636723e */ /* 0x002fe400000000ff */
[----:B----4-:R-:W-:Y:S07]  /*1c360*/  F2FP.F16.F32.PACK_AB R55, R135, R136 ;  /* 0x000000888737723e */ /* 0x010fee00000000ff */
[C---:B--2---:R-:W-:Y:S01]  /*1c370*/  HMMA.16816.F32 R4, R52.reuse, R56, R4 ;  /* 0x000000383404723c */ /* 0x044fe20000001804 */
[----:B------:R1:W-:Y:S07]  /*1c380*/  MUFU.EX2 R56, R100 ;  /* 0x0000006400387308 */ /* 0x0003ee0000000800 */
[C---:B------:R-:W-:Y:S03]  /*1c390*/  HMMA.16816.F32 R8, R52.reuse, R58, R8 ;  /* 0x0000003a3408723c */ /* 0x040fe60000001808 */
[----:B------:R-:W2:Y:S05]  /*1c3a0*/  MUFU.EX2 R57, R94 ;  /* 0x0000005e00397308 */ /* 0x000eaa0000000800 */
[C---:B------:R-:W-:Y:S05]  /*1c3b0*/  HMMA.16816.F32 R12, R52.reuse, R64, R12 ;  /* 0x00000040340c723c */ /* 0x040fea000000180c */
[----:B------:R-:W4:Y:S01]  /*1c3c0*/  MUFU.EX2 R59, R95 ;  /* 0x0000005f003b7308 */ /* 0x000f220000000800 */
[----:B-1----:R-:W1:Y:S01]  /*1c3d0*/  LDSM.16.MT88.4 R100, [R120+0xac00] ;  /* 0x00ac00007864783b */ /* 0x002e620000004200 */
[----:B------:R-:W-:Y:S04]  /*1c3e0*/  FADD.FTZ R65, R81, R124 ;  /* 0x0000007c51417221 */ /* 0x000fe80000010000 */
[----:B------:R-:W-:Y:S01]  /*1c3f0*/  FADD.FTZ R65, R84, R65 ;  /* 0x0000004154417221 */ /* 0x000fe20000010000 */
[C---:B------:R-:W-:Y:S03]  /*1c400*/  HMMA.16816.F32 R16, R52.reuse, R66, R16 ;  /* 0x000000423410723c */ /* 0x040fe60000001810 */
[----:B------:R-:W3:Y:S01]  /*1c410*/  MUFU.EX2 R58, R92 ;  /* 0x0000005c003a7308 */ /* 0x000ee20000000800 */
[----:B------:R-:W-:Y:S04]  /*1c420*/  FADD.FTZ R86, R86, R65 ;  /* 0x0000004156567221 */ /* 0x000fe80000010000 */
[----:B------:R-:W-:Y:S01]  /*1c430*/  FADD.FTZ R87, R87, R86 ;  /* 0x0000005657577221 */ /* 0x000fe20000010000 */
[C---:B-----5:R-:W-:Y:S04]  /*1c440*/  HMMA.16816.F32 R20, R52.reuse, R68, R20 ;  /* 0x000000443414723c */ /* 0x060fe80000001814 */
[----:B------:R5:W5:Y:S01]  /*1c450*/  MUFU.EX2 R64, R93 ;  /* 0x0000005d00407308 */ /* 0x000b620000000800 */
[----:B------:R-:W-:Y:S01]  /*1c460*/  FADD.FTZ R90, R90, R87 ;  /* 0x000000575a5a7221 */ /* 0x000fe20000010000 */
[----:B--2---:R-:W-:Y:S01]  /*1c470*/  F2FP.F16.F32.PACK_AB R68, R57, R164 ;  /* 0x000000a43944723e */ /* 0x004fe200000000ff */
[----:B------:R-:W-:Y:S01]  /*1c480*/  LDSM.16.MT88.4 R84, [R120+0xcc00] ;  /* 0x00cc00007854783b */ /* 0x000fe20000004200 */
[----:B----4-:R-:W-:Y:S01]  /*1c490*/  F2FP.F16.F32.PACK_AB R69, R59, R56 ;  /* 0x000000383b45723e */ /* 0x010fe200000000ff */
[----:B------:R-:W-:Y:S01]  /*1c4a0*/  FADD.FTZ R89, R89, R90 ;  /* 0x0000005a59597221 */ /* 0x000fe20000010000 */
[C---:B------:R-:W-:Y:S03]  /*1c4b0*/  HMMA.16816.F32 R24, R52.reuse, R70, R24 ;  /* 0x000000463418723c */ /* 0x040fe60000001818 */
[----:B---3--:R-:W-:Y:S01]  /*1c4c0*/  F2FP.F16.F32.PACK_AB R70, R171, R58 ;  /* 0x0000003aab46723e */ /* 0x008fe200000000ff */
[----:B------:R-:W-:Y:S04]  /*1c4d0*/  FADD.FTZ R98, R98, R89 ;  /* 0x0000005962627221 */ /* 0x000fe80000010000 */
[C---:B------:R-:W-:Y:S01]  /*1c4e0*/  HMMA.16816.F32 R28, R52.reuse, R72, R28 ;  /* 0x00000048341c723c */ /* 0x040fe2000000181c */
[----:B-----5:R-:W2:Y:S02]  /*1c4f0*/  LDSM.16.MT88.4 R92, [R123+0xcc00] ;  /* 0x00cc00007b5c783b */ /* 0x020ea40000004200 */
[----:B------:R-:W-:Y:S01]  /*1c500*/  F2FP.F16.F32.PACK_AB R71, R165, R64 ;  /* 0x00000040a547723e */ /* 0x000fe200000000ff */
[----:B------:R-:W-:Y:S04]  /*1c510*/  FADD.FTZ R99, R99, R98 ;  /* 0x0000006263637221 */ /* 0x000fe80000010000 */
[C---:B------:R-:W-:Y:S03]  /*1c520*/  HMMA.16816.F32 R32, R52.reuse, R74, R32 ;  /* 0x0000004a3420723c */ /* 0x040fe60000001820 */
[----:B------:R-:W-:Y:S04]  /*1c530*/  FADD.FTZ R188, R188, R99 ;  /* 0x00000063bcbc7221 */ /* 0x000fe80000010000 */
[----:B------:R-:W-:Y:S01]  /*1c540*/  FADD.FTZ R188, R175, R188 ;  /* 0x000000bcafbc7221 */ /* 0x000fe20000010000 */
[C---:B------:R-:W-:Y:S03]  /*1c550*/  HMMA.16816.F32 R36, R52.reuse, R76, R36 ;  /* 0x0000004c3424723c */ /* 0x040fe60000001824 */
[----:B------:R-:W-:Y:S04]  /*1c560*/  FADD.FTZ R179, R179, R188 ;  /* 0x000000bcb3b37221 */ /* 0x000fe80000010000 */
[----:B------:R-:W-:Y:S01]  /*1c570*/  FADD.FTZ R192, R192, R179 ;  /* 0x000000b3c0c07221 */ /* 0x000fe20000010000 */
[C---:B------:R-:W-:Y:S01]  /*1c580*/  HMMA.16816.F32 R40, R52.reuse, R78, R40 ;  /* 0x0000004e3428723c */ /* 0x040fe20000001828 */
[----:B------:R-:W3:Y:S02]  /*1c590*/  LDSM.16.MT88.4 R76, [R123+0xec00] ;  /* 0x00ec00007b4c783b */ /* 0x000ee40000004200 */
[----:B------:R-:W-:Y:S04]  /*1c5a0*/  FADD.FTZ R183, R183, R192 ;  /* 0x000000c0b7b77221 */ /* 0x000fe80000010000 */
[----:B------:R-:W-:Y:S01]  /*1c5b0*/  FADD.FTZ R183, R176, R183 ;  /* 0x000000b7b0b77221 */ /* 0x000fe20000010000 */
[C---:B------:R-:W-:Y:S03]  /*1c5c0*/  HMMA.16816.F32 R44, R52.reuse, R60, R44 ;  /* 0x0000003c342c723c */ /* 0x040fe6000000182c */
[----:B------:R-:W-:Y:S04]  /*1c5d0*/  FADD.FTZ R174, R174, R183 ;  /* 0x000000b7aeae7221 */ /* 0x000fe80000010000 */
[----:B------:R-:W-:Y:S01]  /*1c5e0*/  FADD.FTZ R174, R187, R174 ;  /* 0x000000aebbae7221 */ /* 0x000fe20000010000 */
[----:B------:R-:W-:Y:S03]  /*1c5f0*/  HMMA.16816.F32 R48, R52, R62, R48 ;  /* 0x0000003e3430723c */ /* 0x000fe60000001830 */
        /* <DEDUP_REMOVED lines=9> */
[C---:B-1----:R-:W-:Y:S01]  /*1c690*/  HMMA.16816.F32 R104, R68.reuse, R100, R12 ;  /* 0x000000644468723c */ /* 0x042fe2000000180c */
[----:B------:R-:W1:Y:S02]  /*1c6a0*/  LDSM.16.MT88.4 R4, [R120+0xec00] ;  /* 0x00ec00007804783b */ /* 0x000e640000004200 */
[----:B------:R-:W-:Y:S01]  /*1c6b0*/  FADD.FTZ R190, R190, R173 ;  /* 0x000000adbebe7221 */ /* 0x000fe20000010000 */
[----:B------:R-:W-:Y:S03]  /*1c6c0*/  FADD.FTZ R130, R130, R137 ;  /* 0x0000008982827221 */ /* 0x000fe60000010000 */
        /* <DEDUP_REMOVED lines=30> */
[----:B------:R-:W-:Y:S01]  /*1c8b0*/  MOV R3, R0 ;  /* 0x0000000000037202 */ /* 0x000fe20000000f00 */
[----:B------:R-:W-:Y:S04]  /*1c8c0*/  FADD.FTZ R57, R57, R164 ;  /* 0x000000a439397221 */ /* 0x000fe80000010000 */
[----:B------:R-:W-:Y:S03]  /*1c8d0*/  HMMA.16816.F32 R68, R68, R6, R48 ;  /* 0x000000064444723c */ /* 0x000fe60000001830 */
[----:B------:R-:W-:Y:S04]  /*1c8e0*/  FADD.FTZ R58, R58, R57 ;  /* 0x000000393a3a7221 */ /* 0x000fe80000010000 */
[----:B------:R-:W-:Y:S01]  /*1c8f0*/  FADD.FTZ R163, R171, R58 ;  /* 0x0000003aaba37221 */ /* 0x000fe20000010000 */
[----:B------:R-:W-:Y:S01]  /*1c900*/  @!UPT UIADD3 URZ, UPT, UPT, URZ, URZ, URZ ;  /* 0x000000fffffff290 */ /* 0x000fe2000fffe0ff */
[----:B------:R-:W-:Y:S11]  /*1c910*/  @P0 BRA `(.L_x_1433) ;  /* 0xffffffbc00880947 */ /* 0x000ff6000383ffff */
.L_x_1429:
[----:B------:R-:W1:Y:S01]  /*1c920*/  SHFL.BFLY PT, R4, R163, 0x2, 0x1f ;  /* 0x0c401f00a3047f89 */ /* 0x000e6200000e0000 */
[----:B------:R-:W-:Y:S01]  /*1c930*/  IADD3 R6, PT, PT, -R152, R153, RZ ;  /* 0x0000009998067210 */ /* 0x000fe20007ffe1ff */
[----:B------:R-:W2:Y:S01]  /*1c940*/  S2UR UR9, SR_CTAID.Y ;  /* 0x00000000000979c3 */ /* 0x000ea20000002600 */
[----:B------:R-:W3:Y:S01]  /*1c950*/  LDCU UR8, c[0x0][0x3e0] ;  /* 0x00007c00ff0877ac */ /* 0x000ee20008000800 */
[----:B------:R-:W4:Y:S01]  /*1c960*/  SHFL.BFLY PT, R5, R162, 0x2, 0x1f ;  /* 0x0c401f00a2057f89 */ /* 0x000f2200000e0000 */
[----:B------:R-:W-:Y:S01]  /*1c970*/  BSSY.RECONVERGENT B0, `(.L_x_1434) ;  /* 0x000009b000007945 */ /* 0x000fe20003800200 */
[----:B------:R-:W-:Y:S01]  /*1c980*/  MOV R18, 0xff800000 ;  /* 0xff80000000127802 */ /* 0x000fe20000000f00 */
[----:B------:R-:W5:Y:S01]  /*1c990*/  LDCU UR4, c[0x0][0x44c] ;  /* 0x00008980ff0477ac */ /* 0x000f620008000800 */
[----:B------:R-:W3:Y:S01]  /*1c9a0*/  S2R R3, SR_TID.X ;  /* 0x0000000000037919 */ /* 0x000ee20000002100 */
[----:B------:R-:W5:Y:S01]  /*1c9b0*/  S2R R9, SR_TID.X ;  /* 0x0000000000097919 */ /* 0x000f620000002100 */
[----:B-1----:R-:W-:Y:S01]  /*1c9c0*/  FADD.FTZ R11, R4, R163 ;  /* 0x000000a3040b7221 */ /* 0x002fe20000010000 */
[----:B----4-:R-:W-:-:S04]  /*1c9d0*/  FADD.FTZ R10, R5, R162 ;  /* 0x000000a2050a7221 */ /* 0x010fc80000010000 */
[----:B------:R-:W1:Y:S04]  /*1c9e0*/  SHFL.BFLY PT, R8, R11, 0x1, 0x1f ;  /* 0x0c201f000b087f89 */ /* 0x000e6800000e0000 */
[----:B------:R-:W4:Y:S01]  /*1c9f0*/  SHFL.BFLY PT, R7, R10, 0x1, 0x1f ;  /* 0x0c201f000a077f89 */ /* 0x000f2200000e0000 */
[----:B---3--:R-:W-:-:S04]  /*1ca00*/  SHF.R.U32.HI R3, RZ, 0x3, R3 ;  /* 0x00000003ff037819 */ /* 0x008fc80000011603 */
[C---:B------:R-:W-:Y:S02]  /*1ca10*/  IADD3 R5, PT, PT, R3.reuse, 0x10, RZ ;  /* 0x0000001003057810 */ /* 0x040fe40007ffe0ff */
[C---:B------:R-:W-:Y:S02]  /*1ca20*/  IADD3 R4, PT, PT, R3.reuse, 0x20, RZ ;  /* 0x0000002003047810 */ /* 0x040fe40007ffe0ff */
[----:B------:R-:W-:Y:S02]  /*1ca30*/  IADD3 R13, PT, PT, R3, 0x30, RZ ;  /* 0x00000030030d7810 */ /* 0x000fe40007ffe0ff */
[----:B-----5:R-:W-:Y:S02]  /*1ca40*/  SHF.L.U32 R14, R9, 0x1, RZ ;  /* 0x00000001090e7819 */ /* 0x020fe400000006ff */
[-C--:B------:R-:W-:Y:S01]  /*1ca50*/  ISETP.GE.AND P4, PT, R5, R6.reuse, PT ;  /* 0x000000060500720c */ /* 0x080fe20003f86270 */
[----:B-1----:R-:W-:Y:S01]  /*1ca60*/  FADD.FTZ R8, R11, R8 ;  /* 0x000000080b087221 */ /* 0x002fe20000010000 */
[----:B------:R-:W-:-:S02]  /*1ca70*/  ISETP.GE.AND P5, PT, R4, R6, PT ;  /* 0x000000060400720c */ /* 0x000fc40003fa6270 */
[-C--:B------:R-:W-:Y:S01]  /*1ca80*/  ISETP.GE.AND P1, PT, R3, R6.reuse, PT ;  /* 0x000000060300720c */ /* 0x080fe20003f26270 */
[----:B------:R-:W1:Y:S01]  /*1ca90*/  MUFU.RCP R12, R8 ;  /* 0x00000008000c7308 */ /* 0x000e620000001000 */
[----:B----4-:R-:W-:Y:S01]  /*1caa0*/  FADD.FTZ R5, R10, R7 ;  /* 0x000000070a057221 */ /* 0x010fe20000010000 */
[----:B------:R-:W-:Y:S02]  /*1cab0*/  ISETP.GE.AND P6, PT, R13, R6, PT ;  /* 0x000000060d00720c */ /* 0x000fe40003fc6270 */
[C---:B------:R-:W-:Y:S02]  /*1cac0*/  SHF.L.U32 R11, R9.reuse, 0x4, RZ ;  /* 0x00000004090b7819 */ /* 0x040fe400000006ff */
[----:B------:R-:W-:Y:S02]  /*1cad0*/  LOP3.LUT R14, R14, 0x6, RZ, 0xc0, !PT ;  /* 0x000000060e0e7812 */ /* 0x000fe400078ec0ff */
[----:B------:R-:W-:Y:S01]  /*1cae0*/  SHF.L.U32 R6, R9, 0x3, RZ ;  /* 0x0000000309067819 */ /* 0x000fe200000006ff */
[----:B------:R-:W3:Y:S01]  /*1caf0*/  MUFU.RCP R7, R5 ;  /* 0x0000000500077308 */ /* 0x000ee20000001000 */
[----:B------:R-:W-:-:S02]  /*1cb00*/  LOP3.LUT R11, R14, 0x3e00, R11, 0xf8, !PT ;  /* 0x00003e000e0b7812 */ /* 0x000fc400078ef80b */
[----:B------:R-:W-:Y:S02]  /*1cb10*/  LOP3.LUT R14, R6, 0xc0, RZ, 0xc0, !PT ;  /* 0x000000c0060e7812 */ /* 0x000fe400078ec0ff */
[----:B------:R-:W-:Y:S02]  /*1cb20*/  SHF.L.U32 R4, R9, 0x2, RZ ;  /* 0x0000000209047819 */ /* 0x000fe400000006ff */
[----:B------:R-:W-:Y:S02]  /*1cb30*/  FSETP.NE.FTZ.AND P2, PT, R8, RZ, PT ;  /* 0x000000ff0800720b */ /* 0x000fe40003f55000 */
[----:B------:R-:W-:Y:S02]  /*1cb40*/  LOP3.LUT R14, R14, 0x18, R9, 0xf8, !PT ;  /* 0x000000180e0e7812 */ /* 0x000fe400078ef809 */
[----:B------:R-:W-:Y:S02]  /*1cb50*/  LOP3.LUT R11, R11, 0x20, R6, 0xf8, !PT ;  /* 0x000000200b0b7812 */ /* 0x000fe400078ef806 */
[----:B------:R-:W-:-:S02]  /*1cb60*/  SHF.L.U32 R13, R3, 0x5, RZ ;  /* 0x00000005030d7819 */ /* 0x000fc400000006ff */
[----:B------:R-:W-:Y:S02]  /*1cb70*/  LOP3.LUT R10, R4, 0xf04, RZ, 0xc0, !PT ;  /* 0x00000f04040a7812 */ /* 0x000fe400078ec0ff */
[----:B-1----:R-:W-:Y:S02]  /*1cb80*/  FSEL R12, R12, 1, P2 ;  /* 0x3f8000000c0c7808 */ /* 0x002fe40001000000 */
[----:B------:R-:W-:Y:S01]  /*1cb90*/  LOP3.LUT R11, R11, R14, RZ, 0xfc, !PT ;  /* 0x0000000e0b0b7212 */ /* 0x000fe200078efcff */
[----:B------:R-:W1:Y:S01]  /*1cba0*/  @P2 LDC R17, c[0x0][0x458] ;  /* 0x00011600ff112b82 */ /* 0x000e620000000800 */
[----:B------:R-:W-:Y:S01]  /*1cbb0*/  LOP3.LUT R10, R10, 0x20, R13, 0xf8, !PT ;  /* 0x000000200a0a7812 */ /* 0x000fe200078ef80d */
[C---:B------:R-:W-:Y:S01]  /*1cbc0*/  FMUL.FTZ R112, R12.reuse, R112 ;  /* 0x000000700c707220 */ /* 0x040fe20000410000 */
[----:B------:R-:W-:Y:S01]  /*1cbd0*/  SHF.R.U32.HI R16, RZ, 0x1, R9 ;  /* 0x00000001ff107819 */ /* 0x000fe20000011609 */
[----:B------:R-:W-:Y:S01]  /*1cbe0*/  FMUL.FTZ R113, R12, R113 ;  /* 0x000000710c717220 */ /* 0x000fe20000410000 */
[----:B------:R-:W-:Y:S01]  /*1cbf0*/  LOP3.LUT R13, R4, 0xd8, RZ, 0xc0, !PT ;  /* 0x000000d8040d7812 */ /* 0x000fe200078ec0ff */
[C---:B------:R-:W-:Y:S01]  /*1cc00*/  FMUL.FTZ R108, R12.reuse, R108 ;  /* 0x0000006c0c6c7220 */ /* 0x040fe20000410000 */
[----:B------:R-:W-:Y:S01]  /*1cc10*/  FSETP.NE.FTZ.AND P0, PT, R5, RZ, PT ;  /* 0x000000ff0500720b */ /* 0x000fe20003f15000 */
        /* <DEDUP_REMOVED lines=22> */
[----:B------:R-:W4:Y:S01]  /*1cd80*/  @P0 LDC R15, c[0x0][0x458] ;  /* 0x00011600ff0f0b82 */ /* 0x000f220000000800 */
[----:B------:R-:W-:-:S07]  /*1cd90*/  LEA R11, R11, UR5, 0x2 ;  /* 0x000000050b0b7c11 */ /* 0x000fce000f8e10ff */
[----:B------:R-:W-:Y:S01]  /*1cda0*/  BAR.SYNC.DEFER_BLOCKING 0x0 ;  /* 0x0000000000007b1d */ /* 0x000fe20000010000 */
[----:B------:R-:W-:Y:S02]  /*1cdb0*/  LOP3.LUT R13, R13, 0x18, R16, 0x78, !PT ;  /* 0x000000180d0d7812 */ /* 0x000fe400078e7810 */
[----:B---3--:R-:W-:Y:S02]  /*1cdc0*/  FSEL R7, R7, 1, P0 ;  /* 0x3f80000007077808 */ /* 0x008fe40000000000 */
[----:B------:R-:W-:Y:S01]  /*1cdd0*/  LOP3.LUT R6, R6, 0x80, RZ, 0xc0, !PT ;  /* 0x0000008006067812 */ /* 0x000fe200078ec0ff */
[----:B------:R-:W3:Y:S01]  /*1cde0*/  @P0 MUFU.LG2 R5, R5 ;  /* 0x0000000500050308 */ /* 0x000ee20000000c00 */
[----:B------:R-:W-:Y:S01]  /*1cdf0*/  IADD3 R12, PT, PT, R11, -R12, RZ ;  /* 0x8000000c0b0c7210 */ /* 0x000fe20007ffe0ff */
[C---:B------:R-:W-:Y:S01]  /*1ce00*/  FMUL.FTZ R114, R7.reuse, R114 ;  /* 0x0000007207727220 */ /* 0x040fe20000410000 */
[----:B------:R-:W-:Y:S01]  /*1ce10*/  LOP3.LUT R10, R10, R13, RZ, 0xfc, !PT ;  /* 0x0000000d0a0a7212 */ /* 0x000fe200078efcff */
        /* <DEDUP_REMOVED lines=24> */
[----:B------:R-:W5:Y:S01]  /*1cfa0*/  @P2 MUFU.LG2 R8, R8 ;  /* 0x0000000800082308 */ /* 0x000f620000000c00 */
[----:B------:R-:W-:Y:S01]  /*1cfb0*/  IADD3 R14, PT, PT, R12, -R6, RZ ;  /* 0x800000060c0e7210 */ /* 0x000fe20007ffe0ff */
[----:B------:R-:W-:Y:S01]  /*1cfc0*/  STS.64 [R11], R112 ;  /* 0x000000700b007388 */ /* 0x000fe20000000a00 */
[----:B------:R-:W2:Y:S01]  /*1cfd0*/  LDC.64 R6, c[0x0][0x430] ;  /* 0x00010c00ff067b82 */ /* 0x000ea20000000a00 */
[----:B------:R-:W-:Y:S01]  /*1cfe0*/  LOP3.LUT P3, RZ, R9, 0x3, RZ, 0xc0, !PT ;  /* 0x0000000309ff7812 */ /* 0x000fe2000786c0ff */
[----:B---3--:R-:W-:Y:S01]  /*1cff0*/  @P0 FMUL.FTZ R5, R5, 0.69314718246459960938 ;  /* 0x3f31721805050820 */ /* 0x008fe20000410000 */
[----:B------:R-:W-:Y:S01]  /*1d000*/  STS.64 [R11+0x400], R114 ;  /* 0x000400720b007388 */ /* 0x000fe20000000a00 */
[----:B------:R-:W-:-:S02]  /*1d010*/  SHF.R.U32.HI R9, RZ, 0x2, R9 ;  /* 0x00000002ff097819 */ /* 0x000fc40000011609 */
[----:B------:R-:W-:Y:S01]  /*1d020*/  LOP3.LUT R16, R16, 0x30, RZ, 0xc0, !PT ;  /* 0x0000003010107812 */ /* 0x000fe200078ec0ff */
[----:B------:R-:W-:Y:S03]  /*1d030*/  STS.64 [R12+0x20], R108 ;  /* 0x0000206c0c007388 */ /* 0x000fe60000000a00 */
[----:B------:R-:W-:Y:S01]  /*1d040*/  LOP3.LUT R9, R16, 0x7, R9, 0xf8, !PT ;  /* 0x0000000710097812 */ /* 0x000fe200078ef809 */
[----:B------:R-:W-:Y:S01]  /*1d050*/  STS.64 [R12+0x420], R110 ;  /* 0x0004206e0c007388 */ /* 0x000fe20000000a00 */
[----:B------:R-:W-:-:S03]  /*1d060*/  LOP3.LUT R16, R4, 0x1c, RZ, 0xc0, !PT ;  /* 0x0000001c04107812 */ /* 0x000fc600078ec0ff */
[----:B------:R-:W-:Y:S02]  /*1d070*/  STS.64 [R13+0x40], R104 ;  /* 0x000040680d007388 */ /* 0x000fe40000000a00 */
[----:B------:R-:W-:Y:S02]  /*1d080*/  IMAD R3, R3, 0x60, R16 ;  /* 0x0000006003037824 */ /* 0x000fe400078e0210 */
[----:B------:R-:W-:Y:S04]  /*1d090*/  STS.64 [R13+0x440], R106 ;  /* 0x0004406a0d007388 */ /* 0x000fe80000000a00 */
[----:B------:R-:W-:Y:S01]  /*1d0a0*/  STS.64 [R14+0x60], R100 ;  /* 0x000060640e007388 */ /* 0x000fe20000000a00 */
[----:B--2---:R-:W-:Y:S01]  /*1d0b0*/  IMAD R155, R6, UR9, R155 ;  /* 0x00000009069b7c24 */ /* 0x004fe2000f8e029b */
[----:B------:R-:W-:Y:S01]  /*1d0c0*/  MOV R6, 0xff800000 ;  /* 0xff80000000067802 */ /* 0x000fe20000000f00 */
[----:B----4-:R-:W-:Y:S01]  /*1d0d0*/  @P0 FFMA.FTZ R6, R0, R15, R5 ;  /* 0x0000000f00060223 */ /* 0x010fe20000010005 */
[----:B------:R-:W-:Y:S01]  /*1d0e0*/  STS.64 [R14+0x460], R102 ;  /* 0x000460660e007388 */ /* 0x000fe20000000a00 */
[----:B------:R-:W-:-:S03]  /*1d0f0*/  IMAD R155, R155, UR8, R154 ;  /* 0x000000089b9b7c24 */ /* 0x000fc6000f8e029a */
[----:B------:R-:W-:Y:S01]  /*1d100*/  STS.64 [R11+0x2000], R96 ;  /* 0x002000600b007388 */ /* 0x000fe20000000a00 */
[----:B------:R-:W-:-:S03]  /*1d110*/  IMAD R4, R155, R7, R152 ;  /* 0x000000079b047224 */ /* 0x000fc600078e0298 */
[----:B------:R-:W-:Y:S01]  /*1d120*/  STS.64 [R11+0x2400], R98 ;  /* 0x002400620b007388 */ /* 0x000fe20000000a00 */
[----:B------:R-:W-:-:S03]  /*1d130*/  IMAD R0, R4, UR4, RZ ;  /* 0x0000000404007c24 */ /* 0x000fc6000f8e02ff */
        /* <DEDUP_REMOVED lines=14> */
[----:B-----5:R-:W-:-:S04]  /*1d220*/  @P2 FMUL.FTZ R11, R8, 0.69314718246459960938 ;  /* 0x3f317218080b2820 */ /* 0x020fc80000410000 */
[----:B-1----:R-:W-:Y:S01]  /*1d230*/  @P2 FFMA.FTZ R18, R2, R17, R11 ;  /* 0x0000001102122223 */ /* 0x002fe2000001000b */
[----:B------:R-:W-:Y:S01]  /*1d240*/  LEA R2, R10, UR5, 0x2 ;  /* 0x000000050a027c11 */ /* 0x000fe2000f8e10ff */
        /* <DEDUP_REMOVED lines=13> */
.L_x_1435:
[----:B------:R-:W-:Y:S05]  /*1d320*/  BSYNC.RECONVERGENT B0 ;  /* 0x0000000000007941 */ /* 0x000fea0003800200 */
.L_x_1434:
[----:B--2---:R2:W3:Y:S01]  /*1d330*/  LDS.128 R12, [R2] ;  /* 0x00000000020c7984 */ /* 0x0044e20000000c00 */
[----:B------:R-:W-:Y:S01]  /*1d340*/  IADD3 R3, P0, PT, R0, R3, RZ ;  /* 0x0000000300037210 */ /* 0x000fe20007f1e0ff */
        /* <DEDUP_REMOVED lines=17> */
.L_x_1437:
[----:B------:R-:W-:Y:S05]  /*1d460*/  BSYNC.RECONVERGENT B0 ;  /* 0x0000000000007941 */ /* 0x000fea0003800200 */
.L_x_1436:
        /* <DEDUP_REMOVED lines=21> */
.L_x_1439:
[----:B------:R-:W-:Y:S05]  /*1d5c0*/  BSYNC.RECONVERGENT B0 ;  /* 0x0000000000007941 */ /* 0x000fea0003800200 */
.L_x_1438:
        /* <DEDUP_REMOVED lines=21> */
.L_x_1441:
[----:B------:R-:W-:Y:S05]  /*1d720*/  BSYNC.RECONVERGENT B0 ;  /* 0x0000000000007941 */ /* 0x000fea0003800200 */
.L_x_1440:
        /* <DEDUP_REMOVED lines=9> */
[--C-:B------:R-:W-:Y:S02]  /*1d7c0*/  @!P3 LEA.HI.X R19, R3, R7, R0.reuse, 0x2, P0 ;  /* 0x000000070313b211 */ /* 0x100fe400000f1400 */
        /* <DEDUP_REMOVED lines=12> */
.L_x_1442:
        /* <DEDUP_REMOVED lines=15> */
.L_x_5493:


//--------------------- .text._ZN5flash24flash_fwd_splitkv_kernelI23Flash_fwd_kernel_traitsILi96ELi64ELi128ELi4ELb0ELb0EN7cutlass6half_tE19Flash_kernel_traitsILi96ELi64ELi128ELi4ES3_EELb1ELb0ELb0ELb1ELb1ELb0ELb0ELb0EEEvNS_16Flash_fwd_paramsE --------------------------
	.section	.text._ZN5flash24flash_fwd_splitkv_kernelI23Flash_fwd_kernel_traitsILi96ELi64ELi128ELi4ELb0ELb0EN7cutlass6half_tE19Flash_kernel_traitsILi96ELi64ELi128ELi4ES3_EELb1ELb0ELb0ELb1ELb1ELb0ELb0ELb0EEEvNS_16Flash_fwd_paramsE,"ax",@progbits
	.align	128
        .global         _ZN5flash24flash_fwd_splitkv_kernelI23Flash_fwd_kernel_traitsILi96ELi64ELi128ELi4ELb0ELb0EN7cutlass6half_tE19Flash_kernel_traitsILi96ELi64ELi128ELi4ES3_EELb1ELb0ELb0ELb1ELb1ELb0ELb0ELb0EEEvNS_16Flash_fwd_paramsE
        .type           _ZN5flash24flash_fwd_splitkv_kernelI23Flash_fwd_kernel_traitsILi96ELi64ELi128ELi4ELb0ELb0EN7cutlass6half_tE19Flash_kernel_traitsILi96ELi64ELi128ELi4ES3_EELb1ELb0ELb0ELb1ELb1ELb0ELb0ELb0EEEvNS_16Flash_fwd_paramsE,@function
        .size           _ZN5flash24flash_fwd_splitkv_kernelI23Flash_fwd_kernel_traitsILi96ELi64ELi128ELi4ELb0ELb0EN7cutlass6half_tE19Flash_kernel_traitsILi96ELi64ELi128ELi4ES3_EELb1ELb0ELb0ELb1ELb1ELb0ELb0ELb0EEEvNS_16Flash_fwd_paramsE,(.L_x_5494 - _ZN5flash24flash_fwd_splitkv_kernelI23Flash_fwd_kernel_traitsILi96ELi64ELi128ELi4ELb0ELb0EN7cutlass6half_tE19Flash_kernel_traitsILi96ELi64ELi128ELi4ES3_EELb1ELb0ELb0ELb1ELb1ELb0ELb0ELb0EEEvNS_16Flash_fwd_paramsE)
        .other          _ZN5flash24flash_fwd_splitkv_kernelI23Flash_fwd_kernel_traitsILi96ELi64ELi128ELi4ELb0ELb0EN7cutlass6half_tE19Flash_kernel_traitsILi96ELi64ELi128ELi4ES3_EELb1ELb0ELb0ELb1ELb1ELb0ELb0ELb0EEEvNS_16Flash_fwd_paramsE,@"STO_CUDA_ENTRY STV_DEFAULT"
_ZN5flash24flash_fwd_splitkv_kernelI23Flash_fwd_kernel_traitsILi96ELi64ELi128ELi4ELb0ELb0EN7cutlass6half_tE19Flash_kernel_traitsILi96ELi64ELi128ELi4ES3_EELb1ELb0ELb0ELb1ELb1ELb0ELb0ELb0EEEvNS_16Flash_fwd_paramsE:
.text._ZN5flash24flash_fwd_splitkv_kernelI23Flash_fwd_kernel_traitsILi96ELi64ELi128ELi4ELb0ELb0EN7cutlass6half_tE19Flash_kernel_traitsILi96ELi64ELi128ELi4ES3_EELb1ELb0ELb0ELb1ELb1ELb0ELb0ELb0EEEvNS_16Flash_fwd_paramsE:
[----:B------:R-:W-:Y:S08]  /*0000*/  LDC R1, c[0x0][0x37c] ;  /* 0x0000df00ff017b82 */ /* 0x000ff00000000800 */
[----:B------:R-:W1:Y:S01]  /*0010*/  LDC.64 R2, c[0x0][0x478] ;  /* 0x00011e00ff027b82 */ /* 0x000e620000000a00 */
[----:B------:R-:W2:Y:S01]  /*0020*/  S2R R9, SR_CTAID.Y ;  /* 0x0000000000097919 */ /* 0x000ea20000002600 */
[----:B------:R-:W3:Y:S01]  /*0030*/  LDCU.64 UR24, c[0x0][0x358] ;  /* 0x00006b00ff1877ac */ /* 0x000ee20008000a00 */
[----:B------:R-:W-:-:S05]  /*0040*/  IMAD.MOV.U32 R19, RZ, RZ, RZ ;  /* 0x000000ffff137224 */ /* 0x000fca00078e00ff */
[----:B------:R-:W4:Y:S01]  /*0050*/  LDC.64 R4, c[0x0][0x470] ;  /* 0x00011c00ff047b82 */ /* 0x000f220000000a00 */
[----:B------:R-:W3:Y:S01]  /*0060*/  S2R R13, SR_CTAID.X ;  /* 0x00000000000d7919 */ /* 0x000ee20000002500 */
[----:B------:R-:W3:Y:S01]  /*0070*/  LDCU UR22, c[0x0][0x434] ;  /* 0x00008680ff1677ac */ /* 0x000ee20008000800 */
[----:B-1----:R-:W-:-:S04]  /*0080*/  ISETP.NE.U32.AND P2, PT, R2, RZ, PT ;  /* 0x000000ff0200720c */ /* 0x002fc80003f45070 */
[----:B------:R-:W-:Y:S02]  /*0090*/  ISETP.NE.AND.EX P2, PT, R3, RZ, PT, P2 ;  /* 0x000000ff0300720c */ /* 0x000fe40003f45320 */
[----:B----4-:R-:W-:-:S04]  /*00a0*/  ISETP.NE.U32.AND P0, PT, R4, RZ, PT ;  /* 0x000000ff0400720c */ /* 0x010fc80003f05070 */
[----:B------:R-:W-:-:S07]  /*00b0*/  ISETP.NE.AND.EX P0, PT, R5, RZ, PT, P0 ;  /* 0x000000ff0500720c */ /* 0x000fce0003f05300 */
[----:B------:R-:W2:Y:S08]  /*00c0*/  @P2 LDC.64 R2, c[0x0][0x478] ;  /* 0x00011e00ff022b82 */ /* 0x000eb00000000a00 */
[----:B------:R-:W1:Y:S01]  /*00d0*/  @P0 LDC.64 R4, c[0x0][0x470] ;  /* 0x00011c00ff040b82 */ /* 0x000e620000000a00 */
[----:B--2---:R-:W-:-:S07]  /*00e0*/  @P2 IMAD.WIDE.U32 R10, R9, 0x4, R2 ;  /* 0x00000004090a2825 */ /* 0x004fce00078e0002 */
[----:B------:R-:W2:Y:S01]  /*00f0*/  @!P2 LDC.64 R2, c[0x0][0x438] ;  /* 0x00010e00ff02ab82 */ /* 0x000ea20000000a00 */
[----:B---3--:R3:W5:Y:S01]  /*0100*/  @P2 LDG.E R0, desc[UR24][R10.64] ;  /* 0x000000180a002981 */ /* 0x008762000c1e1900 */
[----:B-1----:R-:W-:-:S06]  /*0110*/  @P0 IMAD.WIDE.U32 R6, R9, 0x4, R4 ;  /* 0x0000000409060825 */ /* 0x002fcc00078e0004 */
[----:B------:R-:W1:Y:S01]  /*0120*/  @!P2 LDC.64 R4, c[0x0][0x488] ;  /* 0x00012200ff04ab82 */ /* 0x000e620000000a00 */
[----:B------:R-:W-:Y:S01]  /*0130*/  IMAD.SHL.U32 R132, R13, 0x40, RZ ;  /* 0x000000400d847824 */ /* 0x000fe200078e00ff */
[----:B------:R3:W5:Y:S04]  /*0140*/  @P0 LDG.E R19, desc[UR24][R6.64] ;  /* 0x0000001806130981 */ /* 0x000768000c1e1900 */
[----:B------:R-:W-:Y:S02]  /*0150*/  ISETP.GE.AND P1, PT, R132, UR22, PT ;  /* 0x0000001684007c0c */ /* 0x000fe4000bf26270 */
[----:B-1----:R-:W-:-:S11]  /*0160*/  @!P2 ISETP.NE.U32.AND P0, PT, R4, RZ, PT ;  /* 0x000000ff0400a20c */ /* 0x002fd60003f05070 */
[----:B--23--:R-:W-:Y:S05]  /*0170*/  @P1 EXIT ;  /* 0x000000000000194d */ /* 0x00cfea0003800000 */
[----:B------:R-:W1:Y:S01]  /*0180*/  LDC R129, c[0x0][0x508] ;  /* 0x00014200ff817b82 */ /* 0x000e620000000800 */
[----:B------:R-:W-:Y:S01]  /*0190*/  @!P2 ISETP.NE.AND.EX P0, PT, R5, RZ, PT, P0 ;  /* 0x000000ff0500a20c */ /* 0x000fe20003f05300 */
[----:B------:R-:W2:Y:S01]  /*01a0*/  LDCU UR5, c[0x0][0x438] ;  /* 0x00008700ff0577ac */ /* 0x000ea20008000800 */
[--C-:B-----5:R-:W-:Y:S01]  /*01b0*/  @P2 IMAD.IADD R131, R0, 0x1, -R19.reuse ;  /* 0x0000000100832824 */ /* 0x120fe200078e0a13 */
[----:B------:R-:W3:Y:S01]  /*01c0*/  S2R R10, SR_CTAID.Z ;  /* 0x00000000000a7919 */ /* 0x000ee20000002700 */
[----:B------:R-:W-:Y:S01]  /*01d0*/  @!P2 SEL R3, R3, RZ, P0 ;  /* 0x000000ff0303a207 */ /* 0x000fe20000000000 */
[----:B------:R-:W4:Y:S03]  /*01e0*/  S2R R156, SR_TID.X ;  /* 0x00000000009c7919 */ /* 0x000f260000002100 */
[----:B------:R-:W-:-:S05]  /*01f0*/  @!P2 IADD3 R131, PT, PT, R3, R2, -R19 ;  /* 0x000000020383a210 */ /* 0x000fca0007ffe813 */
[----:B------:R-:W-:-:S05]  /*0200*/  VIADD R5, R131, 0x7f ;  /* 0x0000007f83057836 */ /* 0x000fca0000000000 */
[----:B------:R-:W-:Y:S01]  /*0210*/  IADD3 R0, PT, PT, R5, -UR22, R132 ;  /* 0x8000001605007c10 */ /* 0x000fe2000fffe084 */
[----:B--2---:R-:W-:Y:S01]  /*0220*/  UIADD3 UR5, UPT, UPT, UR5, 0x7f, URZ ;  /* 0x0000007f05057890 */ /* 0x004fe2000fffe0ff */
[----:B------:R-:W-:Y:S02]  /*0230*/  SHF.R.S32.HI R2, RZ, 0x1f, R5 ;  /* 0x0000001fff027819 */ /* 0x000fe40000011405 */
[----:B-1----:R-:W-:Y:S01]  /*0240*/  IADD3 R3, PT, PT, R0, 0x40, R129 ;  /* 0x0000004000037810 */ /* 0x002fe20007ffe081 */
[----:B------:R-:W-:Y:S01]  /*0250*/  USHF.R.S32.HI UR4, URZ, 0x1f, UR5 ;  /* 0x0000001fff047899 */ /* 0x000fe20008011405 */
[----:B------:R-:W-:Y:S02]  /*0260*/  LEA.HI R2, R2, R5, RZ, 0x7 ;  /* 0x0000000502027211 */ /* 0x000fe400078f38ff */
[----:B------:R-:W-:Y:S01]  /*0270*/  SHF.R.S32.HI R0, RZ, 0x1f, R3 ;  /* 0x0000001fff007819 */ /* 0x000fe20000011403 */
[----:B------:R-:W-:Y:S01]  /*0280*/  ULEA.HI UR4, UR4, UR5, URZ, 0x7 ;  /* 0x0000000504047291 */ /* 0x000fe2000f8f38ff */
[----:B------:R-:W-:-:S02]  /*0290*/  SHF.R.S32.HI R2, RZ, 0x7, R2 ;  /* 0x00000007ff027819 */ /* 0x000fc40000011402 */
[----:B------:R-:W-:Y:S01]  /*02a0*/  LEA.HI R0, R0, R3, RZ, 0x7 ;  /* 0x0000000300007211 */ /* 0x000fe200078f38ff */
[----:B------:R-:W-:-:S03]  /*02b0*/  USHF.R.S32.HI UR4, URZ, 0x7, UR4 ;  /* 0x00000007ff047899 */ /* 0x000fc60008011404 */
[----:B------:R-:W-:-:S04]  /*02c0*/  SHF.R.S32.HI R3, RZ, 0x7, R0 ;  /* 0x00000007ff037819 */ /* 0x000fc80000011400 */
[----:B------:R-:W-:-:S04]  /*02d0*/  VIMNMX3 R124, R2, UR4, R3, PT ;  /* 0x00000004027c7c0f */ /* 0x000fc8000b800103 */
[----:B------:R-:W-:-:S13]  /*02e0*/  ISETP.GT.AND P0, PT, R124, RZ, PT ;  /* 0x000000ff7c00720c */ /* 0x000fda0003f04270 */
[----:B---34-:R-:W-:Y:S05]  /*02f0*/  @P0 BRA `(.L_x_1443) ;  /* 0x0000000000c00947 */ /* 0x018fea0003800000 */
[----:B------:R-:W1:Y:S01]  /*0300*/  LDC.64 R2, c[0x0][0x408] ;  /* 0x00010200ff027b82 */ /* 0x000e620000000a00 */
[----:B------:R-:W-:Y:S01]  /*0310*/  IMAD.SHL.U32 R4, R156, 0x8, RZ ;  /* 0x000000089c047824 */ /* 0x000fe200078e00ff */
[----:B------:R-:W2:Y:S01]  /*0320*/  LDCU.64 UR6, c[0x0][0x400] ;  /* 0x00008000ff0677ac */ /* 0x000ea20008000a00 */
[----:B------:R-:W-:Y:S01]  /*0330*/  IMAD.MOV.U32 R5, RZ, RZ, RZ ;  /* 0x000000ffff057224 */ /* 0x000fe200078e00ff */
[----:B------:R-:W-:Y:S02]  /*0340*/  SHF.R.U32.HI R0, RZ, 0x2, R156 ;  /* 0x00000002ff007819 */ /* 0x000fe4000001169c */
[----:B------:R-:W-:Y:S01]  /*0350*/  LOP3.LUT R4, R4, 0x18, RZ, 0xc0, !PT ;  /* 0x0000001804047812 */ /* 0x000fe200078ec0ff */
[----:B------:R-:W3:Y:S01]  /*0360*/  LDCU.64 UR4, c[0x0][0x410] ;  /* 0x00008200ff0477ac */ /* 0x000ee20008000a00 */
[----:B------:R-:W-:Y:S01]  /*0370*/  LOP3.LUT P2, R156, R156, 0x3, RZ, 0xc0, !PT ;  /* 0x000000039c9c7812 */ /* 0x000fe2000784c0ff */
[----:B------:R-:W4:Y:S02]  /*0380*/  LDCU UR8, c[0x0][0x3e0] ;  /* 0x00007c00ff0877ac */ /* 0x000f240008000800 */
[----:B-1----:R-:W-:-:S04]  /*0390*/  IMAD.WIDE.U32 R4, R132, R2, R4 ;  /* 0x0000000284047225 */ /* 0x002fc800078e0004 */
[----:B------:R-:W-:Y:S02]  /*03a0*/  IMAD R5, R132, R3, R5 ;  /* 0x0000000384057224 */ /* 0x000fe400078e0205 */
[----:B--2---:R-:W-:-:S04]  /*03b0*/  IMAD.WIDE.U32 R6, R9, UR6, R4 ;  /* 0x0000000609067c25 */ /* 0x004fc8000f8e0004 */
[C---:B------:R-:W-:Y:S01]  /*03c0*/  IMAD R7, R9.reuse, UR7, R7 ;  /* 0x0000000709077c24 */ /* 0x040fe2000f8e0207 */
[----:B------:R-:W1:Y:S01]  /*03d0*/  LDCU.64 UR6, c[0x0][0x3f0] ;  /* 0x00007e00ff0677ac */ /* 0x000e620008000a00 */
[----:B----4-:R-:W-:Y:S02]  /*03e0*/  IMAD R5, R9, UR8, R10 ;  /* 0x0000000809057c24 */ /* 0x010fe4000f8e020a */
[----:B---3--:R-:W-:-:S04]  /*03f0*/  IMAD.WIDE.U32 R6, R10, UR4, R6 ;  /* 0x000000040a067c25 */ /* 0x008fc8000f8e0006 */
[----:B------:R-:W-:Y:S01]  /*0400*/  IMAD R7, R10, UR5, R7 ;  /* 0x000000050a077c24 */ /* 0x000fe2000f8e0207 */
[----:B------:R-:W2:Y:S01]  /*0410*/  LDCU.64 UR4, c[0x0][0x420] ;  /* 0x00008400ff0477ac */ /* 0x000ea20008000a00 */
[----:B------:R-:W-:Y:S02]  /*0420*/  IMAD R5, R5, UR22, R132 ;  /* 0x0000001605057c24 */ /* 0x000fe4000f8e0284 */
[----:B------:R-:W-:-:S04]  /*0430*/  IMAD.WIDE.U32 R6, R0, R2, R6 ;  /* 0x0000000200067225 */ /* 0x000fc800078e0006 */
[----:B------:R-:W-:Y:S01]  /*0440*/  IMAD R4, R0, R3, R7 ;  /* 0x0000000300047224 */ /* 0x000fe200078e0207 */
[----:B------:R-:W-:Y:S01]  /*0450*/  IADD3 R7, PT, PT, -R132, UR22, RZ ;  /* 0x0000001684077c10 */ /* 0x000fe2000fffe1ff */
[----:B------:R-:W-:Y:S01]  /*0460*/  IMAD.WIDE.U32 R10, R2, 0x40, RZ ;  /* 0x00000040020a7825 */ /* 0x000fe200078e00ff */
[----:B-1----:R-:W-:Y:S02]  /*0470*/  LEA R8, P0, R6, UR6, 0x1 ;  /* 0x0000000606087c11 */ /* 0x002fe4000f8008ff */
[----:B------:R-:W-:Y:S02]  /*0480*/  ISETP.GE.OR P2, PT, R0, R7, P2 ;  /* 0x000000070000720c */ /* 0x000fe40001746670 */
[----:B------:R-:W-:Y:S02]  /*0490*/  LEA.HI.X R9, R6, UR7, R4, 0x1, P0 ;  /* 0x0000000706097c11 */ /* 0x000fe400080f0c04 */
[C---:B------:R-:W-:Y:S02]  /*04a0*/  IADD3 R4, P0, PT, R5.reuse, R0, RZ ;  /* 0x0000000005047210 */ /* 0x040fe40007f1e0ff */
[----:B------:R-:W-:Y:S01]  /*04b0*/  IADD3 R0, PT, PT, R0, 0x20, RZ ;  /* 0x0000002000007810 */ /* 0x000fe20007ffe0ff */
[----:B------:R1:W-:Y:S01]  /*04c0*/  STG.E.128 desc[UR24][R8.64], RZ ;  /* 0x000000ff08007986 */ /* 0x0003e2000c101d18 */
[----:B------:R-:W-:-:S02]  /*04d0*/  LEA.HI.X.SX32 R5, R5, RZ, 0x1, P0 ;  /* 0x000000ff05057211 */ /* 0x000fc400000f0eff */
[C---:B--2---:R-:W-:Y:S01]  /*04e0*/  LEA R12, P0, R4.reuse, UR4, 0x2 ;  /* 0x00000004040c7c11 */ /* 0x044fe2000f8010ff */
[----:B------:R1:W-:Y:S01]  /*04f0*/  STG.E.128 desc[UR24][R8.64+0x40], RZ ;  /* 0x000040ff08007986 */ /* 0x0003e2000c101d18 */
[----:B------:R-:W-:Y:S02]  /*0500*/  SHF.L.U32 R3, R3, 0x6, RZ ;  /* 0x0000000603037819 */ /* 0x000fe400000006ff */
[----:B------:R-:W-:Y:S01]  /*0510*/  LEA.HI.X R13, R4, UR5, R5, 0x2, P0 ;  /* 0x00000005040d7c11 */ /* 0x000fe200080f1405 */
[----:B------:R-:W-:Y:S01]  /*0520*/  @!P2 IMAD.MOV.U32 R5, RZ, RZ, 0x7f800000 ;  /* 0x7f800000ff05a424 */ /* 0x000fe200078e00ff */
[----:B------:R-:W-:Y:S01]  /*0530*/  ISETP.GE.AND P0, PT, R0, R7, PT ;  /* 0x000000070000720c */ /* 0x000fe20003f06270 */
[----:B------:R1:W-:Y:S01]  /*0540*/  STG.E.128 desc[UR24][R8.64+0x80], RZ ;  /* 0x000080ff08007986 */ /* 0x0003e2000c101d18 */
[----:B------:R-:W-:Y:S02]  /*0550*/  IADD3 R2, P1, PT, R10, R8, RZ ;  /* 0x000000080a027210 */ /* 0x000fe40007f3e0ff */
[----:B------:R-:W-:-:S02]  /*0560*/  ISETP.NE.OR P0, PT, R156, RZ, P0 ;  /* 0x000000ff9c00720c */ /* 0x000fc40000705670 */
[----:B------:R-:W-:-:S05]  /*0570*/  IADD3.X R3, PT, PT, R9, R11, R3, P1, !PT ;  /* 0x0000000b09037210 */ /* 0x000fca0000ffe403 */
[----:B------:R1:W-:Y:S04]  /*0580*/  STG.E.128 desc[UR24][R2.64], RZ ;  /* 0x000000ff02007986 */ /* 0x0003e8000c101d18 */
[----:B------:R1:W-:Y:S04]  /*0590*/  STG.E.128 desc[UR24][R2.64+0x40], RZ ;  /* 0x000040ff02007986 */ /* 0x0003e8000c101d18 */
[----:B------:R1:W-:Y:S04]  /*05a0*/  STG.E.128 desc[UR24][R2.64+0x80], RZ ;  /* 0x000080ff02007986 */ /* 0x0003e8000c101d18 */
[----:B------:R1:W-:Y:S01]  /*05b0*/  @!P2 STG.E desc[UR24][R12.64], R5 ;  /* 0x000000050c00a986 */ /* 0x0003e2000c101918 */
[----:B------:R-:W-:Y:S05]  /*05c0*/  @P0 EXIT ;  /* 0x000000000000094d */ /* 0x000fea0003800000 */
[----:B-1----:R-:W-:-:S05]  /*05d0*/  MOV R3, 0x7f800000 ;  /* 0x7f80000000037802 */ /* 0x002fca0000000f00 */
[----:B------:R-:W-:Y:S01]  /*05e0*/  STG.E desc[UR24][R12.64+0x80], R3 ;  /* 0x000080030c007986 */ /* 0x000fe2000c101918 */
[----:B------:R-:W-:Y:S05]  /*05f0*/  EXIT ;  /* 0x000000000000794d */ /* 0x000fea0003800000 */
.L_x_1443:
[----:B------:R-:W1:Y:S01]  /*0600*/  LDCU.64 UR4, c[0x0][0x4d8] ;  /* 0x00009b00ff0477ac */ /* 0x000e620008000a00 */
[----:B------:R-:W-:Y:S01]  /*0610*/  MOV R6, R9 ;  /* 0x0000000900067202 */ /* 0x000fe20000000f00 */
[----:B-1----:R-:W-:-:S04]  /*0620*/  UISETP.NE.U32.AND UP0, UPT, UR4, URZ, UPT ;  /* 0x000000ff0400728c */ /* 0x002fc8000bf05070 */
[----:B------:R-:W-:-:S09]  /*0630*/  UISETP.NE.AND.EX UP0, UPT, UR5, URZ, UPT, UP0 ;  /* 0x000000ff0500728c */ /* 0x000fd2000bf05300 */
[----:B------:R-:W-:Y:S05]  /*0640*/  BRA.U !UP0, `(.L_x_1444) ;  /* 0x00000001080c7547 */ /* 0x000fea000b800000 */
[----:B------:R-:W1:Y:S02]  /*0650*/  LDC.64 R2, c[0x0][0x4d8] ;  /* 0x00013600ff027b82 */ /* 0x000e640000000a00 */
[----:B-1----:R-:W-:-:S05]  /*0660*/  IMAD.WIDE.U32 R2, R9, 0x4, R2 ;  /* 0x0000000409027825 */ /* 0x002fca00078e0002 */
[----:B------:R1:W5:Y:S02]  /*0670*/  LDG.E R6, desc[UR24][R2.64] ;  /* 0x0000001802067981 */ /* 0x000364000c1e1900 */
.L_x_1444:
[----:B------:R-:W2:Y:S02]  /*0680*/  LDCU.64 UR6, c[0x0][0x4e0] ;  /* 0x00009c00ff0677ac */ /* 0x000ea40008000a00 */
[----:B--2---:R-:W-:-:S04]  /*0690*/  UISETP.NE.U32.AND UP0, UPT, UR6, URZ, UPT ;  /* 0x000000ff0600728c */ /* 0x004fc8000bf05070 */
[----:B------:R-:W-:-:S09]  /*06a0*/  UISETP.NE.AND.EX UP0, UPT, UR7, URZ, UPT, UP0 ;  /* 0x000000ff0700728c */ /* 0x000fd2000bf05300 */
[----:B------:R-:W-:Y:S05]  /*06b0*/  BRA.U !UP0, `(.L_x_1445) ;  /* 0x0000000508807547 */ /* 0x000fea000b800000 */
[----:B------:R-:W2:Y:S01]  /*06c0*/  LDC R5, c[0x0][0x4f0] ;  /* 0x00013c00ff057b82 */ /* 0x000ea20000000800 */
[----:B-----5:R-:W-:Y:S01]  /*06d0*/  MOV R6, RZ ;  /* 0x000000ff00067202 */ /* 0x020fe20000000f00 */
[----:B------:R-:W3:Y:S01]  /*06e0*/  LDCU.64 UR4, c[0x0][0x4e8] ;  /* 0x00009d00ff0477ac */ /* 0x000ee20008000a00 */
[----:B------:R-:W-:Y:S01]  /*06f0*/  LEA R0, R124, 0xffffff80, 0x7 ;  /* 0xffffff807c007811 */ /* 0x000fe200078e38ff */
[----:B------:R-:W4:Y:S03]  /*0700*/  LDCU.64 UR8, c[0x0][0x3a8] ;  /* 0x00007500ff0877ac */ /* 0x000f260008000a00 */
[----:B-1----:R-:W-:Y:S01]  /*0710*/  IABS R2, R0 ;  /* 0x0000000000027213 */ /* 0x002fe20000000000 */
[----:B------:R-:W1:Y:S01]  /*0720*/  LDCU.64 UR18, c[0x0][0x3a0] ;  /* 0x00007400ff1277ac */ /* 0x000e620008000a00 */
[----:B------:R-:W1:Y:S01]  /*0730*/  LDCU.64 UR16, c[0x0][0x3c0] ;  /* 0x00007800ff1077ac */ /* 0x000e620008000a00 */
[----:B--2---:R-:W-:-:S04]  /*0740*/  IABS R4, R5 ;  /* 0x0000000500047213 */ /* 0x004fc80000000000 */
[----:B------:R-:W2:Y:S08]  /*0750*/  I2F.RP R8, R4 ;  /* 0x0000000400087306 */ /* 0x000eb00000209400 */
[----:B--2---:R-:W2:Y:S02]  /*0760*/  MUFU.RCP R7, R8 ;  /* 0x0000000800077308 */ /* 0x004ea40000001000 */
[----:B--2---:R-:W-:-:S06]  /*0770*/  IADD3 R7, PT, PT, R7, 0xffffffe, RZ ;  /* 0x0ffffffe07077810 */ /* 0x004fcc0007ffe0ff */
[----:B------:R-:W2:Y:S02]  /*0780*/  F2I.FTZ.U32.TRUNC.NTZ R7, R7 ;  /* 0x0000000700077305 */ /* 0x000ea4000021f000 */
[----:B--2---:R-:W-:-:S04]  /*0790*/  IMAD.MOV R3, RZ, RZ, -R7 ;  /* 0x000000ffff037224 */ /* 0x004fc800078e0a07 */
        /* <DEDUP_REMOVED lines=8> */
[-C--:B------:R-:W-:Y:S01]  /*0820*/  @!P2 IADD3 R3, PT, PT, R3, -R4.reuse, RZ ;  /* 0x800000040303a210 */ /* 0x080fe20007ffe0ff */
[----:B------:R-:W-:Y:S01]  /*0830*/  @!P2 VIADD R6, R6, 0x1 ;  /* 0x000000010606a836 */ /* 0x000fe20000000000 */
[----:B------:R-:W-:Y:S02]  /*0840*/  ISETP.NE.AND P2, PT, R5, RZ, PT ;  /* 0x000000ff0500720c */ /* 0x000fe40003f45270 */
[----:B------:R-:W-:Y:S01]  /*0850*/  ISETP.GE.U32.AND P0, PT, R3, R4, PT ;  /* 0x000000040300720c */ /* 0x000fe20003f06070 */
[----:B---3--:R-:W-:-:S04]  /*0860*/  IMAD.WIDE.U32 R2, R9, UR4, RZ ;  /* 0x0000000409027c25 */ /* 0x008fc8000f8e00ff */
[----:B------:R-:W-:Y:S01]  /*0870*/  IMAD R171, R9, UR5, R3 ;  /* 0x0000000509ab7c24 */ /* 0x000fe2000f8e0203 */
[----:B------:R-:W2:Y:S01]  /*0880*/  LDCU.64 UR4, c[0x0][0x3b8] ;  /* 0x00007700ff0477ac */ /* 0x000ea20008000a00 */
[----:B------:R-:W3:Y:S06]  /*0890*/  LDC R3, c[0x0][0x3e8] ;  /* 0x0000fa00ff037b82 */ /* 0x000eec0000000800 */
[----:B------:R-:W-:Y:S02]  /*08a0*/  @P0 IADD3 R6, PT, PT, R6, 0x1, RZ ;  /* 0x0000000106060810 */ /* 0x000fe40007ffe0ff */
[----:B------:R-:W-:-:S03]  /*08b0*/  LEA R170, P0, R2, UR6, 0x2 ;  /* 0x0000000602aa7c11 */ /* 0x000fc6000f8010ff */
[----:B------:R-:W-:Y:S01]  /*08c0*/  @!P1 IMAD.MOV R6, RZ, RZ, -R6 ;  /* 0x000000ffff069224 */ /* 0x000fe200078e0a06 */
[----:B------:R-:W-:Y:S02]  /*08d0*/  LEA.HI.X R171, R2, UR7, R171, 0x2, P0 ;  /* 0x0000000702ab7c11 */ /* 0x000fe400080f14ab */
[----:B------:R-:W-:-:S05]  /*08e0*/  @!P2 LOP3.LUT R6, RZ, R5, RZ, 0x33, !PT ;  /* 0x00000005ff06a212 */ /* 0x000fca00078e33ff */
[----:B------:R-:W-:-:S06]  /*08f0*/  IMAD.WIDE R16, R6, 0x4, R170 ;  /* 0x0000000406107825 */ /* 0x000fcc00078e02aa */
[----:B------:R-:W4:Y:S01]  /*0900*/  LDG.E R16, desc[UR24][R16.64] ;  /* 0x0000001810107981 */ /* 0x000f22000c1e1900 */
[----:B---3--:R-:W-:Y:S02]  /*0910*/  IABS R2, R3 ;  /* 0x0000000300027213 */ /* 0x008fe40000000000 */
[----:B------:R-:W-:Y:S02]  /*0920*/  IADD3 R6, PT, PT, -R6, RZ, RZ ;  /* 0x000000ff06067210 */ /* 0x000fe40007ffe1ff */
[----:B------:R-:W3:Y:S03]  /*0930*/  I2F.RP R11, R2 ;  /* 0x00000002000b7306 */ /* 0x000ee60000209400 */
[----:B------:R-:W-:-:S05]  /*0940*/  IMAD R0, R5, R6, R0 ;  /* 0x0000000605007224 */ /* 0x000fca00078e0200 */
[----:B---3--:R-:W3:Y:S02]  /*0950*/  MUFU.RCP R14, R11 ;  /* 0x0000000b000e7308 */ /* 0x008ee40000001000 */
[----:B---3--:R-:W-:-:S06]  /*0960*/  IADD3 R14, PT, PT, R14, 0xffffffe, RZ ;  /* 0x0ffffffe0e0e7810 */ /* 0x008fcc0007ffe0ff */
[----:B------:R-:W3:Y:S02]  /*0970*/  F2I.FTZ.U32.TRUNC.NTZ R15, R14 ;  /* 0x0000000e000f7305 */ /* 0x000ee4000021f000 */
[----:B---3--:R-:W-:Y:S01]  /*0980*/  IADD3 R4, PT, PT, RZ, -R15, RZ ;  /* 0x8000000fff047210 */ /* 0x008fe20007ffe0ff */
[----:B------:R-:W-:-:S04]  /*0990*/  IMAD.MOV.U32 R14, RZ, RZ, RZ ;  /* 0x000000ffff0e7224 */ /* 0x000fc800078e00ff */
[----:B------:R-:W-:Y:S01]  /*09a0*/  IMAD R7, R4, R2, RZ ;  /* 0x0000000204077224 */ /* 0x000fe200078e02ff */
[----:B------:R-:W-:-:S03]  /*09b0*/  IABS R4, R10 ;  /* 0x0000000a00047213 */ /* 0x000fc60000000000 */
[----:B------:R-:W-:Y:S01]  /*09c0*/  IMAD.HI.U32 R7, R15, R7, R14 ;  /* 0x000000070f077227 */ /* 0x000fe200078e000e */
[----:B------:R-:W-:-:S05]  /*09d0*/  MOV R8, R4 ;  /* 0x0000000400087202 */ /* 0x000fca0000000f00 */
        /* <DEDUP_REMOVED lines=10> */
[----:B--2---:R-:W-:-:S05]  /*0a80*/  MOV R2, UR4 ;  /* 0x0000000400027c02 */ /* 0x004fca0008000f00 */
[----:B------:R-:W-:-:S06]  /*0a90*/  @P2 VIADD R4, R4, 0x1 ;  /* 0x0000000104042836 */ /* 0x000fcc0000000000 */
[----:B------:R-:W-:Y:S02]  /*0aa0*/  @!P0 IADD3 R4, PT, PT, -R4, RZ, RZ ;  /* 0x000000ff04048210 */ /* 0x000fe40007ffe1ff */
[----:B------:R-:W-:Y:S02]  /*0ab0*/  @!P1 LOP3.LUT R4, RZ, R3, RZ, 0x33, !PT ;  /* 0x00000003ff049212 */ /* 0x000fe400078e33ff */
[----:B------:R-:W-:Y:S02]  /*0ac0*/  MOV R3, UR5 ;  /* 0x0000000500037c02 */ /* 0x000fe40008000f00 */
[----:B----4-:R-:W-:Y:S01]  /*0ad0*/  SHF.R.S32.HI R7, RZ, 0x1f, R16 ;  /* 0x0000001fff077819 */ /* 0x010fe20000011410 */
[----:B------:R-:W-:-:S04]  /*0ae0*/  IMAD.WIDE.U32 R14, R16, UR8, RZ ;  /* 0x00000008100e7c25 */ /* 0x000fc8000f8e00ff */
[C---:B------:R-:W-:Y:S02]  /*0af0*/  IMAD R5, R7.reuse, UR8, RZ ;  /* 0x0000000807057c24 */ /* 0x040fe4000f8e02ff */
[----:B-1----:R-:W-:Y:S02]  /*0b00*/  IMAD R7, R7, UR18, RZ ;  /* 0x0000001207077c24 */ /* 0x002fe4000f8e02ff */
[C---:B------:R-:W-:Y:S01]  /*0b10*/  IMAD R6, R16.reuse, UR9, R5 ;  /* 0x0000000910067c24 */ /* 0x040fe2000f8e0205 */
[----:B------:R-:W1:Y:S01]  /*0b20*/  LDCU.128 UR8, c[0x0][0x3d0] ;  /* 0x00007a00ff0877ac */ /* 0x000e620008000c00 */
[----:B------:R-:W-:Y:S01]  /*0b30*/  SHF.R.S32.HI R5, RZ, 0x1f, R0 ;  /* 0x0000001fff057819 */ /* 0x000fe20000011400 */
[C---:B------:R-:W-:Y:S02]  /*0b40*/  IMAD R7, R16.reuse, UR19, R7 ;  /* 0x0000001310077c24 */ /* 0x040fe4000f8e0207 */
[----:B------:R-:W-:Y:S01]  /*0b50*/  IMAD.WIDE.U32 R16, R16, UR18, RZ ;  /* 0x0000001210107c25 */ /* 0x000fe2000f8e00ff */
[----:B------:R-:W-:-:S03]  /*0b60*/  IADD3 R15, PT, PT, R15, R6, RZ ;  /* 0x000000060f0f7210 */ /* 0x000fc60007ffe0ff */
[-C--:B------:R-:W-:Y:S02]  /*0b70*/  IMAD R6, R5, R2.reuse, RZ ;  /* 0x0000000205067224 */ /* 0x080fe400078e02ff */
[----:B------:R-:W-:Y:S02]  /*0b80*/  IMAD.IADD R17, R17, 0x1, R7 ;  /* 0x0000000111117824 */ /* 0x000fe400078e0207 */
[----:B------:R-:W-:Y:S02]  /*0b90*/  IMAD R5, R5, UR16, RZ ;  /* 0x0000001005057c24 */ /* 0x000fe4000f8e02ff */
[C---:B------:R-:W-:Y:S02]  /*0ba0*/  IMAD R6, R0.reuse, R3, R6 ;  /* 0x0000000300067224 */ /* 0x040fe400078e0206 */
[----:B------:R-:W-:-:S04]  /*0bb0*/  IMAD.WIDE.U32 R16, R0, R2, R16 ;  /* 0x0000000200107225 */ /* 0x000fc800078e0010 */
[C---:B------:R-:W-:Y:S02]  /*0bc0*/  IMAD R5, R0.reuse, UR17, R5 ;  /* 0x0000001100057c24 */ /* 0x040fe4000f8e0205 */
[----:B------:R-:W-:Y:S01]  /*0bd0*/  IMAD.WIDE.U32 R14, R0, UR16, R14 ;  /* 0x00000010000e7c25 */ /* 0x000fe2000f8e000e */
[----:B------:R-:W-:-:S03]  /*0be0*/  SHF.R.S32.HI R0, RZ, 0x1f, R4 ;  /* 0x0000001fff007819 */ /* 0x000fc60000011404 */
[----:B------:R-:W-:Y:S01]  /*0bf0*/  IMAD.IADD R17, R17, 0x1, R6 ;  /* 0x0000000111117824 */ /* 0x000fe200078e0206 */
[----:B------:R-:W-:Y:S01]  /*0c00*/  IADD3 R15, PT, PT, R15, R5, RZ ;  /* 0x000000050f0f7210 */ /* 0x000fe20007ffe0ff */
[C---:B-1----:R-:W-:Y:S02]  /*0c10*/  IMAD R5, R0.reuse, UR8, RZ ;  /* 0x0000000800057c24 */ /* 0x042fe4000f8e02ff */
[----:B------:R-:W-:Y:S02]  /*0c20*/  IMAD R7, R0, UR10, RZ ;  /* 0x0000000a00077c24 */ /* 0x000fe4000f8e02ff */
[C---:B------:R-:W-:Y:S02]  /*0c30*/  IMAD R5, R4.reuse, UR9, R5 ;  /* 0x0000000904057c24 */ /* 0x040fe4000f8e0205 */
[----:B------:R-:W-:-:S04]  /*0c40*/  IMAD.WIDE.U32 R16, R4, UR8, R16 ;  /* 0x0000000804107c25 */ /* 0x000fc8000f8e0010 */
[C---:B------:R-:W-:Y:S01]  /*0c50*/  IMAD R7, R4.reuse, UR11, R7 ;  /* 0x0000000b04077c24 */ /* 0x040fe2000f8e0207 */
[----:B------:R-:W-:Y:S01]  /*0c60*/  IADD3 R0, PT, PT, R17, R5, RZ ;  /* 0x0000000511007210 */ /* 0x000fe20007ffe0ff */
[----:B------:R-:W-:-:S04]  /*0c70*/  IMAD.WIDE.U32 R18, R4, UR10, R14 ;  /* 0x0000000a04127c25 */ /* 0x000fc8000f8e000e */
[----:B------:R-:W-:Y:S01]  /*0c80*/  IMAD.MOV.U32 R14, RZ, RZ, R16 ;  /* 0x000000ffff0e7224 */ /* 0x000fe200078e0010 */
[----:B------:R-:W-:Y:S02]  /*0c90*/  IADD3 R4, PT, PT, R19, R7, RZ ;  /* 0x0000000713047210 */ /* 0x000fe40007ffe0ff */
[----:B------:R-:W-:Y:S01]  /*0ca0*/  MOV R6, R18 ;  /* 0x0000001200067202 */ /* 0x000fe20000000f00 */
[----:B------:R-:W-:Y:S06]  /*0cb0*/  BRA `(.L_x_1446) ;  /* 0x0000000400107947 */ /* 0x000fec0003800000 */
.L_x_1445:
[----:B------:R-:W2:Y:S01]  /*0cc0*/  LDC R11, c[0x0][0x3e8] ;  /* 0x0000fa00ff0b7b82 */ /* 0x000ea20000000800 */
[----:B-1----:R-:W-:Y:S01]  /*0cd0*/  MOV R2, RZ ;  /* 0x000000ff00027202 */ /* 0x002fe20000000f00 */
[----:B------:R-:W1:Y:S01]  /*0ce0*/  LDCU.64 UR16, c[0x0][0x3c0] ;  /* 0x00007800ff1077ac */ /* 0x000e620008000a00 */
[----:B------:R-:W-:Y:S02]  /*0cf0*/  IABS R4, R10 ;  /* 0x0000000a00047213 */ /* 0x000fe40000000000 */
[----:B------:R-:W-:Y:S02]  /*0d00*/  CS2R R170, SRZ ;  /* 0x0000000000aa7805 */ /* 0x000fe4000001ff00 */
[----:B------:R-:W-:Y:S01]  /*0d10*/  SHF.R.S32.HI R15, RZ, 0x1f, R19 ;  /* 0x0000001fff0f7819 */ /* 0x000fe20000011413 */
[----:B------:R-:W3:Y:S04]  /*0d20*/  LDCU.64 UR18, c[0x0][0x3a0] ;  /* 0x00007400ff1277ac */ /* 0x000ee80008000a00 */
[----:B-1----:R-:W-:-:S02]  /*0d30*/  IMAD R14, R15, UR16, RZ ;  /* 0x000000100f0e7c24 */ /* 0x002fc4000f8e02ff */
[----:B------:R-:W-:Y:S01]  /*0d40*/  IMAD.WIDE.U32 R16, R19, UR16, RZ ;  /* 0x0000001013107c25 */ /* 0x000fe2000f8e00ff */
[----:B--2---:R-:W-:-:S03]  /*0d50*/  IABS R8, R11 ;  /* 0x0000000b00087213 */ /* 0x004fc60000000000 */
[----:B------:R-:W-:Y:S01]  /*0d60*/  IMAD R14, R19, UR17, R14 ;  /* 0x00000011130e7c24 */ /* 0x000fe2000f8e020e */
[----:B------:R-:W1:Y:S08]  /*0d70*/  I2F.RP R12, R8 ;  /* 0x00000008000c7306 */ /* 0x000e700000209400 */
[----:B-1----:R-:W1:Y:S02]  /*0d80*/  MUFU.RCP R7, R12 ;  /* 0x0000000c00077308 */ /* 0x002e640000001000 */
[----:B-1----:R-:W-:-:S06]  /*0d90*/  IADD3 R7, PT, PT, R7, 0xffffffe, RZ ;  /* 0x0ffffffe07077810 */ /* 0x002fcc0007ffe0ff */
[----:B------:R-:W1:Y:S02]  /*0da0*/  F2I.FTZ.U32.TRUNC.NTZ R3, R7 ;  /* 0x0000000700037305 */ /* 0x000e64000021f000 */
[----:B-1----:R-:W-:-:S05]  /*0db0*/  IADD3 R0, PT, PT, RZ, -R3, RZ ;  /* 0x80000003ff007210 */ /* 0x002fca0007ffe0ff */
[----:B------:R-:W-:-:S04]  /*0dc0*/  IMAD R5, R0, R8, RZ ;  /* 0x0000000800057224 */ /* 0x000fc800078e02ff */
[----:B------:R-:W-:Y:S02]  /*0dd0*/  IMAD.HI.U32 R5, R3, R5, R2 ;  /* 0x0000000503057227 */ /* 0x000fe400078e0002 */
[----:B------:R-:W1:Y:S04]  /*0de0*/  LDC.64 R2, c[0x0][0x3b8] ;  /* 0x0000ee00ff027b82 */ /* 0x000e680000000a00 */
[----:B------:R-:W-:-:S05]  /*0df0*/  IMAD.HI.U32 R0, R5, R4, RZ ;  /* 0x0000000405007227 */ /* 0x000fca00078e00ff */
[----:B------:R-:W-:-:S05]  /*0e00*/  IADD3 R7, PT, PT, -R0, RZ, RZ ;  /* 0x000000ff00077210 */ /* 0x000fca0007ffe1ff */
[C---:B------:R-:W-:Y:S02]  /*0e10*/  IMAD R7, R8.reuse, R7, R4 ;  /* 0x0000000708077224 */ /* 0x040fe400078e0204 */
[----:B------:R-:W2:Y:S03]  /*0e20*/  LDC.64 R4, c[0x0][0x3a8] ;  /* 0x0000ea00ff047b82 */ /* 0x000ea60000000a00 */
[----:B------:R-:W-:Y:S01]  /*0e30*/  ISETP.GT.U32.AND P0, PT, R8, R7, PT ;  /* 0x000000070800720c */ /* 0x000fe20003f04070 */
[----:B-1----:R-:W-:Y:S02]  /*0e40*/  IMAD R12, R15, R2, RZ ;  /* 0x000000020f0c7224 */ /* 0x002fe400078e02ff */
[----:B------:R-:W-:Y:S01]  /*0e50*/  IMAD.IADD R15, R17, 0x1, R14 ;  /* 0x00000001110f7824 */ /* 0x000fe200078e020e */
[----:B-----5:R-:W-:Y:S01]  /*0e60*/  SHF.R.S32.HI R17, RZ, 0x1f, R6 ;  /* 0x0000001fff117819 */ /* 0x020fe20000011406 */
[C---:B------:R-:W-:Y:S01]  /*0e70*/  IMAD R21, R19.reuse, R3, R12 ;  /* 0x0000000313157224 */ /* 0x040fe200078e020c */
[----:B------:R-:W-:Y:S01]  /*0e80*/  MOV R14, R16 ;  /* 0x00000010000e7202 */ /* 0x000fe20000000f00 */
[----:B------:R-:W-:-:S06]  /*0e90*/  IMAD.WIDE.U32 R18, R19, R2, RZ ;  /* 0x0000000213127225 */ /* 0x000fcc00078e00ff */
[-C--:B------:R-:W-:Y:S02]  /*0ea0*/  @!P0 IADD3 R7, PT, PT, R7, -R8.reuse, RZ ;  /* 0x8000000807078210 */ /* 0x080fe40007ffe0ff */
[----:B------:R-:W-:Y:S02]  /*0eb0*/  @!P0 IADD3 R0, PT, PT, R0, 0x1, RZ ;  /* 0x0000000100008810 */ /* 0x000fe40007ffe0ff */
[----:B------:R-:W-:Y:S02]  /*0ec0*/  ISETP.GE.U32.AND P2, PT, R7, R8, PT ;  /* 0x000000080700720c */ /* 0x000fe40003f46070 */
[----:B------:R-:W-:Y:S01]  /*0ed0*/  IADD3 R19, PT, PT, R19, R21, RZ ;  /* 0x0000001513137210 */ /* 0x000fe20007ffe0ff */
[C---:B--2---:R-:W-:Y:S01]  /*0ee0*/  IMAD R8, R17.reuse, R4, RZ ;  /* 0x0000000411087224 */ /* 0x044fe200078e02ff */
[----:B------:R-:W-:Y:S01]  /*0ef0*/  LOP3.LUT R7, R10, R11, RZ, 0x3c, !PT ;  /* 0x0000000b0a077212 */ /* 0x000fe200078e3cff */
[----:B---3--:R-:W-:Y:S01]  /*0f00*/  IMAD R17, R17, UR18, RZ ;  /* 0x0000001211117c24 */ /* 0x008fe2000f8e02ff */
[----:B------:R-:W-:Y:S01]  /*0f10*/  ISETP.NE.AND P0, PT, R11, RZ, PT ;  /* 0x000000ff0b00720c */ /* 0x000fe20003f05270 */
[C---:B------:R-:W-:Y:S01]  /*0f20*/  IMAD R8, R6.reuse, R5, R8 ;  /* 0x0000000506087224 */ /* 0x040fe200078e0208 */
[----:B------:R-:W-:Y:S01]  /*0f30*/  ISETP.GE.AND P1, PT, R7, RZ, PT ;  /* 0x000000ff0700720c */ /* 0x000fe20003f26270 */
[----:B------:R-:W-:-:S02]  /*0f40*/  IMAD R12, R6, UR19, R17 ;  /* 0x00000013060c7c24 */ /* 0x000fc4000f8e0211 */
[----:B------:R-:W-:-:S04]  /*0f50*/  IMAD.WIDE.U32 R18, R6, UR18, R18 ;  /* 0x0000001206127c25 */ /* 0x000fc8000f8e0012 */
[----:B------:R-:W-:Y:S01]  /*0f60*/  IMAD.WIDE.U32 R14, R6, R4, R14 ;  /* 0x00000004060e7225 */ /* 0x000fe200078e000e */
[----:B------:R-:W-:Y:S01]  /*0f70*/  IADD3 R19, PT, PT, R19, R12, RZ ;  /* 0x0000000c13137210 */ /* 0x000fe20007ffe0ff */
[----:B------:R-:W1:Y:S02]  /*0f80*/  LDC.64 R6, c[0x0][0x3d0] ;  /* 0x0000f400ff067b82 */ /* 0x000e640000000a00 */
[----:B------:R-:W-:Y:S01]  /*0f90*/  @P2 VIADD R0, R0, 0x1 ;  /* 0x0000000100002836 */ /* 0x000fe20000000000 */
[----:B------:R-:W-:Y:S02]  /*0fa0*/  IADD3 R15, PT, PT, R15, R8, RZ ;  /* 0x000000080f0f7210 */ /* 0x000fe40007ffe0ff */
[----:B------:R-:W-:Y:S02]  /*0fb0*/  LEA R8, R124, 0xffffff80, 0x7 ;  /* 0xffffff807c087811 */ /* 0x000fe400078e38ff */
[----:B------:R-:W-:Y:S01]  /*0fc0*/  @!P1 IADD3 R0, PT, PT, -R0, RZ, RZ ;  /* 0x000000ff00009210 */ /* 0x000fe20007ffe1ff */
[----:B------:R-:W2:Y:S01]  /*0fd0*/  LDC.64 R4, c[0x0][0x3d8] ;  /* 0x0000f600ff047b82 */ /* 0x000ea20000000a00 */
[----:B------:R-:W-:Y:S01]  /*0fe0*/  @!P0 LOP3.LUT R0, RZ, R11, RZ, 0x33, !PT ;  /* 0x0000000bff008212 */ /* 0x000fe200078e33ff */
[----:B------:R-:W-:-:S02]  /*0ff0*/  IMAD R11, R8, R3, RZ ;  /* 0x00000003080b7224 */ /* 0x000fc400078e02ff */
[----:B------:R-:W-:-:S04]  /*1000*/  IMAD.WIDE.U32 R18, R8, R2, R18 ;  /* 0x0000000208127225 */ /* 0x000fc800078e0012 */
[C---:B------:R-:W-:Y:S01]  /*1010*/  IMAD.WIDE.U32 R14, R8.reuse, UR16, R14 ;  /* 0x00000010080e7c25 */ /* 0x040fe2000f8e000e */
[----:B------:R-:W-:Y:S02]  /*1020*/  IADD3 R19, PT, PT, R19, R11, RZ ;  /* 0x0000000b13137210 */ /* 0x000fe40007ffe0ff */
[----:B------:R-:W-:Y:S01]  /*1030*/  SHF.R.S32.HI R11, RZ, 0x1f, R0 ;  /* 0x0000001fff0b7819 */ /* 0x000fe20000011400 */
[----:B------:R-:W-:-:S04]  /*1040*/  IMAD R8, R8, UR17, RZ ;  /* 0x0000001108087c24 */ /* 0x000fc8000f8e02ff */
[----:B------:R-:W-:Y:S02]  /*1050*/  IMAD.IADD R15, R15, 0x1, R8 ;  /* 0x000000010f0f7824 */ /* 0x000fe400078e0208 */
[-C--:B-1----:R-:W-:Y:S02]  /*1060*/  IMAD R8, R11, R6.reuse, RZ ;  /* 0x000000060b087224 */ /* 0x082fe400078e02ff */
[----:B------:R-:W-:-:S04]  /*1070*/  IMAD.WIDE.U32 R18, R0, R6, R18 ;  /* 0x0000000600127225 */ /* 0x000fc800078e0012 */
[-C--:B--2---:R-:W-:Y:S02]  /*1080*/  IMAD R11, R11, R4.reuse, RZ ;  /* 0x000000040b0b7224 */ /* 0x084fe400078e02ff */
[C---:B------:R-:W-:Y:S02]  /*1090*/  IMAD R7, R0.reuse, R7, R8 ;  /* 0x0000000700077224 */ /* 0x040fe400078e0208 */
[----:B------:R-:W-:Y:S01]  /*10a0*/  IMAD.WIDE.U32 R16, R0, R4, R14 ;  /* 0x0000000400107225 */ /* 0x000fe200078e000e */
[----:B------:R-:W-:-:S03]  /*10b0*/  MOV R14, R18 ;  /* 0x00000012000e7202 */ /* 0x000fc60000000f00 */
[----:B------:R-:W-:Y:S01]  /*10c0*/  IMAD R5, R0, R5, R11 ;  /* 0x0000000500057224 */ /* 0x000fe200078e020b */
[----:B------:R-:W-:Y:S02]  /*10d0*/  IADD3 R0, PT, PT, R19, R7, RZ ;  /* 0x0000000713007210 */ /* 0x000fe40007ffe0ff */
[----:B------:R-:W-:Y:S02]  /*10e0*/  MOV R6, R16 ;  /* 0x0000001000067202 */ /* 0x000fe40000000f00 */
[----:B------:R-:W-:-:S07]  /*10f0*/  IADD3 R4, PT, PT, R17, R5, RZ ;  /* 0x0000000511047210 */ /* 0x000fce0007ffe0ff */
.L_x_1446:
[----:B------:R-:W1:Y:S01]  /*1100*/  LDCU.128 UR12, c[0x0][0x390] ;  /* 0x00007200ff0c77ac */ /* 0x000e620008000c00 */
[C---:B------:R-:W-:Y:S01]  /*1110*/  IMAD.SHL.U32 R161, R156.reuse, 0x8, RZ ;  /* 0x000000089ca17824 */ /* 0x040fe200078e00ff */
[----:B------:R-:W2:Y:S01]  /*1120*/  S2UR UR26, SR_CgaCtaId ;  /* 0x00000000001a79c3 */ /* 0x000ea20000008800 */
[----:B------:R-:W-:Y:S01]  /*1130*/  IMAD.MOV.U32 R17, RZ, RZ, RZ ;  /* 0x000000ffff117224 */ /* 0x000fe200078e00ff */
[----:B------:R-:W3:Y:S01]  /*1140*/  LDCU.64 UR4, c[0x0][0x3b0] ;  /* 0x00007600ff0477ac */ /* 0x000ee20008000a00 */
[----:B------:R-:W-:Y:S01]  /*1150*/  SHF.R.U32.HI R134, RZ, 0x2, R156 ;  /* 0x00000002ff867819 */ /* 0x000fe2000001169c */
[----:B------:R-:W-:Y:S01]  /*1160*/  IMAD.MOV.U32 R135, RZ, RZ, RZ ;  /* 0x000000ffff877224 */ /* 0x000fe200078e00ff */
[----:B------:R-:W-:Y:S01]  /*1170*/  LOP3.LUT R16, R161, 0x18, RZ, 0xc0, !PT ;  /* 0x00000018a1107812 */ /* 0x000fe200078ec0ff */
[----:B------:R-:W4:Y:S01]  /*1180*/  LDCU.64 UR20, c[0x0][0x3c8] ;  /* 0x00007900ff1477ac */ /* 0x000f220008000a00 */
[----:B------:R-:W-:Y:S01]  /*1190*/  LOP3.LUT R168, R156, 0x18, RZ, 0xc0, !PT ;  /* 0x000000189ca87812 */ /* 0x000fe200078ec0ff */
[----:B------:R-:W-:Y:S01]  /*11a0*/  IMAD.WIDE.U32 R12, R13, 0x40, R134 ;  /* 0x000000400d0c7825 */ /* 0x000fe200078e0086 */
[C---:B------:R-:W-:Y:S01]  /*11b0*/  IADD3 R14, P0, PT, R16.reuse, R14, RZ ;  /* 0x0000000e100e7210 */ /* 0x040fe20007f1e0ff */
[----:B------:R-:W5:Y:S01]  /*11c0*/  LDCU.128 UR8, c[0x0][0x380] ;  /* 0x00007000ff0877ac */ /* 0x000f620008000c00 */
[----:B------:R-:W-:Y:S01]  /*11d0*/  IADD3 R6, P2, PT, R16, R6, RZ ;  /* 0x0000000610067210 */ /* 0x000fe20007f5e0ff */
[----:B------:R-:W-:Y:S01]  /*11e0*/  IMAD.SHL.U32 R127, R2, 0x40, RZ ;  /* 0x00000040027f7824 */ /* 0x000fe200078e00ff */
[C---:B------:R-:W-:Y:S01]  /*11f0*/  LOP3.LUT R175, R161.reuse, 0xd8, RZ, 0xc0, !PT ;  /* 0x000000d8a1af7812 */ /* 0x040fe200078ec0ff */
[----:B------:R-:W-:Y:S01]  /*1200*/  IMAD.X R15, RZ, RZ, R0, P0 ;  /* 0x000000ffff0f7224 */ /* 0x000fe200000e0600 */
[----:B------:R-:W-:Y:S01]  /*1210*/  LOP3.LUT R8, R161, 0x1f20, RZ, 0xc0, !PT ;  /* 0x00001f20a1087812 */ /* 0x000fe200078ec0ff */
[----:B-1----:R-:W-:Y:S01]  /*1220*/  IMAD.WIDE.U32 R16, R9, UR14, R16 ;  /* 0x0000000e09107c25 */ /* 0x002fe2000f8e0010 */
[----:B------:R-:W-:-:S02]  /*1230*/  LOP3.LUT R175, R175, R168, RZ, 0x3c, !PT ;  /* 0x000000a8afaf7212 */ /* 0x000fc400078e3cff */
[----:B------:R-:W-:Y:S01]  /*1240*/  SHF.R.U32.HI R160, RZ, 0x1, R156 ;  /* 0x00000001ffa07819 */ /* 0x000fe2000001169c */
[----:B---3--:R-:W-:Y:S01]  /*1250*/  USHF.L.U32 UR23, UR4, 0x5, URZ ;  /* 0x0000000504177899 */ /* 0x008fe200080006ff */
[----:B------:R-:W-:Y:S01]  /*1260*/  IMAD R17, R9, UR15, R17 ;  /* 0x0000000f09117c24 */ /* 0x000fe2000f8e0211 */
[----:B------:R-:W-:Y:S01]  /*1270*/  USHF.L.U64.HI UR14, UR4, 0x5, UR5 ;  /* 0x00000005040e7899 */ /* 0x000fe20008010205 */
[----:B------:R-:W-:Y:S01]  /*1280*/  LOP3.LUT R175, R8, R175, RZ, 0xfc, !PT ;  /* 0x000000af08af7212 */ /* 0x000fe200078efcff */
[----:B------:R-:W-:Y:S01]  /*1290*/  IMAD R0, R13, UR4, RZ ;  /* 0x000000040d007c24 */ /* 0x000fe2000f8e02ff */
[----:B------:R-:W-:Y:S01]  /*12a0*/  LEA R166, R124, 0xffffff80, 0x7 ;  /* 0xffffff807ca67811 */ /* 0x000fe200078e38ff */
[----:B----4-:R-:W-:-:S04]  /*12b0*/  IMAD.WIDE.U32 R16, R10, UR20, R16 ;  /* 0x000000140a107c25 */ /* 0x010fc8000f8e0010 */
[----:B------:R-:W-:Y:S02]  /*12c0*/  IMAD.U32 R18, RZ, RZ, UR23 ;  /* 0x00000017ff127e24 */ /* 0x000fe4000f8e00ff */
[----:B------:R-:W-:Y:S02]  /*12d0*/  IMAD.U32 R19, RZ, RZ, UR14 ;  /* 0x0000000eff137e24 */ /* 0x000fe4000f8e00ff */
[----:B------:R-:W-:Y:S02]  /*12e0*/  IMAD R11, R10, UR21, R17 ;  /* 0x000000150a0b7c24 */ /* 0x000fe4000f8e0211 */
[----:B------:R-:W-:-:S04]  /*12f0*/  IMAD.WIDE.U32 R8, R12, UR4, R18 ;  /* 0x000000040c087c25 */ /* 0x000fc8000f8e0012 */
[----:B------:R-:W-:Y:S01]  /*1300*/  IMAD.MOV.U32 R10, RZ, RZ, R16 ;  /* 0x000000ffff0a7224 */ /* 0x000fe200078e0010 */
[----:B------:R-:W-:Y:S01]  /*1310*/  IADD3 R5, P0, PT, R16, R8, RZ ;  /* 0x0000000810057210 */ /* 0x000fe20007f1e0ff */
[C---:B------:R-:W-:Y:S01]  /*1320*/  IMAD R0, R12.reuse, UR5, R0 ;  /* 0x000000050c007c24 */ /* 0x040fe2000f8e0200 */
[----:B------:R-:W-:Y:S01]  /*1330*/  UMOV UR5, 0x400 ;  /* 0x0000040000057882 */ /* 0x000fe20000000000 */
[----:B------:R-:W-:Y:S01]  /*1340*/  IMAD.WIDE.U32 R12, R12, UR4, R10 ;  /* 0x000000040c0c7c25 */ /* 0x000fe2000f8e000a */
[----:B--2---:R-:W-:Y:S02]  /*1350*/  ULEA UR5, UR26, UR5, 0x18 ;  /* 0x000000051a057291 */ /* 0x004fe4000f8ec0ff */
[----:B------:R-:W-:Y:S01]  /*1360*/  USHF.L.U64.HI UR4, UR16, 0x6, UR17 ;  /* 0x0000000610047899 */ /* 0x000fe20008010211 */
[----:B------:R-:W-:Y:S01]  /*1370*/  IMAD.WIDE.U32 R14, R134, R2, R14 ;  /* 0x00000002860e7225 */ /* 0x000fe200078e000e */
[----:B-----5:R-:W-:Y:S02]  /*1380*/  LEA R10, P1, R12, UR8, 0x1 ;  /* 0x000000080c0a7c11 */ /* 0x020fe4000f8208ff */
[----:B------:R-:W-:Y:S01]  /*1390*/  LEA R175, R175, UR5, 0x1 ;  /* 0x00000005afaf7c11 */ /* 0x000fe2000f8e08ff */
[----:B------:R-:W-:Y:S01]  /*13a0*/  IMAD.IADD R7, R13, 0x1, R0 ;  /* 0x000000010d077824 */ /* 0x000fe200078e0200 */
[----:B------:R-:W-:Y:S01]  /*13b0*/  IADD3.X R0, PT, PT, R11, R0, R9, P0, !PT ;  /* 0x000000000b007210 */ /* 0x000fe200007fe409 */
[----:B------:R-:W-:Y:S01]  /*13c0*/  IMAD R163, R134, R3, R15 ;  /* 0x0000000386a37224 */ /* 0x000fe200078e020f */
[C---:B------:R-:W-:Y:S01]  /*13d0*/  LEA R8, P0, R5.reuse, UR8, 0x1 ;  /* 0x0000000805087c11 */ /* 0x040fe2000f8008ff */
[----:B------:R-:W-:Y:S01]  /*13e0*/  IMAD.SHL.U32 R158, R156, 0x4, RZ ;  /* 0x000000049c9e7824 */ /* 0x000fe200078e00ff */
[----:B------:R-:W-:Y:S01]  /*13f0*/  LEA R162, P3, R14, UR10, 0x1 ;  /* 0x0000000a0ea27c11 */ /* 0x000fe2000f8608ff */
[----:B------:R-:W-:Y:S01]  /*1400*/  USHF.L.U32 UR8, UR16, 0x6, URZ ;  /* 0x0000000610087899 */ /* 0x000fe200080006ff */
[----:B------:R-:W-:Y:S01]  /*1410*/  LEA.HI.X R11, R12, UR9, R7, 0x1, P1 ;  /* 0x000000090c0b7c11 */ /* 0x000fe200088f0c07 */
[----:B------:R-:W-:Y:S01]  /*1420*/  IMAD.X R7, RZ, RZ, R4, P2 ;  /* 0x000000ffff077224 */ /* 0x000fe200010e0604 */
[----:B------:R-:W-:Y:S01]  /*1430*/  LEA.HI.X R9, R5, UR9, R0, 0x1, P0 ;  /* 0x0000000905097c11 */ /* 0x000fe200080f0c00 */
[----:B------:R-:W-:Y:S01]  /*1440*/  IMAD.SHL.U32 R159, R156, 0x10, RZ ;  /* 0x000000109c9f7824 */ /* 0x000fe200078e00ff */
[----:B------:R-:W-:Y:S01]  /*1450*/  LEA.HI.X R163, R14, UR11, R163, 0x1, P3 ;  /* 0x0000000b0ea37c11 */ /* 0x000fe200098f0ca3 */
[----:B------:R-:W-:Y:S01]  /*1460*/  @!PT LDS RZ, [RZ] ;  /* 0x00000000fffff984 */ /* 0x000fe20000000800 */
[----:B------:R-:W-:Y:S01]  /*1470*/  @!PT LDS RZ, [RZ] ;  /* 0x00000000fffff984 */ /* 0x000fe20000000800 */
[----:B------:R-:W-:Y:S01]  /*1480*/  @!PT LDS RZ, [RZ] ;  /* 0x00000000fffff984 */ /* 0x000fe20000000800 */
[----:B------:R-:W-:Y:S01]  /*1490*/  LDGSTS.E.BYPASS.LTC128B.128 [R175], desc[UR24][R10.64] ;  /* 0x000000000aaf7fae */ /* 0x000fe2000b981a18 */
[----:B------:R-:W-:Y:S01]  /*14a0*/  SHF.L.U64.HI R0, R2, 0x6, R3 ;  /* 0x0000000602007819 */ /* 0x000fe20000010203 */
[----:B------:R-:W-:Y:S01]  /*14b0*/  IMAD.WIDE.U32 R6, R134, UR16, R6 ;  /* 0x0000001086067c25 */ /* 0x000fe2000f8e0006 */
[----:B------:R-:W-:Y:S01]  /*14c0*/  IADD3 R12, P0, PT, R127, R162, RZ ;  /* 0x000000a27f0c7210 */ /* 0x000fe20007f1e0ff */
[----:B------:R-:W-:Y:S01]  /*14d0*/  LDGSTS.E.BYPASS.LTC128B.128 [R175+0x1000], desc[UR24][R10.64+0x40] ;  /* 0x010000400aaf7fae */ /* 0x000fe2000b981a18 */
[----:B------:R-:W-:Y:S01]  /*14e0*/  LOP3.LUT R125, R158, 0x18, RZ, 0xc0, !PT ;  /* 0x000000189e7d7812 */ /* 0x000fe200078ec0ff */
[----:B------:R-:W-:Y:S01]  /*14f0*/  IMAD R5, R134, UR17, R7 ;  /* 0x0000001186057c24 */ /* 0x000fe2000f8e0207 */
[----:B------:R-:W-:Y:S01]  /*1500*/  LOP3.LUT R7, R159, 0x100, RZ, 0xc0, !PT ;  /* 0x000001009f077812 */ /* 0x000fe200078ec0ff */
[----:B------:R-:W-:Y:S01]  /*1510*/  IMAD.X R13, R0, 0x1, R163, P0 ;  /* 0x00000001000d7824 */ /* 0x000fe200000e06a3 */
[----:B------:R-:W-:Y:S01]  /*1520*/  IADD3 R14, P0, PT, R127, R12, RZ ;  /* 0x0000000c7f0e7210 */ /* 0x000fe20007f1e0ff */
[----:B------:R1:W-:Y:S01]  /*1530*/  LDGSTS.E.BYPASS.LTC128B.128 [R175+0x2000], desc[UR24][R10.64+0x80] ;  /* 0x020000800aaf7fae */ /* 0x0003e2000b981a18 */
[----:B------:R-:W-:Y:S01]  /*1540*/  IMAD.SHL.U32 R128, R156, 0x20, RZ ;  /* 0x000000209c807824 */ /* 0x000fe200078e00ff */
[----:B------:R-:W-:Y:S01]  /*1550*/  LOP3.LUT R159, R159, 0x3e00, RZ, 0xc0, !PT ;  /* 0x00003e009f9f7812 */ /* 0x000fe200078ec0ff */
[----:B------:R-:W-:Y:S01]  /*1560*/  IMAD.MOV.U32 R126, RZ, RZ, 0x20 ;  /* 0x00000020ff7e7424 */ /* 0x000fe200078e00ff */
[----:B------:R-:W-:Y:S01]  /*1570*/  LDGSTS.E.BYPASS.LTC128B.128 [R175+0x800], desc[UR24][R8.64] ;  /* 0x0080000008af7fae */ /* 0x000fe2000b981a18 */
[----:B------:R-:W-:Y:S01]  /*1580*/  IMAD.X R15, R0, 0x1, R13, P0 ;  /* 0x00000001000f7824 */ /* 0x000fe200000e060d */
[----:B------:R-:W-:-:S02]  /*1590*/  LOP3.LUT R125, R125, 0xc0, R128, 0xf8, !PT ;  /* 0x000000c07d7d7812 */ /* 0x000fc400078ef880 */
[----:B------:R-:W-:Y:S01]  /*15a0*/  LDGSTS.E.BYPASS.LTC128B.128 [R175+0x1800], desc[UR24][R8.64+0x40] ;  /* 0x0180004008af7fae */ /* 0x000fe2000b981a18 */
[----:B------:R-:W-:Y:S02]  /*15b0*/  LOP3.LUT R4, R7, 0x20, R128, 0xf8, !PT ;  /* 0x0000002007047812 */ /* 0x000fe400078ef880 */
[----:B------:R-:W-:Y:S01]  /*15c0*/  LOP3.LUT R135, R125, 0x8, R156, 0x78, !PT ;  /* 0x000000087d877812 */ /* 0x000fe200078e789c */
[----:B------:R2:W-:Y:S03]  /*15d0*/  LDGSTS.E.BYPASS.LTC128B.128 [R175+0x2800], desc[UR24][R8.64+0x80] ;  /* 0x0280008008af7fae */ /* 0x0005e6000b981a18 */
[----:B------:R-:W-:Y:S01]  /*15e0*/  LOP3.LUT R135, R4, R135, RZ, 0xfc, !PT ;  /* 0x0000008704877212 */ /* 0x000fe200078efcff */
[----:B------:R-:W-:Y:S01]  /*15f0*/  LDGSTS.E.BYPASS.LTC128B.128 [R175+0x3000], desc[UR24][R162.64] ;  /* 0x03000000a2af7fae */ /* 0x000fe2000b981a18 */
[----:B------:R-:W-:Y:S02]  /*1600*/  LOP3.LUT R4, R159, 0x120, R128, 0xf8, !PT ;  /* 0x000001209f047812 */ /* 0x000fe400078ef880 */
[----:B------:R-:W-:Y:S01]  /*1610*/  LEA R135, R135, UR5, 0x1 ;  /* 0x0000000587877c11 */ /* 0x000fe2000f8e08ff */
[----:B------:R-:W-:Y:S04]  /*1620*/  LDGSTS.E.BYPASS.LTC128B.128 [R175+0x5000], desc[UR24][R162.64+0x40] ;  /* 0x05000040a2af7fae */ /* 0x000fe8000b981a18 */
[----:B------:R-:W-:Y:S01]  /*1630*/  LDGSTS.E.BYPASS.LTC128B.128 [R175+0x7000], desc[UR24][R162.64+0x80] ;  /* 0x07000080a2af7fae */ /* 0x000fe2000b981a18 */
[----:B-1----:R-:W-:-:S03]  /*1640*/  IADD3 R10, P0, PT, R127, R14, RZ ;  /* 0x0000000e7f0a7210 */ /* 0x002fc60007f1e0ff */
[----:B------:R-:W-:Y:S04]  /*1650*/  LDGSTS.E.BYPASS.LTC128B.128 [R175+0x3800], desc[UR24][R12.64] ;  /* 0x038000000caf7fae */ /* 0x000fe8000b981a18 */
[----:B------:R-:W-:Y:S01]  /*1660*/  LDGSTS.E.BYPASS.LTC128B.128 [R175+0x5800], desc[UR24][R12.64+0x40] ;  /* 0x058000400caf7fae */ /* 0x000fe2000b981a18 */
[----:B------:R-:W-:Y:S01]  /*1670*/  IMAD.X R11, R0, 0x1, R15, P0 ;  /* 0x00000001000b7824 */ /* 0x000fe200000e060f */
[C---:B------:R-:W-:Y:S02]  /*1680*/  LEA R164, P0, R6.reuse, UR12, 0x1 ;  /* 0x0000000c06a47c11 */ /* 0x040fe4000f8008ff */
[----:B------:R-:W-:Y:S02]  /*1690*/  LDGSTS.E.BYPASS.LTC128B.128 [R175+0x7800], desc[UR24][R12.64+0x80] ;  /* 0x078000800caf7fae */ /* 0x000fe4000b981a18 */
[----:B------:R-:W-:-:S02]  /*16a0*/  LEA.HI.X R165, R6, UR13, R5, 0x1, P0 ;  /* 0x0000000d06a57c11 */ /* 0x000fc400080f0c05 */
[----:B------:R-:W-:Y:S01]  /*16b0*/  LDGSTS.E.BYPASS.LTC128B.128 [R175+0x4000], desc[UR24][R14.64] ;  /* 0x040000000eaf7fae */ /* 0x000fe2000b981a18 */
[----:B------:R-:W-:Y:S02]  /*16c0*/  IADD3 R6, P0, PT, R164, UR8, RZ ;  /* 0x00000008a4067c10 */ /* 0x000fe4000ff1e0ff */
[----:B--2---:R-:W-:Y:S01]  /*16d0*/  LOP3.LUT R8, R160, 0x8, RZ, 0xc0, !PT ;  /* 0x00000008a0087812 */ /* 0x004fe200078ec0ff */
[----:B------:R-:W-:Y:S01]  /*16e0*/  LDGSTS.E.BYPASS.LTC128B.128 [R175+0x6000], desc[UR24][R14.64+0x40] ;  /* 0x060000400eaf7fae */ /* 0x000fe2000b981a18 */
[----:B------:R-:W-:Y:S02]  /*16f0*/  IADD3.X R7, PT, PT, R165, UR4, RZ, P0, !PT ;  /* 0x00000004a5077c10 */ /* 0x000fe400087fe4ff */
[----:B------:R-:W-:Y:S01]  /*1700*/  LOP3.LUT R125, R125, R8, RZ, 0x3c, !PT ;  /* 0x000000087d7d7212 */ /* 0x000fe200078e3cff */
[----:B------:R-:W-:Y:S03]  /*1710*/  LDGSTS.E.BYPASS.LTC128B.128 [R175+0x8000], desc[UR24][R14.64+0x80] ;  /* 0x080000800eaf7fae */ /* 0x000fe6000b981a18 */
[----:B------:R-:W-:Y:S01]  /*1720*/  LOP3.LUT R4, R4, R125, RZ, 0xfc, !PT ;  /* 0x0000007d04047212 */ /* 0x000fe200078efcff */
[----:B------:R-:W-:Y:S03]  /*1730*/  LDGSTS.E.BYPASS.LTC128B.128 [R175+0x4800], desc[UR24][R10.64] ;  /* 0x048000000aaf7fae */ /* 0x000fe6000b981a18 */
[----:B------:R-:W-:Y:S01]  /*1740*/  LEA R137, R4, UR5, 0x1 ;  /* 0x0000000504897c11 */ /* 0x000fe2000f8e08ff */
[----:B------:R-:W-:Y:S04]  /*1750*/  LDGSTS.E.BYPASS.LTC128B.128 [R175+0x6800], desc[UR24][R10.64+0x40] ;  /* 0x068000400aaf7fae */ /* 0x000fe8000b981a18 */
[----:B------:R1:W-:Y:S04]  /*1760*/  LDGSTS.E.BYPASS.LTC128B.128 [R175+0x8800], desc[UR24][R10.64+0x80] ;  /* 0x088000800aaf7fae */ /* 0x0003e8000b981a18 */
[----:B------:R-:W0:Y:S01]  /*1770*/  LDGDEPBAR ;  /* 0x00000000000079af */ /* 0x000e220000000000 */
[----:B-1----:R-:W-:Y:S01]  /*1780*/  IADD3 R10, P0, PT, R6, UR8, RZ ;  /* 0x00000008060a7c10 */ /* 0x002fe2000ff1e0ff */
[----:B------:R-:W-:-:S04]  /*1790*/  DEPBAR.LE SB0, 0x0 ;  /* 0x000080000000791a */ /* 0x000fc80000000000 */
[----:B------:R-:W-:Y:S01]  /*17a0*/  BAR.SYNC.DEFER_BLOCKING 0x0 ;  /* 0x0000000000007b1d */ /* 0x000fe20000010000 */
[----:B------:R-:W-:Y:S02]  /*17b0*/  IADD3.X R11, PT, PT, R7, UR4, RZ, P0, !PT ;  /* 0x00000004070b7c10 */ /* 0x000fe400087fe4ff */
[----:B------:R-:W-:-:S04]  /*17c0*/  IADD3 R8, P0, PT, R10, UR8, RZ ;  /* 0x000000080a087c10 */ /* 0x000fc8000ff1e0ff */
[----:B------:R-:W-:Y:S02]  /*17d0*/  IADD3.X R9, PT, PT, R11, UR4, RZ, P0, !PT ;  /* 0x000000040b097c10 */ /* 0x000fe400087fe4ff */
[----:B------:R-:W-:-:S04]  /*17e0*/  LOP3.LUT P0, RZ, R156, 0x4, RZ, 0xc0, !PT ;  /* 0x000000049cff7812 */ /* 0x000fc8000780c0ff */
[----:B------:R-:W-:-:S05]  /*17f0*/  SEL R126, R126, 0xffffffe0, !P0 ;  /* 0xffffffe07e7e7807 */ /* 0x000fca0004000000 */
[C---:B------:R-:W-:Y:S02]  /*1800*/  IMAD.IADD R133, R126.reuse, 0x1, R137 ;  /* 0x000000017e857824 */ /* 0x040fe400078e0289 */
[----:B------:R-:W-:Y:S01]  /*1810*/  IMAD.IADD R130, R126, 0x1, R135 ;  /* 0x000000017e827824 */ /* 0x000fe200078e0287 */
[----:B------:R-:W-:Y:S01]  /*1820*/  @!PT LDS RZ, [RZ] ;  /* 0x00000000fffff984 */ /* 0x000fe20000000800 */
[----:B------:R-:W-:Y:S01]  /*1830*/  @!PT LDS RZ, [RZ] ;  /* 0x00000000fffff984 */ /* 0x000fe20000000800 */
[----:B------:R-:W-:Y:S01]  /*1840*/  @!PT LDS RZ, [RZ] ;  /* 0x00000000fffff984 */ /* 0x000fe20000000800 */
[----:B------:R-:W-:Y:S04]  /*1850*/  LDGSTS.E.BYPASS.LTC128B.128 [R175+0x9000], desc[UR24][R164.64] ;  /* 0x09000000a4af7fae */ /* 0x000fe8000b981a18 */
[----:B------:R-:W-:Y:S04]  /*1860*/  LDGSTS.E.BYPASS.LTC128B.128 [R175+0xb000], desc[UR24][R164.64+0x40] ;  /* 0x0b000040a4af7fae */ /* 0x000fe8000b981a18 */
[----:B------:R-:W-:Y:S04]  /*1870*/  LDGSTS.E.BYPASS.LTC128B.128 [R175+0xd000], desc[UR24][R164.64+0x80] ;  /* 0x0d000080a4af7fae */ /* 0x000fe8000b981a18 */
[----:B------:R-:W-:Y:S04]  /*1880*/  LDGSTS.E.BYPASS.LTC128B.128 [R175+0x9800], desc[UR24][R6.64] ;  /* 0x0980000006af7fae */ /* 0x000fe8000b981a18 */
[----:B------:R-:W-:Y:S04]  /*1890*/  LDGSTS.E.BYPASS.LTC128B.128 [R175+0xb800], desc[UR24][R6.64+0x40] ;  /* 0x0b80004006af7fae */ /* 0x000fe8000b981a18 */
[----:B------:R1:W-:Y:S04]  /*18a0*/  LDGSTS.E.BYPASS.LTC128B.128 [R175+0xd800], desc[UR24][R6.64+0x80] ;  /* 0x0d80008006af7fae */ /* 0x0003e8000b981a18 */
[----:B------:R-:W-:Y:S04]  /*18b0*/  LDGSTS.E.BYPASS.LTC128B.128 [R175+0xa000], desc[UR24][R10.64] ;  /* 0x0a0000000aaf7fae */ /* 0x000fe8000b981a18 */
[----:B------:R-:W-:Y:S04]  /*18c0*/  LDGSTS.E.BYPASS.LTC128B.128 [R175+0xc000], desc[UR24][R10.64+0x40] ;  /* 0x0c0000400aaf7fae */ /* 0x000fe8000b981a18 */
[----:B------:R-:W-:Y:S04]  /*18d0*/  LDGSTS.E.BYPASS.LTC128B.128 [R175+0xe000], desc[UR24][R10.64+0x80] ;  /* 0x0e0000800aaf7fae */ /* 0x000fe8000b981a18 */
[----:B------:R-:W-:Y:S04]  /*18e0*/  LDGSTS.E.BYPASS.LTC128B.128 [R175+0xa800], desc[UR24][R8.64] ;  /* 0x0a80000008af7fae */ /* 0x000fe8000b981a18 */
[----:B------:R-:W-:Y:S04]  /*18f0*/  LDGSTS.E.BYPASS.LTC128B.128 [R175+0xc800], desc[UR24][R8.64+0x40] ;  /* 0x0c80004008af7fae */ /* 0x000fe8000b981a18 */
[----:B------:R2:W-:Y:S04]  /*1900*/  LDGSTS.E.BYPASS.LTC128B.128 [R175+0xe800], desc[UR24][R8.64+0x80] ;  /* 0x0e80008008af7fae */ /* 0x0005e8000b981a18 */
[----:B------:R-:W-:Y:S04]  /*1910*/  LDSM.16.M88.4 R104, [R137] ;  /* 0x000000008968783b */ /* 0x000fe80000000200 */
[----:B------:R-:W3:Y:S04]  /*1920*/  LDSM.16.M88.4 R68, [R135+0x3000] ;  /* 0x003000008744783b */ /* 0x000ee80000000200 */
[----:B------:R-:W4:Y:S04]  /*1930*/  LDSM.16.M88.4 R52, [R135+0x3800] ;  /* 0x003800008734783b */ /* 0x000f280000000200 */
[----:B------:R-:W-:Y:S04]  /*1940*/  LDSM.16.M88.4 R76, [R133] ;  /* 0x00000000854c783b */ /* 0x000fe80000000200 */
[----:B-1----:R-:W1:Y:S04]  /*1950*/  LDSM.16.M88.4 R4, [R130+0x3000] ;  /* 0x003000008204783b */ /* 0x002e680000000200 */
[----:B------:R-:W5:Y:S04]  /*1960*/  LDSM.16.M88.4 R60, [R135+0x3400] ;  /* 0x00340000873c783b */ /* 0x000f680000000200 */
[----:B------:R-:W5:Y:S04]  /*1970*/  LDSM.16.M88.4 R44, [R135+0x3c00] ;  /* 0x003c0000872c783b */ /* 0x000f680000000200 */
[----:B------:R-:W5:Y:S04]  /*1980*/  LDSM.16.M88.4 R36, [R135+0x4000] ;  /* 0x004000008724783b */ /* 0x000f680000000200 */
[----:B------:R-:W5:Y:S04]  /*1990*/  LDSM.16.M88.4 R28, [R135+0x4400] ;  /* 0x00440000871c783b */ /* 0x000f680000000200 */
[----:B------:R-:W5:Y:S04]  /*19a0*/  LDSM.16.M88.4 R20, [R135+0x4800] ;  /* 0x004800008714783b */ /* 0x000f680000000200 */
[----:B------:R-:W5:Y:S04]  /*19b0*/  LDSM.16.M88.4 R80, [R135+0x4c00] ;  /* 0x004c00008750783b */ /* 0x000f680000000200 */
[----:B--2---:R-:W2:Y:S01]  /*19c0*/  LDSM.16.M88.4 R8, [R130+0x3800] ;  /* 0x003800008208783b */ /* 0x004ea20000000200 */
        /* <DEDUP_REMOVED lines=9> */
[----:B------:R-:W-:Y:S03]  /*1a60*/  HMMA.16816.F32 R52, R104, R54, RZ ;  /* 0x000000366834723c */ /* 0x000fe600000018ff */
[----:B------:R-:W-:Y:S04]  /*1a70*/  LDSM.16.M88.4 R116, [R133+0x1000] ;  /* 0x001000008574783b */ /* 0x000fe80000000200 */
[----:B------:R-:W-:Y:S01]  /*1a80*/  LDSM.16.M88.4 R120, [R130+0x6800] ;  /* 0x006800008278783b */ /* 0x000fe20000000200 */
[C---:B-1----:R-:W-:Y:S03]  /*1a90*/  HMMA.16816.F32 R72, R76.reuse, R4, R72 ;  /* 0x000000044c48723c */ /* 0x042fe60000001848 */
[----:B------:R-:W-:Y:S04]  /*1aa0*/  LDSM.16.M88.4 R112, [R130+0x6c00] ;  /* 0x006c00008270783b */ /* 0x000fe80000000200 */
[----:B------:R-:W-:Y:S01]  /*1ab0*/  LDSM.16.M88.4 R100, [R135+0x7000] ;  /* 0x007000008764783b */ /* 0x000fe20000000200 */
[----:B------:R-:W-:Y:S03]  /*1ac0*/  HMMA.16816.F32 R68, R76, R6, R68 ;  /* 0x000000064c44723c */ /* 0x000fe60000001844 */
[----:B------:R-:W1:Y:S04]  /*1ad0*/  LDSM.16.M88.4 R4, [R135+0x5000] ;  /* 0x005000008704783b */ /* 0x000e680000000200 */
[----:B------:R-:W0:Y:S01]  /*1ae0*/  LDGDEPBAR ;  /* 0x00000000000079af */ /* 0x000e220000000000 */
        /* <DEDUP_REMOVED lines=12> */
[----:B------:R-:W4:Y:S07]  /*1bb0*/  LDSM.16.M88.4 R80, [R130+0x4c00] ;  /* 0x004c00008250783b */ /* 0x000f2e0000000200 */
[C---:B--2---:R-:W-:Y:S08]  /*1bc0*/  HMMA.16816.F32 R56, R76.reuse, R8, R56 ;  /* 0x000000084c38723c */ /* 0x044ff00000001838 */
[C---:B------:R-:W-:Y:S01]  /*1bd0*/  HMMA.16816.F32 R52, R76.reuse, R10, R52 ;  /* 0x0000000a4c34723c */ /* 0x040fe20000001834 */
[----:B------:R-:W2:Y:S07]  /*1be0*/  LDSM.16.M88.4 R8, [R135+0x5800] ;  /* 0x005800008708783b */ /* 0x000eae0000000200 */
[C---:B---3--:R-:W-:Y:S08]  /*1bf0*/  HMMA.16816.F32 R64, R76.reuse, R16, R64 ;  /* 0x000000104c40723c */ /* 0x048ff00000001840 */
[C---:B------:R-:W-:Y:S01]  /*1c00*/  HMMA.16816.F32 R60, R76.reuse, R18, R60 ;  /* 0x000000124c3c723c */ /* 0x040fe2000000183c */
[----:B------:R-:W3:Y:S07]  /*1c10*/  LDSM.16.M88.4 R16, [R135+0x5400] ;  /* 0x005400008710783b */ /* 0x000eee0000000200 */
[C---:B------:R-:W-:Y:S08]  /*1c20*/  HMMA.16816.F32 R40, R76.reuse, R12, R40 ;  /* 0x0000000c4c28723c */ /* 0x040ff00000001828 */
[----:B------:R-:W-:Y:S01]  /*1c30*/  HMMA.16816.F32 R36, R76, R14, R36 ;  /* 0x0000000e4c24723c */ /* 0x000fe20000001824 */
[----:B------:R-:W5:Y:S07]  /*1c40*/  LDSM.16.M88.4 R12, [R135+0x5c00] ;  /* 0x005c0000870c783b */ /* 0x000f6e0000000200 */
[C---:B-1----:R-:W-:Y:S08]  /*1c50*/  HMMA.16816.F32 R72, R84.reuse, R4, R72 ;  /* 0x000000045448723c */ /* 0x042ff00000001848 */
[----:B------:R-:W-:Y:S01]  /*1c60*/  HMMA.16816.F32 R68, R84, R6, R68 ;  /* 0x000000065444723c */ /* 0x000fe20000001844 */
[----:B------:R-:W1:Y:S07]  /*1c70*/  LDSM.16.M88.4 R4, [R135+0x6400] ;  /* 0x006400008704783b */ /* 0x000e6e0000000200 */
        /* <DEDUP_REMOVED lines=10> */
[----:B------:R-:W-:Y:S01]  /*1d20*/  HMMA.16816.F32 R104, R76, R82, R104 ;  /* 0x000000524c68723c */ /* 0x000fe20000001868 */
[----:B------:R-:W4:Y:S04]  /*1d30*/  LDSM.16.M88.4 R76, [R130+0x5400] ;  /* 0x00540000824c783b */ /* 0x000f280000000200 */
[----:B------:R-:W-:Y:S03]  /*1d40*/  LDSM.16.M88.4 R80, [R130+0x5000] ;  /* 0x005000008250783b */ /* 0x000fe60000000200 */
[C---:B--2---:R-:W-:Y:S08]  /*1d50*/  HMMA.16816.F32 R56, R84.reuse, R8, R56 ;  /* 0x000000085438723c */ /* 0x044ff00000001838 */
[C---:B------:R-:W-:Y:S01]  /*1d60*/  HMMA.16816.F32 R52, R84.reuse, R10, R52 ;  /* 0x0000000a5434723c */ /* 0x040fe20000001834 */
[----:B------:R-:W2:Y:S07]  /*1d70*/  LDSM.16.M88.4 R8, [R130+0x5c00] ;  /* 0x005c00008208783b */ /* 0x000eae0000000200 */
[C---:B---3--:R-:W-:Y:S08]  /*1d80*/  HMMA.16816.F32 R64, R84.reuse, R16, R64 ;  /* 0x000000105440723c */ /* 0x048ff00000001840 */
[C---:B------:R-:W-:Y:S01]  /*1d90*/  HMMA.16816.F32 R60, R84.reuse, R18, R60 ;  /* 0x00000012543c723c */ /* 0x040fe2000000183c */
[----:B------:R-:W3:Y:S07]  /*1da0*/  LDSM.16.M88.4 R16, [R130+0x5800] ;  /* 0x005800008210783b */ /* 0x000eee0000000200 */
[C---:B-----5:R-:W-:Y:S08]  /*1db0*/  HMMA.16816.F32 R48, R84.reuse, R12, R48 ;  /* 0x0000000c5430723c */ /* 0x060ff00000001830 */
[C---:B------:R-:W-:Y:S01]  /*1dc0*/  HMMA.16816.F32 R44, R84.reuse, R14, R44 ;  /* 0x0000000e542c723c */ /* 0x040fe2000000182c */
[----:B------:R-:W5:Y:S07]  /*1dd0*/  LDSM.16.M88.4 R12, [R130+0x6000] ;  /* 0x00600000820c783b */ /* 0x000f6e0000000200 */
[C---:B-1----:R-:W-:Y:S08]  /*1de0*/  HMMA.16816.F32 R32, R84.reuse, R4, R32 ;  /* 0x000000045420723c */ /* 0x042ff00000001820 */
[----:B------:R-:W-:Y:S01]  /*1df0*/  HMMA.16816.F32 R28, R84, R6, R28 ;  /* 0x00000006541c723c */ /* 0x000fe2000000181c */
[----:B------:R-:W1:Y:S07]  /*1e00*/  LDSM.16.M88.4 R4, [R130+0x6400] ;  /* 0x006400008204783b */ /* 0x000e6e0000000200 */
[C---:B----4-:R-:W-:Y:S08]  /*1e10*/  HMMA.16816.F32 R64, R116.reuse, R76, R64 ;  /* 0x0000004c7440723c */ /* 0x050ff00000001840 */
[C---:B------:R-:W-:Y:S01]  /*1e20*/  HMMA.16816.F32 R60, R116.reuse, R78, R60 ;  /* 0x0000004e743c723c */ /* 0x040fe2000000183c */
[----:B------:R-:W-:Y:S07]  /*1e30*/  LDSM.16.M88.4 R76, [R135+0x8800] ;  /* 0x00880000874c783b */ /* 0x000fee0000000200 */
[C---:B--2---:R-:W-:Y:S08]  /*1e40*/  HMMA.16816.F32 R48, R116.reuse, R8, R48 ;  /* 0x000000087430723c */ /* 0x044ff00000001830 */
[----:B------:R-:W-:Y:S01]  /*1e50*/  HMMA.16816.F32 R44, R116, R10, R44 ;  /* 0x0000000a742c723c */ /* 0x000fe2000000182c */
[----:B------:R-:W2:Y:S07]  /*1e60*/  LDSM.16.M88.4 R8, [R137+0x2000] ;  /* 0x002000008908783b */ /* 0x000eae0000000200 */
[C---:B------:R-:W-:Y:S08]  /*1e70*/  HMMA.16816.F32 R24, R84.reuse, R92, R24 ;  /* 0x0000005c5418723c */ /* 0x040ff00000001818 */
[C---:B------:R-:W-:Y:S01]  /*1e80*/  HMMA.16816.F32 R20, R84.reuse, R94, R20 ;  /* 0x0000005e5414723c */ /* 0x040fe20000001814 */
[----:B------:R-:W-:Y:S07]  /*1e90*/  LDSM.16.M88.4 R92, [R135+0x7800] ;  /* 0x00780000875c783b */ /* 0x000fee0000000200 */
[C---:B------:R-:W-:Y:S08]  /*1ea0*/  HMMA.16816.F32 R40, R84.reuse, R96, R40 ;  /* 0x000000605428723c */ /* 0x040ff00000001828 */
[----:B------:R-:W-:Y:S01]  /*1eb0*/  HMMA.16816.F32 R36, R84, R98, R36 ;  /* 0x000000625424723c */ /* 0x000fe20000001824 */
[----:B------:R-:W-:Y:S07]  /*1ec0*/  LDSM.16.M88.4 R96, [R135+0x7400] ;  /* 0x007400008760783b */ /* 0x000fee0000000200 */
[C---:B---3--:R-:W-:Y:S08]  /*1ed0*/  HMMA.16816.F32 R56, R116.reuse, R16, R56 ;  /* 0x000000107438723c */ /* 0x048ff00000001838 */
[----:B------:R-:W-:Y:S01]  /*1ee0*/  HMMA.16816.F32 R52, R116, R18, R52 ;  /* 0x000000127434723c */ /* 0x000fe20000001834 */
[----:B------:R-:W3:Y:S07]  /*1ef0*/  LDSM.16.M88.4 R16, [R135+0x8c00] ;  /* 0x008c00008710783b */ /* 0x000eee0000000200 */
[----:B------:R-:W-:Y:S08]  /*1f00*/  HMMA.16816.F32 R108, R84, R88, R108 ;  /* 0x00000058546c723c */ /* 0x000ff0000000186c */
[C---:B------:R-:W-:Y:S08]  /*1f10*/  HMMA.16816.F32 R24, R116.reuse, R120, R24 ;  /* 0x000000787418723c */ /* 0x040ff00000001818 */
[----:B------:R-:W-:Y:S08]  /*1f20*/  HMMA.16816.F32 R20, R116, R122, R20 ;  /* 0x0000007a7414723c */ /* 0x000ff00000001814 */
[----:B------:R-:W-:Y:S01]  /*1f30*/  HMMA.16816.F32 R104, R84, R90, R104 ;  /* 0x0000005a5468723c */ /* 0x000fe20000001868 */
[----:B------:R-:W4:Y:S04]  /*1f40*/  LDSM.16.M88.4 R84, [R135+0x8000] ;  /* 0x008000008754783b */ /* 0x000f280000000200 */
[----:B------:R-:W-:Y:S03]  /*1f50*/  LDSM.16.M88.4 R88, [R135+0x7c00] ;  /* 0x007c00008758783b */ /* 0x000fe60000000200 */
[C---:B------:R-:W-:Y:S08]  /*1f60*/  HMMA.16816.F32 R72, R116.reuse, R80, R72 ;  /* 0x000000507448723c */ /* 0x040ff00000001848 */
[C---:B------:R-:W-:Y:S01]  /*1f70*/  HMMA.16816.F32 R68, R116.reuse, R82, R68 ;  /* 0x000000527444723c */ /* 0x040fe20000001844 */
[----:B------:R2:W4:Y:S07]  /*1f80*/  LDSM.16.M88.4 R80, [R135+0x8400] ;  /* 0x008400008750783b */ /* 0x00052e0000000200 */
[C---:B-----5:R-:W-:Y:S08]  /*1f90*/  HMMA.16816.F32 R40, R116.reuse, R12, R40 ;  /* 0x0000000c7428723c */ /* 0x060ff00000001828 */
[C---:B------:R-:W-:Y:S01]  /*1fa0*/  HMMA.16816.F32 R36, R116.reuse, R14, R36 ;  /* 0x0000000e7424723c */ /* 0x040fe20000001824 */
[----:B------:R-:W-:Y:S07]  /*1fb0*/  LDSM.16.M88.4 R12, [R130+0x7000] ;  /* 0x00700000820c783b */ /* 0x000fee0000000200 */
[----:B-1----:R-:W-:Y:S01]  /*1fc0*/  HMMA.16816.F32 R32, R116, R4, R32 ;  /* 0x000000047420723c */ /* 0x002fe20000001820 */
[----:B--2---:R-:W-:-:S07]  /*1fd0*/  LOP3.LUT R135, R134, 0x7, RZ, 0xc0, !PT ;  /* 0x0000000786877812 */ /* 0x004fce00078ec0ff */
[C---:B------:R-:W-:Y:S01]  /*1fe0*/  HMMA.16816.F32 R28, R116.reuse, R6, R28 ;  /* 0x00000006741c723c */ /* 0x040fe2000000181c */
[----:B------:R-:W1:Y:S07]  /*1ff0*/  LDSM.16.M88.4 R4, [R133+0x2000] ;  /* 0x002000008504783b */ /* 0x000e6e0000000200 */
[----:B------:R-:W-:Y:S08]  /*2000*/  HMMA.16816.F32 R108, R116, R112, R108 ;  /* 0x00000070746c723c */ /* 0x000ff0000000186c */
[C---:B------:R-:W-:Y:S08]  /*2010*/  HMMA.16816.F32 R24, R8.reuse, R76, R24 ;  /* 0x0000004c0818723c */ /* 0x040ff00000001818 */
[C---:B------:R-:W-:Y:S01]  /*2020*/  HMMA.16816.F32 R20, R8.reuse, R78, R20 ;  /* 0x0000004e0814723c */ /* 0x040fe20000001814 */
[----:B------:R-:W2:Y:S07]  /*2030*/  LDSM.16.M88.4 R76, [R130+0x7400] ;  /* 0x00740000824c783b */ /* 0x000eae0000000200 */
[C---:B------:R-:W-:Y:S08]  /*2040*/  HMMA.16816.F32 R72, R8.reuse, R100, R72 ;  /* 0x000000640848723c */ /* 0x040ff00000001848 */
[C---:B------:R-:W-:Y:S08]  /*2050*/  HMMA.16816.F32 R68, R8.reuse, R102, R68 ;  /* 0x000000660844723c */ /* 0x040ff00000001844 */
[----:B---3--:R-:W-:Y:S01]  /*2060*/  HMMA.16816.F32 R108, R8, R16, R108 ;  /* 0x00000010086c723c */ /* 0x008fe2000000186c */
[----:B------:R-:W-:-:S04]  /*2070*/  LOP3.LUT R16, R160, 0x1f0, RZ, 0xc0, !PT ;  /* 0x000001f0a0107812 */ /* 0x000fc800078ec0ff */
[----:B------:R-:W-:-:S03]  /*2080*/  IADD3 R132, PT, PT, R135, R16, R132 ;  /* 0x0000001087847210 */ /* 0x000fc60007ffe084 */
[----:B------:R-:W-:Y:S08]  /*2090*/  HMMA.16816.F32 R104, R116, R114, R104 ;  /* 0x000000727468723c */ /* 0x000ff00000001868 */
[C---:B------:R-:W-:Y:S08]  /*20a0*/  HMMA.16816.F32 R64, R8.reuse, R96, R64 ;  /* 0x000000600840723c */ /* 0x040ff00000001840 */
[----:B----4-:R-:W-:Y:S01]  /*20b0*/  HMMA.16816.F32 R36, R8, R86, R36 ;  /* 0x000000560824723c */ /* 0x010fe20000001824 */
[----:B------:R-:W-:-:S05]  /*20c0*/  IADD3 R86, PT, PT, R131, -UR22, R132 ;  /* 0x8000001683567c10 */ /* 0x000fca000fffe084 */
[----:B------:R-:W-:Y:S02]  /*20d0*/  IMAD.IADD R86, R86, 0x1, R129 ;  /* 0x0000000156567824 */ /* 0x000fe400078e0281 */
[----:B------:R-:W-:Y:S01]  /*20e0*/  HMMA.16816.F32 R32, R8, R80, R32 ;  /* 0x000000500820723c */ /* 0x000fe20000001820 */
[----:B------:R-:W-:-:S05]  /*20f0*/  IMAD.SHL.U32 R81, R156, 0x2, RZ ;  /* 0x000000029c517824 */ /* 0x000fca00078e00ff */
[----:B------:R-:W-:Y:S02]  /*2100*/  LOP3.LUT R81, R166, 0x6, R81, 0xf8, !PT ;  /* 0x00000006a6517812 */ /* 0x000fe400078ef851 */
[----:B-1----:R-:W-:Y:S02]  /*2110*/  HMMA.16816.F32 R72, R4, R12, R72 ;  /* 0x0000000c0448723c */ /* 0x002fe40000001848 */
[C---:B------:R-:W-:Y:S02]  /*2120*/  LOP3.LUT R13, R81.reuse, 0x1, RZ, 0xfc, !PT ;  /* 0x00000001510d7812 */ /* 0x040fe400078efcff */
[----:B------:R-:W-:-:S04]  /*2130*/  LOP3.LUT R17, R81, 0x11, RZ, 0xfc, !PT ;  /* 0x0000001151117812 */ /* 0x000fc800078efcff */
[----:B------:R-:W-:Y:S01]  /*2140*/  HMMA.16816.F32 R68, R4, R14, R68 ;  /* 0x0000000e0444723c */ /* 0x000fe20000001844 */
[----:B------:R-:W-:-:S07]  /*2150*/  LOP3.LUT R15, R81, 0x9, RZ, 0xfc, !PT ;  /* 0x00000009510f7812 */ /* 0x000fce00078efcff */
[C---:B------:R-:W-:Y:S08]  /*2160*/  HMMA.16816.F32 R60, R8.reuse, R98, R60 ;  /* 0x00000062083c723c */ /* 0x040ff0000000183c */
[----:B------:R-:W-:Y:S01]  /*2170*/  HMMA.16816.F32 R48, R8, R88, R48 ;  /* 0x000000580830723c */ /* 0x000fe20000001830 */
[C-C-:B------:R-:W-:Y:S02]  /*2180*/  VIADDMNMX R88, R86.reuse, 0x1, R131.reuse, PT ;  /* 0x0000000156587846 */ /* 0x140fe40003800183 */
[----:B------:R-:W-:-:S02]  /*2190*/  VIADDMNMX R86, R86, 0x9, R131, PT ;  /* 0x0000000956567846 */ /* 0x000fc40003800183 */
[C---:B------:R-:W-:Y:S02]  /*21a0*/  ISETP.GE.AND P6, PT, R13.reuse, R88, PT ;  /* 0x000000580d00720c */ /* 0x040fe40003fc6270 */
[----:B------:R-:W-:Y:S01]  /*21b0*/  ISETP.GE.AND P2, PT, R13, R86, PT ;  /* 0x000000560d00720c */ /* 0x000fe20003f46270 */
[C---:B------:R-:W-:Y:S01]  /*21c0*/  HMMA.16816.F32 R56, R8.reuse, R92, R56 ;  /* 0x0000005c0838723c */ /* 0x040fe20000001838 */
[C---:B------:R-:W-:Y:S02]  /*21d0*/  LOP3.LUT R13, R81.reuse, 0x8, RZ, 0xfc, !PT ;  /* 0x00000008510d7812 */ /* 0x040fe400078efcff */
[-C--:B------:R-:W-:Y:S02]  /*21e0*/  ISETP.GE.AND P3, PT, R81, R88.reuse, PT ;  /* 0x000000585100720c */ /* 0x080fe40003f66270 */
[C---:B------:R-:W-:Y:S02]  /*21f0*/  ISETP.GE.AND P5, PT, R13.reuse, R88, PT ;  /* 0x000000580d00720c */ /* 0x040fe40003fa6270 */
[----:B------:R-:W-:Y:S01]  /*2200*/  ISETP.GE.AND P4, PT, R13, R86, PT ;  /* 0x000000560d00720c */ /* 0x000fe20003f86270 */
[----:B------:R-:W-:Y:S01]  /*2210*/  HMMA.16816.F32 R52, R8, R94, R52 ;  /* 0x0000005e0834723c */ /* 0x000fe20000001834 */
[----:B------:R-:W-:-:S02]  /*2220*/  LOP3.LUT R13, R81, 0x10, RZ, 0xfc, !PT ;  /* 0x00000010510d7812 */ /* 0x000fc400078efcff */
[----:B------:R-:W-:Y:S02]  /*2230*/  FSEL R75, R75, -INF , !P2 ;  /* 0xff8000004b4b7808 */ /* 0x000fe40005000000 */
[----:B------:R-:W-:Y:S02]  /*2240*/  FSEL R68, R68, -INF , !P5 ;  /* 0xff80000044447808 */ /* 0x000fe40006800000 */
[C---:B------:R-:W-:Y:S01]  /*2250*/  ISETP.GE.AND P1, PT, R15.reuse, R88, PT ;  /* 0x000000580f00720c */ /* 0x040fe20003f26270 */
[----:B------:R-:W-:Y:S01]  /*2260*/  HMMA.16816.F32 R44, R8, R90, R44 ;  /* 0x0000005a082c723c */ /* 0x000fe2000000182c */
[----:B------:R-:W-:Y:S02]  /*2270*/  ISETP.GE.AND P0, PT, R15, R86, PT ;  /* 0x000000560f00720c */ /* 0x000fe40003f06270 */
[C---:B------:R-:W-:Y:S02]  /*2280*/  ISETP.GE.AND P2, PT, R17.reuse, R88, PT ;  /* 0x000000581100720c */ /* 0x040fe40003f46270 */
[----:B------:R-:W-:-:S02]  /*2290*/  ISETP.GE.AND P5, PT, R17, R86, PT ;  /* 0x000000561100720c */ /* 0x000fc40003fa6270 */
[C---:B------:R-:W-:Y:S01]  /*22a0*/  LOP3.LUT R17, R81.reuse, 0x18, RZ, 0xfc, !PT ;  /* 0x0000001851117812 */ /* 0x040fe200078efcff */
[----:B------:R-:W-:Y:S01]  /*22b0*/  HMMA.16816.F32 R40, R8, R84, R40 ;  /* 0x000000540828723c */ /* 0x000fe20000001828 */
[----:B------:R-:W-:Y:S02]  /*22c0*/  FSEL R84, R72, -INF , !P3 ;  /* 0xff80000048547808 */ /* 0x000fe40005800000 */
[----:B------:R-:W-:-:S05]  /*22d0*/  ISETP.GE.AND P3, PT, R81, R86, PT ;  /* 0x000000565100720c */ /* 0x000fca0003f66270 */
[C---:B------:R-:W-:Y:S08]  /*22e0*/  HMMA.16816.F32 R28, R8.reuse, R82, R28 ;  /* 0x00000052081c723c */ /* 0x040ff0000000181c */
[----:B------:R-:W-:Y:S01]  /*22f0*/  HMMA.16816.F32 R104, R8, R18, R104 ;  /* 0x000000120868723c */ /* 0x000fe20000001868 */
[----:B------:R-:W1:Y:S01]  /*2300*/  LDSM.16.M88.4 R8, [R130+0x7800] ;  /* 0x007800008208783b */ /* 0x000e620000000200 */
[----:B------:R-:W-:-:S06]  /*2310*/  LOP3.LUT R19, R81, 0x19, RZ, 0xfc, !PT ;  /* 0x0000001951137812 */ /* 0x000fcc00078efcff */
[C---:B--2---:R-:W-:Y:S01]  /*2320*/  HMMA.16816.F32 R64, R4.reuse, R76, R64 ;  /* 0x0000004c0440723c */ /* 0x044fe20000001840 */
[----:B------:R-:W-:Y:S02]  /*2330*/  FSEL R77, R74, -INF , !P3 ;  /* 0xff8000004a4d7808 */ /* 0x000fe40005800000 */
[----:B------:R-:W-:Y:S02]  /*2340*/  FSEL R76, R73, -INF , !P6 ;  /* 0xff800000494c7808 */ /* 0x000fe40007000000 */
[C---:B------:R-:W-:Y:S02]  /*2350*/  ISETP.GE.AND P3, PT, R13.reuse, R88, PT ;  /* 0x000000580d00720c */ /* 0x040fe40003f66270 */
[----:B------:R-:W-:Y:S01]  /*2360*/  ISETP.GE.AND P6, PT, R13, R86, PT ;  /* 0x000000560d00720c */ /* 0x000fe20003fc6270 */
[----:B------:R-:W-:Y:S01]  /*2370*/  HMMA.16816.F32 R60, R4, R78, R60 ;  /* 0x0000004e043c723c */ /* 0x000fe2000000183c */
[----:B------:R-:W2:Y:S01]  /*2380*/  LDSM.16.M88.4 R12, [R130+0x7c00] ;  /* 0x007c0000820c783b */ /* 0x000ea20000000200 */
[----:B------:R-:W-:-:S02]  /*2390*/  FSEL R79, R70, -INF , !P4 ;  /* 0xff800000464f7808 */ /* 0x000fc40006000000 */
[----:B------:R-:W-:Y:S02]  /*23a0*/  FSEL R70, R69, -INF , !P1 ;  /* 0xff80000045467808 */ /* 0x000fe40004800000 */
[C---:B------:R-:W-:Y:S02]  /*23b0*/  ISETP.GE.AND P4, PT, R17.reuse, R88, PT ;  /* 0x000000581100720c */ /* 0x040fe40003f86270 */
[----:B------:R-:W-:Y:S02]  /*23c0*/  ISETP.GE.AND P1, PT, R17, R86, PT ;  /* 0x000000561100720c */ /* 0x000fe40003f26270 */
[----:B------:R-:W-:Y:S02]  /*23d0*/  LOP3.LUT R17, R81, 0x20, RZ, 0xfc, !PT ;  /* 0x0000002051117812 */ /* 0x000fe400078efcff */
[----:B------:R-:W-:Y:S02]  /*23e0*/  FSEL R73, R71, -INF , !P0 ;  /* 0xff80000047497808 */ /* 0x000fe40004000000 */
[----:B------:R-:W-:-:S02]  /*23f0*/  FSEL R74, R64, -INF , !P3 ;  /* 0xff800000404a7808 */ /* 0x000fc40005800000 */
[----:B------:R-:W-:Y:S02]  /*2400*/  FSEL R91, R66, -INF , !P6 ;  /* 0xff800000425b7808 */ /* 0x000fe40007000000 */
[----:B------:R-:W-:Y:S02]  /*2410*/  FSEL R72, R65, -INF , !P2 ;  /* 0xff80000041487808 */ /* 0x000fe40005000000 */
[C---:B------:R-:W-:Y:S02]  /*2420*/  ISETP.GE.AND P0, PT, R19.reuse, R88, PT ;  /* 0x000000581300720c */ /* 0x040fe40003f06270 */
[----:B------:R-:W-:Y:S02]  /*2430*/  ISETP.GE.AND P3, PT, R19, R86, PT ;  /* 0x000000561300720c */ /* 0x000fe40003f66270 */
[C---:B------:R-:W-:Y:S01]  /*2440*/  ISETP.GE.AND P6, PT, R17.reuse, R88, PT ;  /* 0x000000581100720c */ /* 0x040fe20003fc6270 */
[----:B-1----:R-:W-:Y:S01]  /*2450*/  HMMA.16816.F32 R56, R4, R8, R56 ;  /* 0x000000080438723c */ /* 0x002fe20000001838 */
[----:B------:R-:W-:-:S02]  /*2460*/  ISETP.GE.AND P2, PT, R17, R86, PT ;  /* 0x000000561100720c */ /* 0x000fc40003f46270 */
[----:B------:R-:W1:Y:S01]  /*2470*/  LDSM.16.M88.4 R16, [R130+0x8000] ;  /* 0x008000008210783b */ /* 0x000e620000000200 */
[----:B------:R-:W-:Y:S02]  /*2480*/  LOP3.LUT R9, R81, 0x21, RZ, 0xfc, !PT ;  /* 0x0000002151097812 */ /* 0x000fe400078efcff */
[----:B------:R-:W-:Y:S02]  /*2490*/  FSEL R89, R67, -INF , !P5 ;  /* 0xff80000043597808 */ /* 0x000fe40006800000 */
[----:B------:R-:W-:Y:S01]  /*24a0*/  HMMA.16816.F32 R52, R4, R10, R52 ;  /* 0x0000000a0434723c */ /* 0x000fe20000001834 */
[----:B------:R-:W-:Y:S02]  /*24b0*/  FSEL R80, R60, -INF , !P4 ;  /* 0xff8000003c507808 */ /* 0x000fe40006000000 */
[C---:B------:R-:W-:Y:S02]  /*24c0*/  ISETP.GE.AND P5, PT, R9.reuse, R88, PT ;  /* 0x000000580900720c */ /* 0x040fe40003fa6270 */
[----:B------:R-:W-:-:S02]  /*24d0*/  ISETP.GE.AND P4, PT, R9, R86, PT ;  /* 0x000000560900720c */ /* 0x000fc40003f86270 */
[----:B------:R-:W-:Y:S01]  /*24e0*/  LOP3.LUT R9, R81, 0x28, RZ, 0xfc, !PT ;  /* 0x0000002851097812 */ /* 0x000fe200078efcff */
[C---:B--2---:R-:W-:Y:S01]  /*24f0*/  HMMA.16816.F32 R48, R4.reuse, R12, R48 ;  /* 0x0000000c0430723c */ /* 0x044fe20000001830 */
[----:B------:R-:W-:Y:S02]  /*2500*/  FSEL R99, R62, -INF , !P1 ;  /* 0xff8000003e637808 */ /* 0x000fe40004800000 */
[----:B------:R-:W-:Y:S02]  /*2510*/  FSEL R82, R61, -INF , !P0 ;  /* 0xff8000003d527808 */ /* 0x000fe40004000000 */
[C---:B------:R-:W-:Y:S02]  /*2520*/  ISETP.GE.AND P1, PT, R9.reuse, R88, PT ;  /* 0x000000580900720c */ /* 0x040fe40003f26270 */
[----:B------:R-:W-:Y:S01]  /*2530*/  ISETP.GE.AND P0, PT, R9, R86, PT ;  /* 0x000000560900720c */ /* 0x000fe20003f06270 */
[----:B------:R-:W-:Y:S01]  /*2540*/  HMMA.16816.F32 R44, R4, R14, R44 ;  /* 0x0000000e042c723c */ /* 0x000fe2000000182c */
[----:B------:R-:W-:-:S02]  /*2550*/  LOP3.LUT R11, R81, 0x29, RZ, 0xfc, !PT ;  /* 0x00000029510b7812 */ /* 0x000fc400078efcff */
[C---:B------:R-:W-:Y:S02]  /*2560*/  LOP3.LUT R9, R81.reuse, 0x30, RZ, 0xfc, !PT ;  /* 0x0000003051097812 */ /* 0x040fe400078efcff */
[----:B------:R-:W-:Y:S02]  /*2570*/  LOP3.LUT R13, R81, 0x31, RZ, 0xfc, !PT ;  /* 0x00000031510d7812 */ /* 0x000fe400078efcff */
[----:B------:R-:W-:Y:S02]  /*2580*/  FSEL R97, R63, -INF , !P3 ;  /* 0xff8000003f617808 */ /* 0x000fe40005800000 */
[----:B------:R-:W-:Y:S02]  /*2590*/  FSEL R151, R59, -INF , !P4 ;  /* 0xff8000003b977808 */ /* 0x000fe40006000000 */
[----:B------:R-:W-:Y:S02]  /*25a0*/  FSEL R154, R52, -INF , !P1 ;  /* 0xff800000349a7808 */ /* 0x000fe40004800000 */
[----:B------:R-:W-:-:S02]  /*25b0*/  ISETP.GE.AND P3, PT, R11, R88, PT ;  /* 0x000000580b00720c */ /* 0x000fc40003f66270 */
[----:B------:R-:W-:Y:S02]  /*25c0*/  FSEL R172, R56, -INF , !P6 ;  /* 0xff80000038ac7808 */ /* 0x000fe40007000000 */
[----:B------:R-:W-:Y:S02]  /*25d0*/  FSEL R155, R58, -INF , !P2 ;  /* 0xff8000003a9b7808 */ /* 0x000fe40005000000 */
[----:B------:R-:W-:Y:S01]  /*25e0*/  FSEL R176, R57, -INF , !P5 ;  /* 0xff80000039b07808 */ /* 0x000fe20006800000 */
[----:B-1----:R-:W-:Y:S01]  /*25f0*/  HMMA.16816.F32 R40, R4, R16, R40 ;  /* 0x000000100428723c */ /* 0x002fe20000001828 */
[C---:B------:R-:W-:Y:S02]  /*2600*/  ISETP.GE.AND P4, PT, R13.reuse, R88, PT ;  /* 0x000000580d00720c */ /* 0x040fe40003f86270 */
[-C--:B------:R-:W-:Y:S02]  /*2610*/  ISETP.GE.AND P1, PT, R13, R86.reuse, PT ;  /* 0x000000560d00720c */ /* 0x080fe40003f26270 */
[----:B------:R-:W-:-:S02]  /*2620*/  ISETP.GE.AND P6, PT, R11, R86, PT ;  /* 0x000000560b00720c */ /* 0x000fc40003fc6270 */
[C---:B------:R-:W-:Y:S01]  /*2630*/  ISETP.GE.AND P2, PT, R9.reuse, R88, PT ;  /* 0x000000580900720c */ /* 0x040fe20003f46270 */
[----:B------:R-:W-:Y:S01]  /*2640*/  HMMA.16816.F32 R36, R4, R18, R36 ;  /* 0x000000120424723c */ /* 0x000fe20000001824 */
[----:B------:R-:W-:Y:S02]  /*2650*/  ISETP.GE.AND P5, PT, R9, R86, PT ;  /* 0x000000560900720c */ /* 0x000fe40003fa6270 */
[----:B------:R-:W-:Y:S01]  /*2660*/  LOP3.LUT R13, R81, 0x38, RZ, 0xfc, !PT ;  /* 0x00000038510d7812 */ /* 0x000fe200078efcff */
[----:B------:R-:W1:Y:S01]  /*2670*/  LDSM.16.M88.4 R8, [R130+0x8400] ;  /* 0x008400008208783b */ /* 0x000e620000000200 */
[----:B------:R-:W-:Y:S02]  /*2680*/  FSEL R153, R54, -INF , !P0 ;  /* 0xff80000036997808 */ /* 0x000fe40004000000 */
[----:B------:R-:W-:Y:S02]  /*2690*/  FSEL R174, R53, -INF , !P3 ;  /* 0xff80000035ae7808 */ /* 0x000fe40005800000 */
[----:B------:R-:W-:-:S02]  /*26a0*/  ISETP.GE.AND P0, PT, R13, R88, PT ;  /* 0x000000580d00720c */ /* 0x000fc40003f06270 */
[----:B------:R-:W-:Y:S02]  /*26b0*/  ISETP.GE.AND P3, PT, R13, R86, PT ;  /* 0x000000560d00720c */ /* 0x000fe40003f66270 */
[C---:B------:R-:W-:Y:S02]  /*26c0*/  LOP3.LUT R15, R81.reuse, 0x39, RZ, 0xfc, !PT ;  /* 0x00000039510f7812 */ /* 0x040fe400078efcff */
[C---:B------:R-:W-:Y:S02]  /*26d0*/  LOP3.LUT R13, R81.reuse, 0x40, RZ, 0xfc, !PT ;  /* 0x00000040510d7812 */ /* 0x040fe400078efcff */
[----:B------:R-:W-:Y:S02]  /*26e0*/  LOP3.LUT R17, R81, 0x41, RZ, 0xfc, !PT ;  /* 0x0000004151117812 */ /* 0x000fe400078efcff */
[----:B------:R-:W-:Y:S02]  /*26f0*/  FSEL R149, R55, -INF , !P6 ;  /* 0xff80000037957808 */ /* 0x000fe40007000000 */
[----:B------:R-:W-:-:S02]  /*2700*/  FSEL R143, R51, -INF , !P1 ;  /* 0xff800000338f7808 */ /* 0x000fc40004800000 */
[----:B------:R-:W-:Y:S02]  /*2710*/  FSEL R146, R44, -INF , !P0 ;  /* 0xff8000002c927808 */ /* 0x000fe40004000000 */
[-C--:B------:R-:W-:Y:S02]  /*2720*/  ISETP.GE.AND P6, PT, R15, R88.reuse, PT ;  /* 0x000000580f00720c */ /* 0x080fe40003fc6270 */
[----:B------:R-:W-:Y:S02]  /*2730*/  FSEL R148, R48, -INF , !P2 ;  /* 0xff80000030947808 */ /* 0x000fe40005000000 */
[----:B------:R-:W-:Y:S02]  /*2740*/  FSEL R147, R50, -INF , !P5 ;  /* 0xff80000032937808 */ /* 0x000fe40006800000 */
[----:B------:R-:W-:Y:S02]  /*2750*/  FSEL R152, R49, -INF , !P4 ;  /* 0xff80000031987808 */ /* 0x000fe40006000000 */
[----:B------:R-:W-:-:S02]  /*2760*/  ISETP.GE.AND P1, PT, R17, R88, PT ;  /* 0x000000581100720c */ /* 0x000fc40003f26270 */
[-C--:B------:R-:W-:Y:S02]  /*2770*/  ISETP.GE.AND P0, PT, R17, R86.reuse, PT ;  /* 0x000000561100720c */ /* 0x080fe40003f06270 */
[----:B------:R-:W-:Y:S02]  /*2780*/  ISETP.GE.AND P2, PT, R15, R86, PT ;  /* 0x000000560f00720c */ /* 0x000fe40003f46270 */
[C---:B------:R-:W-:Y:S02]  /*2790*/  ISETP.GE.AND P5, PT, R13.reuse, R88, PT ;  /* 0x000000580d00720c */ /* 0x040fe40003fa6270 */
[----:B------:R-:W-:Y:S02]  /*27a0*/  ISETP.GE.AND P4, PT, R13, R86, PT ;  /* 0x000000560d00720c */ /* 0x000fe40003f86270 */
[----:B------:R-:W-:Y:S01]  /*27b0*/  LOP3.LUT R17, R81, 0x48, RZ, 0xfc, !PT ;  /* 0x0000004851117812 */ /* 0x000fe200078efcff */
[----:B------:R-:W2:Y:S01]  /*27c0*/  LDSM.16.M88.4 R12, [R130+0x8800] ;  /* 0x00880000820c783b */ /* 0x000ea20000000200 */
[----:B------:R-:W-:Y:S01]  /*27d0*/  FSEL R145, R46, -INF , !P3 ;  /* 0xff8000002e917808 */ /* 0x000fe20005800000 */
[----:B-1----:R-:W-:Y:S01]  /*27e0*/  HMMA.16816.F32 R32, R4, R8, R32 ;  /* 0x000000080420723c */ /* 0x002fe20000001820 */
[----:B------:R-:W-:-:S02]  /*27f0*/  FSEL R150, R45, -INF , !P6 ;  /* 0xff8000002d967808 */ /* 0x000fc40007000000 */
[C---:B------:R-:W-:Y:S02]  /*2800*/  ISETP.GE.AND P3, PT, R17.reuse, R88, PT ;  /* 0x000000581100720c */ /* 0x040fe40003f66270 */
[----:B------:R-:W-:Y:S02]  /*2810*/  ISETP.GE.AND P6, PT, R17, R86, PT ;  /* 0x000000561100720c */ /* 0x000fe40003fc6270 */
[C---:B------:R-:W-:Y:S01]  /*2820*/  LOP3.LUT R19, R81.reuse, 0x49, RZ, 0xfc, !PT ;  /* 0x0000004951137812 */ /* 0x040fe200078efcff */
[----:B------:R-:W-:Y:S01]  /*2830*/  HMMA.16816.F32 R28, R4, R10, R28 ;  /* 0x0000000a041c723c */ /* 0x000fe2000000181c */
[----:B------:R-:W-:Y:S02]  /*2840*/  LOP3.LUT R17, R81, 0x50, RZ, 0xfc, !PT ;  /* 0x0000005051117812 */ /* 0x000fe400078efcff */
[----:B------:R-:W-:Y:S02]  /*2850*/  FSEL R141, R47, -INF , !P2 ;  /* 0xff8000002f8d7808 */ /* 0x000fe40005000000 */
[----:B------:R-:W-:-:S02]  /*2860*/  FSEL R144, R40, -INF , !P5 ;  /* 0xff80000028907808 */ /* 0x000fc40006800000 */
[----:B------:R-:W-:Y:S02]  /*2870*/  FSEL R133, R42, -INF , !P4 ;  /* 0xff8000002a857808 */ /* 0x000fe40006000000 */
[----:B------:R-:W-:Y:S02]  /*2880*/  FSEL R142, R41, -INF , !P1 ;  /* 0xff800000298e7808 */ /* 0x000fe40004800000 */
[C---:B------:R-:W-:Y:S02]  /*2890*/  ISETP.GE.AND P2, PT, R19.reuse, R88, PT ;  /* 0x000000581300720c */ /* 0x040fe40003f46270 */
[----:B------:R-:W-:Y:S02]  /*28a0*/  ISETP.GE.AND P5, PT, R19, R86, PT ;  /* 0x000000561300720c */ /* 0x000fe40003fa6270 */
[C---:B------:R-:W-:Y:S02]  /*28b0*/  ISETP.GE.AND P4, PT, R17.reuse, R88, PT ;  /* 0x000000581100720c */ /* 0x040fe40003f86270 */
[----:B------:R-:W-:-:S02]  /*28c0*/  ISETP.GE.AND P1, PT, R17, R86, PT ;  /* 0x000000561100720c */ /* 0x000fc40003f26270 */
[----:B------:R-:W1:Y:S01]  /*28d0*/  LDSM.16.M88.4 R16, [R130+0x8c00] ;  /* 0x008c00008210783b */ /* 0x000e620000000200 */
[----:B------:R-:W-:Y:S01]  /*28e0*/  LOP3.LUT R9, R81, 0x51, RZ, 0xfc, !PT ;  /* 0x0000005151097812 */ /* 0x000fe200078efcff */
[----:B------:R-:W-:-:S04]  /*28f0*/  DEPBAR.LE SB0, 0x0 ;  /* 0x000080000000791a */ /* 0x000fc80000000000 */
[----:B------:R-:W-:Y:S02]  /*2900*/  FSEL R139, R43, -INF , !P0 ;  /* 0xff8000002b8b7808 */ /* 0x000fe40004000000 */
[----:B------:R-:W-:Y:S02]  /*2910*/  FSEL R140, R36, -INF , !P3 ;  /* 0xff800000248c7808 */ /* 0x000fe40005800000 */
[C---:B------:R-:W-:Y:S01]  /*2920*/  ISETP.GE.AND P0, PT, R9.reuse, R88, PT ;  /* 0x000000580900720c */ /* 0x040fe20003f06270 */
[----:B--2---:R-:W-:Y:S01]  /*2930*/  HMMA.16816.F32 R24, R4, R12, R24 ;  /* 0x0000000c0418723c */ /* 0x004fe20000001818 */
[----:B------:R-:W-:Y:S02]  /*2940*/  ISETP.GE.AND P3, PT, R9, R86, PT ;  /* 0x000000560900720c */ /* 0x000fe40003f66270 */
[C---:B------:R-:W-:Y:S02]  /*2950*/  LOP3.LUT R9, R81.reuse, 0x58, RZ, 0xfc, !PT ;  /* 0x0000005851097812 */ /* 0x040fe400078efcff */
[----:B------:R-:W-:-:S02]  /*2960*/  LOP3.LUT R11, R81, 0x59, RZ, 0xfc, !PT ;  /* 0x00000059510b7812 */ /* 0x000fc400078efcff */
[----:B------:R-:W-:Y:S01]  /*2970*/  FSEL R135, R38, -INF , !P6 ;  /* 0xff80000026877808 */ /* 0x000fe20007000000 */
[----:B------:R-:W-:Y:S01]  /*2980*/  HMMA.16816.F32 R20, R4, R14, R20 ;  /* 0x0000000e0414723c */ /* 0x000fe20000001814 */
[----:B------:R-:W-:Y:S02]  /*2990*/  FSEL R138, R37, -INF , !P2 ;  /* 0xff800000258a7808 */ /* 0x000fe40005000000 */
[----:B------:R-:W-:Y:S02]  /*29a0*/  FSEL R137, R39, -INF , !P5 ;  /* 0xff80000027897808 */ /* 0x000fe40006800000 */
[----:B------:R-:W-:Y:S02]  /*29b0*/  FSEL R136, R32, -INF , !P4 ;  /* 0xff80000020887808 */ /* 0x000fe40006000000 */
[C---:B------:R-:W-:Y:S02]  /*29c0*/  ISETP.GE.AND P6, PT, R9.reuse, R88, PT ;  /* 0x000000580900720c */ /* 0x040fe40003fc6270 */
[----:B------:R-:W-:-:S02]  /*29d0*/  ISETP.GE.AND P2, PT, R9, R86, PT ;  /* 0x000000560900720c */ /* 0x000fc40003f46270 */
[C---:B------:R-:W-:Y:S02]  /*29e0*/  ISETP.GE.AND P5, PT, R11.reuse, R88, PT ;  /* 0x000000580b00720c */ /* 0x040fe40003fa6270 */
[----:B------:R-:W-:Y:S02]  /*29f0*/  ISETP.GE.AND P4, PT, R11, R86, PT ;  /* 0x000000560b00720c */ /* 0x000fe40003f86270 */
[C---:B------:R-:W-:Y:S02]  /*2a00*/  LOP3.LUT R9, R81.reuse, 0x60, RZ, 0xfc, !PT ;  /* 0x0000006051097812 */ /* 0x040fe400078efcff */
[----:B------:R-:W-:Y:S02]  /*2a10*/  LOP3.LUT R11, R81, 0x61, RZ, 0xfc, !PT ;  /* 0x00000061510b7812 */ /* 0x000fe400078efcff */
[----:B------:R-:W-:Y:S01]  /*2a20*/  FSEL R131, R34, -INF , !P1 ;  /* 0xff80000022837808 */ /* 0x000fe20004800000 */
[----:B-1----:R-:W-:Y:S01]  /*2a30*/  HMMA.16816.F32 R108, R4, R16, R108 ;  /* 0x00000010046c723c */ /* 0x002fe2000000186c */
[----:B------:R-:W-:-:S02]  /*2a40*/  FSEL R134, R33, -INF , !P0 ;  /* 0xff80000021867808 */ /* 0x000fc40004000000 */
[----:B------:R-:W-:Y:S02]  /*2a50*/  FSEL R129, R35, -INF , !P3 ;  /* 0xff80000023817808 */ /* 0x000fe40005800000 */
[----:B------:R-:W-:Y:S02]  /*2a60*/  FSEL R132, R28, -INF , !P6 ;  /* 0xff8000001c847808 */ /* 0x000fe40007000000 */
[C---:B------:R-:W-:Y:S01]  /*2a70*/  ISETP.GE.AND P1, PT, R9.reuse, R88, PT ;  /* 0x000000580900720c */ /* 0x040fe20003f26270 */
[----:B------:R-:W-:Y:S01]  /*2a80*/  HMMA.16816.F32 R104, R4, R18, R104 ;  /* 0x000000120468723c */ /* 0x000fe20000001868 */
[----:B------:R-:W-:Y:S02]  /*2a90*/  ISETP.GE.AND P0, PT, R9, R86, PT ;  /* 0x000000560900720c */ /* 0x000fe40003f06270 */
[C---:B------:R-:W-:Y:S02]  /*2aa0*/  ISETP.GE.AND P3, PT, R11.reuse, R88, PT ;  /* 0x000000580b00720c */ /* 0x040fe40003f66270 */
[----:B------:R-:W-:-:S02]  /*2ab0*/  ISETP.GE.AND P6, PT, R11, R86, PT ;  /* 0x000000560b00720c */ /* 0x000fc40003fc6270 */
[C---:B------:R-:W-:Y:S02]  /*2ac0*/  LOP3.LUT R9, R81.reuse, 0x68, RZ, 0xfc, !PT ;  /* 0x0000006851097812 */ /* 0x040fe400078efcff */
[----:B------:R-:W-:Y:S02]  /*2ad0*/  LOP3.LUT R11, R81, 0x69, RZ, 0xfc, !PT ;  /* 0x00000069510b7812 */ /* 0x000fe400078efcff */
[----:B------:R-:W-:Y:S02]  /*2ae0*/  FSEL R123, R30, -INF , !P2 ;  /* 0xff8000001e7b7808 */ /* 0x000fe40005000000 */
[----:B------:R-:W-:Y:S02]  /*2af0*/  FSEL R121, R31, -INF , !P4 ;  /* 0xff8000001f797808 */ /* 0x000fe40006000000 */
[----:B------:R-:W-:Y:S02]  /*2b00*/  FSEL R122, R24, -INF , !P1 ;  /* 0xff800000187a7808 */ /* 0x000fe40004800000 */
[----:B------:R-:W-:-:S02]  /*2b10*/  ISETP.GE.AND P2, PT, R9, R88, PT ;  /* 0x000000580900720c */ /* 0x000fc40003f46270 */
[C---:B------:R-:W-:Y:S02]  /*2b20*/  ISETP.GE.AND P4, PT, R11.reuse, R88, PT ;  /* 0x000000580b00720c */ /* 0x040fe40003f86270 */
[-C--:B------:R-:W-:Y:S02]  /*2b30*/  ISETP.GE.AND P1, PT, R11, R86.reuse, PT ;  /* 0x000000560b00720c */ /* 0x080fe40003f26270 */
[----:B------:R-:W-:Y:S02]  /*2b40*/  LOP3.LUT R11, R81, 0x71, RZ, 0xfc, !PT ;  /* 0x00000071510b7812 */ /* 0x000fe400078efcff */
[----:B------:R-:W-:Y:S02]  /*2b50*/  FSEL R116, R20, -INF , !P2 ;  /* 0xff80000014747808 */ /* 0x000fe40005000000 */
[----:B------:R-:W-:Y:S02]  /*2b60*/  ISETP.GE.AND P2, PT, R11, R86, PT ;  /* 0x000000560b00720c */ /* 0x000fe40003f46270 */
[----:B------:R-:W-:-:S02]  /*2b70*/  FSEL R130, R29, -INF , !P5 ;  /* 0xff8000001d827808 */ /* 0x000fc40006800000 */
[----:B------:R-:W-:Y:S02]  /*2b80*/  FSEL R59, R111, -INF , !P2 ;  /* 0xff8000006f3b7808 */ /* 0x000fe40005000000 */
[----:B------:R-:W-:Y:S01]  /*2b90*/  ISETP.NE.AND P2, PT, R124, 0x1, PT ;  /* 0x000000017c00780c */ /* 0x000fe20003f45270 */
[----:B------:R-:W-:Y:S01]  /*2ba0*/  BAR.SYNC.DEFER_BLOCKING 0x0 ;  /* 0x0000000000007b1d */ /* 0x000fe20000010000 */
[----:B------:R-:W-:Y:S02]  /*2bb0*/  ISETP.GE.AND P5, PT, R9, R86, PT ;  /* 0x000000560900720c */ /* 0x000fe40003fa6270 */
[----:B------:R-:W-:Y:S02]  /*2bc0*/  LOP3.LUT R9, R81, 0x70, RZ, 0xfc, !PT ;  /* 0x0000007051097812 */ /* 0x000fe400078efcff */
[----:B------:R-:W-:Y:S02]  /*2bd0*/  FSEL R119, R26, -INF , !P0 ;  /* 0xff8000001a777808 */ /* 0x000fe40004000000 */
[----:B------:R-:W-:-:S02]  /*2be0*/  ISETP.GE.AND P0, PT, R9, R88, PT ;  /* 0x000000580900720c */ /* 0x000fc40003f06270 */
[C---:B------:R-:W-:Y:S02]  /*2bf0*/  LOP3.LUT R5, R81.reuse, 0x78, RZ, 0xfc, !PT ;  /* 0x0000007851057812 */ /* 0x040fe400078efcff */
[----:B------:R-:W-:Y:S02]  /*2c00*/  LOP3.LUT R81, R81, 0x79, RZ, 0xfc, !PT ;  /* 0x0000007951517812 */ /* 0x000fe400078efcff */
[----:B------:R-:W-:Y:S02]  /*2c10*/  FSEL R120, R25, -INF , !P3 ;  /* 0xff80000019787808 */ /* 0x000fe40005800000 */
[----:B------:R-:W-:Y:S02]  /*2c20*/  FSEL R117, R27, -INF , !P6 ;  /* 0xff8000001b757808 */ /* 0x000fe40007000000 */
[----:B------:R-:W-:Y:S02]  /*2c30*/  FSEL R67, R22, -INF , !P5 ;  /* 0xff80000016437808 */ /* 0x000fe40006800000 */
[----:B------:R-:W-:-:S02]  /*2c40*/  FSEL R118, R21, -INF , !P4 ;  /* 0xff80000015767808 */ /* 0x000fc40006000000 */
[----:B------:R-:W-:Y:S02]  /*2c50*/  FSEL R65, R23, -INF , !P1 ;  /* 0xff80000017417808 */ /* 0x000fe40004800000 */
[----:B------:R-:W-:Y:S02]  /*2c60*/  FSEL R66, R108, -INF , !P0 ;  /* 0xff8000006c427808 */ /* 0x000fe40004000000 */
[----:B------:R-:W-:Y:S02]  /*2c70*/  ISETP.GE.AND P3, PT, R9, R86, PT ;  /* 0x000000560900720c */ /* 0x000fe40003f66270 */
[-C--:B------:R-:W-:Y:S02]  /*2c80*/  ISETP.GE.AND P6, PT, R11, R88.reuse, PT ;  /* 0x000000580b00720c */ /* 0x080fe40003fc6270 */
[-C--:B------:R-:W-:Y:S02]  /*2c90*/  ISETP.GE.AND P5, PT, R5, R88.reuse, PT ;  /* 0x000000580500720c */ /* 0x080fe40003fa6270 */
[----:B------:R-:W-:-:S02]  /*2ca0*/  ISETP.GE.AND P4, PT, R81, R88, PT ;  /* 0x000000585100720c */ /* 0x000fc40003f86270 */
[-C--:B------:R-:W-:Y:S02]  /*2cb0*/  ISETP.GE.AND P1, PT, R5, R86.reuse, PT ;  /* 0x000000560500720c */ /* 0x080fe40003f26270 */
[----:B------:R-:W-:Y:S02]  /*2cc0*/  ISETP.GE.AND P0, PT, R81, R86, PT ;  /* 0x000000565100720c */ /* 0x000fe40003f06270 */
[----:B------:R-:W-:Y:S02]  /*2cd0*/  FSEL R64, R109, -INF , !P6 ;  /* 0xff8000006d407808 */ /* 0x000fe40007000000 */
[----:B------:R-:W-:Y:S02]  /*2ce0*/  FSEL R61, R110, -INF , !P3 ;  /* 0xff8000006e3d7808 */ /* 0x000fe40005800000 */
[----:B------:R-:W-:Y:S02]  /*2cf0*/  FSEL R62, R104, -INF , !P5 ;  /* 0xff800000683e7808 */ /* 0x000fe40006800000 */
[----:B------:R-:W-:-:S02]  /*2d00*/  FSEL R60, R105, -INF , !P4 ;  /* 0xff800000693c7808 */ /* 0x000fc40006000000 */
[----:B------:R-:W-:Y:S02]  /*2d10*/  FSEL R57, R106, -INF , !P1 ;  /* 0xff8000006a397808 */ /* 0x000fe40004800000 */
[----:B------:R-:W-:Y:S01]  /*2d20*/  FSEL R56, R107, -INF , !P0 ;  /* 0xff8000006b387808 */ /* 0x000fe20004000000 */
[----:B------:R-:W-:Y:S06]  /*2d30*/  @!P2 BRA `(.L_x_1447) ;  /* 0x000000040074a947 */ /* 0x000fec0003800000 */
[----:B------:R-:W-:Y:S01]  /*2d40*/  UISETP.NE.U32.AND UP0, UPT, UR6, URZ, UPT ;  /* 0x000000ff0600728c */ /* 0x000fe2000bf05070 */
[C---:B------:R-:W-:Y:S02]  /*2d50*/  SHF.L.U64.HI R10, R2.reuse, 0x5, R3 ;  /* 0x00000005020a7819 */ /* 0x040fe40000010203 */
[----:B------:R-:W-:Y:S01]  /*2d60*/  SHF.L.U32 R11, R2, 0x5, RZ ;  /* 0x00000005020b7819 */ /* 0x000fe200000006ff */
        /* <DEDUP_REMOVED lines=10> */
.L_x_1448:
[----:B------:R-:W1:Y:S01]  /*2e10*/  LDC R5, c[0x0][0x4f0] ;  /* 0x00013c00ff057b82 */ /* 0x000e620000000800 */
[----:B------:R-:W-:Y:S02]  /*2e20*/  LEA R14, R124, 0xffffff00, 0x7 ;  /* 0xffffff007c0e7811 */ /* 0x000fe400078e38ff */
        /* <DEDUP_REMOVED lines=15> */
[----:B------:R-:W-:Y:S02]  /*2f20*/  IMAD.MOV R7, RZ, RZ, -R12 ;  /* 0x000000ffff077224 */ /* 0x000fe400078e0a0c */
        /* <DEDUP_REMOVED lines=10> */
[----:B------:R-:W-:Y:S02]  /*2fd0*/  ISETP.NE.AND P1, PT, R5, RZ, PT ;  /* 0x000000ff0500720c */ /* 0x000fe40003f25270 */
[----:B------:R-:W-:Y:S02]  /*2fe0*/  ISETP.GE.U32.AND P6, PT, R9, R4, PT ;  /* 0x000000040900720c */ /* 0x000fe40003fc6070 */
[----:B------:R-:W-:-:S02]  /*2ff0*/  LOP3.LUT R4, R166, R5, RZ, 0x3c, !PT ;  /* 0x00000005a6047212 */ /* 0x000fc400078e3cff */
[----:B------:R-:W-:Y:S02]  /*3000*/  LOP3.LUT R7, RZ, R5, RZ, 0x33, !PT ;  /* 0x00000005ff077212 */ /* 0x000fe400078e33ff */
[----:B------:R-:W-:-:S03]  /*3010*/  ISETP.GE.AND P3, PT, R4, RZ, PT ;  /* 0x000000ff0400720c */ /* 0x000fc60003f66270 */
[----:B------:R-:W-:-:S04]  /*3020*/  @P5 VIADD R12, R12, 0x1 ;  /* 0x000000010c0c5836 */ /* 0x000fc80000000000 */
[----:B------:R-:W-:Y:S01]  /*3030*/  @P6 IADD3 R13, PT, PT, R13, 0x1, RZ ;  /* 0x000000010d0d6810 */ /* 0x000fe20007ffe0ff */
[----:B------:R-:W-:-:S05]  /*3040*/  @!P0 IMAD.MOV R12, RZ, RZ, -R12 ;  /* 0x000000ffff0c8224 */ /* 0x000fca00078e0a0c */
[----:B------:R-:W-:Y:S02]  /*3050*/  @!P3 IADD3 R13, PT, PT, -R13, RZ, RZ ;  /* 0x000000ff0d0db210 */ /* 0x000fe40007ffe1ff */
[C---:B------:R-:W-:Y:S02]  /*3060*/  SEL R6, R7.reuse, R12, !P1 ;  /* 0x0000000c07067207 */ /* 0x040fe40004800000 */
[----:B------:R-:W-:-:S03]  /*3070*/  SEL R7, R7, R13, !P1 ;  /* 0x0000000d07077207 */ /* 0x000fc60004800000 */
[----:B------:R-:W-:-:S04]  /*3080*/  IMAD.WIDE R8, R6, 0x4, R170 ;  /* 0x0000000406087825 */ /* 0x000fc800078e02aa */
[C---:B------:R-:W-:Y:S02]  /*3090*/  IMAD.WIDE R12, R7.reuse, 0x4, R170 ;  /* 0x00000004070c7825 */ /* 0x040fe400078e02aa */
        /* <DEDUP_REMOVED lines=11> */
[----:B------:R-:W-:-:S04]  /*3150*/  IMAD.WIDE.U32 R14, R4, UR18, R14 ;  /* 0x00000012040e7c25 */ /* 0x000fc8000f8e000e */
[----:B------:R-:W-:Y:S01]  /*3160*/  IMAD R3, R2, UR18, RZ ;  /* 0x0000001202037c24 */ /* 0x000fe2000f8e02ff */
[----:B------:R-:W-:-:S03]  /*3170*/  LEA R162, P0, R14, R162, 0x1 ;  /* 0x000000a20ea27211 */ /* 0x000fc600078008ff */
[----:B------:R-:W-:-:S05]  /*3180*/  IMAD R3, R4, UR19, R3 ;  /* 0x0000001304037c24 */ /* 0x000fca000f8e0203 */
[----:B------:R-:W-:-:S04]  /*3190*/  IADD3 R3, PT, PT, R15, R3, RZ ;  /* 0x000000030f037210 */ /* 0x000fc80007ffe0ff */
[----:B------:R-:W-:-:S07]  /*31a0*/  LEA.HI.X R163, R14, R163, R3, 0x1, P0 ;  /* 0x000000a30ea37211 */ /* 0x000fce00000f0c03 */
.L_x_1449:
[----:B------:R-:W-:Y:S01]  /*31b0*/  LEA R4, P0, R11, R162, 0x1 ;  /* 0x000000a20b047211 */ /* 0x000fe200078008ff */
[----:B------:R-:W-:Y:S01]  /*31c0*/  @!PT LDS RZ, [RZ] ;  /* 0x00000000fffff984 */ /* 0x000fe20000000800 */
[----:B------:R-:W-:Y:S01]  /*31d0*/  @!PT LDS RZ, [RZ] ;  /* 0x00000000fffff984 */ /* 0x000fe20000000800 */
[----:B------:R-:W-:Y:S01]  /*31e0*/  @!PT LDS RZ, [RZ] ;  /* 0x00000000fffff984 */ /* 0x000fe20000000800 */
[----:B------:R1:W-:Y:S03]  /*31f0*/  LDGSTS.E.BYPASS.LTC128B.128 [R175+0x3000], desc[UR24][R162.64] ;  /* 0x03000000a2af7fae */ /* 0x0003e6000b981a18 */
[----:B------:R-:W-:Y:S01]  /*3200*/  IADD3 R2, P1, PT, R127, R4, RZ ;  /* 0x000000047f027210 */ /* 0x000fe20007f3e0ff */
[----:B------:R1:W-:Y:S01]  /*3210*/  LDGSTS.E.BYPASS.LTC128B.128 [R175+0x5000], desc[UR24][R162.64+0x40] ;  /* 0x05000040a2af7fae */ /* 0x0003e2000b981a18 */
[----:B------:R-:W-:Y:S02]  /*3220*/  LEA.HI.X R5, R11, R163, R10, 0x1, P0 ;  /* 0x000000a30b057211 */ /* 0x000fe400000f0c0a */
[----:B------:R-:W-:Y:S01]  /*3230*/  IADD3 R6, P0, PT, R127, R2, RZ ;  /* 0x000000027f067210 */ /* 0x000fe20007f1e0ff */
[----:B------:R1:W-:Y:S02]  /*3240*/  LDGSTS.E.BYPASS.LTC128B.128 [R175+0x7000], desc[UR24][R162.64+0x80] ;  /* 0x07000080a2af7fae */ /* 0x0003e4000b981a18 */
[----:B------:R-:W-:-:S02]  /*3250*/  IMAD.X R3, R0, 0x1, R5, P1 ;  /* 0x0000000100037824 */ /* 0x000fc400008e0605 */
[----:B------:R1:W-:Y:S02]  /*3260*/  LDGSTS.E.BYPASS.LTC128B.128 [R175+0x3800], desc[UR24][R4.64] ;  /* 0x0380000004af7fae */ /* 0x0003e4000b981a18 */
[----:B------:R-:W-:Y:S02]  /*3270*/  IMAD.X R7, R0, 0x1, R3, P0 ;  /* 0x0000000100077824 */ /* 0x000fe400000e0603 */
[----:B------:R1:W-:Y:S04]  /*3280*/  LDGSTS.E.BYPASS.LTC128B.128 [R175+0x5800], desc[UR24][R4.64+0x40] ;  /* 0x0580004004af7fae */ /* 0x0003e8000b981a18 */
[----:B------:R1:W-:Y:S04]  /*3290*/  LDGSTS.E.BYPASS.LTC128B.128 [R175+0x7800], desc[UR24][R4.64+0x80] ;  /* 0x0780008004af7fae */ /* 0x0003e8000b981a18 */
[----:B------:R1:W-:Y:S04]  /*32a0*/  LDGSTS.E.BYPASS.LTC128B.128 [R175+0x4000], desc[UR24][R2.64] ;  /* 0x0400000002af7fae */ /* 0x0003e8000b981a18 */
[----:B------:R1:W-:Y:S04]  /*32b0*/  LDGSTS.E.BYPASS.LTC128B.128 [R175+0x6000], desc[UR24][R2.64+0x40] ;  /* 0x0600004002af7fae */ /* 0x0003e8000b981a18 */
[----:B------:R1:W-:Y:S04]  /*32c0*/  LDGSTS.E.BYPASS.LTC128B.128 [R175+0x8000], desc[UR24][R2.64+0x80] ;  /* 0x0800008002af7fae */ /* 0x0003e8000b981a18 */
[----:B------:R1:W-:Y:S04]  /*32d0*/  LDGSTS.E.BYPASS.LTC128B.128 [R175+0x4800], desc[UR24][R6.64] ;  /* 0x0480000006af7fae */ /* 0x0003e8000b981a18 */
[----:B------:R1:W-:Y:S04]  /*32e0*/  LDGSTS.E.BYPASS.LTC128B.128 [R175+0x6800], desc[UR24][R6.64+0x40] ;  /* 0x0680004006af7fae */ /* 0x0003e8000b981a18 */
[----:B------:R1:W-:Y:S04]  /*32f0*/  LDGSTS.E.BYPASS.LTC128B.128 [R175+0x8800], desc[UR24][R6.64+0x80] ;  /* 0x0880008006af7fae */ /* 0x0003e8000b981a18 */
[----:B------:R-:W0:Y:S02]  /*3300*/  LDGDEPBAR ;  /* 0x00000000000079af */ /* 0x000e240000000000 */
.L_x_1447:
[----:B-1----:R-:W-:Y:S01]  /*3310*/  FMNMX3.FTZ R3, R84, R76, R68, !PT ;  /* 0x0000004c54037276 */ /* 0x002fe20007810044 */
[----:B------:R-:W1:Y:S01]  /*3320*/  LDCU UR4, c[0x0][0x45c] ;  /* 0x00008b80ff0477ac */ /* 0x000e620008000800 */
        /* <DEDUP_REMOVED lines=28> */
[----:B------:R-:W-:-:S02]  /*34f0*/  LOP3.LUT R157, R125, 0x120, R128, 0xf8, !PT ;  /* 0x000001207d9d7812 */ /* 0x000fc400078ef880 */
[----:B------:R-:W-:Y:S02]  /*3500*/  FMNMX.FTZ R0, R60, R3, !PT ;  /* 0x000000033c007209 */ /* 0x000fe40007810000 */
[----:B------:R-:W-:Y:S02]  /*3510*/  FMNMX3.FTZ R3, R2, R59, R57, !PT ;  /* 0x0000003b02037276 */ /* 0x000fe40007810039 */
[----:B------:R-:W-:Y:S01]  /*3520*/  LEA R157, R157, UR5, 0x1 ;  /* 0x000000059d9d7c11 */ /* 0x000fe2000f8e08ff */
[----:B------:R-:W2:Y:S01]  /*3530*/  SHFL.BFLY PT, R5, R0, 0x2, 0x1f ;  /* 0x0c401f0000057f89 */ /* 0x000ea200000e0000 */
[----:B------:R-:W-:-:S03]  /*3540*/  FMNMX.FTZ R4, R56, R3, !PT ;  /* 0x0000000338047209 */ /* 0x000fc60007810000 */
[----:B------:R-:W-:Y:S04]  /*3550*/  LDSM.16.MT88.4 R108, [R157+0xd000] ;  /* 0x00d000009d6c783b */ /* 0x000fe80000004200 */
[----:B------:R-:W3:Y:S04]  /*3560*/  SHFL.BFLY PT, R3, R4, 0x2, 0x1f ;  /* 0x0c401f0004037f89 */ /* 0x000ee800000e0000 */
[----:B------:R-:W-:Y:S04]  /*3570*/  LDSM.16.MT88.4 R8, [R157+0x9400] ;  /* 0x009400009d08783b */ /* 0x000fe80000004200 */
[----:B------:R-:W-:Y:S01]  /*3580*/  LDSM.16.MT88.4 R16, [R157+0xb400] ;  /* 0x00b400009d10783b */ /* 0x000fe20000004200 */
[----:B--2---:R-:W-:-:S05]  /*3590*/  FMNMX.FTZ R5, R0, R5, !PT ;  /* 0x0000000500057209 */ /* 0x004fca0007810000 */
[----:B------:R-:W2:Y:S01]  /*35a0*/  SHFL.BFLY PT, R2, R5, 0x1, 0x1f ;  /* 0x0c201f0005027f89 */ /* 0x000ea200000e0000 */
[----:B---3--:R-:W-:-:S05]  /*35b0*/  FMNMX.FTZ R3, R4, R3, !PT ;  /* 0x0000000304037209 */ /* 0x008fca0007810000 */
[----:B------:R-:W3:Y:S01]  /*35c0*/  SHFL.BFLY PT, R0, R3, 0x1, 0x1f ;  /* 0x0c201f0003007f89 */ /* 0x000ee200000e0000 */
[----:B--2---:R-:W-:-:S04]  /*35d0*/  FMNMX.FTZ R2, R5, R2, !PT ;  /* 0x0000000205027209 */ /* 0x004fc80007810000 */
[C---:B------:R-:W-:Y:S01]  /*35e0*/  FSETP.NEU.FTZ.AND P0, PT, R2.reuse, -INF , PT ;  /* 0xff8000000200780b */ /* 0x040fe20003f1d000 */
[----:B-1----:R-:W-:Y:S01]  /*35f0*/  FMUL.FTZ R63, R2, UR4 ;  /* 0x00000004023f7c20 */ /* 0x002fe20008410000 */
[----:B---3--:R-:W-:-:S04]  /*3600*/  FMNMX.FTZ R0, R3, R0, !PT ;  /* 0x0000000003007209 */ /* 0x008fc80007810000 */
[----:B------:R-:W-:Y:S02]  /*3610*/  FSEL R63, R63, RZ, P0 ;  /* 0x000000ff3f3f7208 */ /* 0x000fe40000000000 */
[C---:B------:R-:W-:Y:S01]  /*3620*/  FSETP.NEU.FTZ.AND P0, PT, R0.reuse, -INF , PT ;  /* 0xff8000000000780b */ /* 0x040fe20003f1d000 */
[----:B------:R-:W-:Y:S01]  /*3630*/  FMUL.FTZ R58, R0, UR4 ;  /* 0x00000004003a7c20 */ /* 0x000fe20008410000 */
[----:B------:R-:W-:Y:S01]  /*3640*/  IADD3 R3, PT, PT, R126, R157, RZ ;  /* 0x0000009d7e037210 */ /* 0x000fe20007ffe0ff */
[--C-:B------:R-:W-:Y:S01]  /*3650*/  FFMA.FTZ R50, R68, UR4, -R63.reuse ;  /* 0x0000000444327c23 */ /* 0x100fe2000801083f */
[--C-:B------:R-:W-:Y:S01]  /*3660*/  FFMA.FTZ R47, R70, UR4, -R63.reuse ;  /* 0x00000004462f7c23 */ /* 0x100fe2000801083f */
[--C-:B------:R-:W-:Y:S01]  /*3670*/  FFMA.FTZ R55, R84, UR4, -R63.reuse ;  /* 0x0000000454377c23 */ /* 0x100fe2000801083f */
[----:B------:R-:W1:Y:S01]  /*3680*/  LDSM.16.MT88.4 R68, [R157+0x9000] ;  /* 0x009000009d44783b */ /* 0x000e620000004200 */
[----:B------:R-:W-:Y:S01]  /*3690*/  FSEL R58, R58, RZ, P0 ;  /* 0x000000ff3a3a7208 */ /* 0x000fe20000000000 */
[--C-:B------:R-:W-:Y:S01]  /*36a0*/  FFMA.FTZ R54, R76, UR4, -R63.reuse ;  /* 0x000000044c367c23 */ /* 0x100fe2000801083f */
[----:B------:R-:W-:Y:S01]  /*36b0*/  MUFU.EX2 R50, R50 ;  /* 0x0000003200327308 */ /* 0x000fe20000000800 */
[----:B------:R-:W-:Y:S01]  /*36c0*/  LDSM.16.MT88.4 R84, [R157+0xb000] ;  /* 0x00b000009d54783b */ /* 0x000fe20000004200 */
[--C-:B------:R-:W-:Y:S01]  /*36d0*/  FFMA.FTZ R51, R74, UR4, -R63.reuse ;  /* 0x000000044a337c23 */ /* 0x100fe2000801083f */
[--C-:B------:R-:W-:Y:S01]  /*36e0*/  FFMA.FTZ R53, R77, UR4, -R58.reuse ;  /* 0x000000044d357c23 */ /* 0x100fe2000801083a */
[--C-:B------:R-:W-:Y:S01]  /*36f0*/  FFMA.FTZ R52, R75, UR4, -R58.reuse ;  /* 0x000000044b347c23 */ /* 0x100fe2000801083a */
[--C-:B------:R-:W-:Y:S01]  /*3700*/  FFMA.FTZ R49, R79, UR4, -R58.reuse ;  /* 0x000000044f317c23 */ /* 0x100fe2000801083a */
[--C-:B------:R-:W-:Y:S01]  /*3710*/  FFMA.FTZ R48, R73, UR4, -R58.reuse ;  /* 0x0000000449307c23 */ /* 0x100fe2000801083a */
[----:B------:R-:W2:Y:S01]  /*3720*/  LDSM.16.MT88.4 R76, [R3+0x9000] ;  /* 0x00900000034c783b */ /* 0x000ea20000004200 */
[----:B------:R-:W-:Y:S01]  /*3730*/  MUFU.EX2 R55, R55 ;  /* 0x0000003700377308 */ /* 0x000fe20000000800 */
[--C-:B------:R-:W-:Y:S01]  /*3740*/  FFMA.FTZ R46, R72, UR4, -R63.reuse ;  /* 0x00000004482e7c23 */ /* 0x100fe2000801083f */
[--C-:B------:R-:W-:Y:S01]  /*3750*/  FFMA.FTZ R43, R80, UR4, -R63.reuse ;  /* 0x00000004502b7c23 */ /* 0x100fe2000801083f */
[----:B------:R-:W3:Y:S01]  /*3760*/  LDSM.16.MT88.4 R92, [R3+0xb000] ;  /* 0x00b00000035c783b */ /* 0x000ee20000004200 */
[--C-:B------:R-:W-:Y:S01]  /*3770*/  FFMA.FTZ R42, R82, UR4, -R63.reuse ;  /* 0x00000004522a7c23 */ /* 0x100fe2000801083f */
[--C-:B------:R-:W-:Y:S01]  /*3780*/  FFMA.FTZ R45, R91, UR4, -R58.reuse ;  /* 0x000000045b2d7c23 */ /* 0x100fe2000801083a */
[--C-:B------:R-:W-:Y:S01]  /*3790*/  FFMA.FTZ R44, R89, UR4, -R58.reuse ;  /* 0x00000004592c7c23 */ /* 0x100fe2000801083a */
[----:B------:R-:W4:Y:S01]  /*37a0*/  LDSM.16.MT88.4 R4, [R3+0xd000] ;  /* 0x00d000000304783b */ /* 0x000f220000004200 */
[----:B------:R-:W5:Y:S01]  /*37b0*/  MUFU.EX2 R54, R54 ;  /* 0x0000003600367308 */ /* 0x000f620000000800 */
[--C-:B------:R-:W-:Y:S01]  /*37c0*/  FFMA.FTZ R41, R99, UR4, -R58.reuse ;  /* 0x0000000463297c23 */ /* 0x100fe2000801083a */
[--C-:B------:R-:W-:Y:S01]  /*37d0*/  FFMA.FTZ R40, R97, UR4, -R58.reuse ;  /* 0x0000000461287c23 */ /* 0x100fe2000801083a */
[----:B------:R-:W4:Y:S01]  /*37e0*/  LDSM.16.MT88.4 R12, [R3+0x9400] ;  /* 0x00940000030c783b */ /* 0x000f220000004200 */
[--C-:B------:R-:W-:Y:S01]  /*37f0*/  FFMA.FTZ R39, R172, UR4, -R63.reuse ;  /* 0x00000004ac277c23 */ /* 0x100fe2000801083f */
[--C-:B------:R-:W-:Y:S01]  /*3800*/  FFMA.FTZ R38, R176, UR4, -R63.reuse ;  /* 0x00000004b0267c23 */ /* 0x100fe2000801083f */
[--C-:B------:R-:W-:Y:S01]  /*3810*/  FFMA.FTZ R35, R154, UR4, -R63.reuse ;  /* 0x000000049a237c23 */ /* 0x100fe2000801083f */
[----:B------:R-:W4:Y:S01]  /*3820*/  LDSM.16.MT88.4 R20, [R3+0xd400] ;  /* 0x00d400000314783b */ /* 0x000f220000004200 */
[----:B------:R-:W1:Y:S01]  /*3830*/  MUFU.EX2 R47, R47 ;  /* 0x0000002f002f7308 */ /* 0x000e620000000800 */
        /* <DEDUP_REMOVED lines=8> */
[----:B-----5:R-:W-:Y:S01]  /*38c0*/  F2FP.F16.F32.PACK_AB R104, R54, R55 ;  /* 0x000000373668723e */ /* 0x020fe200000000ff */
[--C-:B------:R-:W-:Y:S01]  /*38d0*/  FFMA.FTZ R27, R146, UR4, -R63.reuse ;  /* 0x00000004921b7c23 */ /* 0x100fe2000801083f */
[--C-:B------:R-:W-:Y:S01]  /*38e0*/  FFMA.FTZ R26, R150, UR4, -R63.reuse ;  /* 0x00000004961a7c23 */ /* 0x100fe2000801083f */
[--C-:B------:R-:W-:Y:S01]  /*38f0*/  FFMA.FTZ R29, R147, UR4, -R58.reuse ;  /* 0x00000004931d7c23 */ /* 0x100fe2000801083a */
[--C-:B------:R-:W-:Y:S01]  /*3900*/  FFMA.FTZ R28, R143, UR4, -R58.reuse ;  /* 0x000000048f1c7c23 */ /* 0x100fe2000801083a */
[--C-:B------:R-:W-:Y:S01]  /*3910*/  FFMA.FTZ R25, R145, UR4, -R58.reuse ;  /* 0x0000000491197c23 */ /* 0x100fe2000801083a */
        /* <DEDUP_REMOVED lines=17> */
[----:B------:R-:W1:Y:S01]  /*3a30*/  MUFU.EX2 R48, R48 ;  /* 0x0000003000307308 */ /* 0x000e620000000800 */
[----:B-----5:R-:W-:Y:S01]  /*3a40*/  F2FP.F16.F32.PACK_AB R105, R52, R53 ;  /* 0x000000353469723e */ /* 0x020fe200000000ff */
        /* <DEDUP_REMOVED lines=14> */
[----:B------:R-:W5:Y:S01]  /*3b30*/  MUFU.EX2 R46, R46 ;  /* 0x0000002e002e7308 */ /* 0x000f620000000800 */
[----:B-1----:R-:W-:Y:S01]  /*3b40*/  F2FP.F16.F32.PACK_AB R107, R48, R49 ;  /* 0x00000031306b723e */ /* 0x002fe200000000ff */
[--C-:B------:R-:W-:Y:S01]  /*3b50*/  FFMA.FTZ R57, R57, UR4, -R58.reuse ;  /* 0x0000000439397c23 */ /* 0x100fe2000801083a */
[----:B------:R-:W-:Y:S01]  /*3b60*/  FFMA.FTZ R176, R56, UR4, -R58 ;  /* 0x0000000438b07c23 */ /* 0x000fe2000801083a */
[----:B------:R-:W-:Y:S01]  /*3b70*/  FADD.FTZ R55, R55, R54 ;  /* 0x0000003637377221 */ /* 0x000fe20000010000 */
[----:B------:R-:W-:-:S03]  /*3b80*/  FADD.FTZ R52, R53, R52 ;  /* 0x0000003435347221 */ /* 0x000fc60000010000 */
[----:B------:R-:W-:Y:S01]  /*3b90*/  MUFU.EX2 R43, R43 ;  /* 0x0000002b002b7308 */ /* 0x000fe20000000800 */
[----:B------:R-:W-:Y:S01]  /*3ba0*/  HMMA.16816.F32 R112, R104, R68, RZ ;  /* 0x000000446870723c */ /* 0x000fe200000018ff */
[----:B------:R-:W-:Y:S01]  /*3bb0*/  FADD.FTZ R50, R50, R55 ;  /* 0x0000003732327221 */ /* 0x000fe20000010000 */
[----:B------:R-:W-:-:S03]  /*3bc0*/  FADD.FTZ R49, R49, R52 ;  /* 0x0000003431317221 */ /* 0x000fc60000010000 */
[----:B------:R-:W-:Y:S01]  /*3bd0*/  FADD.FTZ R50, R47, R50 ;  /* 0x000000322f327221 */ /* 0x000fe20000010000 */
[----:B------:R-:W-:Y:S01]  /*3be0*/  FADD.FTZ R48, R48, R49 ;  /* 0x0000003130307221 */ /* 0x000fe20000010000 */
[----:B------:R-:W-:Y:S01]  /*3bf0*/  MUFU.EX2 R42, R42 ;  /* 0x0000002a002a7308 */ /* 0x000fe20000000800 */
[C---:B------:R-:W-:Y:S07]  /*3c00*/  HMMA.16816.F32 R68, R104.reuse, R70, RZ ;  /* 0x000000466844723c */ /* 0x040fee00000018ff */
[----:B------:R-:W-:Y:S01]  /*3c10*/  MUFU.EX2 R45, R45 ;  /* 0x0000002d002d7308 */ /* 0x000fe20000000800 */
[C---:B--2---:R-:W-:Y:S07]  /*3c20*/  HMMA.16816.F32 R72, R104.reuse, R76, RZ ;  /* 0x0000004c6848723c */ /* 0x044fee00000018ff */
[----:B------:R-:W1:Y:S01]  /*3c30*/  MUFU.EX2 R44, R44 ;  /* 0x0000002c002c7308 */ /* 0x000e620000000800 */
[C---:B------:R-:W-:Y:S07]  /*3c40*/  HMMA.16816.F32 R80, R104.reuse, R84, RZ ;  /* 0x000000546850723c */ /* 0x040fee00000018ff */
[----:B------:R-:W-:Y:S01]  /*3c50*/  MUFU.EX2 R41, R41 ;  /* 0x0000002900297308 */ /* 0x000fe20000000800 */
[C---:B---3--:R-:W-:Y:S07]  /*3c60*/  HMMA.16816.F32 R88, R104.reuse, R92, RZ ;  /* 0x0000005c6858723c */ /* 0x048fee00000018ff */
[----:B------:R-:W2:Y:S01]  /*3c70*/  MUFU.EX2 R40, R40 ;  /* 0x0000002800287308 */ /* 0x000ea20000000800 */
[C---:B------:R-:W-:Y:S07]  /*3c80*/  HMMA.16816.F32 R96, R104.reuse, R108, RZ ;  /* 0x0000006c6860723c */ /* 0x040fee00000018ff */
[----:B------:R-:W-:Y:S01]  /*3c90*/  MUFU.EX2 R39, R39 ;  /* 0x0000002700277308 */ /* 0x000fe20000000800 */
[C---:B------:R-:W-:Y:S07]  /*3ca0*/  HMMA.16816.F32 R76, R104.reuse, R78, RZ ;  /* 0x0000004e684c723c */ /* 0x040fee00000018ff */
[----:B------:R-:W3:Y:S01]  /*3cb0*/  MUFU.EX2 R38, R38 ;  /* 0x0000002600267308 */ /* 0x000ee20000000800 */
[C---:B------:R-:W-:Y:S07]  /*3cc0*/  HMMA.16816.F32 R84, R104.reuse, R86, RZ ;  /* 0x000000566854723c */ /* 0x040fee00000018ff */
[----:B------:R-:W-:Y:S01]  /*3cd0*/  MUFU.EX2 R35, R35 ;  /* 0x0000002300237308 */ /* 0x000fe20000000800 */
[C---:B------:R-:W-:Y:S07]  /*3ce0*/  HMMA.16816.F32 R92, R104.reuse, R94, RZ ;  /* 0x0000005e685c723c */ /* 0x040fee00000018ff */
[----:B------:R-:W-:Y:S01]  /*3cf0*/  MUFU.EX2 R34, R34 ;  /* 0x0000002200227308 */ /* 0x000fe20000000800 */
[C---:B------:R-:W-:Y:S07]  /*3d00*/  HMMA.16816.F32 R108, R104.reuse, R110, RZ ;  /* 0x0000006e686c723c */ /* 0x040fee00000018ff */
[----:B------:R-:W-:Y:S01]  /*3d10*/  MUFU.EX2 R37, R37 ;  /* 0x0000002500257308 */ /* 0x000fe20000000800 */
[----:B----4-:R-:W-:Y:S01]  /*3d20*/  HMMA.16816.F32 R100, R104, R4, RZ ;  /* 0x000000046864723c */ /* 0x010fe200000018ff */
[----:B-----5:R-:W-:Y:S01]  /*3d30*/  F2FP.F16.F32.PACK_AB R4, R46, R51 ;  /* 0x000000332e04723e */ /* 0x020fe200000000ff */
[----:B------:R-:W-:Y:S01]  /*3d40*/  FADD.FTZ R51, R51, R50 ;  /* 0x0000003233337221 */ /* 0x000fe20000010000 */
[----:B-1----:R-:W-:Y:S01]  /*3d50*/  F2FP.F16.F32.PACK_AB R5, R44, R45 ;  /* 0x0000002d2c05723e */ /* 0x002fe200000000ff */
[----:B------:R-:W-:-:S02]  /*3d60*/  FADD.FTZ R45, R45, R48 ;  /* 0x000000302d2d7221 */ /* 0x000fc40000010000 */
[----:B------:R-:W-:Y:S01]  /*3d70*/  FADD.FTZ R46, R46, R51 ;  /* 0x000000332e2e7221 */ /* 0x000fe20000010000 */
[----:B------:R-:W1:Y:S01]  /*3d80*/  MUFU.EX2 R36, R36 ;  /* 0x0000002400247308 */ /* 0x000e620000000800 */
[----:B------:R-:W-:Y:S01]  /*3d90*/  HMMA.16816.F32 R104, R104, R6, RZ ;  /* 0x000000066868723c */ /* 0x000fe200000018ff */
[----:B------:R-:W-:Y:S01]  /*3da0*/  F2FP.F16.F32.PACK_AB R6, R42, R43 ;  /* 0x0000002b2a06723e */ /* 0x000fe200000000ff */
[----:B------:R-:W-:Y:S01]  /*3db0*/  FADD.FTZ R44, R44, R45 ;  /* 0x0000002d2c2c7221 */ /* 0x000fe20000010000 */
[----:B--2---:R-:W-:Y:S01]  /*3dc0*/  F2FP.F16.F32.PACK_AB R7, R40, R41 ;  /* 0x000000292807723e */ /* 0x004fe200000000ff */
        /* <DEDUP_REMOVED lines=8> */
[----:B------:R-:W4:Y:S04]  /*3e50*/  LDSM.16.MT88.4 R8, [R3+0xb400] ;  /* 0x00b400000308783b */ /* 0x000f280000004200 */
[----:B------:R-:W-:Y:S03]  /*3e60*/  MUFU.EX2 R31, R31 ;  /* 0x0000001f001f7308 */ /* 0x000fe60000000800 */
[C---:B------:R-:W-:Y:S05]  /*3e70*/  HMMA.16816.F32 R72, R4.reuse, R12, R72 ;  /* 0x0000000c0448723c */ /* 0x040fea0000001848 */
[----:B------:R-:W5:Y:S03]  /*3e80*/  MUFU.EX2 R30, R30 ;  /* 0x0000001e001e7308 */ /* 0x000f660000000800 */
[C---:B------:R-:W-:Y:S01]  /*3e90*/  HMMA.16816.F32 R76, R4.reuse, R14, R76 ;  /* 0x0000000e044c723c */ /* 0x040fe2000000184c */
[----:B------:R-:W3:Y:S04]  /*3ea0*/  LDSM.16.MT88.4 R12, [R157+0xd400] ;  /* 0x00d400009d0c783b */ /* 0x000ee80000004200 */
[----:B------:R-:W-:Y:S03]  /*3eb0*/  MUFU.EX2 R27, R27 ;  /* 0x0000001b001b7308 */ /* 0x000fe60000000800 */
[C---:B------:R-:W-:Y:S05]  /*3ec0*/  HMMA.16816.F32 R80, R4.reuse, R16, R80 ;  /* 0x000000100450723c */ /* 0x040fea0000001850 */
[----:B------:R-:W-:Y:S03]  /*3ed0*/  MUFU.EX2 R26, R26 ;  /* 0x0000001a001a7308 */ /* 0x000fe60000000800 */
[C---:B------:R-:W-:Y:S01]  /*3ee0*/  HMMA.16816.F32 R84, R4.reuse, R18, R84 ;  /* 0x000000120454723c */ /* 0x040fe20000001854 */
[----:B------:R-:W5:Y:S04]  /*3ef0*/  LDSM.16.MT88.4 R16, [R157+0xb800] ;  /* 0x00b800009d10783b */ /* 0x000f680000004200 */
[----:B------:R-:W-:Y:S03]  /*3f00*/  MUFU.EX2 R29, R29 ;  /* 0x0000001d001d7308 */ /* 0x000fe60000000800 */
[C---:B------:R-:W-:Y:S05]  /*3f10*/  HMMA.16816.F32 R100, R4.reuse, R20, R100 ;  /* 0x000000140464723c */ /* 0x040fea0000001864 */
[----:B------:R-:W5:Y:S03]  /*3f20*/  MUFU.EX2 R28, R28 ;  /* 0x0000001c001c7308 */ /* 0x000f660000000800 */
[C---:B----4-:R-:W-:Y:S05]  /*3f30*/  HMMA.16816.F32 R88, R4.reuse, R8, R88 ;  /* 0x000000080458723c */ /* 0x050fea0000001858 */
[----:B------:R-:W-:Y:S03]  /*3f40*/  MUFU.EX2 R25, R25 ;  /* 0x0000001900197308 */ /* 0x000fe60000000800 */
[C---:B------:R-:W-:Y:S01]  /*3f50*/  HMMA.16816.F32 R92, R4.reuse, R10, R92 ;  /* 0x0000000a045c723c */ /* 0x040fe2000000185c */
[----:B------:R-:W4:Y:S04]  /*3f60*/  LDSM.16.MT88.4 R8, [R157+0x9800] ;  /* 0x009800009d08783b */ /* 0x000f280000004200 */
[----:B------:R-:W4:Y:S03]  /*3f70*/  MUFU.EX2 R24, R24 ;  /* 0x0000001800187308 */ /* 0x000f260000000800 */
[C---:B---3--:R-:W-:Y:S05]  /*3f80*/  HMMA.16816.F32 R96, R4.reuse, R12, R96 ;  /* 0x0000000c0460723c */ /* 0x048fea0000001860 */
[----:B------:R-:W3:Y:S03]  /*3f90*/  MUFU.EX2 R125, R125 ;  /* 0x0000007d007d7308 */ /* 0x000ee60000000800 */
[C---:B------:R-:W-:Y:S01]  /*3fa0*/  HMMA.16816.F32 R108, R4.reuse, R14, R108 ;  /* 0x0000000e046c723c */ /* 0x040fe2000000186c */
[----:B------:R-:W3:Y:S04]  /*3fb0*/  LDSM.16.MT88.4 R12, [R3+0x9800] ;  /* 0x00980000030c783b */ /* 0x000ee80000004200 */
[----:B------:R-:W3:Y:S03]  /*3fc0*/  MUFU.EX2 R126, R126 ;  /* 0x0000007e007e7308 */ /* 0x000ee60000000800 */
[----:B------:R-:W-:Y:S01]  /*3fd0*/  HMMA.16816.F32 R104, R4, R22, R104 ;  /* 0x000000160468723c */ /* 0x000fe20000001868 */
[----:B------:R-:W-:Y:S01]  /*3fe0*/  F2FP.F16.F32.PACK_AB R4, R38, R39 ;  /* 0x000000272604723e */ /* 0x000fe200000000ff */
[----:B------:R-:W3:Y:S01]  /*3ff0*/  LDSM.16.MT88.4 R20, [R3+0xd800] ;  /* 0x00d800000314783b */ /* 0x000ee20000004200 */
[----:B-1----:R-:W-:Y:S01]  /*4000*/  F2FP.F16.F32.PACK_AB R5, R36, R37 ;  /* 0x000000252405723e */ /* 0x002fe200000000ff */
[----:B------:R-:W-:Y:S01]  /*4010*/  FADD.FTZ R39, R39, R42 ;  /* 0x0000002a27277221 */ /* 0x000fe20000010000 */
[----:B------:R-:W-:Y:S01]  /*4020*/  F2FP.F16.F32.PACK_AB R6, R34, R35 ;  /* 0x000000232206723e */ /* 0x000fe200000000ff */
[----:B------:R-:W-:Y:S01]  /*4030*/  MUFU.EX2 R128, R128 ;  /* 0x0000008000807308 */ /* 0x000fe20000000800 */
[----:B--2---:R-:W-:Y:S01]  /*4040*/  F2FP.F16.F32.PACK_AB R7, R32, R33 ;  /* 0x000000212007723e */ /* 0x004fe200000000ff */
[----:B------:R-:W-:Y:S01]  /*4050*/  FADD.FTZ R37, R37, R40 ;  /* 0x0000002825257221 */ /* 0x000fe20000010000 */
[----:B------:R-:W-:-:S03]  /*4060*/  FADD.FTZ R38, R38, R39 ;  /* 0x0000002726267221 */ /* 0x000fc60000010000 */
[----:B------:R-:W-:Y:S01]  /*4070*/  FADD.FTZ R36, R36, R37 ;  /* 0x0000002524247221 */ /* 0x000fe20000010000 */
[----:B------:R-:W-:Y:S01]  /*4080*/  FADD.FTZ R35, R35, R38 ;  /* 0x0000002623237221 */ /* 0x000fe20000010000 */
[----:B-----5:R-:W-:Y:S01]  /*4090*/  HMMA.16816.F32 R80, R4, R16, R80 ;  /* 0x000000100450723c */ /* 0x020fe20000001850 */
[----:B------:R-:W-:Y:S01]  /*40a0*/  MUFU.EX2 R127, R127 ;  /* 0x0000007f007f7308 */ /* 0x000fe20000000800 */
[----:B------:R-:W-:Y:S01]  /*40b0*/  FADD.FTZ R33, R33, R36 ;  /* 0x0000002421217221 */ /* 0x000fe20000010000 */
[----:B------:R-:W-:-:S03]  /*40c0*/  FADD.FTZ R34, R34, R35 ;  /* 0x0000002322227221 */ /* 0x000fc60000010000 */
[----:B------:R-:W-:Y:S02]  /*40d0*/  FADD.FTZ R32, R32, R33 ;  /* 0x0000002120207221 */ /* 0x000fe40000010000 */
[C---:B----4-:R-:W-:Y:S01]  /*40e0*/  HMMA.16816.F32 R112, R4.reuse, R8, R112 ;  /* 0x000000080470723c */ /* 0x050fe20000001870 */
[----:B------:R-:W-:Y:S07]  /*40f0*/  MUFU.EX2 R133, R133 ;  /* 0x0000008500857308 */ /* 0x000fee0000000800 */
[C---:B------:R-:W-:Y:S01]  /*4100*/  HMMA.16816.F32 R68, R4.reuse, R10, R68 ;  /* 0x0000000a0444723c */ /* 0x040fe20000001844 */
[----:B------:R-:W1:Y:S01]  /*4110*/  LDSM.16.MT88.4 R8, [R3+0xb800] ;  /* 0x00b800000308783b */ /* 0x000e620000004200 */
[----:B------:R-:W2:Y:S06]  /*4120*/  MUFU.EX2 R138, R138 ;  /* 0x0000008a008a7308 */ /* 0x000eac0000000800 */
[C---:B---3--:R-:W-:Y:S02]  /*4130*/  HMMA.16816.F32 R72, R4.reuse, R12, R72 ;  /* 0x0000000c0448723c */ /* 0x048fe40000001848 */
[----:B------:R-:W-:Y:S06]  /*4140*/  MUFU.EX2 R135, R135 ;  /* 0x0000008700877308 */ /* 0x000fec0000000800 */
[C---:B------:R-:W-:Y:S01]  /*4150*/  HMMA.16816.F32 R76, R4.reuse, R14, R76 ;  /* 0x0000000e044c723c */ /* 0x040fe2000000184c */
[----:B------:R-:W3:Y:S01]  /*4160*/  LDSM.16.MT88.4 R12, [R157+0xd800] ;  /* 0x00d800009d0c783b */ /* 0x000ee20000004200 */
[----:B------:R-:W4:Y:S06]  /*4170*/  MUFU.EX2 R140, R140 ;  /* 0x0000008c008c7308 */ /* 0x000f2c0000000800 */
[C---:B------:R-:W-:Y:S01]  /*4180*/  HMMA.16816.F32 R84, R4.reuse, R18, R84 ;  /* 0x000000120454723c */ /* 0x040fe20000001854 */
[----:B------:R-:W5:Y:S01]  /*4190*/  LDSM.16.MT88.4 R16, [R157+0xbc00] ;  /* 0x00bc00009d10783b */ /* 0x000f620000004200 */
[----:B------:R-:W-:Y:S06]  /*41a0*/  MUFU.EX2 R136, R136 ;  /* 0x0000008800887308 */ /* 0x000fec0000000800 */
[C---:B------:R-:W-:Y:S02]  /*41b0*/  HMMA.16816.F32 R100, R4.reuse, R20, R100 ;  /* 0x000000140464723c */ /* 0x040fe40000001864 */
[----:B------:R-:W4:Y:S06]  /*41c0*/  MUFU.EX2 R137, R137 ;  /* 0x0000008900897308 */ /* 0x000f2c0000000800 */
        /* <DEDUP_REMOVED lines=8> */
[C---:B---3--:R-:W-:Y:S02]  /*4250*/  HMMA.16816.F32 R96, R4.reuse, R12, R96 ;  /* 0x0000000c0460723c */ /* 0x048fe40000001860 */
[----:B------:R-:W3:Y:S06]  /*4260*/  MUFU.EX2 R129, R129 ;  /* 0x0000008100817308 */ /* 0x000eec0000000800 */
[----:B------:R-:W-:Y:S01]  /*4270*/  HMMA.16816.F32 R108, R4, R14, R108 ;  /* 0x0000000e046c723c */ /* 0x000fe2000000186c */
[----:B------:R-:W2:Y:S01]  /*4280*/  LDSM.16.MT88.4 R12, [R3+0x9c00] ;  /* 0x009c0000030c783b */ /* 0x000ea20000004200 */
[----:B------:R-:W-:Y:S01]  /*4290*/  F2FP.F16.F32.PACK_AB R4, R30, R31 ;  /* 0x0000001f1e04723e */ /* 0x000fe200000000ff */
[----:B------:R-:W-:Y:S01]  /*42a0*/  MUFU.EX2 R123, R123 ;  /* 0x0000007b007b7308 */ /* 0x000fe20000000800 */
[----:B------:R-:W-:Y:S01]  /*42b0*/  F2FP.F16.F32.PACK_AB R5, R28, R29 ;  /* 0x0000001d1c05723e */ /* 0x000fe200000000ff */
[----:B------:R-:W-:Y:S01]  /*42c0*/  FADD.FTZ R31, R31, R34 ;  /* 0x000000221f1f7221 */ /* 0x000fe20000010000 */
[----:B------:R-:W-:Y:S01]  /*42d0*/  F2FP.F16.F32.PACK_AB R6, R26, R27 ;  /* 0x0000001b1a06723e */ /* 0x000fe200000000ff */
[----:B------:R-:W-:Y:S01]  /*42e0*/  FADD.FTZ R29, R29, R32 ;  /* 0x000000201d1d7221 */ /* 0x000fe20000010000 */
[----:B------:R-:W-:Y:S01]  /*42f0*/  F2FP.F16.F32.PACK_AB R7, R24, R25 ;  /* 0x000000191807723e */ /* 0x000fe200000000ff */
[----:B------:R-:W-:-:S02]  /*4300*/  FADD.FTZ R30, R30, R31 ;  /* 0x0000001f1e1e7221 */ /* 0x000fc40000010000 */
[----:B------:R-:W3:Y:S01]  /*4310*/  MUFU.EX2 R134, R134 ;  /* 0x0000008600867308 */ /* 0x000ee20000000800 */
[----:B------:R-:W-:Y:S01]  /*4320*/  FADD.FTZ R28, R28, R29 ;  /* 0x0000001d1c1c7221 */ /* 0x000fe20000010000 */
[----:B------:R-:W-:Y:S02]  /*4330*/  FADD.FTZ R27, R27, R30 ;  /* 0x0000001e1b1b7221 */ /* 0x000fe40000010000 */
[----:B-----5:R-:W-:Y:S01]  /*4340*/  HMMA.16816.F32 R80, R4, R16, R80 ;  /* 0x000000100450723c */ /* 0x020fe20000001850 */
[----:B------:R-:W-:Y:S01]  /*4350*/  FADD.FTZ R25, R25, R28 ;  /* 0x0000001c19197221 */ /* 0x000fe20000010000 */
[----:B------:R-:W-:Y:S02]  /*4360*/  FADD.FTZ R26, R26, R27 ;  /* 0x0000001b1a1a7221 */ /* 0x000fe40000010000 */
[----:B------:R-:W-:Y:S01]  /*4370*/  MUFU.EX2 R121, R121 ;  /* 0x0000007900797308 */ /* 0x000fe20000000800 */
[----:B------:R-:W-:Y:S01]  /*4380*/  FADD.FTZ R24, R24, R25 ;  /* 0x0000001918187221 */ /* 0x000fe20000010000 */
[----:B------:R-:W-:-:S02]  /*4390*/  FADD.FTZ R25, R125, R26 ;  /* 0x0000001a7d197221 */ /* 0x000fc40000010000 */
[C---:B------:R-:W-:Y:S01]  /*43a0*/  HMMA.16816.F32 R84, R4.reuse, R18, R84 ;  /* 0x000000120454723c */ /* 0x040fe20000001854 */
[----:B------:R-:W-:Y:S01]  /*43b0*/  LDSM.16.MT88.4 R16, [R157+0xc000] ;  /* 0x00c000009d10783b */ /* 0x000fe20000004200 */
[C---:B------:R-:W-:Y:S02]  /*43c0*/  FADD.FTZ R25, R126.reuse, R25 ;  /* 0x000000197e197221 */ /* 0x040fe40000010000 */
[----:B------:R-:W5:Y:S04]  /*43d0*/  MUFU.EX2 R120, R120 ;  /* 0x0000007800787308 */ /* 0x000f680000000800 */
        /* <DEDUP_REMOVED lines=9> */
[----:B------:R-:W5:Y:S04]  /*4470*/  MUFU.EX2 R117, R117 ;  /* 0x0000007500757308 */ /* 0x000f680000000800 */
[C---:B------:R-:W-:Y:S04]  /*4480*/  HMMA.16816.F32 R100, R4.reuse, R20, R100 ;  /* 0x000000140464723c */ /* 0x040fe80000001864 */
[----:B------:R-:W-:Y:S04]  /*4490*/  MUFU.EX2 R67, R67 ;  /* 0x0000004300437308 */ /* 0x000fe80000000800 */
[C---:B------:R-:W-:Y:S01]  /*44a0*/  HMMA.16816.F32 R104, R4.reuse, R22, R104 ;  /* 0x000000160468723c */ /* 0x040fe20000001868 */
[----:B------:R-:W-:Y:S03]  /*44b0*/  LDSM.16.MT88.4 R20, [R3+0xe000] ;  /* 0x00e000000314783b */ /* 0x000fe60000004200 */
        /* <DEDUP_REMOVED lines=14> */
[C---:B------:R-:W-:Y:S01]  /*45a0*/  F2FP.F16.F32.PACK_AB R6, R127.reuse, R128 ;  /* 0x000000807f06723e */ /* 0x040fe200000000ff */
[----:B------:R-:W-:Y:S01]  /*45b0*/  FADD.FTZ R128, R128, R25 ;  /* 0x0000001980807221 */ /* 0x000fe20000010000 */
[----:B----4-:R-:W-:Y:S01]  /*45c0*/  F2FP.F16.F32.PACK_AB R7, R140, R135 ;  /* 0x000000878c07723e */ /* 0x010fe200000000ff */
[----:B------:R-:W-:Y:S02]  /*45d0*/  FADD.FTZ R138, R138, R133 ;  /* 0x000000858a8a7221 */ /* 0x000fe40000010000 */
[----:B------:R-:W-:-:S04]  /*45e0*/  FADD.FTZ R127, R127, R128 ;  /* 0x000000807f7f7221 */ /* 0x000fc80000010000 */
        /* <DEDUP_REMOVED lines=20> */
[----:B---3--:R-:W-:-:S02]  /*4730*/  F2FP.F16.F32.PACK_AB R5, R129, R130 ;  /* 0x000000828105723e */ /* 0x008fc400000000ff */
[----:B------:R-:W-:Y:S01]  /*4740*/  F2FP.F16.F32.PACK_AB R6, R139, R132 ;  /* 0x000000848b06723e */ /* 0x000fe200000000ff */
[----:B------:R-:W-:Y:S01]  /*4750*/  FADD.FTZ R137, R137, R136 ;  /* 0x0000008889897221 */ /* 0x000fe20000010000 */
[----:B------:R-:W-:-:S03]  /*4760*/  F2FP.F16.F32.PACK_AB R7, R134, R123 ;  /* 0x0000007b8607723e */ /* 0x000fc600000000ff */
        /* <DEDUP_REMOVED lines=10> */
[----:B------:R-:W-:Y:S01]  /*4810*/  HMMA.16816.F32 R100, R4, R20, R100 ;  /* 0x000000140464723c */ /* 0x000fe20000001864 */
[--C-:B------:R-:W-:Y:S01]  /*4820*/  FFMA.FTZ R20, R66, UR4, -R63.reuse ;  /* 0x0000000442147c23 */ /* 0x100fe2000801083f */
[----:B------:R-:W-:-:S05]  /*4830*/  FFMA.FTZ R21, R64, UR4, -R63 ;  /* 0x0000000440157c23 */ /* 0x000fca000801083f */
[----:B------:R-:W-:Y:S01]  /*4840*/  MUFU.EX2 R20, R20 ;  /* 0x0000001400147308 */ /* 0x000fe20000000800 */
[----:B------:R-:W-:Y:S01]  /*4850*/  HMMA.16816.F32 R104, R4, R22, R104 ;  /* 0x000000160468723c */ /* 0x000fe20000001868 */
[----:B------:R-:W-:Y:S01]  /*4860*/  FFMA.FTZ R22, R62, UR4, -R63 ;  /* 0x000000043e167c23 */ /* 0x000fe2000801083f */
[----:B------:R-:W-:-:S05]  /*4870*/  FFMA.FTZ R23, R61, UR4, -R58 ;  /* 0x000000043d177c23 */ /* 0x000fca000801083a */
[----:B------:R-:W3:Y:S01]  /*4880*/  MUFU.EX2 R21, R21 ;  /* 0x0000001500157308 */ /* 0x000ee20000000800 */
[C---:B-1----:R-:W-:Y:S07]  /*4890*/  HMMA.16816.F32 R88, R4.reuse, R8, R88 ;  /* 0x000000080458723c */ /* 0x042fee0000001858 */
[----:B------:R-:W-:Y:S01]  /*48a0*/  MUFU.EX2 R22, R22 ;  /* 0x0000001600167308 */ /* 0x000fe20000000800 */
[C---:B------:R-:W-:Y:S01]  /*48b0*/  HMMA.16816.F32 R92, R4.reuse, R10, R92 ;  /* 0x0000000a045c723c */ /* 0x040fe2000000185c */
[----:B------:R-:W1:Y:S06]  /*48c0*/  LDSM.16.MT88.4 R8, [R157+0xa800] ;  /* 0x00a800009d08783b */ /* 0x000e6c0000004200 */
[----:B------:R-:W4:Y:S01]  /*48d0*/  MUFU.EX2 R23, R23 ;  /* 0x0000001700177308 */ /* 0x000f220000000800 */
[C---:B--2---:R-:W-:Y:S08]  /*48e0*/  HMMA.16816.F32 R96, R4.reuse, R12, R96 ;  /* 0x0000000c0460723c */ /* 0x044ff00000001860 */
[----:B------:R-:W-:Y:S01]  /*48f0*/  HMMA.16816.F32 R108, R4, R14, R108 ;  /* 0x0000000e046c723c */ /* 0x000fe2000000186c */
[----:B------:R-:W2:Y:S01]  /*4900*/  LDSM.16.MT88.4 R12, [R157+0xc800] ;  /* 0x00c800009d0c783b */ /* 0x000ea20000004200 */
[----:B-----5:R-:W-:-:S02]  /*4910*/  F2FP.F16.F32.PACK_AB R4, R120, R121 ;  /* 0x000000797804723e */ /* 0x020fc400000000ff */
[----:B------:R-:W-:Y:S02]  /*4920*/  F2FP.F16.F32.PACK_AB R5, R117, R118 ;  /* 0x000000767505723e */ /* 0x000fe400000000ff */
[----:B------:R-:W-:Y:S02]  /*4930*/  F2FP.F16.F32.PACK_AB R6, R131, R116 ;  /* 0x000000748306723e */ /* 0x000fe400000000ff */
[----:B------:R-:W-:-:S07]  /*4940*/  F2FP.F16.F32.PACK_AB R7, R122, R67 ;  /* 0x000000437a07723e */ /* 0x000fce00000000ff */
[C---:B------:R-:W-:Y:S08]  /*4950*/  HMMA.16816.F32 R72, R4.reuse, R16, R72 ;  /* 0x000000100448723c */ /* 0x040ff00000001848 */
[C---:B------:R-:W-:Y:S01]  /*4960*/  HMMA.16816.F32 R76, R4.reuse, R18, R76 ;  /* 0x00000012044c723c */ /* 0x040fe2000000184c */
[----:B------:R-:W5:Y:S07]  /*4970*/  LDSM.16.MT88.4 R16, [R157+0xe800] ;  /* 0x00e800009d10783b */ /* 0x000f6e0000004200 */
[C---:B-1----:R-:W-:Y:S08]  /*4980*/  HMMA.16816.F32 R112, R4.reuse, R8, R112 ;  /* 0x000000080470723c */ /* 0x042ff00000001870 */
[C---:B------:R-:W-:Y:S01]  /*4990*/  HMMA.16816.F32 R68, R4.reuse, R10, R68 ;  /* 0x0000000a0444723c */ /* 0x040fe20000001844 */
[----:B------:R-:W1:Y:S07]  /*49a0*/  LDSM.16.MT88.4 R8, [R3+0xc800] ;  /* 0x00c800000308783b */ /* 0x000e6e0000004200 */
[C---:B--2---:R-:W-:Y:S08]  /*49b0*/  HMMA.16816.F32 R80, R4.reuse, R12, R80 ;  /* 0x0000000c0450723c */ /* 0x044ff00000001850 */
[C---:B------:R-:W-:Y:S01]  /*49c0*/  HMMA.16816.F32 R84, R4.reuse, R14, R84 ;  /* 0x0000000e0454723c */ /* 0x040fe20000001854 */
[----:B------:R-:W2:Y:S07]  /*49d0*/  LDSM.16.MT88.4 R12, [R3+0xe800] ;  /* 0x00e80000030c783b */ /* 0x000eae0000004200 */
[C---:B-----5:R-:W-:Y:S08]  /*49e0*/  HMMA.16816.F32 R96, R4.reuse, R16, R96 ;  /* 0x000000100460723c */ /* 0x060ff00000001860 */
[C---:B------:R-:W-:Y:S01]  /*49f0*/  HMMA.16816.F32 R108, R4.reuse, R18, R108 ;  /* 0x00000012046c723c */ /* 0x040fe2000000186c */
[----:B------:R-:W5:Y:S07]  /*4a00*/  LDSM.16.MT88.4 R16, [R3+0xac00] ;  /* 0x00ac00000310783b */ /* 0x000f6e0000004200 */
[C---:B-1----:R-:W-:Y:S08]  /*4a10*/  HMMA.16816.F32 R88, R4.reuse, R8, R88 ;  /* 0x000000080458723c */ /* 0x042ff00000001858 */
[C---:B------:R-:W-:Y:S01]  /*4a20*/  HMMA.16816.F32 R92, R4.reuse, R10, R92 ;  /* 0x0000000a045c723c */ /* 0x040fe2000000185c */
[----:B------:R-:W1:Y:S07]  /*4a30*/  LDSM.16.MT88.4 R8, [R157+0xac00] ;  /* 0x00ac00009d08783b */ /* 0x000e6e0000004200 */
[C---:B--2---:R-:W-:Y:S08]  /*4a40*/  HMMA.16816.F32 R100, R4.reuse, R12, R100 ;  /* 0x0000000c0464723c */ /* 0x044ff00000001864 */
[----:B------:R-:W-:Y:S01]  /*4a50*/  HMMA.16816.F32 R104, R4, R14, R104 ;  /* 0x0000000e0468723c */ /* 0x000fe20000001868 */
[----:B---3--:R-:W-:Y:S01]  /*4a60*/  F2FP.F16.F32.PACK_AB R4, R21, R20 ;  /* 0x000000141504723e */ /* 0x008fe200000000ff */
[----:B------:R-:W2:Y:S01]  /*4a70*/  LDSM.16.MT88.4 R12, [R157+0xcc00] ;  /* 0x00cc00009d0c783b */ /* 0x000ea20000004200 */
[----:B----4-:R-:W-:-:S02]  /*4a80*/  F2FP.F16.F32.PACK_AB R5, R60, R23 ;  /* 0x000000173c05723e */ /* 0x010fc400000000ff */
[----:B------:R-:W-:Y:S02]  /*4a90*/  F2FP.F16.F32.PACK_AB R6, R177, R22 ;  /* 0x00000016b106723e */ /* 0x000fe400000000ff */
[----:B------:R-:W-:-:S07]  /*4aa0*/  F2FP.F16.F32.PACK_AB R7, R176, R57 ;  /* 0x00000039b007723e */ /* 0x000fce00000000ff */
[C---:B-----5:R-:W-:Y:S08]  /*4ab0*/  HMMA.16816.F32 R72, R4.reuse, R16, R72 ;  /* 0x000000100448723c */ /* 0x060ff00000001848 */
        /* <DEDUP_REMOVED lines=9> */
[C---:B------:R-:W-:Y:S08]  /*4b50*/  HMMA.16816.F32 R108, R4.reuse, R18, R108 ;  /* 0x00000012046c723c */ /* 0x040ff0000000186c */
[----:B-1----:R-:W-:Y:S01]  /*4b60*/  HMMA.16816.F32 R88, R4, R8, R88 ;  /* 0x000000080458723c */ /* 0x002fe20000001858 */
[----:B------:R-:W-:-:S04]  /*4b70*/  FADD.FTZ R9, R135, R138 ;  /* 0x0000008a87097221 */ /* 0x000fc80000010000 */
[----:B------:R-:W-:-:S03]  /*4b80*/  FADD.FTZ R9, R140, R9 ;  /* 0x000000098c097221 */ /* 0x000fc60000010000 */
[----:B------:R-:W-:Y:S01]  /*4b90*/  HMMA.16816.F32 R92, R4, R10, R92 ;  /* 0x0000000a045c723c */ /* 0x000fe2000000185c */
[----:B------:R-:W-:-:S04]  /*4ba0*/  FADD.FTZ R8, R130, R9 ;  /* 0x0000000982087221 */ /* 0x000fc80000010000 */
[----:B------:R-:W-:-:S03]  /*4bb0*/  FADD.FTZ R8, R129, R8 ;  /* 0x0000000881087221 */ /* 0x000fc60000010000 */
        /* <DEDUP_REMOVED lines=21> */
[----:B------:R-:W-:Y:S06]  /*4d10*/  @!P2 BRA `(.L_x_1450) ;  /* 0x0000003400aca947 */ /* 0x000fec0003800000 */
[----:B------:R-:W1:Y:S01]  /*4d20*/  S2UR UR5, SR_CgaCtaId ;  /* 0x00000000000579c3 */ /* 0x000e620000008800 */
[----:B------:R-:W-:Y:S01]  /*4d30*/  UISETP.NE.U32.AND UP0, UPT, UR6, URZ, UPT ;  /* 0x000000ff0600728c */ /* 0x000fe2000bf05070 */
[----:B------:R-:W-:Y:S01]  /*4d40*/  IMAD.MOV.U32 R3, RZ, RZ, R0 ;  /* 0x000000ffff037224 */ /* 0x000fe200078e0000 */
[C---:B------:R-:W-:Y:S01]  /*4d50*/  IADD3 R174, PT, PT, R124.reuse, -0x2, RZ ;  /* 0xfffffffe7cae7810 */ /* 0x040fe20007ffe0ff */
[----:B------:R-:W-:Y:S01]  /*4d60*/  IMAD.MOV.U32 R117, RZ, RZ, R2 ;  /* 0x000000ffff757224 */ /* 0x000fe200078e0002 */
[----:B------:R-:W-:Y:S01]  /*4d70*/  UISETP.NE.AND.EX UP0, UPT, UR7, URZ, UPT, UP0 ;  /* 0x000000ff0700728c */ /* 0x000fe2000bf05300 */
[----:B------:R-:W-:Y:S01]  /*4d80*/  IADD3 R173, PT, PT, -R124, 0x1, RZ ;  /* 0x000000017cad7810 */ /* 0x000fe20007ffe1ff */
[C---:B------:R-:W-:Y:S01]  /*4d90*/  VIADD R172, R157.reuse, 0x9000 ;  /* 0x000090009dac7836 */ /* 0x040fe20000000000 */
[----:B------:R-:W-:Y:S01]  /*4da0*/  IADD3 R167, PT, PT, R157, 0x9020, RZ ;  /* 0x000090209da77810 */ /* 0x000fe20007ffe0ff */
[----:B------:R-:W-:Y:S01]  /*4db0*/  IMAD.MOV.U32 R169, RZ, RZ, RZ ;  /* 0x000000ffffa97224 */ /* 0x000fe200078e00ff */
[----:B------:R-:W-:Y:S01]  /*4dc0*/  UMOV UR10, 0x400 ;  /* 0x00000400000a7882 */ /* 0x000fe20000000000 */
[----:B------:R-:W-:Y:S01]  /*4dd0*/  PLOP3.LUT P1, PT, PT, PT, UP0, 0x80, 0x8 ;  /* 0x000000000008781c */ /* 0x000fe20003f2f008 */
[----:B------:R-:W2:Y:S01]  /*4de0*/  LDCU UR4, c[0x0][0x45c] ;  /* 0x00008b80ff0477ac */ /* 0x000ea20008000800 */
[----:B------:R-:W3:Y:S01]  /*4df0*/  LDCU.64 UR8, c[0x0][0x3a8] ;  /* 0x00007500ff0877ac */ /* 0x000ee20008000a00 */
[----:B------:R-:W4:Y:S01]  /*4e00*/  LDCU.64 UR6, c[0x0][0x3a0] ;  /* 0x00007400ff0677ac */ /* 0x000f220008000a00 */
[----:B-1----:R-:W-:-:S12]  /*4e10*/  ULEA UR5, UR5, UR10, 0x18 ;  /* 0x0000000a05057291 */ /* 0x002fd8000f8ec0ff */
.L_x_1454:
[----:B------:R-:W-:Y:S01]  /*4e20*/  @!P1 IADD3 R11, P0, PT, RZ, -R169, RZ ;  /* 0x800000a9ff0b9210 */ /* 0x000fe20007f1e0ff */
[----:B------:R-:W1:Y:S01]  /*4e30*/  S2R R156, SR_TID.X ;  /* 0x00000000009c7919 */ /* 0x000e620000002100 */
[----:B------:R-:W5:Y:S01]  /*4e40*/  @!P1 LDC R178, c[0x0][0x3c0] ;  /* 0x0000f000ffb29b82 */ /* 0x000f620000000800 */
[----:B------:R-:W-:Y:S07]  /*4e50*/  DEPBAR.LE SB0, 0x0 ;  /* 0x000080000000791a */ /* 0x000fee0000000000 */
[----:B------:R-:W2:Y:S08]  /*4e60*/  LDC R175, c[0x0][0x3c4] ;  /* 0x0000f100ffaf7b82 */ /* 0x000eb00000000800 */
[----:B------:R-:W-:Y:S01]  /*4e70*/  BAR.SYNC.DEFER_BLOCKING 0x0 ;  /* 0x0000000000007b1d */ /* 0x000fe20000010000 */
[----:B------:R-:W-:Y:S01]  /*4e80*/  IMAD.MOV.U32 R8, RZ, RZ, R165 ;  /* 0x000000ffff087224 */ /* 0x000fe200078e00a5 */
[----:B-1----:R-:W-:Y:S01]  /*4e90*/  LOP3.LUT R168, R156, 0x18, RZ, 0xc0, !PT ;  /* 0x000000189ca87812 */ /* 0x002fe200078ec0ff */
[----:B-----5:R-:W-:Y:S01]  /*4ea0*/  @!P1 IMAD.SHL.U32 R6, R178, 0x80, RZ ;  /* 0x00000080b2069824 */ /* 0x020fe200078e00ff */
[----:B------:R-:W-:Y:S01]  /*4eb0*/  SHF.R.U32.HI R160, RZ, 0x1, R156 ;  /* 0x00000001ffa07819 */ /* 0x000fe2000001169c */
[C---:B------:R-:W-:Y:S02]  /*4ec0*/  IMAD.SHL.U32 R161, R156.reuse, 0x8, RZ ;  /* 0x000000089ca17824 */ /* 0x040fe400078e00ff */
[----:B------:R-:W-:Y:S01]  /*4ed0*/  IMAD.SHL.U32 R159, R156, 0x10, RZ ;  /* 0x000000109c9f7824 */ /* 0x000fe200078e00ff */
[----:B------:R-:W-:Y:S01]  /*4ee0*/  LOP3.LUT R0, R160, 0x8, RZ, 0xc0, !PT ;  /* 0x00000008a0007812 */ /* 0x000fe200078ec0ff */
[C---:B------:R-:W-:Y:S01]  /*4ef0*/  IMAD.SHL.U32 R158, R156.reuse, 0x4, RZ ;  /* 0x000000049c9e7824 */ /* 0x040fe200078e00ff */
[----:B------:R-:W-:Y:S01]  /*4f00*/  LOP3.LUT R7, R161, 0xd8, RZ, 0xc0, !PT ;  /* 0x000000d8a1077812 */ /* 0x000fe200078ec0ff */
[----:B------:R-:W-:Y:S01]  /*4f10*/  @!P1 IMAD.X R6, RZ, RZ, ~R6, P0 ;  /* 0x000000ffff069224 */ /* 0x000fe200000e0e06 */
[C---:B------:R-:W-:Y:S01]  /*4f20*/  LOP3.LUT R119, R159.reuse, 0x100, RZ, 0xc0, !PT ;  /* 0x000001009f777812 */ /* 0x040fe200078ec0ff */
[----:B------:R-:W-:Y:S01]  /*4f30*/  IMAD.SHL.U32 R4, R156, 0x20, RZ ;  /* 0x000000209c047824 */ /* 0x000fe200078e00ff */
[----:B------:R-:W-:Y:S02]  /*4f40*/  LOP3.LUT R5, R158, 0x18, RZ, 0xc0, !PT ;  /* 0x000000189e057812 */ /* 0x000fe400078ec0ff */
[----:B------:R-:W-:Y:S02]  /*4f50*/  LOP3.LUT R159, R159, 0x3e00, RZ, 0xc0, !PT ;  /* 0x00003e009f9f7812 */ /* 0x000fe400078ec0ff */
[----:B------:R-:W-:Y:S02]  /*4f60*/  @!P1 SHF.R.S64 R11, R11, 0x1f, R6 ;  /* 0x0000001f0b0b9819 */ /* 0x000fe40000001006 */
[----:B------:R-:W-:Y:S01]  /*4f70*/  LOP3.LUT R180, R7, R168, RZ, 0x3c, !PT ;  /* 0x000000a807b47212 */ /* 0x000fe200078e3cff */
[----:B------:R-:W-:Y:S01]  /*4f80*/  IMAD.MOV.U32 R7, RZ, RZ, R164 ;  /* 0x000000ffff077224 */ /* 0x000fe200078e00a4 */
[--C-:B------:R-:W-:Y:S02]  /*4f90*/  LOP3.LUT R2, R5, 0xc0, R4.reuse, 0xf8, !PT ;  /* 0x000000c005027812 */ /* 0x100fe400078ef804 */
[----:B------:R-:W-:Y:S02]  /*4fa0*/  LOP3.LUT R9, R161, 0x1f20, RZ, 0xc0, !PT ;  /* 0x00001f20a1097812 */ /* 0x000fe400078ec0ff */
[--C-:B------:R-:W-:Y:S02]  /*4fb0*/  LOP3.LUT R5, R159, 0x120, R4.reuse, 0xf8, !PT ;  /* 0x000001209f057812 */ /* 0x100fe400078ef804 */
[----:B------:R-:W-:Y:S02]  /*4fc0*/  @!P1 IADD3 R164, P0, PT, R164, R11, RZ ;  /* 0x0000000ba4a49210 */ /* 0x000fe40007f1e0ff */
[----:B------:R-:W-:Y:S02]  /*4fd0*/  LOP3.LUT R119, R119, 0x20, R4, 0xf8, !PT ;  /* 0x0000002077777812 */ /* 0x000fe400078ef804 */
[----:B------:R-:W-:Y:S02]  /*4fe0*/  LOP3.LUT R180, R9, R180, RZ, 0xfc, !PT ;  /* 0x000000b409b47212 */ /* 0x000fe400078efcff */
[----:B------:R-:W-:Y:S02]  /*4ff0*/  LOP3.LUT R0, R5, R2, R0, 0xf6, !PT ;  /* 0x0000000205007212 */ /* 0x000fe400078ef600 */
[----:B------:R-:W-:Y:S01]  /*5000*/  @!P1 LEA.HI.X.SX32 R165, R6, R165, 0x1, P0 ;  /* 0x000000a506a59211 */ /* 0x000fe200000f0eff */
[----:B--2---:R-:W-:Y:S06]  /*5010*/  @!P1 BRA `(.L_x_1451) ;  /* 0x0000000000f49947 */ /* 0x004fec0003800000 */
[----:B------:R-:W1:Y:S01]  /*5020*/  LDC R5, c[0x0][0x4f0] ;  /* 0x00013c00ff057b82 */ /* 0x000e620000000800 */
[----:B------:R-:W-:Y:S07]  /*5030*/  IABS R12, R166 ;  /* 0x000000a6000c7213 */ /* 0x000fee0000000000 */
[----:B------:R-:W2:Y:S01]  /*5040*/  LDC.64 R178, c[0x0][0x3c0] ;  /* 0x0000f000ffb27b82 */ /* 0x000ea20000000a00 */
[-C--:B-1----:R-:W-:Y:S04]  /*5050*/  IABS R4, R5.reuse ;  /* 0x0000000500047213 */ /* 0x082fe80000000000 */
[----:B------:R-:W1:Y:S10]  /*5060*/  I2F.RP R11, R4 ;  /* 0x00000004000b7306 */ /* 0x000e740000209400 */
[----:B-1----:R-:W1:Y:S02]  /*5070*/  MUFU.RCP R6, R11 ;  /* 0x0000000b00067308 */ /* 0x002e640000001000 */
[----:B-1----:R-:W-:Y:S02]  /*5080*/  VIADD R14, R6, 0xffffffe ;  /* 0x0ffffffe060e7836 */ /* 0x002fe40000000000 */
[----:B------:R-:W-:Y:S06]  /*5090*/  VIADD R6, R166, 0xffffff80 ;  /* 0xffffff80a6067836 */ /* 0x000fec0000000000 */
[----:B------:R-:W1:Y:S01]  /*50a0*/  F2I.FTZ.U32.TRUNC.NTZ R15, R14 ;  /* 0x0000000e000f7305 */ /* 0x000e62000021f000 */
[----:B------:R-:W-:Y:S02]  /*50b0*/  IABS R10, R6 ;  /* 0x00000006000a7213 */ /* 0x000fe40000000000 */
[----:B------:R-:W-:Y:S04]  /*50c0*/  LOP3.LUT R6, R6, R5, RZ, 0x3c, !PT ;  /* 0x0000000506067212 */ /* 0x000fe800078e3cff */
[----:B------:R-:W-:Y:S01]  /*50d0*/  ISETP.GE.AND P0, PT, R6, RZ, PT ;  /* 0x000000ff0600720c */ /* 0x000fe20003f06270 */
        /* <DEDUP_REMOVED lines=15> */
[----:B------:R-:W-:Y:S01]  /*51d0*/  @!P2 VIADD R13, R13, 0x1 ;  /* 0x000000010d0da836 */ /* 0x000fe20000000000 */
[----:B------:R-:W-:Y:S01]  /*51e0*/  ISETP.NE.AND P2, PT, R5, RZ, PT ;  /* 0x000000ff0500720c */ /* 0x000fe20003f45270 */
[----:B------:R-:W-:Y:S01]  /*51f0*/  @!P4 VIADD R14, R14, 0x1 ;  /* 0x000000010e0ec836 */ /* 0x000fe20000000000 */
[-C--:B------:R-:W-:Y:S02]  /*5200*/  ISETP.GE.U32.AND P5, PT, R10, R4.reuse, PT ;  /* 0x000000040a00720c */ /* 0x080fe40003fa6070 */
[----:B------:R-:W-:Y:S02]  /*5210*/  ISETP.GE.U32.AND P6, PT, R12, R4, PT ;  /* 0x000000040c00720c */ /* 0x000fe40003fc6070 */
[----:B------:R-:W-:Y:S04]  /*5220*/  LOP3.LUT R4, R166, R5, RZ, 0x3c, !PT ;  /* 0x00000005a6047212 */ /* 0x000fe800078e3cff */
[----:B------:R-:W-:Y:S05]  /*5230*/  ISETP.GE.AND P3, PT, R4, RZ, PT ;  /* 0x000000ff0400720c */ /* 0x000fea0003f66270 */
[----:B------:R-:W-:Y:S02]  /*5240*/  @P5 IADD3 R13, PT, PT, R13, 0x1, RZ ;  /* 0x000000010d0d5810 */ /* 0x000fe40007ffe0ff */
[----:B------:R-:W-:Y:S03]  /*5250*/  @P6 VIADD R14, R14, 0x1 ;  /* 0x000000010e0e6836 */ /* 0x000fe60000000000 */
[----:B------:R-:W-:Y:S03]  /*5260*/  @!P0 IMAD.MOV R13, RZ, RZ, -R13 ;  /* 0x000000ffff0d8224 */ /* 0x000fe600078e0a0d */
[----:B------:R-:W-:Y:S02]  /*5270*/  @!P3 IADD3 R14, PT, PT, -R14, RZ, RZ ;  /* 0x000000ff0e0eb210 */ /* 0x000fe40007ffe1ff */
        /* <DEDUP_REMOVED lines=16> */
[C---:B---3--:R-:W-:Y:S01]  /*5380*/  IMAD.WIDE.U32 R10, R9.reuse, UR8, R10 ;  /* 0x00000008090a7c25 */ /* 0x048fe2000f8e000a */
[----:B------:R-:W-:Y:S02]  /*5390*/  SHF.R.S32.HI R4, RZ, 0x1f, R9 ;  /* 0x0000001fff047819 */ /* 0x000fe40000011409 */
[----:B------:R-:W-:Y:S03]  /*53a0*/  LEA R164, P0, R10, R7, 0x1 ;  /* 0x000000070aa47211 */ /* 0x000fe600078008ff */
[----:B------:R-:W-:Y:S04]  /*53b0*/  IMAD R4, R4, UR8, RZ ;  /* 0x0000000804047c24 */ /* 0x000fe8000f8e02ff */
[----:B------:R-:W-:Y:S04]  /*53c0*/  IMAD R4, R9, UR9, R4 ;  /* 0x0000000909047c24 */ /* 0x000fe8000f8e0204 */
[----:B------:R-:W-:Y:S05]  /*53d0*/  IMAD.IADD R165, R11, 0x1, R4 ;  /* 0x000000010ba57824 */ /* 0x000fea00078e0204 */
[----:B------:R-:W-:Y:S07]  /*53e0*/  LEA.HI.X R165, R10, R8, R165, 0x1, P0 ;  /* 0x000000080aa57211 */ /* 0x000fee00000f0ca5 */
.L_x_1451:
[C---:B------:R-:W-:Y:S01]  /*53f0*/  IMAD.SHL.U32 R179, R178.reuse, 0x40, RZ ;  /* 0x00000040b2b37824 */ /* 0x040fe200078e00ff */
[----:B------:R-:W-:Y:S01]  /*5400*/  SHF.L.U64.HI R178, R178, 0x6, R175 ;  /* 0x00000006b2b27819 */ /* 0x000fe200000102af */
[----:B------:R-:W-:Y:S01]  /*5410*/  VIADD R173, R173, 0x1 ;  /* 0x00000001adad7836 */ /* 0x000fe20000000000 */
[----:B------:R-:W-:Y:S02]  /*5420*/  LEA R175, R180, UR5, 0x1 ;  /* 0x00000005b4af7c11 */ /* 0x000fe4000f8e08ff */
[C---:B------:R-:W-:Y:S02]  /*5430*/  IADD3 R182, P0, PT, R179.reuse, R164, RZ ;  /* 0x000000a4b3b67210 */ /* 0x040fe40007f1e0ff */
[----:B------:R-:W-:Y:S01]  /*5440*/  LOP3.LUT R116, R156, 0x8, RZ, 0xc0, !PT ;  /* 0x000000089c747812 */ /* 0x000fe200078ec0ff */
[----:B------:R-:W-:Y:S01]  /*5450*/  @!PT LDS RZ, [RZ] ;  /* 0x00000000fffff984 */ /* 0x000fe20000000800 */
[----:B------:R-:W-:Y:S01]  /*5460*/  @!PT LDS RZ, [RZ] ;  /* 0x00000000fffff984 */ /* 0x000fe20000000800 */
[----:B------:R-:W-:Y:S01]  /*5470*/  @!PT LDS RZ, [RZ] ;  /* 0x00000000fffff984 */ /* 0x000fe20000000800 */
[----:B------:R1:W-:Y:S01]  /*5480*/  LDGSTS.E.BYPASS.LTC128B.128 [R175+0x9000], desc[UR24][R164.64] ;  /* 0x09000000a4af7fae */ /* 0x0003e2000b981a18 */
[----:B------:R-:W-:Y:S01]  /*5490*/  IADD3 R184, P2, PT, R179, R182, RZ ;  /* 0x000000b6b3b87210 */ /* 0x000fe20007f5e0ff */
[C---:B------:R-:W-:Y:S01]  /*54a0*/  IMAD.X R183, R178.reuse, 0x1, R165, P0 ;  /* 0x00000001b2b77824 */ /* 0x040fe200000e06a5 */
[----:B------:R-:W-:Y:S02]  /*54b0*/  LOP3.LUT R116, R119, R2, R116, 0xf6, !PT ;  /* 0x0000000277747212 */ /* 0x000fe400078ef674 */
[----:B------:R1:W-:Y:S01]  /*54c0*/  LDGSTS.E.BYPASS.LTC128B.128 [R175+0xb000], desc[UR24][R164.64+0x40] ;  /* 0x0b000040a4af7fae */ /* 0x0003e2000b981a18 */
[----:B------:R-:W-:Y:S01]  /*54d0*/  IADD3 R180, P0, PT, R179, R184, RZ ;  /* 0x000000b8b3b47210 */ /* 0x000fe20007f1e0ff */
[----:B------:R-:W-:Y:S01]  /*54e0*/  IMAD.X R185, R178, 0x1, R183, P2 ;  /* 0x00000001b2b97824 */ /* 0x000fe200010e06b7 */
[----:B------:R-:W-:Y:S02]  /*54f0*/  LEA R118, R0, UR5, 0x1 ;  /* 0x0000000500767c11 */ /* 0x000fe4000f8e08ff */
[----:B------:R1:W-:Y:S01]  /*5500*/  LDGSTS.E.BYPASS.LTC128B.128 [R175+0xd000], desc[UR24][R164.64+0x80] ;  /* 0x0d000080a4af7fae */ /* 0x0003e2000b981a18 */
[----:B------:R-:W-:Y:S01]  /*5510*/  LEA R116, R116, UR5, 0x1 ;  /* 0x0000000574747c11 */ /* 0x000fe2000f8e08ff */
[----:B------:R-:W-:Y:S01]  /*5520*/  IMAD.X R181, R178, 0x1, R185, P0 ;  /* 0x00000001b2b57824 */ /* 0x000fe200000e06b9 */
[----:B------:R-:W-:Y:S02]  /*5530*/  LOP3.LUT P0, RZ, R156, 0x4, RZ, 0xc0, !PT ;  /* 0x000000049cff7812 */ /* 0x000fe4000780c0ff */
[----:B------:R1:W-:Y:S01]  /*5540*/  LDGSTS.E.BYPASS.LTC128B.128 [R175+0x9800], desc[UR24][R182.64] ;  /* 0x09800000b6af7fae */ /* 0x0003e2000b981a18 */
[----:B------:R-:W-:Y:S01]  /*5550*/  IMAD.MOV.U32 R119, RZ, RZ, 0x20 ;  /* 0x00000020ff777424 */ /* 0x000fe200078e00ff */
[----:B------:R-:W-:Y:S03]  /*5560*/  ISETP.NE.AND P2, PT, R173, RZ, PT ;  /* 0x000000ffad00720c */ /* 0x000fe60003f45270 */
[----:B------:R1:W-:Y:S01]  /*5570*/  LDGSTS.E.BYPASS.LTC128B.128 [R175+0xb800], desc[UR24][R182.64+0x40] ;  /* 0x0b800040b6af7fae */ /* 0x0003e2000b981a18 */
[----:B------:R-:W-:Y:S04]  /*5580*/  SEL R119, R119, 0xffffffe0, !P0 ;  /* 0xffffffe077777807 */ /* 0x000fe80004000000 */
[----:B------:R1:W-:Y:S01]  /*5590*/  LDGSTS.E.BYPASS.LTC128B.128 [R175+0xd800], desc[UR24][R182.64+0x80] ;  /* 0x0d800080b6af7fae */ /* 0x0003e2000b981a18 */
[C---:B------:R-:W-:Y:S04]  /*55a0*/  IMAD.IADD R2, R119.reuse, 0x1, R118 ;  /* 0x0000000177027824 */ /* 0x040fe800078e0276 */
[----:B------:R1:W-:Y:S01]  /*55b0*/  LDGSTS.E.BYPASS.LTC128B.128 [R175+0xa000], desc[UR24][R184.64] ;  /* 0x0a000000b8af7fae */ /* 0x0003e2000b981a18 */
[----:B------:R-:W-:Y:S04]  /*55c0*/  IMAD.IADD R0, R119, 0x1, R116 ;  /* 0x0000000177007824 */ /* 0x000fe800078e0274 */
[----:B------:R1:W-:Y:S05]  /*55d0*/  LDGSTS.E.BYPASS.LTC128B.128 [R175+0xc000], desc[UR24][R184.64+0x40] ;  /* 0x0c000040b8af7fae */ /* 0x0003ea000b981a18 */
[----:B------:R1:W-:Y:S05]  /*55e0*/  LDGSTS.E.BYPASS.LTC128B.128 [R175+0xe000], desc[UR24][R184.64+0x80] ;  /* 0x0e000080b8af7fae */ /* 0x0003ea000b981a18 */
[----:B------:R1:W-:Y:S05]  /*55f0*/  LDGSTS.E.BYPASS.LTC128B.128 [R175+0xa800], desc[UR24][R180.64] ;  /* 0x0a800000b4af7fae */ /* 0x0003ea000b981a18 */
[----:B------:R1:W-:Y:S05]  /*5600*/  LDGSTS.E.BYPASS.LTC128B.128 [R175+0xc800], desc[UR24][R180.64+0x40] ;  /* 0x0c800040b4af7fae */ /* 0x0003ea000b981a18 */
[----:B------:R1:W-:Y:S05]  /*5610*/  LDGSTS.E.BYPASS.LTC128B.128 [R175+0xe800], desc[UR24][R180.64+0x80] ;  /* 0x0e800080b4af7fae */ /* 0x0003ea000b981a18 */
[----:B------:R-:W-:Y:S05]  /*5620*/  LDSM.16.M88.4 R120, [R118] ;  /* 0x000000007678783b */ /* 0x000fea0000000200 */
[----:B------:R-:W2:Y:S05]  /*5630*/  LDSM.16.M88.4 R124, [R116+0x3000] ;  /* 0x00300000747c783b */ /* 0x000eaa0000000200 */
[----:B------:R-:W5:Y:S05]  /*5640*/  LDSM.16.M88.4 R128, [R116+0x3400] ;  /* 0x003400007480783b */ /* 0x000f6a0000000200 */
[----:B------:R-:W3:Y:S05]  /*5650*/  LDSM.16.M88.4 R132, [R116+0x3800] ;  /* 0x003800007484783b */ /* 0x000eea0000000200 */
[----:B------:R-:W0:Y:S05]  /*5660*/  LDGDEPBAR ;  /* 0x00000000000079af */ /* 0x000e2a0000000000 */
[----:B------:R-:W4:Y:S05]  /*5670*/  LDSM.16.M88.4 R136, [R116+0x3c00] ;  /* 0x003c00007488783b */ /* 0x000f2a0000000200 */
[----:B------:R-:W1:Y:S05]  /*5680*/  LDSM.16.M88.4 R140, [R116+0x4000] ;  /* 0x00400000748c783b */ /* 0x000e6a0000000200 */
[----:B------:R-:W1:Y:S05]  /*5690*/  LDSM.16.M88.4 R144, [R116+0x4400] ;  /* 0x004400007490783b */ /* 0x000e6a0000000200 */
[----:B------:R-:W1:Y:S05]  /*56a0*/  LDSM.16.M88.4 R148, [R116+0x4800] ;  /* 0x004800007494783b */ /* 0x000e6a0000000200 */
[----:B------:R-:W1:Y:S01]  /*56b0*/  LDSM.16.M88.4 R152, [R116+0x4c00] ;  /* 0x004c00007498783b */ /* 0x000e620000000200 */
[C---:B--2---:R-:W-:Y:S08]  /*56c0*/  HMMA.16816.F32 R4, R120.reuse, R124, RZ ;  /* 0x0000007c7804723c */ /* 0x044ff000000018ff */
[C---:B------:R-:W-:Y:S01]  /*56d0*/  HMMA.16816.F32 R8, R120.reuse, R126, RZ ;  /* 0x0000007e7808723c */ /* 0x040fe200000018ff */
[----:B------:R-:W-:Y:S07]  /*56e0*/  LDSM.16.M88.4 R124, [R2] ;  /* 0x00000000027c783b */ /* 0x000fee0000000200 */
[C---:B-----5:R-:W-:Y:S08]  /*56f0*/  HMMA.16816.F32 R12, R120.reuse, R128, RZ ;  /* 0x00000080780c723c */ /* 0x060ff000000018ff */
[C---:B------:R-:W-:Y:S01]  /*5700*/  HMMA.16816.F32 R16, R120.reuse, R130, RZ ;  /* 0x000000827810723c */ /* 0x040fe200000018ff */
[----:B------:R-:W2:Y:S07]  /*5710*/  LDSM.16.M88.4 R128, [R0+0x3000] ;  /* 0x003000000080783b */ /* 0x000eae0000000200 */
[C---:B---3--:R-:W-:Y:S08]  /*5720*/  HMMA.16816.F32 R20, R120.reuse, R132, RZ ;  /* 0x000000847814723c */ /* 0x048ff000000018ff */
[C---:B------:R-:W-:Y:S01]  /*5730*/  HMMA.16816.F32 R24, R120.reuse, R134, RZ ;  /* 0x000000867818723c */ /* 0x040fe200000018ff */
[----:B------:R-:W3:Y:S07]  /*5740*/  LDSM.16.M88.4 R132, [R0+0x3400] ;  /* 0x003400000084783b */ /* 0x000eee0000000200 */
[C---:B----4-:R-:W-:Y:S08]  /*5750*/  HMMA.16816.F32 R28, R120.reuse, R136, RZ ;  /* 0x00000088781c723c */ /* 0x050ff000000018ff */
[C---:B------:R-:W-:Y:S01]  /*5760*/  HMMA.16816.F32 R32, R120.reuse, R138, RZ ;  /* 0x0000008a7820723c */ /* 0x040fe200000018ff */
[----:B------:R-:W4:Y:S07]  /*5770*/  LDSM.16.M88.4 R136, [R0+0x3800] ;  /* 0x003800000088783b */ /* 0x000f2e0000000200 */
[C---:B-1----:R-:W-:Y:S08]  /*5780*/  HMMA.16816.F32 R36, R120.reuse, R140, RZ ;  /* 0x0000008c7824723c */ /* 0x042ff000000018ff */
[C---:B------:R-:W-:Y:S01]  /*5790*/  HMMA.16816.F32 R40, R120.reuse, R142, RZ ;  /* 0x0000008e7828723c */ /* 0x040fe200000018ff */
[----:B------:R-:W-:Y:S07]  /*57a0*/  LDSM.16.M88.4 R140, [R116+0x8c00] ;  /* 0x008c0000748c783b */ /* 0x000fee0000000200 */
[C---:B------:R-:W-:Y:S08]  /*57b0*/  HMMA.16816.F32 R44, R120.reuse, R144, RZ ;  /* 0x00000090782c723c */ /* 0x040ff000000018ff */
[C---:B------:R-:W-:Y:S08]  /*57c0*/  HMMA.16816.F32 R48, R120.reuse, R146, RZ ;  /* 0x000000927830723c */ /* 0x040ff000000018ff */
[C---:B------:R-:W-:Y:S08]  /*57d0*/  HMMA.16816.F32 R52, R120.reuse, R148, RZ ;  /* 0x000000947834723c */ /* 0x040ff000000018ff */
[C---:B------:R-:W-:Y:S08]  /*57e0*/  HMMA.16816.F32 R56, R120.reuse, R150, RZ ;  /* 0x000000967838723c */ /* 0x040ff000000018ff */
[C---:B------:R-:W-:Y:S08]  /*57f0*/  HMMA.16816.F32 R60, R120.reuse, R152, RZ ;  /* 0x00000098783c723c */ /* 0x040ff000000018ff */
[----:B------:R-:W-:Y:S01]  /*5800*/  HMMA.16816.F32 R64, R120, R154, RZ ;  /* 0x0000009a7840723c */ /* 0x000fe200000018ff */
        /* <DEDUP_REMOVED lines=9> */
[----:B------:R-:W4:Y:S07]  /*58a0*/  LDSM.16.M88.4 R136, [R0+0x4800] ;  /* 0x004800000088783b */ /* 0x000f2e0000000200 */
        /* <DEDUP_REMOVED lines=13> */
[----:B------:R-:W-:Y:S01]  /*5980*/  HMMA.16816.F32 R64, R124, R122, R64 ;  /* 0x0000007a7c40723c */ /* 0x000fe20000001840 */
[----:B------:R-:W1:Y:S05]  /*5990*/  LDSM.16.M88.4 R120, [R116+0x5800] ;  /* 0x005800007478783b */ /* 0x000e6a0000000200 */
[----:B------:R-:W4:Y:S02]  /*59a0*/  LDSM.16.M88.4 R124, [R116+0x5c00] ;  /* 0x005c0000747c783b */ /* 0x000f240000000200 */
[C---:B--2---:R-:W-:Y:S08]  /*59b0*/  HMMA.16816.F32 R4, R128.reuse, R132, R4 ;  /* 0x000000848004723c */ /* 0x044ff00000001804 */
[C---:B------:R-:W-:Y:S01]  /*59c0*/  HMMA.16816.F32 R8, R128.reuse, R134, R8 ;  /* 0x000000868008723c */ /* 0x040fe20000001808 */
[----:B------:R-:W-:Y:S07]  /*59d0*/  LDSM.16.M88.4 R132, [R116+0x6400] ;  /* 0x006400007484783b */ /* 0x000fee0000000200 */
[C---:B---3--:R-:W-:Y:S08]  /*59e0*/  HMMA.16816.F32 R12, R128.reuse, R136, R12 ;  /* 0x00000088800c723c */ /* 0x048ff0000000180c */
[C---:B------:R-:W-:Y:S01]  /*59f0*/  HMMA.16816.F32 R16, R128.reuse, R138, R16 ;  /* 0x0000008a8010723c */ /* 0x040fe20000001810 */
[----:B------:R-:W-:Y:S07]  /*5a00*/  LDSM.16.M88.4 R136, [R116+0x6800] ;  /* 0x006800007488783b */ /* 0x000fee0000000200 */
[C---:B-1----:R-:W-:Y:S08]  /*5a10*/  HMMA.16816.F32 R20, R128.reuse, R120, R20 ;  /* 0x000000788014723c */ /* 0x042ff00000001814 */
[C---:B------:R-:W-:Y:S01]  /*5a20*/  HMMA.16816.F32 R24, R128.reuse, R122, R24 ;  /* 0x0000007a8018723c */ /* 0x040fe20000001818 */
[----:B------:R-:W1:Y:S07]  /*5a30*/  LDSM.16.M88.4 R120, [R116+0x6000] ;  /* 0x006000007478783b */ /* 0x000e6e0000000200 */
[C---:B----4-:R-:W-:Y:S08]  /*5a40*/  HMMA.16816.F32 R28, R128.reuse, R124, R28 ;  /* 0x0000007c801c723c */ /* 0x050ff0000000181c */
[C---:B------:R-:W-:Y:S01]  /*5a50*/  HMMA.16816.F32 R32, R128.reuse, R126, R32 ;  /* 0x0000007e8020723c */ /* 0x040fe20000001820 */
        /* <DEDUP_REMOVED lines=12> */
[----:B------:R-:W2:Y:S05]  /*5b20*/  LDSM.16.M88.4 R124, [R0+0x5800] ;  /* 0x00580000007c783b */ /* 0x000eaa0000000200 */
[----:B------:R-:W4:Y:S02]  /*5b30*/  LDSM.16.M88.4 R128, [R0+0x5c00] ;  /* 0x005c00000080783b */ /* 0x000f240000000200 */
[C---:B-1----:R-:W-:Y:S08]  /*5b40*/  HMMA.16816.F32 R4, R120.reuse, R132, R4 ;  /* 0x000000847804723c */ /* 0x042ff00000001804 */
[C---:B------:R-:W-:Y:S01]  /*5b50*/  HMMA.16816.F32 R8, R120.reuse, R134, R8 ;  /* 0x000000867808723c */ /* 0x040fe20000001808 */
[----:B------:R-:W-:Y:S07]  /*5b60*/  LDSM.16.M88.4 R132, [R0+0x6400] ;  /* 0x006400000084783b */ /* 0x000fee0000000200 */
[C---:B---3--:R-:W-:Y:S08]  /*5b70*/  HMMA.16816.F32 R12, R120.reuse, R136, R12 ;  /* 0x00000088780c723c */ /* 0x048ff0000000180c */
[C---:B------:R-:W-:Y:S01]  /*5b80*/  HMMA.16816.F32 R16, R120.reuse, R138, R16 ;  /* 0x0000008a7810723c */ /* 0x040fe20000001810 */
[----:B------:R-:W-:Y:S07]  /*5b90*/  LDSM.16.M88.4 R136, [R0+0x6800] ;  /* 0x006800000088783b */ /* 0x000fee0000000200 */
[C---:B--2---:R-:W-:Y:S08]  /*5ba0*/  HMMA.16816.F32 R20, R120.reuse, R124, R20 ;  /* 0x0000007c7814723c */ /* 0x044ff00000001814 */
        /* <DEDUP_REMOVED lines=29> */
[----:B------:R-:W-:Y:S07]  /*5d80*/  LDSM.16.M88.4 R128, [R0+0x7000] ;  /* 0x007000000080783b */ /* 0x000fee0000000200 */
        /* <DEDUP_REMOVED lines=9> */
[C---:B------:R-:W-:Y:S08]  /*5e20*/  HMMA.16816.F32 R60, R124.reuse, R140, R60 ;  /* 0x0000008c7c3c723c */ /* 0x040ff0000000183c */
[----:B------:R-:W-:Y:S01]  /*5e30*/  HMMA.16816.F32 R64, R124, R142, R64 ;  /* 0x0000008e7c40723c */ /* 0x000fe20000001840 */
[----:B------:R-:W3:Y:S05]  /*5e40*/  LDSM.16.M88.4 R124, [R0+0x7c00] ;  /* 0x007c0000007c783b */ /* 0x000eea0000000200 */
[----:B------:R-:W-:Y:S02]  /*5e50*/  LDSM.16.M88.4 R140, [R0+0x8800] ;  /* 0x00880000008c783b */ /* 0x000fe40000000200 */
        /* <DEDUP_REMOVED lines=8> */
[----:B------:R-:W2:Y:S01]  /*5ee0*/  LDSM.16.M88.4 R136, [R0+0x8c00] ;  /* 0x008c00000088783b */ /* 0x000ea20000000200 */
[----:B------:R-:W-:Y:S04]  /*5ef0*/  DEPBAR.LE SB0, 0x0 ;  /* 0x000080000000791a */ /* 0x000fe80000000000 */
[----:B------:R-:W-:Y:S02]  /*5f00*/  BAR.SYNC.DEFER_BLOCKING 0x0 ;  /* 0x0000000000007b1d */ /* 0x000fe40000010000 */
[C---:B---3--:R-:W-:Y:S08]  /*5f10*/  HMMA.16816.F32 R28, R120.reuse, R124, R28 ;  /* 0x0000007c781c723c */ /* 0x048ff0000000181c */
[C---:B------:R-:W-:Y:S08]  /*5f20*/  HMMA.16816.F32 R32, R120.reuse, R126, R32 ;  /* 0x0000007e7820723c */ /* 0x040ff00000001820 */
[C---:B-1----:R-:W-:Y:S08]  /*5f30*/  HMMA.16816.F32 R36, R120.reuse, R128, R36 ;  /* 0x000000807824723c */ /* 0x042ff00000001824 */
[C---:B------:R-:W-:Y:S08]  /*5f40*/  HMMA.16816.F32 R40, R120.reuse, R130, R40 ;  /* 0x000000827828723c */ /* 0x040ff00000001828 */
[C---:B----4-:R-:W-:Y:S08]  /*5f50*/  HMMA.16816.F32 R44, R120.reuse, R132, R44 ;  /* 0x00000084782c723c */ /* 0x050ff0000000182c */
        /* <DEDUP_REMOVED lines=21> */
[C---:B------:R-:W-:Y:S01]  /*60b0*/  VIADD R127, R166.reuse, 0xffffff00 ;  /* 0xffffff00a67f7836 */ /* 0x040fe20000000000 */
[----:B------:R-:W1:Y:S01]  /*60c0*/  LDC R0, c[0x0][0x4f0] ;  /* 0x00013c00ff007b82 */ /* 0x000e620000000800 */
[----:B------:R-:W-:Y:S04]  /*60d0*/  IADD3 R119, PT, PT, R166, -0x80, RZ ;  /* 0xffffff80a6777810 */ /* 0x000fe80007ffe0ff */
[----:B------:R-:W-:Y:S02]  /*60e0*/  IABS R118, R119 ;  /* 0x0000007700767213 */ /* 0x000fe40000000000 */
[-C--:B-1----:R-:W-:Y:S02]  /*60f0*/  IABS R2, R0.reuse ;  /* 0x0000000000027213 */ /* 0x082fe40000000000 */
[-C--:B------:R-:W-:Y:S02]  /*6100*/  LOP3.LUT R119, R119, R0.reuse, RZ, 0x3c, !PT ;  /* 0x0000000077777212 */ /* 0x080fe400078e3cff */
[----:B------:R-:W1:Y:S10]  /*6110*/  I2F.RP R120, R2 ;  /* 0x0000000200787306 */ /* 0x000e740000209400 */
[----:B-1----:R-:W1:Y:S02]  /*6120*/  MUFU.RCP R116, R120 ;  /* 0x0000007800747308 */ /* 0x002e640000001000 */
[----:B-1----:R-:W-:Y:S01]  /*6130*/  VIADD R122, R116, 0xffffffe ;  /* 0x0ffffffe747a7836 */ /* 0x002fe20000000000 */
[----:B------:R-:W-:Y:S02]  /*6140*/  IABS R116, R127 ;  /* 0x0000007f00747213 */ /* 0x000fe40000000000 */
[----:B------:R-:W-:Y:S05]  /*6150*/  LOP3.LUT R127, R127, R0, RZ, 0x3c, !PT ;  /* 0x000000007f7f7212 */ /* 0x000fea00078e3cff */
[----:B------:R-:W1:Y:S01]  /*6160*/  F2I.FTZ.U32.TRUNC.NTZ R123, R122 ;  /* 0x0000007a007b7305 */ /* 0x000e62000021f000 */
[----:B------:R-:W-:Y:S01]  /*6170*/  ISETP.GE.AND P2, PT, R127, RZ, PT ;  /* 0x000000ff7f00720c */ /* 0x000fe20003f46270 */
[--C-:B-1----:R-:W-:Y:S02]  /*6180*/  IMAD.MOV R125, RZ, RZ, -R123.reuse ;  /* 0x000000ffff7d7224 */ /* 0x102fe400078e0a7b */
[----:B------:R-:W-:Y:S02]  /*6190*/  IMAD.MOV.U32 R122, RZ, RZ, RZ ;  /* 0x000000ffff7a7224 */ /* 0x000fe400078e00ff */
[----:B------:R-:W-:Y:S04]  /*61a0*/  IMAD R125, R125, R2, RZ ;  /* 0x000000027d7d7224 */ /* 0x000fe800078e02ff */
[----:B------:R-:W-:Y:S06]  /*61b0*/  IMAD.HI.U32 R123, R123, R125, R122 ;  /* 0x0000007d7b7b7227 */ /* 0x000fec00078e007a */
[C---:B------:R-:W-:Y:S04]  /*61c0*/  IMAD.HI.U32 R122, R123.reuse, R118, RZ ;  /* 0x000000767b7a7227 */ /* 0x040fe800078e00ff */
[----:B------:R-:W-:Y:S01]  /*61d0*/  IMAD.HI.U32 R120, R123, R116, RZ ;  /* 0x000000747b787227 */ /* 0x000fe200078e00ff */
[----:B------:R-:W-:Y:S03]  /*61e0*/  IADD3 R125, PT, PT, -R122, RZ, RZ ;  /* 0x000000ff7a7d7210 */ /* 0x000fe60007ffe1ff */
[----:B------:R-:W-:Y:S02]  /*61f0*/  IMAD.MOV R123, RZ, RZ, -R120 ;  /* 0x000000ffff7b7224 */ /* 0x000fe400078e0a78 */
[C---:B------:R-:W-:Y:S01]  /*6200*/  IMAD R118, R2.reuse, R125, R118 ;  /* 0x0000007d02767224 */ /* 0x040fe200078e0276 */
[----:B------:R-:W-:Y:S01]  /*6210*/  LOP3.LUT R125, RZ, R0, RZ, 0x33, !PT ;  /* 0x00000000ff7d7212 */ /* 0x000fe200078e33ff */
[C---:B------:R-:W-:Y:S03]  /*6220*/  IMAD R116, R2.reuse, R123, R116 ;  /* 0x0000007b02747224 */ /* 0x040fe600078e0274 */
[C---:B------:R-:W-:Y:S02]  /*6230*/  ISETP.GT.U32.AND P4, PT, R2.reuse, R118, PT ;  /* 0x000000760200720c */ /* 0x040fe40003f84070 */
[----:B------:R-:W-:Y:S11]  /*6240*/  ISETP.GT.U32.AND P3, PT, R2, R116, PT ;  /* 0x000000740200720c */ /* 0x000ff60003f64070 */
[--C-:B------:R-:W-:Y:S02]  /*6250*/  @!P4 IMAD.IADD R118, R118, 0x1, -R2.reuse ;  /* 0x000000017676c824 */ /* 0x100fe400078e0a02 */
[----:B------:R-:W-:Y:S01]  /*6260*/  @!P3 IADD3 R120, PT, PT, R120, 0x1, RZ ;  /* 0x000000017878b810 */ /* 0x000fe20007ffe0ff */
[----:B------:R-:W-:Y:S01]  /*6270*/  @!P3 IMAD.IADD R116, R116, 0x1, -R2 ;  /* 0x000000017474b824 */ /* 0x000fe200078e0a02 */
[----:B------:R-:W-:Y:S01]  /*6280*/  ISETP.GE.AND P3, PT, R119, RZ, PT ;  /* 0x000000ff7700720c */ /* 0x000fe20003f66270 */
[----:B------:R-:W-:Y:S01]  /*6290*/  @!P4 VIADD R122, R122, 0x1 ;  /* 0x000000017a7ac836 */ /* 0x000fe20000000000 */
[-C--:B------:R-:W-:Y:S02]  /*62a0*/  ISETP.GE.U32.AND P6, PT, R118, R2.reuse, PT ;  /* 0x000000027600720c */ /* 0x080fe40003fc6070 */
[----:B------:R-:W-:Y:S01]  /*62b0*/  ISETP.GE.U32.AND P5, PT, R116, R2, PT ;  /* 0x000000027400720c */ /* 0x000fe20003fa6070 */
[----:B------:R-:W1:Y:S01]  /*62c0*/  LDC.64 R118, c[0x0][0x3b8] ;  /* 0x0000ee00ff767b82 */ /* 0x000e620000000a00 */
[----:B------:R-:W-:Y:S09]  /*62d0*/  ISETP.NE.AND P4, PT, R0, RZ, PT ;  /* 0x000000ff0000720c */ /* 0x000ff20003f85270 */
[----:B------:R-:W-:Y:S02]  /*62e0*/  @P6 IADD3 R122, PT, PT, R122, 0x1, RZ ;  /* 0x000000017a7a6810 */ /* 0x000fe40007ffe0ff */
[----:B------:R-:W-:Y:S03]  /*62f0*/  @P5 VIADD R120, R120, 0x1 ;  /* 0x0000000178785836 */ /* 0x000fe60000000000 */
[----:B------:R-:W-:Y:S02]  /*6300*/  @!P3 IMAD.MOV R122, RZ, RZ, -R122 ;  /* 0x000000ffff7ab224 */ /* 0x000fe400078e0a7a */
[----:B------:R-:W-:Y:S05]  /*6310*/  @!P2 IMAD.MOV R120, RZ, RZ, -R120 ;  /* 0x000000ffff78a224 */ /* 0x000fea00078e0a78 */
[C---:B------:R-:W-:Y:S02]  /*6320*/  SEL R127, R125.reuse, R120, !P4 ;  /* 0x000000787d7f7207 */ /* 0x040fe40006000000 */
[----:B------:R-:W-:Y:S02]  /*6330*/  SEL R125, R125, R122, !P4 ;  /* 0x0000007a7d7d7207 */ /* 0x000fe40006000000 */
[-C--:B------:R-:W-:Y:S02]  /*6340*/  LEA R130, P3, R127, R170.reuse, 0x2 ;  /* 0x000000aa7f827211 */ /* 0x080fe400078610ff */
[----:B------:R-:W-:Y:S02]  /*6350*/  LEA R128, P2, R125, R170, 0x2 ;  /* 0x000000aa7d807211 */ /* 0x000fe400078410ff */
[-C--:B------:R-:W-:Y:S02]  /*6360*/  LEA.HI.X.SX32 R131, R127, R171.reuse, 0x2, P3 ;  /* 0x000000ab7f837211 */ /* 0x080fe400018f16ff */
[C---:B------:R-:W-:Y:S02]  /*6370*/  LEA.HI.X.SX32 R129, R125.reuse, R171, 0x2, P2 ;  /* 0x000000ab7d817211 */ /* 0x040fe400010f16ff */
[----:B------:R-:W-:Y:S01]  /*6380*/  IADD3 R125, PT, PT, R125, -R127, RZ ;  /* 0x8000007f7d7d7210 */ /* 0x000fe20007ffe0ff */
[----:B------:R-:W2:Y:S04]  /*6390*/  LDG.E R123, desc[UR24][R130.64] ;  /* 0x00000018827b7981 */ /* 0x000ea8000c1e1900 */
[----:B------:R-:W-:Y:S01]  /*63a0*/  IMAD R125, R125, R0, -0x80 ;  /* 0xffffff807d7d7424 */ /* 0x000fe200078e0200 */
[----:B------:R-:W2:Y:S04]  /*63b0*/  LDG.E R2, desc[UR24][R128.64] ;  /* 0x0000001880027981 */ /* 0x000ea8000c1e1900 */
        /* <DEDUP_REMOVED lines=13> */
.L_x_1453:
[----:B------:R-:W-:Y:S01]  /*6490*/  @!PT LDS RZ, [RZ] ;  /* 0x00000000fffff984 */ /* 0x000fe20000000800 */
[----:B------:R-:W-:Y:S01]  /*64a0*/  @!PT LDS RZ, [RZ] ;  /* 0x00000000fffff984 */ /* 0x000fe20000000800 */
[----:B------:R-:W-:Y:S01]  /*64b0*/  @!PT LDS RZ, [RZ] ;  /* 0x00000000fffff984 */ /* 0x000fe20000000800 */
[----:B------:R1:W-:Y:S01]  /*64c0*/  LDGSTS.E.BYPASS.LTC128B.128 [R175+0x3000], desc[UR24][R162.64] ;  /* 0x03000000a2af7fae */ /* 0x0003e2000b981a18 */
[C---:B------:R-:W-:Y:S01]  /*64d0*/  IMAD.SHL.U32 R119, R118.reuse, 0x40, RZ ;  /* 0x0000004076777824 */ /* 0x040fe200078e00ff */
[----:B------:R-:W-:Y:S02]  /*64e0*/  SHF.L.U64.HI R118, R118, 0x6, R121 ;  /* 0x0000000676767819 */ /* 0x000fe40000010279 */
[----:B------:R1:W-:Y:S02]  /*64f0*/  LDGSTS.E.BYPASS.LTC128B.128 [R175+0x5000], desc[UR24][R162.64+0x40] ;  /* 0x05000040a2af7fae */ /* 0x0003e4000b981a18 */
[----:B------:R-:W-:Y:S02]  /*6500*/  IADD3 R120, P2, PT, R162, R119, RZ ;  /* 0x00000077a2787210 */ /* 0x000fe40007f5e0ff */
[----:B------:R1:W-:Y:S02]  /*6510*/  LDGSTS.E.BYPASS.LTC128B.128 [R175+0x7000], desc[UR24][R162.64+0x80] ;  /* 0x07000080a2af7fae */ /* 0x0003e4000b981a18 */
[----:B------:R-:W-:Y:S01]  /*6520*/  IADD3 R122, P3, PT, R119, R120, RZ ;  /* 0x00000078777a7210 */ /* 0x000fe20007f7e0ff */
[----:B------:R-:W-:Y:S03]  /*6530*/  IMAD.X R121, R163, 0x1, R118, P2 ;  /* 0x00000001a3797824 */ /* 0x000fe600010e0676 */
[----:B------:R-:W-:Y:S01]  /*6540*/  IADD3 R124, P2, PT, R119, R122, RZ ;  /* 0x0000007a777c7210 */ /* 0x000fe20007f5e0ff */
[C---:B------:R-:W-:Y:S01]  /*6550*/  IMAD.X R123, R118.reuse, 0x1, R121, P3 ;  /* 0x00000001767b7824 */ /* 0x040fe200018e0679 */
[----:B------:R1:W-:Y:S03]  /*6560*/  LDGSTS.E.BYPASS.LTC128B.128 [R175+0x3800], desc[UR24][R120.64] ;  /* 0x0380000078af7fae */ /* 0x0003e6000b981a18 */
[----:B------:R-:W-:Y:S01]  /*6570*/  IMAD.X R125, R118, 0x1, R123, P2 ;  /* 0x00000001767d7824 */ /* 0x000fe200010e067b */
        /* <DEDUP_REMOVED lines=9> */
.L_x_1452:
        /* <DEDUP_REMOVED lines=34> */
[----:B------:R-:W-:Y:S01]  /*6830*/  SHFL.BFLY PT, R0, R121, 0x2, 0x1f ;  /* 0x0c401f0079007f89 */ /* 0x000fe200000e0000 */
[----:B------:R-:W-:Y:S07]  /*6840*/  IADD3 R166, PT, PT, R166, -0x80, RZ ;  /* 0xffffff80a6a67810 */ /* 0x000fee0007ffe0ff */
[----:B------:R-:W1:Y:S02]  /*6850*/  SHFL.BFLY PT, R125, R118, 0x2, 0x1f ;  /* 0x0c401f00767d7f89 */ /* 0x000e6400000e0000 */
[----:B-1----:R-:W-:Y:S02]  /*6860*/  FMNMX.FTZ R123, R118, R125, !PT ;  /* 0x0000007d767b7209 */ /* 0x002fe40007810000 */
[----:B------:R-:W-:Y:S04]  /*6870*/  FMNMX.FTZ R119, R121, R0, !PT ;  /* 0x0000000079777209 */ /* 0x000fe80007810000 */
        /* <DEDUP_REMOVED lines=8> */
[----:B------:R-:W-:Y:S01]  /*6900*/  FADD.FTZ R3, -R0, R3 ;  /* 0x0000000300037221 */ /* 0x000fe20000010100 */
[----:B------:R-:W-:Y:S01]  /*6910*/  FSEL R136, R136, RZ, P2 ;  /* 0x000000ff88887208 */ /* 0x000fe20001000000 */
[C---:B------:R-:W-:Y:S01]  /*6920*/  FMUL.FTZ R134, R0.reuse, UR4 ;  /* 0x0000000400867c20 */ /* 0x040fe20008410000 */
[----:B------:R-:W-:Y:S01]  /*6930*/  FSETP.NEU.FTZ.AND P2, PT, R0, -INF , PT ;  /* 0xff8000000000780b */ /* 0x000fe20003f5d000 */
[----:B------:R-:W-:Y:S01]  /*6940*/  FMUL.FTZ R118, R3, UR4 ;  /* 0x0000000403767c20 */ /* 0x000fe20008410000 */
[----:B------:R-:W-:Y:S01]  /*6950*/  FMUL.FTZ R117, R116, UR4 ;  /* 0x0000000474757c20 */ /* 0x000fe20008410000 */
[--C-:B------:R-:W-:Y:S01]  /*6960*/  FFMA.FTZ R147, R4, UR4, -R136.reuse ;  /* 0x0000000404937c23 */ /* 0x100fe20008010888 */
[----:B------:R-:W-:Y:S01]  /*6970*/  FSEL R134, R134, RZ, P2 ;  /* 0x000000ff86867208 */ /* 0x000fe20001000000 */
[----:B------:R2:W3:Y:S01]  /*6980*/  MUFU.EX2 R3, R118 ;  /* 0x0000007600037308 */ /* 0x0004e20000000800 */
[--C-:B------:R-:W-:Y:S01]  /*6990*/  FFMA.FTZ R135, R5, UR4, -R136.reuse ;  /* 0x0000000405877c23 */ /* 0x100fe20008010888 */
[--C-:B------:R-:W-:Y:S01]  /*69a0*/  FFMA.FTZ R133, R8, UR4, -R136.reuse ;  /* 0x0000000408857c23 */ /* 0x100fe20008010888 */
[----:B------:R-:W-:Y:S01]  /*69b0*/  FFMA.FTZ R148, R25, UR4, -R136 ;  /* 0x0000000419947c23 */ /* 0x000fe20008010888 */
[--C-:B------:R-:W-:Y:S01]  /*69c0*/  FFMA.FTZ R119, R7, UR4, -R134.reuse ;  /* 0x0000000407777c23 */ /* 0x100fe20008010886 */
[--C-:B------:R-:W-:Y:S01]  /*69d0*/  FFMA.FTZ R146, R6, UR4, -R134.reuse ;  /* 0x0000000406927c23 */ /* 0x100fe20008010886 */
[--C-:B------:R-:W-:Y:S01]  /*69e0*/  FFMA.FTZ R132, R10, UR4, -R134.reuse ;  /* 0x000000040a847c23 */ /* 0x100fe20008010886 */
[--C-:B------:R-:W-:Y:S01]  /*69f0*/  FFMA.FTZ R7, R11, UR4, -R134.reuse ;  /* 0x000000040b077c23 */ /* 0x100fe20008010886 */
[----:B------:R-:W-:Y:S02]  /*6a00*/  MOV R6, R167 ;  /* 0x000000a700067202 */ /* 0x000fe40000000f00 */
[----:B------:R-:W4:Y:S01]  /*6a10*/  MUFU.EX2 R116, R117 ;  /* 0x0000007500747308 */ /* 0x000f220000000800 */
[----:B------:R-:W-:Y:S01]  /*6a20*/  @P0 IADD3 R6, PT, PT, R172, -0x20, RZ ;  /* 0xffffffe0ac060810 */ /* 0x000fe20007ffe0ff */
[--C-:B------:R-:W-:Y:S01]  /*6a30*/  FFMA.FTZ R149, R26, UR4, -R134.reuse ;  /* 0x000000041a957c23 */ /* 0x100fe20008010886 */
[----:B------:R-:W-:Y:S01]  /*6a40*/  FFMA.FTZ R150, R27, UR4, -R134 ;  /* 0x000000041b967c23 */ /* 0x000fe20008010886 */
[--C-:B------:R-:W-:Y:S01]  /*6a50*/  FFMA.FTZ R151, R36, UR4, -R136.reuse ;  /* 0x0000000424977c23 */ /* 0x100fe20008010888 */
[----:B------:R-:W-:Y:S01]  /*6a60*/  FFMA.FTZ R152, R37, UR4, -R136 ;  /* 0x0000000425987c23 */ /* 0x000fe20008010888 */
[----:B------:R-:W5:Y:S01]  /*6a70*/  LDSM.16.MT88.4 R124, [R6] ;  /* 0x00000000067c783b */ /* 0x000f620000004200 */
[----:B------:R-:W-:Y:S01]  /*6a80*/  FFMA.FTZ R154, R38, UR4, -R134 ;  /* 0x00000004269a7c23 */ /* 0x000fe20008010886 */
[----:B--2---:R-:W-:Y:S02]  /*6a90*/  FFMA.FTZ R118, R9, UR4, -R136 ;  /* 0x0000000409767c23 */ /* 0x004fe40008010888 */
        /* <DEDUP_REMOVED lines=9> */
[C---:B----4-:R-:W-:Y:S01]  /*6b30*/  FMUL.FTZ R8, R116.reuse, R112 ;  /* 0x0000007074087220 */ /* 0x050fe20000410000 */
        /* <DEDUP_REMOVED lines=16> */
[----:B------:R-:W-:Y:S01]  /*6c40*/  FMUL.FTZ R85, R116, R85 ;  /* 0x0000005574557220 */ /* 0x000fe20000410000 */
[C---:B------:R-:W-:Y:S01]  /*6c50*/  FMUL.FTZ R86, R3.reuse, R86 ;  /* 0x0000005603567220 */ /* 0x040fe20000410000 */
[----:B------:R-:W-:Y:S01]  /*6c60*/  FMUL.FTZ R87, R3, R87 ;  /* 0x0000005703577220 */ /* 0x000fe20000410000 */
[----:B------:R-:W-:Y:S01]  /*6c70*/  FFMA.FTZ R153, R39, UR4, -R134 ;  /* 0x0000000427997c23 */ /* 0x000fe20008010886 */
[--C-:B------:R-:W-:Y:S01]  /*6c80*/  FFMA.FTZ R155, R40, UR4, -R136.reuse ;  /* 0x00000004289b7c23 */ /* 0x100fe20008010888 */
[----:B------:R-:W-:Y:S03]  /*6c90*/  LDSM.16.MT88.4 R36, [R6+0x1000] ;  /* 0x001000000624783b */ /* 0x000fe60000004200 */
[----:B------:R-:W-:Y:S01]  /*6ca0*/  MUFU.EX2 R133, R133 ;  /* 0x0000008500857308 */ /* 0x000fe20000000800 */
[----:B------:R-:W-:Y:S01]  /*6cb0*/  FFMA.FTZ R178, R41, UR4, -R136 ;  /* 0x0000000429b27c23 */ /* 0x000fe20008010888 */
[--C-:B------:R-:W-:Y:S01]  /*6cc0*/  FFMA.FTZ R179, R42, UR4, -R134.reuse ;  /* 0x000000042ab37c23 */ /* 0x100fe20008010886 */
[----:B------:R-:W-:Y:S01]  /*6cd0*/  FFMA.FTZ R180, R43, UR4, -R134 ;  /* 0x000000042bb47c23 */ /* 0x000fe20008010886 */
[--C-:B------:R-:W-:Y:S01]  /*6ce0*/  FFMA.FTZ R181, R44, UR4, -R136.reuse ;  /* 0x000000042cb57c23 */ /* 0x100fe20008010888 */
[----:B------:R-:W-:Y:S01]  /*6cf0*/  FFMA.FTZ R182, R45, UR4, -R136 ;  /* 0x000000042db67c23 */ /* 0x000fe20008010888 */
[--C-:B------:R-:W-:Y:S01]  /*6d00*/  FFMA.FTZ R183, R46, UR4, -R134.reuse ;  /* 0x000000042eb77c23 */ /* 0x100fe20008010886 */
[----:B------:R-:W-:Y:S03]  /*6d10*/  LDSM.16.MT88.4 R40, [R157+0xc800] ;  /* 0x00c800009d28783b */ /* 0x000fe60000004200 */
[----:B------:R-:W2:Y:S01]  /*6d20*/  MUFU.EX2 R118, R118 ;  /* 0x0000007600767308 */ /* 0x000ea20000000800 */
[----:B---3--:R-:W-:Y:S01]  /*6d30*/  F2FP.F16.F32.PACK_AB R113, R119, R146 ;  /* 0x000000927771723e */ /* 0x008fe200000000ff */
[----:B------:R-:W-:Y:S01]  /*6d40*/  FFMA.FTZ R184, R47, UR4, -R134 ;  /* 0x000000042fb87c23 */ /* 0x000fe20008010886 */
[C---:B------:R-:W-:Y:S01]  /*6d50*/  FMUL.FTZ R88, R116.reuse, R88 ;  /* 0x0000005874587220 */ /* 0x040fe20000410000 */
[C---:B------:R-:W-:Y:S01]  /*6d60*/  FMUL.FTZ R89, R116.reuse, R89 ;  /* 0x0000005974597220 */ /* 0x040fe20000410000 */
[C---:B------:R-:W-:Y:S01]  /*6d70*/  FMUL.FTZ R90, R3.reuse, R90 ;  /* 0x0000005a035a7220 */ /* 0x040fe20000410000 */
[C---:B------:R-:W-:Y:S01]  /*6d80*/  FMUL.FTZ R91, R3.reuse, R91 ;  /* 0x0000005b035b7220 */ /* 0x040fe20000410000 */
[----:B------:R-:W-:Y:S03]  /*6d90*/  LDSM.16.MT88.4 R44, [R157+0xe800] ;  /* 0x00e800009d2c783b */ /* 0x000fe60000004200 */
[----:B------:R-:W-:Y:S01]  /*6da0*/  MUFU.EX2 R132, R132 ;  /* 0x0000008400847308 */ /* 0x000fe20000000800 */
[C---:B------:R-:W-:Y:S01]  /*6db0*/  FMUL.FTZ R92, R116.reuse, R92 ;  /* 0x0000005c745c7220 */ /* 0x040fe20000410000 */
[----:B------:R-:W-:Y:S01]  /*6dc0*/  FMUL.FTZ R93, R116, R93 ;  /* 0x0000005d745d7220 */ /* 0x000fe20000410000 */
[C---:B------:R-:W-:Y:S01]  /*6dd0*/  FMUL.FTZ R94, R3.reuse, R94 ;  /* 0x0000005e035e7220 */ /* 0x040fe20000410000 */
[----:B------:R-:W-:Y:S01]  /*6de0*/  FMUL.FTZ R95, R3, R95 ;  /* 0x0000005f035f7220 */ /* 0x000fe20000410000 */
[--C-:B------:R-:W-:Y:S01]  /*6df0*/  FFMA.FTZ R137, R12, UR4, -R136.reuse ;  /* 0x000000040c897c23 */ /* 0x100fe20008010888 */
[----:B------:R-:W-:Y:S01]  /*6e00*/  FMUL.FTZ R12, R116, R108 ;  /* 0x0000006c740c7220 */ /* 0x000fe20000410000 */
[----:B------:R-:W-:Y:S03]  /*6e10*/  FFMA.FTZ R138, R13, UR4, -R136 ;  /* 0x000000040d8a7c23 */ /* 0x000fe60008010888 */
[----:B------:R-:W3:Y:S01]  /*6e20*/  MUFU.EX2 R7, R7 ;  /* 0x0000000700077308 */ /* 0x000ee20000000800 */
[----:B--2---:R-:W-:Y:S01]  /*6e30*/  F2FP.F16.F32.PACK_AB R114, R118, R133 ;  /* 0x000000857672723e */ /* 0x004fe200000000ff */
[----:B------:R-:W-:Y:S01]  /*6e40*/  FMUL.FTZ R13, R116, R109 ;  /* 0x0000006d740d7220 */ /* 0x000fe20000410000 */
[--C-:B------:R-:W-:Y:S01]  /*6e50*/  FFMA.FTZ R139, R14, UR4, -R134.reuse ;  /* 0x000000040e8b7c23 */ /* 0x100fe20008010886 */
[----:B------:R-:W-:Y:S01]  /*6e60*/  FMUL.FTZ R14, R3, R110 ;  /* 0x0000006e030e7220 */ /* 0x000fe20000410000 */
[----:B------:R-:W-:Y:S01]  /*6e70*/  FFMA.FTZ R142, R15, UR4, -R134 ;  /* 0x000000040f8e7c23 */ /* 0x000fe20008010886 */
[C---:B------:R-:W-:Y:S01]  /*6e80*/  FMUL.FTZ R15, R3.reuse, R111 ;  /* 0x0000006f030f7220 */ /* 0x040fe20000410000 */
[C---:B------:R-:W-:Y:S01]  /*6e90*/  FMUL.FTZ R96, R116.reuse, R96 ;  /* 0x0000006074607220 */ /* 0x040fe20000410000 */
[----:B------:R-:W-:Y:S01]  /*6ea0*/  LDSM.16.MT88.4 R108, [R157+0x9400] ;  /* 0x009400009d6c783b */ /* 0x000fe20000004200 */
[C---:B------:R-:W-:Y:S01]  /*6eb0*/  FMUL.FTZ R97, R116.reuse, R97 ;  /* 0x0000006174617220 */ /* 0x040fe20000410000 */
[C---:B------:R-:W-:Y:S01]  /*6ec0*/  FMUL.FTZ R98, R3.reuse, R98 ;  /* 0x0000006203627220 */ /* 0x040fe20000410000 */
[C---:B------:R-:W-:Y:S01]  /*6ed0*/  FMUL.FTZ R99, R3.reuse, R99 ;  /* 0x0000006303637220 */ /* 0x040fe20000410000 */
[----:B------:R-:W-:Y:S01]  /*6ee0*/  MUFU.EX2 R137, R137 ;  /* 0x0000008900897308 */ /* 0x000fe20000000800 */
[C---:B------:R-:W-:Y:S01]  /*6ef0*/  FMUL.FTZ R100, R116.reuse, R100 ;  /* 0x0000006474647220 */ /* 0x040fe20000410000 */
[----:B------:R-:W-:Y:S01]  /*6f00*/  FMUL.FTZ R101, R116, R101 ;  /* 0x0000006574657220 */ /* 0x000fe20000410000 */
[C---:B------:R-:W-:Y:S01]  /*6f10*/  FMUL.FTZ R102, R3.reuse, R102 ;  /* 0x0000006603667220 */ /* 0x040fe20000410000 */
[----:B------:R-:W-:Y:S01]  /*6f20*/  FMUL.FTZ R103, R3, R103 ;  /* 0x0000006703677220 */ /* 0x000fe20000410000 */
[----:B---3--:R-:W-:Y:S01]  /*6f30*/  F2FP.F16.F32.PACK_AB R115, R7, R132 ;  /* 0x000000840773723e */ /* 0x008fe200000000ff */
[--C-:B------:R-:W-:Y:S01]  /*6f40*/  FFMA.FTZ R143, R16, UR4, -R136.reuse ;  /* 0x00000004108f7c23 */ /* 0x100fe20008010888 */
[C---:B------:R-:W-:Y:S03]  /*6f50*/  FMUL.FTZ R16, R116.reuse, R104 ;  /* 0x0000006874107220 */ /* 0x040fe60000410000 */
[----:B------:R-:W2:Y:S01]  /*6f60*/  MUFU.EX2 R138, R138 ;  /* 0x0000008a008a7308 */ /* 0x000ea20000000800 */
[----:B------:R-:W-:Y:S01]  /*6f70*/  FFMA.FTZ R140, R17, UR4, -R136 ;  /* 0x00000004118c7c23 */ /* 0x000fe20008010888 */
[----:B------:R-:W-:Y:S01]  /*6f80*/  FMUL.FTZ R17, R116, R105 ;  /* 0x0000006974117220 */ /* 0x000fe20000410000 */
[--C-:B------:R-:W-:Y:S01]  /*6f90*/  FFMA.FTZ R141, R18, UR4, -R134.reuse ;  /* 0x00000004128d7c23 */ /* 0x100fe20008010886 */
[C---:B-1----:R-:W-:Y:S06]  /*6fa0*/  HMMA.16816.F32 R8, R112.reuse, R120, R8 ;  /* 0x000000787008723c */ /* 0x042fec0000001808 */
[----:B------:R-:W-:Y:S01]  /*6fb0*/  MUFU.EX2 R139, R139 ;  /* 0x0000008b008b7308 */ /* 0x000fe20000000800 */
[----:B------:R-:W-:Y:S01]  /*6fc0*/  FMUL.FTZ R18, R3, R106 ;  /* 0x0000006a03127220 */ /* 0x000fe20000410000 */
[----:B------:R-:W-:Y:S01]  /*6fd0*/  FFMA.FTZ R144, R19, UR4, -R134 ;  /* 0x0000000413907c23 */ /* 0x000fe20008010886 */
[----:B------:R-:W-:Y:S01]  /*6fe0*/  FMUL.FTZ R19, R3, R107 ;  /* 0x0000006b03137220 */ /* 0x000fe20000410000 */
[C---:B------:R-:W-:Y:S01]  /*6ff0*/  HMMA.16816.F32 R68, R112.reuse, R122, R68 ;  /* 0x0000007a7044723c */ /* 0x040fe20000001844 */
[----:B------:R-:W1:Y:S02]  /*7000*/  LDSM.16.MT88.4 R120, [R6+0x2000] ;  /* 0x002000000678783b */ /* 0x000e640000004200 */
[----:B------:R-:W-:Y:S03]  /*7010*/  FFMA.FTZ R145, R20, UR4, -R136 ;  /* 0x0000000414917c23 */ /* 0x000fe60008010888 */
[----:B------:R-:W3:Y:S01]  /*7020*/  MUFU.EX2 R142, R142 ;  /* 0x0000008e008e7308 */ /* 0x000ee20000000800 */
[----:B--2---:R-:W-:Y:S01]  /*7030*/  F2FP.F16.F32.PACK_AB R104, R138, R137 ;  /* 0x000000898a68723e */ /* 0x004fe200000000ff */
[----:B------:R-:W-:Y:S01]  /*7040*/  FFMA.FTZ R58, R58, UR4, -R134 ;  /* 0x000000043a3a7c23 */ /* 0x000fe20008010886 */
[--C-:B------:R-:W-:Y:S01]  /*7050*/  FFMA.FTZ R48, R48, UR4, -R136.reuse ;  /* 0x0000000430307c23 */ /* 0x100fe20008010888 */
[C---:B-----5:R-:W-:Y:S03]  /*7060*/  HMMA.16816.F32 R72, R112.reuse, R124, R72 ;  /* 0x0000007c7048723c */ /* 0x060fe60000001848 */
[----:B------:R-:W-:Y:S03]  /*7070*/  FFMA.FTZ R49, R49, UR4, -R136 ;  /* 0x0000000431317c23 */ /* 0x000fe60008010888 */
[----:B------:R-:W-:Y:S01]  /*7080*/  MUFU.EX2 R143, R143 ;  /* 0x0000008f008f7308 */ /* 0x000fe20000000800 */
[--C-:B------:R-:W-:Y:S01]  /*7090*/  FFMA.FTZ R50, R50, UR4, -R134.reuse ;  /* 0x0000000432327c23 */ /* 0x100fe20008010886 */
[----:B------:R-:W-:Y:S01]  /*70a0*/  FFMA.FTZ R51, R51, UR4, -R134 ;  /* 0x0000000433337c23 */ /* 0x000fe20008010886 */
[----:B------:R-:W-:Y:S01]  /*70b0*/  FFMA.FTZ R146, R3, R176, R146 ;  /* 0x000000b003927223 */ /* 0x000fe20000010092 */
[C---:B------:R-:W-:Y:S01]  /*70c0*/  HMMA.16816.F32 R76, R112.reuse, R126, R76 ;  /* 0x0000007e704c723c */ /* 0x040fe2000000184c */
[----:B------:R-:W2:Y:S02]  /*70d0*/  LDSM.16.MT88.4 R124, [R157+0xd000] ;  /* 0x00d000009d7c783b */ /* 0x000ea40000004200 */
[--C-:B------:R-:W-:Y:S03]  /*70e0*/  FFMA.FTZ R3, R52, UR4, -R136.reuse ;  /* 0x0000000434037c23 */ /* 0x100fe60008010888 */
[----:B------:R-:W4:Y:S01]  /*70f0*/  MUFU.EX2 R140, R140 ;  /* 0x0000008c008c7308 */ /* 0x000f220000000800 */
[----:B---3--:R-:W-:Y:S01]  /*7100*/  F2FP.F16.F32.PACK_AB R105, R142, R139 ;  /* 0x0000008b8e69723e */ /* 0x008fe200000000ff */
[----:B------:R-:W-:Y:S01]  /*7110*/  FFMA.FTZ R52, R53, UR4, -R136 ;  /* 0x0000000435347c23 */ /* 0x000fe20008010888 */
[--C-:B------:R-:W-:Y:S01]  /*7120*/  FFMA.FTZ R53, R54, UR4, -R134.reuse ;  /* 0x0000000436357c23 */ /* 0x100fe20008010886 */
[C---:B------:R-:W-:Y:S03]  /*7130*/  HMMA.16816.F32 R80, R112.reuse, R128, R80 ;  /* 0x000000807050723c */ /* 0x040fe60000001850 */
[----:B------:R-:W-:Y:S03]  /*7140*/  FFMA.FTZ R54, R55, UR4, -R134 ;  /* 0x0000000437367c23 */ /* 0x000fe60008010886 */
[----:B------:R-:W-:Y:S01]  /*7150*/  MUFU.EX2 R141, R141 ;  /* 0x0000008d008d7308 */ /* 0x000fe20000000800 */
[--C-:B------:R-:W-:Y:S01]  /*7160*/  FFMA.FTZ R55, R56, UR4, -R136.reuse ;  /* 0x0000000438377c23 */ /* 0x100fe20008010888 */
[----:B------:R-:W-:Y:S01]  /*7170*/  FFMA.FTZ R56, R57, UR4, -R136 ;  /* 0x0000000439387c23 */ /* 0x000fe20008010888 */
[--C-:B------:R-:W-:Y:S01]  /*7180*/  FFMA.FTZ R57, R59, UR4, -R134.reuse ;  /* 0x000000043b397c23 */ /* 0x100fe20008010886 */
[C---:B------:R-:W-:Y:S01]  /*7190*/  HMMA.16816.F32 R84, R112.reuse, R130, R84 ;  /* 0x000000827054723c */ /* 0x040fe20000001854 */
[----:B------:R-:W-:Y:S02]  /*71a0*/  LDSM.16.MT88.4 R128, [R157+0xb400] ;  /* 0x00b400009d80783b */ /* 0x000fe40000004200 */
[--C-:B------:R-:W-:Y:S03]  /*71b0*/  FFMA.FTZ R62, R62, UR4, -R134.reuse ;  /* 0x000000043e3e7c23 */ /* 0x100fe60008010886 */
[----:B------:R-:W3:Y:S01]  /*71c0*/  MUFU.EX2 R144, R144 ;  /* 0x0000009000907308 */ /* 0x000ee20000000800 */
[----:B----4-:R-:W-:Y:S01]  /*71d0*/  F2FP.F16.F32.PACK_AB R106, R140, R143 ;  /* 0x0000008f8c6a723e */ /* 0x010fe200000000ff */
[--C-:B------:R-:W-:Y:S01]  /*71e0*/  FFMA.FTZ R63, R63, UR4, -R134.reuse ;  /* 0x000000043f3f7c23 */ /* 0x100fe20008010886 */
[----:B------:R-:W-:Y:S01]  /*71f0*/  FFMA.FTZ R66, R66, UR4, -R134 ;  /* 0x0000000442427c23 */ /* 0x000fe20008010886 */
[--C-:B------:R-:W-:Y:S01]  /*7200*/  FFMA.FTZ R60, R60, UR4, -R136.reuse ;  /* 0x000000043c3c7c23 */ /* 0x100fe20008010888 */
[C---:B-1----:R-:W-:Y:S05]  /*7210*/  HMMA.16816.F32 R88, R112.reuse, R120, R88 ;  /* 0x000000787058723c */ /* 0x042fea0000001858 */
[----:B------:R-:W-:Y:S01]  /*7220*/  MUFU.EX2 R3, R3 ;  /* 0x0000000300037308 */ /* 0x000fe20000000800 */
[--C-:B------:R-:W-:Y:S01]  /*7230*/  FFMA.FTZ R61, R61, UR4, -R136.reuse ;  /* 0x000000043d3d7c23 */ /* 0x100fe20008010888 */
[----:B------:R-:W-:Y:S01]  /*7240*/  FFMA.FTZ R64, R64, UR4, -R136 ;  /* 0x0000000440407c23 */ /* 0x000fe20008010888 */
[----:B------:R-:W-:Y:S01]  /*7250*/  FFMA.FTZ R147, R116, R177, R147 ;  /* 0x000000b174937223 */ /* 0x000fe20000010093 */
[----:B------:R-:W-:Y:S01]  /*7260*/  FADD.FTZ R119, R119, R146 ;  /* 0x0000009277777221 */ /* 0x000fe20000010000 */
[C---:B------:R-:W-:Y:S01]  /*7270*/  HMMA.16816.F32 R92, R112.reuse, R122, R92 ;  /* 0x0000007a705c723c */ /* 0x040fe2000000185c */
[----:B------:R-:W1:Y:S04]  /*7280*/  LDSM.16.MT88.4 R120, [R6+0x4000] ;  /* 0x004000000678783b */ /* 0x000e680000004200 */
[----:B------:R-:W-:Y:S01]  /*7290*/  MUFU.EX2 R52, R52 ;  /* 0x0000003400347308 */ /* 0x000fe20000000800 */
[----:B---3--:R-:W-:Y:S01]  /*72a0*/  F2FP.F16.F32.PACK_AB R107, R144, R141 ;  /* 0x0000008d906b723e */ /* 0x008fe200000000ff */
[----:B------:R-:W-:Y:S01]  /*72b0*/  FADD.FTZ R132, R132, R119 ;  /* 0x0000007784847221 */ /* 0x000fe20000010000 */
[----:B------:R-:W-:Y:S01]  /*72c0*/  ISETP.NE.AND P0, PT, R174, -0x1, PT ;  /* 0xffffffffae00780c */ /* 0x000fe20003f05270 */
[C---:B--2---:R-:W-:Y:S06]  /*72d0*/  HMMA.16816.F32 R96, R112.reuse, R124, R96 ;  /* 0x0000007c7060723c */ /* 0x044fec0000001860 */
[----:B------:R-:W-:Y:S01]  /*72e0*/  MUFU.EX2 R53, R53 ;  /* 0x0000003500357308 */ /* 0x000fe20000000800 */
[----:B------:R-:W-:Y:S01]  /*72f0*/  FADD.FTZ R132, R7, R132 ;  /* 0x0000008407847221 */ /* 0x000fe20000010000 */
[----:B------:R-:W-:Y:S01]  /*7300*/  MOV R117, R2 ;  /* 0x0000000200757202 */ /* 0x000fe20000000f00 */
[C---:B------:R-:W-:Y:S01]  /*7310*/  HMMA.16816.F32 R12, R112.reuse, R126, R12 ;  /* 0x0000007e700c723c */ /* 0x040fe2000000180c */
[----:B------:R-:W2:Y:S06]  /*7320*/  LDSM.16.MT88.4 R124, [R6+0x400] ;  /* 0x00040000067c783b */ /* 0x000eac0000004200 */
[----:B------:R-:W-:Y:S01]  /*7330*/  MUFU.EX2 R54, R54 ;  /* 0x0000003600367308 */ /* 0x000fe20000000800 */
[----:B------:R-:W-:Y:S04]  /*7340*/  FADD.FTZ R139, R139, R132 ;  /* 0x000000848b8b7221 */ /* 0x000fe80000010000 */
[----:B------:R-:W-:Y:S05]  /*7350*/  FADD.FTZ R142, R142, R139 ;  /* 0x0000008b8e8e7221 */ /* 0x000fea0000010000 */
[----:B------:R-:W-:Y:S01]  /*7360*/  MUFU.EX2 R55, R55 ;  /* 0x0000003700377308 */ /* 0x000fe20000000800 */
[----:B------:R-:W-:Y:S04]  /*7370*/  FADD.FTZ R141, R141, R142 ;  /* 0x0000008e8d8d7221 */ /* 0x000fe80000010000 */
[----:B------:R-:W-:Y:S05]  /*7380*/  FADD.FTZ R141, R144, R141 ;  /* 0x0000008d908d7221 */ /* 0x000fea0000010000 */
[----:B------:R-:W-:Y:S01]  /*7390*/  MUFU.EX2 R56, R56 ;  /* 0x0000003800387308 */ /* 0x000fe20000000800 */
[C---:B-1----:R-:W-:Y:S09]  /*73a0*/  HMMA.16816.F32 R100, R112.reuse, R120, R100 ;  /* 0x000000787064723c */ /* 0x042ff20000001864 */
[----:B------:R-:W-:Y:S01]  /*73b0*/  MUFU.EX2 R58, R58 ;  /* 0x0000003a003a7308 */ /* 0x000fe20000000800 */
[----:B------:R-:W-:Y:S01]  /*73c0*/  HMMA.16816.F32 R16, R112, R122, R16 ;  /* 0x0000007a7010723c */ /* 0x000fe20000001810 */
[----:B------:R-:W1:Y:S08]  /*73d0*/  LDSM.16.MT88.4 R112, [R6+0x2400] ;  /* 0x002400000670783b */ /* 0x000e700000004200 */
[----:B------:R-:W-:Y:S01]  /*73e0*/  MUFU.EX2 R57, R57 ;  /* 0x0000003900397308 */ /* 0x000fe20000000800 */
[C---:B------:R-:W-:Y:S01]  /*73f0*/  HMMA.16816.F32 R8, R104.reuse, R108, R8 ;  /* 0x0000006c6808723c */ /* 0x040fe20000001808 */
[----:B------:R-:W-:Y:S08]  /*7400*/  LDSM.16.MT88.4 R120, [R6+0x4400] ;  /* 0x004400000678783b */ /* 0x000ff00000004200 */
[----:B------:R-:W-:Y:S01]  /*7410*/  MUFU.EX2 R145, R145 ;  /* 0x0000009100917308 */ /* 0x000fe20000000800 */
[C---:B------:R-:W-:Y:S01]  /*7420*/  HMMA.16816.F32 R68, R104.reuse, R110, R68 ;  /* 0x0000006e6844723c */ /* 0x040fe20000001844 */
[----:B------:R-:W3:Y:S08]  /*7430*/  LDSM.16.MT88.4 R108, [R157+0xd400] ;  /* 0x00d400009d6c783b */ /* 0x000ef00000004200 */
[----:B------:R-:W-:Y:S01]  /*7440*/  MUFU.EX2 R148, R148 ;  /* 0x0000009400947308 */ /* 0x000fe20000000800 */
[C---:B--2---:R-:W-:Y:S09]  /*7450*/  HMMA.16816.F32 R72, R104.reuse, R124, R72 ;  /* 0x0000007c6848723c */ /* 0x044ff20000001848 */
[----:B------:R-:W-:Y:S01]  /*7460*/  MUFU.EX2 R149, R149 ;  /* 0x0000009500957308 */ /* 0x000fe20000000800 */
[C---:B------:R-:W-:Y:S01]  /*7470*/  HMMA.16816.F32 R76, R104.reuse, R126, R76 ;  /* 0x0000007e684c723c */ /* 0x040fe2000000184c */
[----:B------:R-:W-:Y:S08]  /*7480*/  LDSM.16.MT88.4 R124, [R6+0x800] ;  /* 0x00080000067c783b */ /* 0x000ff00000004200 */
[----:B------:R-:W2:Y:S01]  /*7490*/  MUFU.EX2 R150, R150 ;  /* 0x0000009600967308 */ /* 0x000ea20000000800 */
[C---:B------:R-:W-:Y:S09]  /*74a0*/  HMMA.16816.F32 R80, R104.reuse, R128, R80 ;  /* 0x000000806850723c */ /* 0x040ff20000001850 */
[----:B------:R-:W-:Y:S01]  /*74b0*/  MUFU.EX2 R151, R151 ;  /* 0x0000009700977308 */ /* 0x000fe20000000800 */
[----:B------:R-:W-:Y:S01]  /*74c0*/  FFMA.FTZ R128, R21, UR4, -R136 ;  /* 0x0000000415807c23 */ /* 0x000fe20008010888 */
[----:B------:R-:W-:Y:S01]  /*74d0*/  FFMA.FTZ R129, R23, UR4, -R134 ;  /* 0x0000000417817c23 */ /* 0x000fe20008010886 */
[C---:B------:R-:W-:Y:S07]  /*74e0*/  HMMA.16816.F32 R84, R104.reuse, R130, R84 ;  /* 0x000000826854723c */ /* 0x040fee0000001854 */
[----:B------:R-:W4:Y:S01]  /*74f0*/  MUFU.EX2 R128, R128 ;  /* 0x0000008000807308 */ /* 0x000f220000000800 */
[----:B------:R-:W-:Y:S01]  /*7500*/  FFMA.FTZ R131, R24, UR4, -R136 ;  /* 0x0000000418837c23 */ /* 0x000fe20008010888 */
[----:B--2---:R-:W-:Y:S01]  /*7510*/  F2FP.F16.F32.PACK_AB R23, R150, R149 ;  /* 0x000000959617723e */ /* 0x004fe200000000ff */
[----:B------:R-:W-:Y:S01]  /*7520*/  LDSM.16.MT88.4 R24, [R157+0xb800] ;  /* 0x00b800009d18783b */ /* 0x000fe20000004200 */
[----:B------:R-:W-:Y:S01]  /*7530*/  FFMA.FTZ R130, R22, UR4, -R134 ;  /* 0x0000000416827c23 */ /* 0x000fe20008010886 */
[C---:B-1----:R-:W-:Y:S05]  /*7540*/  HMMA.16816.F32 R88, R104.reuse, R112, R88 ;  /* 0x000000706858723c */ /* 0x042fea0000001858 */
[----:B------:R-:W-:Y:S03]  /*7550*/  MUFU.EX2 R129, R129 ;  /* 0x0000008100817308 */ /* 0x000fe60000000800 */
[C---:B------:R-:W-:Y:S01]  /*7560*/  HMMA.16816.F32 R92, R104.reuse, R114, R92 ;  /* 0x00000072685c723c */ /* 0x040fe2000000185c */
[----:B------:R-:W1:Y:S06]  /*7570*/  LDSM.16.MT88.4 R112, [R157+0x9800] ;  /* 0x009800009d70783b */ /* 0x000e6c0000004200 */
[----:B------:R-:W2:Y:S01]  /*7580*/  MUFU.EX2 R130, R130 ;  /* 0x0000008200827308 */ /* 0x000ea20000000800 */
[----:B----4-:R-:W-:Y:S01]  /*7590*/  F2FP.F16.F32.PACK_AB R20, R128, R145 ;  /* 0x000000918014723e */ /* 0x010fe200000000ff */
[C---:B---3--:R-:W-:Y:S08]  /*75a0*/  HMMA.16816.F32 R96, R104.reuse, R108, R96 ;  /* 0x0000006c6860723c */ /* 0x048ff00000001860 */
[----:B------:R-:W3:Y:S01]  /*75b0*/  MUFU.EX2 R131, R131 ;  /* 0x0000008300837308 */ /* 0x000ee20000000800 */
[C---:B------:R-:W-:Y:S01]  /*75c0*/  HMMA.16816.F32 R12, R104.reuse, R110, R12 ;  /* 0x0000006e680c723c */ /* 0x040fe2000000180c */
[----:B------:R-:W-:Y:S08]  /*75d0*/  LDSM.16.MT88.4 R108, [R157+0xd800] ;  /* 0x00d800009d6c783b */ /* 0x000ff00000004200 */
[----:B------:R-:W-:Y:S01]  /*75e0*/  MUFU.EX2 R152, R152 ;  /* 0x0000009800987308 */ /* 0x000fe20000000800 */
[----:B--2---:R-:W-:Y:S01]  /*75f0*/  F2FP.F16.F32.PACK_AB R21, R129, R130 ;  /* 0x000000828115723e */ /* 0x004fe200000000ff */
[----:B------:R-:W-:Y:S01]  /*7600*/  FADD.FTZ R130, R130, R141 ;  /* 0x0000008d82827221 */ /* 0x000fe20000010000 */
[C---:B------:R-:W-:Y:S07]  /*7610*/  HMMA.16816.F32 R100, R104.reuse, R120, R100 ;  /* 0x000000786864723c */ /* 0x040fee0000001864 */
[----:B------:R-:W-:Y:S01]  /*7620*/  MUFU.EX2 R154, R154 ;  /* 0x0000009a009a7308 */ /* 0x000fe20000000800 */
[--C-:B------:R-:W-:Y:S01]  /*7630*/  FFMA.FTZ R120, R28, UR4, -R136.reuse ;  /* 0x000000041c787c23 */ /* 0x100fe20008010888 */
[----:B------:R-:W-:Y:S01]  /*7640*/  FFMA.FTZ R121, R29, UR4, -R136 ;  /* 0x000000041d797c23 */ /* 0x000fe20008010888 */
[----:B---3--:R-:W-:Y:S01]  /*7650*/  F2FP.F16.F32.PACK_AB R22, R148, R131 ;  /* 0x000000839416723e */ /* 0x008fe200000000ff */
[----:B------:R-:W-:Y:S01]  /*7660*/  FADD.FTZ R130, R129, R130 ;  /* 0x0000008281827221 */ /* 0x000fe20000010000 */
[----:B------:R-:W-:Y:S01]  /*7670*/  HMMA.16816.F32 R16, R104, R122, R16 ;  /* 0x0000007a6810723c */ /* 0x000fe20000001810 */
[----:B------:R-:W2:Y:S04]  /*7680*/  LDSM.16.MT88.4 R104, [R6+0x2800] ;  /* 0x002800000668783b */ /* 0x000ea80000004200 */
[----:B------:R-:W-:Y:S01]  /*7690*/  MUFU.EX2 R120, R120 ;  /* 0x0000007800787308 */ /* 0x000fe20000000800 */
[--C-:B------:R-:W-:Y:S01]  /*76a0*/  FFMA.FTZ R123, R30, UR4, -R134.reuse ;  /* 0x000000041e7b7c23 */ /* 0x100fe20008010886 */
[----:B------:R-:W-:Y:S01]  /*76b0*/  FFMA.FTZ R122, R31, UR4, -R134 ;  /* 0x000000041f7a7c23 */ /* 0x000fe20008010886 */
[----:B------:R-:W-:Y:S01]  /*76c0*/  FADD.FTZ R149, R149, R130 ;  /* 0x0000008295957221 */ /* 0x000fe20000010000 */
[C---:B-1----:R-:W-:Y:S01]  /*76d0*/  HMMA.16816.F32 R8, R20.reuse, R112, R8 ;  /* 0x000000701408723c */ /* 0x042fe20000001808 */
[----:B------:R-:W-:Y:S05]  /*76e0*/  LDSM.16.MT88.4 R28, [R6+0xc00] ;  /* 0x000c0000061c783b */ /* 0x000fea0000004200 */
[----:B------:R-:W1:Y:S01]  /*76f0*/  MUFU.EX2 R121, R121 ;  /* 0x0000007900797308 */ /* 0x000e620000000800 */
[----:B------:R-:W-:Y:S01]  /*7700*/  FADD.FTZ R150, R150, R149 ;  /* 0x0000009596967221 */ /* 0x000fe20000010000 */
[C---:B------:R-:W-:Y:S01]  /*7710*/  HMMA.16816.F32 R68, R20.reuse, R114, R68 ;  /* 0x000000721444723c */ /* 0x040fe20000001844 */
[----:B------:R-:W3:Y:S07]  /*7720*/  LDSM.16.MT88.4 R112, [R6+0x4800] ;  /* 0x004800000670783b */ /* 0x000eee0000004200 */
[----:B------:R-:W-:Y:S01]  /*7730*/  MUFU.EX2 R123, R123 ;  /* 0x0000007b007b7308 */ /* 0x000fe20000000800 */
[C---:B------:R-:W-:Y:S09]  /*7740*/  HMMA.16816.F32 R72, R20.reuse, R124, R72 ;  /* 0x0000007c1448723c */ /* 0x040ff20000001848 */
[----:B------:R-:W4:Y:S01]  /*7750*/  MUFU.EX2 R122, R122 ;  /* 0x0000007a007a7308 */ /* 0x000f220000000800 */
[--C-:B------:R-:W-:Y:S01]  /*7760*/  FFMA.FTZ R124, R32, UR4, -R136.reuse ;  /* 0x00000004207c7c23 */ /* 0x100fe20008010888 */
[--C-:B------:R-:W-:Y:S01]  /*7770*/  FFMA.FTZ R125, R33, UR4, -R136.reuse ;  /* 0x00000004217d7c23 */ /* 0x100fe20008010888 */
[----:B------:R-:W-:Y:S01]  /*7780*/  FFMA.FTZ R136, R65, UR4, -R136 ;  /* 0x0000000441887c23 */ /* 0x000fe20008010888 */
[C---:B------:R-:W-:Y:S06]  /*7790*/  HMMA.16816.F32 R76, R20.reuse, R126, R76 ;  /* 0x0000007e144c723c */ /* 0x040fec000000184c */
[----:B------:R-:W-:Y:S01]  /*77a0*/  MUFU.EX2 R124, R124 ;  /* 0x0000007c007c7308 */ /* 0x000fe20000000800 */
[--C-:B------:R-:W-:Y:S01]  /*77b0*/  FFMA.FTZ R126, R34, UR4, -R134.reuse ;  /* 0x00000004227e7c23 */ /* 0x100fe20008010886 */
[--C-:B------:R-:W-:Y:S01]  /*77c0*/  FFMA.FTZ R127, R35, UR4, -R134.reuse ;  /* 0x00000004237f7c23 */ /* 0x100fe20008010886 */
[----:B------:R-:W-:Y:S01]  /*77d0*/  FFMA.FTZ R134, R67, UR4, -R134 ;  /* 0x0000000443867c23 */ /* 0x000fe20008010886 */
[----:B------:R-:W-:Y:S01]  /*77e0*/  LDSM.16.MT88.4 R32, [R157+0xbc00] ;  /* 0x00bc00009d20783b */ /* 0x000fe20000004200 */
[C---:B------:R-:W-:Y:S05]  /*77f0*/  HMMA.16816.F32 R80, R20.reuse, R24, R80 ;  /* 0x000000181450723c */ /* 0x040fea0000001850 */
[----:B------:R-:W5:Y:S03]  /*7800*/  MUFU.EX2 R125, R125 ;  /* 0x0000007d007d7308 */ /* 0x000f660000000800 */
[C---:B------:R-:W-:Y:S01]  /*7810*/  HMMA.16816.F32 R84, R20.reuse, R26, R84 ;  /* 0x0000001a1454723c */ /* 0x040fe20000001854 */
[----:B------:R-:W5:Y:S06]  /*7820*/  LDSM.16.MT88.4 R24, [R157+0x9c00] ;  /* 0x009c00009d18783b */ /* 0x000f6c0000004200 */
[----:B------:R-:W-:Y:S01]  /*7830*/  MUFU.EX2 R126, R126 ;  /* 0x0000007e007e7308 */ /* 0x000fe20000000800 */
[C---:B--2---:R-:W-:Y:S09]  /*7840*/  HMMA.16816.F32 R88, R20.reuse, R104, R88 ;  /* 0x000000681458723c */ /* 0x044ff20000001858 */
[----:B------:R-:W2:Y:S01]  /*7850*/  MUFU.EX2 R127, R127 ;  /* 0x0000007f007f7308 */ /* 0x000ea20000000800 */
[C---:B------:R-:W-:Y:S01]  /*7860*/  HMMA.16816.F32 R92, R20.reuse, R106, R92 ;  /* 0x0000006a145c723c */ /* 0x040fe2000000185c */
[----:B------:R-:W2:Y:S08]  /*7870*/  LDSM.16.MT88.4 R104, [R6+0x2c00] ;  /* 0x002c00000668783b */ /* 0x000eb00000004200 */
[----:B------:R-:W2:Y:S01]  /*7880*/  MUFU.EX2 R153, R153 ;  /* 0x0000009900997308 */ /* 0x000ea20000000800 */
[C---:B------:R-:W-:Y:S09]  /*7890*/  HMMA.16816.F32 R96, R20.reuse, R108, R96 ;  /* 0x0000006c1460723c */ /* 0x040ff20000001860 */
[----:B------:R-:W-:Y:S01]  /*78a0*/  MUFU.EX2 R155, R155 ;  /* 0x0000009b009b7308 */ /* 0x000fe20000000800 */
[C---:B------:R-:W-:Y:S01]  /*78b0*/  HMMA.16816.F32 R12, R20.reuse, R110, R12 ;  /* 0x0000006e140c723c */ /* 0x040fe2000000180c */
[----:B------:R-:W-:Y:S08]  /*78c0*/  LDSM.16.MT88.4 R108, [R157+0xec00] ;  /* 0x00ec00009d6c783b */ /* 0x000ff00000004200 */
[----:B------:R-:W2:Y:S01]  /*78d0*/  MUFU.EX2 R178, R178 ;  /* 0x000000b200b27308 */ /* 0x000ea20000000800 */
[C---:B---3--:R-:W-:Y:S09]  /*78e0*/  HMMA.16816.F32 R100, R20.reuse, R112, R100 ;  /* 0x000000701464723c */ /* 0x048ff20000001864 */
[----:B------:R-:W-:Y:S01]  /*78f0*/  MUFU.EX2 R179, R179 ;  /* 0x000000b300b37308 */ /* 0x000fe20000000800 */
[----:B------:R-:W-:Y:S09]  /*7900*/  HMMA.16816.F32 R16, R20, R114, R16 ;  /* 0x000000721410723c */ /* 0x000ff20000001810 */
[----:B------:R-:W3:Y:S01]  /*7910*/  MUFU.EX2 R180, R180 ;  /* 0x000000b400b47308 */ /* 0x000ee20000000800 */
[----:B-1----:R-:W-:Y:S02]  /*7920*/  F2FP.F16.F32.PACK_AB R20, R121, R120 ;  /* 0x000000787914723e */ /* 0x002fe400000000ff */
[C---:B----4-:R-:W-:Y:S01]  /*7930*/  F2FP.F16.F32.PACK_AB R21, R122.reuse, R123 ;  /* 0x0000007b7a15723e */ /* 0x050fe200000000ff */
[----:B------:R-:W-:Y:S01]  /*7940*/  FADD.FTZ R123, R123, R150 ;  /* 0x000000967b7b7221 */ /* 0x000fe20000010000 */
[----:B-----5:R-:W-:Y:S02]  /*7950*/  F2FP.F16.F32.PACK_AB R22, R125, R124 ;  /* 0x0000007c7d16723e */ /* 0x020fe400000000ff */
[C---:B--2---:R-:W-:Y:S03]  /*7960*/  F2FP.F16.F32.PACK_AB R23, R127.reuse, R126 ;  /* 0x0000007e7f17723e */ /* 0x044fe600000000ff */
[----:B------:R-:W-:Y:S01]  /*7970*/  MUFU.EX2 R181, R181 ;  /* 0x000000b500b57308 */ /* 0x000fe20000000800 */
[----:B------:R-:W-:Y:S04]  /*7980*/  FADD.FTZ R123, R122, R123 ;  /* 0x0000007b7a7b7221 */ /* 0x000fe80000010000 */
[----:B------:R-:W-:Y:S01]  /*7990*/  FADD.FTZ R126, R126, R123 ;  /* 0x0000007b7e7e7221 */ /* 0x000fe20000010000 */
[C---:B------:R-:W-:Y:S04]  /*79a0*/  HMMA.16816.F32 R8, R20.reuse, R24, R8 ;  /* 0x000000181408723c */ /* 0x040fe80000001808 */
[----:B------:R-:W1:Y:S01]  /*79b0*/  MUFU.EX2 R182, R182 ;  /* 0x000000b600b67308 */ /* 0x000e620000000800 */
[----:B------:R-:W-:Y:S03]  /*79c0*/  FADD.FTZ R127, R127, R126 ;  /* 0x0000007e7f7f7221 */ /* 0x000fe60000010000 */
[C---:B------:R-:W-:Y:S01]  /*79d0*/  HMMA.16816.F32 R68, R20.reuse, R26, R68 ;  /* 0x0000001a1444723c */ /* 0x040fe20000001844 */
[----:B------:R-:W2:Y:S05]  /*79e0*/  LDSM.16.MT88.4 R24, [R157+0xdc00] ;  /* 0x00dc00009d18783b */ /* 0x000eaa0000004200 */
[----:B------:R-:W-:Y:S02]  /*79f0*/  MUFU.EX2 R183, R183 ;  /* 0x000000b700b77308 */ /* 0x000fe40000000800 */
[C---:B------:R-:W-:Y:S08]  /*7a00*/  HMMA.16816.F32 R72, R20.reuse, R28, R72 ;  /* 0x0000001c1448723c */ /* 0x040ff00000001848 */
[----:B------:R-:W4:Y:S01]  /*7a10*/  MUFU.EX2 R184, R184 ;  /* 0x000000b800b87308 */ /* 0x000f220000000800 */
[C---:B------:R-:W-:Y:S01]  /*7a20*/  HMMA.16816.F32 R76, R20.reuse, R30, R76 ;  /* 0x0000001e144c723c */ /* 0x040fe2000000184c */
[----:B------:R-:W5:Y:S08]  /*7a30*/  LDSM.16.MT88.4 R28, [R6+0x4c00] ;  /* 0x004c0000061c783b */ /* 0x000f700000004200 */
[----:B------:R-:W-:Y:S01]  /*7a40*/  MUFU.EX2 R48, R48 ;  /* 0x0000003000307308 */ /* 0x000fe20000000800 */
[C---:B------:R-:W-:Y:S09]  /*7a50*/  HMMA.16816.F32 R80, R20.reuse, R32, R80 ;  /* 0x000000201450723c */ /* 0x040ff20000001850 */
[----:B------:R-:W4:Y:S01]  /*7a60*/  MUFU.EX2 R49, R49 ;  /* 0x0000003100317308 */ /* 0x000f220000000800 */
[C---:B------:R-:W-:Y:S01]  /*7a70*/  HMMA.16816.F32 R84, R20.reuse, R34, R84 ;  /* 0x000000221454723c */ /* 0x040fe20000001854 */
[----:B------:R-:W1:Y:S08]  /*7a80*/  LDSM.16.MT88.4 R32, [R157+0xa000] ;  /* 0x00a000009d20783b */ /* 0x000e700000004200 */
[----:B------:R-:W-:Y:S01]  /*7a90*/  MUFU.EX2 R50, R50 ;  /* 0x0000003200327308 */ /* 0x000fe20000000800 */
[C---:B------:R-:W-:Y:S09]  /*7aa0*/  HMMA.16816.F32 R88, R20.reuse, R104, R88 ;  /* 0x000000681458723c */ /* 0x040ff20000001858 */
[----:B------:R-:W4:Y:S01]  /*7ab0*/  MUFU.EX2 R51, R51 ;  /* 0x0000003300337308 */ /* 0x000f220000000800 */
[----:B------:R-:W-:Y:S04]  /*7ac0*/  FADD.FTZ R104, R135, R147 ;  /* 0x0000009387687221 */ /* 0x000fe80000010000 */
[----:B------:R-:W-:Y:S01]  /*7ad0*/  FADD.FTZ R133, R133, R104 ;  /* 0x0000006885857221 */ /* 0x000fe20000010000 */
[C---:B------:R-:W-:Y:S04]  /*7ae0*/  HMMA.16816.F32 R92, R20.reuse, R106, R92 ;  /* 0x0000006a145c723c */ /* 0x040fe8000000185c */
[----:B------:R-:W-:Y:S01]  /*7af0*/  MUFU.EX2 R177, R136 ;  /* 0x0000008800b17308 */ /* 0x000fe20000000800 */
[----:B------:R-:W-:Y:S04]  /*7b00*/  FADD.FTZ R118, R118, R133 ;  /* 0x0000008576767221 */ /* 0x000fe80000010000 */
[----:B------:R-:W-:Y:S01]  /*7b10*/  FADD.FTZ R137, R137, R118 ;  /* 0x0000007689897221 */ /* 0x000fe20000010000 */
[C---:B--2---:R-:W-:Y:S04]  /*7b20*/  HMMA.16816.F32 R96, R20.reuse, R24, R96 ;  /* 0x000000181460723c */ /* 0x044fe80000001860 */
[----:B------:R-:W-:Y:S01]  /*7b30*/  MUFU.EX2 R134, R134 ;  /* 0x0000008600867308 */ /* 0x000fe20000000800 */
[----:B------:R-:W-:Y:S04]  /*7b40*/  FADD.FTZ R138, R138, R137 ;  /* 0x000000898a8a7221 */ /* 0x000fe80000010000 */
[----:B------:R-:W-:Y:S01]  /*7b50*/  FADD.FTZ R143, R143, R138 ;  /* 0x0000008a8f8f7221 */ /* 0x000fe20000010000 */
[C---:B------:R-:W-:Y:S01]  /*7b60*/  HMMA.16816.F32 R12, R20.reuse, R26, R12 ;  /* 0x0000001a140c723c */ /* 0x040fe2000000180c */
[----:B------:R-:W2:Y:S02]  /*7b70*/  LDSM.16.MT88.4 R24, [R157+0xc000] ;  /* 0x00c000009d18783b */ /* 0x000ea40000004200 */
[----:B------:R-:W-:Y:S04]  /*7b80*/  FADD.FTZ R140, R140, R143 ;  /* 0x0000008f8c8c7221 */ /* 0x000fe80000010000 */
[----:B------:R-:W-:Y:S01]  /*7b90*/  FADD.FTZ R145, R145, R140 ;  /* 0x0000008c91917221 */ /* 0x000fe20000010000 */
[C---:B-----5:R-:W-:Y:S03]  /*7ba0*/  HMMA.16816.F32 R100, R20.reuse, R28, R100 ;  /* 0x0000001c1464723c */ /* 0x060fe60000001864 */
[----:B------:R-:W-:Y:S04]  /*7bb0*/  FADD.FTZ R128, R128, R145 ;  /* 0x0000009180807221 */ /* 0x000fe80000010000 */
[----:B------:R-:W-:Y:S01]  /*7bc0*/  FADD.FTZ R7, R131, R128 ;  /* 0x0000008083077221 */ /* 0x000fe20000010000 */
[----:B------:R-:W-:Y:S01]  /*7bd0*/  HMMA.16816.F32 R16, R20, R30, R16 ;  /* 0x0000001e1410723c */ /* 0x000fe20000001810 */
[----:B------:R-:W5:Y:S02]  /*7be0*/  LDSM.16.MT88.4 R28, [R6+0x3000] ;  /* 0x00300000061c783b */ /* 0x000f640000004200 */
[----:B------:R-:W-:Y:S01]  /*7bf0*/  F2FP.F16.F32.PACK_AB R20, R152, R151 ;  /* 0x000000979814723e */ /* 0x000fe200000000ff */
[----:B------:R-:W-:Y:S01]  /*7c00*/  FADD.FTZ R7, R148, R7 ;  /* 0x0000000794077221 */ /* 0x000fe20000010000 */
[C---:B------:R-:W-:Y:S01]  /*7c10*/  F2FP.F16.F32.PACK_AB R21, R153.reuse, R154 ;  /* 0x0000009a9915723e */ /* 0x040fe200000000ff */
[----:B------:R-:W-:Y:S01]  /*7c20*/  FADD.FTZ R154, R154, R127 ;  /* 0x0000007f9a9a7221 */ /* 0x000fe20000010000 */
[----:B------:R-:W-:Y:S01]  /*7c30*/  F2FP.F16.F32.PACK_AB R22, R178, R155 ;  /* 0x0000009bb216723e */ /* 0x000fe200000000ff */
[----:B------:R-:W-:Y:S01]  /*7c40*/  FADD.FTZ R120, R120, R7 ;  /* 0x0000000778787221 */ /* 0x000fe20000010000 */
[C---:B---3--:R-:W-:Y:S01]  /*7c50*/  F2FP.F16.F32.PACK_AB R23, R180.reuse, R179 ;  /* 0x000000b3b417723e */ /* 0x048fe200000000ff */
[----:B------:R-:W-:Y:S02]  /*7c60*/  FADD.FTZ R154, R153, R154 ;  /* 0x0000009a999a7221 */ /* 0x000fe40000010000 */
[----:B------:R-:W-:Y:S02]  /*7c70*/  FADD.FTZ R121, R121, R120 ;  /* 0x0000007879797221 */ /* 0x000fe40000010000 */
[----:B------:R-:W-:Y:S02]  /*7c80*/  FADD.FTZ R179, R179, R154 ;  /* 0x0000009ab3b37221 */ /* 0x000fe40000010000 */
[C---:B-1----:R-:W-:Y:S03]  /*7c90*/  HMMA.16816.F32 R8, R20.reuse, R32, R8 ;  /* 0x000000201408723c */ /* 0x042fe60000001808 */
[----:B------:R-:W-:Y:S05]  /*7ca0*/  FADD.FTZ R180, R180, R179 ;  /* 0x000000b3b4b47221 */ /* 0x000fea0000010000 */
[C---:B------:R-:W-:Y:S01]  /*7cb0*/  HMMA.16816.F32 R68, R20.reuse, R34, R68 ;  /* 0x000000221444723c */ /* 0x040fe20000001844 */
[----:B------:R-:W1:Y:S07]  /*7cc0*/  LDSM.16.MT88.4 R32, [R157+0xe000] ;  /* 0x00e000009d20783b */ /* 0x000e6e0000004200 */
[C---:B------:R-:W-:Y:S08]  /*7cd0*/  HMMA.16816.F32 R72, R20.reuse, R36, R72 ;  /* 0x000000241448723c */ /* 0x040ff00000001848 */
[C---:B------:R-:W-:Y:S01]  /*7ce0*/  HMMA.16816.F32 R76, R20.reuse, R38, R76 ;  /* 0x00000026144c723c */ /* 0x040fe2000000184c */
[----:B------:R-:W3:Y:S07]  /*7cf0*/  LDSM.16.MT88.4 R36, [R6+0x5000] ;  /* 0x005000000624783b */ /* 0x000eee0000004200 */
        /* <DEDUP_REMOVED lines=9> */
[C---:B---3--:R-:W-:Y:S08]  /*7d90*/  HMMA.16816.F32 R100, R20.reuse, R36, R100 ;  /* 0x000000241464723c */ /* 0x048ff00000001864 */
[----:B------:R-:W-:Y:S01]  /*7da0*/  HMMA.16816.F32 R16, R20, R38, R16 ;  /* 0x000000261410723c */ /* 0x000fe20000001810 */
[----:B------:R-:W3:Y:S02]  /*7db0*/  LDSM.16.MT88.4 R36, [R6+0x3400] ;  /* 0x003400000624783b */ /* 0x000ee40000004200 */
[----:B------:R-:W-:Y:S02]  /*7dc0*/  F2FP.F16.F32.PACK_AB R20, R182, R181 ;  /* 0x000000b5b614723e */ /* 0x000fe400000000ff */
[C---:B----4-:R-:W-:Y:S01]  /*7dd0*/  F2FP.F16.F32.PACK_AB R21, R184.reuse, R183 ;  /* 0x000000b7b815723e */ /* 0x050fe200000000ff */
        /* <DEDUP_REMOVED lines=9> */
[C---:B-----5:R-:W-:Y:S08]  /*7e70*/  HMMA.16816.F32 R72, R20.reuse, R28, R72 ;  /* 0x0000001c1448723c */ /* 0x060ff00000001848 */
[C---:B------:R-:W-:Y:S01]  /*7e80*/  HMMA.16816.F32 R76, R20.reuse, R30, R76 ;  /* 0x0000001e144c723c */ /* 0x040fe2000000184c */
[----:B------:R-:W4:Y:S07]  /*7e90*/  LDSM.16.MT88.4 R28, [R6+0x5400] ;  /* 0x00540000061c783b */ /* 0x000f2e0000004200 */
        /* <DEDUP_REMOVED lines=19> */
[C---:B-1----:R-:W-:Y:S03]  /*7fd0*/  HMMA.16816.F32 R8, R20.reuse, R32, R8 ;  /* 0x000000201408723c */ /* 0x042fe60000001808 */
[----:B------:R-:W-:Y:S05]  /*7fe0*/  FADD.FTZ R57, R57, R58 ;  /* 0x0000003a39397221 */ /* 0x000fea0000010000 */
[C---:B------:R-:W-:Y:S01]  /*7ff0*/  HMMA.16816.F32 R68, R20.reuse, R34, R68 ;  /* 0x000000221444723c */ /* 0x040fe20000001844 */
[----:B------:R-:W1:Y:S07]  /*8000*/  LDSM.16.MT88.4 R32, [R157+0xac00] ;  /* 0x00ac00009d20783b */ /* 0x000e6e0000004200 */
[C---:B---3--:R-:W-:Y:S01]  /*8010*/  HMMA.16816.F32 R72, R20.reuse, R36, R72 ;  /* 0x000000241448723c */ /* 0x048fe20000001848 */
[----:B------:R-:W-:Y:S07]  /*8020*/  MUFU.EX2 R36, R60 ;  /* 0x0000003c00247308 */ /* 0x000fee0000000800 */
[C---:B------:R-:W-:Y:S03]  /*8030*/  HMMA.16816.F32 R76, R20.reuse, R38, R76 ;  /* 0x00000026144c723c */ /* 0x040fe6000000184c */
[----:B------:R-:W3:Y:S05]  /*8040*/  MUFU.EX2 R37, R61 ;  /* 0x0000003d00257308 */ /* 0x000eea0000000800 */
[C---:B------:R-:W-:Y:S05]  /*8050*/  HMMA.16816.F32 R80, R20.reuse, R40, R80 ;  /* 0x000000281450723c */ /* 0x040fea0000001850 */
[----:B------:R-:W-:Y:S03]  /*8060*/  MUFU.EX2 R38, R62 ;  /* 0x0000003e00267308 */ /* 0x000fe60000000800 */
[C---:B------:R-:W-:Y:S07]  /*8070*/  HMMA.16816.F32 R84, R20.reuse, R42, R84 ;  /* 0x0000002a1454723c */ /* 0x040fee0000001854 */
[----:B------:R-:W5:Y:S01]  /*8080*/  MUFU.EX2 R39, R63 ;  /* 0x0000003f00277308 */ /* 0x000f620000000800 */
[----:B---3--:R-:W-:Y:S01]  /*8090*/  F2FP.F16.F32.PACK_AB R104, R37, R36 ;  /* 0x000000242568723e */ /* 0x008fe200000000ff */
[C---:B--2---:R-:W-:Y:S08]  /*80a0*/  HMMA.16816.F32 R88, R20.reuse, R24, R88 ;  /* 0x000000181458723c */ /* 0x044ff00000001858 */
[----:B------:R-:W2:Y:S01]  /*80b0*/  MUFU.EX2 R40, R64 ;  /* 0x0000004000287308 */ /* 0x000ea20000000800 */
[C---:B------:R-:W-:Y:S01]  /*80c0*/  HMMA.16816.F32 R92, R20.reuse, R26, R92 ;  /* 0x0000001a145c723c */ /* 0x040fe2000000185c */
[----:B------:R-:W3:Y:S08]  /*80d0*/  LDSM.16.MT88.4 R24, [R6+0x1c00] ;  /* 0x001c00000618783b */ /* 0x000ef00000004200 */
[----:B------:R-:W4:Y:S01]  /*80e0*/  MUFU.EX2 R41, R66 ;  /* 0x0000004200297308 */ /* 0x000f220000000800 */
[----:B-----5:R-:W-:Y:S01]  /*80f0*/  F2FP.F16.F32.PACK_AB R105, R39, R38 ;  /* 0x000000262769723e */ /* 0x020fe200000000ff */
[----:B------:R-:W-:Y:S01]  /*8100*/  FADD.FTZ R38, R38, R57 ;  /* 0x0000003926267221 */ /* 0x000fe20000010000 */
[C---:B------:R-:W-:Y:S03]  /*8110*/  HMMA.16816.F32 R96, R20.reuse, R44, R96 ;  /* 0x0000002c1460723c */ /* 0x040fe60000001860 */
[----:B--2---:R-:W-:Y:S01]  /*8120*/  F2FP.F16.F32.PACK_AB R106, R177, R40 ;  /* 0x00000028b16a723e */ /* 0x004fe200000000ff */
[----:B------:R-:W-:Y:S04]  /*8130*/  FADD.FTZ R38, R39, R38 ;  /* 0x0000002627267221 */ /* 0x000fe80000010000 */
[C---:B------:R-:W-:Y:S03]  /*8140*/  HMMA.16816.F32 R12, R20.reuse, R46, R12 ;  /* 0x0000002e140c723c */ /* 0x040fe6000000180c */
[C---:B----4-:R-:W-:Y:S01]  /*8150*/  F2FP.F16.F32.PACK_AB R107, R134.reuse, R41 ;  /* 0x00000029866b723e */ /* 0x050fe200000000ff */
[----:B------:R-:W-:Y:S04]  /*8160*/  FADD.FTZ R41, R41, R38 ;  /* 0x0000002629297221 */ /* 0x000fe80000010000 */
[C---:B------:R-:W-:Y:S03]  /*8170*/  HMMA.16816.F32 R100, R20.reuse, R28, R100 ;  /* 0x0000001c1464723c */ /* 0x040fe60000001864 */
[----:B------:R-:W-:Y:S05]  /*8180*/  FADD.FTZ R176, R134, R41 ;  /* 0x0000002986b07221 */ /* 0x000fea0000010000 */
[----:B------:R-:W-:Y:S01]  /*8190*/  HMMA.16816.F32 R16, R20, R30, R16 ;  /* 0x0000001e1410723c */ /* 0x000fe20000001810 */
[----:B------:R-:W2:Y:S07]  /*81a0*/  LDSM.16.MT88.4 R20, [R157+0xcc00] ;  /* 0x00cc00009d14783b */ /* 0x000eae0000004200 */
[C---:B-1----:R-:W-:Y:S01]  /*81b0*/  HMMA.16816.F32 R112, R104.reuse, R32, R8 ;  /* 0x000000206870723c */ /* 0x042fe20000001808 */
[----:B------:R-:W1:Y:S07]  /*81c0*/  LDSM.16.MT88.4 R8, [R6+0x3c00] ;  /* 0x003c00000608783b */ /* 0x000e6e0000004200 */
[C---:B------:R-:W-:Y:S08]  /*81d0*/  HMMA.16816.F32 R68, R104.reuse, R34, R68 ;  /* 0x000000226844723c */ /* 0x040ff00000001844 */
        /* <DEDUP_REMOVED lines=9> */
[C---:B------:R-:W-:Y:S01]  /*8270*/  HMMA.16816.F32 R84, R104.reuse, R22, R84 ;  /* 0x000000166854723c */ /* 0x040fe20000001854 */
[----:B------:R2:W3:Y:S02]  /*8280*/  LDSM.16.MT88.4 R20, [R6+0x5c00] ;  /* 0x005c00000614783b */ /* 0x0004e40000004200 */
[----:B------:R-:W-:Y:S04]  /*8290*/  FADD.FTZ R7, R181, R178 ;  /* 0x000000b2b5077221 */ /* 0x000fe80000010000 */
[----:B------:R-:W-:Y:S01]  /*82a0*/  FADD.FTZ R7, R182, R7 ;  /* 0x00000007b6077221 */ /* 0x000fe20000010000 */
[C---:B-1----:R-:W-:Y:S08]  /*82b0*/  HMMA.16816.F32 R88, R104.reuse, R8, R88 ;  /* 0x000000086858723c */ /* 0x042ff00000001858 */
[C---:B------:R-:W-:Y:S08]  /*82c0*/  HMMA.16816.F32 R92, R104.reuse, R10, R92 ;  /* 0x0000000a685c723c */ /* 0x040ff0000000185c */
[C---:B------:R-:W-:Y:S03]  /*82d0*/  HMMA.16816.F32 R96, R104.reuse, R108, R96 ;  /* 0x0000006c6860723c */ /* 0x040fe60000001860 */
[----:B--2---:R-:W-:Y:S04]  /*82e0*/  FADD.FTZ R6, R48, R7 ;  /* 0x0000000730067221 */ /* 0x004fe80000010000 */
[----:B------:R-:W-:Y:S01]  /*82f0*/  FADD.FTZ R6, R49, R6 ;  /* 0x0000000631067221 */ /* 0x000fe20000010000 */
[C---:B------:R-:W-:Y:S03]  /*8300*/  HMMA.16816.F32 R108, R104.reuse, R110, R12 ;  /* 0x0000006e686c723c */ /* 0x040fe6000000180c */
[----:B------:R-:W-:Y:S04]  /*8310*/  FADD.FTZ R3, R3, R6 ;  /* 0x0000000603037221 */ /* 0x000fe80000010000 */
[----:B------:R-:W-:Y:S01]  /*8320*/  FADD.FTZ R52, R52, R3 ;  /* 0x0000000334347221 */ /* 0x000fe20000010000 */
[C---:B---3--:R-:W-:Y:S03]  /*8330*/  HMMA.16816.F32 R100, R104.reuse, R20, R100 ;  /* 0x000000146864723c */ /* 0x048fe60000001864 */
[----:B------:R-:W-:Y:S04]  /*8340*/  FADD.FTZ R3, R55, R52 ;  /* 0x0000003437037221 */ /* 0x000fe80000010000 */
[----:B------:R-:W-:Y:S01]  /*8350*/  FADD.FTZ R3, R56, R3 ;  /* 0x0000000338037221 */ /* 0x000fe20000010000 */
[----:B------:R-:W-:Y:S03]  /*8360*/  HMMA.16816.F32 R104, R104, R22, R16 ;  /* 0x000000166868723c */ /* 0x000fe60000001810 */
[----:B------:R-:W-:Y:S01]  /*8370*/  FADD.FTZ R36, R36, R3 ;  /* 0x0000000324247221 */ /* 0x000fe20000010000 */
[----:B------:R-:W-:Y:S03]  /*8380*/  MOV R3, R0 ;  /* 0x0000000000037202 */ /* 0x000fe60000000f00 */
[----:B------:R-:W-:Y:S04]  /*8390*/  FADD.FTZ R37, R37, R36 ;  /* 0x0000002425257221 */ /* 0x000fe80000010000 */
[----:B------:R-:W-:Y:S04]  /*83a0*/  FADD.FTZ R40, R40, R37 ;  /* 0x0000002528287221 */ /* 0x000fe80000010000 */
[----:B------:R-:W-:Y:S01]  /*83b0*/  FADD.FTZ R177, R177, R40 ;  /* 0x00000028b1b17221 */ /* 0x000fe20000010000 */
[----:B------:R-:W-:Y:S06]  /*83c0*/  @P0 BRA `(.L_x_1454) ;  /* 0xffffffc800940947 */ /* 0x000fec000383ffff */
.L_x_1450:
[----:B------:R-:W1:Y:S01]  /*83d0*/  SHFL.BFLY PT, R10, R177, 0x2, 0x1f ;  /* 0x0c401f00b10a7f89 */ /* 0x000e6200000e0000 */
[----:B------:R-:W-:Y:S01]  /*83e0*/  SHF.L.U32 R4, R156, 0x1, RZ ;  /* 0x000000019c047819 */ /* 0x000fe200000006ff */
[----:B------:R-:W2:Y:S01]  /*83f0*/  LDCU.U8 UR4, c[0x0][0x548] ;  /* 0x0000a900ff0477ac */ /* 0x000ea20008000000 */
[--C-:B------:R-:W-:Y:S01]  /*8400*/  LOP3.LUT R168, R168, 0xc0, R161.reuse, 0xf8, !PT ;  /* 0x000000c0a8a87812 */ /* 0x100fe200078ef8a1 */
[----:B------:R-:W3:Y:S01]  /*8410*/  SHFL.BFLY PT, R3, R176, 0x2, 0x1f ;  /* 0x0c401f00b0037f89 */ /* 0x000ee200000e0000 */
[----:B------:R-:W-:Y:S01]  /*8420*/  LOP3.LUT R4, R159, 0x6, R4, 0xf8, !PT ;  /* 0x000000069f047812 */ /* 0x000fe200078ef804 */
[----:B------:R-:W-:Y:S01]  /*8430*/  S2UR UR8, SR_CTAID.Y ;  /* 0x00000000000879c3 */ /* 0x000fe20000002600 */
[----:B------:R-:W-:Y:S01]  /*8440*/  LOP3.LUT R40, R161, 0x18, RZ, 0xc0, !PT ;  /* 0x00000018a1287812 */ /* 0x000fe200078ec0ff */
[----:B------:R-:W4:Y:S01]  /*8450*/  S2R R12, SR_CTAID.X ;  /* 0x00000000000c7919 */ /* 0x000f220000002500 */
[----:B------:R-:W-:Y:S01]  /*8460*/  LOP3.LUT R9, R4, 0x20, R161, 0xf8, !PT ;  /* 0x0000002004097812 */ /* 0x000fe200078ef8a1 */
[----:B------:R-:W-:Y:S01]  /*8470*/  BSSY.RECONVERGENT B0, `(.L_x_1455) ;  /* 0x00000aa000007945 */ /* 0x000fe20003800200 */
[----:B------:R-:W-:-:S02]  /*8480*/  LOP3.LUT R4, R158, 0x20, RZ, 0xc0, !PT ;  /* 0x000000209e047812 */ /* 0x000fc400078ec0ff */
[----:B------:R-:W-:Y:S01]  /*8490*/  LOP3.LUT R9, R9, R168, RZ, 0xfc, !PT ;  /* 0x000000a809097212 */ /* 0x000fe200078efcff */
[----:B------:R-:W5:Y:S01]  /*84a0*/  S2UR UR7, SR_CTAID.Z ;  /* 0x00000000000779c3 */ /* 0x000f620000002700 */
[----:B------:R-:W-:Y:S02]  /*84b0*/  LOP3.LUT R158, R158, 0x40, RZ, 0xc0, !PT ;  /* 0x000000409e9e7812 */ /* 0x000fe400078ec0ff */
[----:B------:R-:W-:Y:S02]  /*84c0*/  LEA R9, R9, UR5, 0x1 ;  /* 0x0000000509097c11 */ /* 0x000fe4000f8e08ff */
[----:B------:R-:W-:Y:S01]  /*84d0*/  MOV R41, RZ ;  /* 0x000000ff00297202 */ /* 0x000fe20000000f00 */
[----:B--2---:R-:W-:Y:S01]  /*84e0*/  UISETP.NE.AND UP0, UPT, UR4, URZ, UPT ;  /* 0x000000ff0400728c */ /* 0x004fe2000bf05270 */
[C---:B------:R-:W-:Y:S01]  /*84f0*/  IADD3 R11, PT, PT, R9.reuse, -R4, RZ ;  /* 0x80000004090b7210 */ /* 0x040fe20007ffe0ff */
[----:B------:R-:W2:Y:S01]  /*8500*/  LDCU UR4, c[0x0][0x434] ;  /* 0x00008680ff0477ac */ /* 0x000ea20008000800 */
[-C--:B------:R-:W-:Y:S01]  /*8510*/  IADD3 R17, PT, PT, R9, -R158.reuse, RZ ;  /* 0x8000009e09117210 */ /* 0x080fe20007ffe0ff */
[----:B-1----:R-:W-:Y:S01]  /*8520*/  FADD.FTZ R10, R10, R177 ;  /* 0x000000b10a0a7221 */ /* 0x002fe20000010000 */
[----:B------:R-:W-:-:S02]  /*8530*/  IADD3 R13, PT, PT, R11, -R158, RZ ;  /* 0x8000009e0b0d7210 */ /* 0x000fc40007ffe0ff */
[----:B------:R-:W-:Y:S01]  /*8540*/  MOV R38, 0x7f800000 ;  /* 0x7f80000000267802 */ /* 0x000fe20000000f00 */
[----:B---3--:R-:W-:Y:S01]  /*8550*/  FADD.FTZ R8, R3, R176 ;  /* 0x000000b003087221 */ /* 0x008fe20000010000 */
[----:B------:R-:W1:Y:S02]  /*8560*/  SHFL.BFLY PT, R5, R10, 0x1, 0x1f ;  /* 0x0c201f000a057f89 */ /* 0x000e6400000e0000 */
[----:B------:R-:W5:Y:S02]  /*8570*/  @!UP0 LDCU UR9, c[0x0][0x3e0] ;  /* 0x00007c00ff0987ac */ /* 0x000f640008000800 */
[----:B------:R-:W3:Y:S01]  /*8580*/  SHFL.BFLY PT, R3, R8, 0x1, 0x1f ;  /* 0x0c201f0008037f89 */ /* 0x000ee200000e0000 */
[----:B------:R-:W1:Y:S01]  /*8590*/  @UP0 LDCU UR5, c[0x0][0x454] ;  /* 0x00008a80ff0507ac */ /* 0x000e620008000800 */
[----:B----4-:R-:W-:Y:S01]  /*85a0*/  SHF.L.U32 R36, R12, 0x6, RZ ;  /* 0x000000060c247819 */ /* 0x010fe200000006ff */
[----:B--2---:R-:W-:Y:S01]  /*85b0*/  @!UP0 UMOV UR6, UR4 ;  /* 0x0000000400068c82 */ /* 0x004fe20008000000 */
[----:B-----5:R-:W-:Y:S01]  /*85c0*/  @!UP0 UIMAD UR9, UR8, UR9, UR7 ;  /* 0x00000009080982a4 */ /* 0x020fe2000f8e0207 */
[----:B-1----:R-:W-:Y:S01]  /*85d0*/  FADD.FTZ R5, R10, R5 ;  /* 0x000000050a057221 */ /* 0x002fe20000010000 */
[----:B------:R-:W-:-:S02]  /*85e0*/  @UP0 UIMAD UR5, UR7, UR5, URZ ;  /* 0x00000005070502a4 */ /* 0x000fc4000f8e02ff */
[----:B------:R-:W-:Y:S01]  /*85f0*/  @!UP0 UIMAD UR9, UR9, UR6, URZ ;  /* 0x00000006090982a4 */ /* 0x000fe2000f8e02ff */
[----:B---3--:R-:W-:Y:S01]  /*8600*/  FADD.FTZ R3, R8, R3 ;  /* 0x0000000308037221 */ /* 0x008fe20000010000 */
[----:B------:R-:W1:Y:S01]  /*8610*/  MUFU.RCP R7, R5 ;  /* 0x0000000500077308 */ /* 0x000e620000001000 */
[----:B------:R-:W-:Y:S01]  /*8620*/  FSETP.NE.FTZ.AND P1, PT, R5, RZ, PT ;  /* 0x000000ff0500720b */ /* 0x000fe20003f35000 */
[----:B------:R-:W-:Y:S02]  /*8630*/  @UP0 UMOV UR6, UR4 ;  /* 0x0000000400060c82 */ /* 0x000fe40008000000 */
[----:B------:R-:W-:Y:S01]  /*8640*/  FSETP.NE.FTZ.AND P0, PT, R3, RZ, PT ;  /* 0x000000ff0300720b */ /* 0x000fe20003f15000 */
[----:B------:R-:W-:-:S03]  /*8650*/  @UP0 UIMAD UR9, UR8, UR6, UR5 ;  /* 0x00000006080902a4 */ /* 0x000fc6000f8e0205 */
[----:B------:R-:W2:Y:S06]  /*8660*/  MUFU.RCP R6, R3 ;  /* 0x0000000300067308 */ /* 0x000eac0000001000 */
[----:B------:R-:W3:Y:S02]  /*8670*/  @P1 LDC R15, c[0x0][0x458] ;  /* 0x00011600ff0f1b82 */ /* 0x000ee40000000800 */
[----:B------:R4:W5:Y:S01]  /*8680*/  @P1 MUFU.LG2 R14, R5 ;  /* 0x00000005000e1308 */ /* 0x0009620000000c00 */
[----:B-1----:R-:W-:-:S05]  /*8690*/  FSEL R7, R7, 1, P1 ;  /* 0x3f80000007077808 */ /* 0x002fca0000800000 */
        /* <DEDUP_REMOVED lines=64> */
[----:B----4-:R-:W1:Y:S01]  /*8aa0*/  LDC.64 R4, c[0x0][0x400] ;  /* 0x00010000ff047b82 */ /* 0x010e620000000a00 */
[----:B------:R-:W-:Y:S01]  /*8ab0*/  F2FP.F16.F32.PACK_AB R90, R91, R90 ;  /* 0x0000005a5b5a723e */ /* 0x000fe200000000ff */
[----:B------:R-:W-:Y:S01]  /*8ac0*/  STS [R11+0x10], R68 ;  /* 0x000010440b007388 */ /* 0x000fe20000000800 */
[----:B------:R-:W-:Y:S01]  /*8ad0*/  F2FP.F16.F32.PACK_AB R92, R93, R92 ;  /* 0x0000005c5d5c723e */ /* 0x000fe200000000ff */
[----:B------:R-:W2:Y:S01]  /*8ae0*/  @P0 MUFU.LG2 R3, R3 ;  /* 0x0000000300030308 */ /* 0x000ea20000000c00 */
[----:B------:R-:W-:Y:S01]  /*8af0*/  F2FP.F16.F32.PACK_AB R94, R95, R94 ;  /* 0x0000005e5f5e723e */ /* 0x000fe200000000ff */
[----:B------:R-:W-:Y:S01]  /*8b00*/  STS [R11+0x210], R70 ;  /* 0x000210460b007388 */ /* 0x000fe20000000800 */
[----:B------:R-:W-:Y:S01]  /*8b10*/  F2FP.F16.F32.PACK_AB R96, R97, R96 ;  /* 0x000000606160723e */ /* 0x000fe200000000ff */
[----:B------:R-:W4:Y:S01]  /*8b20*/  @P0 LDC R37, c[0x0][0x458] ;  /* 0x00011600ff250b82 */ /* 0x000f220000000800 */
[----:B------:R-:W-:Y:S01]  /*8b30*/  F2FP.F16.F32.PACK_AB R98, R99, R98 ;  /* 0x000000626362723e */ /* 0x000fe200000000ff */
[----:B------:R-:W-:Y:S01]  /*8b40*/  STS [R17+0x20], R72 ;  /* 0x0000204811007388 */ /* 0x000fe20000000800 */
[----:B------:R-:W-:Y:S01]  /*8b50*/  F2FP.F16.F32.PACK_AB R108, R109, R108 ;  /* 0x0000006c6d6c723e */ /* 0x000fe200000000ff */
[----:B-----5:R-:W-:Y:S01]  /*8b60*/  @P1 FMUL.FTZ R39, R14, 0.69314718246459960938 ;  /* 0x3f3172180e271820 */ /* 0x020fe20000410000 */
[----:B------:R-:W-:Y:S01]  /*8b70*/  F2FP.F16.F32.PACK_AB R110, R111, R110 ;  /* 0x0000006e6f6e723e */ /* 0x000fe200000000ff */
[----:B------:R-:W-:Y:S01]  /*8b80*/  STS [R17+0x220], R74 ;  /* 0x0002204a11007388 */ /* 0x000fe20000000800 */
[----:B------:R-:W-:Y:S01]  /*8b90*/  F2FP.F16.F32.PACK_AB R100, R101, R100 ;  /* 0x000000646564723e */ /* 0x000fe200000000ff */
[----:B---3--:R-:W-:Y:S01]  /*8ba0*/  @P1 FFMA.FTZ R38, R2, R15, R39 ;  /* 0x0000000f02261223 */ /* 0x008fe20000010027 */
[----:B------:R-:W-:Y:S01]  /*8bb0*/  F2FP.F16.F32.PACK_AB R102, R103, R102 ;  /* 0x000000666766723e */ /* 0x000fe200000000ff */
[----:B------:R-:W-:Y:S01]  /*8bc0*/  STS [R13+0x30], R76 ;  /* 0x0000304c0d007388 */ /* 0x000fe20000000800 */
[----:B------:R-:W-:-:S02]  /*8bd0*/  F2FP.F16.F32.PACK_AB R104, R7, R104 ;  /* 0x000000680768723e */ /* 0x000fc400000000ff */
[----:B------:R-:W-:Y:S01]  /*8be0*/  F2FP.F16.F32.PACK_AB R106, R107, R106 ;  /* 0x0000006a6b6a723e */ /* 0x000fe200000000ff */
[----:B------:R-:W-:Y:S01]  /*8bf0*/  STS [R13+0x230], R78 ;  /* 0x0002304e0d007388 */ /* 0x000fe20000000800 */
[----:B------:R-:W3:Y:S01]  /*8c00*/  LDC.64 R6, c[0x0][0x408] ;  /* 0x00010200ff067b82 */ /* 0x000ee20000000a00 */
[----:B------:R-:W-:Y:S01]  /*8c10*/  LOP3.LUT P1, RZ, R156, 0x3, RZ, 0xc0, !PT ;  /* 0x000000039cff7812 */ /* 0x000fe2000782c0ff */
[----:B--2---:R-:W-:Y:S01]  /*8c20*/  @P0 FMUL.FTZ R3, R3, 0.69314718246459960938 ;  /* 0x3f31721803030820 */ /* 0x004fe20000410000 */
[----:B------:R-:W-:Y:S01]  /*8c30*/  STS [R9+0x1000], R80 ;  /* 0x0010005009007388 */ /* 0x000fe20000000800 */
[----:B------:R-:W-:Y:S02]  /*8c40*/  MOV R2, 0x7f800000 ;  /* 0x7f80000000027802 */ /* 0x000fe40000000f00 */
[----:B------:R-:W-:Y:S01]  /*8c50*/  SHF.R.U32.HI R156, RZ, 0x2, R156 ;  /* 0x00000002ff9c7819 */ /* 0x000fe2000001169c */
[----:B------:R-:W-:Y:S01]  /*8c60*/  STS [R9+0x1200], R82 ;  /* 0x0012005209007388 */ /* 0x000fe20000000800 */
[----:B----4-:R-:W-:-:S03]  /*8c70*/  @P0 FFMA.FTZ R2, R0, R37, R3 ;  /* 0x0000002500020223 */ /* 0x010fc60000010003 */
[----:B------:R-:W-:Y:S04]  /*8c80*/  STS [R11+0x1010], R84 ;  /* 0x001010540b007388 */ /* 0x000fe80000000800 */
[----:B------:R-:W-:Y:S04]  /*8c90*/  STS [R11+0x1210], R86 ;  /* 0x001210560b007388 */ /* 0x000fe80000000800 */
[----:B------:R-:W-:Y:S04]  /*8ca0*/  STS [R17+0x1020], R88 ;  /* 0x0010205811007388 */ /* 0x000fe80000000800 */
[----:B------:R-:W-:Y:S01]  /*8cb0*/  STS [R17+0x1220], R90 ;  /* 0x0012205a11007388 */ /* 0x000fe20000000800 */
[----:B---3--:R-:W-:-:S03]  /*8cc0*/  IMAD.WIDE.U32 R40, R36, R6, R40 ;  /* 0x0000000624287225 */ /* 0x008fc600078e0028 */
[----:B------:R-:W-:Y:S01]  /*8cd0*/  STS [R13+0x1030], R92 ;  /* 0x0010305c0d007388 */ /* 0x000fe20000000800 */
[----:B------:R-:W-:-:S03]  /*8ce0*/  IMAD R41, R36, R7, R41 ;  /* 0x0000000724297224 */ /* 0x000fc600078e0229 */
[----:B------:R-:W-:Y:S01]  /*8cf0*/  STS [R13+0x1230], R94 ;  /* 0x0012305e0d007388 */ /* 0x000fe20000000800 */
[----:B-1----:R-:W-:-:S03]  /*8d00*/  IMAD.WIDE.U32 R14, R4, UR8, R40 ;  /* 0x00000008040e7c25 */ /* 0x002fc6000f8e0028 */
[----:B------:R-:W-:Y:S01]  /*8d10*/  STS [R9+0x2000], R96 ;  /* 0x0020006009007388 */ /* 0x000fe20000000800 */
[----:B------:R-:W-:-:S03]  /*8d20*/  IMAD R39, R5, UR8, R15 ;  /* 0x0000000805277c24 */ /* 0x000fc6000f8e020f */
[----:B------:R-:W-:Y:S04]  /*8d30*/  STS [R9+0x2200], R98 ;  /* 0x0022006209007388 */ /* 0x000fe80000000800 */
[----:B------:R-:W-:Y:S04]  /*8d40*/  STS [R11+0x2010], R108 ;  /* 0x0020106c0b007388 */ /* 0x000fe80000000800 */
[----:B------:R-:W-:Y:S04]  /*8d50*/  STS [R11+0x2210], R110 ;  /* 0x0022106e0b007388 */ /* 0x000fe80000000800 */
[----:B------:R-:W-:Y:S04]  /*8d60*/  STS [R17+0x2020], R100 ;  /* 0x0020206411007388 */ /* 0x000fe80000000800 */
[----:B------:R-:W-:Y:S04]  /*8d70*/  STS [R17+0x2220], R102 ;  /* 0x0022206611007388 */ /* 0x000fe80000000800 */
[----:B------:R-:W-:Y:S04]  /*8d80*/  STS [R13+0x2030], R104 ;  /* 0x002030680d007388 */ /* 0x000fe80000000800 */
[----:B------:R1:W-:Y:S01]  /*8d90*/  STS [R13+0x2230], R106 ;  /* 0x0022306a0d007388 */ /* 0x0003e20000000800 */
[----:B------:R-:W-:Y:S08]  /*8da0*/  BAR.SYNC.DEFER_BLOCKING 0x0 ;  /* 0x0000000000007b1d */ /* 0x000ff00000010000 */
[----:B-1----:R-:W1:Y:S01]  /*8db0*/  LDC.64 R12, c[0x0][0x410] ;  /* 0x00010400ff0c7b82 */ /* 0x002e620000000a00 */
[----:B------:R2:W3:Y:S04]  /*8dc0*/  LDS.128 R28, [R175] ;  /* 0x00000000af1c7984 */ /* 0x0004e80000000c00 */
[----:B------:R2:W4:Y:S04]  /*8dd0*/  LDS.128 R24, [R175+0x800] ;  /* 0x00080000af187984 */ /* 0x0005280000000c00 */
[----:B------:R2:W1:Y:S04]  /*8de0*/  LDS.128 R20, [R175+0x1000] ;  /* 0x00100000af147984 */ /* 0x0004680000000c00 */
[----:B------:R2:W1:Y:S04]  /*8df0*/  LDS.128 R16, [R175+0x1800] ;  /* 0x00180000af107984 */ /* 0x0004680000000c00 */
[----:B------:R2:W1:Y:S04]  /*8e00*/  LDS.128 R8, [R175+0x2000] ;  /* 0x00200000af087984 */ /* 0x0004680000000c00 */
[----:B------:R2:W1:Y:S01]  /*8e10*/  LDS.128 R32, [R175+0x2800] ;  /* 0x00280000af207984 */ /* 0x0004620000000c00 */
[----:B------:R-:W-:Y:S05]  /*8e20*/  @P1 BRA `(.L_x_1456) ;  /* 0x0000000000381947 */ /* 0x000fea0003800000 */
[----:B------:R-:W5:Y:S01]  /*8e30*/  LDCU.64 UR4, c[0x0][0x420] ;  /* 0x00008400ff0477ac */ /* 0x000f620008000a00 */
[----:B------:R-:W-:Y:S01]  /*8e40*/  LOP3.LUT R3, R160, 0x30, RZ, 0xc0, !PT ;  /* 0x00000030a0037812 */ /* 0x000fe200078ec0ff */
[C---:B------:R-:W-:Y:S01]  /*8e50*/  VIADD R0, R36.reuse, UR9 ;  /* 0x0000000924007c36 */ /* 0x040fe20008000000 */
[----:B------:R-:W-:Y:S02]  /*8e60*/  IADD3 R36, PT, PT, -R36, UR6, RZ ;  /* 0x0000000624247c10 */ /* 0x000fe4000fffe1ff */
[----:B------:R-:W-:-:S04]  /*8e70*/  LOP3.LUT R3, R3, 0x7, R156, 0xf8, !PT ;  /* 0x0000000703037812 */ /* 0x000fc800078ef89c */
[C---:B------:R-:W-:Y:S01]  /*8e80*/  IADD3 R4, P0, PT, R3.reuse, R0, RZ ;  /* 0x0000000003047210 */ /* 0x040fe20007f1e0ff */
[C---:B------:R-:W-:Y:S01]  /*8e90*/  VIADD R5, R3.reuse, 0x8 ;  /* 0x0000000803057836 */ /* 0x040fe20000000000 */
[-C--:B------:R-:W-:Y:S02]  /*8ea0*/  ISETP.GE.AND P2, PT, R3, R36.reuse, PT ;  /* 0x000000240300720c */ /* 0x080fe40003f46270 */
[----:B------:R-:W-:Y:S02]  /*8eb0*/  LEA.HI.X.SX32 R3, R0, RZ, 0x1, P0 ;  /* 0x000000ff00037211 */ /* 0x000fe400000f0eff */
[----:B------:R-:W-:Y:S02]  /*8ec0*/  ISETP.GE.AND P1, PT, R5, R36, PT ;  /* 0x000000240500720c */ /* 0x000fe40003f26270 */
[----:B-----5:R-:W-:-:S04]  /*8ed0*/  LEA R36, P0, R4, UR4, 0x2 ;  /* 0x0000000404247c11 */ /* 0x020fc8000f8010ff */
[----:B------:R-:W-:-:S05]  /*8ee0*/  LEA.HI.X R37, R4, UR5, R3, 0x2, P0 ;  /* 0x0000000504257c11 */ /* 0x000fca00080f1403 */
[----:B------:R1:W-:Y:S04]  /*8ef0*/  @!P2 STG.E desc[UR24][R36.64], R38 ;  /* 0x000000262400a986 */ /* 0x0003e8000c101918 */
[----:B------:R1:W-:Y:S02]  /*8f00*/  @!P1 STG.E desc[UR24][R36.64+0x20], R2 ;  /* 0x0000200224009986 */ /* 0x0003e4000c101918 */
.L_x_1456:
[----:B------:R-:W-:Y:S05]  /*8f10*/  BSYNC.RECONVERGENT B0 ;  /* 0x0000000000007941 */ /* 0x000fea0003800200 */
.L_x_1455:
[----:B------:R-:W5:Y:S01]  /*8f20*/  LDCU.64 UR4, c[0x0][0x3f0] ;  /* 0x00007e00ff0477ac */ /* 0x000f620008000a00 */
[----:B-1----:R-:W-:-:S05]  /*8f30*/  MOV R38, R14 ;  /* 0x0000000e00267202 */ /* 0x002fca0000000f00 */
[----:B------:R-:W-:-:S04]  /*8f40*/  IMAD.WIDE.U32 R38, R12, UR7, R38 ;  /* 0x000000070c267c25 */ /* 0x000fc8000f8e0026 */
[----:B------:R-:W-:Y:S02]  /*8f50*/  IMAD R39, R13, UR7, R39 ;  /* 0x000000070d277c24 */ /* 0x000fe4000f8e0227 */
[----:B------:R-:W-:-:S04]  /*8f60*/  IMAD.WIDE.U32 R2, R156, R6, R38 ;  /* 0x000000069c027225 */ /* 0x000fc800078e0026 */
[----:B------:R-:W-:Y:S01]  /*8f70*/  IMAD R156, R156, R7, R3 ;  /* 0x000000079c9c7224 */ /* 0x000fe200078e0203 */
[----:B-----5:R-:W-:-:S04]  /*8f80*/  LEA R4, P0, R2, UR4, 0x1 ;  /* 0x0000000402047c11 */ /* 0x020fc8000f8008ff */
[----:B------:R-:W-:Y:S02]  /*8f90*/  LEA.HI.X R5, R2, UR5, R156, 0x1, P0 ;  /* 0x0000000502057c11 */ /* 0x000fe400080f0c9c */
[----:B------:R-:W-:-:S03]  /*8fa0*/  LEA R2, P0, R6, R4, 0x6 ;  /* 0x0000000406027211 */ /* 0x000fc600078030ff */
[----:B---3--:R-:W-:Y:S01]  /*8fb0*/  STG.E.128 desc[UR24][R4.64], R28 ;  /* 0x0000001c04007986 */ /* 0x008fe2000c101d18 */
[----:B------:R-:W-:-:S03]  /*8fc0*/  LEA.HI.X R3, R6, R5, R7, 0x6, P0 ;  /* 0x0000000506037211 */ /* 0x000fc600000f3407 */
[----:B------:R-:W-:Y:S04]  /*8fd0*/  STG.E.128 desc[UR24][R4.64+0x40], R20 ;  /* 0x0000401404007986 */ /* 0x000fe8000c101d18 */
[----:B------:R-:W-:Y:S04]  /*8fe0*/  STG.E.128 desc[UR24][R4.64+0x80], R8 ;  /* 0x0000800804007986 */ /* 0x000fe8000c101d18 */
[----:B----4-:R-:W-:Y:S04]  /*8ff0*/  STG.E.128 desc[UR24][R2.64], R24 ;  /* 0x0000001802007986 */ /* 0x010fe8000c101d18 */
[----:B------:R-:W-:Y:S04]  /*9000*/  STG.E.128 desc[UR24][R2.64+0x40], R16 ;  /* 0x0000401002007986 */ /* 0x000fe8000c101d18 */
[----:B------:R-:W-:Y:S01]  /*9010*/  STG.E.128 desc[UR24][R2.64+0x80], R32 ;  /* 0x0000802002007986 */ /* 0x000fe2000c101d18 */
[----:B------:R-:W-:Y:S05]  /*9020*/  EXIT ;  /* 0x000000000000794d */ /* 0x000fea0003800000 */
.L_x_1457:
        /* <DEDUP_REMOVED lines=13> */
.L_x_5494:


//--------------------- .text._ZN5flash24flash_fwd_splitkv_kernelI23Flash_fwd_kernel_traitsILi96ELi64ELi128ELi4ELb0ELb0EN7cutlass6half_tE19Flash_kernel_traitsILi96ELi64ELi128ELi4ES3_EELb1ELb0ELb0ELb1ELb1ELb1ELb0ELb0EEEvNS_16Flash_fwd_paramsE --------------------------
	.section	.text._ZN5flash24flash_fwd_splitkv_kernelI23Flash_fwd_kernel_traitsILi96ELi64ELi128ELi4ELb0ELb0EN7cutlass6half_tE19Flash_kernel_traitsILi96ELi64ELi128ELi4ES3_EELb1ELb0ELb0ELb1ELb1ELb1ELb0ELb0EEEvNS_16Flash_fwd_paramsE,"ax",@progbits
	.align	128
        .global         _ZN5flash24flash_fwd_splitkv_kernelI23Flash_fwd_kernel_traitsILi96ELi64ELi128ELi4ELb0ELb0EN7cutlass6half_tE19Flash_kernel_traitsILi96ELi64ELi128ELi4ES3_EELb1ELb0ELb0ELb1ELb1ELb1ELb0ELb0EEEvNS_16Flash_fwd_paramsE
        .type           _ZN5flash24flash_fwd_splitkv_kernelI23Flash_fwd_kernel_traitsILi96ELi64ELi128ELi4ELb0ELb0EN7cutlass6half_tE19Flash_kernel_traitsILi96ELi64ELi128ELi4ES3_EELb1ELb0ELb0ELb1ELb1ELb1ELb0ELb0EEEvNS_16Flash_fwd_paramsE,@function
        .size           _ZN5flash24flash_fwd_splitkv_kernelI23Flash_fwd_kernel_traitsILi96ELi64ELi128ELi4ELb0ELb0EN7cutlass6half_tE19Flash_kernel_traitsILi96ELi64ELi128ELi4ES3_EELb1ELb0ELb0ELb1ELb1ELb1ELb0ELb0EEEvNS_16Flash_fwd_paramsE,(.L_x_5495 - _ZN5flash24flash_fwd_splitkv_kernelI23Flash_fwd_kernel_traitsILi96ELi64ELi128ELi4ELb0ELb0EN7cutlass6half_tE19Flash_kernel_traitsILi96ELi64ELi128ELi4ES3_EELb1ELb0ELb0ELb1ELb1ELb1ELb0ELb0EEEvNS_16Flash_fwd_paramsE)
        .other          _ZN5flash24flash_fwd_splitkv_kernelI23Flash_fwd_kernel_traitsILi96ELi64ELi128ELi4ELb0ELb0EN7cutlass6half_tE19Flash_kernel_traitsILi96ELi64ELi128ELi4ES3_EELb1ELb0ELb0ELb1ELb1ELb1ELb0ELb0EEEvNS_16Flash_fwd_paramsE,@"STO_CUDA_ENTRY STV_DEFAULT"
_ZN5flash24flash_fwd_splitkv_kernelI23Flash_fwd_kernel_traitsILi96ELi64ELi128ELi4ELb0ELb0EN7cutlass6half_tE19Flash_kernel_traitsILi96ELi64ELi128ELi4ES3_EELb1ELb0ELb0ELb1ELb1ELb1ELb0ELb0EEEvNS_16Flash_fwd_paramsE:
.text._ZN5flash24flash_fwd_splitkv_kernelI23Flash_fwd_kernel_traitsILi96ELi64ELi128ELi4ELb0ELb0EN7cutlass6half_tE19Flash_kernel_traitsILi96ELi64ELi128ELi4ES3_EELb1ELb0ELb0ELb1ELb1ELb1ELb0ELb0EEEvNS_16Flash_fwd_paramsE:
        /* <DEDUP_REMOVED lines=17> */
[----:B------:R-:W-:Y:S02]  /*0110*/  IMAD.SHL.U32 R117, R13, 0x40, RZ ;  /* 0x000000400d757824 */ /* 0x000fe400078e00ff */
[----:B-1----:R-:W-:-:S04]  /*0120*/  @P0 IMAD.WIDE.U32 R6, R9, 0x4, R4 ;  /* 0x0000000409060825 */ /* 0x002fc800078e0004 */
[----:B------:R-:W1:Y:S01]  /*0130*/  @!P2 LDC.64 R4, c[0x0][0x438] ;  /* 0x00010e00ff04ab82 */ /* 0x000e620000000a00 */
[----:B------:R-:W-:Y:S01]  /*0140*/  ISETP.GE.AND P1, PT, R117, UR22, PT ;  /* 0x0000001675007c0c */ /* 0x000fe2000bf26270 */
[----:B------:R3:W5:Y:S01]  /*0150*/  @P0 LDG.E R19, desc[UR24][R6.64] ;  /* 0x0000001806130981 */ /* 0x000762000c1e1900 */
[----:B--2---:R-:W-:-:S11]  /*0160*/  @!P2 ISETP.NE.U32.AND P0, PT, R2, RZ, PT ;  /* 0x000000ff0200a20c */ /* 0x004fd60003f05070 */
[----:B---3--:R-:W-:Y:S05]  /*0170*/  @P1 EXIT ;  /* 0x000000000000194d */ /* 0x008fea0003800000 */
[----:B------:R-:W2:Y:S01]  /*0180*/  LDC R2, c[0x0][0x508] ;  /* 0x00014200ff027b82 */ /* 0x000ea20000000800 */
[----:B------:R-:W-:Y:S01]  /*0190*/  @!P2 ISETP.NE.AND.EX P0, PT, R3, RZ, PT, P0 ;  /* 0x000000ff0300a20c */ /* 0x000fe20003f05300 */
[----:B------:R-:W3:Y:S01]  /*01a0*/  LDCU UR5, c[0x0][0x438] ;  /* 0x00008700ff0577ac */ /* 0x000ee20008000800 */
[--C-:B-----5:R-:W-:Y:S01]  /*01b0*/  @P2 IMAD.IADD R115, R0, 0x1, -R19.reuse ;  /* 0x0000000100732824 */ /* 0x120fe200078e0a13 */
[----:B------:R-:W4:Y:S01]  /*01c0*/  S2R R10, SR_CTAID.Z ;  /* 0x00000000000a7919 */ /* 0x000f220000002700 */
[----:B-1----:R-:W-:Y:S01]  /*01d0*/  @!P2 SEL R5, R5, RZ, P0 ;  /* 0x000000ff0505a207 */ /* 0x002fe20000000000 */
[----:B------:R-:W1:Y:S03]  /*01e0*/  S2R R116, SR_TID.X ;  /* 0x0000000000747919 */ /* 0x000e660000002100 */
[----:B------:R-:W-:-:S05]  /*01f0*/  @!P2 IADD3 R115, PT, PT, R5, R4, -R19 ;  /* 0x000000040573a210 */ /* 0x000fca0007ffe813 */
[----:B------:R-:W-:-:S05]  /*0200*/  VIADD R5, R115, 0x7f ;  /* 0x0000007f73057836 */ /* 0x000fca0000000000 */
[----:B------:R-:W-:Y:S01]  /*0210*/  IADD3 R3, PT, PT, R5, -UR22, R117 ;  /* 0x8000001605037c10 */ /* 0x000fe2000fffe075 */
[----:B---3--:R-:W-:Y:S01]  /*0220*/  UIADD3 UR5, UPT, UPT, UR5, 0x7f, URZ ;  /* 0x0000007f05057890 */ /* 0x008fe2000fffe0ff */
[----:B------:R-:W-:Y:S02]  /*0230*/  SHF.R.S32.HI R4, RZ, 0x1f, R5 ;  /* 0x0000001fff047819 */ /* 0x000fe40000011405 */
[----:B--2---:R-:W-:Y:S01]  /*0240*/  IADD3 R3, PT, PT, R3, 0x40, R2 ;  /* 0x0000004003037810 */ /* 0x004fe20007ffe002 */
[----:B------:R-:W-:Y:S01]  /*0250*/  USHF.R.S32.HI UR4, URZ, 0x1f, UR5 ;  /* 0x0000001fff047899 */ /* 0x000fe20008011405 */
[----:B------:R-:W-:Y:S02]  /*0260*/  LEA.HI R4, R4, R5, RZ, 0x7 ;  /* 0x0000000504047211 */ /* 0x000fe400078f38ff */
[----:B------:R-:W-:Y:S01]  /*0270*/  SHF.R.S32.HI R0, RZ, 0x1f, R3 ;  /* 0x0000001fff007819 */ /* 0x000fe20000011403 */
[----:B------:R-:W-:-:S03]  /*0280*/  ULEA.HI UR4, UR4, UR5, URZ, 0x7 ;  /* 0x0000000504047291 */ /* 0x000fc6000f8f38ff */
[----:B------:R-:W-:Y:S01]  /*0290*/  LEA.HI R0, R0, R3, RZ, 0x7 ;  /* 0x0000000300007211 */ /* 0x000fe200078f38ff */
[----:B------:R-:W-:Y:S01]  /*02a0*/  USHF.R.S32.HI UR4, URZ, 0x7, UR4 ;  /* 0x00000007ff047899 */ /* 0x000fe20008011404 */
[----:B------:R-:W-:Y:S02]  /*02b0*/  SHF.R.S32.HI R3, RZ, 0x7, R4 ;  /* 0x00000007ff037819 */ /* 0x000fe40000011404 */
[----:B------:R-:W-:-:S04]  /*02c0*/  SHF.R.S32.HI R0, RZ, 0x7, R0 ;  /* 0x00000007ff007819 */ /* 0x000fc80000011400 */
[----:B------:R-:W-:-:S04]  /*02d0*/  VIMNMX3 R3, R3, UR4, R0, PT ;  /* 0x0000000403037c0f */ /* 0x000fc8000b800100 */
[----:B------:R-:W-:-:S13]  /*02e0*/  ISETP.GT.AND P0, PT, R3, RZ, PT ;  /* 0x000000ff0300720c */ /* 0x000fda0003f04270 */
[----:B-1--4-:R-:W-:Y:S05]  /*02f0*/  @P0 BRA `(.L_x_1458) ;  /* 0x0000000000c00947 */ /* 0x012fea0003800000 */
        /* <DEDUP_REMOVED lines=12> */
[----:B------:R-:W-:Y:S01]  /*03c0*/  IMAD R7, R9, UR7, R7 ;  /* 0x0000000709077c24 */ /* 0x000fe2000f8e0207 */
[----:B------:R-:W1:Y:S01]  /*03d0*/  LDCU.64 UR6, c[0x0][0x3f0] ;  /* 0x00007e00ff0677ac */ /* 0x000e620008000a00 */
[----:B---3--:R-:W-:-:S04]  /*03e0*/  IMAD.WIDE.U32 R6, R10, UR4, R6 ;  /* 0x000000040a067c25 */ /* 0x008fc8000f8e0006 */
[----:B------:R-:W-:Y:S01]  /*03f0*/  IMAD R7, R10, UR5, R7 ;  /* 0x000000050a077c24 */ /* 0x000fe2000f8e0207 */
[----:B------:R-:W2:Y:S01]  /*0400*/  LDCU.64 UR4, c[0x0][0x420] ;  /* 0x00008400ff0477ac */ /* 0x000ea20008000a00 */
[----:B----4-:R-:W-:Y:S02]  /*0410*/  IMAD R10, R9, UR8, R10 ;  /* 0x00000008090a7c24 */ /* 0x010fe4000f8e020a */
[----:B------:R-:W-:-:S04]  /*0420*/  IMAD.WIDE.U32 R6, R0, R2, R6 ;  /* 0x0000000200067225 */ /* 0x000fc800078e0006 */
[----:B------:R-:W-:Y:S01]  /*0430*/  IMAD R4, R0, R3, R7 ;  /* 0x0000000300047224 */ /* 0x000fe200078e0207 */
[----:B------:R-:W-:Y:S01]  /*0440*/  SHF.L.U32 R3, R3, 0x6, RZ ;  /* 0x0000000603037819 */ /* 0x000fe200000006ff */
[----:B------:R-:W-:Y:S01]  /*0450*/  IMAD R5, R10, UR22, R117 ;  /* 0x000000160a057c24 */ /* 0x000fe2000f8e0275 */
[C---:B-1----:R-:W-:Y:S02]  /*0460*/  LEA R8, P0, R6.reuse, UR6, 0x1 ;  /* 0x0000000606087c11 */ /* 0x042fe4000f8008ff */
[----:B------:R-:W-:Y:S02]  /*0470*/  IADD3 R117, PT, PT, -R117, UR22, RZ ;  /* 0x0000001675757c10 */ /* 0x000fe4000fffe1ff */
[----:B------:R-:W-:Y:S01]  /*0480*/  LEA.HI.X R9, R6, UR7, R4, 0x1, P0 ;  /* 0x0000000706097c11 */ /* 0x000fe200080f0c04 */
[----:B------:R-:W-:Y:S01]  /*0490*/  IMAD.WIDE.U32 R6, R2, 0x40, RZ ;  /* 0x0000004002067825 */ /* 0x000fe200078e00ff */
[C---:B------:R-:W-:Y:S02]  /*04a0*/  IADD3 R4, P0, PT, R5.reuse, R0, RZ ;  /* 0x0000000005047210 */ /* 0x040fe40007f1e0ff */
[----:B------:R-:W-:Y:S01]  /*04b0*/  ISETP.GE.OR P2, PT, R0, R117, P2 ;  /* 0x000000750000720c */ /* 0x000fe20001746670 */
[----:B------:R1:W-:Y:S01]  /*04c0*/  STG.E.128 desc[UR24][R8.64], RZ ;  /* 0x000000ff08007986 */ /* 0x0003e2000c101d18 */
[----:B------:R-:W-:-:S02]  /*04d0*/  LEA.HI.X.SX32 R5, R5, RZ, 0x1, P0 ;  /* 0x000000ff05057211 */ /* 0x000fc400000f0eff */
[----:B--2---:R-:W-:Y:S01]  /*04e0*/  LEA R10, P0, R4, UR4, 0x2 ;  /* 0x00000004040a7c11 */ /* 0x004fe2000f8010ff */
[----:B------:R1:W-:Y:S01]  /*04f0*/  STG.E.128 desc[UR24][R8.64+0x40], RZ ;  /* 0x000040ff08007986 */ /* 0x0003e2000c101d18 */
[----:B------:R-:W-:Y:S02]  /*0500*/  IADD3 R0, PT, PT, R0, 0x20, RZ ;  /* 0x0000002000007810 */ /* 0x000fe40007ffe0ff */
[----:B------:R-:W-:Y:S01]  /*0510*/  LEA.HI.X R11, R4, UR5, R5, 0x2, P0 ;  /* 0x00000005040b7c11 */ /* 0x000fe200080f1405 */
[----:B------:R1:W-:Y:S01]  /*0520*/  STG.E.128 desc[UR24][R8.64+0x80], RZ ;  /* 0x000080ff08007986 */ /* 0x0003e2000c101d18 */
[----:B------:R-:W-:Y:S02]  /*0530*/  ISETP.GE.AND P0, PT, R0, R117, PT ;  /* 0x000000750000720c */ /* 0x000fe40003f06270 */
[----:B------:R-:W-:Y:S01]  /*0540*/  IADD3 R2, P1, PT, R6, R8, RZ ;  /* 0x0000000806027210 */ /* 0x000fe20007f3e0ff */
[----:B------:R-:W-:Y:S01]  /*0550*/  @!P2 IMAD.MOV.U32 R5, RZ, RZ, 0x7f800000 ;  /* 0x7f800000ff05a424 */ /* 0x000fe200078e00ff */
        /* <DEDUP_REMOVED lines=10> */
.L_x_1458:
        /* <DEDUP_REMOVED lines=8> */
.L_x_1459:
[----:B------:R-:W2:Y:S02]  /*0680*/  LDCU.64 UR18, c[0x0][0x4e0] ;  /* 0x00009c00ff1277ac */ /* 0x000ea40008000a00 */
[----:B--2---:R-:W-:-:S04]  /*0690*/  UISETP.NE.U32.AND UP0, UPT, UR18, URZ, UPT ;  /* 0x000000ff1200728c */ /* 0x004fc8000bf05070 */
[----:B------:R-:W-:-:S09]  /*06a0*/  UISETP.NE.AND.EX UP0, UPT, UR19, URZ, UPT, UP0 ;  /* 0x000000ff1300728c */ /* 0x000fd2000bf05300 */
[----:B------:R-:W-:Y:S05]  /*06b0*/  BRA.U !UP0, `(.L_x_1460) ;  /* 0x0000000508847547 */ /* 0x000fea000b800000 */
[----:B------:R-:W2:Y:S01]  /*06c0*/  LDC R11, c[0x0][0x4f0] ;  /* 0x00013c00ff0b7b82 */ /* 0x000ea20000000800 */
[----:B------:R-:W-:Y:S01]  /*06d0*/  LEA R0, R3, 0xffffff80, 0x7 ;  /* 0xffffff8003007811 */ /* 0x000fe200078e38ff */
[----:B------:R-:W3:Y:S03]  /*06e0*/  LDCU.64 UR4, c[0x0][0x4e8] ;  /* 0x00009d00ff0477ac */ /* 0x000ee60008000a00 */
[----:B-1----:R-:W-:Y:S01]  /*06f0*/  IABS R4, R0 ;  /* 0x0000000000047213 */ /* 0x002fe20000000000 */
[----:B------:R-:W1:Y:S01]  /*0700*/  LDCU.64 UR8, c[0x0][0x3a8] ;  /* 0x00007500ff0877ac */ /* 0x000e620008000a00 */
[----:B------:R-:W4:Y:S01]  /*0710*/  LDCU.64 UR16, c[0x0][0x3a0] ;  /* 0x00007400ff1077ac */ /* 0x000f220008000a00 */
[----:B------:R-:W4:Y:S01]  /*0720*/  LDCU.64 UR6, c[0x0][0x3c0] ;  /* 0x00007800ff0677ac */ /* 0x000f220008000a00 */
[----:B--2--5:R-:W-:-:S04]  /*0730*/  IABS R6, R11 ;  /* 0x0000000b00067213 */ /* 0x024fc80000000000 */
[----:B------:R-:W2:Y:S08]  /*0740*/  I2F.RP R7, R6 ;  /* 0x0000000600077306 */ /* 0x000eb00000209400 */
[----:B--2---:R-:W2:Y:S02]  /*0750*/  MUFU.RCP R14, R7 ;  /* 0x00000007000e7308 */ /* 0x004ea40000001000 */
[----:B--2---:R-:W-:-:S06]  /*0760*/  IADD3 R14, PT, PT, R14, 0xffffffe, RZ ;  /* 0x0ffffffe0e0e7810 */ /* 0x004fcc0007ffe0ff */
        /* <DEDUP_REMOVED lines=17> */
[----:B------:R-:W2:Y:S07]  /*0880*/  LDCU.64 UR4, c[0x0][0x3b8] ;  /* 0x00007700ff0477ac */ /* 0x000eae0008000a00 */
[----:B------:R-:W-:Y:S02]  /*0890*/  @P0 IADD3 R7, PT, PT, R7, 0x1, RZ ;  /* 0x0000000107070810 */ /* 0x000fe40007ffe0ff */
[----:B------:R-:W-:-:S02]  /*08a0*/  LEA R168, P0, R4, UR18, 0x2 ;  /* 0x0000001204a87c11 */ /* 0x000fc4000f8010ff */
[----:B------:R-:W-:Y:S02]  /*08b0*/  MOV R6, R7 ;  /* 0x0000000700067202 */ /* 0x000fe40000000f00 */
[----:B------:R-:W-:Y:S01]  /*08c0*/  LEA.HI.X R169, R4, UR19, R169, 0x2, P0 ;  /* 0x0000001304a97c11 */ /* 0x000fe200080f14a9 */
[----:B------:R-:W3:Y:S02]  /*08d0*/  LDC R7, c[0x0][0x3e8] ;  /* 0x0000fa00ff077b82 */ /* 0x000ee40000000800 */
[----:B------:R-:W-:Y:S01]  /*08e0*/  @!P1 IMAD.MOV R6, RZ, RZ, -R6 ;  /* 0x000000ffff069224 */ /* 0x000fe200078e0a06 */
[----:B------:R-:W-:-:S05]  /*08f0*/  @!P2 LOP3.LUT R6, RZ, R11, RZ, 0x33, !PT ;  /* 0x0000000bff06a212 */ /* 0x000fca00078e33ff */
[----:B------:R-:W-:-:S05]  /*0900*/  IMAD.WIDE R18, R6, 0x4, R168 ;  /* 0x0000000406127825 */ /* 0x000fca00078e02a8 */
[----:B------:R-:W4:Y:S01]  /*0910*/  LDG.E R16, desc[UR24][R18.64] ;  /* 0x0000001812107981 */ /* 0x000f22000c1e1900 */
[----:B------:R-:W-:Y:S02]  /*0920*/  IADD3 R6, PT, PT, -R6, RZ, RZ ;  /* 0x000000ff06067210 */ /* 0x000fe40007ffe1ff */
[----:B--2---:R-:W-:Y:S02]  /*0930*/  MOV R108, UR4 ;  /* 0x00000004006c7c02 */ /* 0x004fe40008000f00 */
[----:B------:R-:W-:Y:S01]  /*0940*/  MOV R109, UR5 ;  /* 0x00000005006d7c02 */ /* 0x000fe20008000f00 */
[----:B------:R-:W-:Y:S01]  /*0950*/  IMAD R0, R11, R6, R0 ;  /* 0x000000060b007224 */ /* 0x000fe200078e0200 */
[----:B---3--:R-:W-:-:S04]  /*0960*/  IABS R5, R7 ;  /* 0x0000000700057213 */ /* 0x008fc80000000000 */
[----:B------:R-:W2:Y:S08]  /*0970*/  I2F.RP R17, R5 ;  /* 0x0000000500117306 */ /* 0x000eb00000209400 */
[----:B--2---:R-:W2:Y:S02]  /*0980*/  MUFU.RCP R14, R17 ;  /* 0x00000011000e7308 */ /* 0x004ea40000001000 */
[----:B--2---:R-:W-:-:S06]  /*0990*/  IADD3 R14, PT, PT, R14, 0xffffffe, RZ ;  /* 0x0ffffffe0e0e7810 */ /* 0x004fcc0007ffe0ff */
[----:B------:R-:W2:Y:S02]  /*09a0*/  F2I.FTZ.U32.TRUNC.NTZ R15, R14 ;  /* 0x0000000e000f7305 */ /* 0x000ea4000021f000 */
[----:B--2---:R-:W-:Y:S01]  /*09b0*/  IADD3 R4, PT, PT, RZ, -R15, RZ ;  /* 0x8000000fff047210 */ /* 0x004fe20007ffe0ff */
        /* <DEDUP_REMOVED lines=15> */
[----:B------:R-:W-:-:S06]  /*0ab0*/  @P2 VIADD R4, R4, 0x1 ;  /* 0x0000000104042836 */ /* 0x000fcc0000000000 */
[----:B------:R-:W-:Y:S02]  /*0ac0*/  @!P0 IADD3 R4, PT, PT, -R4, RZ, RZ ;  /* 0x000000ff04048210 */ /* 0x000fe40007ffe1ff */
[----:B------:R-:W-:Y:S02]  /*0ad0*/  @!P1 LOP3.LUT R4, RZ, R7, RZ, 0x33, !PT ;  /* 0x00000007ff049212 */ /* 0x000fe400078e33ff */
[----:B----4-:R-:W-:Y:S01]  /*0ae0*/  SHF.R.S32.HI R6, RZ, 0x1f, R16 ;  /* 0x0000001fff067819 */ /* 0x010fe20000011410 */
[----:B-1----:R-:W-:-:S04]  /*0af0*/  IMAD.WIDE.U32 R14, R16, UR8, RZ ;  /* 0x00000008100e7c25 */ /* 0x002fc8000f8e00ff */
[C---:B------:R-:W-:Y:S02]  /*0b00*/  IMAD R11, R6.reuse, UR8, RZ ;  /* 0x00000008060b7c24 */ /* 0x040fe4000f8e02ff */
[----:B------:R-:W-:Y:S02]  /*0b10*/  IMAD R5, R6, UR16, RZ ;  /* 0x0000001006057c24 */ /* 0x000fe4000f8e02ff */
[C---:B------:R-:W-:Y:S01]  /*0b20*/  IMAD R6, R16.reuse, UR9, R11 ;  /* 0x0000000910067c24 */ /* 0x040fe2000f8e020b */
[----:B------:R-:W1:Y:S01]  /*0b30*/  LDCU.128 UR8, c[0x0][0x3d0] ;  /* 0x00007a00ff0877ac */ /* 0x000e620008000c00 */
[C---:B------:R-:W-:Y:S01]  /*0b40*/  IMAD R8, R16.reuse, UR17, R5 ;  /* 0x0000001110087c24 */ /* 0x040fe2000f8e0205 */
[----:B------:R-:W-:Y:S01]  /*0b50*/  SHF.R.S32.HI R5, RZ, 0x1f, R0 ;  /* 0x0000001fff057819 */ /* 0x000fe20000011400 */
        /* <DEDUP_REMOVED lines=23> */
.L_x_1460:
[----:B------:R-:W2:Y:S01]  /*0cd0*/  LDC R11, c[0x0][0x3e8] ;  /* 0x0000fa00ff0b7b82 */ /* 0x000ea20000000800 */
[----:B-1----:R-:W-:Y:S01]  /*0ce0*/  IABS R4, R10 ;  /* 0x0000000a00047213 */ /* 0x002fe20000000000 */
[----:B------:R-:W1:Y:S01]  /*0cf0*/  LDCU.64 UR6, c[0x0][0x3c0] ;  /* 0x00007800ff0677ac */ /* 0x000e620008000a00 */
[----:B------:R-:W-:Y:S01]  /*0d00*/  CS2R R168, SRZ ;  /* 0x0000000000a87805 */ /* 0x000fe2000001ff00 */
[----:B------:R-:W3:Y:S04]  /*0d10*/  LDCU.64 UR16, c[0x0][0x3a0] ;  /* 0x00007400ff1077ac */ /* 0x000ee80008000a00 */
[----:B------:R-:W4:Y:S01]  /*0d20*/  LDC.64 R108, c[0x0][0x3b8] ;  /* 0x0000ee00ff6c7b82 */ /* 0x000f220000000a00 */
[----:B-1----:R-:W-:Y:S01]  /*0d30*/  IMAD.WIDE.U32 R16, R19, UR6, RZ ;  /* 0x0000000613107c25 */ /* 0x002fe2000f8e00ff */
[----:B--2---:R-:W-:-:S04]  /*0d40*/  IABS R8, R11 ;  /* 0x0000000b00087213 */ /* 0x004fc80000000000 */
[----:B------:R-:W1:Y:S08]  /*0d50*/  I2F.RP R7, R8 ;  /* 0x0000000800077306 */ /* 0x000e700000209400 */
[----:B-1----:R-:W1:Y:S02]  /*0d60*/  MUFU.RCP R14, R7 ;  /* 0x00000007000e7308 */ /* 0x002e640000001000 */
[----:B-1----:R-:W-:-:S06]  /*0d70*/  IADD3 R14, PT, PT, R14, 0xffffffe, RZ ;  /* 0x0ffffffe0e0e7810 */ /* 0x002fcc0007ffe0ff */
[----:B------:R-:W1:Y:S02]  /*0d80*/  F2I.FTZ.U32.TRUNC.NTZ R15, R14 ;  /* 0x0000000e000f7305 */ /* 0x000e64000021f000 */
[----:B-1----:R-:W-:Y:S02]  /*0d90*/  IADD3 R0, PT, PT, RZ, -R15, RZ ;  /* 0x8000000fff007210 */ /* 0x002fe40007ffe0ff */
[----:B------:R-:W-:-:S03]  /*0da0*/  MOV R14, RZ ;  /* 0x000000ff000e7202 */ /* 0x000fc60000000f00 */
[----:B------:R-:W-:-:S04]  /*0db0*/  IMAD R5, R0, R8, RZ ;  /* 0x0000000800057224 */ /* 0x000fc800078e02ff */
[----:B------:R-:W-:Y:S01]  /*0dc0*/  IMAD.HI.U32 R5, R15, R5, R14 ;  /* 0x000000050f057227 */ /* 0x000fe200078e000e */
[----:B------:R-:W-:-:S05]  /*0dd0*/  SHF.R.S32.HI R15, RZ, 0x1f, R19 ;  /* 0x0000001fff0f7819 */ /* 0x000fca0000011413 */
[----:B------:R-:W-:-:S04]  /*0de0*/  IMAD.HI.U32 R0, R5, R4, RZ ;  /* 0x0000000405007227 */ /* 0x000fc800078e00ff */
[C---:B------:R-:W-:Y:S01]  /*0df0*/  IMAD R14, R15.reuse, UR6, RZ ;  /* 0x000000060f0e7c24 */ /* 0x040fe2000f8e02ff */
[----:B------:R-:W-:Y:S01]  /*0e00*/  IADD3 R7, PT, PT, -R0, RZ, RZ ;  /* 0x000000ff00077210 */ /* 0x000fe20007ffe1ff */
[-C--:B----4-:R-:W-:Y:S02]  /*0e10*/  IMAD R12, R15, R108.reuse, RZ ;  /* 0x0000006c0f0c7224 */ /* 0x090fe400078e02ff */
[C---:B------:R-:W-:Y:S02]  /*0e20*/  IMAD R14, R19.reuse, UR7, R14 ;  /* 0x00000007130e7c24 */ /* 0x040fe4000f8e020e */
[C---:B------:R-:W-:Y:S02]  /*0e30*/  IMAD R7, R8.reuse, R7, R4 ;  /* 0x0000000708077224 */ /* 0x040fe400078e0204 */
[----:B------:R-:W1:Y:S01]  /*0e40*/  LDC.64 R4, c[0x0][0x3a8] ;  /* 0x0000ea00ff047b82 */ /* 0x000e620000000a00 */
[----:B------:R-:W-:Y:S02]  /*0e50*/  IMAD R21, R19, R109, R12 ;  /* 0x0000006d13157224 */ /* 0x000fe400078e020c */
[----:B------:R-:W-:Y:S01]  /*0e60*/  ISETP.GT.U32.AND P0, PT, R8, R7, PT ;  /* 0x000000070800720c */ /* 0x000fe20003f04070 */
[----:B------:R-:W-:Y:S01]  /*0e70*/  IMAD.IADD R15, R17, 0x1, R14 ;  /* 0x00000001110f7824 */ /* 0x000fe200078e020e */
[----:B-----5:R-:W-:Y:S01]  /*0e80*/  SHF.R.S32.HI R17, RZ, 0x1f, R6 ;  /* 0x0000001fff117819 */ /* 0x020fe20000011406 */
[----:B------:R-:W-:Y:S01]  /*0e90*/  IMAD.WIDE.U32 R18, R19, R108, RZ ;  /* 0x0000006c13127225 */ /* 0x000fe200078e00ff */
[----:B------:R-:W-:-:S04]  /*0ea0*/  MOV R14, R16 ;  /* 0x00000010000e7202 */ /* 0x000fc80000000f00 */
[----:B------:R-:W-:-:S05]  /*0eb0*/  IADD3 R19, PT, PT, R19, R21, RZ ;  /* 0x0000001513137210 */ /* 0x000fca0007ffe0ff */
[-C--:B------:R-:W-:Y:S01]  /*0ec0*/  @!P0 IADD3 R7, PT, PT, R7, -R8.reuse, RZ ;  /* 0x8000000807078210 */ /* 0x080fe20007ffe0ff */
[----:B---3--:R-:W-:Y:S01]  /*0ed0*/  IMAD.WIDE.U32 R18, R6, UR16, R18 ;  /* 0x0000001006127c25 */ /* 0x008fe2000f8e0012 */
[----:B------:R-:W-:Y:S02]  /*0ee0*/  @!P0 IADD3 R0, PT, PT, R0, 0x1, RZ ;  /* 0x0000000100008810 */ /* 0x000fe40007ffe0ff */
[----:B------:R-:W-:Y:S02]  /*0ef0*/  ISETP.GE.U32.AND P2, PT, R7, R8, PT ;  /* 0x000000080700720c */ /* 0x000fe40003f46070 */
[----:B------:R-:W-:Y:S01]  /*0f00*/  LOP3.LUT R7, R10, R11, RZ, 0x3c, !PT ;  /* 0x0000000b0a077212 */ /* 0x000fe200078e3cff */
[----:B-1----:R-:W-:Y:S01]  /*0f10*/  IMAD R8, R17, R4, RZ ;  /* 0x0000000411087224 */ /* 0x002fe200078e02ff */
[----:B------:R-:W-:Y:S01]  /*0f20*/  ISETP.NE.AND P0, PT, R11, RZ, PT ;  /* 0x000000ff0b00720c */ /* 0x000fe20003f05270 */
[----:B------:R-:W-:Y:S01]  /*0f30*/  IMAD R17, R17, UR16, RZ ;  /* 0x0000001011117c24 */ /* 0x000fe2000f8e02ff */
[----:B------:R-:W-:Y:S01]  /*0f40*/  ISETP.GE.AND P1, PT, R7, RZ, PT ;  /* 0x000000ff0700720c */ /* 0x000fe20003f26270 */
[----:B------:R-:W-:-:S02]  /*0f50*/  IMAD R8, R6, R5, R8 ;  /* 0x0000000506087224 */ /* 0x000fc400078e0208 */
[C---:B------:R-:W-:Y:S02]  /*0f60*/  IMAD R12, R6.reuse, UR17, R17 ;  /* 0x00000011060c7c24 */ /* 0x040fe4000f8e0211 */
[----:B------:R-:W-:Y:S02]  /*0f70*/  IMAD.WIDE.U32 R14, R6, R4, R14 ;  /* 0x00000004060e7225 */ /* 0x000fe400078e000e */
[----:B------:R-:W1:Y:S01]  /*0f80*/  LDC.64 R6, c[0x0][0x3d0] ;  /* 0x0000f400ff067b82 */ /* 0x000e620000000a00 */
[----:B------:R-:W-:Y:S01]  /*0f90*/  IADD3 R19, PT, PT, R19, R12, RZ ;  /* 0x0000000c13137210 */ /* 0x000fe20007ffe0ff */
        /* <DEDUP_REMOVED lines=23> */
.L_x_1461:
[----:B------:R-:W1:Y:S01]  /*1110*/  LDCU.128 UR12, c[0x0][0x390] ;  /* 0x00007200ff0c77ac */ /* 0x000e620008000c00 */
[----:B------:R-:W-:Y:S01]  /*1120*/  IMAD.SHL.U32 R160, R116, 0x8, RZ ;  /* 0x0000000874a07824 */ /* 0x000fe200078e00ff */
        /* <DEDUP_REMOVED lines=24> */
[----:B------:R-:W-:Y:S01]  /*12b0*/  LOP3.LUT R110, R158, 0x8, RZ, 0xc0, !PT ;  /* 0x000000089e6e7812 */ /* 0x000fe200078ec0ff */
[----:B----4-:R-:W-:Y:S01]  /*12c0*/  IMAD.WIDE.U32 R16, R10, UR20, R20 ;  /* 0x000000140a107c25 */ /* 0x010fe2000f8e0014 */
[----:B------:R-:W-:-:S03]  /*12d0*/  LEA R166, R3, 0xffffff80, 0x7 ;  /* 0xffffff8003a67811 */ /* 0x000fc600078e38ff */
        /* <DEDUP_REMOVED lines=20> */
[----:B------:R-:W-:Y:S01]  /*1420*/  IMAD.SHL.U32 R157, R116, 0x10, RZ ;  /* 0x00000010749d7824 */ /* 0x000fe200078e00ff */
        /* <DEDUP_REMOVED lines=13> */
[----:B------:R-:W-:Y:S01]  /*1500*/  USHF.L.U32 UR8, UR6, 0x6, URZ ;  /* 0x0000000606087899 */ /* 0x000fe200080006ff */
[--C-:B------:R-:W-:Y:S01]  /*1510*/  IMAD.MOV.U32 R163, RZ, RZ, R161.reuse ;  /* 0x000000ffffa37224 */ /* 0x100fe200078e00a1 */
[----:B------:R-:W-:Y:S01]  /*1520*/  LOP3.LUT R5, R157, 0x100, RZ, 0xc0, !PT ;  /* 0x000001009d057812 */ /* 0x000fe200078ec0ff */
[----:B------:R-:W-:Y:S01]  /*1530*/  IMAD.X R13, R0, 0x1, R161, P0 ;  /* 0x00000001000d7824 */ /* 0x000fe200000e06a1 */
[----:B------:R-:W-:Y:S01]  /*1540*/  IADD3 R14, P0, PT, R113, R12, RZ ;  /* 0x0000000c710e7210 */ /* 0x000fe20007f1e0ff */
[----:B------:R1:W-:Y:S01]  /*1550*/  LDGSTS.E.BYPASS.LTC128B.128 [R175+0x2000], desc[UR24][R10.64+0x80] ;  /* 0x020000800aaf7fae */ /* 0x0003e2000b981a18 */
[----:B------:R-:W-:Y:S01]  /*1560*/  IMAD R4, R120, UR7, R7 ;  /* 0x0000000778047c24 */ /* 0x000fe2000f8e0207 */
[----:B------:R-:W-:Y:S01]  /*1570*/  LOP3.LUT R5, R5, 0x20, R112, 0xf8, !PT ;  /* 0x0000002005057812 */ /* 0x000fe200078ef870 */
[----:B------:R-:W-:Y:S01]  /*1580*/  IMAD.MOV.U32 R111, RZ, RZ, 0x20 ;  /* 0x00000020ff6f7424 */ /* 0x000fe200078e00ff */
[----:B------:R-:W-:Y:S01]  /*1590*/  LDGSTS.E.BYPASS.LTC128B.128 [R175+0x800], desc[UR24][R8.64] ;  /* 0x0080000008af7fae */ /* 0x000fe2000b981a18 */
[----:B------:R-:W-:Y:S01]  /*15a0*/  IMAD.X R15, R0, 0x1, R13, P0 ;  /* 0x00000001000f7824 */ /* 0x000fe200000e060d */
[----:B------:R-:W-:-:S02]  /*15b0*/  LOP3.LUT R157, R157, 0x3e00, RZ, 0xc0, !PT ;  /* 0x00003e009d9d7812 */ /* 0x000fc400078ec0ff */
[----:B------:R-:W-:Y:S04]  /*15c0*/  LDGSTS.E.BYPASS.LTC128B.128 [R175+0x1800], desc[UR24][R8.64+0x40] ;  /* 0x0180004008af7fae */ /* 0x000fe8000b981a18 */
[----:B------:R2:W-:Y:S04]  /*15d0*/  LDGSTS.E.BYPASS.LTC128B.128 [R175+0x2800], desc[UR24][R8.64+0x80] ;  /* 0x0280008008af7fae */ /* 0x0005e8000b981a18 */
[----:B------:R-:W-:Y:S04]  /*15e0*/  LDGSTS.E.BYPASS.LTC128B.128 [R175+0x3000], desc[UR24][R162.64] ;  /* 0x03000000a2af7fae */ /* 0x000fe8000b981a18 */
        /* <DEDUP_REMOVED lines=10> */
[----:B--2---:R-:W-:Y:S02]  /*1690*/  LOP3.LUT R9, R156, 0x18, RZ, 0xc0, !PT ;  /* 0x000000189c097812 */ /* 0x004fe400078ec0ff */
[----:B------:R-:W-:Y:S01]  /*16a0*/  IADD3 R4, P0, PT, R164, UR8, RZ ;  /* 0x00000008a4047c10 */ /* 0x000fe2000ff1e0ff */
[----:B------:R-:W-:Y:S01]  /*16b0*/  LDGSTS.E.BYPASS.LTC128B.128 [R175+0x6000], desc[UR24][R14.64+0x40] ;  /* 0x060000400eaf7fae */ /* 0x000fe2000b981a18 */
[----:B------:R-:W-:-:S03]  /*16c0*/  LOP3.LUT R7, R9, 0xc0, R112, 0xf8, !PT ;  /* 0x000000c009077812 */ /* 0x000fc600078ef870 */
[----:B------:R1:W-:Y:S01]  /*16d0*/  LDGSTS.E.BYPASS.LTC128B.128 [R175+0x8000], desc[UR24][R14.64+0x80] ;  /* 0x080000800eaf7fae */ /* 0x0003e2000b981a18 */
[C---:B------:R-:W-:Y:S02]  /*16e0*/  LOP3.LUT R118, R7.reuse, 0x8, R116, 0x78, !PT ;  /* 0x0000000807767812 */ /* 0x040fe400078e7874 */
[----:B------:R-:W-:Y:S01]  /*16f0*/  LOP3.LUT R110, R7, R110, RZ, 0x3c, !PT ;  /* 0x0000006e076e7212 */ /* 0x000fe200078e3cff */
[----:B------:R-:W-:Y:S01]  /*1700*/  LDGSTS.E.BYPASS.LTC128B.128 [R175+0x4800], desc[UR24][R10.64] ;  /* 0x048000000aaf7fae */ /* 0x000fe2000b981a18 */
[----:B------:R-:W-:Y:S02]  /*1710*/  LOP3.LUT R118, R5, R118, RZ, 0xfc, !PT ;  /* 0x0000007605767212 */ /* 0x000fe400078efcff */
[----:B------:R-:W-:Y:S01]  /*1720*/  IADD3.X R5, PT, PT, R165, UR4, RZ, P0, !PT ;  /* 0x00000004a5057c10 */ /* 0x000fe200087fe4ff */
[----:B------:R-:W-:Y:S01]  /*1730*/  LDGSTS.E.BYPASS.LTC128B.128 [R175+0x6800], desc[UR24][R10.64+0x40] ;  /* 0x068000400aaf7fae */ /* 0x000fe2000b981a18 */
[----:B------:R-:W-:Y:S02]  /*1740*/  IADD3 R8, P0, PT, R4, UR8, RZ ;  /* 0x0000000804087c10 */ /* 0x000fe4000ff1e0ff */
[----:B------:R-:W-:Y:S01]  /*1750*/  LOP3.LUT R7, R157, 0x120, R112, 0xf8, !PT ;  /* 0x000001209d077812 */ /* 0x000fe200078ef870 */
[----:B------:R-:W-:Y:S01]  /*1760*/  LDGSTS.E.BYPASS.LTC128B.128 [R175+0x8800], desc[UR24][R10.64+0x80] ;  /* 0x088000800aaf7fae */ /* 0x000fe2000b981a18 */
[----:B------:R-:W-:-:S02]  /*1770*/  IADD3.X R9, PT, PT, R5, UR4, RZ, P0, !PT ;  /* 0x0000000405097c10 */ /* 0x000fc400087fe4ff */
[----:B------:R-:W-:Y:S01]  /*1780*/  IADD3 R6, P0, PT, R8, UR8, RZ ;  /* 0x0000000808067c10 */ /* 0x000fe2000ff1e0ff */
[----:B------:R-:W0:Y:S01]  /*1790*/  LDGDEPBAR ;  /* 0x00000000000079af */ /* 0x000e220000000000 */
[----:B------:R-:W-:Y:S02]  /*17a0*/  LOP3.LUT R122, R7, R110, RZ, 0xfc, !PT ;  /* 0x0000006e077a7212 */ /* 0x000fe400078efcff */
[----:B------:R-:W-:Y:S01]  /*17b0*/  IADD3.X R7, PT, PT, R9, UR4, RZ, P0, !PT ;  /* 0x0000000409077c10 */ /* 0x000fe200087fe4ff */
[----:B------:R-:W2:Y:S01]  /*17c0*/  LDCU UR4, c[0x0][0x50c] ;  /* 0x0000a180ff0477ac */ /* 0x000ea20008000800 */
[----:B------:R-:W-:Y:S02]  /*17d0*/  LEA R122, R122, UR5, 0x1 ;  /* 0x000000057a7a7c11 */ /* 0x000fe4000f8e08ff */
[----:B------:R-:W-:Y:S02]  /*17e0*/  LEA R118, R118, UR5, 0x1 ;  /* 0x0000000576767c11 */ /* 0x000fe4000f8e08ff */
[----:B------:R-:W-:-:S04]  /*17f0*/  LOP3.LUT P0, RZ, R116, 0x4, RZ, 0xc0, !PT ;  /* 0x0000000474ff7812 */ /* 0x000fc8000780c0ff */
[----:B------:R-:W-:-:S05]  /*1800*/  SEL R111, R111, 0xffffffe0, !P0 ;  /* 0xffffffe06f6f7807 */ /* 0x000fca0004000000 */
[C---:B------:R-:W-:Y:S02]  /*1810*/  IMAD.IADD R119, R111.reuse, 0x1, R122 ;  /* 0x000000016f777824 */ /* 0x040fe400078e027a */
[----:B------:R-:W-:Y:S01]  /*1820*/  IMAD.IADD R114, R111, 0x1, R118 ;  /* 0x000000016f727824 */ /* 0x000fe200078e0276 */
[----:B------:R-:W-:-:S04]  /*1830*/  DEPBAR.LE SB0, 0x0 ;  /* 0x000080000000791a */ /* 0x000fc80000000000 */
[----:B------:R-:W-:Y:S06]  /*1840*/  BAR.SYNC.DEFER_BLOCKING 0x0 ;  /* 0x0000000000007b1d */ /* 0x000fec0000010000 */
        /* <DEDUP_REMOVED lines=14> */
[----:B------:R4:W-:Y:S04]  /*1930*/  LDGSTS.E.BYPASS.LTC128B.128 [R175+0xe800], desc[UR24][R6.64+0x80] ;  /* 0x0e80008006af7fae */ /* 0x0009e8000b981a18 */
[----:B------:R-:W-:Y:S04]  /*1940*/  LDSM.16.M88.4 R40, [R122] ;  /* 0x000000007a28783b */ /* 0x000fe80000000200 */
[----:B------:R-:W5:Y:S04]  /*1950*/  LDSM.16.M88.4 R36, [R118+0x3000] ;  /* 0x003000007624783b */ /* 0x000f680000000200 */
[----:B------:R-:W2:Y:S04]  /*1960*/  LDSM.16.M88.4 R28, [R118+0x3400] ;  /* 0x00340000761c783b */ /* 0x000ea80000000200 */
[----:B------:R-:W2:Y:S04]  /*1970*/  LDSM.16.M88.4 R80, [R118+0x3800] ;  /* 0x003800007650783b */ /* 0x000ea80000000200 */
[----:B------:R-:W2:Y:S04]  /*1980*/  LDSM.16.M88.4 R72, [R118+0x3c00] ;  /* 0x003c00007648783b */ /* 0x000ea80000000200 */
[----:B------:R-:W2:Y:S04]  /*1990*/  LDSM.16.M88.4 R64, [R118+0x4000] ;  /* 0x004000007640783b */ /* 0x000ea80000000200 */
[----:B------:R-:W2:Y:S04]  /*19a0*/  LDSM.16.M88.4 R56, [R118+0x4400] ;  /* 0x004400007638783b */ /* 0x000ea80000000200 */
[----:B------:R-:W2:Y:S04]  /*19b0*/  LDSM.16.M88.4 R48, [R118+0x4800] ;  /* 0x004800007630783b */ /* 0x000ea80000000200 */
[----:B-1----:R-:W1:Y:S04]  /*19c0*/  LDSM.16.M88.4 R12, [R118+0x4c00] ;  /* 0x004c0000760c783b */ /* 0x002e680000000200 */
[----:B---3--:R-:W-:Y:S04]  /*19d0*/  LDSM.16.M88.4 R8, [R119] ;  /* 0x000000007708783b */ /* 0x008fe80000000200 */
[----:B----4-:R-:W3:Y:S01]  /*19e0*/  LDSM.16.M88.4 R4, [R114+0x3000] ;  /* 0x003000007204783b */ /* 0x010ee20000000200 */
[C---:B-----5:R-:W-:Y:S03]  /*19f0*/  HMMA.16816.F32 R20, R40.reuse, R36, RZ ;  /* 0x000000242814723c */ /* 0x060fe600000018ff */
[----:B------:R-:W4:Y:S04]  /*1a00*/  LDSM.16.M88.4 R88, [R114+0x3400] ;  /* 0x003400007258783b */ /* 0x000f280000000200 */
[----:B------:R-:W5:Y:S01]  /*1a10*/  LDSM.16.M88.4 R24, [R114+0x3800] ;  /* 0x003800007218783b */ /* 0x000f620000000200 */
[C---:B------:R-:W-:Y:S03]  /*1a20*/  HMMA.16816.F32 R36, R40.reuse, R38, RZ ;  /* 0x000000262824723c */ /* 0x040fe600000018ff */
[----:B------:R-:W5:Y:S04]  /*1a30*/  LDSM.16.M88.4 R16, [R114+0x3c00] ;  /* 0x003c00007210783b */ /* 0x000f680000000200 */
[----:B------:R-:W-:Y:S01]  /*1a40*/  LDSM.16.M88.4 R100, [R122+0x1000] ;  /* 0x001000007a64783b */ /* 0x000fe20000000200 */
[C---:B--2---:R-:W-:Y:S03]  /*1a50*/  HMMA.16816.F32 R32, R40.reuse, R28, RZ ;  /* 0x0000001c2820723c */ /* 0x044fe600000018ff */
[----:B------:R-:W-:Y:S04]  /*1a60*/  LDSM.16.M88.4 R104, [R114+0x5000] ;  /* 0x005000007268783b */ /* 0x000fe80000000200 */
[----:B------:R-:W-:Y:S01]  /*1a70*/  LDSM.16.M88.4 R96, [R118+0x5800] ;  /* 0x005800007660783b */ /* 0x000fe20000000200 */
[C---:B------:R-:W-:Y:S03]  /*1a80*/  HMMA.16816.F32 R84, R40.reuse, R80, RZ ;  /* 0x000000502854723c */ /* 0x040fe600000018ff */
[----:B------:R-:W-:Y:S04]  /*1a90*/  LDSM.16.M88.4 R92, [R118+0x5c00] ;  /* 0x005c0000765c783b */ /* 0x000fe80000000200 */
[----:B------:R-:W0:Y:S01]  /*1aa0*/  LDGDEPBAR ;  /* 0x00000000000079af */ /* 0x000e220000000000 */
        /* <DEDUP_REMOVED lines=10> */
[----:B-1----:R-:W-:Y:S08]  /*1b50*/  HMMA.16816.F32 R44, R40, R12, RZ ;  /* 0x0000000c282c723c */ /* 0x002ff000000018ff */
[C---:B---3--:R-:W-:Y:S08]  /*1b60*/  HMMA.16816.F32 R20, R8.reuse, R4, R20 ;  /* 0x000000040814723c */ /* 0x048ff00000001814 */
[----:B------:R-:W-:Y:S01]  /*1b70*/  HMMA.16816.F32 R36, R8, R6, R36 ;  /* 0x000000060824723c */ /* 0x000fe20000001824 */
[----:B------:R-:W1:Y:S07]  /*1b80*/  LDSM.16.M88.4 R4, [R114+0x4400] ;  /* 0x004400007204783b */ /* 0x000e6e0000000200 */
[----:B------:R-:W-:Y:S01]  /*1b90*/  HMMA.16816.F32 R40, R40, R14, RZ ;  /* 0x0000000e2828723c */ /* 0x000fe200000018ff */
[----:B------:R-:W2:Y:S07]  /*1ba0*/  LDSM.16.M88.4 R12, [R114+0x4000] ;  /* 0x00400000720c783b */ /* 0x000eae0000000200 */
[C---:B----4-:R-:W-:Y:S08]  /*1bb0*/  HMMA.16816.F32 R32, R8.reuse, R88, R32 ;  /* 0x000000580820723c */ /* 0x050ff00000001820 */
[C---:B------:R-:W-:Y:S01]  /*1bc0*/  HMMA.16816.F32 R28, R8.reuse, R90, R28 ;  /* 0x0000005a081c723c */ /* 0x040fe2000000181c */
[----:B------:R-:W3:Y:S07]  /*1bd0*/  LDSM.16.M88.4 R88, [R114+0x4800] ;  /* 0x004800007258783b */ /* 0x000eee0000000200 */
[C---:B-----5:R-:W-:Y:S08]  /*1be0*/  HMMA.16816.F32 R84, R8.reuse, R24, R84 ;  /* 0x000000180854723c */ /* 0x060ff00000001854 */
[C---:B------:R-:W-:Y:S01]  /*1bf0*/  HMMA.16816.F32 R80, R8.reuse, R26, R80 ;  /* 0x0000001a0850723c */ /* 0x040fe20000001850 */
[----:B------:R-:W4:Y:S07]  /*1c00*/  LDSM.16.M88.4 R24, [R114+0x4c00] ;  /* 0x004c00007218783b */ /* 0x000f2e0000000200 */
[C---:B------:R-:W-:Y:S08]  /*1c10*/  HMMA.16816.F32 R76, R8.reuse, R16, R76 ;  /* 0x00000010084c723c */ /* 0x040ff0000000184c */
[C---:B------:R-:W-:Y:S01]  /*1c20*/  HMMA.16816.F32 R72, R8.reuse, R18, R72 ;  /* 0x000000120848723c */ /* 0x040fe20000001848 */
[----:B------:R-:W5:Y:S07]  /*1c30*/  LDSM.16.M88.4 R16, [R118+0x5000] ;  /* 0x005000007610783b */ /* 0x000f6e0000000200 */
        /* <DEDUP_REMOVED lines=9> */
[C---:B----4-:R-:W-:Y:S08]  /*1cd0*/  HMMA.16816.F32 R44, R8.reuse, R24, R44 ;  /* 0x00000018082c723c */ /* 0x050ff0000000182c */
[----:B------:R-:W-:Y:S01]  /*1ce0*/  HMMA.16816.F32 R40, R8, R26, R40 ;  /* 0x0000001a0828723c */ /* 0x000fe20000001828 */
[----:B------:R-:W-:Y:S04]  /*1cf0*/  LDSM.16.M88.4 R8, [R122+0x2000] ;  /* 0x002000007a08783b */ /* 0x000fe80000000200 */
[----:B------:R-:W3:Y:S03]  /*1d00*/  LDSM.16.M88.4 R24, [R118+0x7000] ;  /* 0x007000007618783b */ /* 0x000ee60000000200 */
[C---:B-----5:R-:W-:Y:S08]  /*1d10*/  HMMA.16816.F32 R20, R100.reuse, R16, R20 ;  /* 0x000000106414723c */ /* 0x060ff00000001814 */
[C---:B------:R-:W-:Y:S01]  /*1d20*/  HMMA.16816.F32 R36, R100.reuse, R18, R36 ;  /* 0x000000126424723c */ /* 0x040fe20000001824 */
[----:B------:R-:W-:Y:S07]  /*1d30*/  LDSM.16.M88.4 R16, [R114+0x7000] ;  /* 0x007000007210783b */ /* 0x000fee0000000200 */
[C---:B-1----:R-:W-:Y:S08]  /*1d40*/  HMMA.16816.F32 R32, R100.reuse, R4, R32 ;  /* 0x000000046420723c */ /* 0x042ff00000001820 */
[----:B------:R-:W-:Y:S01]  /*1d50*/  HMMA.16816.F32 R28, R100, R6, R28 ;  /* 0x00000006641c723c */ /* 0x000fe2000000181c */
[----:B------:R-:W1:Y:S07]  /*1d60*/  LDSM.16.M88.4 R4, [R119+0x2000] ;  /* 0x002000007704783b */ /* 0x000e6e0000000200 */
[C---:B--2---:R-:W-:Y:S08]  /*1d70*/  HMMA.16816.F32 R20, R12.reuse, R104, R20 ;  /* 0x000000680c14723c */ /* 0x044ff00000001814 */
[----:B------:R-:W-:Y:S08]  /*1d80*/  HMMA.16816.F32 R36, R12, R106, R36 ;  /* 0x0000006a0c24723c */ /* 0x000ff00000001824 */
[C---:B------:R-:W-:Y:S08]  /*1d90*/  HMMA.16816.F32 R84, R100.reuse, R96, R84 ;  /* 0x000000606454723c */ /* 0x040ff00000001854 */
[----:B------:R-:W-:Y:S01]  /*1da0*/  HMMA.16816.F32 R80, R100, R98, R80 ;  /* 0x000000626450723c */ /* 0x000fe20000001850 */
[----:B------:R-:W2:Y:S07]  /*1db0*/  LDSM.16.M88.4 R96, [R114+0x5400] ;  /* 0x005400007260783b */ /* 0x000eae0000000200 */
[C---:B---3--:R-:W-:Y:S08]  /*1dc0*/  HMMA.16816.F32 R20, R8.reuse, R24, R20 ;  /* 0x000000180814723c */ /* 0x048ff00000001814 */
[----:B------:R-:W-:Y:S01]  /*1dd0*/  HMMA.16816.F32 R36, R8, R26, R36 ;  /* 0x0000001a0824723c */ /* 0x000fe20000001824 */
[----:B------:R-:W3:Y:S07]  /*1de0*/  LDSM.16.M88.4 R24, [R118+0x6400] ;  /* 0x006400007618783b */ /* 0x000eee0000000200 */
[C---:B------:R-:W-:Y:S08]  /*1df0*/  HMMA.16816.F32 R76, R100.reuse, R92, R76 ;  /* 0x0000005c644c723c */ /* 0x040ff0000000184c */
[----:B------:R-:W-:Y:S08]  /*1e00*/  HMMA.16816.F32 R72, R100, R94, R72 ;  /* 0x0000005e6448723c */ /* 0x000ff00000001848 */
[----:B-1----:R-:W-:Y:S08]  /*1e10*/  HMMA.16816.F32 R20, R4, R16, R20 ;  /* 0x000000100414723c */ /* 0x002ff00000001814 */
[----:B------:R-:W-:Y:S01]  /*1e20*/  HMMA.16816.F32 R92, R100, R88, R68 ;  /* 0x00000058645c723c */ /* 0x000fe20000001844 */
[----:B------:R-:W1:Y:S07]  /*1e30*/  LDSM.16.M88.4 R68, [R118+0x7400] ;  /* 0x007400007644783b */ /* 0x000e6e0000000200 */
[----:B------:R-:W-:Y:S01]  /*1e40*/  HMMA.16816.F32 R36, R4, R18, R36 ;  /* 0x000000120424723c */ /* 0x000fe20000001824 */
[----:B------:R-:W4:Y:S02]  /*1e50*/  LDSM.16.M88.4 R16, [R114+0x5800] ;  /* 0x005800007210783b */ /* 0x000f240000000200 */
[----:B------:R-:W-:Y:S01]  /*1e60*/  FMUL.FTZ R20, R20, UR4 ;  /* 0x0000000414147c20 */ /* 0x000fe20008410000 */
[----:B------:R-:W-:-:S04]  /*1e70*/  FMUL.FTZ R119, R22, UR4 ;  /* 0x0000000416777c20 */ /* 0x000fc80008410000 */
[----:B--2---:R-:W-:Y:S01]  /*1e80*/  HMMA.16816.F32 R104, R12, R96, R32 ;  /* 0x000000600c68723c */ /* 0x004fe20000001820 */
[----:B------:R-:W2:Y:S01]  /*1e90*/  LDSM.16.M88.4 R32, [R114+0x7400] ;  /* 0x007400007220783b */ /* 0x000ea20000000200 */
[----:B------:R5:W2:Y:S01]  /*1ea0*/  MUFU.TANH R96, R20 ;  /* 0x0000001400607308 */ /* 0x000aa20000002400 */
[----:B------:R-:W-:-:S05]  /*1eb0*/  FMUL.FTZ R97, R21, UR4 ;  /* 0x0000000415617c20 */ /* 0x000fca0008410000 */
[----:B------:R-:W-:Y:S01]  /*1ec0*/  HMMA.16816.F32 R28, R12, R98, R28 ;  /* 0x000000620c1c723c */ /* 0x000fe2000000181c */
[----:B------:R-:W-:Y:S01]  /*1ed0*/  FMUL.FTZ R98, R23, UR4 ;  /* 0x0000000417627c20 */ /* 0x000fe20008410000 */
[----:B------:R-:W-:Y:S01]  /*1ee0*/  MUFU.TANH R97, R97 ;  /* 0x0000006100617308 */ /* 0x000fe20000002400 */
[----:B------:R-:W-:Y:S01]  /*1ef0*/  FMUL.FTZ R36, R36, UR4 ;  /* 0x0000000424247c20 */ /* 0x000fe20008410000 */
[----:B------:R-:W-:Y:S01]  /*1f00*/  FMUL.FTZ R37, R37, UR4 ;  /* 0x0000000425257c20 */ /* 0x000fe20008410000 */
[----:B------:R-:W-:Y:S01]  /*1f10*/  FMUL.FTZ R38, R38, UR4 ;  /* 0x0000000426267c20 */ /* 0x000fe20008410000 */
[----:B------:R-:W-:Y:S02]  /*1f20*/  FMUL.FTZ R39, R39, UR4 ;  /* 0x0000000427277c20 */ /* 0x000fe40008410000 */
[C---:B------:R-:W-:Y:S02]  /*1f30*/  HMMA.16816.F32 R64, R100.reuse, R90, R64 ;  /* 0x0000005a6440723c */ /* 0x040fe40000001840 */
[----:B------:R-:W-:Y:S01]  /*1f40*/  MUFU.TANH R99, R36 ;  /* 0x0000002400637308 */ /* 0x000fe20000002400 */
[----:B-----5:R-:W5:Y:S05]  /*1f50*/  LDSM.16.M88.4 R20, [R118+0x7800] ;  /* 0x007800007614783b */ /* 0x020f6a0000000200 */
[----:B---3--:R-:W-:Y:S02]  /*1f60*/  HMMA.16816.F32 R60, R100, R24, R60 ;  /* 0x00000018643c723c */ /* 0x008fe4000000183c */
[----:B------:R-:W-:Y:S06]  /*1f70*/  MUFU.TANH R121, R37 ;  /* 0x0000002500797308 */ /* 0x000fec0000002400 */
[C---:B-1----:R-:W-:Y:S02]  /*1f80*/  HMMA.16816.F32 R28, R8.reuse, R70, R28 ;  /* 0x00000046081c723c */ /* 0x042fe4000000181c */
[----:B------:R-:W-:Y:S06]  /*1f90*/  MUFU.TANH R122, R38 ;  /* 0x00000026007a7308 */ /* 0x000fec0000002400 */
[----:B------:R-:W-:Y:S01]  /*1fa0*/  HMMA.16816.F32 R104, R8, R68, R104 ;  /* 0x000000440868723c */ /* 0x000fe20000001868 */
[----:B------:R-:W1:Y:S01]  /*1fb0*/  LDSM.16.M88.4 R68, [R118+0x6800] ;  /* 0x006800007644783b */ /* 0x000e620000000200 */
[----:B------:R3:W-:Y:S06]  /*1fc0*/  MUFU.TANH R123, R39 ;  /* 0x00000027007b7308 */ /* 0x0007ec0000002400 */
[----:B----4-:R-:W-:Y:S01]  /*1fd0*/  HMMA.16816.F32 R88, R12, R16, R84 ;  /* 0x000000100c58723c */ /* 0x010fe20000001854 */
[----:B------:R-:W4:Y:S01]  /*1fe0*/  LDSM.16.M88.4 R84, [R114+0x7800] ;  /* 0x007800007254783b */ /* 0x000f220000000200 */
[----:B------:R-:W4:Y:S06]  /*1ff0*/  MUFU.TANH R119, R119 ;  /* 0x0000007700777308 */ /* 0x000f2c0000002400 */
[----:B------:R-:W-:Y:S01]  /*2000*/  HMMA.16816.F32 R56, R100, R26, R56 ;  /* 0x0000001a6438723c */ /* 0x000fe20000001838 */
[----:B------:R-:W4:Y:S01]  /*2010*/  LDSM.16.M88.4 R24, [R114+0x5c00] ;  /* 0x005c00007218783b */ /* 0x000f220000000200 */
[----:B------:R-:W4:Y:S03]  /*2020*/  MUFU.TANH R98, R98 ;  /* 0x0000006200627308 */ /* 0x000f260000002400 */
[----:B---3--:R-:W-:Y:S03]  /*2030*/  LDSM.16.M88.4 R36, [R114+0x8000] ;  /* 0x008000007224783b */ /* 0x008fe60000000200 */
[----:B--2---:R-:W-:Y:S08]  /*2040*/  HMMA.16816.F32 R28, R4, R34, R28 ;  /* 0x00000022041c723c */ /* 0x004ff0000000181c */
[----:B-----5:R-:W-:Y:S08]  /*2050*/  HMMA.16816.F32 R88, R8, R20, R88 ;  /* 0x000000140858723c */ /* 0x020ff00000001858 */
[----:B------:R-:W-:Y:S01]  /*2060*/  HMMA.16816.F32 R80, R12, R18, R80 ;  /* 0x000000120c50723c */ /* 0x000fe20000001850 */
[----:B------:R-:W2:Y:S02]  /*2070*/  LDSM.16.M88.4 R16, [R118+0x7c00] ;  /* 0x007c00007610783b */ /* 0x000ea40000000200 */
[----:B------:R-:W-:Y:S01]  /*2080*/  FMUL.FTZ R28, R28, UR4 ;  /* 0x000000041c1c7c20 */ /* 0x000fe20008410000 */
[----:B------:R-:W-:-:S04]  /*2090*/  FMUL.FTZ R29, R29, UR4 ;  /* 0x000000041d1d7c20 */ /* 0x000fc80008410000 */
[----:B-1----:R-:W-:Y:S01]  /*20a0*/  HMMA.16816.F32 R52, R100, R68, R52 ;  /* 0x000000446434723c */ /* 0x002fe20000001834 */
[----:B------:R-:W-:Y:S07]  /*20b0*/  MUFU.TANH R68, R28 ;  /* 0x0000001c00447308 */ /* 0x000fee0000002400 */
[----:B----4-:R-:W-:Y:S01]  /*20c0*/  HMMA.16816.F32 R88, R4, R84, R88 ;  /* 0x000000540458723c */ /* 0x010fe20000001858 */
[----:B------:R1:W-:Y:S01]  /*20d0*/  MUFU.TANH R69, R29 ;  /* 0x0000001d00457308 */ /* 0x0003e20000002400 */
[----:B------:R-:W-:Y:S01]  /*20e0*/  FMUL.FTZ R84, R30, UR4 ;  /* 0x000000041e547c20 */ /* 0x000fe20008410000 */
[----:B------:R-:W-:-:S05]  /*20f0*/  FMUL.FTZ R85, R31, UR4 ;  /* 0x000000041f557c20 */ /* 0x000fca0008410000 */
[----:B------:R-:W-:Y:S01]  /*2100*/  HMMA.16816.F32 R80, R8, R22, R80 ;  /* 0x000000160850723c */ /* 0x000fe20000001850 */
[----:B------:R-:W3:Y:S01]  /*2110*/  LDSM.16.M88.4 R20, [R118+0x6c00] ;  /* 0x006c00007614783b */ /* 0x000ee20000000200 */
[----:B------:R-:W-:Y:S06]  /*2120*/  MUFU.TANH R84, R84 ;  /* 0x0000005400547308 */ /* 0x000fec0000002400 */
[C---:B------:R-:W-:Y:S01]  /*2130*/  HMMA.16816.F32 R76, R12.reuse, R24, R76 ;  /* 0x000000180c4c723c */ /* 0x040fe2000000184c */
[----:B-1----:R-:W1:Y:S01]  /*2140*/  LDSM.16.M88.4 R28, [R114+0x6000] ;  /* 0x00600000721c783b */ /* 0x002e620000000200 */
[----:B------:R-:W-:Y:S06]  /*2150*/  MUFU.TANH R85, R85 ;  /* 0x0000005500557308 */ /* 0x000fec0000002400 */
[----:B------:R-:W-:Y:S01]  /*2160*/  HMMA.16816.F32 R72, R12, R26, R72 ;  /* 0x0000001a0c48723c */ /* 0x000fe20000001848 */
[----:B------:R-:W4:Y:S07]  /*2170*/  LDSM.16.M88.4 R24, [R118+0x8000] ;  /* 0x008000007618783b */ /* 0x000f2e0000000200 */
[----:B------:R-:W-:Y:S01]  /*2180*/  HMMA.16816.F32 R104, R4, R32, R104 ;  /* 0x000000200468723c */ /* 0x000fe20000001868 */
[----:B------:R-:W-:Y:S07]  /*2190*/  LDSM.16.M88.4 R32, [R114+0x7c00] ;  /* 0x007c00007220783b */ /* 0x000fee0000000200 */
[C---:B--2---:R-:W-:Y:S08]  /*21a0*/  HMMA.16816.F32 R76, R8.reuse, R16, R76 ;  /* 0x00000010084c723c */ /* 0x044ff0000000184c */
[----:B------:R-:W-:Y:S01]  /*21b0*/  HMMA.16816.F32 R72, R8, R18, R72 ;  /* 0x000000120848723c */ /* 0x000fe20000001848 */
[----:B------:R-:W2:Y:S02]  /*21c0*/  LDSM.16.M88.4 R16, [R114+0x6400] ;  /* 0x006400007210783b */ /* 0x000ea40000000200 */
[----:B------:R-:W-:Y:S01]  /*21d0*/  FMUL.FTZ R104, R104, UR4 ;  /* 0x0000000468687c20 */ /* 0x000fe20008410000 */
[----:B------:R-:W-:Y:S01]  /*21e0*/  FMUL.FTZ R105, R105, UR4 ;  /* 0x0000000469697c20 */ /* 0x000fe20008410000 */
[----:B------:R-:W-:Y:S01]  /*21f0*/  FMUL.FTZ R106, R106, UR4 ;  /* 0x000000046a6a7c20 */ /* 0x000fe20008410000 */
[----:B------:R-:W-:-:S02]  /*2200*/  FMUL.FTZ R107, R107, UR4 ;  /* 0x000000046b6b7c20 */ /* 0x000fc40008410000 */
[C---:B---3--:R-:W-:Y:S01]  /*2210*/  HMMA.16816.F32 R44, R100.reuse, R20, R44 ;  /* 0x00000014642c723c */ /* 0x048fe2000000182c */
[----:B------:R-:W3:Y:S07]  /*2220*/  MUFU.TANH R104, R104 ;  /* 0x0000006800687308 */ /* 0x000eee0000002400 */
[----:B------:R-:W-:Y:S01]  /*2230*/  HMMA.16816.F32 R40, R100, R22, R40 ;  /* 0x000000166428723c */ /* 0x000fe20000001828 */
[----:B------:R-:W5:Y:S01]  /*2240*/  LDSM.16.M88.4 R20, [R114+0x6800] ;  /* 0x006800007214783b */ /* 0x000f620000000200 */
[----:B------:R-:W-:Y:S06]  /*2250*/  MUFU.TANH R105, R105 ;  /* 0x0000006900697308 */ /* 0x000fec0000002400 */
[C---:B-1----:R-:W-:Y:S02]  /*2260*/  HMMA.16816.F32 R64, R12.reuse, R30, R64 ;  /* 0x0000001e0c40723c */ /* 0x042fe40000001840 */
[----:B------:R-:W1:Y:S06]  /*2270*/  MUFU.TANH R106, R106 ;  /* 0x0000006a006a7308 */ /* 0x000e6c0000002400 */
[----:B------:R-:W-:Y:S01]  /*2280*/  HMMA.16816.F32 R92, R12, R28, R92 ;  /* 0x0000001c0c5c723c */ /* 0x000fe2000000185c */
[----:B------:R-:W3:Y:S01]  /*2290*/  LDSM.16.M88.4 R28, [R118+0x8400] ;  /* 0x00840000761c783b */ /* 0x000ee20000000200 */
[----:B------:R-:W1:Y:S06]  /*22a0*/  MUFU.TANH R107, R107 ;  /* 0x0000006b006b7308 */ /* 0x000e6c0000002400 */
[----:B------:R-:W-:Y:S01]  /*22b0*/  HMMA.16816.F32 R48, R100, R70, R48 ;  /* 0x000000466430723c */ /* 0x000fe20000001830 */
[----:B------:R-:W-:Y:S01]  /*22c0*/  FMUL.FTZ R70, R88, UR4 ;  /* 0x0000000458467c20 */ /* 0x000fe20008410000 */
[----:B------:R-:W-:-:S05]  /*22d0*/  FMUL.FTZ R71, R89, UR4 ;  /* 0x0000000459477c20 */ /* 0x000fca0008410000 */
[----:B------:R-:W1:Y:S01]  /*22e0*/  MUFU.TANH R70, R70 ;  /* 0x0000004600467308 */ /* 0x000e620000002400 */
[----:B----4-:R-:W-:Y:S07]  /*22f0*/  HMMA.16816.F32 R64, R8, R26, R64 ;  /* 0x0000001a0840723c */ /* 0x010fee0000001840 */
[----:B------:R-:W-:Y:S01]  /*2300*/  MUFU.TANH R71, R71 ;  /* 0x0000004700477308 */ /* 0x000fe20000002400 */
[C---:B--2---:R-:W-:Y:S08]  /*2310*/  HMMA.16816.F32 R60, R12.reuse, R16, R60 ;  /* 0x000000100c3c723c */ /* 0x044ff0000000183c */
[----:B------:R-:W-:Y:S01]  /*2320*/  HMMA.16816.F32 R56, R12, R18, R56 ;  /* 0x000000120c38723c */ /* 0x000fe20000001838 */
[----:B------:R-:W2:Y:S07]  /*2330*/  LDSM.16.M88.4 R16, [R114+0x8400] ;  /* 0x008400007210783b */ /* 0x000eae0000000200 */
[----:B------:R-:W-:Y:S01]  /*2340*/  HMMA.16816.F32 R92, R8, R24, R92 ;  /* 0x00000018085c723c */ /* 0x000fe2000000185c */
[----:B------:R-:W4:Y:S07]  /*2350*/  LDSM.16.M88.4 R24, [R114+0x6c00] ;  /* 0x006c00007218783b */ /* 0x000f2e0000000200 */
[C---:B------:R-:W-:Y:S08]  /*2360*/  HMMA.16816.F32 R76, R4.reuse, R32, R76 ;  /* 0x00000020044c723c */ /* 0x040ff0000000184c */
[----:B------:R-:W-:Y:S01]  /*2370*/  HMMA.16816.F32 R72, R4, R34, R72 ;  /* 0x000000220448723c */ /* 0x000fe20000001848 */
[----:B------:R-:W1:Y:S07]  /*2380*/  LDSM.16.M88.4 R32, [R118+0x8800] ;  /* 0x008800007620783b */ /* 0x000e6e0000000200 */
[----:B-----5:R-:W-:Y:S01]  /*2390*/  HMMA.16816.F32 R52, R12, R20, R52 ;  /* 0x000000140c34723c */ /* 0x020fe20000001834 */
[----:B------:R-:W-:-:S02]  /*23a0*/  LOP3.LUT R20, R120, 0x7, RZ, 0xc0, !PT ;  /* 0x0000000778147812 */ /* 0x000fc400078ec0ff */
[----:B------:R-:W-:Y:S01]  /*23b0*/  LOP3.LUT R21, R158, 0x1f0, RZ, 0xc0, !PT ;  /* 0x000001f09e157812 */ /* 0x000fe200078ec0ff */
[----:B------:R-:W-:Y:S01]  /*23c0*/  FMUL.FTZ R128, R79, UR4 ;  /* 0x000000044f807c20 */ /* 0x000fe20008410000 */
[----:B------:R-:W-:Y:S01]  /*23d0*/  FMUL.FTZ R76, R76, UR4 ;  /* 0x000000044c4c7c20 */ /* 0x000fe20008410000 */
[----:B------:R-:W-:Y:S01]  /*23e0*/  FMUL.FTZ R77, R77, UR4 ;  /* 0x000000044d4d7c20 */ /* 0x000fe20008410000 */
[----:B------:R-:W-:Y:S01]  /*23f0*/  IADD3 R20, PT, PT, R20, R21, R117 ;  /* 0x0000001514147210 */ /* 0x000fe20007ffe075 */
[----:B------:R-:W-:Y:S01]  /*2400*/  HMMA.16816.F32 R64, R4, R38, R64 ;  /* 0x000000260440723c */ /* 0x000fe20000001840 */
[----:B------:R-:W-:Y:S02]  /*2410*/  IMAD.SHL.U32 R21, R116, 0x2, RZ ;  /* 0x0000000274157824 */ /* 0x000fe400078e00ff */
[----:B------:R-:W-:Y:S01]  /*2420*/  FMUL.FTZ R78, R78, UR4 ;  /* 0x000000044e4e7c20 */ /* 0x000fe20008410000 */
[----:B------:R-:W-:Y:S01]  /*2430*/  FMUL.FTZ R72, R72, UR4 ;  /* 0x0000000448487c20 */ /* 0x000fe20008410000 */
[----:B------:R-:W-:Y:S01]  /*2440*/  FMUL.FTZ R75, R75, UR4 ;  /* 0x000000044b4b7c20 */ /* 0x000fe20008410000 */
[----:B------:R-:W-:Y:S02]  /*2450*/  MUFU.TANH R76, R76 ;  /* 0x0000004c004c7308 */ /* 0x000fe40000002400 */
[----:B------:R-:W-:Y:S01]  /*2460*/  HMMA.16816.F32 R48, R12, R22, R48 ;  /* 0x000000160c30723c */ /* 0x000fe20000001830 */
[----:B------:R-:W-:-:S05]  /*2470*/  IADD3 R23, PT, PT, R115, -UR22, R20 ;  /* 0x8000001673177c10 */ /* 0x000fca000fffe014 */
[----:B------:R-:W-:Y:S01]  /*2480*/  MUFU.TANH R79, R72 ;  /* 0x00000048004f7308 */ /* 0x000fe20000002400 */
[----:B------:R-:W-:Y:S01]  /*2490*/  IMAD.IADD R20, R23, 0x1, R2 ;  /* 0x0000000117147824 */ /* 0x000fe200078e0202 */
[----:B---3--:R-:W-:Y:S03]  /*24a0*/  HMMA.16816.F32 R60, R8, R28, R60 ;  /* 0x0000001c083c723c */ /* 0x008fe6000000183c */
[----:B------:R-:W-:Y:S01]  /*24b0*/  FMUL.FTZ R133, R64, UR4 ;  /* 0x0000000440857c20 */ /* 0x000fe20008410000 */
[----:B------:R-:W-:Y:S02]  /*24c0*/  VIADDMNMX R2, R20, 0x1, R115, PT ;  /* 0x0000000114027846 */ /* 0x000fe40003800173 */
[----:B------:R-:W-:Y:S01]  /*24d0*/  MUFU.TANH R126, R75 ;  /* 0x0000004b007e7308 */ /* 0x000fe20000002400 */
[----:B------:R-:W-:Y:S01]  /*24e0*/  LOP3.LUT R64, R166, 0x6, R21, 0xf8, !PT ;  /* 0x00000006a6407812 */ /* 0x000fe200078ef815 */
[----:B------:R-:W-:Y:S01]  /*24f0*/  FMUL.FTZ R65, R65, UR4 ;  /* 0x0000000441417c20 */ /* 0x000fe20008410000 */
[----:B------:R-:W-:Y:S01]  /*2500*/  HMMA.16816.F32 R92, R4, R36, R92 ;  /* 0x00000024045c723c */ /* 0x000fe2000000185c */
[----:B------:R-:W-:Y:S01]  /*2510*/  VIADDMNMX R115, R20, 0x9, R115, PT ;  /* 0x0000000914737846 */ /* 0x000fe20003800173 */
[----:B------:R-:W-:Y:S01]  /*2520*/  FMUL.FTZ R37, R73, UR4 ;  /* 0x0000000449257c20 */ /* 0x000fe20008410000 */
[----:B------:R-:W3:Y:S01]  /*2530*/  LDSM.16.M88.4 R20, [R114+0x8800] ;  /* 0x008800007214783b */ /* 0x000ee20000000200 */
[----:B------:R-:W-:Y:S01]  /*2540*/  ISETP.GE.AND P1, PT, R64, R2, PT ;  /* 0x000000024000720c */ /* 0x000fe20003f26270 */
[----:B------:R-:W-:Y:S01]  /*2550*/  FMUL.FTZ R73, R74, UR4 ;  /* 0x000000044a497c20 */ /* 0x000fe20008410000 */
[----:B------:R-:W-:Y:S01]  /*2560*/  ISETP.GE.AND P4, PT, R64, R115, PT ;  /* 0x000000734000720c */ /* 0x000fe20003f86270 */
[----:B------:R-:W-:Y:S01]  /*2570*/  MUFU.TANH R77, R77 ;  /* 0x0000004d004d7308 */ /* 0x000fe20000002400 */
[----:B------:R-:W-:Y:S01]  /*2580*/  HMMA.16816.F32 R56, R8, R30, R56 ;  /* 0x0000001e0838723c */ /* 0x000fe20000001838 */
[----:B------:R-:W-:Y:S01]  /*2590*/  FMUL.FTZ R66, R66, UR4 ;  /* 0x0000000442427c20 */ /* 0x000fe20008410000 */
[----:B------:R-:W-:-:S05]  /*25a0*/  FMUL.FTZ R67, R67, UR4 ;  /* 0x0000000443437c20 */ /* 0x000fca0008410000 */
[----:B------:R-:W-:Y:S01]  /*25b0*/  MUFU.TANH R78, R78 ;  /* 0x0000004e004e7308 */ /* 0x000fe20000002400 */
[C---:B--2---:R-:W-:Y:S01]  /*25c0*/  HMMA.16816.F32 R60, R4.reuse, R16, R60 ;  /* 0x00000010043c723c */ /* 0x044fe2000000183c */
[C---:B------:R-:W-:Y:S02]  /*25d0*/  LOP3.LUT R16, R64.reuse, 0x1, RZ, 0xfc, !PT ;  /* 0x0000000140107812 */ /* 0x040fe400078efcff */
[----:B------:R-:W-:Y:S01]  /*25e0*/  LOP3.LUT R17, R64, 0x8, RZ, 0xfc, !PT ;  /* 0x0000000840117812 */ /* 0x000fe200078efcff */
[----:B------:R-:W-:Y:S01]  /*25f0*/  FMUL.FTZ R93, R93, UR4 ;  /* 0x000000045d5d7c20 */ /* 0x000fe20008410000 */
[-C--:B------:R-:W-:Y:S01]  /*2600*/  ISETP.GE.AND P0, PT, R16, R2.reuse, PT ;  /* 0x000000021000720c */ /* 0x080fe20003f06270 */
[----:B------:R-:W-:Y:S01]  /*2610*/  FMUL.FTZ R92, R92, UR4 ;  /* 0x000000045c5c7c20 */ /* 0x000fe20008410000 */
[-C--:B------:R-:W-:Y:S01]  /*2620*/  ISETP.GE.AND P3, PT, R16, R115.reuse, PT ;  /* 0x000000731000720c */ /* 0x080fe20003f66270 */
[----:B------:R-:W-:Y:S01]  /*2630*/  HMMA.16816.F32 R80, R4, R86, R80 ;  /* 0x000000560450723c */ /* 0x000fe20000001850 */
[-C--:B------:R-:W-:Y:S01]  /*2640*/  ISETP.GE.AND P6, PT, R17, R2.reuse, PT ;  /* 0x000000021100720c */ /* 0x080fe20003fc6270 */
[----:B------:R-:W-:Y:S01]  /*2650*/  FMUL.FTZ R86, R91, UR4 ;  /* 0x000000045b567c20 */ /* 0x000fe20008410000 */
[-C--:B------:R-:W-:Y:S01]  /*2660*/  ISETP.GE.AND P5, PT, R17, R115.reuse, PT ;  /* 0x000000731100720c */ /* 0x080fe20003fa6270 */
[----:B------:R2:W-:Y:S01]  /*2670*/  MUFU.TANH R129, R93 ;  /* 0x0000005d00817308 */ /* 0x0005e20000002400 */
[----:B------:R-:W-:Y:S01]  /*2680*/  LOP3.LUT R17, R64, 0x9, RZ, 0xfc, !PT ;  /* 0x0000000940117812 */ /* 0x000fe200078efcff */
[----:B------:R-:W-:Y:S01]  /*2690*/  FMUL.FTZ R87, R90, UR4 ;  /* 0x000000045a577c20 */ /* 0x000fe20008410000 */
[----:B------:R-:W-:Y:S01]  /*26a0*/  LOP3.LUT R16, R64, 0x10, RZ, 0xfc, !PT ;  /* 0x0000001040107812 */ /* 0x000fe200078efcff */
[----:B----4-:R-:W-:Y:S01]  /*26b0*/  HMMA.16816.F32 R44, R12, R24, R44 ;  /* 0x000000180c2c723c */ /* 0x010fe2000000182c */
[----:B------:R-:W-:Y:S01]  /*26c0*/  FSEL R91, R96, -INF , !P1 ;  /* 0xff800000605b7808 */ /* 0x000fe20004800000 */
[----:B------:R-:W-:Y:S01]  /*26d0*/  FMUL.FTZ R94, R94, UR4 ;  /* 0x000000045e5e7c20 */ /* 0x000fe20008410000 */
[----:B------:R-:W-:Y:S01]  /*26e0*/  FSEL R24, R119, -INF , !P4 ;  /* 0xff80000077187808 */ /* 0x000fe20006000000 */
[----:B------:R-:W4:Y:S01]  /*26f0*/  MUFU.TANH R87, R87 ;  /* 0x0000005700577308 */ /* 0x000f220000002400 */
[----:B------:R-:W-:Y:S01]  /*2700*/  FSEL R97, R97, -INF , !P0 ;  /* 0xff80000061617808 */ /* 0x000fe20004000000 */
[----:B------:R-:W-:Y:S01]  /*2710*/  FMUL.FTZ R60, R60, UR4 ;  /* 0x000000043c3c7c20 */ /* 0x000fe20008410000 */
[CC--:B------:R-:W-:Y:S01]  /*2720*/  ISETP.GE.AND P2, PT, R17.reuse, R2.reuse, PT ;  /* 0x000000021100720c */ /* 0x0c0fe20003f46270 */
[----:B-1----:R-:W-:Y:S01]  /*2730*/  HMMA.16816.F32 R52, R8, R32, R52 ;  /* 0x000000200834723c */ /* 0x002fe20000001834 */
[-C--:B------:R-:W-:Y:S01]  /*2740*/  ISETP.GE.AND P1, PT, R17, R115.reuse, PT ;  /* 0x000000731100720c */ /* 0x080fe20003f26270 */
[----:B------:R-:W-:Y:S01]  /*2750*/  FMUL.FTZ R62, R62, UR4 ;  /* 0x000000043e3e7c20 */ /* 0x000fe20008410000 */
[-C--:B------:R-:W-:Y:S01]  /*2760*/  ISETP.GE.AND P4, PT, R16, R2.reuse, PT ;  /* 0x000000021000720c */ /* 0x080fe20003f86270 */
[----:B------:R-:W-:Y:S01]  /*2770*/  FMUL.FTZ R80, R80, UR4 ;  /* 0x0000000450507c20 */ /* 0x000fe20008410000 */
[-C--:B------:R-:W-:Y:S01]  /*2780*/  ISETP.GE.AND P0, PT, R16, R115.reuse, PT ;  /* 0x000000731000720c */ /* 0x080fe20003f06270 */
[----:B------:R-:W-:Y:S01]  /*2790*/  FMUL.FTZ R81, R81, UR4 ;  /* 0x0000000451517c20 */ /* 0x000fe20008410000 */
[C---:B------:R-:W-:Y:S01]  /*27a0*/  LOP3.LUT R17, R64.reuse, 0x11, RZ, 0xfc, !PT ;  /* 0x0000001140117812 */ /* 0x040fe200078efcff */
[----:B------:R-:W-:Y:S01]  /*27b0*/  HMMA.16816.F32 R56, R4, R18, R56 ;  /* 0x000000120438723c */ /* 0x000fe20000001838 */
[----:B------:R-:W-:Y:S01]  /*27c0*/  LOP3.LUT R16, R64, 0x18, RZ, 0xfc, !PT ;  /* 0x0000001840107812 */ /* 0x000fe200078efcff */
[----:B------:R-:W-:Y:S01]  /*27d0*/  FMUL.FTZ R82, R82, UR4 ;  /* 0x0000000452527c20 */ /* 0x000fe20008410000 */
[----:B------:R-:W-:Y:S01]  /*27e0*/  FSEL R98, R98, -INF , !P3 ;  /* 0xff80000062627808 */ /* 0x000fe20005800000 */
[----:B------:R-:W-:Y:S01]  /*27f0*/  FMUL.FTZ R83, R83, UR4 ;  /* 0x0000000453537c20 */ /* 0x000fe20008410000 */
[----:B------:R-:W-:Y:S01]  /*2800*/  FSEL R99, R99, -INF , !P6 ;  /* 0xff80000063637808 */ /* 0x000fe20007000000 */
[----:B------:R-:W1:Y:S01]  /*2810*/  MUFU.TANH R86, R86 ;  /* 0x0000005600567308 */ /* 0x000e620000002400 */
[----:B------:R-:W-:Y:S01]  /*2820*/  FSEL R88, R122, -INF , !P5 ;  /* 0xff8000007a587808 */ /* 0x000fe20006800000 */
[----:B------:R-:W-:Y:S01]  /*2830*/  HMMA.16816.F32 R40, R12, R26, R40 ;  /* 0x0000001a0c28723c */ /* 0x000fe20000001828 */
[----:B--2---:R-:W-:Y:S01]  /*2840*/  FSEL R93, R121, -INF , !P2 ;  /* 0xff800000795d7808 */ /* 0x004fe20005000000 */
[----:B------:R-:W-:Y:S01]  /*2850*/  FMUL.FTZ R63, R63, UR4 ;  /* 0x000000043f3f7c20 */ /* 0x000fe20008410000 */
[-C--:B------:R-:W-:Y:S01]  /*2860*/  ISETP.GE.AND P3, PT, R17, R2.reuse, PT ;  /* 0x000000021100720c */ /* 0x080fe20003f66270 */
[----:B------:R-:W-:Y:S01]  /*2870*/  FMUL.FTZ R95, R95, UR4 ;  /* 0x000000045f5f7c20 */ /* 0x000fe20008410000 */
[-C--:B------:R-:W-:Y:S01]  /*2880*/  ISETP.GE.AND P6, PT, R17, R115.reuse, PT ;  /* 0x000000731100720c */ /* 0x080fe20003fc6270 */
[----:B------:R-:W2:Y:S01]  /*2890*/  MUFU.TANH R80, R80 ;  /* 0x0000005000507308 */ /* 0x000ea20000002400 */
[CC--:B------:R-:W-:Y:S01]  /*28a0*/  ISETP.GE.AND P5, PT, R16.reuse, R2.reuse, PT ;  /* 0x000000021000720c */ /* 0x0c0fe20003fa6270 */
[----:B---3--:R-:W-:Y:S01]  /*28b0*/  HMMA.16816.F32 R52, R4, R20, R52 ;  /* 0x000000140434723c */ /* 0x008fe20000001834 */
[-C--:B------:R-:W-:Y:S01]  /*28c0*/  ISETP.GE.AND P2, PT, R16, R115.reuse, PT ;  /* 0x000000731000720c */ /* 0x080fe20003f46270 */
[----:B------:R-:W-:Y:S01]  /*28d0*/  FMUL.FTZ R61, R61, UR4 ;  /* 0x000000043d3d7c20 */ /* 0x000fe20008410000 */
[----:B------:R-:W-:Y:S01]  /*28e0*/  LOP3.LUT R17, R64, 0x19, RZ, 0xfc, !PT ;  /* 0x0000001940117812 */ /* 0x000fe200078efcff */
[----:B------:R-:W-:Y:S01]  /*28f0*/  FMUL.FTZ R56, R56, UR4 ;  /* 0x0000000438387c20 */ /* 0x000fe20008410000 */
[----:B------:R-:W-:Y:S01]  /*2900*/  LOP3.LUT R16, R64, 0x20, RZ, 0xfc, !PT ;  /* 0x0000002040107812 */ /* 0x000fe200078efcff */
[----:B------:R-:W-:Y:S01]  /*2910*/  MUFU.TANH R81, R81 ;  /* 0x0000005100517308 */ /* 0x000fe20000002400 */
[----:B------:R-:W-:Y:S01]  /*2920*/  FSEL R90, R123, -INF , !P1 ;  /* 0xff8000007b5a7808 */ /* 0x000fe20004800000 */
[----:B------:R-:W-:Y:S01]  /*2930*/  HMMA.16816.F32 R48, R8, R34, R48 ;  /* 0x000000220830723c */ /* 0x000fe20000001830 */
[----:B------:R-:W-:Y:S01]  /*2940*/  FSEL R89, R104, -INF , !P4 ;  /* 0xff80000068597808 */ /* 0x000fe20006000000 */
[----:B------:R-:W-:Y:S01]  /*2950*/  FMUL.FTZ R59, R59, UR4 ;  /* 0x000000043b3b7c20 */ /* 0x000fe20008410000 */
[----:B------:R-:W-:Y:S01]  /*2960*/  FSEL R36, R106, -INF , !P0 ;  /* 0xff8000006a247808 */ /* 0x000fe20004000000 */
[----:B------:R-:W-:Y:S01]  /*2970*/  FMUL.FTZ R58, R58, UR4 ;  /* 0x000000043a3a7c20 */ /* 0x000fe20008410000 */
[----:B------:R-:W-:Y:S01]  /*2980*/  FSEL R105, R105, -INF , !P3 ;  /* 0xff80000069697808 */ /* 0x000fe20005800000 */
[----:B------:R-:W3:Y:S01]  /*2990*/  MUFU.TANH R82, R82 ;  /* 0x0000005200527308 */ /* 0x000ee20000002400 */
[----:B------:R-:W-:Y:S01]  /*29a0*/  ISETP.GE.AND P1, PT, R17, R2, PT ;  /* 0x000000021100720c */ /* 0x000fe20003f26270 */
[----:B------:R-:W-:Y:S01]  /*29b0*/  FMUL.FTZ R57, R57, UR4 ;  /* 0x0000000439397c20 */ /* 0x000fe20008410000 */
[----:B------:R-:W-:-:S02]  /*29c0*/  ISETP.GE.AND P4, PT, R17, R115, PT ;  /* 0x000000731100720c */ /* 0x000fc40003f86270 */
[-C--:B------:R-:W-:Y:S01]  /*29d0*/  ISETP.GE.AND P0, PT, R16, R2.reuse, PT ;  /* 0x000000021000720c */ /* 0x080fe20003f06270 */
[----:B------:R-:W-:Y:S01]  /*29e0*/  FMUL.FTZ R52, R52, UR4 ;  /* 0x0000000434347c20 */ /* 0x000fe20008410000 */
[----:B------:R-:W-:Y:S01]  /*29f0*/  ISETP.GE.AND P3, PT, R16, R115, PT ;  /* 0x000000731000720c */ /* 0x000fe20003f66270 */
[----:B------:R-:W5:Y:S01]  /*2a00*/  MUFU.TANH R83, R83 ;  /* 0x0000005300537308 */ /* 0x000f620000002400 */
[----:B------:R-:W1:Y:S01]  /*2a10*/  LDSM.16.M88.4 R16, [R118+0x8c00] ;  /* 0x008c00007610783b */ /* 0x000e620000000200 */
[C---:B------:R-:W-:Y:S01]  /*2a20*/  LOP3.LUT R20, R64.reuse, 0x21, RZ, 0xfc, !PT ;  /* 0x0000002140147812 */ /* 0x040fe200078efcff */
[----:B------:R-:W-:Y:S01]  /*2a30*/  FMUL.FTZ R55, R55, UR4 ;  /* 0x0000000437377c20 */ /* 0x000fe20008410000 */
[----:B------:R-:W-:Y:S01]  /*2a40*/  LOP3.LUT R21, R64, 0x28, RZ, 0xfc, !PT ;  /* 0x0000002840157812 */ /* 0x000fe200078efcff */
[----:B------:R-:W-:Y:S01]  /*2a50*/  FMUL.FTZ R54, R54, UR4 ;  /* 0x0000000436367c20 */ /* 0x000fe20008410000 */
[----:B------:R-:W-:Y:S01]  /*2a60*/  FSEL R72, R107, -INF , !P6 ;  /* 0xff8000006b487808 */ /* 0x000fe20007000000 */
[----:B------:R-:W-:Y:S01]  /*2a70*/  HMMA.16816.F32 R48, R4, R22, R48 ;  /* 0x000000160430723c */ /* 0x000fe20000001830 */
[----:B------:R-:W-:Y:S01]  /*2a80*/  ISETP.GE.AND P6, PT, R20, R2, PT ;  /* 0x000000021400720c */ /* 0x000fe20003fc6270 */
[----:B------:R-:W5:Y:S01]  /*2a90*/  MUFU.TANH R128, R128 ;  /* 0x0000008000807308 */ /* 0x000f620000002400 */
[----:B------:R-:W-:Y:S01]  /*2aa0*/  FSEL R75, R68, -INF , !P5 ;  /* 0xff800000444b7808 */ /* 0x000fe20006800000 */
[----:B------:R-:W-:Y:S01]  /*2ab0*/  FMUL.FTZ R53, R53, UR4 ;  /* 0x0000000435357c20 */ /* 0x000fe20008410000 */
[----:B------:R-:W-:-:S02]  /*2ac0*/  LOP3.LUT R13, R64, 0x29, RZ, 0xfc, !PT ;  /* 0x00000029400d7812 */ /* 0x000fc400078efcff */
[----:B------:R-:W-:Y:S02]  /*2ad0*/  LOP3.LUT R12, R64, 0x30, RZ, 0xfc, !PT ;  /* 0x00000030400c7812 */ /* 0x000fe400078efcff */
[-C--:B------:R-:W-:Y:S01]  /*2ae0*/  ISETP.GE.AND P5, PT, R20, R115.reuse, PT ;  /* 0x000000731400720c */ /* 0x080fe20003fa6270 */
[----:B------:R-:W-:Y:S01]  /*2af0*/  MUFU.TANH R37, R37 ;  /* 0x0000002500257308 */ /* 0x000fe20000002400 */
[----:B------:R-:W-:Y:S02]  /*2b00*/  FSEL R20, R84, -INF , !P2 ;  /* 0xff80000054147808 */ /* 0x000fe40005000000 */
[----:B------:R-:W-:Y:S02]  /*2b10*/  FSEL R39, R69, -INF , !P1 ;  /* 0xff80000045277808 */ /* 0x000fe40004800000 */
[CC--:B------:R-:W-:Y:S02]  /*2b20*/  ISETP.GE.AND P2, PT, R21.reuse, R2.reuse, PT ;  /* 0x000000021500720c */ /* 0x0c0fe40003f46270 */
[-C--:B------:R-:W-:Y:S01]  /*2b30*/  ISETP.GE.AND P1, PT, R21, R115.reuse, PT ;  /* 0x000000731500720c */ /* 0x080fe20003f26270 */
[----:B------:R-:W5:Y:S01]  /*2b40*/  MUFU.TANH R73, R73 ;  /* 0x0000004900497308 */ /* 0x000f620000002400 */
[----:B------:R-:W-:Y:S01]  /*2b50*/  FSEL R74, R85, -INF , !P4 ;  /* 0xff800000554a7808 */ /* 0x000fe20006000000 */
[----:B------:R-:W-:Y:S01]  /*2b60*/  FMUL.FTZ R48, R48, UR4 ;  /* 0x0000000430307c20 */ /* 0x000fe20008410000 */
[----:B------:R-:W-:Y:S01]  /*2b70*/  FSEL R35, R70, -INF , !P0 ;  /* 0xff80000046237808 */ /* 0x000fe20004000000 */
[----:B------:R-:W-:Y:S01]  /*2b80*/  FMUL.FTZ R49, R49, UR4 ;  /* 0x0000000431317c20 */ /* 0x000fe20008410000 */
[----:B----4-:R-:W-:Y:S01]  /*2b90*/  FSEL R38, R87, -INF , !P3 ;  /* 0xff80000057267808 */ /* 0x010fe20005800000 */
[----:B------:R-:W-:Y:S01]  /*2ba0*/  FMUL.FTZ R50, R50, UR4 ;  /* 0x0000000432327c20 */ /* 0x000fe20008410000 */
[----:B------:R-:W-:Y:S01]  /*2bb0*/  FSEL R21, R71, -INF , !P6 ;  /* 0xff80000047157808 */ /* 0x000fe20007000000 */
[----:B------:R-:W4:Y:S01]  /*2bc0*/  MUFU.TANH R125, R92 ;  /* 0x0000005c007d7308 */ /* 0x000f220000002400 */
[----:B------:R-:W-:Y:S01]  /*2bd0*/  ISETP.GE.AND P4, PT, R13, R2, PT ;  /* 0x000000020d00720c */ /* 0x000fe20003f86270 */
[----:B------:R-:W-:Y:S01]  /*2be0*/  FMUL.FTZ R51, R51, UR4 ;  /* 0x0000000433337c20 */ /* 0x000fe20008410000 */
[----:B------:R-:W-:-:S02]  /*2bf0*/  ISETP.GE.AND P0, PT, R13, R115, PT ;  /* 0x000000730d00720c */ /* 0x000fc40003f06270 */
[C---:B------:R-:W-:Y:S02]  /*2c00*/  ISETP.GE.AND P3, PT, R12.reuse, R2, PT ;  /* 0x000000020c00720c */ /* 0x040fe40003f66270 */
[----:B------:R-:W-:Y:S01]  /*2c10*/  ISETP.GE.AND P6, PT, R12, R115, PT ;  /* 0x000000730c00720c */ /* 0x000fe20003fc6270 */
[----:B-1----:R-:W-:Y:S01]  /*2c20*/  HMMA.16816.F32 R44, R8, R16, R44 ;  /* 0x00000010082c723c */ /* 0x002fe2000000182c */
[----:B------:R-:W1:Y:S01]  /*2c30*/  LDSM.16.M88.4 R12, [R114+0x8c00] ;  /* 0x008c0000720c783b */ /* 0x000e620000000200 */
[----:B------:R-:W4:Y:S01]  /*2c40*/  MUFU.TANH R144, R94 ;  /* 0x0000005e00907308 */ /* 0x000f220000002400 */
[----:B------:R-:W-:Y:S01]  /*2c50*/  LOP3.LUT R25, R64, 0x31, RZ, 0xfc, !PT ;  /* 0x0000003140197812 */ /* 0x000fe200078efcff */
[----:B------:R-:W-:-:S04]  /*2c60*/  DEPBAR.LE SB0, 0x0 ;  /* 0x000080000000791a */ /* 0x000fc80000000000 */
[----:B------:R-:W-:Y:S01]  /*2c70*/  HMMA.16816.F32 R40, R8, R18, R40 ;  /* 0x000000120828723c */ /* 0x000fe20000001828 */
[C---:B------:R-:W-:Y:S01]  /*2c80*/  LOP3.LUT R22, R64.reuse, 0x38, RZ, 0xfc, !PT ;  /* 0x0000003840167812 */ /* 0x040fe200078efcff */
[----:B------:R-:W4:Y:S01]  /*2c90*/  MUFU.TANH R133, R133 ;  /* 0x0000008500857308 */ /* 0x000f220000002400 */
[----:B------:R-:W-:Y:S02]  /*2ca0*/  LOP3.LUT R17, R64, 0x39, RZ, 0xfc, !PT ;  /* 0x0000003940117812 */ /* 0x000fe400078efcff */
[----:B------:R-:W-:Y:S02]  /*2cb0*/  FSEL R34, R86, -INF , !P5 ;  /* 0xff80000056227808 */ /* 0x000fe40006800000 */
[----:B--2---:R-:W-:Y:S02]  /*2cc0*/  FSEL R23, R80, -INF , !P2 ;  /* 0xff80000050177808 */ /* 0x004fe40005000000 */
[----:B---3--:R-:W-:Y:S01]  /*2cd0*/  FSEL R28, R82, -INF , !P1 ;  /* 0xff800000521c7808 */ /* 0x008fe20004800000 */
[----:B------:R-:W-:Y:S01]  /*2ce0*/  MUFU.TANH R127, R65 ;  /* 0x00000041007f7308 */ /* 0x000fe20000002400 */
[----:B------:R-:W-:-:S02]  /*2cf0*/  FSEL R33, R81, -INF , !P4 ;  /* 0xff80000051217808 */ /* 0x000fc40006000000 */
[----:B-----5:R-:W-:Y:S02]  /*2d00*/  FSEL R32, R83, -INF , !P0 ;  /* 0xff80000053207808 */ /* 0x020fe40004000000 */
[CC--:B------:R-:W-:Y:S02]  /*2d10*/  ISETP.GE.AND P5, PT, R25.reuse, R2.reuse, PT ;  /* 0x000000021900720c */ /* 0x0c0fe40003fa6270 */
[-C--:B------:R-:W-:Y:S01]  /*2d20*/  ISETP.GE.AND P2, PT, R25, R115.reuse, PT ;  /* 0x000000731900720c */ /* 0x080fe20003f46270 */
[----:B------:R-:W2:Y:S01]  /*2d30*/  MUFU.TANH R142, R66 ;  /* 0x00000042008e7308 */ /* 0x000ea20000002400 */
[CC--:B------:R-:W-:Y:S02]  /*2d40*/  ISETP.GE.AND P1, PT, R22.reuse, R2.reuse, PT ;  /* 0x000000021600720c */ /* 0x0c0fe40003f26270 */
[----:B------:R-:W-:Y:S02]  /*2d50*/  ISETP.GE.AND P4, PT, R22, R115, PT ;  /* 0x000000731600720c */ /* 0x000fe40003f86270 */
[----:B------:R-:W-:-:S02]  /*2d60*/  ISETP.GE.AND P0, PT, R17, R2, PT ;  /* 0x000000021100720c */ /* 0x000fc40003f06270 */
[C---:B------:R-:W-:Y:S01]  /*2d70*/  LOP3.LUT R16, R64.reuse, 0x40, RZ, 0xfc, !PT ;  /* 0x0000004040107812 */ /* 0x040fe200078efcff */
[----:B------:R-:W3:Y:S01]  /*2d80*/  MUFU.TANH R140, R67 ;  /* 0x00000043008c7308 */ /* 0x000ee20000002400 */
[C---:B------:R-:W-:Y:S02]  /*2d90*/  LOP3.LUT R9, R64.reuse, 0x41, RZ, 0xfc, !PT ;  /* 0x0000004140097812 */ /* 0x040fe400078efcff */
[----:B------:R-:W-:Y:S02]  /*2da0*/  LOP3.LUT R8, R64, 0x48, RZ, 0xfc, !PT ;  /* 0x0000004840087812 */ /* 0x000fe400078efcff */
[----:B------:R-:W-:Y:S01]  /*2db0*/  FSEL R31, R76, -INF , !P3 ;  /* 0xff8000004c1f7808 */ /* 0x000fe20005800000 */
[----:B-1----:R-:W-:Y:S02]  /*2dc0*/  HMMA.16816.F32 R44, R4, R12, R44 ;  /* 0x0000000c042c723c */ /* 0x002fe4000000182c */
[----:B------:R-:W1:Y:S01]  /*2dd0*/  MUFU.TANH R139, R60 ;  /* 0x0000003c008b7308 */ /* 0x000e620000002400 */
[----:B------:R-:W-:-:S02]  /*2de0*/  FSEL R30, R78, -INF , !P6 ;  /* 0xff8000004e1e7808 */ /* 0x000fc40007000000 */
[----:B------:R-:W-:Y:S02]  /*2df0*/  FSEL R29, R77, -INF , !P5 ;  /* 0xff8000004d1d7808 */ /* 0x000fe40006800000 */
[----:B------:R-:W-:Y:S02]  /*2e00*/  FSEL R128, R128, -INF , !P2 ;  /* 0xff80000080807808 */ /* 0x000fe40005000000 */
[----:B------:R-:W-:Y:S01]  /*2e10*/  FSEL R27, R79, -INF , !P1 ;  /* 0xff8000004f1b7808 */ /* 0x000fe20004800000 */
[----:B------:R-:W5:Y:S01]  /*2e20*/  MUFU.TANH R138, R62 ;  /* 0x0000003e008a7308 */ /* 0x000f620000002400 */
[----:B------:R-:W-:Y:S01]  /*2e30*/  FSEL R26, R73, -INF , !P4 ;  /* 0xff800000491a7808 */ /* 0x000fe20006000000 */
[----:B------:R-:W-:Y:S01]  /*2e40*/  HMMA.16816.F32 R40, R4, R14, R40 ;  /* 0x0000000e0428723c */ /* 0x000fe20000001828 */
[----:B------:R-:W-:Y:S02]  /*2e50*/  FSEL R25, R37, -INF , !P0 ;  /* 0xff80000025197808 */ /* 0x000fe40004000000 */
[----:B------:R-:W-:-:S02]  /*2e60*/  ISETP.GE.AND P3, PT, R17, R115, PT ;  /* 0x000000731100720c */ /* 0x000fc40003f66270 */
[CC--:B------:R-:W-:Y:S01]  /*2e70*/  ISETP.GE.AND P6, PT, R16.reuse, R2.reuse, PT ;  /* 0x000000021000720c */ /* 0x0c0fe20003fc6270 */
[----:B------:R-:W5:Y:S01]  /*2e80*/  MUFU.TANH R134, R63 ;  /* 0x0000003f00867308 */ /* 0x000f620000002400 */
[-C--:B------:R-:W-:Y:S01]  /*2e90*/  ISETP.GE.AND P5, PT, R16, R115.reuse, PT ;  /* 0x000000731000720c */ /* 0x080fe20003fa6270 */
[----:B------:R-:W-:Y:S01]  /*2ea0*/  FMUL.FTZ R45, R45, UR4 ;  /* 0x000000042d2d7c20 */ /* 0x000fe20008410000 */
[CC--:B------:R-:W-:Y:S01]  /*2eb0*/  ISETP.GE.AND P2, PT, R9.reuse, R2.reuse, PT ;  /* 0x000000020900720c */ /* 0x0c0fe20003f46270 */
[----:B------:R-:W-:Y:S01]  /*2ec0*/  FMUL.FTZ R44, R44, UR4 ;  /* 0x000000042c2c7c20 */ /* 0x000fe20008410000 */
[-C--:B------:R-:W-:Y:S01]  /*2ed0*/  ISETP.GE.AND P1, PT, R9, R115.reuse, PT ;  /* 0x000000730900720c */ /* 0x080fe20003f26270 */
[----:B------:R-:W-:Y:S01]  /*2ee0*/  FMUL.FTZ R46, R46, UR4 ;  /* 0x000000042e2e7c20 */ /* 0x000fe20008410000 */
[C---:B------:R-:W-:Y:S01]  /*2ef0*/  ISETP.GE.AND P4, PT, R8.reuse, R2, PT ;  /* 0x000000020800720c */ /* 0x040fe20003f86270 */
[----:B------:R-:W5:Y:S01]  /*2f00*/  MUFU.TANH R135, R56 ;  /* 0x0000003800877308 */ /* 0x000f620000002400 */
[----:B------:R-:W-:Y:S01]  /*2f10*/  ISETP.GE.AND P0, PT, R8, R115, PT ;  /* 0x000000730800720c */ /* 0x000fe20003f06270 */
[----:B------:R-:W-:Y:S01]  /*2f20*/  FMUL.FTZ R47, R47, UR4 ;  /* 0x000000042f2f7c20 */ /* 0x000fe20008410000 */
[----:B------:R-:W-:-:S02]  /*2f30*/  LOP3.LUT R9, R64, 0x49, RZ, 0xfc, !PT ;  /* 0x0000004940097812 */ /* 0x000fc400078efcff */
[----:B------:R-:W-:Y:S01]  /*2f40*/  LOP3.LUT R8, R64, 0x50, RZ, 0xfc, !PT ;  /* 0x0000005040087812 */ /* 0x000fe200078efcff */
[----:B------:R-:W-:Y:S01]  /*2f50*/  FMUL.FTZ R40, R40, UR4 ;  /* 0x0000000428287c20 */ /* 0x000fe20008410000 */
[----:B------:R-:W-:Y:S01]  /*2f60*/  FSEL R126, R126, -INF , !P3 ;  /* 0xff8000007e7e7808 */ /* 0x000fe20005800000 */
[----:B------:R-:W5:Y:S01]  /*2f70*/  MUFU.TANH R136, R95 ;  /* 0x0000005f00887308 */ /* 0x000f620000002400 */
[----:B----4-:R-:W-:Y:S01]  /*2f80*/  FSEL R125, R125, -INF , !P6 ;  /* 0xff8000007d7d7808 */ /* 0x010fe20007000000 */
[----:B------:R-:W-:Y:S01]  /*2f90*/  FMUL.FTZ R41, R41, UR4 ;  /* 0x0000000429297c20 */ /* 0x000fe20008410000 */
[----:B------:R-:W-:Y:S01]  /*2fa0*/  FSEL R144, R144, -INF , !P5 ;  /* 0xff80000090907808 */ /* 0x000fe20006800000 */
[----:B------:R-:W-:Y:S01]  /*2fb0*/  FMUL.FTZ R42, R42, UR4 ;  /* 0x000000042a2a7c20 */ /* 0x000fe20008410000 */
[----:B------:R-:W-:Y:S01]  /*2fc0*/  FSEL R129, R129, -INF , !P2 ;  /* 0xff80000081817808 */ /* 0x000fe20005000000 */
[----:B------:R-:W-:Y:S01]  /*2fd0*/  FMUL.FTZ R43, R43, UR4 ;  /* 0x000000042b2b7c20 */ /* 0x000fe20008410000 */
[C---:B------:R-:W-:Y:S01]  /*2fe0*/  ISETP.GE.AND P3, PT, R9.reuse, R2, PT ;  /* 0x000000020900720c */ /* 0x040fe20003f66270 */
[----:B------:R-:W4:Y:S01]  /*2ff0*/  MUFU.TANH R130, R59 ;  /* 0x0000003b00827308 */ /* 0x000f220000002400 */
[----:B------:R-:W-:-:S02]  /*3000*/  ISETP.GE.AND P6, PT, R9, R115, PT ;  /* 0x000000730900720c */ /* 0x000fc40003fc6270 */
[C---:B------:R-:W-:Y:S02]  /*3010*/  ISETP.GE.AND P5, PT, R8.reuse, R2, PT ;  /* 0x000000020800720c */ /* 0x040fe40003fa6270 */
[----:B------:R-:W-:Y:S02]  /*3020*/  ISETP.GE.AND P2, PT, R8, R115, PT ;  /* 0x000000730800720c */ /* 0x000fe40003f46270 */
[C---:B------:R-:W-:Y:S01]  /*3030*/  LOP3.LUT R8, R64.reuse, 0x51, RZ, 0xfc, !PT ;  /* 0x0000005140087812 */ /* 0x040fe200078efcff */
[----:B------:R-:W4:Y:S01]  /*3040*/  MUFU.TANH R123, R52 ;  /* 0x00000034007b7308 */ /* 0x000f220000002400 */
[C---:B------:R-:W-:Y:S02]  /*3050*/  LOP3.LUT R5, R64.reuse, 0x58, RZ, 0xfc, !PT ;  /* 0x0000005840057812 */ /* 0x040fe400078efcff */
[----:B------:R-:W-:Y:S02]  /*3060*/  LOP3.LUT R4, R64, 0x59, RZ, 0xfc, !PT ;  /* 0x0000005940047812 */ /* 0x000fe400078efcff */
[----:B------:R-:W-:-:S02]  /*3070*/  FSEL R133, R133, -INF , !P4 ;  /* 0xff80000085857808 */ /* 0x000fc40006000000 */
[----:B--2---:R-:W-:Y:S01]  /*3080*/  FSEL R142, R142, -INF , !P0 ;  /* 0xff8000008e8e7808 */ /* 0x004fe20004000000 */
[----:B------:R-:W2:Y:S01]  /*3090*/  MUFU.TANH R137, R61 ;  /* 0x0000003d00897308 */ /* 0x000ea20000002400 */
[----:B------:R-:W-:Y:S02]  /*30a0*/  FSEL R127, R127, -INF , !P3 ;  /* 0xff8000007f7f7808 */ /* 0x000fe40005800000 */
[----:B---3--:R-:W-:Y:S02]  /*30b0*/  FSEL R140, R140, -INF , !P6 ;  /* 0xff8000008c8c7808 */ /* 0x008fe40007000000 */
[----:B-1----:R-:W-:Y:S02]  /*30c0*/  FSEL R139, R139, -INF , !P5 ;  /* 0xff8000008b8b7808 */ /* 0x002fe40006800000 */
[----:B------:R-:W-:Y:S01]  /*30d0*/  ISETP.GE.AND P4, PT, R8, R115, PT ;  /* 0x000000730800720c */ /* 0x000fe20003f86270 */
[----:B------:R-:W1:Y:S01]  /*30e0*/  MUFU.TANH R122, R55 ;  /* 0x00000037007a7308 */ /* 0x000e620000002400 */
[----:B------:R-:W-:-:S02]  /*30f0*/  ISETP.GE.AND P0, PT, R5, R2, PT ;  /* 0x000000020500720c */ /* 0x000fc40003f06270 */
[-C--:B------:R-:W-:Y:S02]  /*3100*/  ISETP.GE.AND P3, PT, R5, R115.reuse, PT ;  /* 0x000000730500720c */ /* 0x080fe40003f66270 */
[C---:B------:R-:W-:Y:S02]  /*3110*/  ISETP.GE.AND P6, PT, R4.reuse, R2, PT ;  /* 0x000000020400720c */ /* 0x040fe40003fc6270 */
[----:B------:R-:W-:Y:S01]  /*3120*/  ISETP.GE.AND P5, PT, R4, R115, PT ;  /* 0x000000730400720c */ /* 0x000fe20003fa6270 */
[----:B------:R-:W3:Y:S01]  /*3130*/  MUFU.TANH R132, R58 ;  /* 0x0000003a00847308 */ /* 0x000ee20000002400 */
[C---:B------:R-:W-:Y:S02]  /*3140*/  LOP3.LUT R5, R64.reuse, 0x60, RZ, 0xfc, !PT ;  /* 0x0000006040057812 */ /* 0x040fe400078efcff */
[----:B------:R-:W-:Y:S02]  /*3150*/  LOP3.LUT R4, R64, 0x61, RZ, 0xfc, !PT ;  /* 0x0000006140047812 */ /* 0x000fe400078efcff */
[----:B-----5:R-:W-:-:S02]  /*3160*/  FSEL R138, R138, -INF , !P2 ;  /* 0xff8000008a8a7808 */ /* 0x020fc40005000000 */
[----:B------:R-:W-:Y:S01]  /*3170*/  FSEL R134, R134, -INF , !P4 ;  /* 0xff80000086867808 */ /* 0x000fe20006000000 */
[----:B------:R-:W5:Y:S01]  /*3180*/  MUFU.TANH R65, R45 ;  /* 0x0000002d00417308 */ /* 0x000f620000002400 */
[----:B------:R-:W-:Y:S02]  /*3190*/  FSEL R135, R135, -INF , !P0 ;  /* 0xff80000087877808 */ /* 0x000fe40004000000 */
[-C--:B------:R-:W-:Y:S02]  /*31a0*/  ISETP.GE.AND P2, PT, R5, R2.reuse, PT ;  /* 0x000000020500720c */ /* 0x080fe40003f46270 */
[C---:B------:R-:W-:Y:S02]  /*31b0*/  ISETP.GE.AND P4, PT, R4.reuse, R2, PT ;  /* 0x000000020400720c */ /* 0x040fe40003f86270 */
[----:B------:R-:W-:Y:S01]  /*31c0*/  ISETP.GE.AND P0, PT, R4, R115, PT ;  /* 0x000000730400720c */ /* 0x000fe20003f06270 */
[----:B------:R-:W5:Y:S01]  /*31d0*/  MUFU.TANH R131, R57 ;  /* 0x0000003900837308 */ /* 0x000f620000002400 */
[----:B------:R-:W-:-:S02]  /*31e0*/  LOP3.LUT R4, R64, 0x69, RZ, 0xfc, !PT ;  /* 0x0000006940047812 */ /* 0x000fc400078efcff */
[----:B------:R-:W-:Y:S02]  /*31f0*/  FSEL R136, R136, -INF , !P1 ;  /* 0xff80000088887808 */ /* 0x000fe40004800000 */
[----:B----4-:R-:W-:Y:S02]  /*3200*/  FSEL R130, R130, -INF , !P5 ;  /* 0xff80000082827808 */ /* 0x010fe40006800000 */
[----:B------:R-:W-:Y:S01]  /*3210*/  FSEL R123, R123, -INF , !P2 ;  /* 0xff8000007b7b7808 */ /* 0x000fe20005000000 */
[----:B------:R-:W4:Y:S01]  /*3220*/  MUFU.TANH R119, R48 ;  /* 0x0000003000777308 */ /* 0x000f220000002400 */
[-C--:B------:R-:W-:Y:S02]  /*3230*/  ISETP.GE.AND P1, PT, R8, R2.reuse, PT ;  /* 0x000000020800720c */ /* 0x080fe40003f26270 */
[C---:B------:R-:W-:Y:S02]  /*3240*/  ISETP.GE.AND P5, PT, R4.reuse, R2, PT ;  /* 0x000000020400720c */ /* 0x040fe40003fa6270 */
[----:B------:R-:W-:-:S02]  /*3250*/  ISETP.GE.AND P2, PT, R4, R115, PT ;  /* 0x000000730400720c */ /* 0x000fc40003f46270 */
[----:B------:R-:W-:Y:S01]  /*3260*/  LOP3.LUT R4, R64, 0x71, RZ, 0xfc, !PT ;  /* 0x0000007140047812 */ /* 0x000fe200078efcff */
[----:B------:R-:W4:Y:S01]  /*3270*/  MUFU.TANH R124, R54 ;  /* 0x00000036007c7308 */ /* 0x000f220000002400 */
[----:B--2---:R-:W-:Y:S02]  /*3280*/  FSEL R137, R137, -INF , !P1 ;  /* 0xff80000089897808 */ /* 0x004fe40004800000 */
[----:B-1----:R-:W-:Y:S02]  /*3290*/  FSEL R122, R122, -INF , !P0 ;  /* 0xff8000007a7a7808 */ /* 0x002fe40004000000 */
[----:B------:R-:W-:Y:S02]  /*32a0*/  ISETP.GE.AND P1, PT, R5, R115, PT ;  /* 0x000000730500720c */ /* 0x000fe40003f26270 */
[----:B------:R-:W-:Y:S01]  /*32b0*/  ISETP.GE.AND P0, PT, R4, R2, PT ;  /* 0x000000020400720c */ /* 0x000fe20003f06270 */
[----:B------:R-:W1:Y:S01]  /*32c0*/  MUFU.TANH R121, R53 ;  /* 0x0000003500797308 */ /* 0x000e620000002400 */
[----:B------:R-:W-:-:S02]  /*32d0*/  LOP3.LUT R5, R64, 0x68, RZ, 0xfc, !PT ;  /* 0x0000006840057812 */ /* 0x000fc400078efcff */
[----:B---3--:R-:W-:Y:S02]  /*32e0*/  FSEL R132, R132, -INF , !P3 ;  /* 0xff80000084847808 */ /* 0x008fe40005800000 */
[----:B-----5:R-:W-:Y:S02]  /*32f0*/  FSEL R65, R65, -INF , !P0 ;  /* 0xff80000041417808 */ /* 0x020fe40004000000 */
[----:B------:R-:W-:Y:S01]  /*3300*/  ISETP.GE.AND P3, PT, R5, R2, PT ;  /* 0x000000020500720c */ /* 0x000fe20003f66270 */
[----:B------:R-:W2:Y:S01]  /*3310*/  MUFU.TANH R117, R49 ;  /* 0x0000003100757308 */ /* 0x000ea20000002400 */
[----:B------:R-:W-:Y:S02]  /*3320*/  FSEL R131, R131, -INF , !P6 ;  /* 0xff80000083837808 */ /* 0x000fe40007000000 */
[----:B------:R-:W-:Y:S02]  /*3330*/  ISETP.NE.AND P0, PT, R3, 0x1, PT ;  /* 0x000000010300780c */ /* 0x000fe40003f05270 */
[----:B------:R-:W-:-:S02]  /*3340*/  ISETP.GE.AND P6, PT, R5, R115, PT ;  /* 0x000000730500720c */ /* 0x000fc40003fc6270 */
[----:B------:R-:W-:Y:S01]  /*3350*/  LOP3.LUT R5, R64, 0x70, RZ, 0xfc, !PT ;  /* 0x0000007040057812 */ /* 0x000fe200078efcff */
[----:B------:R-:W3:Y:S01]  /*3360*/  MUFU.TANH R120, R50 ;  /* 0x0000003200787308 */ /* 0x000ee20000002400 */
[----:B----4-:R-:W-:Y:S02]  /*3370*/  FSEL R119, R119, -INF , !P3 ;  /* 0xff80000077777808 */ /* 0x010fe40005800000 */
[----:B------:R-:W-:Y:S02]  /*3380*/  FSEL R124, R124, -INF , !P1 ;  /* 0xff8000007c7c7808 */ /* 0x000fe40004800000 */
[----:B------:R-:W-:Y:S02]  /*3390*/  ISETP.GE.AND P3, PT, R4, R115, PT ;  /* 0x000000730400720c */ /* 0x000fe40003f66270 */
[----:B------:R-:W-:Y:S01]  /*33a0*/  ISETP.GE.AND P1, PT, R5, R2, PT ;  /* 0x000000020500720c */ /* 0x000fe20003f26270 */
[----:B------:R-:W4:Y:S01]  /*33b0*/  MUFU.TANH R66, R51 ;  /* 0x0000003300427308 */ /* 0x000f220000002400 */
[----:B------:R-:W-:-:S02]  /*33c0*/  LOP3.LUT R4, R64, 0x78, RZ, 0xfc, !PT ;  /* 0x0000007840047812 */ /* 0x000fc400078efcff */
[----:B------:R-:W-:Y:S02]  /*33d0*/  LOP3.LUT R64, R64, 0x79, RZ, 0xfc, !PT ;  /* 0x0000007940407812 */ /* 0x000fe400078efcff */
[----:B-1----:R-:W-:Y:S02]  /*33e0*/  FSEL R121, R121, -INF , !P4 ;  /* 0xff80000079797808 */ /* 0x002fe40006000000 */
[----:B--2---:R-:W-:Y:S01]  /*33f0*/  FSEL R117, R117, -INF , !P5 ;  /* 0xff80000075757808 */ /* 0x004fe20006800000 */
[----:B------:R-:W1:Y:S01]  /*3400*/  MUFU.TANH R67, R44 ;  /* 0x0000002c00437308 */ /* 0x000e620000002400 */
[----:B---3--:R-:W-:Y:S02]  /*3410*/  FSEL R120, R120, -INF , !P6 ;  /* 0xff80000078787808 */ /* 0x008fe40007000000 */
[----:B------:R-:W-:Y:S02]  /*3420*/  ISETP.GE.AND P4, PT, R5, R115, PT ;  /* 0x000000730500720c */ /* 0x000fe40003f86270 */
[----:B------:R-:W-:-:S02]  /*3430*/  ISETP.GE.AND P6, PT, R4, R2, PT ;  /* 0x000000020400720c */ /* 0x000fc40003fc6270 */
[----:B------:R-:W-:Y:S01]  /*3440*/  ISETP.GE.AND P5, PT, R64, R2, PT ;  /* 0x000000024000720c */ /* 0x000fe20003fa6270 */
[----:B------:R-:W2:Y:S01]  /*3450*/  MUFU.TANH R63, R40 ;  /* 0x00000028003f7308 */ /* 0x000ea20000002400 */
[----:B----4-:R-:W-:Y:S02]  /*3460*/  FSEL R66, R66, -INF , !P2 ;  /* 0xff80000042427808 */ /* 0x010fe40005000000 */
[----:B------:R-:W-:-:S05]  /*3470*/  ISETP.GE.AND P2, PT, R4, R115, PT ;  /* 0x000000730400720c */ /* 0x000fca0003f46270 */
[----:B------:R-:W3:Y:S01]  /*3480*/  MUFU.TANH R61, R41 ;  /* 0x00000029003d7308 */ /* 0x000ee20000002400 */
[----:B-1----:R-:W-:Y:S01]  /*3490*/  FSEL R67, R67, -INF , !P1 ;  /* 0xff80000043437808 */ /* 0x002fe20004800000 */
[----:B------:R-:W-:Y:S01]  /*34a0*/  BAR.SYNC.DEFER_BLOCKING 0x0 ;  /* 0x0000000000007b1d */ /* 0x000fe20000010000 */
[----:B------:R-:W-:-:S05]  /*34b0*/  ISETP.GE.AND P1, PT, R64, R115, PT ;  /* 0x000000734000720c */ /* 0x000fca0003f26270 */
[----:B------:R-:W1:Y:S01]  /*34c0*/  MUFU.TANH R62, R46 ;  /* 0x0000002e003e7308 */ /* 0x000e620000002400 */
[----:B--2---:R-:W-:-:S07]  /*34d0*/  FSEL R63, R63, -INF , !P6 ;  /* 0xff8000003f3f7808 */ /* 0x004fce0007000000 */
[----:B------:R-:W2:Y:S01]  /*34e0*/  MUFU.TANH R60, R47 ;  /* 0x0000002f003c7308 */ /* 0x000ea20000002400 */
[----:B---3--:R-:W-:-:S07]  /*34f0*/  FSEL R61, R61, -INF , !P5 ;  /* 0xff8000003d3d7808 */ /* 0x008fce0006800000 */
[----:B------:R-:W3:Y:S01]  /*3500*/  MUFU.TANH R58, R42 ;  /* 0x0000002a003a7308 */ /* 0x000ee20000002400 */
[----:B-1----:R-:W-:-:S07]  /*3510*/  FSEL R62, R62, -INF , !P4 ;  /* 0xff8000003e3e7808 */ /* 0x002fce0006000000 */
[----:B------:R-:W1:Y:S01]  /*3520*/  MUFU.TANH R57, R43 ;  /* 0x0000002b00397308 */ /* 0x000e620000002400 */
[----:B--2---:R-:W-:Y:S02]  /*3530*/  FSEL R60, R60, -INF , !P3 ;  /* 0xff8000003c3c7808 */ /* 0x004fe40005800000 */
[----:B---3--:R-:W-:Y:S02]  /*3540*/  FSEL R58, R58, -INF , !P2 ;  /* 0xff8000003a3a7808 */ /* 0x008fe40005000000 */
[----:B-1----:R-:W-:Y:S01]  /*3550*/  FSEL R57, R57, -INF , !P1 ;  /* 0xff80000039397808 */ /* 0x002fe20004800000 */
        /* <DEDUP_REMOVED lines=14> */
.L_x_1463:
        /* <DEDUP_REMOVED lines=46> */
[-C--:B------:R-:W-:Y:S02]  /*3920*/  IMAD R4, R7, R108.reuse, RZ ;  /* 0x0000006c07047224 */ /* 0x080fe400078e02ff */
[----:B------:R-:W-:-:S04]  /*3930*/  IMAD.WIDE.U32 R6, R5, R108, RZ ;  /* 0x0000006c05067225 */ /* 0x000fc800078e00ff */
        /* <DEDUP_REMOVED lines=10> */
.L_x_1464:
[----:B------:R-:W-:Y:S01]  /*39e0*/  LEA R6, P1, R11, R162, 0x1 ;  /* 0x000000a20b067211 */ /* 0x000fe200078208ff */
[----:B------:R-:W-:-:S03]  /*39f0*/  IMAD.MOV.U32 R163, RZ, RZ, R161 ;  /* 0x000000ffffa37224 */ /* 0x000fc600078e00a1 */
[----:B------:R-:W-:Y:S02]  /*3a00*/  IADD3 R4, P2, PT, R113, R6, RZ ;  /* 0x0000000671047210 */ /* 0x000fe40007f5e0ff */
[----:B------:R-:W-:Y:S01]  /*3a10*/  LEA.HI.X R7, R11, R161, R8, 0x1, P1 ;  /* 0x000000a10b077211 */ /* 0x000fe200008f0c08 */
[----:B------:R-:W-:Y:S01]  /*3a20*/  @!PT LDS RZ, [RZ] ;  /* 0x00000000fffff984 */ /* 0x000fe20000000800 */
[----:B------:R-:W-:Y:S01]  /*3a30*/  @!PT LDS RZ, [RZ] ;  /* 0x00000000fffff984 */ /* 0x000fe20000000800 */
[----:B------:R-:W-:Y:S01]  /*3a40*/  @!PT LDS RZ, [RZ] ;  /* 0x00000000fffff984 */ /* 0x000fe20000000800 */
[----:B------:R1:W-:Y:S01]  /*3a50*/  LDGSTS.E.BYPASS.LTC128B.128 [R175+0x3000], desc[UR24][R162.64] ;  /* 0x03000000a2af7fae */ /* 0x0003e2000b981a18 */
[----:B------:R-:W-:-:S03]  /*3a60*/  IADD3 R8, P1, PT, R113, R4, RZ ;  /* 0x0000000471087210 */ /* 0x000fc60007f3e0ff */
        /* <DEDUP_REMOVED lines=14> */
.L_x_1462:
[----:B------:R-:W-:Y:S01]  /*3b50*/  FMNMX3.FTZ R0, R91, R97, R99, !PT ;  /* 0x000000615b007276 */ /* 0x000fe20007810063 */
[----:B------:R-:W2:Y:S01]  /*3b60*/  LDCU UR4, c[0x0][0x45c] ;  /* 0x00008b80ff0477ac */ /* 0x000ea20008000800 */
[----:B-1----:R-:W-:Y:S02]  /*3b70*/  FMNMX3.FTZ R5, R24, R98, R88, !PT ;  /* 0x0000006218057276 */ /* 0x002fe40007810058 */
        /* <DEDUP_REMOVED lines=28> */
[----:B------:R-:W-:Y:S02]  /*3d40*/  FMNMX.FTZ R0, R61, R0, !PT ;  /* 0x000000003d007209 */ /* 0x000fe40007810000 */
[----:B------:R-:W-:Y:S02]  /*3d50*/  FMNMX.FTZ R4, R57, R4, !PT ;  /* 0x0000000439047209 */ /* 0x000fe40007810000 */
[----:B------:R-:W-:Y:S01]  /*3d60*/  LOP3.LUT R118, R110, 0x120, R112, 0xf8, !PT ;  /* 0x000001206e767812 */ /* 0x000fe200078ef870 */
[----:B------:R-:W1:Y:S03]  /*3d70*/  SHFL.BFLY PT, R7, R0, 0x2, 0x1f ;  /* 0x0c401f0000077f89 */ /* 0x000e6600000e0000 */
[----:B------:R-:W-:Y:S01]  /*3d80*/  LEA R118, R118, UR5, 0x1 ;  /* 0x0000000576767c11 */ /* 0x000fe2000f8e08ff */
[----:B------:R-:W3:Y:S04]  /*3d90*/  SHFL.BFLY PT, R5, R4, 0x2, 0x1f ;  /* 0x0c401f0004057f89 */ /* 0x000ee800000e0000 */
[----:B------:R-:W-:Y:S04]  /*3da0*/  LDSM.16.MT88.4 R76, [R118+0xd000] ;  /* 0x00d00000764c783b */ /* 0x000fe80000004200 */
[----:B------:R-:W-:Y:S04]  /*3db0*/  LDSM.16.MT88.4 R8, [R118+0x9400] ;  /* 0x009400007608783b */ /* 0x000fe80000004200 */
[----:B------:R-:W-:Y:S01]  /*3dc0*/  LDSM.16.MT88.4 R16, [R118+0xb400] ;  /* 0x00b400007610783b */ /* 0x000fe20000004200 */
[----:B-1----:R-:W-:-:S02]  /*3dd0*/  FMNMX.FTZ R7, R0, R7, !PT ;  /* 0x0000000700077209 */ /* 0x002fc40007810000 */
[----:B---3--:R-:W-:-:S03]  /*3de0*/  FMNMX.FTZ R5, R4, R5, !PT ;  /* 0x0000000504057209 */ /* 0x008fc60007810000 */
[----:B------:R-:W1:Y:S04]  /*3df0*/  SHFL.BFLY PT, R2, R7, 0x1, 0x1f ;  /* 0x0c201f0007027f89 */ /* 0x000e6800000e0000 */
[----:B------:R-:W3:Y:S01]  /*3e00*/  SHFL.BFLY PT, R0, R5, 0x1, 0x1f ;  /* 0x0c201f0005007f89 */ /* 0x000ee200000e0000 */
[----:B-1----:R-:W-:Y:S02]  /*3e10*/  FMNMX.FTZ R2, R7, R2, !PT ;  /* 0x0000000207027209 */ /* 0x002fe40007810000 */
[----:B---3--:R-:W-:-:S03]  /*3e20*/  FMNMX.FTZ R0, R5, R0, !PT ;  /* 0x0000000005007209 */ /* 0x008fc60007810000 */
[C---:B--2---:R-:W-:Y:S01]  /*3e30*/  FMUL.FTZ R64, R2.reuse, UR4 ;  /* 0x0000000402407c20 */ /* 0x044fe20008410000 */
[----:B------:R-:W-:Y:S01]  /*3e40*/  FSETP.NEU.FTZ.AND P1, PT, R2, -INF , PT ;  /* 0xff8000000200780b */ /* 0x000fe20003f3d000 */
[----:B------:R-:W1:Y:S01]  /*3e50*/  LDSM.16.MT88.4 R4, [R118+0x9000] ;  /* 0x009000007604783b */ /* 0x000e620000004200 */
[----:B------:R-:W-:Y:S02]  /*3e60*/  FMUL.FTZ R59, R0, UR4 ;  /* 0x00000004003b7c20 */ /* 0x000fe40008410000 */
[----:B------:R-:W-:Y:S02]  /*3e70*/  FSEL R64, R64, RZ, P1 ;  /* 0x000000ff40407208 */ /* 0x000fe40000800000 */
[----:B------:R-:W-:-:S03]  /*3e80*/  FSETP.NEU.FTZ.AND P1, PT, R0, -INF , PT ;  /* 0xff8000000000780b */ /* 0x000fc60003f3d000 */
        /* <DEDUP_REMOVED lines=11> */
[----:B------:R-:W-:Y:S01]  /*3f40*/  IADD3 R24, PT, PT, R111, R118, RZ ;  /* 0x000000766f187210 */ /* 0x000fe20007ffe0ff */
[----:B------:R-:W-:Y:S01]  /*3f50*/  LDSM.16.MT88.4 R92, [R118+0xb000] ;  /* 0x00b00000765c783b */ /* 0x000fe20000004200 */
[--C-:B------:R-:W-:Y:S01]  /*3f60*/  FFMA.FTZ R47, R105, UR4, -R64.reuse ;  /* 0x00000004692f7c23 */ /* 0x100fe20008010840 */
[--C-:B------:R-:W-:Y:S01]  /*3f70*/  FFMA.FTZ R44, R75, UR4, -R64.reuse ;  /* 0x000000044b2c7c23 */ /* 0x100fe20008010840 */
[--C-:B------:R-:W-:Y:S01]  /*3f80*/  FFMA.FTZ R43, R39, UR4, -R64.reuse ;  /* 0x00000004272b7c23 */ /* 0x100fe20008010840 */
[----:B------:R-:W2:Y:S01]  /*3f90*/  LDSM.16.MT88.4 R100, [R24+0x9000] ;  /* 0x009000001864783b */ /* 0x000ea20000004200 */
[--C-:B------:R-:W-:Y:S01]  /*3fa0*/  FFMA.FTZ R46, R36, UR4, -R59.reuse ;  /* 0x00000004242e7c23 */ /* 0x100fe2000801083b */
[----:B------:R-:W3:Y:S01]  /*3fb0*/  MUFU.EX2 R55, R55 ;  /* 0x0000003700377308 */ /* 0x000ee20000000800 */
[--C-:B------:R-:W-:Y:S01]  /*3fc0*/  FFMA.FTZ R45, R72, UR4, -R59.reuse ;  /* 0x00000004482d7c23 */ /* 0x100fe2000801083b */
[----:B------:R-:W4:Y:S01]  /*3fd0*/  LDSM.16.MT88.4 R84, [R24+0xb000] ;  /* 0x00b000001854783b */ /* 0x000f220000004200 */
[--C-:B------:R-:W-:Y:S01]  /*3fe0*/  FFMA.FTZ R42, R20, UR4, -R59.reuse ;  /* 0x00000004142a7c23 */ /* 0x100fe2000801083b */
[--C-:B------:R-:W-:Y:S01]  /*3ff0*/  FFMA.FTZ R41, R74, UR4, -R59.reuse ;  /* 0x000000044a297c23 */ /* 0x100fe2000801083b */
[--C-:B------:R-:W-:Y:S01]  /*4000*/  FFMA.FTZ R39, R21, UR4, -R64.reuse ;  /* 0x0000000415277c23 */ /* 0x100fe20008010840 */
[----:B------:R-:W-:Y:S01]  /*4010*/  LDSM.16.MT88.4 R12, [R24+0x9400] ;  /* 0x00940000180c783b */ /* 0x000fe20000004200 */
[--C-:B------:R-:W-:Y:S01]  /*4020*/  FFMA.FTZ R36, R23, UR4, -R64.reuse ;  /* 0x0000000417247c23 */ /* 0x100fe20008010840 */
[----:B------:R-:W-:Y:S01]  /*4030*/  MUFU.EX2 R51, R51 ;  /* 0x0000003300337308 */ /* 0x000fe20000000800 */
[--C-:B------:R-:W-:Y:S01]  /*4040*/  FFMA.FTZ R40, R35, UR4, -R64.reuse ;  /* 0x0000000423287c23 */ /* 0x100fe20008010840 */
[----:B------:R-:W-:Y:S01]  /*4050*/  LDSM.16.MT88.4 R20, [R24+0xd400] ;  /* 0x00d400001814783b */ /* 0x000fe20000004200 */
[--C-:B------:R-:W-:Y:S01]  /*4060*/  FFMA.FTZ R35, R33, UR4, -R64.reuse ;  /* 0x0000000421237c23 */ /* 0x100fe20008010840 */
[--C-:B------:R-:W-:Y:S01]  /*4070*/  FFMA.FTZ R37, R34, UR4, -R59.reuse ;  /* 0x0000000422257c23 */ /* 0x100fe2000801083b */
[--C-:B------:R-:W-:Y:S01]  /*4080*/  FFMA.FTZ R38, R38, UR4, -R59.reuse ;  /* 0x0000000426267c23 */ /* 0x100fe2000801083b */
[--C-:B------:R-:W-:Y:S01]  /*4090*/  FFMA.FTZ R34, R28, UR4, -R59.reuse ;  /* 0x000000041c227c23 */ /* 0x100fe2000801083b */
[--C-:B------:R-:W-:Y:S01]  /*40a0*/  FFMA.FTZ R33, R32, UR4, -R59.reuse ;  /* 0x0000000420217c23 */ /* 0x100fe2000801083b */
[----:B------:R-:W5:Y:S01]  /*40b0*/  MUFU.EX2 R48, R48 ;  /* 0x0000003000307308 */ /* 0x000f620000000800 */
        /* <DEDUP_REMOVED lines=41> */
[--C-:B------:R-:W-:Y:S01]  /*4350*/  FFMA.FTZ R60, R60, UR4, -R59.reuse ;  /* 0x000000043c3c7c23 */ /* 0x100fe2000801083b */
[--C-:B------:R-:W-:Y:S01]  /*4360*/  FFMA.FTZ R58, R58, UR4, -R59.reuse ;  /* 0x000000043a3a7c23 */ /* 0x100fe2000801083b */
[----:B------:R-:W-:Y:S01]  /*4370*/  FFMA.FTZ R57, R57, UR4, -R59 ;  /* 0x0000000439397c23 */ /* 0x000fe2000801083b */
[----:B------:R-:W-:Y:S01]  /*4380*/  FADD.FTZ R56, R56, R55 ;  /* 0x0000003738387221 */ /* 0x000fe20000010000 */
[----:B------:R-:W-:-:S02]  /*4390*/  FADD.FTZ R53, R54, R53 ;  /* 0x0000003536357221 */ /* 0x000fc40000010000 */
[----:B------:R-:W3:Y:S01]  /*43a0*/  MUFU.EX2 R47, R47 ;  /* 0x0000002f002f7308 */ /* 0x000ee20000000800 */
[----:B-----5:R-:W-:Y:S01]  /*43b0*/  F2FP.F16.F32.PACK_AB R71, R49, R50 ;  /* 0x000000323147723e */ /* 0x020fe200000000ff */
[----:B------:R-:W-:Y:S01]  /*43c0*/  FADD.FTZ R51, R51, R56 ;  /* 0x0000003833337221 */ /* 0x000fe20000010000 */
[----:B------:R-:W-:-:S03]  /*43d0*/  FADD.FTZ R50, R50, R53 ;  /* 0x0000003532327221 */ /* 0x000fc60000010000 */
[----:B------:R-:W-:Y:S01]  /*43e0*/  FADD.FTZ R51, R48, R51 ;  /* 0x0000003330337221 */ /* 0x000fe20000010000 */
[----:B------:R-:W-:Y:S01]  /*43f0*/  FADD.FTZ R49, R49, R50 ;  /* 0x0000003231317221 */ /* 0x000fe20000010000 */
[C---:B-1----:R-:W-:Y:S01]  /*4400*/  HMMA.16816.F32 R112, R68.reuse, R4, RZ ;  /* 0x000000044470723c */ /* 0x042fe200000018ff */
[----:B------:R-:W-:Y:S07]  /*4410*/  MUFU.EX2 R44, R44 ;  /* 0x0000002c002c7308 */ /* 0x000fee0000000800 */
[C---:B------:R-:W-:Y:S01]  /*4420*/  HMMA.16816.F32 R108, R68.reuse, R6, RZ ;  /* 0x00000006446c723c */ /* 0x040fe200000018ff */
[----:B------:R-:W1:Y:S01]  /*4430*/  LDSM.16.MT88.4 R4, [R24+0xd000] ;  /* 0x00d000001804783b */ /* 0x000e620000004200 */
[----:B------:R-:W-:Y:S06]  /*4440*/  MUFU.EX2 R43, R43 ;  /* 0x0000002b002b7308 */ /* 0x000fec0000000800 */
[C---:B--2---:R-:W-:Y:S02]  /*4450*/  HMMA.16816.F32 R104, R68.reuse, R100, RZ ;  /* 0x000000644468723c */ /* 0x044fe400000018ff */
[----:B------:R-:W-:Y:S06]  /*4460*/  MUFU.EX2 R46, R46 ;  /* 0x0000002e002e7308 */ /* 0x000fec0000000800 */
[C---:B------:R-:W-:Y:S02]  /*4470*/  HMMA.16816.F32 R96, R68.reuse, R92, RZ ;  /* 0x0000005c4460723c */ /* 0x040fe400000018ff */
[----:B------:R-:W2:Y:S06]  /*4480*/  MUFU.EX2 R45, R45 ;  /* 0x0000002d002d7308 */ /* 0x000eac0000000800 */
[C---:B----4-:R-:W-:Y:S02]  /*4490*/  HMMA.16816.F32 R88, R68.reuse, R84, RZ ;  /* 0x000000544458723c */ /* 0x050fe400000018ff */
[----:B------:R-:W-:Y:S06]  /*44a0*/  MUFU.EX2 R42, R42 ;  /* 0x0000002a002a7308 */ /* 0x000fec0000000800 */
[C---:B------:R-:W-:Y:S02]  /*44b0*/  HMMA.16816.F32 R80, R68.reuse, R76, RZ ;  /* 0x0000004c4450723c */ /* 0x040fe400000018ff */
[----:B------:R-:W4:Y:S06]  /*44c0*/  MUFU.EX2 R41, R41 ;  /* 0x0000002900297308 */ /* 0x000f2c0000000800 */
[C---:B------:R-:W-:Y:S02]  /*44d0*/  HMMA.16816.F32 R100, R68.reuse, R102, RZ ;  /* 0x000000664464723c */ /* 0x040fe400000018ff */
[----:B------:R-:W-:Y:S06]  /*44e0*/  MUFU.EX2 R40, R40 ;  /* 0x0000002800287308 */ /* 0x000fec0000000800 */
[C---:B------:R-:W-:Y:S02]  /*44f0*/  HMMA.16816.F32 R92, R68.reuse, R94, RZ ;  /* 0x0000005e445c723c */ /* 0x040fe400000018ff */
[----:B------:R-:W5:Y:S06]  /*4500*/  MUFU.EX2 R39, R39 ;  /* 0x0000002700277308 */ /* 0x000f6c0000000800 */
[C---:B------:R-:W-:Y:S02]  /*4510*/  HMMA.16816.F32 R84, R68.reuse, R86, RZ ;  /* 0x000000564454723c */ /* 0x040fe400000018ff */
[----:B------:R-:W-:Y:S06]  /*4520*/  MUFU.EX2 R36, R36 ;  /* 0x0000002400247308 */ /* 0x000fec0000000800 */
[C---:B------:R-:W-:Y:S02]  /*4530*/  HMMA.16816.F32 R76, R68.reuse, R78, RZ ;  /* 0x0000004e444c723c */ /* 0x040fe400000018ff */
[----:B------:R-:W-:Y:S06]  /*4540*/  MUFU.EX2 R35, R35 ;  /* 0x0000002300237308 */ /* 0x000fec0000000800 */
[----:B-1----:R-:W-:Y:S01]  /*4550*/  HMMA.16816.F32 R72, R68, R4, RZ ;  /* 0x000000044448723c */ /* 0x002fe200000018ff */
[----:B---3--:R-:W-:Y:S01]  /*4560*/  F2FP.F16.F32.PACK_AB R4, R47, R52 ;  /* 0x000000342f04723e */ /* 0x008fe200000000ff */
[----:B------:R-:W-:Y:S01]  /*4570*/  MUFU.EX2 R38, R38 ;  /* 0x0000002600267308 */ /* 0x000fe20000000800 */
[----:B--2---:R-:W-:Y:S01]  /*4580*/  F2FP.F16.F32.PACK_AB R5, R45, R46 ;  /* 0x0000002e2d05723e */ /* 0x004fe200000000ff */
[----:B------:R-:W-:Y:S01]  /*4590*/  FADD.FTZ R52, R52, R51 ;  /* 0x0000003334347221 */ /* 0x000fe20000010000 */
[----:B------:R-:W-:-:S03]  /*45a0*/  FADD.FTZ R46, R46, R49 ;  /* 0x000000312e2e7221 */ /* 0x000fc60000010000 */
[----:B------:R-:W-:Y:S01]  /*45b0*/  HMMA.16816.F32 R68, R68, R6, RZ ;  /* 0x000000064444723c */ /* 0x000fe200000018ff */
[----:B------:R-:W-:Y:S01]  /*45c0*/  F2FP.F16.F32.PACK_AB R6, R43, R44 ;  /* 0x0000002c2b06723e */ /* 0x000fe200000000ff */
[----:B------:R-:W1:Y:S01]  /*45d0*/  MUFU.EX2 R37, R37 ;  /* 0x0000002500257308 */ /* 0x000e620000000800 */
[----:B----4-:R-:W-:Y:S01]  /*45e0*/  F2FP.F16.F32.PACK_AB R7, R41, R42 ;  /* 0x0000002a2907723e */ /* 0x010fe200000000ff */
[----:B------:R-:W-:Y:S01]  /*45f0*/  FADD.FTZ R47, R47, R52 ;  /* 0x000000342f2f7221 */ /* 0x000fe20000010000 */
[----:B------:R-:W-:-:S03]  /*4600*/  FADD.FTZ R45, R45, R46 ;  /* 0x0000002e2d2d7221 */ /* 0x000fc60000010000 */
[----:B------:R-:W-:Y:S01]  /*4610*/  FADD.FTZ R44, R44, R47 ;  /* 0x0000002f2c2c7221 */ /* 0x000fe20000010000 */
[----:B------:R-:W-:Y:S01]  /*4620*/  FADD.FTZ R42, R42, R45 ;  /* 0x0000002d2a2a7221 */ /* 0x000fe20000010000 */
[----:B------:R-:W-:Y:S01]  /*4630*/  HMMA.16816.F32 R112, R4, R8, R112 ;  /* 0x000000080470723c */ /* 0x000fe20000001870 */
[----:B------:R-:W-:Y:S01]  /*4640*/  MUFU.EX2 R34, R34 ;  /* 0x0000002200227308 */ /* 0x000fe20000000800 */
[----:B------:R-:W-:Y:S01]  /*4650*/  FADD.FTZ R43, R43, R44 ;  /* 0x0000002c2b2b7221 */ /* 0x000fe20000010000 */
[----:B------:R-:W-:-:S05]  /*4660*/  FADD.FTZ R41, R41, R42 ;  /* 0x0000002a29297221 */ /* 0x000fca0000010000 */
[C---:B------:R-:W-:Y:S01]  /*4670*/  HMMA.16816.F32 R108, R4.reuse, R10, R108 ;  /* 0x0000000a046c723c */ /* 0x040fe2000000186c */
[----:B------:R-:W2:Y:S01]  /*4680*/  LDSM.16.MT88.4 R8, [R24+0xb400] ;  /* 0x00b400001808783b */ /* 0x000ea20000004200 */
[----:B------:R-:W3:Y:S06]  /*4690*/  MUFU.EX2 R33, R33 ;  /* 0x0000002100217308 */ /* 0x000eec0000000800 */
[C---:B------:R-:W-:Y:S02]  /*46a0*/  HMMA.16816.F32 R104, R4.reuse, R12, R104 ;  /* 0x0000000c0468723c */ /* 0x040fe40000001868 */
[----:B------:R-:W-:Y:S06]  /*46b0*/  MUFU.EX2 R32, R32 ;  /* 0x0000002000207308 */ /* 0x000fec0000000800 */
[C---:B------:R-:W-:Y:S01]  /*46c0*/  HMMA.16816.F32 R100, R4.reuse, R14, R100 ;  /* 0x0000000e0464723c */ /* 0x040fe20000001864 */
[----:B------:R-:W4:Y:S01]  /*46d0*/  LDSM.16.MT88.4 R12, [R118+0xd400] ;  /* 0x00d40000760c783b */ /* 0x000f220000004200 */
[----:B------:R-:W3:Y:S06]  /*46e0*/  MUFU.EX2 R31, R31 ;  /* 0x0000001f001f7308 */ /* 0x000eec0000000800 */
[C---:B------:R-:W-:Y:S02]  /*46f0*/  HMMA.16816.F32 R96, R4.reuse, R16, R96 ;  /* 0x000000100460723c */ /* 0x040fe40000001860 */
[----:B------:R-:W-:Y:S06]  /*4700*/  MUFU.EX2 R28, R28 ;  /* 0x0000001c001c7308 */ /* 0x000fec0000000800 */
[C---:B------:R-:W-:Y:S01]  /*4710*/  HMMA.16816.F32 R92, R4.reuse, R18, R92 ;  /* 0x00000012045c723c */ /* 0x040fe2000000185c */
[----:B------:R-:W3:Y:S01]  /*4720*/  LDSM.16.MT88.4 R16, [R118+0xb800] ;  /* 0x00b800007610783b */ /* 0x000ee20000004200 */
[----:B------:R-:W-:Y:S06]  /*4730*/  MUFU.EX2 R27, R27 ;  /* 0x0000001b001b7308 */ /* 0x000fec0000000800 */
[C---:B------:R-:W-:Y:S02]  /*4740*/  HMMA.16816.F32 R72, R4.reuse, R20, R72 ;  /* 0x000000140448723c */ /* 0x040fe40000001848 */
[----:B------:R-:W-:Y:S06]  /*4750*/  MUFU.EX2 R30, R30 ;  /* 0x0000001e001e7308 */ /* 0x000fec0000000800 */
[C---:B--2---:R-:W-:Y:S02]  /*4760*/  HMMA.16816.F32 R88, R4.reuse, R8, R88 ;  /* 0x000000080458723c */ /* 0x044fe40000001858 */
[----:B------:R-:W2:Y:S06]  /*4770*/  MUFU.EX2 R29, R29 ;  /* 0x0000001d001d7308 */ /* 0x000eac0000000800 */
[C---:B------:R-:W-:Y:S01]  /*4780*/  HMMA.16816.F32 R84, R4.reuse, R10, R84 ;  /* 0x0000000a0454723c */ /* 0x040fe20000001854 */
[----:B------:R-:W2:Y:S01]  /*4790*/  LDSM.16.MT88.4 R8, [R118+0x9800] ;  /* 0x009800007608783b */ /* 0x000ea20000004200 */
[----:B------:R-:W-:Y:S06]  /*47a0*/  MUFU.EX2 R26, R26 ;  /* 0x0000001a001a7308 */ /* 0x000fec0000000800 */
[C---:B----4-:R-:W-:Y:S02]  /*47b0*/  HMMA.16816.F32 R80, R4.reuse, R12, R80 ;  /* 0x0000000c0450723c */ /* 0x050fe40000001850 */
[----:B------:R-:W4:Y:S06]  /*47c0*/  MUFU.EX2 R25, R25 ;  /* 0x0000001900197308 */ /* 0x000f2c0000000800 */
[C---:B------:R-:W-:Y:S01]  /*47d0*/  HMMA.16816.F32 R76, R4.reuse, R14, R76 ;  /* 0x0000000e044c723c */ /* 0x040fe2000000184c */
[----:B------:R-:W4:Y:S01]  /*47e0*/  LDSM.16.MT88.4 R12, [R24+0x9800] ;  /* 0x00980000180c783b */ /* 0x000f220000004200 */
[----:B------:R-:W-:Y:S06]  /*47f0*/  MUFU.EX2 R125, R125 ;  /* 0x0000007d007d7308 */ /* 0x000fec0000000800 */
[----:B------:R-:W-:Y:S01]  /*4800*/  HMMA.16816.F32 R68, R4, R22, R68 ;  /* 0x000000160444723c */ /* 0x000fe20000001844 */
[----:B-----5:R-:W-:Y:S01]  /*4810*/  F2FP.F16.F32.PACK_AB R4, R39, R40 ;  /* 0x000000282704723e */ /* 0x020fe200000000ff */
[----:B------:R-:W5:Y:S01]  /*4820*/  LDSM.16.MT88.4 R20, [R24+0xd800] ;  /* 0x00d800001814783b */ /* 0x000f620000004200 */
[----:B-1----:R-:W-:Y:S01]  /*4830*/  F2FP.F16.F32.PACK_AB R5, R37, R38 ;  /* 0x000000262505723e */ /* 0x002fe200000000ff */
[----:B------:R-:W1:Y:S01]  /*4840*/  MUFU.EX2 R126, R126 ;  /* 0x0000007e007e7308 */ /* 0x000e620000000800 */
[----:B------:R-:W-:Y:S01]  /*4850*/  F2FP.F16.F32.PACK_AB R6, R35, R36 ;  /* 0x000000242306723e */ /* 0x000fe200000000ff */
[----:B------:R-:W-:Y:S01]  /*4860*/  FADD.FTZ R40, R40, R43 ;  /* 0x0000002b28287221 */ /* 0x000fe20000010000 */
[----:B---3--:R-:W-:Y:S01]  /*4870*/  F2FP.F16.F32.PACK_AB R7, R33, R34 ;  /* 0x000000222107723e */ /* 0x008fe200000000ff */
[----:B------:R-:W-:-:S02]  /*4880*/  FADD.FTZ R38, R38, R41 ;  /* 0x0000002926267221 */ /* 0x000fc40000010000 */
[----:B------:R-:W-:Y:S02]  /*4890*/  FADD.FTZ R39, R39, R40 ;  /* 0x0000002827277221 */ /* 0x000fe40000010000 */
[----:B------:R-:W-:Y:S01]  /*48a0*/  MUFU.EX2 R128, R128 ;  /* 0x0000008000807308 */ /* 0x000fe20000000800 */
[----:B------:R-:W-:Y:S01]  /*48b0*/  FADD.FTZ R37, R37, R38 ;  /* 0x0000002625257221 */ /* 0x000fe20000010000 */
[C---:B------:R-:W-:Y:S01]  /*48c0*/  HMMA.16816.F32 R96, R4.reuse, R16, R96 ;  /* 0x000000100460723c */ /* 0x040fe20000001860 */
[----:B------:R-:W-:Y:S02]  /*48d0*/  FADD.FTZ R36, R36, R39 ;  /* 0x0000002724247221 */ /* 0x000fe40000010000 */
[----:B------:R-:W-:Y:S02]  /*48e0*/  FADD.FTZ R34, R34, R37 ;  /* 0x0000002522227221 */ /* 0x000fe40000010000 */
[----:B------:R-:W-:Y:S01]  /*48f0*/  FADD.FTZ R35, R35, R36 ;  /* 0x0000002423237221 */ /* 0x000fe20000010000 */
[----:B------:R-:W-:Y:S01]  /*4900*/  MUFU.EX2 R127, R127 ;  /* 0x0000007f007f7308 */ /* 0x000fe20000000800 */
[----:B------:R-:W-:Y:S01]  /*4910*/  FADD.FTZ R33, R33, R34 ;  /* 0x0000002221217221 */ /* 0x000fe20000010000 */
[C---:B--2---:R-:W-:Y:S06]  /*4920*/  HMMA.16816.F32 R112, R4.reuse, R8, R112 ;  /* 0x000000080470723c */ /* 0x044fec0000001870 */
[----:B------:R-:W-:Y:S02]  /*4930*/  MUFU.EX2 R129, R129 ;  /* 0x0000008100817308 */ /* 0x000fe40000000800 */
[C---:B------:R-:W-:Y:S01]  /*4940*/  HMMA.16816.F32 R108, R4.reuse, R10, R108 ;  /* 0x0000000a046c723c */ /* 0x040fe2000000186c */
[----:B------:R-:W2:Y:S05]  /*4950*/  LDSM.16.MT88.4 R8, [R24+0xb800] ;  /* 0x00b800001808783b */ /* 0x000eaa0000004200 */
[----:B------:R-:W3:Y:S02]  /*4960*/  MUFU.EX2 R136, R136 ;  /* 0x0000008800887308 */ /* 0x000ee40000000800 */
[C---:B----4-:R-:W-:Y:S06]  /*4970*/  HMMA.16816.F32 R104, R4.reuse, R12, R104 ;  /* 0x0000000c0468723c */ /* 0x050fec0000001868 */
[----:B------:R-:W-:Y:S02]  /*4980*/  MUFU.EX2 R133, R133 ;  /* 0x0000008500857308 */ /* 0x000fe40000000800 */
[C---:B------:R-:W-:Y:S01]  /*4990*/  HMMA.16816.F32 R100, R4.reuse, R14, R100 ;  /* 0x0000000e0464723c */ /* 0x040fe20000001864 */
[----:B------:R-:W4:Y:S05]  /*49a0*/  LDSM.16.MT88.4 R12, [R118+0xd800] ;  /* 0x00d80000760c783b */ /* 0x000f2a0000004200 */
[----:B------:R-:W3:Y:S02]  /*49b0*/  MUFU.EX2 R140, R140 ;  /* 0x0000008c008c7308 */ /* 0x000ee40000000800 */
[C---:B------:R-:W-:Y:S01]  /*49c0*/  HMMA.16816.F32 R92, R4.reuse, R18, R92 ;  /* 0x00000012045c723c */ /* 0x040fe2000000185c */
[----:B------:R-:W1:Y:S05]  /*49d0*/  LDSM.16.MT88.4 R16, [R118+0xbc00] ;  /* 0x00bc00007610783b */ /* 0x000e6a0000004200 */
[----:B------:R-:W-:Y:S02]  /*49e0*/  MUFU.EX2 R139, R139 ;  /* 0x0000008b008b7308 */ /* 0x000fe40000000800 */
[C---:B-----5:R-:W-:Y:S06]  /*49f0*/  HMMA.16816.F32 R72, R4.reuse, R20, R72 ;  /* 0x000000140448723c */ /* 0x060fec0000001848 */
[----:B------:R-:W5:Y:S02]  /*4a00*/  MUFU.EX2 R142, R142 ;  /* 0x0000008e008e7308 */ /* 0x000f640000000800 */
[C---:B------:R-:W-:Y:S01]  /*4a10*/  HMMA.16816.F32 R68, R4.reuse, R22, R68 ;  /* 0x000000160444723c */ /* 0x040fe20000001844 */
[----:B------:R-:W-:Y:S05]  /*4a20*/  LDSM.16.MT88.4 R20, [R24+0xdc00] ;  /* 0x00dc00001814783b */ /* 0x000fea0000004200 */
[----:B------:R-:W-:Y:S02]  /*4a30*/  MUFU.EX2 R135, R135 ;  /* 0x0000008700877308 */ /* 0x000fe40000000800 */
[C---:B--2---:R-:W-:Y:S06]  /*4a40*/  HMMA.16816.F32 R88, R4.reuse, R8, R88 ;  /* 0x000000080458723c */ /* 0x044fec0000001858 */
[----:B------:R-:W-:Y:S02]  /*4a50*/  MUFU.EX2 R144, R144 ;  /* 0x0000009000907308 */ /* 0x000fe40000000800 */
[C---:B------:R-:W-:Y:S01]  /*4a60*/  HMMA.16816.F32 R84, R4.reuse, R10, R84 ;  /* 0x0000000a0454723c */ /* 0x040fe20000001854 */
[----:B------:R-:W2:Y:S05]  /*4a70*/  LDSM.16.MT88.4 R8, [R118+0x9c00] ;  /* 0x009c00007608783b */ /* 0x000eaa0000004200 */
[----:B------:R-:W-:Y:S02]  /*4a80*/  MUFU.EX2 R131, R131 ;  /* 0x0000008300837308 */ /* 0x000fe40000000800 */
[C---:B----4-:R-:W-:Y:S06]  /*4a90*/  HMMA.16816.F32 R80, R4.reuse, R12, R80 ;  /* 0x0000000c0450723c */ /* 0x050fec0000001850 */
[----:B------:R-:W4:Y:S02]  /*4aa0*/  MUFU.EX2 R134, R134 ;  /* 0x0000008600867308 */ /* 0x000f240000000800 */
[----:B------:R-:W-:Y:S01]  /*4ab0*/  HMMA.16816.F32 R76, R4, R14, R76 ;  /* 0x0000000e044c723c */ /* 0x000fe2000000184c */
[----:B------:R-:W3:Y:S01]  /*4ac0*/  LDSM.16.MT88.4 R12, [R24+0x9c00] ;  /* 0x009c0000180c783b */ /* 0x000ee20000004200 */
[----:B------:R-:W-:Y:S01]  /*4ad0*/  F2FP.F16.F32.PACK_AB R4, R31, R32 ;  /* 0x000000201f04723e */ /* 0x000fe200000000ff */
[----:B------:R-:W-:Y:S01]  /*4ae0*/  FADD.FTZ R32, R32, R35 ;  /* 0x0000002320207221 */ /* 0x000fe20000010000 */
[----:B------:R-:W-:Y:S01]  /*4af0*/  F2FP.F16.F32.PACK_AB R5, R29, R30 ;  /* 0x0000001e1d05723e */ /* 0x000fe200000000ff */
[----:B------:R-:W-:Y:S01]  /*4b00*/  FADD.FTZ R30, R30, R33 ;  /* 0x000000211e1e7221 */ /* 0x000fe20000010000 */
[----:B------:R-:W-:Y:S01]  /*4b10*/  F2FP.F16.F32.PACK_AB R6, R27, R28 ;  /* 0x0000001c1b06723e */ /* 0x000fe200000000ff */
[----:B------:R-:W-:Y:S01]  /*4b20*/  MUFU.EX2 R132, R132 ;  /* 0x0000008400847308 */ /* 0x000fe20000000800 */
[----:B------:R-:W-:Y:S01]  /*4b30*/  F2FP.F16.F32.PACK_AB R7, R25, R26 ;  /* 0x0000001a1907723e */ /* 0x000fe200000000ff */
[----:B------:R-:W-:Y:S01]  /*4b40*/  FADD.FTZ R31, R31, R32 ;  /* 0x000000201f1f7221 */ /* 0x000fe20000010000 */
[----:B------:R-:W-:-:S05]  /*4b50*/  FADD.FTZ R29, R29, R30 ;  /* 0x0000001e1d1d7221 */ /* 0x000fca0000010000 */
[C---:B-1----:R-:W-:Y:S01]  /*4b60*/  HMMA.16816.F32 R96, R4.reuse, R16, R96 ;  /* 0x000000100460723c */ /* 0x042fe20000001860 */
[----:B------:R-:W1:Y:S07]  /*4b70*/  MUFU.EX2 R137, R137 ;  /* 0x0000008900897308 */ /* 0x000e6e0000000800 */
[C---:B------:R-:W-:Y:S01]  /*4b80*/  HMMA.16816.F32 R92, R4.reuse, R18, R92 ;  /* 0x00000012045c723c */ /* 0x040fe2000000185c */
[----:B------:R-:W-:Y:S01]  /*4b90*/  LDSM.16.MT88.4 R16, [R118+0xc000] ;  /* 0x00c000007610783b */ /* 0x000fe20000004200 */
[----:B------:R-:W-:Y:S06]  /*4ba0*/  MUFU.EX2 R123, R123 ;  /* 0x0000007b007b7308 */ /* 0x000fec0000000800 */
[C---:B--2---:R-:W-:Y:S02]  /*4bb0*/  HMMA.16816.F32 R112, R4.reuse, R8, R112 ;  /* 0x000000080470723c */ /* 0x044fe40000001870 */
[----:B------:R-:W2:Y:S06]  /*4bc0*/  MUFU.EX2 R130, R130 ;  /* 0x0000008200827308 */ /* 0x000eac0000000800 */
[C---:B------:R-:W-:Y:S01]  /*4bd0*/  HMMA.16816.F32 R108, R4.reuse, R10, R108 ;  /* 0x0000000a046c723c */ /* 0x040fe2000000186c */
[----:B------:R-:W5:Y:S01]  /*4be0*/  LDSM.16.MT88.4 R8, [R24+0xbc00] ;  /* 0x00bc00001808783b */ /* 0x000f620000004200 */
[----:B------:R-:W-:Y:S06]  /*4bf0*/  MUFU.EX2 R119, R119 ;  /* 0x0000007700777308 */ /* 0x000fec0000000800 */
[C---:B---3--:R-:W-:Y:S02]  /*4c00*/  HMMA.16816.F32 R104, R4.reuse, R12, R104 ;  /* 0x0000000c0468723c */ /* 0x048fe40000001868 */
[----:B------:R-:W-:Y:S06]  /*4c10*/  MUFU.EX2 R138, R138 ;  /* 0x0000008a008a7308 */ /* 0x000fec0000000800 */
[C---:B------:R-:W-:Y:S01]  /*4c20*/  HMMA.16816.F32 R100, R4.reuse, R14, R100 ;  /* 0x0000000e0464723c */ /* 0x040fe20000001864 */
[----:B------:R-:W3:Y:S01]  /*4c30*/  LDSM.16.MT88.4 R12, [R118+0xdc00] ;  /* 0x00dc0000760c783b */ /* 0x000ee20000004200 */
[----:B------:R-:W-:Y:S06]  /*4c40*/  MUFU.EX2 R117, R117 ;  /* 0x0000007500757308 */ /* 0x000fec0000000800 */
[C---:B------:R-:W-:Y:S02]  /*4c50*/  HMMA.16816.F32 R72, R4.reuse, R20, R72 ;  /* 0x000000140448723c */ /* 0x040fe40000001848 */
[----:B------:R-:W2:Y:S06]  /*4c60*/  MUFU.EX2 R122, R122 ;  /* 0x0000007a007a7308 */ /* 0x000eac0000000800 */
[C---:B------:R-:W-:Y:S01]  /*4c70*/  HMMA.16816.F32 R68, R4.reuse, R22, R68 ;  /* 0x000000160444723c */ /* 0x040fe20000001844 */
[----:B------:R-:W-:Y:S01]  /*4c80*/  LDSM.16.MT88.4 R20, [R24+0xe000] ;  /* 0x00e000001814783b */ /* 0x000fe20000004200 */
[----:B------:R-:W-:Y:S06]  /*4c90*/  MUFU.EX2 R120, R120 ;  /* 0x0000007800787308 */ /* 0x000fec0000000800 */
[C---:B-----5:R-:W-:Y:S02]  /*4ca0*/  HMMA.16816.F32 R88, R4.reuse, R8, R88 ;  /* 0x000000080458723c */ /* 0x060fe40000001858 */
[----:B------:R-:W5:Y:S06]  /*4cb0*/  MUFU.EX2 R121, R121 ;  /* 0x0000007900797308 */ /* 0x000f6c0000000800 */
[C---:B------:R-:W-:Y:S01]  /*4cc0*/  HMMA.16816.F32 R84, R4.reuse, R10, R84 ;  /* 0x0000000a0454723c */ /* 0x040fe20000001854 */
[----:B------:R-:W4:Y:S01]  /*4cd0*/  LDSM.16.MT88.4 R8, [R118+0xa000] ;  /* 0x00a000007608783b */ /* 0x000f220000004200 */
[----:B------:R-:W-:Y:S06]  /*4ce0*/  MUFU.EX2 R177, R177 ;  /* 0x000000b100b17308 */ /* 0x000fec0000000800 */
[C---:B---3--:R-:W-:Y:S02]  /*4cf0*/  HMMA.16816.F32 R80, R4.reuse, R12, R80 ;  /* 0x0000000c0450723c */ /* 0x048fe40000001850 */
[----:B------:R-:W-:Y:S06]  /*4d00*/  MUFU.EX2 R60, R60 ;  /* 0x0000003c003c7308 */ /* 0x000fec0000000800 */
[----:B------:R-:W-:Y:S01]  /*4d10*/  HMMA.16816.F32 R76, R4, R14, R76 ;  /* 0x0000000e044c723c */ /* 0x000fe2000000184c */
[----:B------:R-:W3:Y:S01]  /*4d20*/  LDSM.16.MT88.4 R12, [R24+0xa000] ;  /* 0x00a00000180c783b */ /* 0x000ee20000004200 */
[----:B------:R-:W-:Y:S01]  /*4d30*/  F2FP.F16.F32.PACK_AB R4, R126, R125 ;  /* 0x0000007d7e04723e */ /* 0x000fe200000000ff */
[----:B------:R-:W-:Y:S01]  /*4d40*/  MUFU.EX2 R58, R58 ;  /* 0x0000003a003a7308 */ /* 0x000fe20000000800 */
[----:B------:R-:W-:-:S02]  /*4d50*/  F2FP.F16.F32.PACK_AB R5, R136, R129 ;  /* 0x000000818805723e */ /* 0x000fc400000000ff */
[----:B------:R-:W-:Y:S02]  /*4d60*/  F2FP.F16.F32.PACK_AB R6, R127, R128 ;  /* 0x000000807f06723e */ /* 0x000fe400000000ff */
[----:B------:R-:W-:-:S03]  /*4d70*/  F2FP.F16.F32.PACK_AB R7, R140, R133 ;  /* 0x000000858c07723e */ /* 0x000fc600000000ff */
[----:B------:R-:W-:Y:S04]  /*4d80*/  MUFU.EX2 R55, R57 ;  /* 0x0000003900377308 */ /* 0x000fe80000000800 */
[C---:B------:R-:W-:Y:S08]  /*4d90*/  HMMA.16816.F32 R96, R4.reuse, R16, R96 ;  /* 0x000000100460723c */ /* 0x040ff00000001860 */
[C---:B------:R-:W-:Y:S01]  /*4da0*/  HMMA.16816.F32 R92, R4.reuse, R18, R92 ;  /* 0x00000012045c723c */ /* 0x040fe2000000185c */
[----:B------:R-:W-:Y:S07]  /*4db0*/  LDSM.16.MT88.4 R16, [R118+0xc400] ;  /* 0x00c400007610783b */ /* 0x000fee0000004200 */
[C---:B----4-:R-:W-:Y:S08]  /*4dc0*/  HMMA.16816.F32 R112, R4.reuse, R8, R112 ;  /* 0x000000080470723c */ /* 0x050ff00000001870 */
[C---:B------:R-:W-:Y:S01]  /*4dd0*/  HMMA.16816.F32 R108, R4.reuse, R10, R108 ;  /* 0x0000000a046c723c */ /* 0x040fe2000000186c */
[----:B------:R-:W4:Y:S07]  /*4de0*/  LDSM.16.MT88.4 R8, [R24+0xc000] ;  /* 0x00c000001808783b */ /* 0x000f2e0000004200 */
        /* <DEDUP_REMOVED lines=18> */
[----:B------:R-:W-:Y:S07]  /*4f10*/  LDSM.16.MT88.4 R16, [R24+0xa800] ;  /* 0x00a800001810783b */ /* 0x000fee0000004200 */
[C---:B----4-:R-:W-:Y:S08]  /*4f20*/  HMMA.16816.F32 R112, R4.reuse, R8, R112 ;  /* 0x000000080470723c */ /* 0x050ff00000001870 */
[C---:B------:R-:W-:Y:S01]  /*4f30*/  HMMA.16816.F32 R108, R4.reuse, R10, R108 ;  /* 0x0000000a046c723c */ /* 0x040fe2000000186c */
[----:B------:R-:W1:Y:S07]  /*4f40*/  LDSM.16.MT88.4 R8, [R24+0xc400] ;  /* 0x00c400001808783b */ /* 0x000e6e0000004200 */
[C---:B---3--:R-:W-:Y:S08]  /*4f50*/  HMMA.16816.F32 R104, R4.reuse, R12, R104 ;  /* 0x0000000c0468723c */ /* 0x048ff00000001868 */
[C---:B------:R-:W-:Y:S01]  /*4f60*/  HMMA.16816.F32 R100, R4.reuse, R14, R100 ;  /* 0x0000000e0464723c */ /* 0x040fe20000001864 */
[----:B------:R-:W3:Y:S07]  /*4f70*/  LDSM.16.MT88.4 R12, [R118+0xe400] ;  /* 0x00e40000760c783b */ /* 0x000eee0000004200 */
[----:B------:R-:W-:Y:S01]  /*4f80*/  HMMA.16816.F32 R72, R4, R20, R72 ;  /* 0x000000140448723c */ /* 0x000fe20000001848 */
[--C-:B------:R-:W-:Y:S01]  /*4f90*/  FFMA.FTZ R20, R67, UR4, -R64.reuse ;  /* 0x0000000443147c23 */ /* 0x100fe20008010840 */
[----:B------:R-:W-:-:S05]  /*4fa0*/  FFMA.FTZ R21, R65, UR4, -R64 ;  /* 0x0000000441157c23 */ /* 0x000fca0008010840 */
[----:B------:R-:W-:Y:S01]  /*4fb0*/  MUFU.EX2 R20, R20 ;  /* 0x0000001400147308 */ /* 0x000fe20000000800 */
[----:B------:R-:W-:Y:S01]  /*4fc0*/  HMMA.16816.F32 R68, R4, R22, R68 ;  /* 0x000000160444723c */ /* 0x000fe20000001844 */
[----:B------:R-:W-:Y:S01]  /*4fd0*/  FFMA.FTZ R22, R63, UR4, -R64 ;  /* 0x000000043f167c23 */ /* 0x000fe20008010840 */
[----:B------:R-:W-:-:S05]  /*4fe0*/  FFMA.FTZ R23, R62, UR4, -R59 ;  /* 0x000000043e177c23 */ /* 0x000fca000801083b */
[----:B------:R-:W4:Y:S01]  /*4ff0*/  MUFU.EX2 R21, R21 ;  /* 0x0000001500157308 */ /* 0x000f220000000800 */
[C---:B-1----:R-:W-:Y:S07]  /*5000*/  HMMA.16816.F32 R88, R4.reuse, R8, R88 ;  /* 0x000000080458723c */ /* 0x042fee0000001858 */
[----:B------:R-:W-:Y:S01]  /*5010*/  MUFU.EX2 R22, R22 ;  /* 0x0000001600167308 */ /* 0x000fe20000000800 */
[C---:B------:R-:W-:Y:S01]  /*5020*/  HMMA.16816.F32 R84, R4.reuse, R10, R84 ;  /* 0x0000000a0454723c */ /* 0x040fe20000001854 */
[----:B------:R-:W1:Y:S06]  /*5030*/  LDSM.16.MT88.4 R8, [R118+0xa800] ;  /* 0x00a800007608783b */ /* 0x000e6c0000004200 */
[----:B------:R-:W4:Y:S01]  /*5040*/  MUFU.EX2 R23, R23 ;  /* 0x0000001700177308 */ /* 0x000f220000000800 */
[C---:B---3--:R-:W-:Y:S08]  /*5050*/  HMMA.16816.F32 R80, R4.reuse, R12, R80 ;  /* 0x0000000c0450723c */ /* 0x048ff00000001850 */
[----:B------:R-:W-:Y:S01]  /*5060*/  HMMA.16816.F32 R76, R4, R14, R76 ;  /* 0x0000000e044c723c */ /* 0x000fe2000000184c */
[----:B------:R-:W3:Y:S01]  /*5070*/  LDSM.16.MT88.4 R12, [R118+0xc800] ;  /* 0x00c80000760c783b */ /* 0x000ee20000004200 */
[----:B--2---:R-:W-:-:S02]  /*5080*/  F2FP.F16.F32.PACK_AB R4, R130, R123 ;  /* 0x0000007b8204723e */ /* 0x004fc400000000ff */
[----:B------:R-:W-:Y:S02]  /*5090*/  F2FP.F16.F32.PACK_AB R5, R122, R117 ;  /* 0x000000757a05723e */ /* 0x000fe400000000ff */
[----:B------:R-:W-:Y:S02]  /*50a0*/  F2FP.F16.F32.PACK_AB R6, R138, R119 ;  /* 0x000000778a06723e */ /* 0x000fe400000000ff */
[----:B-----5:R-:W-:-:S07]  /*50b0*/  F2FP.F16.F32.PACK_AB R7, R121, R120 ;  /* 0x000000787907723e */ /* 0x020fce00000000ff */
[C---:B------:R-:W-:Y:S08]  /*50c0*/  HMMA.16816.F32 R104, R4.reuse, R16, R104 ;  /* 0x000000100468723c */ /* 0x040ff00000001868 */
        /* <DEDUP_REMOVED lines=15> */
[----:B------:R-:W-:Y:S01]  /*51c0*/  HMMA.16816.F32 R68, R4, R14, R68 ;  /* 0x0000000e0444723c */ /* 0x000fe20000001844 */
[----:B------:R-:W3:Y:S01]  /*51d0*/  LDSM.16.MT88.4 R12, [R118+0xcc00] ;  /* 0x00cc0000760c783b */ /* 0x000ee20000004200 */
[----:B----4-:R-:W-:-:S02]  /*51e0*/  F2FP.F16.F32.PACK_AB R4, R21, R20 ;  /* 0x000000141504723e */ /* 0x010fc400000000ff */
[----:B------:R-:W-:Y:S02]  /*51f0*/  F2FP.F16.F32.PACK_AB R5, R60, R23 ;  /* 0x000000173c05723e */ /* 0x000fe400000000ff */
[----:B------:R-:W-:Y:S02]  /*5200*/  F2FP.F16.F32.PACK_AB R6, R177, R22 ;  /* 0x00000016b106723e */ /* 0x000fe400000000ff */
[----:B------:R-:W-:-:S07]  /*5210*/  F2FP.F16.F32.PACK_AB R7, R55, R58 ;  /* 0x0000003a3707723e */ /* 0x000fce00000000ff */
        /* <DEDUP_REMOVED lines=11> */
[----:B------:R-:W3:Y:S01]  /*52d0*/  LDSM.16.MT88.4 R24, [R24+0xec00] ;  /* 0x00ec00001818783b */ /* 0x000ee20000004200 */
[----:B------:R-:W-:Y:S01]  /*52e0*/  FADD.FTZ R13, R125, R12 ;  /* 0x0000000c7d0d7221 */ /* 0x000fe20000010000 */
[----:B------:R-:W-:Y:S01]  /*52f0*/  FADD.FTZ R129, R129, R28 ;  /* 0x0000001c81817221 */ /* 0x000fe20000010000 */
[----:B------:R-:W-:Y:S02]  /*5300*/  HMMA.16816.F32 R92, R4, R14, R92 ;  /* 0x0000000e045c723c */ /* 0x000fe4000000185c */
[----:B------:R-:W-:Y:S01]  /*5310*/  FADD.FTZ R13, R126, R13 ;  /* 0x0000000d7e0d7221 */ /* 0x000fe20000010000 */
[----:B------:R-:W-:-:S04]  /*5320*/  FADD.FTZ R136, R136, R129 ;  /* 0x0000008188887221 */ /* 0x000fc80000010000 */
[----:B------:R-:W-:Y:S01]  /*5330*/  FADD.FTZ R133, R133, R136 ;  /* 0x0000008885857221 */ /* 0x000fe20000010000 */
[----:B--2---:R-:W-:Y:S03]  /*5340*/  HMMA.16816.F32 R80, R4, R16, R80 ;  /* 0x000000100450723c */ /* 0x004fe60000001850 */
[----:B------:R-:W-:-:S05]  /*5350*/  FADD.FTZ R140, R140, R133 ;  /* 0x000000858c8c7221 */ /* 0x000fca0000010000 */
[C---:B------:R-:W-:Y:S08]  /*5360*/  HMMA.16816.F32 R76, R4.reuse, R18, R76 ;  /* 0x00000012044c723c */ /* 0x040ff0000000184c */
        /* <DEDUP_REMOVED lines=28> */
[----:B------:R-:W-:-:S04]  /*5530*/  FADD.FTZ R22, R22, R21 ;  /* 0x0000001516167221 */ /* 0x000fc80000010000 */
        /* <DEDUP_REMOVED lines=15> */
[----:B------:R-:W3:Y:S01]  /*5630*/  LDCU UR4, c[0x0][0x45c] ;  /* 0x00008b80ff0477ac */ /* 0x000ee20008000800 */
[----:B------:R-:W4:Y:S01]  /*5640*/  LDCU.64 UR8, c[0x0][0x3a8] ;  /* 0x00007500ff0877ac */ /* 0x000f220008000a00 */
[----:B------:R-:W2:Y:S01]  /*5650*/  LDCU.64 UR6, c[0x0][0x3a0] ;  /* 0x00007400ff0677ac */ /* 0x000ea20008000a00 */
[----:B-1----:R-:W-:-:S12]  /*5660*/  ULEA UR5, UR5, UR11, 0x18 ;  /* 0x0000000b05057291 */ /* 0x002fd8000f8ec0ff */
.L_x_1469:
[----:B------:R-:W-:Y:S01]  /*5670*/  @!P1 IADD3 R7, P0, PT, RZ, -R171, RZ ;  /* 0x800000abff079210 */ /* 0x000fe20007f1e0ff */
[----:B------:R-:W1:Y:S01]  /*5680*/  S2R R116, SR_TID.X ;  /* 0x0000000000747919 */ /* 0x000e620000002100 */
[----:B------:R-:W5:Y:S01]  /*5690*/  @!P1 LDC R64, c[0x0][0x3c0] ;  /* 0x0000f000ff409b82 */ /* 0x000f620000000800 */
[----:B------:R-:W-:Y:S07]  /*56a0*/  DEPBAR.LE SB0, 0x0 ;  /* 0x000080000000791a */ /* 0x000fee0000000000 */
[----:B------:R-:W2:Y:S08]  /*56b0*/  LDC R67, c[0x0][0x3c4] ;  /* 0x0000f100ff437b82 */ /* 0x000eb00000000800 */
[----:B------:R-:W-:Y:S01]  /*56c0*/  BAR.SYNC.DEFER_BLOCKING 0x0 ;  /* 0x0000000000007b1d */ /* 0x000fe20000010000 */
[----:B------:R-:W-:Y:S01]  /*56d0*/  IMAD.MOV.U32 R5, RZ, RZ, R164 ;  /* 0x000000ffff057224 */ /* 0x000fe200078e00a4 */
[----:B-1----:R-:W-:Y:S01]  /*56e0*/  SHF.R.U32.HI R158, RZ, 0x1, R116 ;  /* 0x00000001ff9e7819 */ /* 0x002fe20000011674 */
[----:B-----5:R-:W-:Y:S01]  /*56f0*/  @!P1 IMAD.SHL.U32 R6, R64, 0x80, RZ ;  /* 0x0000008040069824 */ /* 0x020fe200078e00ff */
[C---:B------:R-:W-:Y:S01]  /*5700*/  LOP3.LUT R167, R116.reuse, 0x18, RZ, 0xc0, !PT ;  /* 0x0000001874a77812 */ /* 0x040fe200078ec0ff */
[----:B------:R-:W-:Y:S01]  /*5710*/  IMAD.SHL.U32 R157, R116, 0x10, RZ ;  /* 0x00000010749d7824 */ /* 0x000fe200078e00ff */
[----:B------:R-:W-:Y:S01]  /*5720*/  LOP3.LUT R0, R158, 0x8, RZ, 0xc0, !PT ;  /* 0x000000089e007812 */ /* 0x000fe200078ec0ff */
[C---:B------:R-:W-:Y:S02]  /*5730*/  IMAD.SHL.U32 R156, R116.reuse, 0x4, RZ ;  /* 0x00000004749c7824 */ /* 0x040fe400078e00ff */
[----:B------:R-:W-:Y:S01]  /*5740*/  IMAD.SHL.U32 R160, R116, 0x8, RZ ;  /* 0x0000000874a07824 */ /* 0x000fe200078e00ff */
[C---:B------:R-:W-:Y:S01]  /*5750*/  LOP3.LUT R121, R157.reuse, 0x100, RZ, 0xc0, !PT ;  /* 0x000001009d797812 */ /* 0x040fe200078ec0ff */
[----:B------:R-:W-:Y:S01]  /*5760*/  @!P1 IMAD.X R6, RZ, RZ, ~R6, P0 ;  /* 0x000000ffff069224 */ /* 0x000fe200000e0e06 */
[----:B------:R-:W-:Y:S01]  /*5770*/  LOP3.LUT R3, R156, 0x18, RZ, 0xc0, !PT ;  /* 0x000000189c037812 */ /* 0x000fe200078ec0ff */
[----:B------:R-:W-:Y:S01]  /*5780*/  IMAD.SHL.U32 R4, R116, 0x20, RZ ;  /* 0x0000002074047824 */ /* 0x000fe200078e00ff */
[----:B------:R-:W-:Y:S02]  /*5790*/  LOP3.LUT R157, R157, 0x3e00, RZ, 0xc0, !PT ;  /* 0x00003e009d9d7812 */ /* 0x000fe400078ec0ff */
[C---:B------:R-:W-:Y:S02]  /*57a0*/  LOP3.LUT R10, R160.reuse, 0xd8, RZ, 0xc0, !PT ;  /* 0x000000d8a00a7812 */ /* 0x040fe400078ec0ff */
[----:B------:R-:W-:Y:S02]  /*57b0*/  @!P1 SHF.R.S64 R7, R7, 0x1f, R6 ;  /* 0x0000001f07079819 */ /* 0x000fe40000001006 */
[--C-:B------:R-:W-:Y:S02]  /*57c0*/  LOP3.LUT R2, R3, 0xc0, R4.reuse, 0xf8, !PT ;  /* 0x000000c003027812 */ /* 0x100fe400078ef804 */
[----:B------:R-:W-:Y:S02]  /*57d0*/  LOP3.LUT R8, R160, 0x1f20, RZ, 0xc0, !PT ;  /* 0x00001f20a0087812 */ /* 0x000fe400078ec0ff */
[----:B------:R-:W-:Y:S02]  /*57e0*/  LOP3.LUT R175, R10, R167, RZ, 0x3c, !PT ;  /* 0x000000a70aaf7212 */ /* 0x000fe400078e3cff */
[--C-:B------:R-:W-:Y:S02]  /*57f0*/  LOP3.LUT R3, R157, 0x120, R4.reuse, 0xf8, !PT ;  /* 0x000001209d037812 */ /* 0x100fe400078ef804 */
[----:B------:R-:W-:Y:S01]  /*5800*/  @!P1 IADD3 R164, P0, PT, R164, R7, RZ ;  /* 0x00000007a4a49210 */ /* 0x000fe20007f1e0ff */
[----:B------:R-:W-:Y:S01]  /*5810*/  IMAD.MOV.U32 R7, RZ, RZ, R165 ;  /* 0x000000ffff077224 */ /* 0x000fe200078e00a5 */
        /* <DEDUP_REMOVED lines=36> */
[-C--:B------:R-:W-:Y:S04]  /*5a60*/  LOP3.LUT R4, R166, R3.reuse, RZ, 0x3c, !PT ;  /* 0x00000003a6047212 */ /* 0x080fe800078e3cff */
[----:B------:R-:W-:Y:S02]  /*5a70*/  ISETP.GE.AND P3, PT, R4, RZ, PT ;  /* 0x000000ff0400720c */ /* 0x000fe40003f66270 */
[----:B------:R-:W-:Y:S03]  /*5a80*/  LOP3.LUT R4, RZ, R3, RZ, 0x33, !PT ;  /* 0x00000003ff047212 */ /* 0x000fe600078e33ff */
        /* <DEDUP_REMOVED lines=20> */
[----:B----4-:R-:W-:Y:S01]  /*5bd0*/  IMAD.WIDE.U32 R10, R9, UR8, R10 ;  /* 0x00000008090a7c25 */ /* 0x010fe2000f8e000a */
[----:B------:R-:W-:Y:S02]  /*5be0*/  SHF.R.S32.HI R3, RZ, 0x1f, R9 ;  /* 0x0000001fff037819 */ /* 0x000fe40000011409 */
[C---:B------:R-:W-:Y:S03]  /*5bf0*/  LEA R164, P0, R10.reuse, R5, 0x1 ;  /* 0x000000050aa47211 */ /* 0x040fe600078008ff */
[----:B------:R-:W-:Y:S04]  /*5c00*/  IMAD R4, R3, UR8, RZ ;  /* 0x0000000803047c24 */ /* 0x000fe8000f8e02ff */
[----:B------:R-:W-:Y:S04]  /*5c10*/  IMAD R4, R9, UR9, R4 ;  /* 0x0000000909047c24 */ /* 0x000fe8000f8e0204 */
[----:B------:R-:W-:Y:S05]  /*5c20*/  IMAD.IADD R4, R11, 0x1, R4 ;  /* 0x000000010b047824 */ /* 0x000fea00078e0204 */
[----:B------:R-:W-:Y:S07]  /*5c30*/  LEA.HI.X R165, R10, R7, R4, 0x1, P0 ;  /* 0x000000070aa57211 */ /* 0x000fee00000f0c04 */
.L_x_1466:
[----:B------:R-:W-:Y:S02]  /*5c40*/  LEA R175, R175, UR5, 0x1 ;  /* 0x00000005afaf7c11 */ /* 0x000fe4000f8e08ff */
[C---:B------:R-:W-:Y:S02]  /*5c50*/  SHF.L.U32 R3, R64.reuse, 0x6, RZ ;  /* 0x0000000640037819 */ /* 0x040fe400000006ff */
[----:B------:R-:W-:Y:S01]  /*5c60*/  SHF.L.U64.HI R64, R64, 0x6, R67 ;  /* 0x0000000640407819 */ /* 0x000fe20000010243 */
[----:B------:R-:W-:Y:S01]  /*5c70*/  @!PT LDS RZ, [RZ] ;  /* 0x00000000fffff984 */ /* 0x000fe20000000800 */
[----:B------:R-:W-:Y:S01]  /*5c80*/  @!PT LDS RZ, [RZ] ;  /* 0x00000000fffff984 */ /* 0x000fe20000000800 */
[----:B------:R-:W-:Y:S01]  /*5c90*/  @!PT LDS RZ, [RZ] ;  /* 0x00000000fffff984 */ /* 0x000fe20000000800 */
[----:B------:R-:W-:Y:S01]  /*5ca0*/  LDGSTS.E.BYPASS.LTC128B.128 [R175+0x9000], desc[UR24][R164.64] ;  /* 0x09000000a4af7fae */ /* 0x000fe2000b981a18 */
[C---:B------:R-:W-:Y:S02]  /*5cb0*/  IADD3 R66, P0, PT, R3.reuse, R164, RZ ;  /* 0x000000a403427210 */ /* 0x040fe40007f1e0ff */
[----:B------:R-:W-:Y:S02]  /*5cc0*/  LOP3.LUT R120, R116, 0x8, RZ, 0xc0, !PT ;  /* 0x0000000874787812 */ /* 0x000fe400078ec0ff */
[C---:B------:R-:W-:Y:S02]  /*5cd0*/  IADD3.X R67, PT, PT, R64.reuse, R165, RZ, P0, !PT ;  /* 0x000000a540437210 */ /* 0x040fe400007fe4ff */
[----:B------:R-:W-:Y:S01]  /*5ce0*/  IADD3 R180, P2, PT, R3, R66, RZ ;  /* 0x0000004203b47210 */ /* 0x000fe20007f5e0ff */
[----:B------:R-:W-:Y:S01]  /*5cf0*/  LDGSTS.E.BYPASS.LTC128B.128 [R175+0xb000], desc[UR24][R164.64+0x40] ;  /* 0x0b000040a4af7fae */ /* 0x000fe2000b981a18 */
[----:B------:R-:W-:Y:S02]  /*5d00*/  LOP3.LUT R2, R121, R2, R120, 0xf6, !PT ;  /* 0x0000000279027212 */ /* 0x000fe400078ef678 */
[----:B------:R-:W-:Y:S02]  /*5d10*/  IADD3.X R181, PT, PT, R64, R67, RZ, P2, !PT ;  /* 0x0000004340b57210 */ /* 0x000fe400017fe4ff */
[----:B------:R-:W-:Y:S02]  /*5d20*/  IADD3 R178, P0, PT, R3, R180, RZ ;  /* 0x000000b403b27210 */ /* 0x000fe40007f1e0ff */
[----:B------:R-:W-:Y:S01]  /*5d30*/  LEA R159, R0, UR5, 0x1 ;  /* 0x00000005009f7c11 */ /* 0x000fe2000f8e08ff */
[----:B------:R-:W-:Y:S01]  /*5d40*/  LDGSTS.E.BYPASS.LTC128B.128 [R175+0xd000], desc[UR24][R164.64+0x80] ;  /* 0x0d000080a4af7fae */ /* 0x000fe2000b981a18 */
[----:B------:R-:W-:Y:S02]  /*5d50*/  IADD3.X R179, PT, PT, R64, R181, RZ, P0, !PT ;  /* 0x000000b540b37210 */ /* 0x000fe400007fe4ff */
[----:B------:R-:W-:Y:S02]  /*5d60*/  LEA R2, R2, UR5, 0x1 ;  /* 0x0000000502027c11 */ /* 0x000fe4000f8e08ff */
[----:B------:R-:W-:Y:S02]  /*5d70*/  LOP3.LUT P0, RZ, R116, 0x4, RZ, 0xc0, !PT ;  /* 0x0000000474ff7812 */ /* 0x000fe4000780c0ff */
[----:B------:R-:W-:Y:S01]  /*5d80*/  IADD3 R173, PT, PT, R173, 0x1, RZ ;  /* 0x00000001adad7810 */ /* 0x000fe20007ffe0ff */
[----:B------:R-:W-:Y:S03]  /*5d90*/  LDGSTS.E.BYPASS.LTC128B.128 [R175+0x9800], desc[UR24][R66.64] ;  /* 0x0980000042af7fae */ /* 0x000fe6000b981a18 */
[----:B------:R-:W-:Y:S05]  /*5da0*/  ISETP.NE.AND P2, PT, R173, RZ, PT ;  /* 0x000000ffad00720c */ /* 0x000fea0003f45270 */
[----:B------:R-:W-:Y:S08]  /*5db0*/  LDGSTS.E.BYPASS.LTC128B.128 [R175+0xb800], desc[UR24][R66.64+0x40] ;  /* 0x0b80004042af7fae */ /* 0x000ff0000b981a18 */
[----:B------:R1:W-:Y:S08]  /*5dc0*/  LDGSTS.E.BYPASS.LTC128B.128 [R175+0xd800], desc[UR24][R66.64+0x80] ;  /* 0x0d80008042af7fae */ /* 0x0003f0000b981a18 */
[----:B------:R-:W-:Y:S08]  /*5dd0*/  LDGSTS.E.BYPASS.LTC128B.128 [R175+0xa000], desc[UR24][R180.64] ;  /* 0x0a000000b4af7fae */ /* 0x000ff0000b981a18 */
[----:B------:R-:W-:Y:S08]  /*5de0*/  LDGSTS.E.BYPASS.LTC128B.128 [R175+0xc000], desc[UR24][R180.64+0x40] ;  /* 0x0c000040b4af7fae */ /* 0x000ff0000b981a18 */
[----:B------:R-:W-:Y:S08]  /*5df0*/  LDGSTS.E.BYPASS.LTC128B.128 [R175+0xe000], desc[UR24][R180.64+0x80] ;  /* 0x0e000080b4af7fae */ /* 0x000ff0000b981a18 */
[----:B------:R-:W-:Y:S08]  /*5e00*/  LDGSTS.E.BYPASS.LTC128B.128 [R175+0xa800], desc[UR24][R178.64] ;  /* 0x0a800000b2af7fae */ /* 0x000ff0000b981a18 */
[----:B------:R-:W-:Y:S08]  /*5e10*/  LDGSTS.E.BYPASS.LTC128B.128 [R175+0xc800], desc[UR24][R178.64+0x40] ;  /* 0x0c800040b2af7fae */ /* 0x000ff0000b981a18 */
[----:B------:R2:W-:Y:S08]  /*5e20*/  LDGSTS.E.BYPASS.LTC128B.128 [R175+0xe800], desc[UR24][R178.64+0x80] ;  /* 0x0e800080b2af7fae */ /* 0x0005f0000b981a18 */
[----:B------:R-:W-:Y:S08]  /*5e30*/  LDSM.16.M88.4 R120, [R159] ;  /* 0x000000009f78783b */ /* 0x000ff00000000200 */
[----:B------:R-:W5:Y:S08]  /*5e40*/  LDSM.16.M88.4 R124, [R2+0x3000] ;  /* 0x00300000027c783b */ /* 0x000f700000000200 */
[----:B------:R-:W3:Y:S08]  /*5e50*/  LDSM.16.M88.4 R128, [R2+0x3400] ;  /* 0x003400000280783b */ /* 0x000ef00000000200 */
[----:B------:R-:W4:Y:S08]  /*5e60*/  LDSM.16.M88.4 R132, [R2+0x3800] ;  /* 0x003800000284783b */ /* 0x000f300000000200 */
[----:B------:R-:W0:Y:S08]  /*5e70*/  LDGDEPBAR ;  /* 0x00000000000079af */ /* 0x000e300000000000 */
[----:B------:R-:W1:Y:S08]  /*5e80*/  LDSM.16.M88.4 R136, [R2+0x3c00] ;  /* 0x003c00000288783b */ /* 0x000e700000000200 */
[----:B------:R-:W2:Y:S01]  /*5e90*/  LDSM.16.M88.4 R140, [R2+0x4000] ;  /* 0x00400000028c783b */ /* 0x000ea20000000200 */
[C---:B-----5:R-:W-:Y:S01]  /*5ea0*/  HMMA.16816.F32 R4, R120.reuse, R124, RZ ;  /* 0x0000007c7804723c */ /* 0x060fe200000018ff */
[----:B------:R-:W-:Y:S06]  /*5eb0*/  MOV R124, 0x20 ;  /* 0x00000020007c7802 */ /* 0x000fec0000000f00 */
[----:B------:R-:W5:Y:S01]  /*5ec0*/  LDSM.16.M88.4 R144, [R2+0x4400] ;  /* 0x004400000290783b */ /* 0x000f620000000200 */
[----:B------:R-:W-:Y:S01]  /*5ed0*/  SEL R124, R124, 0xffffffe0, !P0 ;  /* 0xffffffe07c7c7807 */ /* 0x000fe20004000000 */
[C---:B------:R-:W-:Y:S03]  /*5ee0*/  HMMA.16816.F32 R8, R120.reuse, R126, RZ ;  /* 0x0000007e7808723c */ /* 0x040fe600000018ff */
[C---:B------:R-:W-:Y:S03]  /*5ef0*/  IADD3 R0, PT, PT, R124.reuse, R2, RZ ;  /* 0x000000027c007210 */ /* 0x040fe60007ffe0ff */
[----:B------:R-:W5:Y:S02]  /*5f00*/  LDSM.16.M88.4 R148, [R2+0x4800] ;  /* 0x004800000294783b */ /* 0x000f640000000200 */
[C---:B---3--:R-:W-:Y:S06]  /*5f10*/  HMMA.16816.F32 R12, R120.reuse, R128, RZ ;  /* 0x00000080780c723c */ /* 0x048fec00000018ff */
[----:B------:R-:W3:Y:S02]  /*5f20*/  LDSM.16.M88.4 R152, [R2+0x4c00] ;  /* 0x004c00000298783b */ /* 0x000ee40000000200 */
[C---:B------:R-:W-:Y:S06]  /*5f30*/  HMMA.16816.F32 R16, R120.reuse, R130, RZ ;  /* 0x000000827810723c */ /* 0x040fec00000018ff */
[----:B------:R-:W-:Y:S02]  /*5f40*/  LDSM.16.M88.4 R128, [R0+0x3000] ;  /* 0x003000000080783b */ /* 0x000fe40000000200 */
[C---:B----4-:R-:W-:Y:S08]  /*5f50*/  HMMA.16816.F32 R20, R120.reuse, R132, RZ ;  /* 0x000000847814723c */ /* 0x050ff000000018ff */
[C---:B------:R-:W-:Y:S01]  /*5f60*/  HMMA.16816.F32 R24, R120.reuse, R134, RZ ;  /* 0x000000867818723c */ /* 0x040fe200000018ff */
[----:B------:R-:W-:Y:S07]  /*5f70*/  LDSM.16.M88.4 R132, [R0+0x3400] ;  /* 0x003400000084783b */ /* 0x000fee0000000200 */
[C---:B-1----:R-:W-:Y:S08]  /*5f80*/  HMMA.16816.F32 R28, R120.reuse, R136, RZ ;  /* 0x00000088781c723c */ /* 0x042ff000000018ff */
[C---:B------:R-:W-:Y:S01]  /*5f90*/  HMMA.16816.F32 R32, R120.reuse, R138, RZ ;  /* 0x0000008a7820723c */ /* 0x040fe200000018ff */
[----:B------:R-:W-:Y:S07]  /*5fa0*/  LDSM.16.M88.4 R136, [R0+0x3800] ;  /* 0x003800000088783b */ /* 0x000fee0000000200 */
[C---:B--2---:R-:W-:Y:S08]  /*5fb0*/  HMMA.16816.F32 R36, R120.reuse, R140, RZ ;  /* 0x0000008c7824723c */ /* 0x044ff000000018ff */
[C---:B------:R-:W-:Y:S01]  /*5fc0*/  HMMA.16816.F32 R40, R120.reuse, R142, RZ ;  /* 0x0000008e7828723c */ /* 0x040fe200000018ff */
[----:B------:R-:W-:Y:S07]  /*5fd0*/  LDSM.16.M88.4 R140, [R0+0x7000] ;  /* 0x00700000008c783b */ /* 0x000fee0000000200 */
[C---:B-----5:R-:W-:Y:S01]  /*5fe0*/  HMMA.16816.F32 R44, R120.reuse, R144, RZ ;  /* 0x00000090782c723c */ /* 0x060fe200000018ff */
[----:B------:R-:W-:Y:S05]  /*5ff0*/  IADD3 R144, PT, PT, R124, R159, RZ ;  /* 0x0000009f7c907210 */ /* 0x000fea0007ffe0ff */
[----:B------:R-:W1:Y:S02]  /*6000*/  LDSM.16.M88.4 R124, [R144] ;  /* 0x00000000907c783b */ /* 0x000e640000000200 */
[C---:B------:R-:W-:Y:S08]  /*6010*/  HMMA.16816.F32 R48, R120.reuse, R146, RZ ;  /* 0x000000927830723c */ /* 0x040ff000000018ff */
[C---:B------:R-:W-:Y:S08]  /*6020*/  HMMA.16816.F32 R52, R120.reuse, R148, RZ ;  /* 0x000000947834723c */ /* 0x040ff000000018ff */
[C---:B------:R-:W-:Y:S08]  /*6030*/  HMMA.16816.F32 R56, R120.reuse, R150, RZ ;  /* 0x000000967838723c */ /* 0x040ff000000018ff */
[C---:B---3--:R-:W-:Y:S08]  /*6040*/  HMMA.16816.F32 R60, R120.reuse, R152, RZ ;  /* 0x00000098783c723c */ /* 0x048ff000000018ff */
[----:B------:R-:W-:Y:S01]  /*6050*/  HMMA.16816.F32 R64, R120, R154, RZ ;  /* 0x0000009a7840723c */ /* 0x000fe200000018ff */
[----:B------:R-:W2:Y:S07]  /*6060*/  LDSM.16.M88.4 R120, [R0+0x3c00] ;  /* 0x003c00000078783b */ /* 0x000eae0000000200 */
        /* <DEDUP_REMOVED lines=23> */
[----:B------:R-:W2:Y:S07]  /*61e0*/  LDSM.16.M88.4 R120, [R2+0x5800] ;  /* 0x005800000278783b */ /* 0x000eae0000000200 */
[C---:B-1----:R-:W-:Y:S01]  /*61f0*/  HMMA.16816.F32 R4, R128.reuse, R132, R4 ;  /* 0x000000848004723c */ /* 0x042fe20000001804 */
[----:B------:R-:W1:Y:S07]  /*6200*/  LDSM.16.M88.4 R124, [R2+0x5c00] ;  /* 0x005c0000027c783b */ /* 0x000e6e0000000200 */
[C---:B------:R-:W-:Y:S01]  /*6210*/  HMMA.16816.F32 R8, R128.reuse, R134, R8 ;  /* 0x000000868008723c */ /* 0x040fe20000001808 */
[----:B------:R-:W-:Y:S07]  /*6220*/  LDSM.16.M88.4 R132, [R2+0x6400] ;  /* 0x006400000284783b */ /* 0x000fee0000000200 */
[C---:B---3--:R-:W-:Y:S08]  /*6230*/  HMMA.16816.F32 R12, R128.reuse, R136, R12 ;  /* 0x00000088800c723c */ /* 0x048ff0000000180c */
        /* <DEDUP_REMOVED lines=8> */
[C---:B--2---:R-:W-:Y:S08]  /*62c0*/  HMMA.16816.F32 R36, R128.reuse, R120, R36 ;  /* 0x000000788024723c */ /* 0x044ff00000001824 */
[C---:B------:R-:W-:Y:S01]  /*62d0*/  HMMA.16816.F32 R40, R128.reuse, R122, R40 ;  /* 0x0000007a8028723c */ /* 0x040fe20000001828 */
[----:B------:R-:W-:Y:S07]  /*62e0*/  LDSM.16.M88.4 R120, [R144+0x1000] ;  /* 0x001000009078783b */ /* 0x000fee0000000200 */
[C---:B------:R-:W-:Y:S08]  /*62f0*/  HMMA.16816.F32 R44, R128.reuse, R132, R44 ;  /* 0x00000084802c723c */ /* 0x040ff0000000182c */
[C---:B------:R-:W-:Y:S01]  /*6300*/  HMMA.16816.F32 R48, R128.reuse, R134, R48 ;  /* 0x000000868030723c */ /* 0x040fe20000001830 */
[----:B------:R-:W2:Y:S07]  /*6310*/  LDSM.16.M88.4 R132, [R0+0x5000] ;  /* 0x005000000084783b */ /* 0x000eae0000000200 */
[C---:B------:R-:W-:Y:S08]  /*6320*/  HMMA.16816.F32 R52, R128.reuse, R136, R52 ;  /* 0x000000888034723c */ /* 0x040ff00000001834 */
[C---:B------:R-:W-:Y:S01]  /*6330*/  HMMA.16816.F32 R56, R128.reuse, R138, R56 ;  /* 0x0000008a8038723c */ /* 0x040fe20000001838 */
[----:B------:R-:W3:Y:S07]  /*6340*/  LDSM.16.M88.4 R136, [R0+0x5400] ;  /* 0x005400000088783b */ /* 0x000eee0000000200 */
[C---:B-1----:R-:W-:Y:S08]  /*6350*/  HMMA.16816.F32 R60, R128.reuse, R124, R60 ;  /* 0x0000007c803c723c */ /* 0x042ff0000000183c */
[----:B------:R-:W-:Y:S01]  /*6360*/  HMMA.16816.F32 R64, R128, R126, R64 ;  /* 0x0000007e8040723c */ /* 0x000fe20000001840 */
[----:B------:R-:W1:Y:S08]  /*6370*/  LDSM.16.M88.4 R124, [R0+0x5800] ;  /* 0x00580000007c783b */ /* 0x000e700000000200 */
[----:B------:R-:W4:Y:S01]  /*6380*/  LDSM.16.M88.4 R128, [R0+0x5c00] ;  /* 0x005c00000080783b */ /* 0x000f220000000200 */
        /* <DEDUP_REMOVED lines=10> */
[C---:B------:R-:W-:Y:S01]  /*6430*/  HMMA.16816.F32 R32, R120.reuse, R130, R32 ;  /* 0x000000827820723c */ /* 0x040fe20000001820 */
[----:B------:R-:W4:Y:S07]  /*6440*/  LDSM.16.M88.4 R128, [R0+0x6c00] ;  /* 0x006c00000080783b */ /* 0x000f2e0000000200 */
        /* <DEDUP_REMOVED lines=10> */
[----:B------:R-:W-:Y:S01]  /*64f0*/  HMMA.16816.F32 R64, R120, R130, R64 ;  /* 0x000000827840723c */ /* 0x000fe20000001840 */
[----:B------:R-:W3:Y:S08]  /*6500*/  LDSM.16.M88.4 R120, [R2+0x7800] ;  /* 0x007800000278783b */ /* 0x000ef00000000200 */
[----:B------:R-:W4:Y:S01]  /*6510*/  LDSM.16.M88.4 R128, [R2+0x7c00] ;  /* 0x007c00000280783b */ /* 0x000f220000000200 */
        /* <DEDUP_REMOVED lines=9> */
[C---:B----4-:R-:W-:Y:S08]  /*65b0*/  HMMA.16816.F32 R28, R132.reuse, R128, R28 ;  /* 0x00000080841c723c */ /* 0x050ff0000000181c */
        /* <DEDUP_REMOVED lines=12> */
[----:B------:R-:W-:Y:S08]  /*6680*/  HMMA.16816.F32 R64, R132, R130, R64 ;  /* 0x000000828440723c */ /* 0x000ff00000001840 */
[C---:B--2---:R-:W-:Y:S08]  /*6690*/  HMMA.16816.F32 R4, R136.reuse, R140, R4 ;  /* 0x0000008c8804723c */ /* 0x044ff00000001804 */
[C---:B------:R-:W-:Y:S08]  /*66a0*/  HMMA.16816.F32 R8, R136.reuse, R142, R8 ;  /* 0x0000008e8808723c */ /* 0x040ff00000001808 */
[C---:B-1----:R-:W-:Y:S03]  /*66b0*/  HMMA.16816.F32 R12, R136.reuse, R120, R12 ;  /* 0x00000078880c723c */ /* 0x042fe6000000180c */
[----:B------:R-:W-:Y:S01]  /*66c0*/  FMUL.FTZ R3, R7, UR10 ;  /* 0x0000000a07037c20 */ /* 0x000fe20008410000 */
[----:B------:R-:W-:Y:S01]  /*66d0*/  FMUL.FTZ R199, R6, UR10 ;  /* 0x0000000a06c77c20 */ /* 0x000fe20008410000 */
[----:B------:R-:W-:Y:S01]  /*66e0*/  FMUL.FTZ R178, R5, UR10 ;  /* 0x0000000a05b27c20 */ /* 0x000fe20008410000 */
[----:B------:R-:W-:Y:S01]  /*66f0*/  FMUL.FTZ R201, R4, UR10 ;  /* 0x0000000a04c97c20 */ /* 0x000fe20008410000 */
[----:B------:R1:W2:Y:S01]  /*6700*/  MUFU.TANH R6, R3 ;  /* 0x0000000300067308 */ /* 0x0002a20000002400 */
[C---:B------:R-:W-:Y:S01]  /*6710*/  HMMA.16816.F32 R16, R136.reuse, R122, R16 ;  /* 0x0000007a8810723c */ /* 0x040fe20000001810 */
[----:B------:R-:W3:Y:S02]  /*6720*/  LDSM.16.M88.4 R120, [R0+0x7c00] ;  /* 0x007c00000078783b */ /* 0x000ee40000000200 */
[----:B------:R-:W-:Y:S01]  /*6730*/  FMUL.FTZ R163, R8, UR10 ;  /* 0x0000000a08a37c20 */ /* 0x000fe20008410000 */
[----:B------:R-:W-:Y:S01]  /*6740*/  FMUL.FTZ R203, R10, UR10 ;  /* 0x0000000a0acb7c20 */ /* 0x000fe20008410000 */
[----:B------:R-:W-:Y:S04]  /*6750*/  FMUL.FTZ R205, R9, UR10 ;  /* 0x0000000a09cd7c20 */ /* 0x000fe80008410000 */
[----:B------:R4:W2:Y:S01]  /*6760*/  MUFU.TANH R146, R178 ;  /* 0x000000b200927308 */ /* 0x0008a20000002400 */
[C---:B------:R-:W-:Y:S03]  /*6770*/  HMMA.16816.F32 R20, R136.reuse, R124, R20 ;  /* 0x0000007c8814723c */ /* 0x040fe60000001814 */
[----:B------:R-:W-:Y:S01]  /*6780*/  FMUL.FTZ R179, R14, UR10 ;  /* 0x0000000a0eb37c20 */ /* 0x000fe20008410000 */
[----:B------:R-:W-:Y:S01]  /*6790*/  FMUL.FTZ R197, R13, UR10 ;  /* 0x0000000a0dc57c20 */ /* 0x000fe20008410000 */
[----:B------:R-:W-:Y:S04]  /*67a0*/  FMUL.FTZ R195, R15, UR10 ;  /* 0x0000000a0fc37c20 */ /* 0x000fe80008410000 */
[----:B------:R5:W2:Y:S01]  /*67b0*/  MUFU.TANH R150, R163 ;  /* 0x000000a300967308 */ /* 0x000aa20000002400 */
[C---:B------:R-:W-:Y:S01]  /*67c0*/  HMMA.16816.F32 R24, R136.reuse, R126, R24 ;  /* 0x0000007e8818723c */ /* 0x040fe20000001818 */
[----:B------:R-:W2:Y:S02]  /*67d0*/  LDSM.16.M88.4 R124, [R0+0x8000] ;  /* 0x00800000007c783b */ /* 0x000ea40000000200 */
[----:B-1----:R-:W-:Y:S01]  /*67e0*/  FMUL.FTZ R3, R12, UR10 ;  /* 0x0000000a0c037c20 */ /* 0x002fe20008410000 */
[----:B------:R-:W-:Y:S01]  /*67f0*/  FMUL.FTZ R193, R17, UR10 ;  /* 0x0000000a11c17c20 */ /* 0x000fe20008410000 */
[----:B------:R-:W-:Y:S04]  /*6800*/  FMUL.FTZ R191, R18, UR10 ;  /* 0x0000000a12bf7c20 */ /* 0x000fe80008410000 */
[----:B------:R1:W1:Y:S01]  /*6810*/  MUFU.TANH R142, R3 ;  /* 0x00000003008e7308 */ /* 0x0002620000002400 */
[----:B----4-:R-:W-:Y:S01]  /*6820*/  FMUL.FTZ R178, R11, UR10 ;  /* 0x0000000a0bb27c20 */ /* 0x010fe20008410000 */
[----:B------:R-:W-:Y:S01]  /*6830*/  FMUL.FTZ R252, R20, UR10 ;  /* 0x0000000a14fc7c20 */ /* 0x000fe20008410000 */
[----:B------:R-:W-:Y:S01]  /*6840*/  FMUL.FTZ R250, R21, UR10 ;  /* 0x0000000a15fa7c20 */ /* 0x000fe20008410000 */
[----:B------:R-:W-:Y:S01]  /*6850*/  FMUL.FTZ R248, R22, UR10 ;  /* 0x0000000a16f87c20 */ /* 0x000fe20008410000 */
[----:B------:R-:W-:Y:S05]  /*6860*/  FMUL.FTZ R244, R23, UR10 ;  /* 0x0000000a17f47c20 */ /* 0x000fea0008410000 */
[----:B------:R-:W4:Y:S01]  /*6870*/  MUFU.TANH R10, R178 ;  /* 0x000000b2000a7308 */ /* 0x000f220000002400 */
[----:B-----5:R-:W-:Y:S01]  /*6880*/  FMUL.FTZ R163, R16, UR10 ;  /* 0x0000000a10a37c20 */ /* 0x020fe20008410000 */
[----:B------:R-:W-:Y:S01]  /*6890*/  FMUL.FTZ R246, R24, UR10 ;  /* 0x0000000a18f67c20 */ /* 0x000fe20008410000 */
[----:B------:R-:W-:Y:S01]  /*68a0*/  FMUL.FTZ R242, R25, UR10 ;  /* 0x0000000a19f27c20 */ /* 0x000fe20008410000 */
[----:B------:R-:W-:Y:S01]  /*68b0*/  FMUL.FTZ R240, R26, UR10 ;  /* 0x0000000a1af07c20 */ /* 0x000fe20008410000 */
[----:B------:R-:W-:Y:S05]  /*68c0*/  FMUL.FTZ R238, R27, UR10 ;  /* 0x0000000a1bee7c20 */ /* 0x000fea0008410000 */
[----:B------:R5:W2:Y:S01]  /*68d0*/  MUFU.TANH R134, R179 ;  /* 0x000000b300867308 */ /* 0x000aa20000002400 */
[----:B-1----:R-:W-:Y:S01]  /*68e0*/  FMUL.FTZ R3, R19, UR10 ;  /* 0x0000000a13037c20 */ /* 0x002fe20008410000 */
[C---:B---3--:R-:W-:Y:S08]  /*68f0*/  HMMA.16816.F32 R28, R136.reuse, R120, R28 ;  /* 0x00000078881c723c */ /* 0x048ff0000000181c */
[----:B------:R1:W3:Y:S01]  /*6900*/  MUFU.TANH R154, R3 ;  /* 0x00000003009a7308 */ /* 0x0002e20000002400 */
[C---:B------:R-:W-:Y:S01]  /*6910*/  HMMA.16816.F32 R32, R136.reuse, R122, R32 ;  /* 0x0000007a8820723c */ /* 0x040fe20000001820 */
[----:B------:R-:W4:Y:S08]  /*6920*/  LDSM.16.M88.4 R120, [R0+0x8400] ;  /* 0x008400000078783b */ /* 0x000f300000000200 */
[----:B------:R3:W1:Y:S01]  /*6930*/  MUFU.TANH R130, R163 ;  /* 0x000000a300827308 */ /* 0x0006620000002400 */
[C---:B--2---:R-:W-:Y:S03]  /*6940*/  HMMA.16816.F32 R36, R136.reuse, R124, R36 ;  /* 0x0000007c8824723c */ /* 0x044fe60000001824 */
[----:B------:R-:W-:Y:S01]  /*6950*/  FMUL.FTZ R236, R28, UR10 ;  /* 0x0000000a1cec7c20 */ /* 0x000fe20008410000 */
[----:B------:R-:W-:Y:S01]  /*6960*/  FMUL.FTZ R234, R29, UR10 ;  /* 0x0000000a1dea7c20 */ /* 0x000fe20008410000 */
[----:B------:R-:W-:Y:S04]  /*6970*/  FMUL.FTZ R232, R30, UR10 ;  /* 0x0000000a1ee87c20 */ /* 0x000fe80008410000 */
[----:B------:R-:W2:Y:S01]  /*6980*/  MUFU.TANH R201, R201 ;  /* 0x000000c900c97308 */ /* 0x000ea20000002400 */
[----:B------:R-:W-:Y:S01]  /*6990*/  FMUL.FTZ R228, R31, UR10 ;  /* 0x0000000a1fe47c20 */ /* 0x000fe20008410000 */
[C---:B------:R-:W-:Y:S01]  /*69a0*/  HMMA.16816.F32 R40, R136.reuse, R126, R40 ;  /* 0x0000007e8828723c */ /* 0x040fe20000001828 */
[----:B------:R-:W5:Y:S02]  /*69b0*/  LDSM.16.M88.4 R124, [R0+0x8800] ;  /* 0x00880000007c783b */ /* 0x000f640000000200 */
        /* <DEDUP_REMOVED lines=15> */
[C---:B----4-:R-:W-:Y:S08]  /*6ab0*/  HMMA.16816.F32 R44, R136.reuse, R120, R44 ;  /* 0x00000078882c723c */ /* 0x050ff0000000182c */
[----:B------:R-:W4:Y:S01]  /*6ac0*/  MUFU.TANH R197, R197 ;  /* 0x000000c500c57308 */ /* 0x000f220000002400 */
[C---:B------:R-:W-:Y:S01]  /*6ad0*/  HMMA.16816.F32 R48, R136.reuse, R122, R48 ;  /* 0x0000007a8830723c */ /* 0x040fe20000001830 */
[----:B------:R-:W3:Y:S01]  /*6ae0*/  LDSM.16.M88.4 R120, [R0+0x8c00] ;  /* 0x008c00000078783b */ /* 0x000ee20000000200 */
[----:B------:R-:W-:Y:S07]  /*6af0*/  DEPBAR.LE SB0, 0x0 ;  /* 0x000080000000791a */ /* 0x000fee0000000000 */
[----:B------:R-:W1:Y:S01]  /*6b00*/  MUFU.TANH R195, R195 ;  /* 0x000000c300c37308 */ /* 0x000e620000002400 */
[C---:B-----5:R-:W-:Y:S09]  /*6b10*/  HMMA.16816.F32 R52, R136.reuse, R124, R52 ;  /* 0x0000007c8834723c */ /* 0x060ff20000001834 */
[----:B------:R-:W1:Y:S01]  /*6b20*/  MUFU.TANH R193, R193 ;  /* 0x000000c100c17308 */ /* 0x000e620000002400 */
[----:B------:R-:W-:Y:S01]  /*6b30*/  BAR.SYNC.DEFER_BLOCKING 0x0 ;  /* 0x0000000000007b1d */ /* 0x000fe20000010000 */
        /* <DEDUP_REMOVED lines=17> */
[----:B------:R-:W-:Y:S05]  /*6c50*/  FMUL.FTZ R179, R58, UR10 ;  /* 0x0000000a3ab37c20 */ /* 0x000fea0008410000 */
[----:B------:R-:W1:Y:S01]  /*6c60*/  MUFU.TANH R250, R250 ;  /* 0x000000fa00fa7308 */ /* 0x000e620000002400 */
[----:B------:R-:W-:Y:S01]  /*6c70*/  FMUL.FTZ R178, R59, UR10 ;  /* 0x0000000a3bb27c20 */ /* 0x000fe20008410000 */
[C---:B---3--:R-:W-:Y:S08]  /*6c80*/  HMMA.16816.F32 R60, R136.reuse, R120, R60 ;  /* 0x00000078883c723c */ /* 0x048ff0000000183c */
[----:B------:R-:W3:Y:S01]  /*6c90*/  MUFU.TANH R248, R248 ;  /* 0x000000f800f87308 */ /* 0x000ee20000002400 */
[----:B------:R-:W-:Y:S09]  /*6ca0*/  HMMA.16816.F32 R64, R136, R122, R64 ;  /* 0x0000007a8840723c */ /* 0x000ff20000001840 */
[----:B------:R-:W2:Y:S01]  /*6cb0*/  MUFU.TANH R244, R244 ;  /* 0x000000f400f47308 */ /* 0x000ea20000002400 */
[----:B-1----:R-:W-:Y:S01]  /*6cc0*/  FMUL.FTZ R3, R62, UR10 ;  /* 0x0000000a3e037c20 */ /* 0x002fe20008410000 */
[----:B------:R-:W-:Y:S08]  /*6cd0*/  FMUL.FTZ R180, R60, UR10 ;  /* 0x0000000a3cb47c20 */ /* 0x000ff00008410000 */
[----:B------:R-:W1:Y:S01]  /*6ce0*/  MUFU.TANH R246, R246 ;  /* 0x000000f600f67308 */ /* 0x000e620000002400 */
[----:B------:R-:W-:Y:S01]  /*6cf0*/  FMUL.FTZ R183, R61, UR10 ;  /* 0x0000000a3db77c20 */ /* 0x000fe20008410000 */
[----:B------:R-:W-:Y:S01]  /*6d00*/  FMUL.FTZ R163, R63, UR10 ;  /* 0x0000000a3fa37c20 */ /* 0x000fe20008410000 */
[----:B------:R-:W-:Y:S01]  /*6d10*/  FMUL.FTZ R184, R64, UR10 ;  /* 0x0000000a40b87c20 */ /* 0x000fe20008410000 */
[----:B------:R-:W-:Y:S06]  /*6d20*/  FMUL.FTZ R52, R66, UR10 ;  /* 0x0000000a42347c20 */ /* 0x000fec0008410000 */
[----:B------:R5:W1:Y:S01]  /*6d30*/  MUFU.TANH R54, R3 ;  /* 0x0000000300367308 */ /* 0x000a620000002400 */
[----:B------:R-:W-:Y:S09]  /*6d40*/  FMUL.FTZ R65, R65, UR10 ;  /* 0x0000000a41417c20 */ /* 0x000ff20008410000 */
[----:B------:R-:W1:Y:S10]  /*6d50*/  MUFU.TANH R242, R242 ;  /* 0x000000f200f27308 */ /* 0x000e740000002400 */
[----:B------:R-:W1:Y:S01]  /*6d60*/  MUFU.TANH R240, R240 ;  /* 0x000000f000f07308 */ /* 0x000e620000002400 */
[----:B-----5:R-:W-:Y:S09]  /*6d70*/  FMUL.FTZ R3, R67, UR10 ;  /* 0x0000000a43037c20 */ /* 0x020ff20008410000 */
        /* <DEDUP_REMOVED lines=66> */
[----:B------:R-:W2:Y:S01]  /*71a0*/  F2I.FTZ.U32.TRUNC.NTZ R15, R14 ;  /* 0x0000000e000f7305 */ /* 0x000ea2000021f000 */
[----:B------:R-:W-:Y:S01]  /*71b0*/  ISETP.GE.AND P2, PT, R13, RZ, PT ;  /* 0x000000ff0d00720c */ /* 0x000fe20003f46270 */
        /* <DEDUP_REMOVED lines=19> */
[----:B------:R-:W-:Y:S02]  /*72f0*/  ISETP.GE.U32.AND P5, PT, R4, R2, PT ;  /* 0x000000020400720c */ /* 0x000fe40003fa6070 */
[----:B------:R-:W-:Y:S01]  /*7300*/  ISETP.NE.AND P4, PT, R0, RZ, PT ;  /* 0x000000ff0000720c */ /* 0x000fe20003f85270 */
[----:B------:R-:W2:Y:S08]  /*7310*/  LDC.64 R4, c[0x0][0x3b8] ;  /* 0x0000ee00ff047b82 */ /* 0x000eb00000000a00 */
        /* <DEDUP_REMOVED lines=20> */
[C---:B------:R-:W-:Y:S01]  /*7460*/  IMAD.WIDE.U32 R12, R9.reuse, UR6, R12 ;  /* 0x00000006090c7c25 */ /* 0x040fe2000f8e000c */
[----:B------:R-:W-:Y:S02]  /*7470*/  SHF.R.S32.HI R2, RZ, 0x1f, R9 ;  /* 0x0000001fff027819 */ /* 0x000fe40000011409 */
[----:B------:R-:W-:Y:S03]  /*7480*/  LEA R162, P2, R12, R162, 0x1 ;  /* 0x000000a20ca27211 */ /* 0x000fe600078408ff */
[----:B------:R-:W-:Y:S04]  /*7490*/  IMAD R2, R2, UR6, RZ ;  /* 0x0000000602027c24 */ /* 0x000fe8000f8e02ff */
[----:B------:R-:W-:Y:S05]  /*74a0*/  IMAD R2, R9, UR7, R2 ;  /* 0x0000000709027c24 */ /* 0x000fea000f8e0202 */
[----:B------:R-:W-:Y:S04]  /*74b0*/  IADD3 R2, PT, PT, R13, R2, RZ ;  /* 0x000000020d027210 */ /* 0x000fe80007ffe0ff */
[----:B------:R-:W-:Y:S07]  /*74c0*/  LEA.HI.X R161, R12, R161, R2, 0x1, P2 ;  /* 0x000000a10ca17211 */ /* 0x000fee00010f0c02 */
.L_x_1468:
[----:B-1----:R-:W-:Y:S02]  /*74d0*/  IMAD.MOV.U32 R163, RZ, RZ, R161 ;  /* 0x000000ffffa37224 */ /* 0x002fe400078e00a1 */
[C---:B------:R-:W-:Y:S01]  /*74e0*/  IMAD.SHL.U32 R5, R4.reuse, 0x40, RZ ;  /* 0x0000004004057824 */ /* 0x040fe200078e00ff */
[----:B------:R-:W-:Y:S02]  /*74f0*/  SHF.L.U64.HI R4, R4, 0x6, R7 ;  /* 0x0000000604047819 */ /* 0x000fe40000010207 */
[----:B------:R-:W-:Y:S01]  /*7500*/  @!PT LDS RZ, [RZ] ;  /* 0x00000000fffff984 */ /* 0x000fe20000000800 */
[----:B------:R-:W-:Y:S01]  /*7510*/  @!PT LDS RZ, [RZ] ;  /* 0x00000000fffff984 */ /* 0x000fe20000000800 */
[----:B------:R-:W-:Y:S01]  /*7520*/  @!PT LDS RZ, [RZ] ;  /* 0x00000000fffff984 */ /* 0x000fe20000000800 */
[----:B------:R2:W-:Y:S02]  /*7530*/  LDGSTS.E.BYPASS.LTC128B.128 [R175+0x3000], desc[UR24][R162.64] ;  /* 0x03000000a2af7fae */ /* 0x0005e4000b981a18 */
[----:B------:R-:W-:Y:S02]  /*7540*/  IADD3 R8, P2, PT, R162, R5, RZ ;  /* 0x00000005a2087210 */ /* 0x000fe40007f5e0ff */
[----:B------:R2:W-:Y:S02]  /*7550*/  LDGSTS.E.BYPASS.LTC128B.128 [R175+0x5000], desc[UR24][R162.64+0x40] ;  /* 0x05000040a2af7fae */ /* 0x0005e4000b981a18 */
[----:B------:R-:W-:Y:S01]  /*7560*/  IADD3 R12, P3, PT, R5, R8, RZ ;  /* 0x00000008050c7210 */ /* 0x000fe20007f7e0ff */
[----:B------:R-:W-:Y:S01]  /*7570*/  IMAD.X R9, R161, 0x1, R4, P2 ;  /* 0x00000001a1097824 */ /* 0x000fe200010e0604 */
[----:B------:R2:W-:Y:S02]  /*7580*/  LDGSTS.E.BYPASS.LTC128B.128 [R175+0x7000], desc[UR24][R162.64+0x80] ;  /* 0x07000080a2af7fae */ /* 0x0005e4000b981a18 */
[----:B------:R-:W-:Y:S02]  /*7590*/  IADD3 R14, P2, PT, R5, R12, RZ ;  /* 0x0000000c050e7210 */ /* 0x000fe40007f5e0ff */
[----:B------:R2:W-:Y:S01]  /*75a0*/  LDGSTS.E.BYPASS.LTC128B.128 [R175+0x3800], desc[UR24][R8.64] ;  /* 0x0380000008af7fae */ /* 0x0005e2000b981a18 */
[C---:B------:R-:W-:Y:S03]  /*75b0*/  IADD3.X R13, PT, PT, R4.reuse, R9, RZ, P3, !PT ;  /* 0x00000009040d7210 */ /* 0x040fe60001ffe4ff */
[----:B------:R2:W-:Y:S01]  /*75c0*/  LDGSTS.E.BYPASS.LTC128B.128 [R175+0x5800], desc[UR24][R8.64+0x40] ;  /* 0x0580004008af7fae */ /* 0x0005e2000b981a18 */
[----:B------:R-:W-:Y:S03]  /*75d0*/  IADD3.X R15, PT, PT, R4, R13, RZ, P2, !PT ;  /* 0x0000000d040f7210 */ /* 0x000fe600017fe4ff */
        /* <DEDUP_REMOVED lines=8> */
.L_x_1467:
[----:B------:R-:W-:Y:S01]  /*7660*/  FMNMX3.FTZ R7, R119, R201, R146, !PT ;  /* 0x000000c977077276 */ /* 0x000fe20007810092 */
[----:B--2---:R-:W-:Y:S01]  /*7670*/  LDSM.16.MT88.4 R12, [R118+0x9000] ;  /* 0x00900000760c783b */ /* 0x004fe20000004200 */
        /* <DEDUP_REMOVED lines=11> */
[----:B-1----:R-:W-:Y:S02]  /*7730*/  FMNMX3.FTZ R7, R7, R246, R242, !PT ;  /* 0x000000f607077276 */ /* 0x002fe400078100f2 */
        /* <DEDUP_REMOVED lines=29> */
[----:B-1----:R-:W-:Y:S02]  /*7910*/  FMNMX.FTZ R0, R5, R0, !PT ;  /* 0x0000000005007209 */ /* 0x002fe40007810000 */
[----:B--2---:R-:W-:Y:S03]  /*7920*/  FMNMX.FTZ R2, R9, R2, !PT ;  /* 0x0000000209027209 */ /* 0x004fe60007810000 */
[----:B------:R-:W-:Y:S01]  /*7930*/  FMUL.FTZ R125, R0, UR4 ;  /* 0x00000004007d7c20 */ /* 0x000fe20008410000 */
[C---:B------:R-:W-:Y:S01]  /*7940*/  FSETP.NEU.FTZ.AND P2, PT, R2.reuse, -INF , PT ;  /* 0xff8000000200780b */ /* 0x040fe20003f5d000 */
[C---:B------:R-:W-:Y:S01]  /*7950*/  FMUL.FTZ R127, R2.reuse, UR4 ;  /* 0x00000004027f7c20 */ /* 0x040fe20008410000 */
[----:B------:R-:W-:Y:S01]  /*7960*/  FADD.FTZ R4, -R2, R119 ;  /* 0x0000007702047221 */ /* 0x000fe20000010100 */
[----:B------:R-:W-:Y:S03]  /*7970*/  MOV R119, R2 ;  /* 0x0000000200777202 */ /* 0x000fe60000000f00 */
[----:B------:R-:W-:Y:S01]  /*7980*/  FSEL R127, R127, RZ, P2 ;  /* 0x000000ff7f7f7208 */ /* 0x000fe20001000000 */
[----:B------:R-:W-:Y:S01]  /*7990*/  FMUL.FTZ R56, R4, UR4 ;  /* 0x0000000404387c20 */ /* 0x000fe20008410000 */
[C---:B------:R-:W-:Y:S01]  /*79a0*/  FSETP.NEU.FTZ.AND P2, PT, R0.reuse, -INF , PT ;  /* 0xff8000000000780b */ /* 0x040fe20003f5d000 */
[----:B------:R-:W-:Y:S01]  /*79b0*/  FADD.FTZ R4, -R0, R117 ;  /* 0x0000007500047221 */ /* 0x000fe20000010100 */
[----:B------:R-:W-:Y:S01]  /*79c0*/  MOV R117, R170 ;  /* 0x000000aa00757202 */ /* 0x000fe20000000f00 */
[--C-:B------:R-:W-:Y:S01]  /*79d0*/  FFMA.FTZ R57, R201, UR4, -R127.reuse ;  /* 0x00000004c9397c23 */ /* 0x100fe2000801087f */
[----:B------:R-:W-:Y:S01]  /*79e0*/  FSEL R125, R125, RZ, P2 ;  /* 0x000000ff7d7d7208 */ /* 0x000fe20001000000 */
[----:B------:R-:W-:Y:S01]  /*79f0*/  FMUL.FTZ R55, R4, UR4 ;  /* 0x0000000404377c20 */ /* 0x000fe20008410000 */
[--C-:B------:R-:W-:Y:S01]  /*7a00*/  FFMA.FTZ R126, R146, UR4, -R127.reuse ;  /* 0x00000004927e7c23 */ /* 0x100fe2000801087f */
[--C-:B------:R-:W-:Y:S01]  /*7a10*/  FFMA.FTZ R124, R150, UR4, -R127.reuse ;  /* 0x00000004967c7c23 */ /* 0x100fe2000801087f */
[----:B------:R-:W-:Y:S01]  /*7a20*/  FFMA.FTZ R121, R205, UR4, -R127 ;  /* 0x00000004cd797c23 */ /* 0x000fe2000801087f */
[--C-:B------:R-:W-:Y:S01]  /*7a30*/  FFMA.FTZ R120, R10, UR4, -R125.reuse ;  /* 0x000000040a787c23 */ /* 0x100fe2000801087d */
[--C-:B------:R-:W-:Y:S01]  /*7a40*/  FFMA.FTZ R58, R199, UR4, -R125.reuse ;  /* 0x00000004c73a7c23 */ /* 0x100fe2000801087d */
[--C-:B------:R-:W-:Y:S01]  /*7a50*/  FFMA.FTZ R122, R6, UR4, -R125.reuse ;  /* 0x00000004067a7c23 */ /* 0x100fe2000801087d */
[--C-:B------:R-:W-:Y:S01]  /*7a60*/  FFMA.FTZ R123, R203, UR4, -R125.reuse ;  /* 0x00000004cb7b7c23 */ /* 0x100fe2000801087d */
[----:B------:R-:W-:Y:S01]  /*7a70*/  @P0 IADD3 R117, PT, PT, R172, -0x20, RZ ;  /* 0xffffffe0ac750810 */ /* 0x000fe20007ffe0ff */
[----:B------:R-:W1:Y:S01]  /*7a80*/  MUFU.EX2 R56, R56 ;  /* 0x0000003800387308 */ /* 0x000e620000000800 */
[----:B------:R-:W-:Y:S01]  /*7a90*/  FFMA.FTZ R128, R238, UR4, -R125 ;  /* 0x00000004ee807c23 */ /* 0x000fe2000801087d */
[----:B------:R-:W-:Y:S01]  /*7aa0*/  FFMA.FTZ R129, R236, UR4, -R127 ;  /* 0x00000004ec817c23 */ /* 0x000fe2000801087f */
[--C-:B------:R-:W-:Y:S01]  /*7ab0*/  FFMA.FTZ R132, R232, UR4, -R125.reuse ;  /* 0x00000004e8847c23 */ /* 0x100fe2000801087d */
[----:B------:R-:W2:Y:S01]  /*7ac0*/  LDSM.16.MT88.4 R20, [R117] ;  /* 0x000000007514783b */ /* 0x000ea20000004200 */
[--C-:B------:R-:W-:Y:S01]  /*7ad0*/  FFMA.FTZ R131, R228, UR4, -R125.reuse ;  /* 0x00000004e4837c23 */ /* 0x100fe2000801087d */
[----:B------:R-:W-:Y:S01]  /*7ae0*/  FFMA.FTZ R135, R222, UR4, -R125 ;  /* 0x00000004de877c23 */ /* 0x000fe2000801087d */
[--C-:B------:R-:W-:Y:S03]  /*7af0*/  FFMA.FTZ R137, R220, UR4, -R127.reuse ;  /* 0x00000004dc897c23 */ /* 0x100fe6000801087f */
[----:B------:R-:W3:Y:S01]  /*7b00*/  MUFU.EX2 R55, R55 ;  /* 0x0000003700377308 */ /* 0x000ee20000000800 */
[----:B------:R-:W-:Y:S01]  /*7b10*/  FFMA.FTZ R138, R218, UR4, -R127 ;  /* 0x00000004da8a7c23 */ /* 0x000fe2000801087f */
[--C-:B------:R-:W-:Y:S01]  /*7b20*/  FFMA.FTZ R140, R216, UR4, -R125.reuse ;  /* 0x00000004d88c7c23 */ /* 0x100fe2000801087d */
[----:B------:R-:W-:Y:S01]  /*7b30*/  FFMA.FTZ R139, R212, UR4, -R125 ;  /* 0x00000004d48b7c23 */ /* 0x000fe2000801087d */
[----:B------:R-:W4:Y:S01]  /*7b40*/  LDSM.16.MT88.4 R36, [R117+0x2000] ;  /* 0x002000007524783b */ /* 0x000f220000004200 */
[----:B------:R-:W-:Y:S01]  /*7b50*/  FFMA.FTZ R141, R214, UR4, -R127 ;  /* 0x00000004d68d7c23 */ /* 0x000fe2000801087f */
[--C-:B------:R-:W-:Y:S01]  /*7b60*/  FFMA.FTZ R143, R208, UR4, -R125.reuse ;  /* 0x00000004d08f7c23 */ /* 0x100fe2000801087d */
[--C-:B------:R-:W-:Y:S03]  /*7b70*/  FFMA.FTZ R144, R206, UR4, -R125.reuse ;  /* 0x00000004ce907c23 */ /* 0x100fe6000801087d */
[----:B------:R-:W-:Y:S01]  /*7b80*/  MUFU.EX2 R57, R57 ;  /* 0x0000003900397308 */ /* 0x000fe20000000800 */
[C---:B-1----:R-:W-:Y:S01]  /*7b90*/  FMUL.FTZ R4, R56.reuse, R112 ;  /* 0x0000007038047220 */ /* 0x042fe20000410000 */
[C---:B------:R-:W-:Y:S01]  /*7ba0*/  FMUL.FTZ R5, R56.reuse, R113 ;  /* 0x0000007138057220 */ /* 0x040fe20000410000 */
[C---:B------:R-:W-:Y:S01]  /*7bb0*/  FMUL.FTZ R8, R56.reuse, R108 ;  /* 0x0000006c38087220 */ /* 0x040fe20000410000 */
[C---:B------:R-:W-:Y:S01]  /*7bc0*/  FMUL.FTZ R9, R56.reuse, R109 ;  /* 0x0000006d38097220 */ /* 0x040fe20000410000 */
[----:B------:R-:W1:Y:S01]  /*7bd0*/  LDSM.16.MT88.4 R64, [R117+0x4000] ;  /* 0x004000007540783b */ /* 0x000e620000004200 */
        /* <DEDUP_REMOVED lines=8> */
[----:B------:R-:W-:Y:S01]  /*7c60*/  LDSM.16.MT88.4 R108, [R118+0xac00] ;  /* 0x00ac0000766c783b */ /* 0x000fe20000004200 */
[C---:B------:R-:W-:Y:S03]  /*7c70*/  FMUL.FTZ R19, R55.reuse, R103 ;  /* 0x0000006737137220 */ /* 0x040fe60000410000 */
[----:B------:R-:W3:Y:S01]  /*7c80*/  MUFU.EX2 R126, R126 ;  /* 0x0000007e007e7308 */ /* 0x000ee20000000800 */
[C---:B------:R-:W-:Y:S01]  /*7c90*/  FMUL.FTZ R40, R56.reuse, R76 ;  /* 0x0000004c38287220 */ /* 0x040fe20000410000 */
[C---:B------:R-:W-:Y:S01]  /*7ca0*/  FMUL.FTZ R41, R56.reuse, R77 ;  /* 0x0000004d38297220 */ /* 0x040fe20000410000 */
[C---:B------:R-:W-:Y:S01]  /*7cb0*/  FMUL.FTZ R42, R55.reuse, R78 ;  /* 0x0000004e372a7220 */ /* 0x040fe20000410000 */
[C---:B------:R-:W-:Y:S01]  /*7cc0*/  FMUL.FTZ R43, R55.reuse, R79 ;  /* 0x0000004f372b7220 */ /* 0x040fe20000410000 */
[C---:B------:R-:W-:Y:S01]  /*7cd0*/  FMUL.FTZ R48, R56.reuse, R68 ;  /* 0x0000004438307220 */ /* 0x040fe20000410000 */
[----:B------:R-:W5:Y:S01]  /*7ce0*/  LDSM.16.MT88.4 R76, [R118+0x9400] ;  /* 0x00940000764c783b */ /* 0x000f620000004200 */
[C---:B------:R-:W-:Y:S03]  /*7cf0*/  FMUL.FTZ R49, R56.reuse, R69 ;  /* 0x0000004538317220 */ /* 0x040fe60000410000 */
[----:B------:R-:W2:Y:S01]  /*7d00*/  MUFU.EX2 R122, R122 ;  /* 0x0000007a007a7308 */ /* 0x000ea20000000800 */
[C---:B------:R-:W-:Y:S01]  /*7d10*/  FMUL.FTZ R50, R55.reuse, R70 ;  /* 0x0000004637327220 */ /* 0x040fe20000410000 */
[----:B------:R-:W-:Y:S01]  /*7d20*/  FMUL.FTZ R51, R55, R71 ;  /* 0x0000004737337220 */ /* 0x000fe20000410000 */
[----:B------:R-:W-:Y:S01]  /*7d30*/  FMUL.FTZ R24, R56, R92 ;  /* 0x0000005c38187220 */ /* 0x000fe20000410000 */
[--C-:B------:R-:W-:Y:S01]  /*7d40*/  FFMA.FTZ R92, R52, UR4, -R125.reuse ;  /* 0x00000004345c7c23 */ /* 0x100fe2000801087d */
[----:B------:R-:W-:Y:S01]  /*7d50*/  FMUL.FTZ R25, R56, R93 ;  /* 0x0000005d38197220 */ /* 0x000fe20000410000 */
[----:B------:R-:W-:Y:S01]  /*7d60*/  LDSM.16.MT88.4 R68, [R118+0xd400] ;  /* 0x00d400007644783b */ /* 0x000fe20000004200 */
[----:B------:R-:W-:Y:S03]  /*7d70*/  FFMA.FTZ R93, R53, UR4, -R125 ;  /* 0x00000004355d7c23 */ /* 0x000fe6000801087d */
[----:B------:R-:W-:Y:S01]  /*7d80*/  MUFU.EX2 R124, R124 ;  /* 0x0000007c007c7308 */ /* 0x000fe20000000800 */
[----:B---3--:R-:W-:Y:S01]  /*7d90*/  F2FP.F16.F32.PACK_AB R60, R126, R57 ;  /* 0x000000397e3c723e */ /* 0x008fe200000000ff */
[C---:B------:R-:W-:Y:S01]  /*7da0*/  FMUL.FTZ R26, R55.reuse, R94 ;  /* 0x0000005e371a7220 */ /* 0x040fe20000410000 */
[----:B------:R-:W-:Y:S01]  /*7db0*/  FFMA.FTZ R94, R180, UR4, -R127 ;  /* 0x00000004b45e7c23 */ /* 0x000fe2000801087f */
[C---:B------:R-:W-:Y:S01]  /*7dc0*/  FMUL.FTZ R27, R55.reuse, R95 ;  /* 0x0000005f371b7220 */ /* 0x040fe20000410000 */
[----:B------:R-:W-:Y:S01]  /*7dd0*/  FFMA.FTZ R95, R54, UR4, -R125 ;  /* 0x00000004365f7c23 */ /* 0x000fe2000801087d */
[----:B------:R-:W-:Y:S01]  /*7de0*/  LDSM.16.MT88.4 R100, [R117+0x1c00] ;  /* 0x001c00007564783b */ /* 0x000fe20000004200 */
[----:B------:R-:W-:Y:S03]  /*7df0*/  FMUL.FTZ R32, R56, R84 ;  /* 0x0000005438207220 */ /* 0x000fe60000410000 */
[----:B------:R-:W3:Y:S01]  /*7e00*/  MUFU.EX2 R121, R121 ;  /* 0x0000007900797308 */ /* 0x000ee20000000800 */
[----:B--2---:R-:W-:Y:S01]  /*7e10*/  F2FP.F16.F32.PACK_AB R61, R122, R58 ;  /* 0x0000003a7a3d723e */ /* 0x004fe200000000ff */
[C---:B------:R-:W-:Y:S01]  /*7e20*/  FMUL.FTZ R33, R56.reuse, R85 ;  /* 0x0000005538217220 */ /* 0x040fe20000410000 */
[----:B------:R-:W-:Y:S01]  /*7e30*/  FFMA.FTZ R177, R56, R177, R57 ;  /* 0x000000b138b17223 */ /* 0x000fe20000010039 */
[C---:B------:R-:W-:Y:S01]  /*7e40*/  FMUL.FTZ R34, R55.reuse, R86 ;  /* 0x0000005637227220 */ /* 0x040fe20000410000 */
[----:B------:R-:W-:Y:S01]  /*7e50*/  FMUL.FTZ R35, R55, R87 ;  /* 0x0000005737237220 */ /* 0x000fe20000410000 */
[--C-:B------:R-:W-:Y:S01]  /*7e60*/  FFMA.FTZ R84, R142, UR4, -R127.reuse ;  /* 0x000000048e547c23 */ /* 0x100fe2000801087f */
[----:B------:R-:W-:Y:S03]  /*7e70*/  FFMA.FTZ R85, R197, UR4, -R127 ;  /* 0x00000004c5557c23 */ /* 0x000fe6000801087f */
[----:B------:R-:W-:Y:S01]  /*7e80*/  MUFU.EX2 R123, R123 ;  /* 0x0000007b007b7308 */ /* 0x000fe20000000800 */
[----:B------:R-:W-:Y:S01]  /*7e90*/  FFMA.FTZ R86, R134, UR4, -R125 ;  /* 0x0000000486567c23 */ /* 0x000fe2000801087d */
[----:B------:R-:W-:Y:S01]  /*7ea0*/  FFMA.FTZ R87, R193, UR4, -R127 ;  /* 0x00000004c1577c23 */ /* 0x000fe2000801087f */
[----:B------:R-:W-:Y:S01]  /*7eb0*/  FFMA.FTZ R134, R224, UR4, -R125 ;  /* 0x00000004e0867c23 */ /* 0x000fe2000801087d */
[--C-:B------:R-:W-:Y:S01]  /*7ec0*/  FFMA.FTZ R142, R210, UR4, -R127.reuse ;  /* 0x00000004d28e7c23 */ /* 0x100fe2000801087f */
[--C-:B------:R-:W-:Y:S01]  /*7ed0*/  FFMA.FTZ R145, R204, UR4, -R127.reuse ;  /* 0x00000004cc917c23 */ /* 0x100fe2000801087f */
[----:B------:R-:W-:Y:S01]  /*7ee0*/  FFMA.FTZ R146, R202, UR4, -R127 ;  /* 0x00000004ca927c23 */ /* 0x000fe2000801087f */
[--C-:B------:R-:W-:Y:S03]  /*7ef0*/  FFMA.FTZ R147, R198, UR4, -R125.reuse ;  /* 0x00000004c6937c23 */ /* 0x100fe6000801087d */
[----:B------:R-:W2:Y:S01]  /*7f00*/  MUFU.EX2 R120, R120 ;  /* 0x0000007800787308 */ /* 0x000ea20000000800 */
[----:B---3--:R-:W-:Y:S01]  /*7f10*/  F2FP.F16.F32.PACK_AB R62, R121, R124 ;  /* 0x0000007c793e723e */ /* 0x008fe200000000ff */
[----:B------:R-:W-:Y:S01]  /*7f20*/  FFMA.FTZ R148, R196, UR4, -R125 ;  /* 0x00000004c4947c23 */ /* 0x000fe2000801087d */
[--C-:B------:R-:W-:Y:S01]  /*7f30*/  FFMA.FTZ R149, R200, UR4, -R127.reuse ;  /* 0x00000004c8957c23 */ /* 0x100fe2000801087f */
[----:B------:R-:W-:Y:S01]  /*7f40*/  FFMA.FTZ R150, R192, UR4, -R127 ;  /* 0x00000004c0967c23 */ /* 0x000fe2000801087f */
[--C-:B------:R-:W-:Y:S01]  /*7f50*/  FFMA.FTZ R151, R194, UR4, -R125.reuse ;  /* 0x00000004c2977c23 */ /* 0x100fe2000801087d */
[--C-:B------:R-:W-:Y:S01]  /*7f60*/  FFMA.FTZ R152, R190, UR4, -R125.reuse ;  /* 0x00000004be987c23 */ /* 0x100fe2000801087d */
[--C-:B------:R-:W-:Y:S03]  /*7f70*/  FFMA.FTZ R155, R186, UR4, -R125.reuse ;  /* 0x00000004ba9b7c23 */ /* 0x100fe6000801087d */
[----:B------:R-:W-:Y:S01]  /*7f80*/  MUFU.EX2 R84, R84 ;  /* 0x0000005400547308 */ /* 0x000fe20000000800 */
[--C-:B------:R-:W-:Y:S01]  /*7f90*/  FFMA.FTZ R163, R178, UR4, -R125.reuse ;  /* 0x00000004b2a37c23 */ /* 0x100fe2000801087d */
[----:B------:R-:W-:Y:S01]  /*7fa0*/  FFMA.FTZ R179, R179, UR4, -R125 ;  /* 0x00000004b3b37c23 */ /* 0x000fe2000801087d */
[--C-:B------:R-:W-:Y:S01]  /*7fb0*/  FFMA.FTZ R133, R230, UR4, -R127.reuse ;  /* 0x00000004e6857c23 */ /* 0x100fe2000801087f */
[--C-:B------:R-:W-:Y:S01]  /*7fc0*/  FFMA.FTZ R136, R226, UR4, -R127.reuse ;  /* 0x00000004e2887c23 */ /* 0x100fe2000801087f */
[--C-:B------:R-:W-:Y:S01]  /*7fd0*/  FFMA.FTZ R159, R182, UR4, -R127.reuse ;  /* 0x00000004b69f7c23 */ /* 0x100fe2000801087f */
[--C-:B------:R-:W-:Y:S01]  /*7fe0*/  FFMA.FTZ R153, R189, UR4, -R127.reuse ;  /* 0x00000004bd997c23 */ /* 0x100fe2000801087f */
[--C-:B------:R-:W-:Y:S03]  /*7ff0*/  FFMA.FTZ R182, R185, UR4, -R127.reuse ;  /* 0x00000004b9b67c23 */ /* 0x100fe6000801087f */
[----:B------:R-:W3:Y:S01]  /*8000*/  MUFU.EX2 R85, R85 ;  /* 0x0000005500557308 */ /* 0x000ee20000000800 */
[----:B--2---:R-:W-:Y:S01]  /*8010*/  F2FP.F16.F32.PACK_AB R63, R120, R123 ;  /* 0x0000007b783f723e */ /* 0x004fe200000000ff */
[--C-:B------:R-:W-:Y:S01]  /*8020*/  FFMA.FTZ R183, R183, UR4, -R127.reuse ;  /* 0x00000004b7b77c23 */ /* 0x100fe2000801087f */
[----:B------:R-:W-:Y:S01]  /*8030*/  FFMA.FTZ R184, R184, UR4, -R127 ;  /* 0x00000004b8b87c23 */ /* 0x000fe2000801087f */
[----:B------:R-:W-:Y:S01]  /*8040*/  FADD.FTZ R177, R126, R177 ;  /* 0x000000b17eb17221 */ /* 0x000fe20000010000 */
[----:B------:R-:W-:Y:S03]  /*8050*/  ISETP.NE.AND P0, PT, R174, -0x1, PT ;  /* 0xffffffffae00780c */ /* 0x000fe60003f05270 */
[C---:B------:R-:W-:Y:S02]  /*8060*/  HMMA.16816.F32 R4, R60.reuse, R12, R4 ;  /* 0x0000000c3c04723c */ /* 0x040fe40000001804 */
[----:B------:R-:W-:Y:S03]  /*8070*/  MUFU.EX2 R86, R86 ;  /* 0x0000005600567308 */ /* 0x000fe60000000800 */
[C---:B------:R-:W-:Y:S01]  /*8080*/  FMUL.FTZ R12, R56.reuse, R104 ;  /* 0x00000068380c7220 */ /* 0x040fe20000410000 */
[----:B------:R-:W-:Y:S01]  /*8090*/  FMUL.FTZ R13, R56, R105 ;  /* 0x00000069380d7220 */ /* 0x000fe20000410000 */
[----:B------:R-:W-:Y:S01]  /*80a0*/  FFMA.FTZ R105, R240, UR4, -R125 ;  /* 0x00000004f0697c23 */ /* 0x000fe2000801087d */
[C---:B------:R-:W-:Y:S04]  /*80b0*/  HMMA.16816.F32 R8, R60.reuse, R14, R8 ;  /* 0x0000000e3c08723c */ /* 0x040fe80000001808 */
[----:B------:R-:W-:Y:S01]  /*80c0*/  MUFU.EX2 R87, R87 ;  /* 0x0000005700577308 */ /* 0x000fe20000000800 */
[C---:B------:R-:W-:Y:S01]  /*80d0*/  FMUL.FTZ R14, R55.reuse, R106 ;  /* 0x0000006a370e7220 */ /* 0x040fe20000410000 */
[----:B------:R-:W-:Y:S01]  /*80e0*/  FMUL.FTZ R15, R55, R107 ;  /* 0x0000006b370f7220 */ /* 0x000fe20000410000 */
[----:B------:R-:W-:Y:S01]  /*80f0*/  FFMA.FTZ R107, R242, UR4, -R127 ;  /* 0x00000004f26b7c23 */ /* 0x000fe2000801087f */
[----:B------:R-:W-:Y:S01]  /*8100*/  FADD.FTZ R124, R124, R177 ;  /* 0x000000b17c7c7221 */ /* 0x000fe20000010000 */
[--C-:B------:R-:W-:Y:S05]  /*8110*/  FFMA.FTZ R104, R246, UR4, -R127.reuse ;  /* 0x00000004f6687c23 */ /* 0x100fea000801087f */
[----:B------:R-:W-:Y:S01]  /*8120*/  MUFU.EX2 R128, R128 ;  /* 0x0000008000807308 */ /* 0x000fe20000000800 */
[----:B------:R-:W-:Y:S01]  /*8130*/  FADD.FTZ R121, R121, R124 ;  /* 0x0000007c79797221 */ /* 0x000fe20000010000 */
[C---:B------:R-:W-:Y:S03]  /*8140*/  HMMA.16816.F32 R12, R60.reuse, R20, R12 ;  /* 0x000000143c0c723c */ /* 0x040fe6000000180c */
[C---:B------:R-:W-:Y:S01]  /*8150*/  FMUL.FTZ R20, R56.reuse, R96 ;  /* 0x0000006038147220 */ /* 0x040fe20000410000 */
[----:B------:R-:W-:Y:S01]  /*8160*/  FMUL.FTZ R21, R56, R97 ;  /* 0x0000006138157220 */ /* 0x000fe20000410000 */
[--C-:B------:R-:W-:Y:S03]  /*8170*/  FFMA.FTZ R96, R252, UR4, -R127.reuse ;  /* 0x00000004fc607c23 */ /* 0x100fe6000801087f */
[----:B------:R-:W-:Y:S01]  /*8180*/  MUFU.EX2 R107, R107 ;  /* 0x0000006b006b7308 */ /* 0x000fe20000000800 */
[----:B------:R-:W-:Y:S01]  /*8190*/  FFMA.FTZ R97, R250, UR4, -R127 ;  /* 0x00000004fa617c23 */ /* 0x000fe2000801087f */
        /* <DEDUP_REMOVED lines=8> */
[----:B------:R-:W-:Y:S03]  /*8220*/  FMUL.FTZ R29, R56, R89 ;  /* 0x00000059381d7220 */ /* 0x000fe60000410000 */
[----:B------:R-:W-:Y:S01]  /*8230*/  MUFU.EX2 R129, R129 ;  /* 0x0000008100817308 */ /* 0x000fe20000000800 */
[--C-:B------:R-:W-:Y:S01]  /*8240*/  FFMA.FTZ R89, R195, UR4, -R125.reuse ;  /* 0x00000004c3597c23 */ /* 0x100fe2000801087d */
[----:B------:R-:W-:Y:S01]  /*8250*/  FFMA.FTZ R88, R191, UR4, -R125 ;  /* 0x00000004bf587c23 */ /* 0x000fe2000801087d */
[C---:B------:R-:W-:Y:S03]  /*8260*/  HMMA.16816.F32 R24, R60.reuse, R30, R24 ;  /* 0x0000001e3c18723c */ /* 0x040fe60000001818 */
[C---:B------:R-:W-:Y:S01]  /*8270*/  FMUL.FTZ R30, R55.reuse, R90 ;  /* 0x0000005a371e7220 */ /* 0x040fe20000410000 */
[----:B------:R-:W-:Y:S03]  /*8280*/  FMUL.FTZ R31, R55, R91 ;  /* 0x0000005b371f7220 */ /* 0x000fe60000410000 */
[----:B------:R-:W2:Y:S01]  /*8290*/  MUFU.EX2 R89, R89 ;  /* 0x0000005900597308 */ /* 0x000ea20000000800 */
[----:B------:R-:W-:Y:S01]  /*82a0*/  FFMA.FTZ R90, R130, UR4, -R127 ;  /* 0x00000004825a7c23 */ /* 0x000fe2000801087f */
[----:B------:R-:W-:Y:S01]  /*82b0*/  FFMA.FTZ R91, R154, UR4, -R125 ;  /* 0x000000049a5b7c23 */ /* 0x000fe2000801087d */
[--C-:B------:R-:W-:Y:S01]  /*82c0*/  FFMA.FTZ R130, R234, UR4, -R127.reuse ;  /* 0x00000004ea827c23 */ /* 0x100fe2000801087f */
[--C-:B------:R-:W-:Y:S01]  /*82d0*/  FFMA.FTZ R154, R188, UR4, -R127.reuse ;  /* 0x00000004bc9a7c23 */ /* 0x100fe2000801087f */
[----:B------:R-:W-:Y:S01]  /*82e0*/  FFMA.FTZ R127, R187, UR4, -R127 ;  /* 0x00000004bb7f7c23 */ /* 0x000fe2000801087f */
[C---:B----4-:R-:W-:Y:S04]  /*82f0*/  HMMA.16816.F32 R28, R60.reuse, R36, R28 ;  /* 0x000000243c1c723c */ /* 0x050fe8000000181c */
[----:B------:R-:W4:Y:S01]  /*8300*/  MUFU.EX2 R90, R90 ;  /* 0x0000005a005a7308 */ /* 0x000f220000000800 */
[C---:B------:R-:W-:Y:S01]  /*8310*/  FMUL.FTZ R36, R56.reuse, R80 ;  /* 0x0000005038247220 */ /* 0x040fe20000410000 */
[C---:B------:R-:W-:Y:S02]  /*8320*/  FMUL.FTZ R37, R56.reuse, R81 ;  /* 0x0000005138257220 */ /* 0x040fe40000410000 */
[C---:B------:R-:W-:Y:S06]  /*8330*/  HMMA.16816.F32 R32, R60.reuse, R38, R32 ;  /* 0x000000263c20723c */ /* 0x040fec0000001820 */
[----:B------:R-:W-:Y:S01]  /*8340*/  MUFU.EX2 R88, R88 ;  /* 0x0000005800587308 */ /* 0x000fe20000000800 */
[C---:B------:R-:W-:Y:S01]  /*8350*/  FMUL.FTZ R38, R55.reuse, R82 ;  /* 0x0000005237267220 */ /* 0x040fe20000410000 */
[C---:B------:R-:W-:Y:S02]  /*8360*/  FMUL.FTZ R39, R55.reuse, R83 ;  /* 0x0000005337277220 */ /* 0x040fe40000410000 */
[----:B------:R-:W5:Y:S06]  /*8370*/  LDSM.16.MT88.4 R80, [R117+0x400] ;  /* 0x000400007550783b */ /* 0x000f6c0000004200 */
[----:B------:R-:W-:Y:S01]  /*8380*/  MUFU.EX2 R132, R132 ;  /* 0x0000008400847308 */ /* 0x000fe20000000800 */
[C---:B------:R-:W-:Y:S03]  /*8390*/  HMMA.16816.F32 R36, R60.reuse, R44, R36 ;  /* 0x0000002c3c24723c */ /* 0x040fe60000001824 */
[C---:B------:R-:W-:Y:S01]  /*83a0*/  FMUL.FTZ R44, R56.reuse, R72 ;  /* 0x00000048382c7220 */ /* 0x040fe20000410000 */
[----:B------:R-:W-:Y:S05]  /*83b0*/  FMUL.FTZ R45, R56, R73 ;  /* 0x00000049382d7220 */ /* 0x000fea0000410000 */
[----:B------:R-:W-:Y:S01]  /*83c0*/  MUFU.EX2 R137, R137 ;  /* 0x0000008900897308 */ /* 0x000fe20000000800 */
[C---:B------:R-:W-:Y:S03]  /*83d0*/  HMMA.16816.F32 R40, R60.reuse, R46, R40 ;  /* 0x0000002e3c28723c */ /* 0x040fe60000001828 */
[C---:B------:R-:W-:Y:S01]  /*83e0*/  FMUL.FTZ R46, R55.reuse, R74 ;  /* 0x0000004a372e7220 */ /* 0x040fe20000410000 */
[C---:B------:R-:W-:Y:S01]  /*83f0*/  FMUL.FTZ R47, R55.reuse, R75 ;  /* 0x0000004b372f7220 */ /* 0x040fe20000410000 */
[----:B------:R-:W-:Y:S01]  /*8400*/  FFMA.FTZ R55, R55, R176, R58 ;  /* 0x000000b037377223 */ /* 0x000fe2000001003a */
[----:B------:R-:W5:Y:S03]  /*8410*/  LDSM.16.MT88.4 R72, [R118+0xb400] ;  /* 0x00b400007648783b */ /* 0x000f660000004200 */
[----:B------:R-:W4:Y:S01]  /*8420*/  MUFU.EX2 R91, R91 ;  /* 0x0000005b005b7308 */ /* 0x000f220000000800 */
[--C-:B------:R-:W-:Y:S01]  /*8430*/  FFMA.FTZ R176, R181, UR4, -R125.reuse ;  /* 0x00000004b5b07c23 */ /* 0x100fe2000801087d */
[----:B------:R-:W-:Y:S01]  /*8440*/  FFMA.FTZ R125, R3, UR4, -R125 ;  /* 0x00000004037d7c23 */ /* 0x000fe2000801087d */
[----:B------:R-:W-:Y:S01]  /*8450*/  FADD.FTZ R122, R122, R55 ;  /* 0x000000377a7a7221 */ /* 0x000fe20000010000 */
[C---:B-1----:R-:W-:Y:S03]  /*8460*/  HMMA.16816.F32 R44, R60.reuse, R64, R44 ;  /* 0x000000403c2c723c */ /* 0x042fe6000000182c */
[----:B------:R-:W-:Y:S03]  /*8470*/  FADD.FTZ R123, R123, R122 ;  /* 0x0000007a7b7b7221 */ /* 0x000fe60000010000 */
[----:B------:R-:W-:Y:S01]  /*8480*/  MUFU.EX2 R3, R94 ;  /* 0x0000005e00037308 */ /* 0x000fe20000000800 */
[----:B------:R-:W-:Y:S01]  /*8490*/  FADD.FTZ R123, R120, R123 ;  /* 0x0000007b787b7221 */ /* 0x000fe20000010000 */
[----:B------:R-:W-:Y:S01]  /*84a0*/  HMMA.16816.F32 R48, R60, R66, R48 ;  /* 0x000000423c30723c */ /* 0x000fe20000001830 */
[----:B------:R-:W1:Y:S02]  /*84b0*/  LDSM.16.MT88.4 R64, [R117+0x2400] ;  /* 0x002400007540783b */ /* 0x000e640000004200 */
[----:B---3--:R-:W-:Y:S01]  /*84c0*/  F2FP.F16.F32.PACK_AB R60, R85, R84 ;  /* 0x00000054553c723e */ /* 0x008fe200000000ff */
[----:B------:R-:W-:Y:S01]  /*84d0*/  FADD.FTZ R84, R84, R121 ;  /* 0x0000007954547221 */ /* 0x000fe20000010000 */
[----:B--2---:R-:W-:Y:S01]  /*84e0*/  F2FP.F16.F32.PACK_AB R61, R89, R86 ;  /* 0x00000056593d723e */ /* 0x004fe200000000ff */
[----:B------:R-:W-:Y:S01]  /*84f0*/  FADD.FTZ R86, R86, R123 ;  /* 0x0000007b56567221 */ /* 0x000fe20000010000 */
[----:B----4-:R-:W-:Y:S01]  /*8500*/  F2FP.F16.F32.PACK_AB R62, R87, R90 ;  /* 0x0000005a573e723e */ /* 0x010fe200000000ff */
[----:B------:R-:W-:Y:S01]  /*8510*/  FADD.FTZ R85, R85, R84 ;  /* 0x0000005455557221 */ /* 0x000fe20000010000 */
[----:B------:R-:W-:Y:S01]  /*8520*/  F2FP.F16.F32.PACK_AB R63, R91, R88 ;  /* 0x000000585b3f723e */ /* 0x000fe200000000ff */
[----:B------:R-:W-:Y:S01]  /*8530*/  FADD.FTZ R89, R89, R86 ;  /* 0x0000005659597221 */ /* 0x000fe20000010000 */
[----:B------:R-:W-:Y:S01]  /*8540*/  MUFU.EX2 R138, R138 ;  /* 0x0000008a008a7308 */ /* 0x000fe20000000800 */
[----:B------:R-:W-:Y:S02]  /*8550*/  FADD.FTZ R90, R90, R85 ;  /* 0x000000555a5a7221 */ /* 0x000fe40000010000 */
[----:B------:R-:W-:Y:S02]  /*8560*/  FADD.FTZ R88, R88, R89 ;  /* 0x0000005958587221 */ /* 0x000fe40000010000 */
[C---:B-----5:R-:W-:Y:S03]  /*8570*/  HMMA.16816.F32 R4, R60.reuse, R76, R4 ;  /* 0x0000004c3c04723c */ /* 0x060fe60000001804 */
[----:B------:R-:W-:Y:S02]  /*8580*/  FADD.FTZ R87, R87, R90 ;  /* 0x0000005a57577221 */ /* 0x000fe40000010000 */
[----:B------:R-:W-:Y:S01]  /*8590*/  MUFU.EX2 R140, R140 ;  /* 0x0000008c008c7308 */ /* 0x000fe20000000800 */
[----:B------:R-:W-:Y:S02]  /*85a0*/  FADD.FTZ R88, R91, R88 ;  /* 0x000000585b587221 */ /* 0x000fe40000010000 */
[C---:B------:R-:W-:Y:S01]  /*85b0*/  HMMA.16816.F32 R8, R60.reuse, R78, R8 ;  /* 0x0000004e3c08723c */ /* 0x040fe20000001808 */
[----:B------:R-:W2:Y:S06]  /*85c0*/  LDSM.16.MT88.4 R76, [R117+0x4400] ;  /* 0x00440000754c783b */ /* 0x000eac0000004200 */
[----:B------:R-:W-:Y:S01]  /*85d0*/  MUFU.EX2 R139, R139 ;  /* 0x0000008b008b7308 */ /* 0x000fe20000000800 */
[C---:B------:R-:W-:Y:S09]  /*85e0*/  HMMA.16816.F32 R12, R60.reuse, R80, R12 ;  /* 0x000000503c0c723c */ /* 0x040ff2000000180c */
[----:B------:R-:W-:Y:S01]  /*85f0*/  MUFU.EX2 R141, R141 ;  /* 0x0000008d008d7308 */ /* 0x000fe20000000800 */
[C---:B------:R-:W-:Y:S01]  /*8600*/  HMMA.16816.F32 R16, R60.reuse, R82, R16 ;  /* 0x000000523c10723c */ /* 0x040fe20000001810 */
[----:B------:R-:W-:Y:S08]  /*8610*/  LDSM.16.MT88.4 R80, [R118+0xe800] ;  /* 0x00e800007650783b */ /* 0x000ff00000004200 */
[----:B------:R-:W-:Y:S01]  /*8620*/  MUFU.EX2 R142, R142 ;  /* 0x0000008e008e7308 */ /* 0x000fe20000000800 */
[C---:B------:R-:W-:Y:S09]  /*8630*/  HMMA.16816.F32 R20, R60.reuse, R72, R20 ;  /* 0x000000483c14723c */ /* 0x040ff20000001814 */
[----:B------:R-:W-:Y:S01]  /*8640*/  MUFU.EX2 R143, R143 ;  /* 0x0000008f008f7308 */ /* 0x000fe20000000800 */
[C---:B------:R-:W-:Y:S01]  /*8650*/  HMMA.16816.F32 R24, R60.reuse, R74, R24 ;  /* 0x0000004a3c18723c */ /* 0x040fe20000001818 */
[----:B------:R-:W-:Y:S08]  /*8660*/  LDSM.16.MT88.4 R72, [R117+0x800] ;  /* 0x000800007548783b */ /* 0x000ff00000004200 */
[----:B------:R-:W-:Y:S01]  /*8670*/  MUFU.EX2 R144, R144 ;  /* 0x0000009000907308 */ /* 0x000fe20000000800 */
[C---:B-1----:R-:W-:Y:S09]  /*8680*/  HMMA.16816.F32 R28, R60.reuse, R64, R28 ;  /* 0x000000403c1c723c */ /* 0x042ff2000000181c */
[----:B------:R-:W-:Y:S01]  /*8690*/  MUFU.EX2 R145, R145 ;  /* 0x0000009100917308 */ /* 0x000fe20000000800 */
[C---:B------:R-:W-:Y:S01]  /*86a0*/  HMMA.16816.F32 R32, R60.reuse, R66, R32 ;  /* 0x000000423c20723c */ /* 0x040fe20000001820 */
[----:B------:R-:W1:Y:S08]  /*86b0*/  LDSM.16.MT88.4 R64, [R118+0x9800] ;  /* 0x009800007640783b */ /* 0x000e700000004200 */
[----:B------:R-:W3:Y:S01]  /*86c0*/  MUFU.EX2 R146, R146 ;  /* 0x0000009200927308 */ /* 0x000ee20000000800 */
[C---:B------:R-:W-:Y:S09]  /*86d0*/  HMMA.16816.F32 R36, R60.reuse, R68, R36 ;  /* 0x000000443c24723c */ /* 0x040ff20000001824 */
[----:B------:R-:W-:Y:S01]  /*86e0*/  MUFU.EX2 R147, R147 ;  /* 0x0000009300937308 */ /* 0x000fe20000000800 */
[C---:B------:R-:W-:Y:S01]  /*86f0*/  HMMA.16816.F32 R40, R60.reuse, R70, R40 ;  /* 0x000000463c28723c */ /* 0x040fe20000001828 */
[----:B------:R-:W4:Y:S08]  /*8700*/  LDSM.16.MT88.4 R68, [R118+0xb800] ;  /* 0x00b800007644783b */ /* 0x000f300000004200 */
[----:B------:R-:W5:Y:S01]  /*8710*/  MUFU.EX2 R97, R97 ;  /* 0x0000006100617308 */ /* 0x000f620000000800 */
[----:B---3--:R-:W-:Y:S01]  /*8720*/  F2FP.F16.F32.PACK_AB R56, R146, R145 ;  /* 0x000000919238723e */ /* 0x008fe200000000ff */
[C---:B--2---:R-:W-:Y:S08]  /*8730*/  HMMA.16816.F32 R44, R60.reuse, R76, R44 ;  /* 0x0000004c3c2c723c */ /* 0x044ff0000000182c */
[----:B------:R-:W-:Y:S01]  /*8740*/  MUFU.EX2 R99, R99 ;  /* 0x0000006300637308 */ /* 0x000fe20000000800 */
[----:B------:R-:W-:Y:S01]  /*8750*/  HMMA.16816.F32 R48, R60, R78, R48 ;  /* 0x0000004e3c30723c */ /* 0x000fe20000001830 */
[----:B------:R-:W2:Y:S08]  /*8760*/  LDSM.16.MT88.4 R76, [R117+0x2800] ;  /* 0x00280000754c783b */ /* 0x000eb00000004200 */
[----:B------:R-:W3:Y:S01]  /*8770*/  MUFU.EX2 R98, R98 ;  /* 0x0000006200627308 */ /* 0x000ee20000000800 */
[C---:B-----5:R-:W-:Y:S01]  /*8780*/  F2FP.F16.F32.PACK_AB R60, R97.reuse, R96 ;  /* 0x00000060613c723e */ /* 0x060fe200000000ff */
[----:B------:R-:W-:Y:S02]  /*8790*/  FADD.FTZ R96, R96, R87 ;  /* 0x0000005760607221 */ /* 0x000fe40000010000 */
[----:B------:R-:W-:Y:S02]  /*87a0*/  LDSM.16.MT88.4 R84, [R117+0x3c00] ;  /* 0x003c00007554783b */ /* 0x000fe40000004200 */
[----:B------:R-:W-:Y:S04]  /*87b0*/  FADD.FTZ R97, R97, R96 ;  /* 0x0000006061617221 */ /* 0x000fe80000010000 */
[----:B------:R-:W5:Y:S10]  /*87c0*/  MUFU.EX2 R104, R104 ;  /* 0x0000006800687308 */ /* 0x000f740000000800 */
[----:B------:R-:W1:Y:S01]  /*87d0*/  MUFU.EX2 R105, R105 ;  /* 0x0000006900697308 */ /* 0x000e620000000800 */
[C---:B---3--:R-:W-:Y:S01]  /*87e0*/  F2FP.F16.F32.PACK_AB R61, R98.reuse, R99 ;  /* 0x00000063623d723e */ /* 0x048fe200000000ff */
[----:B------:R-:W-:Y:S04]  /*87f0*/  FADD.FTZ R99, R99, R88 ;  /* 0x0000005863637221 */ /* 0x000fe80000010000 */
[----:B------:R-:W-:Y:S04]  /*8800*/  FADD.FTZ R98, R98, R99 ;  /* 0x0000006362627221 */ /* 0x000fe80000010000 */
[----:B------:R-:W3:Y:S01]  /*8810*/  MUFU.EX2 R148, R148 ;  /* 0x0000009400947308 */ /* 0x000ee20000000800 */
[----:B-----5:R-:W-:Y:S09]  /*8820*/  F2FP.F16.F32.PACK_AB R62, R107, R104 ;  /* 0x000000686b3e723e */ /* 0x020ff200000000ff */
[----:B------:R-:W-:Y:S01]  /*8830*/  MUFU.EX2 R149, R149 ;  /* 0x0000009500957308 */ /* 0x000fe20000000800 */
[----:B-1----:R-:W-:Y:S07]  /*8840*/  F2FP.F16.F32.PACK_AB R63, R128, R105 ;  /* 0x00000069803f723e */ /* 0x002fee00000000ff */
[C---:B------:R-:W-:Y:S02]  /*8850*/  HMMA.16816.F32 R4, R60.reuse, R64, R4 ;  /* 0x000000403c04723c */ /* 0x040fe40000001804 */
[----:B------:R-:W1:Y:S01]  /*8860*/  MUFU.EX2 R150, R150 ;  /* 0x0000009600967308 */ /* 0x000e620000000800 */
[----:B---3--:R-:W-:Y:S05]  /*8870*/  F2FP.F16.F32.PACK_AB R57, R148, R147 ;  /* 0x000000939439723e */ /* 0x008fea00000000ff */
[C---:B------:R-:W-:Y:S01]  /*8880*/  HMMA.16816.F32 R8, R60.reuse, R66, R8 ;  /* 0x000000423c08723c */ /* 0x040fe20000001808 */
[----:B------:R-:W3:Y:S03]  /*8890*/  LDSM.16.MT88.4 R64, [R118+0xd800] ;  /* 0x00d800007640783b */ /* 0x000ee60000004200 */
[----:B------:R-:W-:Y:S04]  /*88a0*/  MUFU.EX2 R151, R151 ;  /* 0x0000009700977308 */ /* 0x000fe80000000800 */
[C---:B------:R-:W-:Y:S06]  /*88b0*/  HMMA.16816.F32 R12, R60.reuse, R72, R12 ;  /* 0x000000483c0c723c */ /* 0x040fec000000180c */
[----:B------:R-:W5:Y:S01]  /*88c0*/  MUFU.EX2 R152, R152 ;  /* 0x0000009800987308 */ /* 0x000f620000000800 */
[----:B-1----:R-:W-:Y:S01]  /*88d0*/  F2FP.F16.F32.PACK_AB R58, R150, R149 ;  /* 0x00000095963a723e */ /* 0x002fe200000000ff */
[C---:B------:R-:W-:Y:S01]  /*88e0*/  HMMA.16816.F32 R16, R60.reuse, R74, R16 ;  /* 0x0000004a3c10723c */ /* 0x040fe20000001810 */
[----:B------:R-:W1:Y:S07]  /*88f0*/  LDSM.16.MT88.4 R72, [R117+0x4800] ;  /* 0x004800007548783b */ /* 0x000e6e0000004200 */
[----:B------:R-:W1:Y:S01]  /*8900*/  MUFU.EX2 R130, R130 ;  /* 0x0000008200827308 */ /* 0x000e620000000800 */
[C---:B----4-:R-:W-:Y:S09]  /*8910*/  HMMA.16816.F32 R20, R60.reuse, R68, R20 ;  /* 0x000000443c14723c */ /* 0x050ff20000001814 */
[----:B------:R-:W4:Y:S01]  /*8920*/  MUFU.EX2 R131, R131 ;  /* 0x0000008300837308 */ /* 0x000f220000000800 */
[----:B-----5:R-:W-:Y:S01]  /*8930*/  F2FP.F16.F32.PACK_AB R59, R152, R151 ;  /* 0x00000097983b723e */ /* 0x020fe200000000ff */
[C---:B------:R-:W-:Y:S01]  /*8940*/  HMMA.16816.F32 R24, R60.reuse, R70, R24 ;  /* 0x000000463c18723c */ /* 0x040fe20000001818 */
[----:B------:R-:W5:Y:S07]  /*8950*/  LDSM.16.MT88.4 R68, [R118+0x9c00] ;  /* 0x009c00007644783b */ /* 0x000f6e0000004200 */
[----:B------:R-:W-:Y:S01]  /*8960*/  MUFU.EX2 R133, R133 ;  /* 0x0000008500857308 */ /* 0x000fe20000000800 */
[C---:B--2---:R-:W-:Y:S09]  /*8970*/  HMMA.16816.F32 R28, R60.reuse, R76, R28 ;  /* 0x0000004c3c1c723c */ /* 0x044ff2000000181c */
[----:B------:R-:W2:Y:S01]  /*8980*/  MUFU.EX2 R136, R136 ;  /* 0x0000008800887308 */ /* 0x000ea20000000800 */
[C---:B------:R-:W-:Y:S01]  /*8990*/  HMMA.16816.F32 R32, R60.reuse, R78, R32 ;  /* 0x0000004e3c20723c */ /* 0x040fe20000001820 */
[----:B------:R-:W5:Y:S08]  /*89a0*/  LDSM.16.MT88.4 R76, [R117+0xc00] ;  /* 0x000c0000754c783b */ /* 0x000f700000004200 */
[----:B------:R-:W-:Y:S01]  /*89b0*/  MUFU.EX2 R134, R134 ;  /* 0x0000008600867308 */ /* 0x000fe20000000800 */
[C---:B---3--:R-:W-:Y:S09]  /*89c0*/  HMMA.16816.F32 R36, R60.reuse, R64, R36 ;  /* 0x000000403c24723c */ /* 0x048ff20000001824 */
[----:B------:R-:W3:Y:S01]  /*89d0*/  MUFU.EX2 R135, R135 ;  /* 0x0000008700877308 */ /* 0x000ee20000000800 */
[C---:B------:R-:W-:Y:S01]  /*89e0*/  HMMA.16816.F32 R40, R60.reuse, R66, R40 ;  /* 0x000000423c28723c */ /* 0x040fe20000001828 */
[----:B------:R-:W5:Y:S08]  /*89f0*/  LDSM.16.MT88.4 R64, [R118+0xbc00] ;  /* 0x00bc00007640783b */ /* 0x000f700000004200 */
[----:B------:R-:W-:Y:S01]  /*8a00*/  MUFU.EX2 R153, R153 ;  /* 0x0000009900997308 */ /* 0x000fe20000000800 */
[C---:B-1----:R-:W-:Y:S09]  /*8a10*/  HMMA.16816.F32 R44, R60.reuse, R72, R44 ;  /* 0x000000483c2c723c */ /* 0x042ff2000000182c */
[----:B------:R-:W1:Y:S01]  /*8a20*/  MUFU.EX2 R154, R154 ;  /* 0x0000009a009a7308 */ /* 0x000e620000000800 */
[----:B------:R-:W-:Y:S01]  /*8a30*/  HMMA.16816.F32 R48, R60, R74, R48 ;  /* 0x0000004a3c30723c */ /* 0x000fe20000001830 */
[----:B------:R-:W5:Y:S08]  /*8a40*/  LDSM.16.MT88.4 R72, [R117+0x2c00] ;  /* 0x002c00007548783b */ /* 0x000f700000004200 */
[----:B------:R-:W-:Y:S01]  /*8a50*/  MUFU.EX2 R155, R155 ;  /* 0x0000009b009b7308 */ /* 0x000fe20000000800 */
[----:B------:R-:W-:Y:S02]  /*8a60*/  F2FP.F16.F32.PACK_AB R60, R130, R129 ;  /* 0x00000081823c723e */ /* 0x000fe400000000ff */
[----:B----4-:R-:W-:Y:S02]  /*8a70*/  F2FP.F16.F32.PACK_AB R61, R131, R132 ;  /* 0x00000084833d723e */ /* 0x010fe400000000ff */
[----:B--2---:R-:W-:Y:S02]  /*8a80*/  F2FP.F16.F32.PACK_AB R62, R136, R133 ;  /* 0x00000085883e723e */ /* 0x004fe400000000ff */
[----:B---3--:R-:W-:Y:S03]  /*8a90*/  F2FP.F16.F32.PACK_AB R63, R135, R134 ;  /* 0x00000086873f723e */ /* 0x008fe600000000ff */
[----:B------:R-:W2:Y:S01]  /*8aa0*/  MUFU.EX2 R176, R176 ;  /* 0x000000b000b07308 */ /* 0x000ea20000000800 */
[----:B-1----:R-:W-:Y:S03]  /*8ab0*/  F2FP.F16.F32.PACK_AB R52, R154, R153 ;  /* 0x000000999a34723e */ /* 0x002fe600000000ff */
[C---:B-----5:R-:W-:Y:S06]  /*8ac0*/  HMMA.16816.F32 R4, R60.reuse, R68, R4 ;  /* 0x000000443c04723c */ /* 0x060fec0000001804 */
[----:B------:R-:W-:Y:S02]  /*8ad0*/  MUFU.EX2 R159, R159 ;  /* 0x0000009f009f7308 */ /* 0x000fe40000000800 */
[C---:B------:R-:W-:Y:S01]  /*8ae0*/  HMMA.16816.F32 R8, R60.reuse, R70, R8 ;  /* 0x000000463c08723c */ /* 0x040fe20000001808 */
[----:B------:R-:W1:Y:S07]  /*8af0*/  LDSM.16.MT88.4 R68, [R118+0xdc00] ;  /* 0x00dc00007644783b */ /* 0x000e6e0000004200 */
[----:B------:R-:W3:Y:S01]  /*8b00*/  MUFU.EX2 R182, R182 ;  /* 0x000000b600b67308 */ /* 0x000ee20000000800 */
[----:B--2---:R-:W-:Y:S01]  /*8b10*/  F2FP.F16.F32.PACK_AB R53, R176, R155 ;  /* 0x0000009bb035723e */ /* 0x004fe200000000ff */
[C---:B------:R-:W-:Y:S08]  /*8b20*/  HMMA.16816.F32 R12, R60.reuse, R76, R12 ;  /* 0x0000004c3c0c723c */ /* 0x040ff0000000180c */
[----:B------:R-:W-:Y:S01]  /*8b30*/  MUFU.EX2 R180, R179 ;  /* 0x000000b300b47308 */ /* 0x000fe20000000800 */
[C---:B------:R-:W-:Y:S01]  /*8b40*/  HMMA.16816.F32 R16, R60.reuse, R78, R16 ;  /* 0x0000004e3c10723c */ /* 0x040fe20000001810 */
[----:B------:R-:W2:Y:S08]  /*8b50*/  LDSM.16.MT88.4 R76, [R117+0x4c00] ;  /* 0x004c0000754c783b */ /* 0x000eb00000004200 */
[----:B------:R-:W4:Y:S01]  /*8b60*/  MUFU.EX2 R163, R163 ;  /* 0x000000a300a37308 */ /* 0x000f220000000800 */
[----:B---3--:R-:W-:Y:S01]  /*8b70*/  F2FP.F16.F32.PACK_AB R54, R182, R159 ;  /* 0x0000009fb636723e */ /* 0x008fe200000000ff */
[C---:B------:R-:W-:Y:S08]  /*8b80*/  HMMA.16816.F32 R20, R60.reuse, R64, R20 ;  /* 0x000000403c14723c */ /* 0x040ff00000001814 */
[C---:B------:R-:W-:Y:S01]  /*8b90*/  HMMA.16816.F32 R24, R60.reuse, R66, R24 ;  /* 0x000000423c18723c */ /* 0x040fe20000001818 */
[----:B------:R-:W3:Y:S02]  /*8ba0*/  LDSM.16.MT88.4 R64, [R118+0xa000] ;  /* 0x00a000007640783b */ /* 0x000ee40000004200 */
[----:B----4-:R-:W-:Y:S05]  /*8bb0*/  F2FP.F16.F32.PACK_AB R55, R163, R180 ;  /* 0x000000b4a337723e */ /* 0x010fea00000000ff */
[C---:B------:R-:W-:Y:S08]  /*8bc0*/  HMMA.16816.F32 R28, R60.reuse, R72, R28 ;  /* 0x000000483c1c723c */ /* 0x040ff0000000181c */
[C---:B------:R-:W-:Y:S01]  /*8bd0*/  HMMA.16816.F32 R32, R60.reuse, R74, R32 ;  /* 0x0000004a3c20723c */ /* 0x040fe20000001820 */
[----:B------:R-:W4:Y:S07]  /*8be0*/  LDSM.16.MT88.4 R72, [R117+0x1000] ;  /* 0x001000007548783b */ /* 0x000f2e0000004200 */
[C---:B-1----:R-:W-:Y:S08]  /*8bf0*/  HMMA.16816.F32 R36, R60.reuse, R68, R36 ;  /* 0x000000443c24723c */ /* 0x042ff00000001824 */
        /* <DEDUP_REMOVED lines=9> */
[C---:B---3--:R-:W-:Y:S08]  /*8c90*/  HMMA.16816.F32 R4, R60.reuse, R64, R4 ;  /* 0x000000403c04723c */ /* 0x048ff00000001804 */
[C---:B------:R-:W-:Y:S01]  /*8ca0*/  HMMA.16816.F32 R8, R60.reuse, R66, R8 ;  /* 0x000000423c08723c */ /* 0x040fe20000001808 */
[----:B------:R-:W3:Y:S07]  /*8cb0*/  LDSM.16.MT88.4 R64, [R118+0xe000] ;  /* 0x00e000007640783b */ /* 0x000eee0000004200 */
[C---:B----4-:R-:W-:Y:S08]  /*8cc0*/  HMMA.16816.F32 R12, R60.reuse, R72, R12 ;  /* 0x000000483c0c723c */ /* 0x050ff0000000180c */
[C---:B------:R-:W-:Y:S01]  /*8cd0*/  HMMA.16816.F32 R16, R60.reuse, R74, R16 ;  /* 0x0000004a3c10723c */ /* 0x040fe20000001810 */
[----:B------:R-:W4:Y:S07]  /*8ce0*/  LDSM.16.MT88.4 R72, [R117+0x5000] ;  /* 0x005000007548783b */ /* 0x000f2e0000004200 */
[C---:B-1----:R-:W-:Y:S08]  /*8cf0*/  HMMA.16816.F32 R20, R60.reuse, R68, R20 ;  /* 0x000000443c14723c */ /* 0x042ff00000001814 */
[C---:B------:R-:W-:Y:S01]  /*8d00*/  HMMA.16816.F32 R24, R60.reuse, R70, R24 ;  /* 0x000000463c18723c */ /* 0x040fe20000001818 */
[----:B------:R-:W1:Y:S07]  /*8d10*/  LDSM.16.MT88.4 R68, [R118+0xa400] ;  /* 0x00a400007644783b */ /* 0x000e6e0000004200 */
[C---:B--2---:R-:W-:Y:S08]  /*8d20*/  HMMA.16816.F32 R28, R60.reuse, R76, R28 ;  /* 0x0000004c3c1c723c */ /* 0x044ff0000000181c */
[C---:B------:R-:W-:Y:S01]  /*8d30*/  HMMA.16816.F32 R32, R60.reuse, R78, R32 ;  /* 0x0000004e3c20723c */ /* 0x040fe20000001820 */
[----:B------:R-:W-:Y:S07]  /*8d40*/  LDSM.16.MT88.4 R76, [R118+0xc400] ;  /* 0x00c40000764c783b */ /* 0x000fee0000004200 */
[C---:B---3--:R-:W-:Y:S08]  /*8d50*/  HMMA.16816.F32 R36, R60.reuse, R64, R36 ;  /* 0x000000403c24723c */ /* 0x048ff00000001824 */
[C---:B------:R-:W-:Y:S01]  /*8d60*/  HMMA.16816.F32 R40, R60.reuse, R66, R40 ;  /* 0x000000423c28723c */ /* 0x040fe20000001828 */
[----:B------:R-:W2:Y:S07]  /*8d70*/  LDSM.16.MT88.4 R64, [R117+0x1400] ;  /* 0x001400007540783b */ /* 0x000eae0000004200 */
[C---:B----4-:R-:W-:Y:S08]  /*8d80*/  HMMA.16816.F32 R44, R60.reuse, R72, R44 ;  /* 0x000000483c2c723c */ /* 0x050ff0000000182c */
[----:B------:R-:W-:Y:S01]  /*8d90*/  HMMA.16816.F32 R48, R60, R74, R48 ;  /* 0x0000004a3c30723c */ /* 0x000fe20000001830 */
[----:B------:R-:W3:Y:S07]  /*8da0*/  LDSM.16.MT88.4 R60, [R117+0x3400] ;  /* 0x00340000753c783b */ /* 0x000eee0000004200 */
[C---:B-1----:R-:W-:Y:S01]  /*8db0*/  HMMA.16816.F32 R4, R56.reuse, R68, R4 ;  /* 0x000000443804723c */ /* 0x042fe20000001804 */
[----:B------:R-:W-:Y:S07]  /*8dc0*/  LDSM.16.MT88.4 R72, [R117+0x1800] ;  /* 0x001800007548783b */ /* 0x000fee0000004200 */
        /* <DEDUP_REMOVED lines=14> */
[C---:B--2---:R-:W-:Y:S01]  /*8eb0*/  HMMA.16816.F32 R44, R56.reuse, R64, R44 ;  /* 0x00000040382c723c */ /* 0x044fe2000000182c */
[----:B------:R-:W-:Y:S07]  /*8ec0*/  MUFU.EX2 R65, R92 ;  /* 0x0000005c00417308 */ /* 0x000fee0000000800 */
[----:B------:R-:W-:Y:S01]  /*8ed0*/  HMMA.16816.F32 R48, R56, R66, R48 ;  /* 0x000000423830723c */ /* 0x000fe20000001830 */
[----:B------:R-:W2:Y:S02]  /*8ee0*/  LDSM.16.MT88.4 R56, [R117+0x5800] ;  /* 0x005800007538783b */ /* 0x000ea40000004200 */
[----:B------:R-:W-:Y:S05]  /*8ef0*/  MUFU.EX2 R64, R127 ;  /* 0x0000007f00407308 */ /* 0x000fea0000000800 */
[C---:B---3--:R-:W-:Y:S05]  /*8f00*/  HMMA.16816.F32 R4, R52.reuse, R60, R4 ;  /* 0x0000003c3404723c */ /* 0x048fea0000001804 */
[----:B------:R-:W-:Y:S03]  /*8f10*/  MUFU.EX2 R61, R95 ;  /* 0x0000005f003d7308 */ /* 0x000fe60000000800 */
[C---:B------:R-:W-:Y:S07]  /*8f20*/  HMMA.16816.F32 R8, R52.reuse, R62, R8 ;  /* 0x0000003e3408723c */ /* 0x040fee0000001808 */
[----:B------:R3:W-:Y:S01]  /*8f30*/  MUFU.EX2 R62, R93 ;  /* 0x0000005d003e7308 */ /* 0x0007e20000000800 */
[C---:B------:R-:W-:Y:S09]  /*8f40*/  HMMA.16816.F32 R12, R52.reuse, R72, R12 ;  /* 0x00000048340c723c */ /* 0x040ff2000000180c */
[----:B------:R-:W4:Y:S01]  /*8f50*/  MUFU.EX2 R60, R183 ;  /* 0x000000b7003c7308 */ /* 0x000f220000000800 */
[C---:B------:R-:W-:Y:S09]  /*8f60*/  HMMA.16816.F32 R16, R52.reuse, R74, R16 ;  /* 0x0000004a3410723c */ /* 0x040ff20000001810 */
[----:B------:R-:W5:Y:S01]  /*8f70*/  MUFU.EX2 R63, R184 ;  /* 0x000000b8003f7308 */ /* 0x000f620000000800 */
[----:B---3--:R-:W3:Y:S01]  /*8f80*/  LDSM.16.MT88.4 R92, [R118+0xcc00] ;  /* 0x00cc0000765c783b */ /* 0x008ee20000004200 */
[C---:B------:R-:W-:Y:S08]  /*8f90*/  HMMA.16816.F32 R20, R52.reuse, R76, R20 ;  /* 0x0000004c3414723c */ /* 0x040ff00000001814 */
[----:B------:R-:W2:Y:S01]  /*8fa0*/  MUFU.EX2 R66, R125 ;  /* 0x0000007d00427308 */ /* 0x000ea20000000800 */
[C---:B------:R-:W-:Y:S01]  /*8fb0*/  HMMA.16816.F32 R24, R52.reuse, R78, R24 ;  /* 0x0000004e3418723c */ /* 0x040fe20000001818 */
[----:B------:R-:W3:Y:S07]  /*8fc0*/  LDSM.16.MT88.4 R76, [R118+0xec00] ;  /* 0x00ec0000764c783b */ /* 0x000eee0000004200 */
[C---:B-1----:R-:W-:Y:S03]  /*8fd0*/  HMMA.16816.F32 R28, R52.reuse, R68, R28 ;  /* 0x00000044341c723c */ /* 0x042fe6000000181c */
[----:B----4-:R-:W-:Y:S02]  /*8fe0*/  F2FP.F16.F32.PACK_AB R68, R60, R3 ;  /* 0x000000033c44723e */ /* 0x010fe400000000ff */
[----:B------:R-:W-:Y:S03]  /*8ff0*/  F2FP.F16.F32.PACK_AB R69, R62, R61 ;  /* 0x0000003d3e45723e */ /* 0x000fe600000000ff */
[C---:B------:R-:W-:Y:S03]  /*9000*/  HMMA.16816.F32 R32, R52.reuse, R70, R32 ;  /* 0x000000463420723c */ /* 0x040fe60000001820 */
[----:B-----5:R-:W-:Y:S02]  /*9010*/  F2FP.F16.F32.PACK_AB R70, R64, R63 ;  /* 0x0000003f4046723e */ /* 0x020fe400000000ff */
[----:B--2---:R-:W-:Y:S03]  /*9020*/  F2FP.F16.F32.PACK_AB R71, R66, R65 ;  /* 0x000000414247723e */ /* 0x004fe600000000ff */
[C---:B------:R-:W-:Y:S08]  /*9030*/  HMMA.16816.F32 R36, R52.reuse, R80, R36 ;  /* 0x000000503424723c */ /* 0x040ff00000001824 */
[C---:B------:R-:W-:Y:S08]  /*9040*/  HMMA.16816.F32 R40, R52.reuse, R82, R40 ;  /* 0x000000523428723c */ /* 0x040ff00000001828 */
[C---:B------:R-:W-:Y:S08]  /*9050*/  HMMA.16816.F32 R44, R52.reuse, R56, R44 ;  /* 0x00000038342c723c */ /* 0x040ff0000000182c */
[----:B------:R-:W-:Y:S08]  /*9060*/  HMMA.16816.F32 R48, R52, R58, R48 ;  /* 0x0000003a3430723c */ /* 0x000ff00000001830 */
        /* <DEDUP_REMOVED lines=9> */
[----:B------:R-:W-:Y:S01]  /*9100*/  FADD.FTZ R130, R130, R129 ;  /* 0x0000008182827221 */ /* 0x000fe20000010000 */
[----:B------:R1:W2:Y:S02]  /*9110*/  LDSM.16.MT88.4 R4, [R117+0x5c00] ;  /* 0x005c00007504783b */ /* 0x0002a40000004200 */
        /* <DEDUP_REMOVED lines=11> */
[----:B-1----:R-:W-:Y:S01]  /*91d0*/  MOV R117, R0 ;  /* 0x0000000000757202 */ /* 0x002fe20000000f00 */
[----:B------:R-:W-:Y:S02]  /*91e0*/  FADD.FTZ R140, R139, R140 ;  /* 0x0000008c8b8c7221 */ /* 0x000fe40000010000 */
        /* <DEDUP_REMOVED lines=35> */
.L_x_1465:
[----:B------:R-:W1:Y:S01]  /*9420*/  SHFL.BFLY PT, R3, R176, 0x2, 0x1f ;  /* 0x0c401f00b0037f89 */ /* 0x000e6200000e0000 */
[----:B------:R-:W-:Y:S01]  /*9430*/  LOP3.LUT R167, R167, 0xc0, R160, 0xf8, !PT ;  /* 0x000000c0a7a77812 */ /* 0x000fe200078ef8a0 */
[----:B------:R-:W2:Y:S01]  /*9440*/  LDCU.U8 UR4, c[0x0][0x548] ;  /* 0x0000a900ff0477ac */ /* 0x000ea20008000000 */
[----:B------:R-:W-:Y:S01]  /*9450*/  S2UR UR8, SR_CTAID.Y ;  /* 0x00000000000879c3 */ /* 0x000fe20000002600 */
[----:B------:R-:W3:Y:S01]  /*9460*/  SHFL.BFLY PT, R4, R177, 0x2, 0x1f ;  /* 0x0c401f00b1047f89 */ /* 0x000ee200000e0000 */
[----:B------:R-:W-:Y:S01]  /*9470*/  LOP3.LUT R40, R160, 0x18, RZ, 0xc0, !PT ;  /* 0x00000018a0287812 */ /* 0x000fe200078ec0ff */
[----:B------:R-:W-:Y:S01]  /*9480*/  BSSY.RECONVERGENT B0, `(.L_x_1470) ;  /* 0x00000ae000007945 */ /* 0x000fe20003800200 */
[----:B------:R-:W-:Y:S01]  /*9490*/  MOV R41, RZ ;  /* 0x000000ff00297202 */ /* 0x000fe20000000f00 */
[----:B------:R-:W4:Y:S01]  /*94a0*/  S2R R12, SR_CTAID.X ;  /* 0x00000000000c7919 */ /* 0x000f220000002500 */
[----:B------:R-:W-:Y:S02]  /*94b0*/  MOV R38, 0x7f800000 ;  /* 0x7f80000000267802 */ /* 0x000fe40000000f00 */
[----:B------:R-:W5:Y:S01]  /*94c0*/  S2UR UR7, SR_CTAID.Z ;  /* 0x00000000000779c3 */ /* 0x000f620000002700 */
[----:B--2---:R-:W-:Y:S01]  /*94d0*/  UISETP.NE.AND UP0, UPT, UR4, URZ, UPT ;  /* 0x000000ff0400728c */ /* 0x004fe2000bf05270 */
[----:B------:R-:W2:Y:S01]  /*94e0*/  LDCU UR4, c[0x0][0x434] ;  /* 0x00008680ff0477ac */ /* 0x000ea20008000800 */
[----:B-1----:R-:W-:Y:S01]  /*94f0*/  FADD.FTZ R8, R3, R176 ;  /* 0x000000b003087221 */ /* 0x002fe20000010000 */
[----:B---3--:R-:W-:-:S04]  /*9500*/  FADD.FTZ R9, R4, R177 ;  /* 0x000000b104097221 */ /* 0x008fc80000010000 */
[----:B------:R-:W1:Y:S04]  /*9510*/  SHFL.BFLY PT, R3, R8, 0x1, 0x1f ;  /* 0x0c201f0008037f89 */ /* 0x000e6800000e0000 */
[----:B------:R-:W5:Y:S01]  /*9520*/  @!UP0 LDCU UR9, c[0x0][0x3e0] ;  /* 0x00007c00ff0987ac */ /* 0x000f620008000800 */
[----:B------:R-:W3:Y:S01]  /*9530*/  SHFL.BFLY PT, R4, R9, 0x1, 0x1f ;  /* 0x0c201f0009047f89 */ /* 0x000ee200000e0000 */
[----:B----4-:R-:W-:Y:S01]  /*9540*/  SHF.L.U32 R36, R12, 0x6, RZ ;  /* 0x000000060c247819 */ /* 0x010fe200000006ff */
[----:B--2---:R-:W-:Y:S01]  /*9550*/  @!UP0 UMOV UR6, UR4 ;  /* 0x0000000400068c82 */ /* 0x004fe20008000000 */
[----:B-----5:R-:W-:Y:S01]  /*9560*/  @!UP0 UIMAD UR9, UR8, UR9, UR7 ;  /* 0x00000009080982a4 */ /* 0x020fe2000f8e0207 */
[----:B-1----:R-:W-:-:S03]  /*9570*/  FADD.FTZ R3, R8, R3 ;  /* 0x0000000308037221 */ /* 0x002fc60000010000 */
[----:B------:R-:W-:Y:S01]  /*9580*/  @!UP0 UIMAD UR9, UR9, UR6, URZ ;  /* 0x00000006090982a4 */ /* 0x000fe2000f8e02ff */
[----:B---3--:R-:W-:Y:S01]  /*9590*/  FADD.FTZ R5, R9, R4 ;  /* 0x0000000409057221 */ /* 0x008fe20000010000 */
[----:B------:R-:W1:Y:S01]  /*95a0*/  MUFU.RCP R6, R3 ;  /* 0x0000000300067308 */ /* 0x000e620000001000 */
[----:B------:R-:W-:Y:S01]  /*95b0*/  SHF.L.U32 R4, R116, 0x1, RZ ;  /* 0x0000000174047819 */ /* 0x000fe200000006ff */
[----:B------:R-:W-:Y:S01]  /*95c0*/  @UP0 UMOV UR6, UR4 ;  /* 0x0000000400060c82 */ /* 0x000fe20008000000 */
[----:B------:R-:W-:Y:S02]  /*95d0*/  FSETP.NE.FTZ.AND P0, PT, R3, RZ, PT ;  /* 0x000000ff0300720b */ /* 0x000fe40003f15000 */
[----:B------:R-:W-:Y:S02]  /*95e0*/  LOP3.LUT R157, R157, 0x6, R4, 0xf8, !PT ;  /* 0x000000069d9d7812 */ /* 0x000fe400078ef804 */
[----:B------:R-:W-:Y:S01]  /*95f0*/  FSETP.NE.FTZ.AND P1, PT, R5, RZ, PT ;  /* 0x000000ff0500720b */ /* 0x000fe20003f35000 */
[----:B------:R-:W2:Y:S01]  /*9600*/  MUFU.RCP R7, R5 ;  /* 0x0000000500077308 */ /* 0x000ea20000001000 */
[----:B------:R-:W-:-:S04]  /*9610*/  LOP3.LUT R4, R157, 0x20, R160, 0xf8, !PT ;  /* 0x000000209d047812 */ /* 0x000fc800078ef8a0 */
[----:B------:R-:W-:-:S03]  /*9620*/  LOP3.LUT R4, R4, R167, RZ, 0xfc, !PT ;  /* 0x000000a704047212 */ /* 0x000fc600078efcff */
[----:B------:R-:W3:Y:S01]  /*9630*/  @P0 LDC R37, c[0x0][0x458] ;  /* 0x00011600ff250b82 */ /* 0x000ee20000000800 */
[----:B-1----:R-:W-:Y:S01]  /*9640*/  FSEL R6, R6, 1, P0 ;  /* 0x3f80000006067808 */ /* 0x002fe20000000000 */
[----:B------:R-:W1:Y:S01]  /*9650*/  @P0 MUFU.LG2 R3, R3 ;  /* 0x0000000300030308 */ /* 0x000e620000000c00 */
[----:B------:R-:W-:Y:S01]  /*9660*/  LEA R9, R4, UR5, 0x1 ;  /* 0x0000000504097c11 */ /* 0x000fe2000f8e08ff */
[----:B------:R-:W4:Y:S02]  /*9670*/  @UP0 LDCU UR5, c[0x0][0x454] ;  /* 0x00008a80ff0507ac */ /* 0x000f240008000800 */
        /* <DEDUP_REMOVED lines=69> */
[----:B------:R-:W2:Y:S01]  /*9ad0*/  @P1 LDC R15, c[0x0][0x458] ;  /* 0x00011600ff0f1b82 */ /* 0x000ea20000000800 */
[----:B------:R-:W-:Y:S01]  /*9ae0*/  F2FP.F16.F32.PACK_AB R90, R91, R90 ;  /* 0x0000005a5b5a723e */ /* 0x000fe200000000ff */
[----:B------:R-:W-:Y:S01]  /*9af0*/  STS [R11+0x10], R108 ;  /* 0x0000106c0b007388 */ /* 0x000fe20000000800 */
[----:B------:R-:W-:Y:S01]  /*9b00*/  F2FP.F16.F32.PACK_AB R84, R85, R84 ;  /* 0x000000545554723e */ /* 0x000fe200000000ff */
[----:B------:R-:W5:Y:S01]  /*9b10*/  @P1 MUFU.LG2 R14, R5 ;  /* 0x00000005000e1308 */ /* 0x000f620000000c00 */
[----:B------:R-:W-:Y:S01]  /*9b20*/  F2FP.F16.F32.PACK_AB R86, R87, R86 ;  /* 0x000000565756723e */ /* 0x000fe200000000ff */
[----:B------:R-:W-:Y:S01]  /*9b30*/  STS [R11+0x210], R110 ;  /* 0x0002106e0b007388 */ /* 0x000fe20000000800 */
[----:B------:R-:W-:Y:S01]  /*9b40*/  F2FP.F16.F32.PACK_AB R80, R81, R80 ;  /* 0x000000505150723e */ /* 0x000fe200000000ff */
[----:B----4-:R-:W-:Y:S01]  /*9b50*/  @UP0 UIMAD UR5, UR7, UR5, URZ ;  /* 0x00000005070502a4 */ /* 0x010fe2000f8e02ff */
[----:B------:R-:W-:Y:S01]  /*9b60*/  F2FP.F16.F32.PACK_AB R82, R83, R82 ;  /* 0x000000525352723e */ /* 0x000fe200000000ff */
[----:B------:R-:W-:Y:S01]  /*9b70*/  STS [R17+0x20], R104 ;  /* 0x0000206811007388 */ /* 0x000fe20000000800 */
[----:B------:R-:W-:Y:S01]  /*9b80*/  F2FP.F16.F32.PACK_AB R76, R77, R76 ;  /* 0x0000004c4d4c723e */ /* 0x000fe200000000ff */
[----:B-1----:R-:W-:Y:S01]  /*9b90*/  @P0 FMUL.FTZ R3, R3, 0.69314718246459960938 ;  /* 0x3f31721803030820 */ /* 0x002fe20000410000 */
[----:B------:R-:W-:Y:S01]  /*9ba0*/  F2FP.F16.F32.PACK_AB R78, R79, R78 ;  /* 0x0000004e4f4e723e */ /* 0x000fe200000000ff */
[----:B------:R-:W-:Y:S01]  /*9bb0*/  STS [R17+0x220], R106 ;  /* 0x0002206a11007388 */ /* 0x000fe20000000800 */
[----:B------:R-:W-:Y:S01]  /*9bc0*/  F2FP.F16.F32.PACK_AB R72, R73, R72 ;  /* 0x000000484948723e */ /* 0x000fe200000000ff */
[----:B------:R-:W-:Y:S01]  /*9bd0*/  @UP0 UIMAD UR9, UR8, UR6, UR5 ;  /* 0x00000006080902a4 */ /* 0x000fe2000f8e0205 */
[----:B------:R-:W-:Y:S01]  /*9be0*/  F2FP.F16.F32.PACK_AB R74, R75, R74 ;  /* 0x0000004a4b4a723e */ /* 0x000fe200000000ff */
[----:B------:R-:W-:Y:S01]  /*9bf0*/  STS [R13+0x30], R100 ;  /* 0x000030640d007388 */ /* 0x000fe20000000800 */
[----:B------:R-:W-:-:S02]  /*9c00*/  F2FP.F16.F32.PACK_AB R68, R7, R68 ;  /* 0x000000440744723e */ /* 0x000fc400000000ff */
[----:B------:R-:W-:Y:S01]  /*9c10*/  F2FP.F16.F32.PACK_AB R70, R71, R70 ;  /* 0x000000464746723e */ /* 0x000fe200000000ff */
[----:B------:R-:W-:Y:S01]  /*9c20*/  STS [R13+0x230], R102 ;  /* 0x000230660d007388 */ /* 0x000fe20000000800 */
[----:B------:R-:W1:Y:S01]  /*9c30*/  LDC.64 R6, c[0x0][0x408] ;  /* 0x00010200ff067b82 */ /* 0x000e620000000a00 */
[----:B-----5:R-:W-:Y:S02]  /*9c40*/  @P1 FMUL.FTZ R39, R14, 0.69314718246459960938 ;  /* 0x3f3172180e271820 */ /* 0x020fe40000410000 */
[----:B------:R-:W-:Y:S02]  /*9c50*/  STS [R9+0x1000], R96 ;  /* 0x0010006009007388 */ /* 0x000fe40000000800 */
[----:B--2---:R-:W-:Y:S01]  /*9c60*/  @P1 FFMA.FTZ R38, R2, R15, R39 ;  /* 0x0000000f02261223 */ /* 0x004fe20000010027 */
[----:B------:R-:W-:Y:S01]  /*9c70*/  LOP3.LUT P1, RZ, R116, 0x3, RZ, 0xc0, !PT ;  /* 0x0000000374ff7812 */ /* 0x000fe2000782c0ff */
[----:B------:R-:W-:Y:S01]  /*9c80*/  STS [R9+0x1200], R98 ;  /* 0x0012006209007388 */ /* 0x000fe20000000800 */
[----:B------:R-:W2:Y:S01]  /*9c90*/  LDC.64 R4, c[0x0][0x400] ;  /* 0x00010000ff047b82 */ /* 0x000ea20000000a00 */
[----:B------:R-:W-:Y:S01]  /*9ca0*/  MOV R2, 0x7f800000 ;  /* 0x7f80000000027802 */ /* 0x000fe20000000f00 */
[----:B---3--:R-:W-:Y:S01]  /*9cb0*/  @P0 FFMA.FTZ R2, R0, R37, R3 ;  /* 0x0000002500020223 */ /* 0x008fe20000010003 */
[----:B------:R-:W-:Y:S01]  /*9cc0*/  STS [R11+0x1010], R92 ;  /* 0x0010105c0b007388 */ /* 0x000fe20000000800 */
[----:B------:R-:W-:-:S03]  /*9cd0*/  SHF.R.U32.HI R116, RZ, 0x2, R116 ;  /* 0x00000002ff747819 */ /* 0x000fc60000011674 */
[----:B------:R-:W-:Y:S04]  /*9ce0*/  STS [R11+0x1210], R94 ;  /* 0x0012105e0b007388 */ /* 0x000fe80000000800 */
[----:B------:R-:W-:Y:S04]  /*9cf0*/  STS [R17+0x1020], R88 ;  /* 0x0010205811007388 */ /* 0x000fe80000000800 */
[----:B------:R-:W-:Y:S01]  /*9d00*/  STS [R17+0x1220], R90 ;  /* 0x0012205a11007388 */ /* 0x000fe20000000800 */
[----:B-1----:R-:W-:-:S03]  /*9d10*/  IMAD.WIDE.U32 R40, R36, R6, R40 ;  /* 0x0000000624287225 */ /* 0x002fc600078e0028 */
[----:B------:R-:W-:Y:S01]  /*9d20*/  STS [R13+0x1030], R84 ;  /* 0x001030540d007388 */ /* 0x000fe20000000800 */
[----:B------:R-:W-:-:S03]  /*9d30*/  IMAD R41, R36, R7, R41 ;  /* 0x0000000724297224 */ /* 0x000fc600078e0229 */
[----:B------:R-:W-:Y:S01]  /*9d40*/  STS [R13+0x1230], R86 ;  /* 0x001230560d007388 */ /* 0x000fe20000000800 */
[----:B--2---:R-:W-:-:S03]  /*9d50*/  IMAD.WIDE.U32 R14, R4, UR8, R40 ;  /* 0x00000008040e7c25 */ /* 0x004fc6000f8e0028 */
        /* <DEDUP_REMOVED lines=32> */
.L_x_1471:
[----:B------:R-:W-:Y:S05]  /*9f60*/  BSYNC.RECONVERGENT B0 ;  /* 0x0000000000007941 */ /* 0x000fea0003800200 */
.L_x_1470:
        /* <DEDUP_REMOVED lines=17> */
.L_x_1472:
        /* <DEDUP_REMOVED lines=16> */
.L_x_5495:


//--------------------- .text._ZN5flash24flash_fwd_splitkv_kernelI23Flash_fwd_kernel_traitsILi96ELi64ELi128ELi4ELb0ELb0EN7cutlass6half_tE19Flash_kernel_traitsILi96ELi64ELi128ELi4ES3_EELb1ELb0ELb0ELb1ELb1ELb0ELb1ELb0EEEvNS_16Flash_fwd_paramsE --------------------------
	.section	.text._ZN5flash24flash_fwd_splitkv_kernelI23Flash_fwd_kernel_traitsILi96ELi64ELi128ELi4ELb0ELb0EN7cutlass6half_tE19Flash_kernel_traitsILi96ELi64ELi128ELi4ES3_EELb1ELb0ELb0ELb1ELb1ELb0ELb1ELb0EEEvNS_16Flash_fwd_paramsE,"ax",@progbits
	.align	128
        .global         _ZN5flash24flash_fwd_splitkv_kernelI23Flash_fwd_kernel_traitsILi96ELi64ELi128ELi4ELb0ELb0EN7cutlass6half_tE19Flash_kernel_traitsILi96ELi64ELi128ELi4ES3_EELb1ELb0ELb0ELb1ELb1ELb0ELb1ELb0EEEvNS_16Flash_fwd_paramsE
        .type           _ZN5flash24flash_fwd_splitkv_kernelI23Flash_fwd_kernel_traitsILi96ELi64ELi128ELi4ELb0ELb0EN7cutlass6half_tE19Flash_kernel_traitsILi96ELi64ELi128ELi4ES3_EELb1ELb0ELb0ELb1ELb1ELb0ELb1ELb0EEEvNS_16Flash_fwd_paramsE,@function
        .size           _ZN5flash24flash_fwd_splitkv_kernelI23Flash_fwd_kernel_traitsILi96ELi64ELi128ELi4ELb0ELb0EN7cutlass6half_tE19Flash_kernel_traitsILi96ELi64ELi128ELi4ES3_EELb1ELb0ELb0ELb1ELb1ELb0ELb1ELb0EEEvNS_16Flash_fwd_paramsE,(.L_x_5496 - _ZN5flash24flash_fwd_splitkv_kernelI23Flash_fwd_kernel_traitsILi96ELi64ELi128ELi4ELb0ELb0EN7cutlass6half_tE19Flash_kernel_traitsILi96ELi64ELi128ELi4ES3_EELb1ELb0ELb0ELb1ELb1ELb0ELb1ELb0EEEvNS_16Flash_fwd_paramsE)
        .other          _ZN5flash24flash_fwd_splitkv_kernelI23Flash_fwd_kernel_traitsILi96ELi64ELi128ELi4ELb0ELb0EN7cutlass6half_tE19Flash_kernel_traitsILi96ELi64ELi128ELi4ES3_EELb1ELb0ELb0ELb1ELb1ELb0ELb1ELb0EEEvNS_16Flash_fwd_paramsE,@"STO_CUDA_ENTRY STV_DEFAULT"
_ZN5flash24flash_fwd_splitkv_kernelI23Flash_fwd_kernel_traitsILi96ELi64ELi128ELi4ELb0ELb0EN7cutlass6half_tE19Flash_kernel_traitsILi96ELi64ELi128ELi4ES3_EELb1ELb0ELb0ELb1ELb1ELb0ELb1ELb0EEEvNS_16Flash_fwd_paramsE:
.text._ZN5flash24flash_fwd_splitkv_kernelI23Flash_fwd_kernel_traitsILi96ELi64ELi128ELi4ELb0ELb0EN7cutlass6half_tE19Flash_kernel_traitsILi96ELi64ELi128ELi4ES3_EELb1ELb0ELb0ELb1ELb1ELb0ELb1ELb0EEEvNS_16Flash_fwd_paramsE:
[----:B------:R-:W-:Y:S08]  /*0000*/  LDC R1, c[0x0][0x37c] ;  /* 0x0000df00ff017b82 */ /* 0x000ff00000000800 */
[----:B------:R-:W1:Y:S01]  /*0010*/  LDC R7, c[0x0][0x3e0] ;  /* 0x0000f800ff077b82 */ /* 0x000e620000000800 */
[----:B------:R-:W2:Y:S07]  /*0020*/  LDCU.64 UR24, c[0x0][0x358] ;  /* 0x00006b00ff1877ac */ /* 0x000eae0008000a00 */
[----:B------:R-:W3:Y:S08]  /*0030*/  S2UR UR4, SR_CTAID.Z ;  /* 0x00000000000479c3 */ /* 0x000ef00000002700 */
[----:B------:R-:W4:Y:S08]  /*0040*/  LDC.64 R2, c[0x0][0x478] ;  /* 0x00011e00ff027b82 */ /* 0x000f300000000a00 */
[----:B------:R-:W2:Y:S01]  /*0050*/  LDC.64 R4, c[0x0][0x470] ;  /* 0x00011c00ff047b82 */ /* 0x000ea20000000a00 */
[----:B-1----:R-:W1:Y:S01]  /*0060*/  I2F.U32.RP R6, R7 ;  /* 0x0000000700067306 */ /* 0x002e620000209000 */
[----:B------:R-:W-:Y:S01]  /*0070*/  ISETP.NE.U32.AND P2, PT, R7, RZ, PT ;  /* 0x000000ff0700720c */ /* 0x000fe20003f45070 */
[----:B------:R-:W3:Y:S01]  /*0080*/  S2R R15, SR_CTAID.X ;  /* 0x00000000000f7919 */ /* 0x000ee20000002500 */
[----:B------:R-:W3:Y:S01]  /*0090*/  LDCU UR22, c[0x0][0x434] ;  /* 0x00008680ff1677ac */ /* 0x000ee20008000800 */
[----:B------:R-:W-:-:S04]  /*00a0*/  IMAD.MOV.U32 R21, RZ, RZ, RZ ;  /* 0x000000ffff157224 */ /* 0x000fc800078e00ff */
[----:B-1----:R-:W1:Y:S01]  /*00b0*/  MUFU.RCP R8, R6 ;  /* 0x0000000600087308 */ /* 0x002e620000001000 */
[----:B----4-:R-:W-:-:S04]  /*00c0*/  ISETP.NE.U32.AND P0, PT, R2, RZ, PT ;  /* 0x000000ff0200720c */ /* 0x010fc80003f05070 */
[----:B------:R-:W-:Y:S02]  /*00d0*/  ISETP.NE.AND.EX P0, PT, R3, RZ, PT, P0 ;  /* 0x000000ff0300720c */ /* 0x000fe40003f05300 */
[----:B--2---:R-:W-:-:S04]  /*00e0*/  ISETP.NE.U32.AND P1, PT, R4, RZ, PT ;  /* 0x000000ff0400720c */ /* 0x004fc80003f25070 */
[----:B------:R-:W-:Y:S01]  /*00f0*/  ISETP.NE.AND.EX P1, PT, R5, RZ, PT, P1 ;  /* 0x000000ff0500720c */ /* 0x000fe20003f25310 */
[----:B-1----:R-:W-:-:S06]  /*0100*/  VIADD R8, R8, 0xffffffe ;  /* 0x0ffffffe08087836 */ /* 0x002fcc0000000000 */
[----:B------:R-:W1:Y:S01]  /*0110*/  @P0 LDC.64 R2, c[0x0][0x478] ;  /* 0x00011e00ff020b82 */ /* 0x000e620000000a00 */
[----:B------:R-:W2:Y:S07]  /*0120*/  F2I.FTZ.U32.TRUNC.NTZ R9, R8 ;  /* 0x0000000800097305 */ /* 0x000eae000021f000 */
[----:B------:R-:W4:Y:S01]  /*0130*/  @P1 LDC.64 R4, c[0x0][0x470] ;  /* 0x00011c00ff041b82 */ /* 0x000f220000000a00 */
[----:B--2---:R-:W-:Y:S01]  /*0140*/  IMAD.MOV R0, RZ, RZ, -R9 ;  /* 0x000000ffff007224 */ /* 0x004fe200078e0a09 */
[----:B------:R-:W-:-:S03]  /*0150*/  MOV R8, RZ ;  /* 0x000000ff00087202 */ /* 0x000fc60000000f00 */
[----:B------:R-:W-:-:S04]  /*0160*/  IMAD R11, R0, R7, RZ ;  /* 0x00000007000b7224 */ /* 0x000fc800078e02ff */
[----:B------:R-:W-:-:S06]  /*0170*/  IMAD.HI.U32 R11, R9, R11, R8 ;  /* 0x0000000b090b7227 */ /* 0x000fcc00078e0008 */
[----:B---3--:R-:W-:-:S04]  /*0180*/  IMAD.HI.U32 R177, R11, UR4, RZ ;  /* 0x000000040bb17c27 */ /* 0x008fc8000f8e00ff */
[----:B------:R-:W-:-:S04]  /*0190*/  IMAD.MOV R0, RZ, RZ, -R177 ;  /* 0x000000ffff007224 */ /* 0x000fc800078e0ab1 */
[----:B------:R-:W-:-:S05]  /*01a0*/  IMAD R0, R7, R0, UR4 ;  /* 0x0000000407007e24 */ /* 0x000fca000f8e0200 */
[----:B------:R-:W-:-:S13]  /*01b0*/  ISETP.GE.U32.AND P4, PT, R0, R7, PT ;  /* 0x000000070000720c */ /* 0x000fda0003f86070 */
[----:B------:R-:W-:Y:S01]  /*01c0*/  @P4 IADD3 R0, PT, PT, R0, -R7, RZ ;  /* 0x8000000700004210 */ /* 0x000fe20007ffe0ff */
[----:B------:R-:W-:-:S03]  /*01d0*/  @P4 VIADD R177, R177, 0x1 ;  /* 0x00000001b1b14836 */ /* 0x000fc60000000000 */
[----:B------:R-:W-:-:S13]  /*01e0*/  ISETP.GE.U32.AND P3, PT, R0, R7, PT ;  /* 0x000000070000720c */ /* 0x000fda0003f66070 */
[----:B------:R-:W-:Y:S02]  /*01f0*/  @P3 IADD3 R177, PT, PT, R177, 0x1, RZ ;  /* 0x00000001b1b13810 */ /* 0x000fe40007ffe0ff */
[----:B------:R-:W-:-:S05]  /*0200*/  @!P2 LOP3.LUT R177, RZ, R7, RZ, 0x33, !PT ;  /* 0x00000007ffb1a212 */ /* 0x000fca00078e33ff */
[----:B-1----:R-:W-:Y:S01]  /*0210*/  @P0 IMAD.WIDE.U32 R2, R177, 0x4, R2 ;  /* 0x00000004b1020825 */ /* 0x002fe200078e0002 */
[----:B------:R-:W-:-:S03]  /*0220*/  SHF.L.U32 R178, R15, 0x6, RZ ;  /* 0x000000060fb27819 */ /* 0x000fc600000006ff */
[----:B----4-:R-:W-:Y:S01]  /*0230*/  @P1 IMAD.WIDE.U32 R4, R177, 0x4, R4 ;  /* 0x00000004b1041825 */ /* 0x010fe200078e0004 */
[----:B------:R1:W5:Y:S04]  /*0240*/  @P0 LDG.E R132, desc[UR24][R2.64] ;  /* 0x0000001802840981 */ /* 0x000368000c1e1900 */
[----:B------:R1:W5:Y:S01]  /*0250*/  @P1 LDG.E R21, desc[UR24][R4.64] ;  /* 0x0000001804151981 */ /* 0x000362000c1e1900 */
[----:B------:R-:W-:Y:S01]  /*0260*/  ISETP.GE.AND P1, PT, R178, UR22, PT ;  /* 0x00000016b2007c0c */ /* 0x000fe2000bf26270 */
[----:B------:R-:W-:-:S04]  /*0270*/  IMAD.MOV R0, RZ, RZ, -R177 ;  /* 0x000000ffff007224 */ /* 0x000fc800078e0ab1 */
[----:B------:R-:W-:-:S08]  /*0280*/  IMAD R0, R7, R0, UR4 ;  /* 0x0000000407007e24 */ /* 0x000fd0000f8e0200 */
[----:B------:R-:W-:Y:S05]  /*0290*/  @P1 EXIT ;  /* 0x000000000000194d */ /* 0x000fea0003800000 */
[----:B------:R-:W2:Y:S01]  /*02a0*/  LDC R6, c[0x0][0x374] ;  /* 0x0000dd00ff067b82 */ /* 0x000ea20000000800 */
[----:B-----5:R-:W-:Y:S01]  /*02b0*/  @P0 IMAD.IADD R132, R132, 0x1, -R21 ;  /* 0x0000000184840824 */ /* 0x020fe200078e0a15 */
[----:B------:R-:W3:Y:S06]  /*02c0*/  S2R R165, SR_TID.X ;  /* 0x0000000000a57919 */ /* 0x000eec0000002100 */
[----:B-1----:R-:W1:Y:S08]  /*02d0*/  LDC R2, c[0x0][0x438] ;  /* 0x00010e00ff027b82 */ /* 0x002e700000000800 */
[----:B------:R-:W4:Y:S01]  /*02e0*/  LDC R130, c[0x0][0x508] ;  /* 0x00014200ff827b82 */ /* 0x000f220000000800 */
[----:B--2---:R-:W-:-:S04]  /*02f0*/  IABS R9, R6 ;  /* 0x0000000600097213 */ /* 0x004fc80000000000 */
[----:B------:R-:W2:Y:S01]  /*0300*/  I2F.RP R3, R9 ;  /* 0x0000000900037306 */ /* 0x000ea20000209400 */
[----:B-1----:R-:W-:-:S05]  /*0310*/  VIADD R2, R2, 0x7f ;  /* 0x0000007f02027836 */ /* 0x002fca0000000000 */
[----:B------:R-:W-:-:S04]  /*0320*/  SHF.R.S32.HI R11, RZ, 0x1f, R2 ;  /* 0x0000001fff0b7819 */ /* 0x000fc80000011402 */
[----:B------:R-:W-:Y:S01]  /*0330*/  LEA.HI R11, R11, R2, RZ, 0x7 ;  /* 0x000000020b0b7211 */ /* 0x000fe200078f38ff */
[----:B--2---:R-:W1:Y:S03]  /*0340*/  MUFU.RCP R4, R3 ;  /* 0x0000000300047308 */ /* 0x004e660000001000 */
[----:B------:R-:W-:-:S05]  /*0350*/  LEA.HI.SX32 R11, R11, R6, 0x19 ;  /* 0x000000060b0b7211 */ /* 0x000fca00078fcaff */
[----:B------:R-:W-:-:S05]  /*0360*/  VIADD R11, R11, 0xffffffff ;  /* 0xffffffff0b0b7836 */ /* 0x000fca0000000000 */
[----:B------:R-:W-:Y:S02]  /*0370*/  IABS R10, R11 ;  /* 0x0000000b000a7213 */ /* 0x000fe40000000000 */
[-C--:B------:R-:W-:Y:S01]  /*0380*/  LOP3.LUT R11, R11, R6.reuse, RZ, 0x3c, !PT ;  /* 0x000000060b0b7212 */ /* 0x080fe200078e3cff */
[----:B-1----:R-:W-:Y:S01]  /*0390*/  VIADD R4, R4, 0xffffffe ;  /* 0x0ffffffe04047836 */ /* 0x002fe20000000000 */
[----:B------:R-:W-:-:S03]  /*03a0*/  IABS R3, R6 ;  /* 0x0000000600037213 */ /* 0x000fc60000000000 */
[----:B------:R-:W1:Y:S02]  /*03b0*/  F2I.FTZ.U32.TRUNC.NTZ R5, R4 ;  /* 0x0000000400057305 */ /* 0x000e64000021f000 */
[----:B------:R-:W-:Y:S02]  /*03c0*/  IMAD.MOV R3, RZ, RZ, -R3 ;  /* 0x000000ffff037224 */ /* 0x000fe400078e0a03 */
[----:B-1----:R-:W-:Y:S02]  /*03d0*/  IMAD.MOV R2, RZ, RZ, -R5 ;  /* 0x000000ffff027224 */ /* 0x002fe400078e0a05 */
[----:B------:R-:W-:Y:S02]  /*03e0*/  IMAD.MOV.U32 R4, RZ, RZ, RZ ;  /* 0x000000ffff047224 */ /* 0x000fe400078e00ff */
[----:B------:R-:W-:-:S04]  /*03f0*/  IMAD R13, R2, R9, RZ ;  /* 0x00000009020d7224 */ /* 0x000fc800078e02ff */
[----:B------:R-:W-:Y:S02]  /*0400*/  IMAD.HI.U32 R13, R5, R13, R4 ;  /* 0x0000000d050d7227 */ /* 0x000fe400078e0004 */
[----:B------:R-:W1:Y:S04]  /*0410*/  @!P0 LDC.64 R4, c[0x0][0x488] ;  /* 0x00012200ff048b82 */ /* 0x000e680000000a00 */
[----:B------:R-:W-:-:S04]  /*0420*/  IMAD.HI.U32 R8, R13, R10, RZ ;  /* 0x0000000a0d087227 */ /* 0x000fc800078e00ff */
[----:B------:R-:W-:Y:S02]  /*0430*/  IMAD R10, R8, R3, R10 ;  /* 0x00000003080a7224 */ /* 0x000fe400078e020a */
[----:B------:R-:W2:Y:S03]  /*0440*/  @!P0 LDC.64 R2, c[0x0][0x438] ;  /* 0x00010e00ff028b82 */ /* 0x000ea60000000a00 */
[----:B------:R-:W-:Y:S02]  /*0450*/  ISETP.GT.U32.AND P2, PT, R9, R10, PT ;  /* 0x0000000a0900720c */ /* 0x000fe40003f44070 */
[----:B-1----:R-:W-:Y:S02]  /*0460*/  @!P0 ISETP.NE.U32.AND P1, PT, R4, RZ, PT ;  /* 0x000000ff0400820c */ /* 0x002fe40003f25070 */
[----:B------:R-:W1:Y:S09]  /*0470*/  S2R R4, SR_CTAID.Y ;  /* 0x0000000000047919 */ /* 0x000e720000002600 */
[----:B------:R-:W-:Y:S01]  /*0480*/  @!P2 IMAD.IADD R10, R10, 0x1, -R9 ;  /* 0x000000010a0aa824 */ /* 0x000fe200078e0a09 */
[----:B------:R-:W-:Y:S01]  /*0490*/  @!P0 ISETP.NE.AND.EX P1, PT, R5, RZ, PT, P1 ;  /* 0x000000ff0500820c */ /* 0x000fe20003f25310 */
[----:B------:R-:W-:-:S03]  /*04a0*/  @!P2 VIADD R8, R8, 0x1 ;  /* 0x000000010808a836 */ /* 0x000fc60000000000 */
[----:B------:R-:W-:Y:S02]  /*04b0*/  ISETP.GE.U32.AND P3, PT, R10, R9, PT ;  /* 0x000000090a00720c */ /* 0x000fe40003f66070 */
[----:B--2---:R-:W-:Y:S02]  /*04c0*/  @!P0 SEL R3, R3, RZ, P1 ;  /* 0x000000ff03038207 */ /* 0x004fe40000800000 */
[----:B------:R-:W-:Y:S02]  /*04d0*/  ISETP.GE.AND P1, PT, R11, RZ, PT ;  /* 0x000000ff0b00720c */ /* 0x000fe40003f26270 */
[----:B------:R-:W-:Y:S02]  /*04e0*/  @!P0 IADD3 R132, PT, PT, R3, R2, -R21 ;  /* 0x0000000203848210 */ /* 0x000fe40007ffe815 */
[----:B------:R-:W-:-:S03]  /*04f0*/  ISETP.NE.AND P0, PT, R6, RZ, PT ;  /* 0x000000ff0600720c */ /* 0x000fc60003f05270 */
[----:B------:R-:W-:Y:S02]  /*0500*/  VIADD R3, R132, 0x7f ;  /* 0x0000007f84037836 */ /* 0x000fe40000000000 */
[----:B------:R-:W-:-:S03]  /*0510*/  @P3 VIADD R8, R8, 0x1 ;  /* 0x0000000108083836 */ /* 0x000fc60000000000 */
[----:B------:R-:W-:Y:S01]  /*0520*/  IADD3 R5, PT, PT, R3, -UR22, R178 ;  /* 0x8000001603057c10 */ /* 0x000fe2000fffe0b2 */
[----:B------:R-:W-:Y:S01]  /*0530*/  @!P1 IMAD.MOV R8, RZ, RZ, -R8 ;  /* 0x000000ffff089224 */ /* 0x000fe200078e0a08 */
[----:B------:R-:W-:Y:S02]  /*0540*/  SHF.R.S32.HI R10, RZ, 0x1f, R3 ;  /* 0x0000001fff0a7819 */ /* 0x000fe40000011403 */
[----:B----4-:R-:W-:Y:S02]  /*0550*/  IADD3 R2, PT, PT, R5, 0x40, R130 ;  /* 0x0000004005027810 */ /* 0x010fe40007ffe082 */
[----:B------:R-:W-:Y:S02]  /*0560*/  @!P0 LOP3.LUT R8, RZ, R6, RZ, 0x33, !PT ;  /* 0x00000006ff088212 */ /* 0x000fe400078e33ff */
[----:B------:R-:W-:Y:S02]  /*0570*/  SHF.R.S32.HI R5, RZ, 0x1f, R2 ;  /* 0x0000001fff057819 */ /* 0x000fe40000011402 */
[----:B------:R-:W-:Y:S01]  /*0580*/  LEA.HI R10, R10, R3, RZ, 0x7 ;  /* 0x000000030a0a7211 */ /* 0x000fe200078f38ff */
[----:B-1----:R-:W-:Y:S01]  /*0590*/  IMAD R169, R8, R4, RZ ;  /* 0x0000000408a97224 */ /* 0x002fe200078e02ff */
[----:B------:R-:W-:-:S02]  /*05a0*/  LEA.HI R5, R5, R2, RZ, 0x7 ;  /* 0x0000000205057211 */ /* 0x000fc400078f38ff */
[----:B------:R-:W-:Y:S02]  /*05b0*/  SHF.R.S32.HI R10, RZ, 0x7, R10 ;  /* 0x00000007ff0a7819 */ /* 0x000fe4000001140a */
[----:B------:R-:W-:Y:S02]  /*05c0*/  SHF.R.S32.HI R5, RZ, 0x7, R5 ;  /* 0x00000007ff057819 */ /* 0x000fe40000011405 */
[----:B------:R-:W-:-:S04]  /*05d0*/  VIADDMNMX R10, R169, R8, R10, PT ;  /* 0x00000008a90a7246 */ /* 0x000fc8000380010a */
[----:B------:R-:W-:-:S04]  /*05e0*/  VIMNMX R124, PT, PT, R10, R5, PT ;  /* 0x000000050a7c7248 */ /* 0x000fc80003fe0100 */
[----:B------:R-:W-:-:S13]  /*05f0*/  ISETP.GE.AND P0, PT, R169, R124, PT ;  /* 0x0000007ca900720c */ /* 0x000fda0003f06270 */
[----:B---3--:R-:W-:Y:S05]  /*0600*/  @!P0 BRA `(.L_x_1473) ;  /* 0x0000000000d88947 */ /* 0x008fea0003800000 */
[----:B------:R-:W1:Y:S01]  /*0610*/  LDC R2, c[0x0][0x430] ;  /* 0x00010c00ff027b82 */ /* 0x000e620000000800 */
[----:B------:R-:W2:Y:S01]  /*0620*/  LDCU.64 UR4, c[0x0][0x428] ;  /* 0x00008500ff0477ac */ /* 0x000ea20008000a00 */
[----:B------:R-:W-:Y:S01]  /*0630*/  IMAD.SHL.U32 R5, R165, 0x4, RZ ;  /* 0x00000004a5057824 */ /* 0x000fe200078e00ff */
[----:B------:R-:W-:Y:S01]  /*0640*/  IADD3 R3, PT, PT, -R178, UR22, RZ ;  /* 0x00000016b2037c10 */ /* 0x000fe2000fffe1ff */
[----:B------:R-:W3:Y:S03]  /*0650*/  LDCU UR8, c[0x0][0x44c] ;  /* 0x00008980ff0877ac */ /* 0x000ee60008000800 */
[----:B------:R-:W-:Y:S01]  /*0660*/  LOP3.LUT R5, R5, 0x1c, RZ, 0xc0, !PT ;  /* 0x0000001c05057812 */ /* 0x000fe200078ec0ff */
[----:B------:R-:W4:Y:S01]  /*0670*/  LDCU.64 UR6, c[0x0][0x3f8] ;  /* 0x00007f00ff0677ac */ /* 0x000f220008000a00 */
[----:B-1----:R-:W-:Y:S01]  /*0680*/  IMAD R9, R4, R2, R177 ;  /* 0x0000000204097224 */ /* 0x002fe200078e02b1 */
[----:B------:R-:W-:-:S02]  /*0690*/  SHF.R.U32.HI R2, RZ, 0x3, R165 ;  /* 0x00000003ff027819 */ /* 0x000fc400000116a5 */
[----:B------:R-:W-:Y:S01]  /*06a0*/  LOP3.LUT P4, R165, R165, 0x7, RZ, 0xc0, !PT ;  /* 0x00000007a5a57812 */ /* 0x000fe2000788c0ff */
[----:B------:R-:W-:Y:S02]  /*06b0*/  IMAD R9, R9, R7, R0 ;  /* 0x0000000709097224 */ /* 0x000fe400078e0200 */
[C---:B------:R-:W-:Y:S01]  /*06c0*/  VIADD R4, R2.reuse, 0x10 ;  /* 0x0000001002047836 */ /* 0x040fe20000000000 */
[CC--:B------:R-:W-:Y:S01]  /*06d0*/  ISETP.GE.OR P4, PT, R2.reuse, R3.reuse, P4 ;  /* 0x000000030200720c */ /* 0x0c0fe20002786670 */
[----:B------:R-:W-:Y:S02]  /*06e0*/  IMAD R9, R9, UR22, R178 ;  /* 0x0000001609097c24 */ /* 0x000fe4000f8e02b2 */
[----:B------:R-:W-:Y:S01]  /*06f0*/  VIADD R0, R2, 0x20 ;  /* 0x0000002002007836 */ /* 0x000fe20000000000 */
[-C--:B------:R-:W-:Y:S01]  /*0700*/  ISETP.GE.AND P3, PT, R4, R3.reuse, PT ;  /* 0x000000030400720c */ /* 0x080fe20003f66270 */
[C---:B------:R-:W-:Y:S01]  /*0710*/  IMAD R5, R2.reuse, 0x60, R5 ;  /* 0x0000006002057824 */ /* 0x040fe200078e0205 */
[C---:B------:R-:W-:Y:S01]  /*0720*/  IADD3 R7, P0, PT, R9.reuse, R2, RZ ;  /* 0x0000000209077210 */ /* 0x040fe20007f1e0ff */
[----:B------:R-:W-:Y:S01]  /*0730*/  VIADD R2, R2, 0x30 ;  /* 0x0000003002027836 */ /* 0x000fe20000000000 */
[----:B------:R-:W-:Y:S01]  /*0740*/  ISETP.GE.AND P2, PT, R0, R3, PT ;  /* 0x000000030000720c */ /* 0x000fe20003f46270 */
[C---:B---3--:R-:W-:Y:S01]  /*0750*/  IMAD R0, R9.reuse, UR8, RZ ;  /* 0x0000000809007c24 */ /* 0x048fe2000f8e02ff */
[----:B------:R-:W-:-:S02]  /*0760*/  LEA.HI.X.SX32 R4, R9, RZ, 0x1, P0 ;  /* 0x000000ff09047211 */ /* 0x000fc400000f0eff */
[----:B--2---:R-:W-:Y:S01]  /*0770*/  LEA R6, P0, R7, UR4, 0x2 ;  /* 0x0000000407067c11 */ /* 0x004fe2000f8010ff */
[----:B------:R-:W-:Y:S01]  /*0780*/  @!P4 IMAD.MOV.U32 R13, RZ, RZ, -0x800000 ;  /* 0xff800000ff0dc424 */ /* 0x000fe200078e00ff */
[C---:B------:R-:W-:Y:S02]  /*0790*/  ISETP.NE.OR P3, PT, R165.reuse, RZ, P3 ;  /* 0x000000ffa500720c */ /* 0x040fe40001f65670 */
[----:B------:R-:W-:Y:S02]  /*07a0*/  ISETP.NE.OR P2, PT, R165, RZ, P2 ;  /* 0x000000ffa500720c */ /* 0x000fe40001745670 */
[----:B------:R-:W-:Y:S02]  /*07b0*/  LEA.HI.X R7, R7, UR5, R4, 0x2, P0 ;  /* 0x0000000507077c11 */ /* 0x000fe400080f1404 */
[----:B------:R-:W-:Y:S02]  /*07c0*/  ISETP.GE.AND P0, PT, R2, R3, PT ;  /* 0x000000030200720c */ /* 0x000fe40003f06270 */
[----:B------:R-:W-:-:S02]  /*07d0*/  IADD3 R5, P1, PT, R0, R5, RZ ;  /* 0x0000000500057210 */ /* 0x000fc40007f3e0ff */
[----:B------:R-:W-:Y:S02]  /*07e0*/  ISETP.NE.OR P0, PT, R165, RZ, P0 ;  /* 0x000000ffa500720c */ /* 0x000fe40000705670 */
[----:B------:R-:W-:Y:S01]  /*07f0*/  LEA.HI.X.SX32 R0, R0, RZ, 0x1, P1 ;  /* 0x000000ff00007211 */ /* 0x000fe200008f0eff */
[----:B------:R-:W-:Y:S01]  /*0800*/  @!P3 IMAD.MOV.U32 R11, RZ, RZ, -0x800000 ;  /* 0xff800000ff0bb424 */ /* 0x000fe200078e00ff */
[----:B----4-:R-:W-:-:S04]  /*0810*/  LEA R8, P1, R5, UR6, 0x2 ;  /* 0x0000000605087c11 */ /* 0x010fc8000f8210ff */
[----:B------:R-:W-:Y:S01]  /*0820*/  LEA.HI.X R9, R5, UR7, R0, 0x2, P1 ;  /* 0x0000000705097c11 */ /* 0x000fe200088f1400 */
[----:B------:R-:W-:-:S04]  /*0830*/  @!P2 IMAD.MOV.U32 R5, RZ, RZ, -0x800000 ;  /* 0xff800000ff05a424 */ /* 0x000fc800078e00ff */
[----:B------:R1:W-:Y:S04]  /*0840*/  STG.E.128 desc[UR24][R8.64], RZ ;  /* 0x000000ff08007986 */ /* 0x0003e8000c101d18 */
        /* <DEDUP_REMOVED lines=11> */
[----:B------:R1:W-:Y:S04]  /*0900*/  @!P4 STG.E desc[UR24][R6.64], R13 ;  /* 0x0000000d0600c986 */ /* 0x0003e8000c101918 */
[----:B------:R1:W-:Y:S04]  /*0910*/  @!P3 STG.E desc[UR24][R6.64+0x40], R11 ;  /* 0x0000400b0600b986 */ /* 0x0003e8000c101918 */
[----:B------:R1:W-:Y:S01]  /*0920*/  @!P2 STG.E desc[UR24][R6.64+0x80], R5 ;  /* 0x000080050600a986 */ /* 0x0003e2000c101918 */
[----:B------:R-:W-:Y:S05]  /*0930*/  @P0 EXIT ;  /* 0x000000000000094d */ /* 0x000fea0003800000 */
[----:B------:R-:W-:-:S05]  /*0940*/  MOV R3, 0xff800000 ;  /* 0xff80000000037802 */ /* 0x000fca0000000f00 */
[----:B------:R-:W-:Y:S01]  /*0950*/  STG.E desc[UR24][R6.64+0xc0], R3 ;  /* 0x0000c00306007986 */ /* 0x000fe2000c101918 */
[----:B------:R-:W-:Y:S05]  /*0960*/  EXIT ;  /* 0x000000000000794d */ /* 0x000fea0003800000 */
.L_x_1473:
        /* <DEDUP_REMOVED lines=8> */
.L_x_1474:
        /* <DEDUP_REMOVED lines=35> */
[----:B------:R-:W-:-:S02]  /*0c20*/  LEA R180, P0, R2, UR6, 0x2 ;  /* 0x0000000602b47c11 */ /* 0x000fc4000f8010ff */
[----:B------:R-:W-:Y:S02]  /*0c30*/  @!P1 IADD3 R7, PT, PT, -R7, RZ, RZ ;  /* 0x000000ff07079210 */ /* 0x000fe40007ffe1ff */
[----:B------:R-:W-:Y:S02]  /*0c40*/  LEA.HI.X R181, R2, UR7, R181, 0x2, P0 ;  /* 0x0000000702b57c11 */ /* 0x000fe400080f14b5 */
[----:B------:R-:W-:-:S05]  /*0c50*/  @!P2 LOP3.LUT R7, RZ, R5, RZ, 0x33, !PT ;  /* 0x00000005ff07a212 */ /* 0x000fca00078e33ff */
[----:B------:R-:W-:-:S06]  /*0c60*/  IMAD.WIDE R12, R7, 0x4, R180 ;  /* 0x00000004070c7825 */ /* 0x000fcc00078e02b4 */
[----:B------:R-:W4:Y:S01]  /*0c70*/  LDG.E R12, desc[UR24][R12.64] ;  /* 0x000000180c0c7981 */ /* 0x000f22000c1e1900 */
[----:B---3--:R-:W-:Y:S01]  /*0c80*/  IABS R2, R3 ;  /* 0x0000000300027213 */ /* 0x008fe20000000000 */
[----:B------:R-:W-:-:S03]  /*0c90*/  IMAD.MOV R7, RZ, RZ, -R7 ;  /* 0x000000ffff077224 */ /* 0x000fc600078e0a07 */
[----:B------:R-:W3:Y:S01]  /*0ca0*/  I2F.RP R9, R2 ;  /* 0x0000000200097306 */ /* 0x000ee20000209400 */
[----:B------:R-:W-:-:S07]  /*0cb0*/  IMAD R4, R5, R7, R4 ;  /* 0x0000000705047224 */ /* 0x000fce00078e0204 */
[----:B---3--:R-:W3:Y:S02]  /*0cc0*/  MUFU.RCP R10, R9 ;  /* 0x00000009000a7308 */ /* 0x008ee40000001000 */
[----:B---3--:R-:W-:-:S06]  /*0cd0*/  VIADD R10, R10, 0xffffffe ;  /* 0x0ffffffe0a0a7836 */ /* 0x008fcc0000000000 */
[----:B------:R-:W3:Y:S02]  /*0ce0*/  F2I.FTZ.U32.TRUNC.NTZ R11, R10 ;  /* 0x0000000a000b7305 */ /* 0x000ee4000021f000 */
[----:B---3--:R-:W-:Y:S02]  /*0cf0*/  IADD3 R6, PT, PT, RZ, -R11, RZ ;  /* 0x8000000bff067210 */ /* 0x008fe40007ffe0ff */
        /* <DEDUP_REMOVED lines=9> */
[-C--:B------:R-:W-:Y:S02]  /*0d90*/  @!P1 IADD3 R9, PT, PT, R9, -R2.reuse, RZ ;  /* 0x8000000209099210 */ /* 0x080fe40007ffe0ff */
[----:B------:R-:W-:Y:S02]  /*0da0*/  @!P1 IADD3 R6, PT, PT, R6, 0x1, RZ ;  /* 0x0000000106069810 */ /* 0x000fe40007ffe0ff */
[----:B------:R-:W-:Y:S02]  /*0db0*/  ISETP.GE.U32.AND P2, PT, R9, R2, PT ;  /* 0x000000020900720c */ /* 0x000fe40003f46070 */
[----:B------:R-:W-:Y:S02]  /*0dc0*/  LOP3.LUT R2, R0, R3, RZ, 0x3c, !PT ;  /* 0x0000000300027212 */ /* 0x000fe400078e3cff */
[----:B------:R-:W-:Y:S02]  /*0dd0*/  ISETP.NE.AND P1, PT, R3, RZ, PT ;  /* 0x000000ff0300720c */ /* 0x000fe40003f25270 */
[----:B------:R-:W-:-:S02]  /*0de0*/  ISETP.GE.AND P0, PT, R2, RZ, PT ;  /* 0x000000ff0200720c */ /* 0x000fc40003f06270 */
[----:B--2---:R-:W-:-:S05]  /*0df0*/  MOV R2, UR4 ;  /* 0x0000000400027c02 */ /* 0x004fca0008000f00 */
[----:B------:R-:W-:-:S06]  /*0e00*/  @P2 IADD3 R6, PT, PT, R6, 0x1, RZ ;  /* 0x0000000106062810 */ /* 0x000fcc0007ffe0ff */
[----:B------:R-:W-:Y:S01]  /*0e10*/  @!P0 IMAD.MOV R6, RZ, RZ, -R6 ;  /* 0x000000ffff068224 */ /* 0x000fe200078e0a06 */
[----:B------:R-:W-:Y:S02]  /*0e20*/  @!P1 LOP3.LUT R6, RZ, R3, RZ, 0x33, !PT ;  /* 0x00000003ff069212 */ /* 0x000fe400078e33ff */
[----:B------:R-:W-:Y:S02]  /*0e30*/  MOV R3, UR5 ;  /* 0x0000000500037c02 */ /* 0x000fe40008000f00 */
        /* <DEDUP_REMOVED lines=8> */
[----:B------:R-:W-:-:S04]  /*0ec0*/  IMAD.WIDE.U32 R12, R12, UR18, RZ ;  /* 0x000000120c0c7c25 */ /* 0x000fc8000f8e00ff */
[----:B------:R-:W-:Y:S01]  /*0ed0*/  IMAD.IADD R9, R9, 0x1, R7 ;  /* 0x0000000109097824 */ /* 0x000fe200078e0207 */
[----:B------:R-:W-:Y:S01]  /*0ee0*/  IADD3 R13, PT, PT, R13, R10, RZ ;  /* 0x0000000a0d0d7210 */ /* 0x000fe20007ffe0ff */
[CC--:B------:R-:W-:Y:S02]  /*0ef0*/  IMAD R7, R5.reuse, R2.reuse, RZ ;  /* 0x0000000205077224 */ /* 0x0c0fe400078e02ff */
[----:B------:R-:W-:Y:S02]  /*0f00*/  IMAD R5, R5, UR16, RZ ;  /* 0x0000001005057c24 */ /* 0x000fe4000f8e02ff */
[C---:B------:R-:W-:Y:S02]  /*0f10*/  IMAD R7, R4.reuse, R3, R7 ;  /* 0x0000000304077224 */ /* 0x040fe400078e0207 */
[----:B------:R-:W-:-:S04]  /*0f20*/  IMAD.WIDE.U32 R12, R4, R2, R12 ;  /* 0x00000002040c7225 */ /* 0x000fc800078e000c */
[C---:B------:R-:W-:Y:S01]  /*0f30*/  IMAD R5, R4.reuse, UR17, R5 ;  /* 0x0000001104057c24 */ /* 0x040fe2000f8e0205 */
[----:B------:R-:W-:Y:S01]  /*0f40*/  IADD3 R13, PT, PT, R13, R7, RZ ;  /* 0x000000070d0d7210 */ /* 0x000fe20007ffe0ff */
[----:B------:R-:W-:Y:S01]  /*0f50*/  IMAD.WIDE.U32 R8, R4, UR16, R8 ;  /* 0x0000001004087c25 */ /* 0x000fe2000f8e0008 */
[----:B------:R-:W-:-:S03]  /*0f60*/  SHF.R.S32.HI R4, RZ, 0x1f, R6 ;  /* 0x0000001fff047819 */ /* 0x000fc60000011406 */
[----:B------:R-:W-:Y:S02]  /*0f70*/  IMAD.IADD R9, R9, 0x1, R5 ;  /* 0x0000000109097824 */ /* 0x000fe400078e0205 */
[C---:B-1----:R-:W-:Y:S02]  /*0f80*/  IMAD R5, R4.reuse, UR8, RZ ;  /* 0x0000000804057c24 */ /* 0x042fe4000f8e02ff */
[----:B------:R-:W-:Y:S02]  /*0f90*/  IMAD R7, R4, UR10, RZ ;  /* 0x0000000a04077c24 */ /* 0x000fe4000f8e02ff */
[C---:B------:R-:W-:Y:S02]  /*0fa0*/  IMAD R5, R6.reuse, UR9, R5 ;  /* 0x0000000906057c24 */ /* 0x040fe4000f8e0205 */
[----:B------:R-:W-:-:S04]  /*0fb0*/  IMAD.WIDE.U32 R16, R6, UR8, R12 ;  /* 0x0000000806107c25 */ /* 0x000fc8000f8e000c */
[C---:B------:R-:W-:Y:S01]  /*0fc0*/  IMAD R7, R6.reuse, UR11, R7 ;  /* 0x0000000b06077c24 */ /* 0x040fe2000f8e0207 */
[----:B------:R-:W-:Y:S01]  /*0fd0*/  IADD3 R5, PT, PT, R17, R5, RZ ;  /* 0x0000000511057210 */ /* 0x000fe20007ffe0ff */
[----:B------:R-:W-:-:S05]  /*0fe0*/  IMAD.WIDE.U32 R8, R6, UR10, R8 ;  /* 0x0000000a06087c25 */ /* 0x000fca000f8e0008 */
[----:B------:R-:W-:Y:S01]  /*0ff0*/  IADD3 R4, PT, PT, R9, R7, RZ ;  /* 0x0000000709047210 */ /* 0x000fe20007ffe0ff */
[----:B------:R-:W-:Y:S06]  /*1000*/  BRA `(.L_x_1476) ;  /* 0x0000000400207947 */ /* 0x000fec0003800000 */
.L_x_1475:
[----:B------:R-:W2:Y:S01]  /*1010*/  LDC R9, c[0x0][0x3e8] ;  /* 0x0000fa00ff097b82 */ /* 0x000ea20000000800 */
[----:B------:R-:W3:Y:S01]  /*1020*/  LDCU.64 UR16, c[0x0][0x3c0] ;  /* 0x00007800ff1077ac */ /* 0x000ee20008000a00 */
[----:B------:R-:W-:Y:S02]  /*1030*/  IABS R10, R0 ;  /* 0x00000000000a7213 */ /* 0x000fe40000000000 */
[----:B------:R-:W-:Y:S02]  /*1040*/  CS2R R180, SRZ ;  /* 0x0000000000b47805 */ /* 0x000fe4000001ff00 */
[----:B------:R-:W-:Y:S01]  /*1050*/  SHF.R.S32.HI R13, RZ, 0x1f, R21 ;  /* 0x0000001fff0d7819 */ /* 0x000fe20000011415 */
[----:B------:R-:W4:Y:S01]  /*1060*/  LDCU.64 UR18, c[0x0][0x3a0] ;  /* 0x00007400ff1277ac */ /* 0x000f220008000a00 */
[----:B--2---:R-:W-:-:S04]  /*1070*/  IABS R12, R9 ;  /* 0x00000009000c7213 */ /* 0x004fc80000000000 */
[----:B------:R-:W2:Y:S08]  /*1080*/  I2F.RP R5, R12 ;  /* 0x0000000c00057306 */ /* 0x000eb00000209400 */
[----:B--2---:R-:W2:Y:S02]  /*1090*/  MUFU.RCP R16, R5 ;  /* 0x0000000500107308 */ /* 0x004ea40000001000 */
[----:B--2---:R-:W-:-:S06]  /*10a0*/  IADD3 R16, PT, PT, R16, 0xffffffe, RZ ;  /* 0x0ffffffe10107810 */ /* 0x004fcc0007ffe0ff */
[----:B------:R-:W1:Y:S02]  /*10b0*/  F2I.FTZ.U32.TRUNC.NTZ R17, R16 ;  /* 0x0000001000117305 */ /* 0x000e64000021f000 */
[----:B-1----:R-:W-:Y:S02]  /*10c0*/  IADD3 R2, PT, PT, RZ, -R17, RZ ;  /* 0x80000011ff027210 */ /* 0x002fe40007ffe0ff */
[----:B------:R-:W-:-:S03]  /*10d0*/  MOV R16, RZ ;  /* 0x000000ff00107202 */ /* 0x000fc60000000f00 */
[----:B------:R-:W-:Y:S02]  /*10e0*/  IMAD R4, R2, R12, RZ ;  /* 0x0000000c02047224 */ /* 0x000fe400078e02ff */
[----:B------:R-:W1:Y:S02]  /*10f0*/  LDC.64 R2, c[0x0][0x3b8] ;  /* 0x0000ee00ff027b82 */ /* 0x000e640000000a00 */
[----:B------:R-:W-:-:S04]  /*1100*/  IMAD.HI.U32 R17, R17, R4, R16 ;  /* 0x0000000411117227 */ /* 0x000fc800078e0010 */
[----:B---3--:R-:W-:Y:S02]  /*1110*/  IMAD R16, R13, UR16, RZ ;  /* 0x000000100d107c24 */ /* 0x008fe4000f8e02ff */
[----:B------:R-:W-:Y:S01]  /*1120*/  IMAD.HI.U32 R8, R17, R10, RZ ;  /* 0x0000000a11087227 */ /* 0x000fe200078e00ff */
[----:B------:R-:W2:Y:S03]  /*1130*/  LDC.64 R4, c[0x0][0x3a8] ;  /* 0x0000ea00ff047b82 */ /* 0x000ea60000000a00 */
[----:B------:R-:W-:Y:S01]  /*1140*/  IMAD R16, R21, UR17, R16 ;  /* 0x0000001115107c24 */ /* 0x000fe2000f8e0210 */
[----:B------:R-:W-:-:S05]  /*1150*/  IADD3 R7, PT, PT, -R8, RZ, RZ ;  /* 0x000000ff08077210 */ /* 0x000fca0007ffe1ff */
[----:B------:R-:W-:Y:S02]  /*1160*/  IMAD R7, R12, R7, R10 ;  /* 0x000000070c077224 */ /* 0x000fe400078e020a */
[----:B------:R-:W-:-:S03]  /*1170*/  IMAD.WIDE.U32 R10, R21, UR16, RZ ;  /* 0x00000010150a7c25 */ /* 0x000fc6000f8e00ff */
[----:B------:R-:W-:Y:S01]  /*1180*/  ISETP.GT.U32.AND P0, PT, R12, R7, PT ;  /* 0x000000070c00720c */ /* 0x000fe20003f04070 */
[----:B-1----:R-:W-:Y:S01]  /*1190*/  IMAD R18, R13, R2, RZ ;  /* 0x000000020d127224 */ /* 0x002fe200078e02ff */
[----:B------:R-:W-:Y:S02]  /*11a0*/  IADD3 R17, PT, PT, R11, R16, RZ ;  /* 0x000000100b117210 */ /* 0x000fe40007ffe0ff */
[----:B-----5:R-:W-:Y:S01]  /*11b0*/  SHF.R.S32.HI R11, RZ, 0x1f, R6 ;  /* 0x0000001fff0b7819 */ /* 0x020fe20000011406 */
[C---:B------:R-:W-:Y:S01]  /*11c0*/  IMAD R18, R21.reuse, R3, R18 ;  /* 0x0000000315127224 */ /* 0x040fe200078e0212 */
[----:B------:R-:W-:Y:S01]  /*11d0*/  MOV R16, R10 ;  /* 0x0000000a00107202 */ /* 0x000fe20000000f00 */
[----:B------:R-:W-:-:S04]  /*11e0*/  IMAD.WIDE.U32 R20, R21, R2, RZ ;  /* 0x0000000215147225 */ /* 0x000fc800078e00ff */
[----:B--2---:R-:W-:Y:S02]  /*11f0*/  IMAD R10, R11, R4, RZ ;  /* 0x000000040b0a7224 */ /* 0x004fe400078e02ff */
[----:B------:R-:W-:Y:S01]  /*1200*/  IMAD.IADD R19, R21, 0x1, R18 ;  /* 0x0000000115137824 */ /* 0x000fe200078e0212 */
[----:B------:R-:W-:Y:S01]  /*1210*/  @!P0 IADD3 R7, PT, PT, R7, -R12, RZ ;  /* 0x8000000c07078210 */ /* 0x000fe20007ffe0ff */
[----:B------:R-:W-:Y:S01]  /*1220*/  IMAD R10, R6, R5, R10 ;  /* 0x00000005060a7224 */ /* 0x000fe200078e020a */
[----:B------:R-:W-:Y:S01]  /*1230*/  MOV R18, R20 ;  /* 0x0000001400127202 */ /* 0x000fe20000000f00 */
[----:B----4-:R-:W-:Y:S01]  /*1240*/  IMAD R11, R11, UR18, RZ ;  /* 0x000000120b0b7c24 */ /* 0x010fe2000f8e02ff */
[----:B------:R-:W-:Y:S01]  /*1250*/  LOP3.LUT R5, R0, R9, RZ, 0x3c, !PT ;  /* 0x0000000900057212 */ /* 0x000fe200078e3cff */
[C---:B------:R-:W-:Y:S01]  /*1260*/  IMAD.WIDE.U32 R16, R6.reuse, R4, R16 ;  /* 0x0000000406107225 */ /* 0x040fe200078e0010 */
[----:B------:R-:W-:Y:S02]  /*1270*/  ISETP.GE.U32.AND P2, PT, R7, R12, PT ;  /* 0x0000000c0700720c */ /* 0x000fe40003f46070 */
[----:B------:R-:W-:Y:S01]  /*1280*/  ISETP.GE.AND P1, PT, R5, RZ, PT ;  /* 0x000000ff0500720c */ /* 0x000fe20003f26270 */
[C---:B------:R-:W-:Y:S01]  /*1290*/  IMAD R11, R6.reuse, UR19, R11 ;  /* 0x00000013060b7c24 */ /* 0x040fe2000f8e020b */
[----:B------:R-:W1:Y:S01]  /*12a0*/  LDC.64 R4, c[0x0][0x3d8] ;  /* 0x0000f600ff047b82 */ /* 0x000e620000000a00 */
[----:B------:R-:W-:Y:S01]  /*12b0*/  IMAD.WIDE.U32 R18, R6, UR18, R18 ;  /* 0x0000001206127c25 */ /* 0x000fe2000f8e0012 */
[----:B------:R-:W-:-:S02]  /*12c0*/  @!P0 IADD3 R8, PT, PT, R8, 0x1, RZ ;  /* 0x0000000108088810 */ /* 0x000fc40007ffe0ff */
[----:B------:R-:W-:Y:S01]  /*12d0*/  ISETP.NE.AND P0, PT, R9, RZ, PT ;  /* 0x000000ff0900720c */ /* 0x000fe20003f05270 */
[----:B------:R-:W-:Y:S01]  /*12e0*/  IMAD.IADD R19, R19, 0x1, R11 ;  /* 0x0000000113137824 */ /* 0x000fe200078e020b */
[----:B------:R-:W-:Y:S02]  /*12f0*/  LEA R12, R124, 0xffffff80, 0x7 ;  /* 0xffffff807c0c7811 */ /* 0x000fe400078e38ff */
[----:B------:R-:W2:Y:S01]  /*1300*/  LDC.64 R6, c[0x0][0x3d0] ;  /* 0x0000f400ff067b82 */ /* 0x000ea20000000a00 */
[----:B------:R-:W-:Y:S02]  /*1310*/  @P2 IADD3 R8, PT, PT, R8, 0x1, RZ ;  /* 0x0000000108082810 */ /* 0x000fe40007ffe0ff */
[----:B------:R-:W-:Y:S01]  /*1320*/  SHF.R.S32.HI R11, RZ, 0x1f, R12 ;  /* 0x0000001fff0b7819 */ /* 0x000fe2000001140c */
[----:B------:R-:W-:Y:S01]  /*1330*/  IMAD.WIDE.U32 R18, R12, R2, R18 ;  /* 0x000000020c127225 */ /* 0x000fe200078e0012 */
[----:B------:R-:W-:Y:S02]  /*1340*/  @!P1 IADD3 R8, PT, PT, -R8, RZ, RZ ;  /* 0x000000ff08089210 */ /* 0x000fe40007ffe1ff */
[----:B------:R-:W-:Y:S01]  /*1350*/  IADD3 R17, PT, PT, R17, R10, RZ ;  /* 0x0000000a11117210 */ /* 0x000fe20007ffe0ff */
[C---:B------:R-:W-:Y:S01]  /*1360*/  IMAD R13, R11.reuse, UR16, RZ ;  /* 0x000000100b0d7c24 */ /* 0x040fe2000f8e02ff */
[----:B------:R-:W-:Y:S01]  /*1370*/  @!P0 LOP3.LUT R8, RZ, R9, RZ, 0x33, !PT ;  /* 0x00000009ff088212 */ /* 0x000fe200078e33ff */
[----:B------:R-:W-:-:S02]  /*1380*/  IMAD R11, R11, R2, RZ ;  /* 0x000000020b0b7224 */ /* 0x000fc400078e02ff */
[C---:B------:R-:W-:Y:S01]  /*1390*/  IMAD R13, R12.reuse, UR17, R13 ;  /* 0x000000110c0d7c24 */ /* 0x040fe2000f8e020d */
[----:B------:R-:W-:Y:S01]  /*13a0*/  SHF.R.S32.HI R9, RZ, 0x1f, R8 ;  /* 0x0000001fff097819 */ /* 0x000fe20000011408 */
[C---:B------:R-:W-:Y:S02]  /*13b0*/  IMAD R11, R12.reuse, R3, R11 ;  /* 0x000000030c0b7224 */ /* 0x040fe400078e020b */
[----:B------:R-:W-:-:S03]  /*13c0*/  IMAD.WIDE.U32 R16, R12, UR16, R16 ;  /* 0x000000100c107c25 */ /* 0x000fc6000f8e0010 */
[----:B------:R-:W-:Y:S01]  /*13d0*/  IADD3 R19, PT, PT, R19, R11, RZ ;  /* 0x0000000b13137210 */ /* 0x000fe20007ffe0ff */
[----:B------:R-:W-:Y:S02]  /*13e0*/  IMAD.IADD R17, R17, 0x1, R13 ;  /* 0x0000000111117824 */ /* 0x000fe400078e020d */
[C---:B--2---:R-:W-:Y:S02]  /*13f0*/  IMAD R10, R9.reuse, R6, RZ ;  /* 0x00000006090a7224 */ /* 0x044fe400078e02ff */
[----:B-1----:R-:W-:Y:S02]  /*1400*/  IMAD R9, R9, R4, RZ ;  /* 0x0000000409097224 */ /* 0x002fe400078e02ff */
[C---:B------:R-:W-:Y:S02]  /*1410*/  IMAD R7, R8.reuse, R7, R10 ;  /* 0x0000000708077224 */ /* 0x040fe400078e020a */
[----:B------:R-:W-:-:S04]  /*1420*/  IMAD.WIDE.U32 R18, R8, R6, R18 ;  /* 0x0000000608127225 */ /* 0x000fc800078e0012 */
[----:B------:R-:W-:Y:S01]  /*1430*/  IMAD.WIDE.U32 R10, R8, R4, R16 ;  /* 0x00000004080a7225 */ /* 0x000fe200078e0010 */
[----:B------:R-:W-:-:S03]  /*1440*/  MOV R16, R18 ;  /* 0x0000001200107202 */ /* 0x000fc60000000f00 */
[----:B------:R-:W-:Y:S01]  /*1450*/  IMAD R9, R8, R5, R9 ;  /* 0x0000000508097224 */ /* 0x000fe200078e0209 */
[----:B------:R-:W-:Y:S02]  /*1460*/  IADD3 R5, PT, PT, R19, R7, RZ ;  /* 0x0000000713057210 */ /* 0x000fe40007ffe0ff */
[----:B------:R-:W-:Y:S02]  /*1470*/  MOV R8, R10 ;  /* 0x0000000a00087202 */ /* 0x000fe40000000f00 */
[----:B------:R-:W-:-:S07]  /*1480*/  IADD3 R4, PT, PT, R11, R9, RZ ;  /* 0x000000090b047210 */ /* 0x000fce0007ffe0ff */
.L_x_1476:
[----:B------:R-:W1:Y:S01]  /*1490*/  LDCU.128 UR12, c[0x0][0x390] ;  /* 0x00007200ff0c77ac */ /* 0x000e620008000c00 */
[C---:B------:R-:W-:Y:S01]  /*14a0*/  IMAD.SHL.U32 R176, R165.reuse, 0x8, RZ ;  /* 0x00000008a5b07824 */ /* 0x040fe200078e00ff */
[C---:B------:R-:W-:Y:S01]  /*14b0*/  LOP3.LUT R175, R165.reuse, 0x18, RZ, 0xc0, !PT ;  /* 0x00000018a5af7812 */ /* 0x040fe200078ec0ff */
[----:B------:R-:W-:Y:S01]  /*14c0*/  IMAD.MOV.U32 R11, RZ, RZ, RZ ;  /* 0x000000ffff0b7224 */ /* 0x000fe200078e00ff */
[----:B------:R-:W2:Y:S01]  /*14d0*/  LDCU.64 UR4, c[0x0][0x3b0] ;  /* 0x00007600ff0477ac */ /* 0x000ea20008000a00 */
[----:B------:R-:W-:Y:S01]  /*14e0*/  SHF.R.S32.HI R6, RZ, 0x1f, R0 ;  /* 0x0000001fff067819 */ /* 0x000fe20000011400 */
[----:B------:R-:W3:Y:S01]  /*14f0*/  S2UR UR26, SR_CgaCtaId ;  /* 0x00000000001a79c3 */ /* 0x000ee20000008800 */
[C---:B------:R-:W-:Y:S01]  /*1500*/  LOP3.LUT R10, R176.reuse, 0x18, RZ, 0xc0, !PT ;  /* 0x00000018b00a7812 */ /* 0x040fe200078ec0ff */
[----:B------:R-:W4:Y:S01]  /*1510*/  LDCU.64 UR20, c[0x0][0x3c8] ;  /* 0x00007900ff1477ac */ /* 0x000f220008000a00 */
[C---:B------:R-:W-:Y:S01]  /*1520*/  LOP3.LUT R128, R176.reuse, 0xd8, RZ, 0xc0, !PT ;  /* 0x000000d8b0807812 */ /* 0x040fe200078ec0ff */
[----:B------:R-:W-:Y:S01]  /*1530*/  IMAD.MOV.U32 R135, RZ, RZ, RZ ;  /* 0x000000ffff877224 */ /* 0x000fe200078e00ff */
[----:B------:R-:W-:Y:S01]  /*1540*/  LOP3.LUT R7, R176, 0x1f20, RZ, 0xc0, !PT ;  /* 0x00001f20b0077812 */ /* 0x000fe200078ec0ff */
[----:B------:R-:W5:Y:S01]  /*1550*/  LDCU.128 UR8, c[0x0][0x380] ;  /* 0x00007000ff0877ac */ /* 0x000f620008000c00 */
[----:B------:R-:W-:Y:S01]  /*1560*/  IADD3 R16, P0, PT, R10, R16, RZ ;  /* 0x000000100a107210 */ /* 0x000fe20007f1e0ff */
[----:B------:R-:W-:Y:S01]  /*1570*/  IMAD.SHL.U32 R129, R2, 0x40, RZ ;  /* 0x0000004002817824 */ /* 0x000fe200078e00ff */
[----:B------:R-:W-:Y:S01]  /*1580*/  IADD3 R8, P2, PT, R10, R8, RZ ;  /* 0x000000080a087210 */ /* 0x000fe20007f5e0ff */
[----:B------:R-:W-:Y:S01]  /*1590*/  IMAD.SHL.U32 R164, R165, 0x4, RZ ;  /* 0x00000004a5a47824 */ /* 0x000fe200078e00ff */
[----:B------:R-:W-:Y:S01]  /*15a0*/  LOP3.LUT R128, R128, R175, RZ, 0x3c, !PT ;  /* 0x000000af80807212 */ /* 0x000fe200078e3cff */
[----:B-1----:R-:W-:Y:S01]  /*15b0*/  IMAD.WIDE.U32 R10, R177, UR14, R10 ;  /* 0x0000000eb10a7c25 */ /* 0x002fe2000f8e000a */
[----:B------:R-:W-:-:S02]  /*15c0*/  SHF.R.U32.HI R134, RZ, 0x2, R165 ;  /* 0x00000002ff867819 */ /* 0x000fc400000116a5 */
[----:B------:R-:W-:Y:S01]  /*15d0*/  LOP3.LUT R128, R7, R128, RZ, 0xfc, !PT ;  /* 0x0000008007807212 */ /* 0x000fe200078efcff */
[----:B--2---:R-:W-:Y:S01]  /*15e0*/  USHF.L.U64.HI UR23, UR4, 0x5, UR5 ;  /* 0x0000000504177899 */ /* 0x004fe20008010205 */
[----:B------:R-:W-:Y:S01]  /*15f0*/  IMAD R13, R177, UR15, R11 ;  /* 0x0000000fb10d7c24 */ /* 0x000fe2000f8e020b */
[----:B------:R-:W-:Y:S01]  /*1600*/  USHF.L.U32 UR14, UR4, 0x5, URZ ;  /* 0x00000005040e7899 */ /* 0x000fe200080006ff */
[----:B------:R-:W-:Y:S01]  /*1610*/  IMAD.MOV.U32 R12, RZ, RZ, R10 ;  /* 0x000000ffff0c7224 */ /* 0x000fe200078e000a */
[----:B------:R-:W-:Y:S01]  /*1620*/  LOP3.LUT R126, R164, 0x18, RZ, 0xc0, !PT ;  /* 0x00000018a47e7812 */ /* 0x000fe200078ec0ff */
[----:B----4-:R-:W-:Y:S01]  /*1630*/  IMAD R7, R6, UR20, RZ ;  /* 0x0000001406077c24 */ /* 0x010fe2000f8e02ff */
[----:B------:R-:W-:Y:S01]  /*1640*/  SHF.R.U32.HI R168, RZ, 0x1, R165 ;  /* 0x00000001ffa87819 */ /* 0x000fe200000116a5 */
[----:B------:R-:W-:-:S04]  /*1650*/  IMAD.WIDE.U32 R14, R15, 0x40, R134 ;  /* 0x000000400f0e7825 */ /* 0x000fc800078e0086 */
[C---:B------:R-:W-:Y:S02]  /*1660*/  IMAD R10, R0.reuse, UR21, R7 ;  /* 0x00000015000a7c24 */ /* 0x040fe4000f8e0207 */
[----:B------:R-:W-:-:S04]  /*1670*/  IMAD.WIDE.U32 R12, R0, UR20, R12 ;  /* 0x00000014000c7c25 */ /* 0x000fc8000f8e000c */
[----:B------:R-:W-:Y:S02]  /*1680*/  IMAD.U32 R18, RZ, RZ, UR14 ;  /* 0x0000000eff127e24 */ /* 0x000fe4000f8e00ff */
[----:B------:R-:W-:Y:S02]  /*1690*/  IMAD.U32 R19, RZ, RZ, UR23 ;  /* 0x00000017ff137e24 */ /* 0x000fe4000f8e00ff */
[----:B------:R-:W-:Y:S02]  /*16a0*/  IMAD R0, R15, UR4, RZ ;  /* 0x000000040f007c24 */ /* 0x000fe4000f8e02ff */
[----:B------:R-:W-:Y:S02]  /*16b0*/  IMAD.IADD R11, R13, 0x1, R10 ;  /* 0x000000010d0b7824 */ /* 0x000fe400078e020a */
[----:B------:R-:W-:-:S04]  /*16c0*/  IMAD.WIDE.U32 R6, R14, UR4, R18 ;  /* 0x000000040e067c25 */ /* 0x000fc8000f8e0012 */
[----:B------:R-:W-:Y:S02]  /*16d0*/  IMAD.MOV.U32 R10, RZ, RZ, R12 ;  /* 0x000000ffff0a7224 */ /* 0x000fe400078e000c */
[----:B------:R-:W-:Y:S01]  /*16e0*/  IMAD.X R17, RZ, RZ, R5, P0 ;  /* 0x000000ffff117224 */ /* 0x000fe200000e0605 */
[----:B------:R-:W-:Y:S01]  /*16f0*/  IADD3 R5, P0, PT, R12, R6, RZ ;  /* 0x000000060c057210 */ /* 0x000fe20007f1e0ff */
[C---:B------:R-:W-:Y:S01]  /*1700*/  IMAD R0, R14.reuse, UR5, R0 ;  /* 0x000000050e007c24 */ /* 0x040fe2000f8e0200 */
[----:B------:R-:W-:Y:S01]  /*1710*/  UMOV UR5, 0x400 ;  /* 0x0000040000057882 */ /* 0x000fe20000000000 */
[----:B------:R-:W-:Y:S01]  /*1720*/  IMAD.WIDE.U32 R14, R14, UR4, R10 ;  /* 0x000000040e0e7c25 */ /* 0x000fe2000f8e000a */
[----:B---3--:R-:W-:Y:S02]  /*1730*/  ULEA UR5, UR26, UR5, 0x18 ;  /* 0x000000051a057291 */ /* 0x008fe4000f8ec0ff */
[----:B------:R-:W-:Y:S01]  /*1740*/  USHF.L.U64.HI UR4, UR16, 0x6, UR17 ;  /* 0x0000000610047899 */ /* 0x000fe20008010211 */
[----:B------:R-:W-:Y:S01]  /*1750*/  IMAD.WIDE.U32 R16, R134, R2, R16 ;  /* 0x0000000286107225 */ /* 0x000fe200078e0010 */
[----:B-----5:R-:W-:-:S02]  /*1760*/  LEA R12, P1, R14, UR8, 0x1 ;  /* 0x000000080e0c7c11 */ /* 0x020fc4000f8208ff */
[----:B------:R-:W-:Y:S01]  /*1770*/  LEA R128, R128, UR5, 0x1 ;  /* 0x0000000580807c11 */ /* 0x000fe2000f8e08ff */
[----:B------:R-:W-:Y:S01]  /*1780*/  IMAD.IADD R6, R15, 0x1, R0 ;  /* 0x000000010f067824 */ /* 0x000fe200078e0200 */
[----:B------:R-:W-:Y:S01]  /*1790*/  IADD3.X R0, PT, PT, R11, R0, R7, P0, !PT ;  /* 0x000000000b007210 */ /* 0x000fe200007fe407 */
[----:B------:R-:W-:Y:S01]  /*17a0*/  IMAD R171, R134, R3, R17 ;  /* 0x0000000386ab7224 */ /* 0x000fe200078e0211 */
[----:B------:R-:W-:Y:S01]  /*17b0*/  LEA R10, P0, R5, UR8, 0x1 ;  /* 0x00000008050a7c11 */ /* 0x000fe2000f8008ff */
[----:B------:R-:W-:Y:S01]  /*17c0*/  IMAD.X R9, RZ, RZ, R4, P2 ;  /* 0x000000ffff097224 */ /* 0x000fe200010e0604 */
[----:B------:R-:W-:Y:S01]  /*17d0*/  LEA R170, P3, R16, UR10, 0x1 ;  /* 0x0000000a10aa7c11 */ /* 0x000fe2000f8608ff */
[----:B------:R-:W-:Y:S01]  /*17e0*/  IMAD.SHL.U32 R167, R165, 0x10, RZ ;  /* 0x00000010a5a77824 */ /* 0x000fe200078e00ff */
[----:B------:R-:W-:Y:S01]  /*17f0*/  LEA.HI.X R13, R14, UR9, R6, 0x1, P1 ;  /* 0x000000090e0d7c11 */ /* 0x000fe200088f0c06 */
[----:B------:R-:W-:Y:S01]  /*1800*/  IMAD.WIDE.U32 R8, R134, UR16, R8 ;  /* 0x0000001086087c25 */ /* 0x000fe2000f8e0008 */
[----:B------:R-:W-:Y:S01]  /*1810*/  LEA.HI.X R11, R5, UR9, R0, 0x1, P0 ;  /* 0x00000009050b7c11 */ /* 0x000fe200080f0c00 */
[----:B------:R-:W-:Y:S01]  /*1820*/  USHF.L.U32 UR8, UR16, 0x6, URZ ;  /* 0x0000000610087899 */ /* 0x000fe200080006ff */
[----:B------:R-:W-:Y:S01]  /*1830*/  LEA.HI.X R171, R16, UR11, R171, 0x1, P3 ;  /* 0x0000000b10ab7c11 */ /* 0x000fe200098f0cab */
[----:B------:R-:W-:Y:S01]  /*1840*/  @!PT LDS RZ, [RZ] ;  /* 0x00000000fffff984 */ /* 0x000fe20000000800 */
[----:B------:R-:W-:Y:S01]  /*1850*/  @!PT LDS RZ, [RZ] ;  /* 0x00000000fffff984 */ /* 0x000fe20000000800 */
[----:B------:R-:W-:Y:S01]  /*1860*/  @!PT LDS RZ, [RZ] ;  /* 0x00000000fffff984 */ /* 0x000fe20000000800 */
[----:B------:R-:W-:Y:S01]  /*1870*/  LDGSTS.E.BYPASS.LTC128B.128 [R128], desc[UR24][R12.64] ;  /* 0x000000000c807fae */ /* 0x000fe2000b981a18 */
[----:B------:R-:W-:Y:S01]  /*1880*/  SHF.L.U64.HI R0, R2, 0x6, R3 ;  /* 0x0000000602007819 */ /* 0x000fe20000010203 */
[----:B------:R-:W-:Y:S01]  /*1890*/  IMAD.SHL.U32 R127, R165, 0x20, RZ ;  /* 0x00000020a57f7824 */ /* 0x000fe200078e00ff */
[----:B------:R-:W-:Y:S01]  /*18a0*/  IADD3 R6, P0, PT, R129, R170, RZ ;  /* 0x000000aa81067210 */ /* 0x000fe20007f1e0ff */
[----:B------:R-:W-:Y:S01]  /*18b0*/  LDGSTS.E.BYPASS.LTC128B.128 [R128+0x1000], desc[UR24][R12.64+0x40] ;  /* 0x010000400c807fae */ /* 0x000fe2000b981a18 */
[----:B------:R-:W-:-:S02]  /*18c0*/  IMAD R4, R134, UR17, R9 ;  /* 0x0000001186047c24 */ /* 0x000fc4000f8e0209 */
[----:B------:R-:W-:Y:S01]  /*18d0*/  LOP3.LUT R126, R126, 0xc0, R127, 0xf8, !PT ;  /* 0x000000c07e7e7812 */ /* 0x000fe200078ef87f */
[----:B------:R-:W-:Y:S01]  /*18e0*/  IMAD.X R7, R0, 0x1, R171, P0 ;  /* 0x0000000100077824 */ /* 0x000fe200000e06ab */
[C---:B------:R-:W-:Y:S01]  /*18f0*/  IADD3 R14, P0, PT, R129.reuse, R6, RZ ;  /* 0x00000006810e7210 */ /* 0x040fe20007f1e0ff */
[----:B------:R1:W-:Y:S01]  /*1900*/  LDGSTS.E.BYPASS.LTC128B.128 [R128+0x2000], desc[UR24][R12.64+0x80] ;  /* 0x020000800c807fae */ /* 0x0003e2000b981a18 */
[----:B------:R-:W-:Y:S01]  /*1910*/  LOP3.LUT R136, R126, 0x8, R165, 0x78, !PT ;  /* 0x000000087e887812 */ /* 0x000fe200078e78a5 */
[----:B------:R-:W-:Y:S02]  /*1920*/  IMAD.MOV.U32 R125, RZ, RZ, 0x20 ;  /* 0x00000020ff7d7424 */ /* 0x000fe400078e00ff */
[----:B------:R-:W-:Y:S01]  /*1930*/  LDGSTS.E.BYPASS.LTC128B.128 [R128+0x800], desc[UR24][R10.64] ;  /* 0x008000000a807fae */ /* 0x000fe2000b981a18 */
[----:B------:R-:W-:Y:S02]  /*1940*/  IMAD.X R15, R0, 0x1, R7, P0 ;  /* 0x00000001000f7824 */ /* 0x000fe400000e0607 */
[----:B------:R-:W-:Y:S01]  /*1950*/  VIADD R174, R124, 0xffffffff ;  /* 0xffffffff7cae7836 */ /* 0x000fe20000000000 */
[----:B------:R-:W-:Y:S03]  /*1960*/  LDGSTS.E.BYPASS.LTC128B.128 [R128+0x1800], desc[UR24][R10.64+0x40] ;  /* 0x018000400a807fae */ /* 0x000fe6000b981a18 */
[----:B------:R-:W-:Y:S01]  /*1970*/  IMAD.SHL.U32 R183, R174, 0x80, RZ ;  /* 0x00000080aeb77824 */ /* 0x000fe200078e00ff */
[----:B------:R-:W-:Y:S04]  /*1980*/  LDGSTS.E.BYPASS.LTC128B.128 [R128+0x2800], desc[UR24][R10.64+0x80] ;  /* 0x028000800a807fae */ /* 0x000fe8000b981a18 */
        /* <DEDUP_REMOVED lines=8> */
[----:B------:R1:W-:Y:S02]  /*1a10*/  LDGSTS.E.BYPASS.LTC128B.128 [R128+0x7800], desc[UR24][R6.64+0x80] ;  /* 0x0780008006807fae */ /* 0x0003e4000b981a18 */
[----:B------:R-:W-:-:S02]  /*1a20*/  LEA.HI.X R173, R8, UR13, R4, 0x1, P0 ;  /* 0x0000000d08ad7c11 */ /* 0x000fc400080f0c04 */
[----:B------:R-:W-:Y:S01]  /*1a30*/  LDGSTS.E.BYPASS.LTC128B.128 [R128+0x4000], desc[UR24][R14.64] ;  /* 0x040000000e807fae */ /* 0x000fe2000b981a18 */
[----:B------:R-:W-:-:S03]  /*1a40*/  IADD3 R4, P0, PT, R172, UR8, RZ ;  /* 0x00000008ac047c10 */ /* 0x000fc6000ff1e0ff */
[----:B------:R-:W-:Y:S04]  /*1a50*/  LDGSTS.E.BYPASS.LTC128B.128 [R128+0x6000], desc[UR24][R14.64+0x40] ;  /* 0x060000400e807fae */ /* 0x000fe8000b981a18 */
[----:B------:R-:W-:Y:S04]  /*1a60*/  LDGSTS.E.BYPASS.LTC128B.128 [R128+0x8000], desc[UR24][R14.64+0x80] ;  /* 0x080000800e807fae */ /* 0x000fe8000b981a18 */
[----:B------:R-:W-:Y:S04]  /*1a70*/  LDGSTS.E.BYPASS.LTC128B.128 [R128+0x4800], desc[UR24][R12.64] ;  /* 0x048000000c807fae */ /* 0x000fe8000b981a18 */
[----:B------:R-:W-:Y:S04]  /*1a80*/  LDGSTS.E.BYPASS.LTC128B.128 [R128+0x6800], desc[UR24][R12.64+0x40] ;  /* 0x068000400c807fae */ /* 0x000fe8000b981a18 */
[----:B------:R-:W-:Y:S01]  /*1a90*/  LDGSTS.E.BYPASS.LTC128B.128 [R128+0x8800], desc[UR24][R12.64+0x80] ;  /* 0x088000800c807fae */ /* 0x000fe2000b981a18 */
[----:B-1----:R-:W-:-:S03]  /*1aa0*/  LOP3.LUT R6, R167, 0x100, RZ, 0xc0, !PT ;  /* 0x00000100a7067812 */ /* 0x002fc600078ec0ff */
[----:B------:R-:W0:Y:S01]  /*1ab0*/  LDGDEPBAR ;  /* 0x00000000000079af */ /* 0x000e220000000000 */
[----:B------:R-:W-:Y:S02]  /*1ac0*/  LOP3.LUT R7, R168, 0x8, RZ, 0xc0, !PT ;  /* 0x00000008a8077812 */ /* 0x000fe400078ec0ff */
[----:B------:R-:W-:Y:S02]  /*1ad0*/  LOP3.LUT R5, R6, 0x20, R127, 0xf8, !PT ;  /* 0x0000002006057812 */ /* 0x000fe400078ef87f */
[----:B------:R-:W-:Y:S02]  /*1ae0*/  LOP3.LUT R167, R167, 0x3e00, RZ, 0xc0, !PT ;  /* 0x00003e00a7a77812 */ /* 0x000fe400078ec0ff */
[----:B------:R-:W-:Y:S02]  /*1af0*/  LOP3.LUT R136, R5, R136, RZ, 0xfc, !PT ;  /* 0x0000008805887212 */ /* 0x000fe400078efcff */
[----:B------:R-:W-:Y:S02]  /*1b00*/  IADD3.X R5, PT, PT, R173, UR4, RZ, P0, !PT ;  /* 0x00000004ad057c10 */ /* 0x000fe400087fe4ff */
[----:B------:R-:W-:-:S02]  /*1b10*/  IADD3 R8, P0, PT, R4, UR8, RZ ;  /* 0x0000000804087c10 */ /* 0x000fc4000ff1e0ff */
[----:B------:R-:W-:Y:S02]  /*1b20*/  LOP3.LUT R126, R126, R7, RZ, 0x3c, !PT ;  /* 0x000000077e7e7212 */ /* 0x000fe400078e3cff */
[----:B------:R-:W-:Y:S02]  /*1b30*/  LOP3.LUT R7, R167, 0x120, R127, 0xf8, !PT ;  /* 0x00000120a7077812 */ /* 0x000fe400078ef87f */
[----:B------:R-:W-:Y:S02]  /*1b40*/  IADD3.X R9, PT, PT, R5, UR4, RZ, P0, !PT ;  /* 0x0000000405097c10 */ /* 0x000fe400087fe4ff */
[----:B------:R-:W-:Y:S02]  /*1b50*/  IADD3 R6, P0, PT, R8, UR8, RZ ;  /* 0x0000000808067c10 */ /* 0x000fe4000ff1e0ff */
[----:B------:R-:W-:Y:S02]  /*1b60*/  LOP3.LUT R138, R7, R126, RZ, 0xfc, !PT ;  /* 0x0000007e078a7212 */ /* 0x000fe400078efcff */
[----:B------:R-:W-:Y:S01]  /*1b70*/  IADD3.X R7, PT, PT, R9, UR4, RZ, P0, !PT ;  /* 0x0000000409077c10 */ /* 0x000fe200087fe4ff */
[----:B------:R-:W-:-:S04]  /*1b80*/  DEPBAR.LE SB0, 0x0 ;  /* 0x000080000000791a */ /* 0x000fc80000000000 */
[----:B------:R-:W-:Y:S01]  /*1b90*/  BAR.SYNC.DEFER_BLOCKING 0x0 ;  /* 0x0000000000007b1d */ /* 0x000fe20000010000 */
[----:B------:R-:W-:Y:S02]  /*1ba0*/  LEA R138, R138, UR5, 0x1 ;  /* 0x000000058a8a7c11 */ /* 0x000fe4000f8e08ff */
[----:B------:R-:W-:Y:S02]  /*1bb0*/  LEA R136, R136, UR5, 0x1 ;  /* 0x0000000588887c11 */ /* 0x000fe4000f8e08ff */
        /* <DEDUP_REMOVED lines=19> */
[----:B------:R-:W-:Y:S04]  /*1cf0*/  LDSM.16.M88.4 R104, [R138] ;  /* 0x000000008a68783b */ /* 0x000fe80000000200 */
[----:B------:R-:W2:Y:S04]  /*1d00*/  LDSM.16.M88.4 R68, [R136+0x3000] ;  /* 0x003000008844783b */ /* 0x000ea80000000200 */
[----:B------:R-:W3:Y:S04]  /*1d10*/  LDSM.16.M88.4 R52, [R136+0x3800] ;  /* 0x003800008834783b */ /* 0x000ee80000000200 */
[----:B------:R-:W-:Y:S04]  /*1d20*/  LDSM.16.M88.4 R76, [R133] ;  /* 0x00000000854c783b */ /* 0x000fe80000000200 */
[----:B------:R-:W-:Y:S04]  /*1d30*/  LDSM.16.M88.4 R60, [R136+0x3400] ;  /* 0x00340000883c783b */ /* 0x000fe80000000200 */
[----:B------:R-:W-:Y:S04]  /*1d40*/  LDSM.16.M88.4 R44, [R136+0x3c00] ;  /* 0x003c0000882c783b */ /* 0x000fe80000000200 */
[----:B-1----:R-:W1:Y:S04]  /*1d50*/  LDSM.16.M88.4 R4, [R131+0x3000] ;  /* 0x003000008304783b */ /* 0x002e680000000200 */
[----:B------:R-:W4:Y:S04]  /*1d60*/  LDSM.16.M88.4 R36, [R136+0x4000] ;  /* 0x004000008824783b */ /* 0x000f280000000200 */
[----:B------:R-:W5:Y:S04]  /*1d70*/  LDSM.16.M88.4 R28, [R136+0x4400] ;  /* 0x00440000881c783b */ /* 0x000f680000000200 */
[----:B------:R-:W5:Y:S04]  /*1d80*/  LDSM.16.M88.4 R20, [R136+0x4800] ;  /* 0x004800008814783b */ /* 0x000f680000000200 */
[----:B------:R-:W5:Y:S04]  /*1d90*/  LDSM.16.M88.4 R80, [R136+0x4c00] ;  /* 0x004c00008850783b */ /* 0x000f680000000200 */
[----:B------:R-:W5:Y:S01]  /*1da0*/  LDSM.16.M88.4 R12, [R131+0x3800] ;  /* 0x00380000830c783b */ /* 0x000f620000000200 */
[C---:B--2---:R-:W-:Y:S03]  /*1db0*/  HMMA.16816.F32 R72, R104.reuse, R68, RZ ;  /* 0x000000446848723c */ /* 0x044fe600000018ff */
[----:B------:R-:W2:Y:S04]  /*1dc0*/  LDSM.16.M88.4 R16, [R131+0x3400] ;  /* 0x003400008310783b */ /* 0x000ea80000000200 */
[----:B------:R-:W2:Y:S01]  /*1dd0*/  LDSM.16.M88.4 R8, [R131+0x4000] ;  /* 0x004000008308783b */ /* 0x000ea20000000200 */
[C---:B------:R-:W-:Y:S03]  /*1de0*/  HMMA.16816.F32 R68, R104.reuse, R70, RZ ;  /* 0x000000466844723c */ /* 0x040fe600000018ff */
[----:B------:R-:W-:Y:S04]  /*1df0*/  LDSM.16.M88.4 R84, [R138+0x1000] ;  /* 0x001000008a54783b */ /* 0x000fe80000000200 */
[----:B------:R-:W-:Y:S01]  /*1e00*/  LDSM.16.M88.4 R96, [R131+0x3c00] ;  /* 0x003c00008360783b */ /* 0x000fe20000000200 */
[C---:B---3--:R-:W-:Y:S03]  /*1e10*/  HMMA.16816.F32 R56, R104.reuse, R52, RZ ;  /* 0x000000346838723c */ /* 0x048fe600000018ff */
        /* <DEDUP_REMOVED lines=22> */
[----:B------:R-:W-:Y:S01]  /*1f80*/  HMMA.16816.F32 R104, R104, R82, RZ ;  /* 0x000000526868723c */ /* 0x000fe200000018ff */
        /* <DEDUP_REMOVED lines=23> */
[----:B------:R-:W-:Y:S01]  /*2100*/  HMMA.16816.F32 R104, R76, R82, R104 ;  /* 0x000000524c68723c */ /* 0x000fe20000001868 */
[----:B------:R-:W3:Y:S04]  /*2110*/  LDSM.16.M88.4 R76, [R131+0x5400] ;  /* 0x00540000834c783b */ /* 0x000ee80000000200 */
[----:B------:R-:W-:Y:S03]  /*2120*/  LDSM.16.M88.4 R80, [R131+0x5000] ;  /* 0x005000008350783b */ /* 0x000fe60000000200 */
[C---:B----4-:R-:W-:Y:S08]  /*2130*/  HMMA.16816.F32 R56, R84.reuse, R12, R56 ;  /* 0x0000000c5438723c */ /* 0x050ff00000001838 */
[C---:B------:R-:W-:Y:S01]  /*2140*/  HMMA.16816.F32 R52, R84.reuse, R14, R52 ;  /* 0x0000000e5434723c */ /* 0x040fe20000001834 */
[----:B------:R-:W4:Y:S07]  /*2150*/  LDSM.16.M88.4 R12, [R131+0x5c00] ;  /* 0x005c0000830c783b */ /* 0x000f2e0000000200 */
[C---:B--2---:R-:W-:Y:S08]  /*2160*/  HMMA.16816.F32 R64, R84.reuse, R16, R64 ;  /* 0x000000105440723c */ /* 0x044ff00000001840 */
[C---:B------:R-:W-:Y:S01]  /*2170*/  HMMA.16816.F32 R60, R84.reuse, R18, R60 ;  /* 0x00000012543c723c */ /* 0x040fe2000000183c */
[----:B------:R-:W2:Y:S07]  /*2180*/  LDSM.16.M88.4 R16, [R131+0x5800] ;  /* 0x005800008310783b */ /* 0x000eae0000000200 */
[C---:B-----5:R-:W-:Y:S08]  /*2190*/  HMMA.16816.F32 R48, R84.reuse, R8, R48 ;  /* 0x000000085430723c */ /* 0x060ff00000001830 */
[C---:B------:R-:W-:Y:S01]  /*21a0*/  HMMA.16816.F32 R44, R84.reuse, R10, R44 ;  /* 0x0000000a542c723c */ /* 0x040fe2000000182c */
[----:B------:R-:W5:Y:S07]  /*21b0*/  LDSM.16.M88.4 R8, [R131+0x6000] ;  /* 0x006000008308783b */ /* 0x000f6e0000000200 */
[C---:B-1----:R-:W-:Y:S08]  /*21c0*/  HMMA.16816.F32 R32, R84.reuse, R4, R32 ;  /* 0x000000045420723c */ /* 0x042ff00000001820 */
[----:B------:R-:W-:Y:S01]  /*21d0*/  HMMA.16816.F32 R28, R84, R6, R28 ;  /* 0x00000006541c723c */ /* 0x000fe2000000181c */
[----:B------:R-:W1:Y:S07]  /*21e0*/  LDSM.16.M88.4 R4, [R131+0x6400] ;  /* 0x006400008304783b */ /* 0x000e6e0000000200 */
[C---:B---3--:R-:W-:Y:S08]  /*21f0*/  HMMA.16816.F32 R64, R116.reuse, R76, R64 ;  /* 0x0000004c7440723c */ /* 0x048ff00000001840 */
[C---:B------:R-:W-:Y:S01]  /*2200*/  HMMA.16816.F32 R60, R116.reuse, R78, R60 ;  /* 0x0000004e743c723c */ /* 0x040fe2000000183c */
[----:B------:R-:W-:Y:S07]  /*2210*/  LDSM.16.M88.4 R76, [R136+0x8800] ;  /* 0x00880000884c783b */ /* 0x000fee0000000200 */
[C---:B----4-:R-:W-:Y:S08]  /*2220*/  HMMA.16816.F32 R48, R116.reuse, R12, R48 ;  /* 0x0000000c7430723c */ /* 0x050ff00000001830 */
[----:B------:R-:W-:Y:S01]  /*2230*/  HMMA.16816.F32 R44, R116, R14, R44 ;  /* 0x0000000e742c723c */ /* 0x000fe2000000182c */
[----:B------:R-:W3:Y:S07]  /*2240*/  LDSM.16.M88.4 R12, [R138+0x2000] ;  /* 0x002000008a0c783b */ /* 0x000eee0000000200 */
[C---:B------:R-:W-:Y:S08]  /*2250*/  HMMA.16816.F32 R24, R84.reuse, R92, R24 ;  /* 0x0000005c5418723c */ /* 0x040ff00000001818 */
[C---:B------:R-:W-:Y:S01]  /*2260*/  HMMA.16816.F32 R20, R84.reuse, R94, R20 ;  /* 0x0000005e5414723c */ /* 0x040fe20000001814 */
[----:B------:R-:W-:Y:S07]  /*2270*/  LDSM.16.M88.4 R92, [R136+0x7800] ;  /* 0x00780000885c783b */ /* 0x000fee0000000200 */
[C---:B------:R-:W-:Y:S08]  /*2280*/  HMMA.16816.F32 R40, R84.reuse, R96, R40 ;  /* 0x000000605428723c */ /* 0x040ff00000001828 */
[----:B------:R-:W-:Y:S01]  /*2290*/  HMMA.16816.F32 R36, R84, R98, R36 ;  /* 0x000000625424723c */ /* 0x000fe20000001824 */
[----:B------:R-:W-:Y:S07]  /*22a0*/  LDSM.16.M88.4 R96, [R136+0x7400] ;  /* 0x007400008860783b */ /* 0x000fee0000000200 */
[C---:B--2---:R-:W-:Y:S08]  /*22b0*/  HMMA.16816.F32 R56, R116.reuse, R16, R56 ;  /* 0x000000107438723c */ /* 0x044ff00000001838 */
[----:B------:R-:W-:Y:S01]  /*22c0*/  HMMA.16816.F32 R52, R116, R18, R52 ;  /* 0x000000127434723c */ /* 0x000fe20000001834 */
[----:B------:R-:W2:Y:S07]  /*22d0*/  LDSM.16.M88.4 R16, [R136+0x8c00] ;  /* 0x008c00008810783b */ /* 0x000eae0000000200 */
[----:B------:R-:W-:Y:S08]  /*22e0*/  HMMA.16816.F32 R108, R84, R88, R108 ;  /* 0x00000058546c723c */ /* 0x000ff0000000186c */
[C---:B------:R-:W-:Y:S08]  /*22f0*/  HMMA.16816.F32 R24, R116.reuse, R120, R24 ;  /* 0x000000787418723c */ /* 0x040ff00000001818 */
[C---:B------:R-:W-:Y:S08]  /*2300*/  HMMA.16816.F32 R20, R116.reuse, R122, R20 ;  /* 0x0000007a7414723c */ /* 0x040ff00000001814 */
[C---:B-----5:R-:W-:Y:S08]  /*2310*/  HMMA.16816.F32 R40, R116.reuse, R8, R40 ;  /* 0x000000087428723c */ /* 0x060ff00000001828 */
[C---:B------:R-:W-:Y:S01]  /*2320*/  HMMA.16816.F32 R36, R116.reuse, R10, R36 ;  /* 0x0000000a7424723c */ /* 0x040fe20000001824 */
[----:B------:R-:W-:Y:S07]  /*2330*/  LDSM.16.M88.4 R8, [R133+0x2000] ;  /* 0x002000008508783b */ /* 0x000fee0000000200 */
[C---:B-1----:R-:W-:Y:S08]  /*2340*/  HMMA.16816.F32 R32, R116.reuse, R4, R32 ;  /* 0x000000047420723c */ /* 0x042ff00000001820 */
[C---:B------:R-:W-:Y:S01]  /*2350*/  HMMA.16816.F32 R28, R116.reuse, R6, R28 ;  /* 0x00000006741c723c */ /* 0x040fe2000000181c */
[----:B------:R-:W1:Y:S07]  /*2360*/  LDSM.16.M88.4 R4, [R131+0x7000] ;  /* 0x007000008304783b */ /* 0x000e6e0000000200 */
[C---:B------:R-:W-:Y:S08]  /*2370*/  HMMA.16816.F32 R72, R116.reuse, R80, R72 ;  /* 0x000000507448723c */ /* 0x040ff00000001848 */
[----:B------:R-:W-:Y:S01]  /*2380*/  HMMA.16816.F32 R68, R116, R82, R68 ;  /* 0x000000527444723c */ /* 0x000fe20000001844 */
[----:B------:R-:W-:Y:S07]  /*2390*/  LDSM.16.M88.4 R80, [R136+0x8400] ;  /* 0x008400008850783b */ /* 0x000fee0000000200 */
[----:B------:R-:W-:Y:S01]  /*23a0*/  HMMA.16816.F32 R104, R84, R90, R104 ;  /* 0x0000005a5468723c */ /* 0x000fe20000001868 */
[----:B------:R-:W4:Y:S04]  /*23b0*/  LDSM.16.M88.4 R88, [R136+0x7c00] ;  /* 0x007c00008858783b */ /* 0x000f280000000200 */
[----:B------:R-:W5:Y:S03]  /*23c0*/  LDSM.16.M88.4 R84, [R136+0x8000] ;  /* 0x008000008854783b */ /* 0x000f660000000200 */
[----:B------:R-:W-:Y:S08]  /*23d0*/  HMMA.16816.F32 R108, R116, R112, R108 ;  /* 0x00000070746c723c */ /* 0x000ff0000000186c */
[C---:B---3--:R-:W-:Y:S08]  /*23e0*/  HMMA.16816.F32 R24, R12.reuse, R76, R24 ;  /* 0x0000004c0c18723c */ /* 0x048ff00000001818 */
[C---:B------:R-:W-:Y:S01]  /*23f0*/  HMMA.16816.F32 R20, R12.reuse, R78, R20 ;  /* 0x0000004e0c14723c */ /* 0x040fe20000001814 */
[----:B------:R-:W3:Y:S07]  /*2400*/  LDSM.16.M88.4 R76, [R131+0x7400] ;  /* 0x00740000834c783b */ /* 0x000eee0000000200 */
[C---:B------:R-:W-:Y:S08]  /*2410*/  HMMA.16816.F32 R72, R12.reuse, R100, R72 ;  /* 0x000000640c48723c */ /* 0x040ff00000001848 */
[C---:B------:R-:W-:Y:S08]  /*2420*/  HMMA.16816.F32 R68, R12.reuse, R102, R68 ;  /* 0x000000660c44723c */ /* 0x040ff00000001844 */
[----:B--2---:R-:W-:Y:S01]  /*2430*/  HMMA.16816.F32 R108, R12, R16, R108 ;  /* 0x000000100c6c723c */ /* 0x004fe2000000186c */
[----:B------:R-:W-:-:S02]  /*2440*/  LOP3.LUT R17, R134, 0x7, RZ, 0xc0, !PT ;  /* 0x0000000786117812 */ /* 0x000fc400078ec0ff */
[----:B------:R-:W-:-:S04]  /*2450*/  LOP3.LUT R16, R168, 0x1f0, RZ, 0xc0, !PT ;  /* 0x000001f0a8107812 */ /* 0x000fc800078ec0ff */
[----:B------:R-:W-:Y:S01]  /*2460*/  IADD3 R17, PT, PT, R17, R16, R178 ;  /* 0x0000001011117210 */ /* 0x000fe20007ffe0b2 */
[----:B------:R-:W-:Y:S08]  /*2470*/  HMMA.16816.F32 R104, R116, R114, R104 ;  /* 0x000000727468723c */ /* 0x000ff00000001868 */
[----:B------:R-:W-:Y:S08]  /*2480*/  HMMA.16816.F32 R64, R12, R96, R64 ;  /* 0x000000600c40723c */ /* 0x000ff00000001840 */
[----:B-1----:R-:W-:Y:S01]  /*2490*/  HMMA.16816.F32 R72, R8, R4, R72 ;  /* 0x000000040848723c */ /* 0x002fe20000001848 */
[----:B------:R-:W-:Y:S01]  /*24a0*/  IADD3 R5, PT, PT, R132, -UR22, R17 ;  /* 0x8000001684057c10 */ /* 0x000fe2000fffe011 */
[----:B------:R-:W-:-:S04]  /*24b0*/  IMAD.SHL.U32 R4, R165, 0x2, RZ ;  /* 0x00000002a5047824 */ /* 0x000fc800078e00ff */
[----:B------:R-:W-:Y:S02]  /*24c0*/  IMAD.IADD R5, R5, 0x1, R130 ;  /* 0x0000000105057824 */ /* 0x000fe400078e0282 */
[----:B------:R-:W-:Y:S08]  /*24d0*/  HMMA.16816.F32 R68, R8, R6, R68 ;  /* 0x000000060844723c */ /* 0x000ff00000001844 */
[C---:B------:R-:W-:Y:S08]  /*24e0*/  HMMA.16816.F32 R60, R12.reuse, R98, R60 ;  /* 0x000000620c3c723c */ /* 0x040ff0000000183c */
[----:B----4-:R-:W-:Y:S01]  /*24f0*/  HMMA.16816.F32 R48, R12, R88, R48 ;  /* 0x000000580c30723c */ /* 0x010fe20000001830 */
[----:B------:R-:W-:-:S07]  /*2500*/  VIADDMNMX R88, R5, 0x1, R132, PT ;  /* 0x0000000105587846 */ /* 0x000fce0003800184 */
[----:B------:R-:W-:Y:S01]  /*2510*/  HMMA.16816.F32 R32, R12, R80, R32 ;  /* 0x000000500c20723c */ /* 0x000fe20000001820 */
[----:B------:R-:W-:-:S04]  /*2520*/  LOP3.LUT R81, R183, 0x6, R4, 0xf8, !PT ;  /* 0x00000006b7517812 */ /* 0x000fc800078ef804 */
[CC--:B------:R-:W-:Y:S02]  /*2530*/  ISETP.GE.AND P3, PT, R81.reuse, R88.reuse, PT ;  /* 0x000000585100720c */ /* 0x0c0fe40003f66270 */
[----:B------:R-:W-:Y:S01]  /*2540*/  LOP3.LUT R17, R81, 0x1, RZ, 0xfc, !PT ;  /* 0x0000000151117812 */ /* 0x000fe200078efcff */
[C---:B-----5:R-:W-:Y:S01]  /*2550*/  HMMA.16816.F32 R36, R12.reuse, R86, R36 ;  /* 0x000000560c24723c */ /* 0x060fe20000001824 */
[----:B------:R-:W-:Y:S02]  /*2560*/  VIADDMNMX R86, R5, 0x9, R132, PT ;  /* 0x0000000905567846 */ /* 0x000fe40003800184 */
[----:B------:R-:W-:Y:S02]  /*2570*/  LOP3.LUT R5, R81, 0x8, RZ, 0xfc, !PT ;  /* 0x0000000851057812 */ /* 0x000fe400078efcff */
[-C--:B------:R-:W-:Y:S02]  /*2580*/  ISETP.GE.AND P6, PT, R17, R88.reuse, PT ;  /* 0x000000581100720c */ /* 0x080fe40003fc6270 */
[C---:B------:R-:W-:Y:S01]  /*2590*/  ISETP.GE.AND P5, PT, R5.reuse, R88, PT ;  /* 0x000000580500720c */ /* 0x040fe20003fa6270 */
[----:B------:R-:W-:Y:S01]  /*25a0*/  HMMA.16816.F32 R56, R12, R92, R56 ;  /* 0x0000005c0c38723c */ /* 0x000fe20000001838 */
[----:B------:R-:W-:-:S02]  /*25b0*/  ISETP.GE.AND P4, PT, R5, R86, PT ;  /* 0x000000560500720c */ /* 0x000fc40003f86270 */
[----:B------:R-:W-:Y:S02]  /*25c0*/  ISETP.GE.AND P2, PT, R17, R86, PT ;  /* 0x000000561100720c */ /* 0x000fe40003f46270 */
[C---:B------:R-:W-:Y:S02]  /*25d0*/  LOP3.LUT R7, R81.reuse, 0x9, RZ, 0xfc, !PT ;  /* 0x0000000951077812 */ /* 0x040fe400078efcff */
[C---:B------:R-:W-:Y:S01]  /*25e0*/  LOP3.LUT R5, R81.reuse, 0x10, RZ, 0xfc, !PT ;  /* 0x0000001051057812 */ /* 0x040fe200078efcff */
[----:B------:R-:W-:Y:S01]  /*25f0*/  HMMA.16816.F32 R52, R12, R94, R52 ;  /* 0x0000005e0c34723c */ /* 0x000fe20000001834 */
[----:B------:R-:W-:Y:S02]  /*2600*/  LOP3.LUT R17, R81, 0x11, RZ, 0xfc, !PT ;  /* 0x0000001151117812 */ /* 0x000fe400078efcff */
[----:B------:R-:W-:Y:S02]  /*2610*/  FSEL R75, R75, -INF , !P2 ;  /* 0xff8000004b4b7808 */ /* 0x000fe40005000000 */
[----:B------:R-:W-:-:S02]  /*2620*/  FSEL R68, R68, -INF , !P5 ;  /* 0xff80000044447808 */ /* 0x000fc40006800000 */
[C---:B------:R-:W-:Y:S01]  /*2630*/  ISETP.GE.AND P1, PT, R7.reuse, R88, PT ;  /* 0x000000580700720c */ /* 0x040fe20003f26270 */
[C---:B------:R-:W-:Y:S01]  /*2640*/  HMMA.16816.F32 R44, R12.reuse, R90, R44 ;  /* 0x0000005a0c2c723c */ /* 0x040fe2000000182c */
[----:B------:R-:W-:Y:S02]  /*2650*/  ISETP.GE.AND P0, PT, R7, R86, PT ;  /* 0x000000560700720c */ /* 0x000fe40003f06270 */
[C---:B------:R-:W-:Y:S02]  /*2660*/  ISETP.GE.AND P2, PT, R17.reuse, R88, PT ;  /* 0x000000581100720c */ /* 0x040fe40003f46270 */
[----:B------:R-:W-:Y:S02]  /*2670*/  ISETP.GE.AND P5, PT, R17, R86, PT ;  /* 0x000000561100720c */ /* 0x000fe40003fa6270 */
[----:B------:R-:W-:Y:S01]  /*2680*/  LOP3.LUT R17, R81, 0x18, RZ, 0xfc, !PT ;  /* 0x0000001851117812 */ /* 0x000fe200078efcff */
[----:B------:R-:W-:Y:S01]  /*2690*/  HMMA.16816.F32 R40, R12, R84, R40 ;  /* 0x000000540c28723c */ /* 0x000fe20000001828 */
[----:B------:R-:W-:-:S02]  /*26a0*/  FSEL R84, R72, -INF , !P3 ;  /* 0xff80000048547808 */ /* 0x000fc40005800000 */
[----:B------:R-:W-:-:S05]  /*26b0*/  ISETP.GE.AND P3, PT, R81, R86, PT ;  /* 0x000000565100720c */ /* 0x000fca0003f66270 */
[C---:B------:R-:W-:Y:S08]  /*26c0*/  HMMA.16816.F32 R28, R12.reuse, R82, R28 ;  /* 0x000000520c1c723c */ /* 0x040ff0000000181c */
[----:B------:R-:W-:Y:S01]  /*26d0*/  HMMA.16816.F32 R104, R12, R18, R104 ;  /* 0x000000120c68723c */ /* 0x000fe20000001868 */
[----:B------:R-:W1:Y:S01]  /*26e0*/  LDSM.16.M88.4 R12, [R131+0x7800] ;  /* 0x00780000830c783b */ /* 0x000e620000000200 */
[----:B------:R-:W-:-:S06]  /*26f0*/  LOP3.LUT R19, R81, 0x19, RZ, 0xfc, !PT ;  /* 0x0000001951137812 */ /* 0x000fcc00078efcff */
[C---:B---3--:R-:W-:Y:S01]  /*2700*/  HMMA.16816.F32 R64, R8.reuse, R76, R64 ;  /* 0x0000004c0840723c */ /* 0x048fe20000001840 */
        /* <DEDUP_REMOVED lines=30> */
[----:B------:R-:W-:Y:S02]  /*28f0*/  ISETP.GE.AND P1, PT, R13, R88, PT ;  /* 0x000000580d00720c */ /* 0x000fe40003f26270 */
[C---:B------:R-:W-:Y:S02]  /*2900*/  LOP3.LUT R15, R81.reuse, 0x29, RZ, 0xfc, !PT ;  /* 0x00000029510f7812 */ /* 0x040fe400078efcff */
[----:B------:R-:W-:Y:S01]  /*2910*/  LOP3.LUT R5, R81, 0x31, RZ, 0xfc, !PT ;  /* 0x0000003151057812 */ /* 0x000fe200078efcff */
[----:B------:R-:W-:Y:S01]  /*2920*/  HMMA.16816.F32 R44, R8, R6, R44 ;  /* 0x00000006082c723c */ /* 0x000fe2000000182c */
[----:B------:R-:W-:-:S02]  /*2930*/  FSEL R80, R61, -INF , !P0 ;  /* 0xff8000003d507808 */ /* 0x000fc40004000000 */
[----:B------:R-:W-:Y:S02]  /*2940*/  FSEL R97, R63, -INF , !P3 ;  /* 0xff8000003f617808 */ /* 0x000fe40005800000 */
[----:B------:R-:W-:Y:S02]  /*2950*/  FSEL R147, R59, -INF , !P4 ;  /* 0xff8000003b937808 */ /* 0x000fe40006000000 */
[----:B------:R-:W-:Y:S02]  /*2960*/  FSEL R150, R52, -INF , !P1 ;  /* 0xff80000034967808 */ /* 0x000fe40004800000 */
[----:B------:R-:W-:Y:S02]  /*2970*/  ISETP.GE.AND P0, PT, R13, R86, PT ;  /* 0x000000560d00720c */ /* 0x000fe40003f06270 */
[-C--:B------:R-:W-:Y:S02]  /*2980*/  ISETP.GE.AND P3, PT, R15, R88.reuse, PT ;  /* 0x000000580f00720c */ /* 0x080fe40003f66270 */
[----:B------:R-:W-:-:S02]  /*2990*/  ISETP.GE.AND P4, PT, R5, R88, PT ;  /* 0x000000580500720c */ /* 0x000fc40003f86270 */
[----:B------:R-:W-:Y:S02]  /*29a0*/  ISETP.GE.AND P1, PT, R5, R86, PT ;  /* 0x000000560500720c */ /* 0x000fe40003f26270 */
[C---:B------:R-:W-:Y:S02]  /*29b0*/  LOP3.LUT R13, R81.reuse, 0x30, RZ, 0xfc, !PT ;  /* 0x00000030510d7812 */ /* 0x040fe400078efcff */
[----:B------:R-:W-:Y:S01]  /*29c0*/  LOP3.LUT R5, R81, 0x38, RZ, 0xfc, !PT ;  /* 0x0000003851057812 */ /* 0x000fe200078efcff */
[----:B-1----:R-:W-:Y:S01]  /*29d0*/  HMMA.16816.F32 R40, R8, R16, R40 ;  /* 0x000000100828723c */ /* 0x002fe20000001828 */
[----:B------:R-:W-:Y:S02]  /*29e0*/  FSEL R146, R56, -INF , !P6 ;  /* 0xff80000038927808 */ /* 0x000fe40007000000 */
[----:B------:R-:W-:Y:S02]  /*29f0*/  FSEL R65, R54, -INF , !P0 ;  /* 0xff80000036417808 */ /* 0x000fe40004000000 */
[----:B------:R-:W-:-:S02]  /*2a00*/  FSEL R152, R53, -INF , !P3 ;  /* 0xff80000035987808 */ /* 0x000fc40005800000 */
[----:B------:R-:W-:Y:S01]  /*2a10*/  ISETP.GE.AND P6, PT, R15, R86, PT ;  /* 0x000000560f00720c */ /* 0x000fe20003fc6270 */
[----:B------:R-:W-:Y:S01]  /*2a20*/  HMMA.16816.F32 R36, R8, R18, R36 ;  /* 0x000000120824723c */ /* 0x000fe20000001824 */
[----:B------:R-:W-:Y:S02]  /*2a30*/  FSEL R149, R58, -INF , !P2 ;  /* 0xff8000003a957808 */ /* 0x000fe40005000000 */
[----:B------:R-:W-:Y:S02]  /*2a40*/  FSEL R148, R57, -INF , !P5 ;  /* 0xff80000039947808 */ /* 0x000fe40006800000 */
[C---:B------:R-:W-:Y:S02]  /*2a50*/  ISETP.GE.AND P0, PT, R5.reuse, R88, PT ;  /* 0x000000580500720c */ /* 0x040fe40003f06270 */
[----:B------:R-:W-:Y:S02]  /*2a60*/  ISETP.GE.AND P3, PT, R5, R86, PT ;  /* 0x000000560500720c */ /* 0x000fe40003f66270 */
[----:B------:R-:W-:-:S02]  /*2a70*/  ISETP.GE.AND P2, PT, R13, R88, PT ;  /* 0x000000580d00720c */ /* 0x000fc40003f46270 */
[----:B------:R-:W-:Y:S02]  /*2a80*/  ISETP.GE.AND P5, PT, R13, R86, PT ;  /* 0x000000560d00720c */ /* 0x000fe40003fa6270 */
[C---:B------:R-:W-:Y:S01]  /*2a90*/  LOP3.LUT R7, R81.reuse, 0x39, RZ, 0xfc, !PT ;  /* 0x0000003951077812 */ /* 0x040fe200078efcff */
[----:B------:R-:W1:Y:S01]  /*2aa0*/  LDSM.16.M88.4 R12, [R131+0x8400] ;  /* 0x00840000830c783b */ /* 0x000e620000000200 */
        /* <DEDUP_REMOVED lines=16> */
[----:B------:R-:W-:-:S02]  /*2bb0*/  FSEL R143, R46, -INF , !P3 ;  /* 0xff8000002e8f7808 */ /* 0x000fc40005800000 */
[----:B------:R-:W-:Y:S02]  /*2bc0*/  FSEL R120, R45, -INF , !P6 ;  /* 0xff8000002d787808 */ /* 0x000fe40007000000 */
[C---:B------:R-:W-:Y:S02]  /*2bd0*/  ISETP.GE.AND P3, PT, R17.reuse, R88, PT ;  /* 0x000000581100720c */ /* 0x040fe40003f66270 */
[----:B------:R-:W-:Y:S02]  /*2be0*/  ISETP.GE.AND P6, PT, R17, R86, PT ;  /* 0x000000561100720c */ /* 0x000fe40003fc6270 */
[C---:B------:R-:W-:Y:S01]  /*2bf0*/  LOP3.LUT R19, R81.reuse, 0x49, RZ, 0xfc, !PT ;  /* 0x0000004951137812 */ /* 0x040fe200078efcff */
[----:B-1----:R-:W-:Y:S01]  /*2c00*/  HMMA.16816.F32 R32, R8, R12, R32 ;  /* 0x0000000c0820723c */ /* 0x002fe20000001820 */
[----:B------:R-:W-:Y:S02]  /*2c10*/  LOP3.LUT R17, R81, 0x50, RZ, 0xfc, !PT ;  /* 0x0000005051117812 */ /* 0x000fe400078efcff */
[----:B------:R-:W-:-:S02]  /*2c20*/  FSEL R119, R47, -INF , !P2 ;  /* 0xff8000002f777808 */ /* 0x000fc40005000000 */
[----:B------:R-:W-:Y:S02]  /*2c30*/  FSEL R138, R40, -INF , !P5 ;  /* 0xff800000288a7808 */ /* 0x000fe40006800000 */
[----:B------:R-:W-:Y:S01]  /*2c40*/  FSEL R141, R42, -INF , !P4 ;  /* 0xff8000002a8d7808 */ /* 0x000fe20006000000 */
[----:B------:R-:W-:Y:S01]  /*2c50*/  HMMA.16816.F32 R28, R8, R14, R28 ;  /* 0x0000000e081c723c */ /* 0x000fe2000000181c */
[----:B------:R-:W-:Y:S02]  /*2c60*/  FSEL R144, R41, -INF , !P1 ;  /* 0xff80000029907808 */ /* 0x000fe40004800000 */
[C---:B------:R-:W-:Y:S02]  /*2c70*/  ISETP.GE.AND P2, PT, R19.reuse, R88, PT ;  /* 0x000000581300720c */ /* 0x040fe40003f46270 */
[----:B------:R-:W-:Y:S02]  /*2c80*/  ISETP.GE.AND P5, PT, R19, R86, PT ;  /* 0x000000561300720c */ /* 0x000fe40003fa6270 */
[----:B------:R-:W-:-:S02]  /*2c90*/  ISETP.GE.AND P4, PT, R17, R88, PT ;  /* 0x000000581100720c */ /* 0x000fc40003f86270 */
[----:B------:R-:W-:Y:S02]  /*2ca0*/  ISETP.GE.AND P1, PT, R17, R86, PT ;  /* 0x000000561100720c */ /* 0x000fe40003f26270 */
[----:B------:R1:W3:Y:S01]  /*2cb0*/  LDSM.16.M88.4 R16, [R131+0x8c00] ;  /* 0x008c00008310783b */ /* 0x0002e20000000200 */
[----:B------:R-:W-:Y:S01]  /*2cc0*/  LOP3.LUT R13, R81, 0x51, RZ, 0xfc, !PT ;  /* 0x00000051510d7812 */ /* 0x000fe200078efcff */
[----:B------:R-:W-:-:S04]  /*2cd0*/  DEPBAR.LE SB0, 0x0 ;  /* 0x000080000000791a */ /* 0x000fc80000000000 */
[----:B------:R-:W-:Y:S02]  /*2ce0*/  FSEL R139, R43, -INF , !P0 ;  /* 0xff8000002b8b7808 */ /* 0x000fe40004000000 */
[----:B------:R-:W-:Y:S02]  /*2cf0*/  FSEL R142, R36, -INF , !P3 ;  /* 0xff800000248e7808 */ /* 0x000fe40005800000 */
[C---:B------:R-:W-:Y:S01]  /*2d00*/  ISETP.GE.AND P0, PT, R13.reuse, R88, PT ;  /* 0x000000580d00720c */ /* 0x040fe20003f06270 */
[----:B--2---:R-:W-:Y:S01]  /*2d10*/  HMMA.16816.F32 R24, R8, R4, R24 ;  /* 0x000000040818723c */ /* 0x004fe20000001818 */
[----:B------:R-:W-:Y:S02]  /*2d20*/  ISETP.GE.AND P3, PT, R13, R86, PT ;  /* 0x000000560d00720c */ /* 0x000fe40003f66270 */
[----:B------:R-:W-:Y:S02]  /*2d30*/  LOP3.LUT R13, R81, 0x58, RZ, 0xfc, !PT ;  /* 0x00000058510d7812 */ /* 0x000fe400078efcff */
[----:B------:R-:W-:-:S02]  /*2d40*/  FSEL R135, R38, -INF , !P6 ;  /* 0xff80000026877808 */ /* 0x000fc40007000000 */
[----:B------:R-:W-:Y:S01]  /*2d50*/  FSEL R140, R37, -INF , !P2 ;  /* 0xff800000258c7808 */ /* 0x000fe20005000000 */
[----:B------:R-:W-:Y:S01]  /*2d60*/  HMMA.16816.F32 R20, R8, R6, R20 ;  /* 0x000000060814723c */ /* 0x000fe20000001814 */
[C---:B------:R-:W-:Y:S02]  /*2d70*/  ISETP.GE.AND P6, PT, R13.reuse, R88, PT ;  /* 0x000000580d00720c */ /* 0x040fe40003fc6270 */
[----:B------:R-:W-:Y:S02]  /*2d80*/  ISETP.GE.AND P2, PT, R13, R86, PT ;  /* 0x000000560d00720c */ /* 0x000fe40003f46270 */
[C---:B------:R-:W-:Y:S02]  /*2d90*/  LOP3.LUT R15, R81.reuse, 0x59, RZ, 0xfc, !PT ;  /* 0x00000059510f7812 */ /* 0x040fe400078efcff */
[C---:B------:R-:W-:Y:S02]  /*2da0*/  LOP3.LUT R13, R81.reuse, 0x60, RZ, 0xfc, !PT ;  /* 0x00000060510d7812 */ /* 0x040fe400078efcff */
[----:B------:R-:W-:-:S02]  /*2db0*/  LOP3.LUT R5, R81, 0x61, RZ, 0xfc, !PT ;  /* 0x0000006151057812 */ /* 0x000fc400078efcff */
[----:B------:R-:W-:Y:S02]  /*2dc0*/  FSEL R130, R32, -INF , !P4 ;  /* 0xff80000020827808 */ /* 0x000fe40006000000 */
[----:B------:R-:W-:Y:S02]  /*2dd0*/  FSEL R133, R34, -INF , !P1 ;  /* 0xff80000022857808 */ /* 0x000fe40004800000 */
[----:B-1----:R-:W-:Y:S02]  /*2de0*/  FSEL R131, R35, -INF , !P3 ;  /* 0xff80000023837808 */ /* 0x002fe40005800000 */
[----:B------:R-:W-:Y:S02]  /*2df0*/  FSEL R134, R28, -INF , !P6 ;  /* 0xff8000001c867808 */ /* 0x000fe40007000000 */
[----:B------:R-:W-:Y:S01]  /*2e00*/  ISETP.GE.AND P4, PT, R15, R86, PT ;  /* 0x000000560f00720c */ /* 0x000fe20003f86270 */
[----:B---3--:R-:W-:Y:S01]  /*2e10*/  HMMA.16816.F32 R108, R8, R16, R108 ;  /* 0x00000010086c723c */ /* 0x008fe2000000186c */
[----:B------:R-:W-:-:S02]  /*2e20*/  ISETP.GE.AND P1, PT, R13, R88, PT ;  /* 0x000000580d00720c */ /* 0x000fc40003f26270 */
[C---:B------:R-:W-:Y:S02]  /*2e30*/  ISETP.GE.AND P3, PT, R5.reuse, R88, PT ;  /* 0x000000580500720c */ /* 0x040fe40003f66270 */
[----:B------:R-:W-:Y:S02]  /*2e40*/  ISETP.GE.AND P6, PT, R5, R86, PT ;  /* 0x000000560500720c */ /* 0x000fe40003fc6270 */
[C---:B------:R-:W-:Y:S01]  /*2e50*/  LOP3.LUT R5, R81.reuse, 0x68, RZ, 0xfc, !PT ;  /* 0x0000006851057812 */ /* 0x040fe200078efcff */
[----:B------:R-:W-:Y:S01]  /*2e60*/  HMMA.16816.F32 R104, R8, R18, R104 ;  /* 0x000000120868723c */ /* 0x000fe20000001868 */
[----:B------:R-:W-:Y:S02]  /*2e70*/  LOP3.LUT R7, R81, 0x69, RZ, 0xfc, !PT ;  /* 0x0000006951077812 */ /* 0x000fe400078efcff */
[----:B------:R-:W-:Y:S02]  /*2e80*/  FSEL R123, R30, -INF , !P2 ;  /* 0xff8000001e7b7808 */ /* 0x000fe40005000000 */
[----:B------:R-:W-:-:S02]  /*2e90*/  FSEL R121, R31, -INF , !P4 ;  /* 0xff8000001f797808 */ /* 0x000fc40006000000 */
[----:B------:R-:W-:Y:S01]  /*2ea0*/  FSEL R66, R24, -INF , !P1 ;  /* 0xff80000018427808 */ /* 0x000fe20004800000 */
[----:B------:R-:W-:Y:S01]  /*2eb0*/  BAR.SYNC.DEFER_BLOCKING 0x0 ;  /* 0x0000000000007b1d */ /* 0x000fe20000010000 */
[-C--:B------:R-:W-:Y:S02]  /*2ec0*/  ISETP.GE.AND P2, PT, R5, R88.reuse, PT ;  /* 0x000000580500720c */ /* 0x080fe40003f46270 */
[C---:B------:R-:W-:Y:S02]  /*2ed0*/  ISETP.GE.AND P4, PT, R7.reuse, R88, PT ;  /* 0x000000580700720c */ /* 0x040fe40003f86270 */
[----:B------:R-:W-:Y:S02]  /*2ee0*/  ISETP.GE.AND P1, PT, R7, R86, PT ;  /* 0x000000560700720c */ /* 0x000fe40003f26270 */
[----:B------:R-:W-:Y:S02]  /*2ef0*/  LOP3.LUT R7, R81, 0x71, RZ, 0xfc, !PT ;  /* 0x0000007151077812 */ /* 0x000fe400078efcff */
[----:B------:R-:W-:-:S02]  /*2f00*/  FSEL R137, R39, -INF , !P5 ;  /* 0xff80000027897808 */ /* 0x000fc40006800000 */
[----:B------:R-:W-:Y:S02]  /*2f10*/  FSEL R62, R20, -INF , !P2 ;  /* 0xff800000143e7808 */ /* 0x000fe40005000000 */
[----:B------:R-:W-:Y:S02]  /*2f20*/  ISETP.GE.AND P5, PT, R15, R88, PT ;  /* 0x000000580f00720c */ /* 0x000fe40003fa6270 */
[----:B------:R-:W-:Y:S02]  /*2f30*/  ISETP.GE.AND P2, PT, R7, R86, PT ;  /* 0x000000560700720c */ /* 0x000fe40003f46270 */
[----:B------:R-:W-:Y:S02]  /*2f40*/  FSEL R136, R33, -INF , !P0 ;  /* 0xff80000021887808 */ /* 0x000fe40004000000 */
[----:B------:R-:W-:Y:S02]  /*2f50*/  FSEL R132, R29, -INF , !P5 ;  /* 0xff8000001d847808 */ /* 0x000fe40006800000 */
[----:B------:R-:W-:-:S02]  /*2f60*/  FSEL R51, R111, -INF , !P2 ;  /* 0xff8000006f337808 */ /* 0x000fc40005000000 */
[-C--:B------:R-:W-:Y:S02]  /*2f70*/  ISETP.GE.AND P0, PT, R13, R86.reuse, PT ;  /* 0x000000560d00720c */ /* 0x080fe40003f06270 */
[----:B------:R-:W-:Y:S02]  /*2f80*/  ISETP.GE.AND P5, PT, R5, R86, PT ;  /* 0x000000560500720c */ /* 0x000fe40003fa6270 */
[----:B------:R-:W-:Y:S02]  /*2f90*/  ISETP.GT.AND P2, PT, R174, R169, PT ;  /* 0x000000a9ae00720c */ /* 0x000fe40003f44270 */
[----:B------:R-:W-:Y:S02]  /*2fa0*/  LOP3.LUT R5, R81, 0x70, RZ, 0xfc, !PT ;  /* 0x0000007051057812 */ /* 0x000fe400078efcff */
[----:B------:R-:W-:Y:S02]  /*2fb0*/  FSEL R63, R26, -INF , !P0 ;  /* 0xff8000001a3f7808 */ /* 0x000fe40004000000 */
[----:B------:R-:W-:-:S02]  /*2fc0*/  FSEL R64, R25, -INF , !P3 ;  /* 0xff80000019407808 */ /* 0x000fc40005800000 */
[C---:B------:R-:W-:Y:S02]  /*2fd0*/  ISETP.GE.AND P0, PT, R5.reuse, R88, PT ;  /* 0x000000580500720c */ /* 0x040fe40003f06270 */
[----:B------:R-:W-:Y:S02]  /*2fe0*/  ISETP.GE.AND P3, PT, R5, R86, PT ;  /* 0x000000560500720c */ /* 0x000fe40003f66270 */
[C---:B------:R-:W-:Y:S02]  /*2ff0*/  LOP3.LUT R5, R81.reuse, 0x78, RZ, 0xfc, !PT ;  /* 0x0000007851057812 */ /* 0x040fe400078efcff */
[----:B------:R-:W-:Y:S02]  /*3000*/  LOP3.LUT R81, R81, 0x79, RZ, 0xfc, !PT ;  /* 0x0000007951517812 */ /* 0x000fe400078efcff */
[----:B------:R-:W-:Y:S02]  /*3010*/  FSEL R61, R27, -INF , !P6 ;  /* 0xff8000001b3d7808 */ /* 0x000fe40007000000 */
[----:B------:R-:W-:-:S02]  /*3020*/  FSEL R59, R22, -INF , !P5 ;  /* 0xff800000163b7808 */ /* 0x000fc40006800000 */
[----:B------:R-:W-:Y:S02]  /*3030*/  FSEL R60, R21, -INF , !P4 ;  /* 0xff800000153c7808 */ /* 0x000fe40006000000 */
[----:B------:R-:W-:Y:S02]  /*3040*/  FSEL R57, R23, -INF , !P1 ;  /* 0xff80000017397808 */ /* 0x000fe40004800000 */
[----:B------:R-:W-:Y:S02]  /*3050*/  FSEL R58, R108, -INF , !P0 ;  /* 0xff8000006c3a7808 */ /* 0x000fe40004000000 */
        /* <DEDUP_REMOVED lines=25> */
.L_x_1478:
[----:B------:R-:W1:Y:S01]  /*31f0*/  LDC R6, c[0x0][0x4f0] ;  /* 0x00013c00ff067b82 */ /* 0x000e620000000800 */
[----:B------:R-:W-:Y:S02]  /*3200*/  IADD3 R13, PT, PT, R183, -0x80, RZ ;  /* 0xffffff80b70d7810 */ /* 0x000fe40007ffe0ff */
        /* <DEDUP_REMOVED lines=56> */
.L_x_1479:
        /* <DEDUP_REMOVED lines=22> */
.L_x_1477:
        /* <DEDUP_REMOVED lines=35> */
[----:B------:R-:W-:Y:S02]  /*3920*/  FMNMX.FTZ R4, R48, R3, !PT ;  /* 0x0000000330047209 */ /* 0x000fe40007810000 */
[----:B------:R-:W-:Y:S01]  /*3930*/  IADD3 R124, PT, PT, R124, -0x2, RZ ;  /* 0xfffffffe7c7c7810 */ /* 0x000fe20007ffe0ff */
        /* <DEDUP_REMOVED lines=19> */
[----:B------:R-:W-:Y:S01]  /*3a70*/  FSEL R50, R50, RZ, P0 ;  /* 0x000000ff32327208 */ /* 0x000fe20000000000 */
[--C-:B------:R-:W-:Y:S01]  /*3a80*/  FFMA.FTZ R39, R70, UR4, -R55.reuse ;  /* 0x0000000446277c23 */ /* 0x100fe20008010837 */
[----:B------:R-:W-:Y:S01]  /*3a90*/  LDSM.16.MT88.4 R84, [R166+0xb000] ;  /* 0x00b00000a654783b */ /* 0x000fe20000004200 */
[----:B------:R-:W-:Y:S01]  /*3aa0*/  MUFU.EX2 R46, R46 ;  /* 0x0000002e002e7308 */ /* 0x000fe20000000800 */
[--C-:B------:R-:W-:Y:S01]  /*3ab0*/  FFMA.FTZ R43, R74, UR4, -R55.reuse ;  /* 0x000000044a2b7c23 */ /* 0x100fe20008010837 */
[--C-:B------:R-:W-:Y:S01]  /*3ac0*/  FFMA.FTZ R45, R77, UR4, -R50.reuse ;  /* 0x000000044d2d7c23 */ /* 0x100fe20008010832 */
[--C-:B------:R-:W-:Y:S01]  /*3ad0*/  FFMA.FTZ R41, R79, UR4, -R50.reuse ;  /* 0x000000044f297c23 */ /* 0x100fe20008010832 */
[--C-:B------:R-:W-:Y:S01]  /*3ae0*/  FFMA.FTZ R44, R75, UR4, -R50.reuse ;  /* 0x000000044b2c7c23 */ /* 0x100fe20008010832 */
[----:B------:R-:W1:Y:S01]  /*3af0*/  LDSM.16.MT88.4 R76, [R3+0x9000] ;  /* 0x00900000034c783b */ /* 0x000e620000004200 */
[--C-:B------:R-:W-:Y:S01]  /*3b00*/  FFMA.FTZ R40, R73, UR4, -R50.reuse ;  /* 0x0000000449287c23 */ /* 0x100fe20008010832 */
[--C-:B------:R-:W-:Y:S01]  /*3b10*/  FFMA.FTZ R38, R72, UR4, -R55.reuse ;  /* 0x0000000448267c23 */ /* 0x100fe20008010837 */
[----:B------:R-:W2:Y:S01]  /*3b20*/  MUFU.EX2 R47, R47 ;  /* 0x0000002f002f7308 */ /* 0x000ea20000000800 */
[----:B------:R-:W3:Y:S01]  /*3b30*/  LDSM.16.MT88.4 R68, [R166+0x9000] ;  /* 0x00900000a644783b */ /* 0x000ee20000004200 */
[--C-:B------:R-:W-:Y:S01]  /*3b40*/  FFMA.FTZ R35, R82, UR4, -R55.reuse ;  /* 0x0000000452237c23 */ /* 0x100fe20008010837 */
[--C-:B------:R-:W-:Y:S01]  /*3b50*/  FFMA.FTZ R34, R80, UR4, -R55.reuse ;  /* 0x0000000450227c23 */ /* 0x100fe20008010837 */
[--C-:B------:R-:W-:Y:S01]  /*3b60*/  FFMA.FTZ R37, R91, UR4, -R50.reuse ;  /* 0x000000045b257c23 */ /* 0x100fe20008010832 */
[----:B------:R-:W4:Y:S01]  /*3b70*/  LDSM.16.MT88.4 R92, [R3+0xb000] ;  /* 0x00b00000035c783b */ /* 0x000f220000004200 */
[--C-:B------:R-:W-:Y:S01]  /*3b80*/  FFMA.FTZ R36, R89, UR4, -R50.reuse ;  /* 0x0000000459247c23 */ /* 0x100fe20008010832 */
[--C-:B------:R-:W-:Y:S01]  /*3b90*/  FFMA.FTZ R33, R99, UR4, -R50.reuse ;  /* 0x0000000463217c23 */ /* 0x100fe20008010832 */
[----:B------:R-:W-:Y:S01]  /*3ba0*/  MUFU.EX2 R42, R42 ;  /* 0x0000002a002a7308 */ /* 0x000fe20000000800 */
[----:B------:R-:W5:Y:S01]  /*3bb0*/  LDSM.16.MT88.4 R4, [R3+0xd000] ;  /* 0x00d000000304783b */ /* 0x000f620000004200 */
[--C-:B------:R-:W-:Y:S01]  /*3bc0*/  FFMA.FTZ R32, R97, UR4, -R50.reuse ;  /* 0x0000000461207c23 */ /* 0x100fe20008010832 */
[--C-:B------:R-:W-:Y:S01]  /*3bd0*/  FFMA.FTZ R31, R146, UR4, -R55.reuse ;  /* 0x00000004921f7c23 */ /* 0x100fe20008010837 */
[--C-:B------:R-:W-:Y:S01]  /*3be0*/  FFMA.FTZ R30, R148, UR4, -R55.reuse ;  /* 0x00000004941e7c23 */ /* 0x100fe20008010837 */
[----:B------:R-:W5:Y:S01]  /*3bf0*/  LDSM.16.MT88.4 R8, [R3+0x9400] ;  /* 0x009400000308783b */ /* 0x000f620000004200 */
[--C-:B------:R-:W-:Y:S01]  /*3c00*/  FFMA.FTZ R27, R150, UR4, -R55.reuse ;  /* 0x00000004961b7c23 */ /* 0x100fe20008010837 */
[--C-:B------:R-:W-:Y:S01]  /*3c10*/  FFMA.FTZ R26, R152, UR4, -R55.reuse ;  /* 0x00000004981a7c23 */ /* 0x100fe20008010837 */
[----:B------:R-:W1:Y:S01]  /*3c20*/  MUFU.EX2 R39, R39 ;  /* 0x0000002700277308 */ /* 0x000e620000000800 */
[----:B--2---:R-:W-:Y:S01]  /*3c30*/  F2FP.F16.F32.PACK_AB R104, R46, R47 ;  /* 0x0000002f2e68723e */ /* 0x004fe200000000ff */
[----:B------:R-:W2:Y:S01]  /*3c40*/  LDSM.16.MT88.4 R12, [R3+0xb400] ;  /* 0x00b40000030c783b */ /* 0x000ea20000004200 */
        /* <DEDUP_REMOVED lines=48> */
[----:B------:R-:W-:Y:S01]  /*3f50*/  FFMA.FTZ R186, R48, UR4, -R50 ;  /* 0x0000000430ba7c23 */ /* 0x000fe20008010832 */
[----:B------:R-:W-:Y:S01]  /*3f60*/  FADD.FTZ R47, R47, R46 ;  /* 0x0000002e2f2f7221 */ /* 0x000fe20000010000 */
[----:B------:R-:W-:Y:S01]  /*3f70*/  FADD.FTZ R44, R45, R44 ;  /* 0x0000002c2d2c7221 */ /* 0x000fe20000010000 */
[----:B------:R-:W-:-:S02]  /*3f80*/  ISETP.GE.AND P0, PT, R124, R169, PT ;  /* 0x000000a97c00720c */ /* 0x000fc40003f06270 */
        /* <DEDUP_REMOVED lines=9> */
[C---:B------:R-:W-:Y:S07]  /*4020*/  HMMA.16816.F32 R112, R104.reuse, R68, RZ ;  /* 0x000000446870723c */ /* 0x040fee00000018ff */
[----:B------:R-:W1:Y:S01]  /*4030*/  MUFU.EX2 R36, R36 ;  /* 0x0000002400247308 */ /* 0x000e620000000800 */
[C---:B------:R-:W-:Y:S07]  /*4040*/  HMMA.16816.F32 R80, R104.reuse, R84, RZ ;  /* 0x000000546850723c */ /* 0x040fee00000018ff */
[----:B------:R-:W-:Y:S01]  /*4050*/  MUFU.EX2 R33, R33 ;  /* 0x0000002100217308 */ /* 0x000fe20000000800 */
[C---:B----4-:R-:W-:Y:S07]  /*4060*/  HMMA.16816.F32 R88, R104.reuse, R92, RZ ;  /* 0x0000005c6858723c */ /* 0x050fee00000018ff */
[----:B------:R-:W4:Y:S01]  /*4070*/  MUFU.EX2 R32, R32 ;  /* 0x0000002000207308 */ /* 0x000f220000000800 */
[C---:B------:R-:W-:Y:S07]  /*4080*/  HMMA.16816.F32 R96, R104.reuse, R108, RZ ;  /* 0x0000006c6860723c */ /* 0x040fee00000018ff */
[----:B------:R-:W-:Y:S01]  /*4090*/  MUFU.EX2 R31, R31 ;  /* 0x0000001f001f7308 */ /* 0x000fe20000000800 */
[C---:B------:R-:W-:Y:S07]  /*40a0*/  HMMA.16816.F32 R68, R104.reuse, R70, RZ ;  /* 0x000000466844723c */ /* 0x040fee00000018ff */
[----:B------:R-:W2:Y:S01]  /*40b0*/  MUFU.EX2 R30, R30 ;  /* 0x0000001e001e7308 */ /* 0x000ea20000000800 */
[C---:B------:R-:W-:Y:S07]  /*40c0*/  HMMA.16816.F32 R84, R104.reuse, R86, RZ ;  /* 0x000000566854723c */ /* 0x040fee00000018ff */
[----:B------:R-:W-:Y:S01]  /*40d0*/  MUFU.EX2 R27, R27 ;  /* 0x0000001b001b7308 */ /* 0x000fe20000000800 */
[C---:B------:R-:W-:Y:S07]  /*40e0*/  HMMA.16816.F32 R92, R104.reuse, R94, RZ ;  /* 0x0000005e685c723c */ /* 0x040fee00000018ff */
[----:B------:R-:W-:Y:S01]  /*40f0*/  MUFU.EX2 R26, R26 ;  /* 0x0000001a001a7308 */ /* 0x000fe20000000800 */
[C---:B------:R-:W-:Y:S07]  /*4100*/  HMMA.16816.F32 R108, R104.reuse, R110, RZ ;  /* 0x0000006e686c723c */ /* 0x040fee00000018ff */
[----:B------:R-:W-:Y:S01]  /*4110*/  MUFU.EX2 R29, R29 ;  /* 0x0000001d001d7308 */ /* 0x000fe20000000800 */
[----:B-----5:R-:W-:Y:S01]  /*4120*/  HMMA.16816.F32 R100, R104, R4, RZ ;  /* 0x000000046864723c */ /* 0x020fe200000018ff */
[----:B---3--:R-:W-:Y:S01]  /*4130*/  F2FP.F16.F32.PACK_AB R4, R38, R43 ;  /* 0x0000002b2604723e */ /* 0x008fe200000000ff */
        /* <DEDUP_REMOVED lines=24> */
[C---:B------:R-:W-:Y:S05]  /*42c0*/  HMMA.16816.F32 R80, R4.reuse, R16, R80 ;  /* 0x000000100450723c */ /* 0x040fea0000001850 */
[----:B------:R-:W-:Y:S03]  /*42d0*/  MUFU.EX2 R118, R118 ;  /* 0x0000007600767308 */ /* 0x000fe60000000800 */
[C---:B------:R-:W-:Y:S01]  /*42e0*/  HMMA.16816.F32 R84, R4.reuse, R18, R84 ;  /* 0x000000120454723c */ /* 0x040fe20000001854 */
[----:B------:R-:W5:Y:S04]  /*42f0*/  LDSM.16.MT88.4 R16, [R166+0x9800] ;  /* 0x00980000a610783b */ /* 0x000f680000004200 */
        /* <DEDUP_REMOVED lines=9> */
[----:B------:R-:W2:Y:S04]  /*4390*/  LDSM.16.MT88.4 R12, [R3+0x9800] ;  /* 0x00980000030c783b */ /* 0x000ea80000004200 */
[----:B------:R-:W-:Y:S03]  /*43a0*/  MUFU.EX2 R127, R127 ;  /* 0x0000007f007f7308 */ /* 0x000fe60000000800 */
[C---:B-1----:R-:W-:Y:S05]  /*43b0*/  HMMA.16816.F32 R100, R4.reuse, R20, R100 ;  /* 0x000000140464723c */ /* 0x042fea0000001864 */
[----:B------:R-:W1:Y:S03]  /*43c0*/  MUFU.EX2 R126, R126 ;  /* 0x0000007e007e7308 */ /* 0x000e660000000800 */
[----:B------:R-:W-:Y:S01]  /*43d0*/  HMMA.16816.F32 R104, R4, R22, R104 ;  /* 0x000000160468723c */ /* 0x000fe20000001868 */
[----:B------:R-:W-:Y:S01]  /*43e0*/  F2FP.F16.F32.PACK_AB R4, R30, R31 ;  /* 0x0000001f1e04723e */ /* 0x000fe200000000ff */
[----:B------:R-:W-:Y:S01]  /*43f0*/  LDSM.16.MT88.4 R20, [R166+0x9c00] ;  /* 0x009c0000a614783b */ /* 0x000fe20000004200 */
[----:B------:R-:W-:Y:S01]  /*4400*/  F2FP.F16.F32.PACK_AB R5, R28, R29 ;  /* 0x0000001d1c05723e */ /* 0x000fe200000000ff */
[----:B------:R-:W-:Y:S01]  /*4410*/  FADD.FTZ R31, R31, R34 ;  /* 0x000000221f1f7221 */ /* 0x000fe20000010000 */
[----:B------:R-:W-:Y:S01]  /*4420*/  F2FP.F16.F32.PACK_AB R6, R26, R27 ;  /* 0x0000001b1a06723e */ /* 0x000fe200000000ff */
[----:B------:R-:W-:Y:S01]  /*4430*/  MUFU.EX2 R125, R125 ;  /* 0x0000007d007d7308 */ /* 0x000fe20000000800 */
[----:B---3--:R-:W-:Y:S01]  /*4440*/  F2FP.F16.F32.PACK_AB R7, R24, R25 ;  /* 0x000000191807723e */ /* 0x008fe200000000ff */
[----:B------:R-:W-:Y:S01]  /*4450*/  FADD.FTZ R29, R29, R32 ;  /* 0x000000201d1d7221 */ /* 0x000fe20000010000 */
[----:B------:R-:W-:-:S03]  /*4460*/  FADD.FTZ R30, R30, R31 ;  /* 0x0000001f1e1e7221 */ /* 0x000fc60000010000 */
[----:B------:R-:W-:Y:S01]  /*4470*/  FADD.FTZ R28, R28, R29 ;  /* 0x0000001d1c1c7221 */ /* 0x000fe20000010000 */
[----:B------:R-:W-:Y:S01]  /*4480*/  FADD.FTZ R27, R27, R30 ;  /* 0x0000001e1b1b7221 */ /* 0x000fe20000010000 */
[C---:B-----5:R-:W-:Y:S01]  /*4490*/  HMMA.16816.F32 R112, R4.reuse, R16, R112 ;  /* 0x000000100470723c */ /* 0x060fe20000001870 */
[----:B------:R-:W-:Y:S07]  /*44a0*/  MUFU.EX2 R128, R128 ;  /* 0x0000008000807308 */ /* 0x000fee0000000800 */
[C---:B----4-:R-:W-:Y:S01]  /*44b0*/  HMMA.16816.F32 R80, R4.reuse, R8, R80 ;  /* 0x000000080450723c */ /* 0x050fe20000001850 */
[----:B------:R-:W-:Y:S07]  /*44c0*/  MUFU.EX2 R129, R129 ;  /* 0x0000008100817308 */ /* 0x000fee0000000800 */
[C---:B------:R-:W-:Y:S01]  /*44d0*/  HMMA.16816.F32 R84, R4.reuse, R10, R84 ;  /* 0x0000000a0454723c */ /* 0x040fe20000001854 */
[----:B------:R-:W3:Y:S01]  /*44e0*/  LDSM.16.MT88.4 R8, [R3+0xd800] ;  /* 0x00d800000308783b */ /* 0x000ee20000004200 */
[----:B------:R-:W4:Y:S06]  /*44f0*/  MUFU.EX2 R138, R138 ;  /* 0x0000008a008a7308 */ /* 0x000f2c0000000800 */
[C---:B------:R-:W-:Y:S01]  /*4500*/  HMMA.16816.F32 R68, R4.reuse, R18, R68 ;  /* 0x000000120444723c */ /* 0x040fe20000001844 */
[----:B------:R-:W5:Y:S01]  /*4510*/  LDSM.16.MT88.4 R16, [R3+0xb800] ;  /* 0x00b800000310783b */ /* 0x000f620000004200 */
[----:B------:R-:W-:Y:S06]  /*4520*/  MUFU.EX2 R135, R135 ;  /* 0x0000008700877308 */ /* 0x000fec0000000800 */
[C---:B--2---:R-:W-:Y:S02]  /*4530*/  HMMA.16816.F32 R72, R4.reuse, R12, R72 ;  /* 0x0000000c0448723c */ /* 0x044fe40000001848 */
[----:B------:R-:W2:Y:S06]  /*4540*/  MUFU.EX2 R140, R140 ;  /* 0x0000008c008c7308 */ /* 0x000eac0000000800 */
[C---:B------:R-:W-:Y:S01]  /*4550*/  HMMA.16816.F32 R76, R4.reuse, R14, R76 ;  /* 0x0000000e044c723c */ /* 0x040fe2000000184c */
[----:B------:R-:W1:Y:S01]  /*4560*/  LDSM.16.MT88.4 R12, [R166+0xd800] ;  /* 0x00d80000a60c783b */ /* 0x000e620000004200 */
[----:B------:R-:W-:Y:S08]  /*4570*/  MUFU.EX2 R130, R130 ;  /* 0x0000008200827308 */ /* 0x000ff00000000800 */
[----:B------:R-:W2:Y:S01]  /*4580*/  MUFU.EX2 R137, R137 ;  /* 0x0000008900897308 */ /* 0x000ea20000000800 */
[C---:B---3--:R-:W-:Y:S07]  /*4590*/  HMMA.16816.F32 R100, R4.reuse, R8, R100 ;  /* 0x000000080464723c */ /* 0x048fee0000001864 */
[----:B------:R-:W-:Y:S01]  /*45a0*/  MUFU.EX2 R134, R134 ;  /* 0x0000008600867308 */ /* 0x000fe20000000800 */
[C---:B------:R-:W-:Y:S01]  /*45b0*/  HMMA.16816.F32 R104, R4.reuse, R10, R104 ;  /* 0x0000000a0468723c */ /* 0x040fe20000001868 */
[----:B------:R-:W3:Y:S06]  /*45c0*/  LDSM.16.MT88.4 R8, [R166+0xbc00] ;  /* 0x00bc0000a608783b */ /* 0x000eec0000004200 */
[----:B------:R-:W-:Y:S01]  /*45d0*/  MUFU.EX2 R139, R139 ;  /* 0x0000008b008b7308 */ /* 0x000fe20000000800 */
[C---:B-----5:R-:W-:Y:S07]  /*45e0*/  HMMA.16816.F32 R88, R4.reuse, R16, R88 ;  /* 0x000000100458723c */ /* 0x060fee0000001858 */
[----:B------:R-:W-:Y:S01]  /*45f0*/  MUFU.EX2 R132, R132 ;  /* 0x0000008400847308 */ /* 0x000fe20000000800 */
[C---:B------:R-:W-:Y:S01]  /*4600*/  HMMA.16816.F32 R92, R4.reuse, R18, R92 ;  /* 0x00000012045c723c */ /* 0x040fe2000000185c */
[----:B------:R-:W-:Y:S06]  /*4610*/  LDSM.16.MT88.4 R16, [R3+0xbc00] ;  /* 0x00bc00000310783b */ /* 0x000fec0000004200 */
[----:B------:R-:W5:Y:S01]  /*4620*/  MUFU.EX2 R131, R131 ;  /* 0x0000008300837308 */ /* 0x000f620000000800 */
[C---:B-1----:R-:W-:Y:S07]  /*4630*/  HMMA.16816.F32 R96, R4.reuse, R12, R96 ;  /* 0x0000000c0460723c */ /* 0x042fee0000001860 */
[----:B------:R-:W-:Y:S01]  /*4640*/  MUFU.EX2 R123, R123 ;  /* 0x0000007b007b7308 */ /* 0x000fe20000000800 */
[----:B------:R-:W-:Y:S01]  /*4650*/  HMMA.16816.F32 R108, R4, R14, R108 ;  /* 0x0000000e046c723c */ /* 0x000fe2000000186c */
[----:B------:R-:W1:Y:S01]  /*4660*/  LDSM.16.MT88.4 R12, [R3+0x9c00] ;  /* 0x009c0000030c783b */ /* 0x000e620000004200 */
[----:B------:R-:W-:-:S05]  /*4670*/  F2FP.F16.F32.PACK_AB R4, R65, R116 ;  /* 0x000000744104723e */ /* 0x000fca00000000ff */
[----:B------:R-:W5:Y:S01]  /*4680*/  MUFU.EX2 R136, R136 ;  /* 0x0000008800887308 */ /* 0x000f620000000800 */
[----:B------:R-:W-:Y:S02]  /*4690*/  F2FP.F16.F32.PACK_AB R5, R122, R117 ;  /* 0x000000757a05723e */ /* 0x000fe400000000ff */
[----:B------:R-:W-:Y:S02]  /*46a0*/  F2FP.F16.F32.PACK_AB R6, R118, R67 ;  /* 0x000000437606723e */ /* 0x000fe400000000ff */
[----:B------:R-:W-:-:S03]  /*46b0*/  F2FP.F16.F32.PACK_AB R7, R119, R120 ;  /* 0x000000787707723e */ /* 0x000fc600000000ff */
[----:B------:R-:W-:Y:S04]  /*46c0*/  MUFU.EX2 R66, R66 ;  /* 0x0000004200427308 */ /* 0x000fe80000000800 */
[C---:B---3--:R-:W-:Y:S04]  /*46d0*/  HMMA.16816.F32 R80, R4.reuse, R8, R80 ;  /* 0x000000080450723c */ /* 0x048fe80000001850 */
[----:B------:R-:W3:Y:S04]  /*46e0*/  MUFU.EX2 R121, R121 ;  /* 0x0000007900797308 */ /* 0x000ee80000000800 */
[C---:B------:R-:W-:Y:S01]  /*46f0*/  HMMA.16816.F32 R84, R4.reuse, R10, R84 ;  /* 0x0000000a0454723c */ /* 0x040fe20000001854 */
[----:B------:R-:W4:Y:S03]  /*4700*/  LDSM.16.MT88.4 R8, [R3+0xdc00] ;  /* 0x00dc00000308783b */ /* 0x000f260000004200 */
[----:B------:R-:W-:Y:S04]  /*4710*/  MUFU.EX2 R62, R62 ;  /* 0x0000003e003e7308 */ /* 0x000fe80000000800 */
[C---:B------:R-:W-:Y:S04]  /*4720*/  HMMA.16816.F32 R112, R4.reuse, R20, R112 ;  /* 0x000000140470723c */ /* 0x040fe80000001870 */
[----:B------:R-:W-:Y:S04]  /*4730*/  MUFU.EX2 R133, R133 ;  /* 0x0000008500857308 */ /* 0x000fe80000000800 */
[C---:B------:R-:W-:Y:S01]  /*4740*/  HMMA.16816.F32 R68, R4.reuse, R22, R68 ;  /* 0x000000160444723c */ /* 0x040fe20000001844 */
[----:B------:R-:W-:Y:S03]  /*4750*/  LDSM.16.MT88.4 R20, [R166+0xa000] ;  /* 0x00a00000a614783b */ /* 0x000fe60000004200 */
[----:B------:R-:W-:Y:S04]  /*4760*/  MUFU.EX2 R60, R60 ;  /* 0x0000003c003c7308 */ /* 0x000fe80000000800 */
[C---:B-1----:R-:W-:Y:S04]  /*4770*/  HMMA.16816.F32 R72, R4.reuse, R12, R72 ;  /* 0x0000000c0448723c */ /* 0x042fe80000001848 */
[----:B------:R-:W1:Y:S04]  /*4780*/  MUFU.EX2 R61, R61 ;  /* 0x0000003d003d7308 */ /* 0x000e680000000800 */
[C---:B------:R-:W-:Y:S01]  /*4790*/  HMMA.16816.F32 R76, R4.reuse, R14, R76 ;  /* 0x0000000e044c723c */ /* 0x040fe2000000184c */
[----:B------:R-:W2:Y:S03]  /*47a0*/  LDSM.16.MT88.4 R12, [R166+0xdc00] ;  /* 0x00dc0000a60c783b */ /* 0x000ea60000004200 */
[----:B------:R-:W-:Y:S04]  /*47b0*/  MUFU.EX2 R59, R59 ;  /* 0x0000003b003b7308 */ /* 0x000fe80000000800 */
[C---:B------:R-:W-:Y:S04]  /*47c0*/  HMMA.16816.F32 R88, R4.reuse, R16, R88 ;  /* 0x000000100458723c */ /* 0x040fe80000001858 */
[----:B------:R-:W1:Y:S04]  /*47d0*/  MUFU.EX2 R64, R64 ;  /* 0x0000004000407308 */ /* 0x000e680000000800 */
[C---:B----4-:R-:W-:Y:S04]  /*47e0*/  HMMA.16816.F32 R100, R4.reuse, R8, R100 ;  /* 0x000000080464723c */ /* 0x050fe80000001864 */
[----:B------:R-:W-:Y:S04]  /*47f0*/  MUFU.EX2 R185, R185 ;  /* 0x000000b900b97308 */ /* 0x000fe80000000800 */
[C---:B------:R-:W-:Y:S01]  /*4800*/  HMMA.16816.F32 R104, R4.reuse, R10, R104 ;  /* 0x0000000a0468723c */ /* 0x040fe20000001868 */
[----:B------:R-:W4:Y:S03]  /*4810*/  LDSM.16.MT88.4 R8, [R3+0xa000] ;  /* 0x00a000000308783b */ /* 0x000f260000004200 */
[----:B------:R-:W-:Y:S04]  /*4820*/  MUFU.EX2 R52, R52 ;  /* 0x0000003400347308 */ /* 0x000fe80000000800 */
[C---:B------:R-:W-:Y:S01]  /*4830*/  HMMA.16816.F32 R92, R4.reuse, R18, R92 ;  /* 0x00000012045c723c */ /* 0x040fe2000000185c */
[----:B------:R-:W5:Y:S03]  /*4840*/  LDSM.16.MT88.4 R16, [R166+0xc000] ;  /* 0x00c00000a610783b */ /* 0x000f660000004200 */
[----:B------:R-:W-:Y:S04]  /*4850*/  MUFU.EX2 R49, R49 ;  /* 0x0000003100317308 */ /* 0x000fe80000000800 */
[C---:B--2---:R-:W-:Y:S04]  /*4860*/  HMMA.16816.F32 R96, R4.reuse, R12, R96 ;  /* 0x0000000c0460723c */ /* 0x044fe80000001860 */
[----:B------:R-:W-:Y:S04]  /*4870*/  MUFU.EX2 R186, R186 ;  /* 0x000000ba00ba7308 */ /* 0x000fe80000000800 */
[----:B------:R-:W-:Y:S01]  /*4880*/  HMMA.16816.F32 R108, R4, R14, R108 ;  /* 0x0000000e046c723c */ /* 0x000fe2000000186c */
[----:B------:R-:W-:Y:S01]  /*4890*/  F2FP.F16.F32.PACK_AB R4, R126, R127 ;  /* 0x0000007f7e04723e */ /* 0x000fe200000000ff */
[----:B------:R-:W2:Y:S01]  /*48a0*/  LDSM.16.MT88.4 R12, [R3+0xc000] ;  /* 0x00c00000030c783b */ /* 0x000ea20000004200 */
[----:B------:R-:W-:-:S02]  /*48b0*/  F2FP.F16.F32.PACK_AB R5, R138, R129 ;  /* 0x000000818a05723e */ /* 0x000fc400000000ff */
[----:B------:R-:W-:Y:S02]  /*48c0*/  F2FP.F16.F32.PACK_AB R6, R128, R125 ;  /* 0x0000007d8006723e */ /* 0x000fe400000000ff */
[----:B------:R-:W-:-:S07]  /*48d0*/  F2FP.F16.F32.PACK_AB R7, R140, R135 ;  /* 0x000000878c07723e */ /* 0x000fce00000000ff */
[C---:B------:R-:W-:Y:S08]  /*48e0*/  HMMA.16816.F32 R112, R4.reuse, R20, R112 ;  /* 0x000000140470723c */ /* 0x040ff00000001870 */
[C---:B----4-:R-:W-:Y:S08]  /*48f0*/  HMMA.16816.F32 R72, R4.reuse, R8, R72 ;  /* 0x000000080448723c */ /* 0x050ff00000001848 */
[C---:B------:R-:W-:Y:S01]  /*4900*/  HMMA.16816.F32 R76, R4.reuse, R10, R76 ;  /* 0x0000000a044c723c */ /* 0x040fe2000000184c */
[----:B------:R-:W4:Y:S07]  /*4910*/  LDSM.16.MT88.4 R8, [R166+0xe000] ;  /* 0x00e00000a608783b */ /* 0x000f2e0000004200 */
[C---:B------:R-:W-:Y:S01]  /*4920*/  HMMA.16816.F32 R68, R4.reuse, R22, R68 ;  /* 0x000000160444723c */ /* 0x040fe20000001844 */
[----:B------:R-:W3:Y:S07]  /*4930*/  LDSM.16.MT88.4 R20, [R3+0xe000] ;  /* 0x00e000000314783b */ /* 0x000eee0000004200 */
[C---:B-----5:R-:W-:Y:S08]  /*4940*/  HMMA.16816.F32 R80, R4.reuse, R16, R80 ;  /* 0x000000100450723c */ /* 0x060ff00000001850 */
[C---:B------:R-:W-:Y:S01]  /*4950*/  HMMA.16816.F32 R84, R4.reuse, R18, R84 ;  /* 0x000000120454723c */ /* 0x040fe20000001854 */
[----:B------:R-:W5:Y:S07]  /*4960*/  LDSM.16.MT88.4 R16, [R166+0xa400] ;  /* 0x00a40000a610783b */ /* 0x000f6e0000004200 */
[C---:B--2---:R-:W-:Y:S08]  /*4970*/  HMMA.16816.F32 R88, R4.reuse, R12, R88 ;  /* 0x0000000c0458723c */ /* 0x044ff00000001858 */
[C---:B------:R-:W-:Y:S01]  /*4980*/  HMMA.16816.F32 R92, R4.reuse, R14, R92 ;  /* 0x0000000e045c723c */ /* 0x040fe2000000185c */
[----:B------:R-:W-:Y:S07]  /*4990*/  LDSM.16.MT88.4 R12, [R3+0xa400] ;  /* 0x00a40000030c783b */ /* 0x000fee0000004200 */
[C---:B----4-:R-:W-:Y:S08]  /*49a0*/  HMMA.16816.F32 R96, R4.reuse, R8, R96 ;  /* 0x000000080460723c */ /* 0x050ff00000001860 */
[C---:B------:R-:W-:Y:S01]  /*49b0*/  HMMA.16816.F32 R108, R4.reuse, R10, R108 ;  /* 0x0000000a046c723c */ /* 0x040fe2000000186c */
[----:B------:R-:W2:Y:S07]  /*49c0*/  LDSM.16.MT88.4 R8, [R166+0xc400] ;  /* 0x00c40000a608783b */ /* 0x000eae0000004200 */
[C---:B---3--:R-:W-:Y:S08]  /*49d0*/  HMMA.16816.F32 R100, R4.reuse, R20, R100 ;  /* 0x000000140464723c */ /* 0x048ff00000001864 */
[----:B------:R-:W-:Y:S01]  /*49e0*/  HMMA.16816.F32 R104, R4, R22, R104 ;  /* 0x000000160468723c */ /* 0x000fe20000001868 */
[----:B------:R-:W-:Y:S01]  /*49f0*/  F2FP.F16.F32.PACK_AB R4, R137, R130 ;  /* 0x000000828904723e */ /* 0x000fe200000000ff */
[----:B------:R-:W-:Y:S01]  /*4a00*/  LDSM.16.MT88.4 R20, [R166+0xa800] ;  /* 0x00a80000a614783b */ /* 0x000fe20000004200 */
[----:B------:R-:W-:-:S02]  /*4a10*/  F2FP.F16.F32.PACK_AB R5, R131, R132 ;  /* 0x000000848305723e */ /* 0x000fc400000000ff */
[----:B------:R-:W-:Y:S02]  /*4a20*/  F2FP.F16.F32.PACK_AB R6, R139, R134 ;  /* 0x000000868b06723e */ /* 0x000fe400000000ff */
[----:B------:R-:W-:-:S07]  /*4a30*/  F2FP.F16.F32.PACK_AB R7, R136, R123 ;  /* 0x0000007b8807723e */ /* 0x000fce00000000ff */
[C---:B-----5:R-:W-:Y:S08]  /*4a40*/  HMMA.16816.F32 R112, R4.reuse, R16, R112 ;  /* 0x000000100470723c */ /* 0x060ff00000001870 */
[C---:B------:R-:W-:Y:S01]  /*4a50*/  HMMA.16816.F32 R68, R4.reuse, R18, R68 ;  /* 0x000000120444723c */ /* 0x040fe20000001844 */
[----:B------:R-:W3:Y:S07]  /*4a60*/  LDSM.16.MT88.4 R16, [R3+0xc400] ;  /* 0x00c400000310783b */ /* 0x000eee0000004200 */
[C---:B--2---:R-:W-:Y:S08]  /*4a70*/  HMMA.16816.F32 R80, R4.reuse, R8, R80 ;  /* 0x000000080450723c */ /* 0x044ff00000001850 */
[C---:B------:R-:W-:Y:S01]  /*4a80*/  HMMA.16816.F32 R84, R4.reuse, R10, R84 ;  /* 0x0000000a0454723c */ /* 0x040fe20000001854 */
[----:B------:R-:W2:Y:S07]  /*4a90*/  LDSM.16.MT88.4 R8, [R3+0xe400] ;  /* 0x00e400000308783b */ /* 0x000eae0000004200 */
[C---:B------:R-:W-:Y:S08]  /*4aa0*/  HMMA.16816.F32 R72, R4.reuse, R12, R72 ;  /* 0x0000000c0448723c */ /* 0x040ff00000001848 */
[C---:B------:R-:W-:Y:S01]  /*4ab0*/  HMMA.16816.F32 R76, R4.reuse, R14, R76 ;  /* 0x0000000e044c723c */ /* 0x040fe2000000184c */
[----:B------:R-:W4:Y:S07]  /*4ac0*/  LDSM.16.MT88.4 R12, [R166+0xe400] ;  /* 0x00e40000a60c783b */ /* 0x000f2e0000004200 */
        /* <DEDUP_REMOVED lines=8> */
[----:B------:R-:W4:Y:S01]  /*4b50*/  LDSM.16.MT88.4 R12, [R3+0xc800] ;  /* 0x00c80000030c783b */ /* 0x000f220000004200 */
[----:B------:R-:W-:-:S02]  /*4b60*/  F2FP.F16.F32.PACK_AB R4, R121, R66 ;  /* 0x000000427904723e */ /* 0x000fc400000000ff */
[----:B-1----:R-:W-:Y:S02]  /*4b70*/  F2FP.F16.F32.PACK_AB R5, R61, R60 ;  /* 0x0000003c3d05723e */ /* 0x002fe400000000ff */
[----:B------:R-:W-:Y:S02]  /*4b80*/  F2FP.F16.F32.PACK_AB R6, R133, R62 ;  /* 0x0000003e8506723e */ /* 0x000fe400000000ff */
[----:B------:R-:W-:-:S07]  /*4b90*/  F2FP.F16.F32.PACK_AB R7, R64, R59 ;  /* 0x0000003b4007723e */ /* 0x000fce00000000ff */
[C---:B---3--:R-:W-:Y:S08]  /*4ba0*/  HMMA.16816.F32 R80, R4.reuse, R16, R80 ;  /* 0x000000100450723c */ /* 0x048ff00000001850 */
[C---:B------:R-:W-:Y:S01]  /*4bb0*/  HMMA.16816.F32 R84, R4.reuse, R18, R84 ;  /* 0x000000120454723c */ /* 0x040fe20000001854 */
[----:B------:R-:W1:Y:S07]  /*4bc0*/  LDSM.16.MT88.4 R16, [R3+0xe800] ;  /* 0x00e800000310783b */ /* 0x000e6e0000004200 */
[C---:B--2---:R-:W-:Y:S08]  /*4bd0*/  HMMA.16816.F32 R72, R4.reuse, R8, R72 ;  /* 0x000000080448723c */ /* 0x044ff00000001848 */
[C---:B------:R-:W-:Y:S01]  /*4be0*/  HMMA.16816.F32 R76, R4.reuse, R10, R76 ;  /* 0x0000000a044c723c */ /* 0x040fe2000000184c */
[----:B------:R-:W2:Y:S07]  /*4bf0*/  LDSM.16.MT88.4 R8, [R166+0xe800] ;  /* 0x00e80000a608783b */ /* 0x000eae0000004200 */
[C---:B----4-:R-:W-:Y:S08]  /*4c00*/  HMMA.16816.F32 R88, R4.reuse, R12, R88 ;  /* 0x0000000c0458723c */ /* 0x050ff00000001858 */
        /* <DEDUP_REMOVED lines=11> */
[----:B------:R-:W1:Y:S01]  /*4cc0*/  MUFU.EX2 R22, R22 ;  /* 0x0000001600167308 */ /* 0x000e620000000800 */
[C---:B--2---:R-:W-:Y:S07]  /*4cd0*/  HMMA.16816.F32 R96, R4.reuse, R8, R96 ;  /* 0x000000080460723c */ /* 0x044fee0000001860 */
[----:B------:R-:W2:Y:S01]  /*4ce0*/  MUFU.EX2 R23, R23 ;  /* 0x0000001700177308 */ /* 0x000ea20000000800 */
[C---:B------:R-:W-:Y:S01]  /*4cf0*/  HMMA.16816.F32 R108, R4.reuse, R10, R108 ;  /* 0x0000000a046c723c */ /* 0x040fe2000000186c */
[----:B------:R-:W5:Y:S07]  /*4d00*/  LDSM.16.MT88.4 R8, [R3+0xac00] ;  /* 0x00ac00000308783b */ /* 0x000f6e0000004200 */
[----:B------:R-:W-:Y:S01]  /*4d10*/  HMMA.16816.F32 R104, R4, R18, R104 ;  /* 0x000000120468723c */ /* 0x000fe20000001868 */
[----:B----4-:R-:W-:Y:S01]  /*4d20*/  F2FP.F16.F32.PACK_AB R4, R21, R20 ;  /* 0x000000141504723e */ /* 0x010fe200000000ff */
[----:B------:R-:W4:Y:S01]  /*4d30*/  LDSM.16.MT88.4 R16, [R166+0xcc00] ;  /* 0x00cc0000a610783b */ /* 0x000f220000004200 */
[----:B-1----:R-:W-:-:S02]  /*4d40*/  F2FP.F16.F32.PACK_AB R6, R185, R22 ;  /* 0x00000016b906723e */ /* 0x002fc400000000ff */
[----:B------:R-:W-:Y:S02]  /*4d50*/  F2FP.F16.F32.PACK_AB R7, R186, R49 ;  /* 0x00000031ba07723e */ /* 0x000fe400000000ff */
[----:B--2---:R-:W-:-:S07]  /*4d60*/  F2FP.F16.F32.PACK_AB R5, R52, R23 ;  /* 0x000000173405723e */ /* 0x004fce00000000ff */
[C---:B---3--:R-:W-:Y:S08]  /*4d70*/  HMMA.16816.F32 R112, R4.reuse, R12, R112 ;  /* 0x0000000c0470723c */ /* 0x048ff00000001870 */
[C---:B------:R-:W-:Y:S01]  /*4d80*/  HMMA.16816.F32 R68, R4.reuse, R14, R68 ;  /* 0x0000000e0444723c */ /* 0x040fe20000001844 */
[----:B------:R-:W1:Y:S07]  /*4d90*/  LDSM.16.MT88.4 R12, [R3+0xcc00] ;  /* 0x00cc0000030c783b */ /* 0x000e6e0000004200 */
[----:B-----5:R-:W-:Y:S01]  /*4da0*/  HMMA.16816.F32 R72, R4, R8, R72 ;  /* 0x000000080448723c */ /* 0x020fe20000001848 */
[----:B------:R-:W-:Y:S01]  /*4db0*/  FADD.FTZ R9, R25, R28 ;  /* 0x0000001c19097221 */ /* 0x000fe20000010000 */
[----:B------:R-:W-:-:S03]  /*4dc0*/  FADD.FTZ R25, R26, R27 ;  /* 0x0000001b1a197221 */ /* 0x000fc60000010000 */
[----:B------:R-:W-:Y:S01]  /*4dd0*/  FADD.FTZ R24, R24, R9 ;  /* 0x0000000918187221 */ /* 0x000fe20000010000 */
[----:B------:R-:W-:Y:S02]  /*4de0*/  FADD.FTZ R116, R116, R25 ;  /* 0x0000001974747221 */ /* 0x000fe40000010000 */
[C---:B------:R-:W-:Y:S01]  /*4df0*/  HMMA.16816.F32 R76, R4.reuse, R10, R76 ;  /* 0x0000000a044c723c */ /* 0x040fe2000000184c */
[----:B------:R-:W-:Y:S01]  /*4e00*/  FADD.FTZ R25, R117, R24 ;  /* 0x0000001875197221 */ /* 0x000fe20000010000 */
[----:B------:R-:W-:Y:S01]  /*4e10*/  FADD.FTZ R24, R65, R116 ;  /* 0x0000007441187221 */ /* 0x000fe20000010000 */
[----:B------:R-:W2:Y:S02]  /*4e20*/  LDSM.16.MT88.4 R8, [R166+0xec00] ;  /* 0x00ec0000a608783b */ /* 0x000ea40000004200 */
[----:B------:R-:W-:Y:S01]  /*4e30*/  FADD.FTZ R25, R122, R25 ;  /* 0x000000197a197221 */ /* 0x000fe20000010000 */
[----:B------:R-:W-:Y:S02]  /*4e40*/  FADD.FTZ R67, R67, R24 ;  /* 0x0000001843437221 */ /* 0x000fe40000010000 */
[----:B----4-:R-:W-:Y:S01]  /*4e50*/  HMMA.16816.F32 R80, R4, R16, R80 ;  /* 0x000000100450723c */ /* 0x010fe20000001850 */
[----:B------:R-:W-:Y:S01]  /*4e60*/  FADD.FTZ R24, R120, R25 ;  /* 0x0000001978187221 */ /* 0x000fe20000010000 */
[----:B------:R-:W-:-:S03]  /*4e70*/  FADD.FTZ R118, R118, R67 ;  /* 0x0000004376767221 */ /* 0x000fc60000010000 */
[----:B------:R-:W-:Y:S01]  /*4e80*/  FADD.FTZ R24, R119, R24 ;  /* 0x0000001877187221 */ /* 0x000fe20000010000 */
[----:B------:R-:W-:Y:S02]  /*4e90*/  FADD.FTZ R127, R127, R118 ;  /* 0x000000767f7f7221 */ /* 0x000fe40000010000 */
[----:B------:R-:W-:Y:S01]  /*4ea0*/  HMMA.16816.F32 R84, R4, R18, R84 ;  /* 0x000000120454723c */ /* 0x000fe20000001854 */
[----:B------:R-:W-:Y:S01]  /*4eb0*/  FADD.FTZ R129, R129, R24 ;  /* 0x0000001881817221 */ /* 0x000fe20000010000 */
[----:B------:R-:W-:Y:S01]  /*4ec0*/  FADD.FTZ R126, R126, R127 ;  /* 0x0000007f7e7e7221 */ /* 0x000fe20000010000 */
[----:B------:R3:W4:Y:S02]  /*4ed0*/  LDSM.16.MT88.4 R16, [R3+0xec00] ;  /* 0x00ec00000310783b */ /* 0x0007240000004200 */
[----:B------:R-:W-:-:S03]  /*4ee0*/  FADD.FTZ R138, R138, R129 ;  /* 0x000000818a8a7221 */ /* 0x000fc60000010000 */
        /* <DEDUP_REMOVED lines=11> */
[----:B---3--:R-:W-:Y:S01]  /*4fa0*/  FADD.FTZ R3, R123, R12 ;  /* 0x0000000c7b037221 */ /* 0x008fe20000010000 */
[----:B--2---:R-:W-:Y:S02]  /*4fb0*/  HMMA.16816.F32 R96, R4, R8, R96 ;  /* 0x000000080460723c */ /* 0x004fe40000001860 */
        /* <DEDUP_REMOVED lines=9> */
[----:B----4-:R-:W-:Y:S02]  /*5050*/  HMMA.16816.F32 R100, R4, R16, R100 ;  /* 0x000000100464723c */ /* 0x010fe40000001864 */
        /* <DEDUP_REMOVED lines=8> */
[----:B------:R-:W-:-:S03]  /*50e0*/  FADD.FTZ R49, R49, R52 ;  /* 0x0000003431317221 */ /* 0x000fc60000010000 */
[----:B------:R-:W-:Y:S01]  /*50f0*/  FADD.FTZ R185, R185, R22 ;  /* 0x00000016b9b97221 */ /* 0x000fe20000010000 */
[----:B------:R-:W-:Y:S01]  /*5100*/  FADD.FTZ R186, R186, R49 ;  /* 0x00000031baba7221 */ /* 0x000fe20000010000 */
[----:B------:R-:W-:Y:S08]  /*5110*/  @!P0 BRA `(.L_x_1480) ;  /* 0x0000003400a08947 */ /* 0x000ff00003800000 */
[----:B------:R-:W1:Y:S01]  /*5120*/  S2UR UR5, SR_CgaCtaId ;  /* 0x00000000000579c3 */ /* 0x000e620000008800 */
[----:B------:R-:W-:Y:S01]  /*5130*/  UISETP.NE.U32.AND UP0, UPT, UR6, URZ, UPT ;  /* 0x000000ff0600728c */ /* 0x000fe2000bf05070 */
[----:B------:R-:W-:Y:S01]  /*5140*/  IMAD.MOV.U32 R3, RZ, RZ, R0 ;  /* 0x000000ffff037224 */ /* 0x000fe200078e0000 */
[----:B------:R-:W-:Y:S01]  /*5150*/  MOV R117, R2 ;  /* 0x0000000200757202 */ /* 0x000fe20000000f00 */
[C---:B------:R-:W-:Y:S01]  /*5160*/  VIADD R184, R166.reuse, 0x9000 ;  /* 0x00009000a6b87836 */ /* 0x040fe20000000000 */
[----:B------:R-:W-:Y:S01]  /*5170*/  UISETP.NE.AND.EX UP0, UPT, UR7, URZ, UPT, UP0 ;  /* 0x000000ff0700728c */ /* 0x000fe2000bf05300 */
[----:B------:R-:W-:Y:S01]  /*5180*/  UMOV UR10, 0x400 ;  /* 0x00000400000a7882 */ /* 0x000fe20000000000 */
[----:B------:R-:W2:Y:S04]  /*5190*/  LDCU UR4, c[0x0][0x45c] ;  /* 0x00008b80ff0477ac */ /* 0x000ea80008000800 */
[----:B------:R-:W-:Y:S01]  /*51a0*/  PLOP3.LUT P1, PT, PT, PT, UP0, 0x80, 0x8 ;  /* 0x000000000008781c */ /* 0x000fe20003f2f008 */
[----:B------:R-:W3:Y:S01]  /*51b0*/  LDCU.64 UR8, c[0x0][0x3a8] ;  /* 0x00007500ff0877ac */ /* 0x000ee20008000a00 */
[----:B------:R-:W4:Y:S01]  /*51c0*/  LDCU.64 UR6, c[0x0][0x3a0] ;  /* 0x00007400ff0677ac */ /* 0x000f220008000a00 */
[----:B-1----:R-:W-:Y:S01]  /*51d0*/  ULEA UR5, UR5, UR10, 0x18 ;  /* 0x0000000a05057291 */ /* 0x002fe2000f8ec0ff */
[----:B------:R-:W-:-:S02]  /*51e0*/  IADD3 R179, PT, PT, R166, 0x9020, RZ ;  /* 0x00009020a6b37810 */ /* 0x000fc40007ffe0ff */
[----:B--2---:R-:W-:-:S09]  /*51f0*/  MOV R182, RZ ;  /* 0x000000ff00b67202 */ /* 0x004fd20000000f00 */
.L_x_1484:
[----:B------:R-:W-:Y:S01]  /*5200*/  @!P1 IADD3 R11, P0, PT, RZ, -R182, RZ ;  /* 0x800000b6ff0b9210 */ /* 0x000fe20007f1e0ff */
[----:B------:R-:W1:Y:S01]  /*5210*/  S2R R165, SR_TID.X ;  /* 0x0000000000a57919 */ /* 0x000e620000002100 */
[----:B------:R-:W2:Y:S01]  /*5220*/  @!P1 LDC R188, c[0x0][0x3c0] ;  /* 0x0000f000ffbc9b82 */ /* 0x000ea20000000800 */
[----:B------:R-:W-:Y:S07]  /*5230*/  DEPBAR.LE SB0, 0x0 ;  /* 0x000080000000791a */ /* 0x000fee0000000000 */
[----:B------:R-:W3:Y:S08]  /*5240*/  LDC R187, c[0x0][0x3c4] ;  /* 0x0000f100ffbb7b82 */ /* 0x000ef00000000800 */
[----:B------:R-:W-:Y:S01]  /*5250*/  BAR.SYNC.DEFER_BLOCKING 0x0 ;  /* 0x0000000000007b1d */ /* 0x000fe20000010000 */
[----:B------:R-:W-:Y:S02]  /*5260*/  IMAD.MOV.U32 R7, RZ, RZ, R172 ;  /* 0x000000ffff077224 */ /* 0x000fe400078e00ac */
[----:B------:R-:W-:Y:S01]  /*5270*/  IMAD.MOV.U32 R8, RZ, RZ, R173 ;  /* 0x000000ffff087224 */ /* 0x000fe200078e00ad */
[----:B-1----:R-:W-:Y:S01]  /*5280*/  SHF.R.U32.HI R168, RZ, 0x1, R165 ;  /* 0x00000001ffa87819 */ /* 0x002fe200000116a5 */
[----:B--2---:R-:W-:Y:S01]  /*5290*/  @!P1 IMAD.SHL.U32 R6, R188, 0x80, RZ ;  /* 0x00000080bc069824 */ /* 0x004fe200078e00ff */
[C---:B------:R-:W-:Y:S01]  /*52a0*/  LOP3.LUT R175, R165.reuse, 0x18, RZ, 0xc0, !PT ;  /* 0x00000018a5af7812 */ /* 0x040fe200078ec0ff */
[C---:B------:R-:W-:Y:S01]  /*52b0*/  IMAD.SHL.U32 R167, R165.reuse, 0x10, RZ ;  /* 0x00000010a5a77824 */ /* 0x040fe200078e00ff */
[----:B------:R-:W-:Y:S01]  /*52c0*/  LOP3.LUT R0, R168, 0x8, RZ, 0xc0, !PT ;  /* 0x00000008a8007812 */ /* 0x000fe200078ec0ff */
[C---:B------:R-:W-:Y:S02]  /*52d0*/  IMAD.SHL.U32 R164, R165.reuse, 0x4, RZ ;  /* 0x00000004a5a47824 */ /* 0x040fe400078e00ff */
[----:B------:R-:W-:Y:S01]  /*52e0*/  IMAD.SHL.U32 R176, R165, 0x8, RZ ;  /* 0x00000008a5b07824 */ /* 0x000fe200078e00ff */
[----:B------:R-:W-:Y:S01]  /*52f0*/  LOP3.LUT R119, R167, 0x100, RZ, 0xc0, !PT ;  /* 0x00000100a7777812 */ /* 0x000fe200078ec0ff */
        /* <DEDUP_REMOVED lines=10> */
[----:B------:R-:W-:Y:S02]  /*53a0*/  @!P1 IADD3 R172, P0, PT, R172, R11, RZ ;  /* 0x0000000bacac9210 */ /* 0x000fe40007f1e0ff */
[----:B------:R-:W-:Y:S02]  /*53b0*/  LOP3.LUT R119, R119, 0x20, R4, 0xf8, !PT ;  /* 0x0000002077777812 */ /* 0x000fe400078ef804 */
[----:B------:R-:W-:Y:S02]  /*53c0*/  LOP3.LUT R190, R9, R190, RZ, 0xfc, !PT ;  /* 0x000000be09be7212 */ /* 0x000fe400078efcff */
[----:B------:R-:W-:Y:S02]  /*53d0*/  LOP3.LUT R0, R5, R2, R0, 0xf6, !PT ;  /* 0x0000000205007212 */ /* 0x000fe400078ef600 */
[----:B------:R-:W-:Y:S01]  /*53e0*/  @!P1 LEA.HI.X.SX32 R173, R6, R173, 0x1, P0 ;  /* 0x000000ad06ad9211 */ /* 0x000fe200000f0eff */
[----:B---3--:R-:W-:Y:S06]  /*53f0*/  @!P1 BRA `(.L_x_1481) ;  /* 0x0000000000f49947 */ /* 0x008fec0003800000 */
[----:B------:R-:W-:Y:S01]  /*5400*/  VIADD R9, R183, 0xffffff80 ;  /* 0xffffff80b7097836 */ /* 0x000fe20000000000 */
[----:B------:R-:W1:Y:S01]  /*5410*/  LDC R4, c[0x0][0x4f0] ;  /* 0x00013c00ff047b82 */ /* 0x000e620000000800 */
[----:B------:R-:W-:Y:S03]  /*5420*/  IABS R11, R183 ;  /* 0x000000b7000b7213 */ /* 0x000fe60000000000 */
[----:B------:R-:W-:Y:S04]  /*5430*/  IABS R10, R9 ;  /* 0x00000009000a7213 */ /* 0x000fe80000000000 */
[----:B------:R-:W2:Y:S01]  /*5440*/  LDC.64 R188, c[0x0][0x3c0] ;  /* 0x0000f000ffbc7b82 */ /* 0x000ea20000000a00 */
[-C--:B-1----:R-:W-:Y:S02]  /*5450*/  IABS R5, R4.reuse ;  /* 0x0000000400057213 */ /* 0x082fe40000000000 */
[-C--:B------:R-:W-:Y:S02]  /*5460*/  LOP3.LUT R9, R9, R4.reuse, RZ, 0x3c, !PT ;  /* 0x0000000409097212 */ /* 0x080fe400078e3cff */
[----:B------:R-:W1:Y:S02]  /*5470*/  I2F.RP R6, R5 ;  /* 0x0000000500067306 */ /* 0x000e640000209400 */
[----:B------:R-:W-:Y:S02]  /*5480*/  ISETP.GE.AND P0, PT, R9, RZ, PT ;  /* 0x000000ff0900720c */ /* 0x000fe40003f06270 */
[----:B------:R-:W-:Y:S06]  /*5490*/  LOP3.LUT R9, RZ, R4, RZ, 0x33, !PT ;  /* 0x00000004ff097212 */ /* 0x000fec00078e33ff */
[----:B-1----:R-:W1:Y:S02]  /*54a0*/  MUFU.RCP R6, R6 ;  /* 0x0000000600067308 */ /* 0x002e640000001000 */
[----:B-1----:R-:W-:Y:S08]  /*54b0*/  VIADD R12, R6, 0xffffffe ;  /* 0x0ffffffe060c7836 */ /* 0x002ff00000000000 */
[----:B------:R-:W1:Y:S02]  /*54c0*/  F2I.FTZ.U32.TRUNC.NTZ R13, R12 ;  /* 0x0000000c000d7305 */ /* 0x000e64000021f000 */
        /* <DEDUP_REMOVED lines=32> */
[----:B------:R-:W3:Y:S02]  /*56d0*/  LDG.E R6, desc[UR24][R18.64] ;  /* 0x0000001812067981 */ /* 0x000ee4000c1e1900 */
[----:B------:R-:W-:Y:S02]  /*56e0*/  IMAD R9, R9, R4, -0x80 ;  /* 0xffffff8009097424 */ /* 0x000fe400078e0204 */
[----:B------:R-:W3:Y:S03]  /*56f0*/  LDG.E R5, desc[UR24][R16.64] ;  /* 0x0000001810057981 */ /* 0x000ee6000c1e1900 */
[----:B------:R-:W-:Y:S05]  /*5700*/  SHF.R.S32.HI R11, RZ, 0x1f, R9 ;  /* 0x0000001fff0b7819 */ /* 0x000fea0000011409 */
[-C--:B--2---:R-:W-:Y:S02]  /*5710*/  IMAD R4, R11, R188.reuse, RZ ;  /* 0x000000bc0b047224 */ /* 0x084fe400078e02ff */
[C---:B------:R-:W-:Y:S04]  /*5720*/  IMAD.WIDE.U32 R10, R9.reuse, R188, RZ ;  /* 0x000000bc090a7225 */ /* 0x040fe800078e00ff */
[----:B------:R-:W-:Y:S05]  /*5730*/  IMAD R4, R9, R189, R4 ;  /* 0x000000bd09047224 */ /* 0x000fea00078e0204 */
[----:B------:R-:W-:Y:S01]  /*5740*/  IADD3 R11, PT, PT, R11, R4, RZ ;  /* 0x000000040b0b7210 */ /* 0x000fe20007ffe0ff */
[----:B---3--:R-:W-:Y:S04]  /*5750*/  IMAD.IADD R5, R6, 0x1, -R5 ;  /* 0x0000000106057824 */ /* 0x008fe800078e0a05 */
[C---:B------:R-:W-:Y:S01]  /*5760*/  IMAD.WIDE.U32 R10, R5.reuse, UR8, R10 ;  /* 0x00000008050a7c25 */ /* 0x040fe2000f8e000a */
[----:B------:R-:W-:Y:S02]  /*5770*/  SHF.R.S32.HI R6, RZ, 0x1f, R5 ;  /* 0x0000001fff067819 */ /* 0x000fe40000011405 */
[----:B------:R-:W-:Y:S03]  /*5780*/  LEA R172, P0, R10, R7, 0x1 ;  /* 0x000000070aac7211 */ /* 0x000fe600078008ff */
[----:B------:R-:W-:Y:S04]  /*5790*/  IMAD R6, R6, UR8, RZ ;  /* 0x0000000806067c24 */ /* 0x000fe8000f8e02ff */
[----:B------:R-:W-:Y:S04]  /*57a0*/  IMAD R6, R5, UR9, R6 ;  /* 0x0000000905067c24 */ /* 0x000fe8000f8e0206 */
[----:B------:R-:W-:Y:S05]  /*57b0*/  IMAD.IADD R173, R11, 0x1, R6 ;  /* 0x000000010bad7824 */ /* 0x000fea00078e0206 */
[----:B------:R-:W-:Y:S07]  /*57c0*/  LEA.HI.X R173, R10, R8, R173, 0x1, P0 ;  /* 0x000000080aad7211 */ /* 0x000fee00000f0cad */
.L_x_1481:
[C---:B------:R-:W-:Y:S01]  /*57d0*/  IMAD.SHL.U32 R189, R188.reuse, 0x40, RZ ;  /* 0x00000040bcbd7824 */ /* 0x040fe200078e00ff */
[----:B------:R-:W-:Y:S01]  /*57e0*/  SHF.L.U64.HI R188, R188, 0x6, R187 ;  /* 0x00000006bcbc7819 */ /* 0x000fe200000102bb */
[----:B------:R-:W-:Y:S01]  /*57f0*/  VIADD R174, R174, 0xffffffff ;  /* 0xffffffffaeae7836 */ /* 0x000fe20000000000 */
[----:B------:R-:W-:Y:S02]  /*5800*/  LEA R187, R190, UR5, 0x1 ;  /* 0x00000005bebb7c11 */ /* 0x000fe4000f8e08ff */
[----:B------:R-:W-:Y:S02]  /*5810*/  IADD3 R192, P0, PT, R189, R172, RZ ;  /* 0x000000acbdc07210 */ /* 0x000fe40007f1e0ff */
        /* <DEDUP_REMOVED lines=18> */
[----:B------:R-:W-:Y:S03]  /*5940*/  ISETP.GT.AND P2, PT, R174, R169, PT ;  /* 0x000000a9ae00720c */ /* 0x000fe60003f44270 */
        /* <DEDUP_REMOVED lines=13> */
[----:B------:R-:W3:Y:S05]  /*5a20*/  LDSM.16.M88.4 R128, [R116+0x3400] ;  /* 0x003400007480783b */ /* 0x000eea0000000200 */
[----:B------:R-:W5:Y:S05]  /*5a30*/  LDSM.16.M88.4 R132, [R116+0x3800] ;  /* 0x003800007484783b */ /* 0x000f6a0000000200 */
[----:B------:R-:W0:Y:S05]  /*5a40*/  LDGDEPBAR ;  /* 0x00000000000079af */ /* 0x000e2a0000000000 */
[----:B------:R-:W4:Y:S05]  /*5a50*/  LDSM.16.M88.4 R136, [R116+0x3c00] ;  /* 0x003c00007488783b */ /* 0x000f2a0000000200 */
[----:B------:R-:W1:Y:S05]  /*5a60*/  LDSM.16.M88.4 R140, [R116+0x4000] ;  /* 0x00400000748c783b */ /* 0x000e6a0000000200 */
[----:B------:R-:W1:Y:S05]  /*5a70*/  LDSM.16.M88.4 R144, [R116+0x4400] ;  /* 0x004400007490783b */ /* 0x000e6a0000000200 */
[----:B------:R-:W1:Y:S05]  /*5a80*/  LDSM.16.M88.4 R148, [R116+0x4800] ;  /* 0x004800007494783b */ /* 0x000e6a0000000200 */
[----:B------:R-:W1:Y:S01]  /*5a90*/  LDSM.16.M88.4 R152, [R116+0x4c00] ;  /* 0x004c00007498783b */ /* 0x000e620000000200 */
[C---:B--2---:R-:W-:Y:S04]  /*5aa0*/  HMMA.16816.F32 R4, R120.reuse, R124, RZ ;  /* 0x0000007c7804723c */ /* 0x044fe800000018ff */
[----:B------:R-:W-:Y:S04]  /*5ab0*/  LDSM.16.M88.4 R156, [R2] ;  /* 0x00000000029c783b */ /* 0x000fe80000000200 */
[C---:B------:R-:W-:Y:S01]  /*5ac0*/  HMMA.16816.F32 R8, R120.reuse, R126, RZ ;  /* 0x0000007e7808723c */ /* 0x040fe200000018ff */
[----:B------:R-:W2:Y:S05]  /*5ad0*/  LDSM.16.M88.4 R160, [R0+0x3000] ;  /* 0x0030000000a0783b */ /* 0x000eaa0000000200 */
[----:B------:R-:W2:Y:S02]  /*5ae0*/  LDSM.16.M88.4 R124, [R0+0x3400] ;  /* 0x00340000007c783b */ /* 0x000ea40000000200 */
[C---:B---3--:R-:W-:Y:S08]  /*5af0*/  HMMA.16816.F32 R12, R120.reuse, R128, RZ ;  /* 0x00000080780c723c */ /* 0x048ff000000018ff */
[C---:B------:R-:W-:Y:S01]  /*5b00*/  HMMA.16816.F32 R16, R120.reuse, R130, RZ ;  /* 0x000000827810723c */ /* 0x040fe200000018ff */
[----:B------:R-:W-:Y:S07]  /*5b10*/  LDSM.16.M88.4 R128, [R0+0x3c00] ;  /* 0x003c00000080783b */ /* 0x000fee0000000200 */
[C---:B-----5:R-:W-:Y:S08]  /*5b20*/  HMMA.16816.F32 R20, R120.reuse, R132, RZ ;  /* 0x000000847814723c */ /* 0x060ff000000018ff */
[C---:B------:R-:W-:Y:S01]  /*5b30*/  HMMA.16816.F32 R24, R120.reuse, R134, RZ ;  /* 0x000000867818723c */ /* 0x040fe200000018ff */
[----:B------:R-:W-:Y:S07]  /*5b40*/  LDSM.16.M88.4 R132, [R0+0x4800] ;  /* 0x004800000084783b */ /* 0x000fee0000000200 */
[C---:B----4-:R-:W-:Y:S08]  /*5b50*/  HMMA.16816.F32 R28, R120.reuse, R136, RZ ;  /* 0x00000088781c723c */ /* 0x050ff000000018ff */
[C---:B------:R-:W-:Y:S01]  /*5b60*/  HMMA.16816.F32 R32, R120.reuse, R138, RZ ;  /* 0x0000008a7820723c */ /* 0x040fe200000018ff */
[----:B------:R-:W-:Y:S07]  /*5b70*/  LDSM.16.M88.4 R136, [R116+0x5c00] ;  /* 0x005c00007488783b */ /* 0x000fee0000000200 */
        /* <DEDUP_REMOVED lines=14> */
[----:B------:R-:W2:Y:S07]  /*5c60*/  LDSM.16.M88.4 R124, [R0+0x4000] ;  /* 0x00400000007c783b */ /* 0x000eae0000000200 */
        /* <DEDUP_REMOVED lines=65> */
[----:B------:R-:W-:Y:S01]  /*6080*/  HMMA.16816.F32 R64, R128, R122, R64 ;  /* 0x0000007a8040723c */ /* 0x000fe20000001840 */
[----:B------:R-:W1:Y:S05]  /*6090*/  LDSM.16.M88.4 R120, [R116+0x7400] ;  /* 0x007400007478783b */ /* 0x000e6a0000000200 */
[----:B------:R-:W3:Y:S02]  /*60a0*/  LDSM.16.M88.4 R128, [R116+0x7800] ;  /* 0x007800007480783b */ /* 0x000ee40000000200 */
        /* <DEDUP_REMOVED lines=23> */
[----:B------:R-:W3:Y:S05]  /*6220*/  LDSM.16.M88.4 R124, [R0+0x7800] ;  /* 0x00780000007c783b */ /* 0x000eea0000000200 */
[----:B------:R-:W4:Y:S02]  /*6230*/  LDSM.16.M88.4 R136, [R0+0x7c00] ;  /* 0x007c00000088783b */ /* 0x000f240000000200 */
        /* <DEDUP_REMOVED lines=8> */
[----:B------:R-:W1:Y:S01]  /*62c0*/  LDSM.16.M88.4 R124, [R0+0x8000] ;  /* 0x00800000007c783b */ /* 0x000e620000000200 */
[----:B------:R-:W-:Y:S04]  /*62d0*/  DEPBAR.LE SB0, 0x0 ;  /* 0x000080000000791a */ /* 0x000fe80000000000 */
[----:B------:R-:W-:Y:S02]  /*62e0*/  BAR.SYNC.DEFER_BLOCKING 0x0 ;  /* 0x0000000000007b1d */ /* 0x000fe40000010000 */
[C---:B----4-:R-:W-:Y:S08]  /*62f0*/  HMMA.16816.F32 R28, R120.reuse, R136, R28 ;  /* 0x00000088781c723c */ /* 0x050ff0000000181c */
[C---:B------:R-:W-:Y:S08]  /*6300*/  HMMA.16816.F32 R32, R120.reuse, R138, R32 ;  /* 0x0000008a7820723c */ /* 0x040ff00000001820 */
[C---:B-1----:R-:W-:Y:S08]  /*6310*/  HMMA.16816.F32 R36, R120.reuse, R124, R36 ;  /* 0x0000007c7824723c */ /* 0x042ff00000001824 */
[C---:B------:R-:W-:Y:S08]  /*6320*/  HMMA.16816.F32 R40, R120.reuse, R126, R40 ;  /* 0x0000007e7828723c */ /* 0x040ff00000001828 */
[C---:B------:R-:W-:Y:S08]  /*6330*/  HMMA.16816.F32 R44, R120.reuse, R128, R44 ;  /* 0x00000080782c723c */ /* 0x040ff0000000182c */
[C---:B------:R-:W-:Y:S08]  /*6340*/  HMMA.16816.F32 R48, R120.reuse, R130, R48 ;  /* 0x000000827830723c */ /* 0x040ff00000001830 */
[C---:B------:R-:W-:Y:S08]  /*6350*/  HMMA.16816.F32 R52, R120.reuse, R132, R52 ;  /* 0x000000847834723c */ /* 0x040ff00000001834 */
        /* <DEDUP_REMOVED lines=81> */
.L_x_1483:
        /* <DEDUP_REMOVED lines=24> */
.L_x_1482:
        /* <DEDUP_REMOVED lines=57> */
[--C-:B------:R-:W-:Y:S01]  /*6d80*/  FFMA.FTZ R148, R25, UR4, -R144.reuse ;  /* 0x0000000419947c23 */ /* 0x100fe20008010890 */
        /* <DEDUP_REMOVED lines=8> */
[--C-:B------:R-:W-:Y:S01]  /*6e10*/  FFMA.FTZ R150, R27, UR4, -R135.reuse ;  /* 0x000000041b967c23 */ /* 0x100fe20008010887 */
[--C-:B------:R-:W-:Y:S01]  /*6e20*/  FFMA.FTZ R151, R36, UR4, -R144.reuse ;  /* 0x0000000424977c23 */ /* 0x100fe20008010890 */
[--C-:B------:R-:W-:Y:S01]  /*6e30*/  FFMA.FTZ R152, R37, UR4, -R144.reuse ;  /* 0x0000000425987c23 */ /* 0x100fe20008010890 */
[----:B------:R-:W5:Y:S01]  /*6e40*/  LDSM.16.MT88.4 R124, [R6] ;  /* 0x00000000067c783b */ /* 0x000f620000004200 */
[--C-:B------:R-:W-:Y:S01]  /*6e50*/  FFMA.FTZ R154, R38, UR4, -R135.reuse ;  /* 0x00000004269a7c23 */ /* 0x100fe20008010887 */
[--C-:B--2---:R-:W-:Y:S02]  /*6e60*/  FFMA.FTZ R118, R9, UR4, -R144.reuse ;  /* 0x0000000409767c23 */ /* 0x104fe40008010890 */
        /* <DEDUP_REMOVED lines=29> */
[--C-:B------:R-:W-:Y:S01]  /*7040*/  FFMA.FTZ R153, R39, UR4, -R135.reuse ;  /* 0x0000000427997c23 */ /* 0x100fe20008010887 */
[--C-:B------:R-:W-:Y:S01]  /*7050*/  FFMA.FTZ R155, R40, UR4, -R144.reuse ;  /* 0x00000004289b7c23 */ /* 0x100fe20008010890 */
[----:B------:R-:W-:Y:S03]  /*7060*/  LDSM.16.MT88.4 R36, [R166+0xc000] ;  /* 0x00c00000a624783b */ /* 0x000fe60000004200 */
[----:B------:R-:W-:Y:S01]  /*7070*/  MUFU.EX2 R119, R119 ;  /* 0x0000007700777308 */ /* 0x000fe20000000800 */
[--C-:B------:R-:W-:Y:S01]  /*7080*/  FFMA.FTZ R156, R41, UR4, -R144.reuse ;  /* 0x00000004299c7c23 */ /* 0x100fe20008010890 */
[--C-:B------:R-:W-:Y:S01]  /*7090*/  FFMA.FTZ R157, R42, UR4, -R135.reuse ;  /* 0x000000042a9d7c23 */ /* 0x100fe20008010887 */
[--C-:B------:R-:W-:Y:S01]  /*70a0*/  FFMA.FTZ R158, R43, UR4, -R135.reuse ;  /* 0x000000042b9e7c23 */ /* 0x100fe20008010887 */
[--C-:B------:R-:W-:Y:S01]  /*70b0*/  FFMA.FTZ R160, R46, UR4, -R135.reuse ;  /* 0x000000042ea07c23 */ /* 0x100fe20008010887 */
[--C-:B------:R-:W-:Y:S01]  /*70c0*/  FFMA.FTZ R161, R47, UR4, -R135.reuse ;  /* 0x000000042fa17c23 */ /* 0x100fe20008010887 */
[----:B------:R-:W-:Y:S01]  /*70d0*/  FMUL.FTZ R88, R116, R88 ;  /* 0x0000005874587220 */ /* 0x000fe20000410000 */
[----:B------:R-:W-:Y:S03]  /*70e0*/  LDSM.16.MT88.4 R40, [R166+0xe400] ;  /* 0x00e40000a628783b */ /* 0x000fe60000004200 */
[----:B------:R-:W2:Y:S01]  /*70f0*/  MUFU.EX2 R118, R118 ;  /* 0x0000007600767308 */ /* 0x000ea20000000800 */
[----:B---3--:R-:W-:Y:S01]  /*7100*/  F2FP.F16.F32.PACK_AB R113, R134, R146 ;  /* 0x000000928671723e */ /* 0x008fe200000000ff */
[C---:B------:R-:W-:Y:S01]  /*7110*/  FMUL.FTZ R89, R116.reuse, R89 ;  /* 0x0000005974597220 */ /* 0x040fe20000410000 */
[C---:B------:R-:W-:Y:S01]  /*7120*/  FMUL.FTZ R90, R3.reuse, R90 ;  /* 0x0000005a035a7220 */ /* 0x040fe20000410000 */
[C---:B------:R-:W-:Y:S01]  /*7130*/  FMUL.FTZ R91, R3.reuse, R91 ;  /* 0x0000005b035b7220 */ /* 0x040fe20000410000 */
[C---:B------:R-:W-:Y:S01]  /*7140*/  FMUL.FTZ R92, R116.reuse, R92 ;  /* 0x0000005c745c7220 */ /* 0x040fe20000410000 */
[----:B------:R-:W-:Y:S01]  /*7150*/  FMUL.FTZ R93, R116, R93 ;  /* 0x0000005d745d7220 */ /* 0x000fe20000410000 */
[C---:B------:R-:W-:Y:S03]  /*7160*/  FMUL.FTZ R94, R3.reuse, R94 ;  /* 0x0000005e035e7220 */ /* 0x040fe60000410000 */
[----:B------:R-:W-:Y:S01]  /*7170*/  MUFU.EX2 R132, R132 ;  /* 0x0000008400847308 */ /* 0x000fe20000000800 */
[----:B------:R-:W-:Y:S01]  /*7180*/  FMUL.FTZ R95, R3, R95 ;  /* 0x0000005f035f7220 */ /* 0x000fe20000410000 */
[--C-:B------:R-:W-:Y:S01]  /*7190*/  FFMA.FTZ R136, R12, UR4, -R144.reuse ;  /* 0x000000040c887c23 */ /* 0x100fe20008010890 */
[C---:B------:R-:W-:Y:S01]  /*71a0*/  FMUL.FTZ R12, R116.reuse, R108 ;  /* 0x0000006c740c7220 */ /* 0x040fe20000410000 */
[--C-:B------:R-:W-:Y:S01]  /*71b0*/  FFMA.FTZ R137, R13, UR4, -R144.reuse ;  /* 0x000000040d897c23 */ /* 0x100fe20008010890 */
[----:B------:R-:W-:Y:S01]  /*71c0*/  FMUL.FTZ R13, R116, R109 ;  /* 0x0000006d740d7220 */ /* 0x000fe20000410000 */
[--C-:B------:R-:W-:Y:S01]  /*71d0*/  FFMA.FTZ R138, R14, UR4, -R135.reuse ;  /* 0x000000040e8a7c23 */ /* 0x100fe20008010887 */
[----:B------:R-:W-:Y:S03]  /*71e0*/  FMUL.FTZ R14, R3, R110 ;  /* 0x0000006e030e7220 */ /* 0x000fe60000410000 */
[----:B------:R-:W3:Y:S01]  /*71f0*/  MUFU.EX2 R7, R7 ;  /* 0x0000000700077308 */ /* 0x000ee20000000800 */
[----:B--2---:R-:W-:Y:S01]  /*7200*/  F2FP.F16.F32.PACK_AB R114, R118, R119 ;  /* 0x000000777672723e */ /* 0x004fe200000000ff */
[--C-:B------:R-:W-:Y:S01]  /*7210*/  FFMA.FTZ R141, R15, UR4, -R135.reuse ;  /* 0x000000040f8d7c23 */ /* 0x100fe20008010887 */
[C---:B------:R-:W-:Y:S01]  /*7220*/  FMUL.FTZ R15, R3.reuse, R111 ;  /* 0x0000006f030f7220 */ /* 0x040fe20000410000 */
[C---:B------:R-:W-:Y:S01]  /*7230*/  FMUL.FTZ R96, R116.reuse, R96 ;  /* 0x0000006074607220 */ /* 0x040fe20000410000 */
[----:B------:R-:W-:Y:S01]  /*7240*/  LDSM.16.MT88.4 R108, [R166+0x9400] ;  /* 0x00940000a66c783b */ /* 0x000fe20000004200 */
[C---:B------:R-:W-:Y:S01]  /*7250*/  FMUL.FTZ R97, R116.reuse, R97 ;  /* 0x0000006174617220 */ /* 0x040fe20000410000 */
[C---:B------:R-:W-:Y:S01]  /*7260*/  FMUL.FTZ R98, R3.reuse, R98 ;  /* 0x0000006203627220 */ /* 0x040fe20000410000 */
[C---:B------:R-:W-:Y:S02]  /*7270*/  FMUL.FTZ R99, R3.reuse, R99 ;  /* 0x0000006303637220 */ /* 0x040fe40000410000 */
[----:B------:R-:W-:Y:S01]  /*7280*/  MUFU.EX2 R136, R136 ;  /* 0x0000008800887308 */ /* 0x000fe20000000800 */
[C---:B------:R-:W-:Y:S01]  /*7290*/  FMUL.FTZ R100, R116.reuse, R100 ;  /* 0x0000006474647220 */ /* 0x040fe20000410000 */
[----:B------:R-:W-:Y:S01]  /*72a0*/  FMUL.FTZ R101, R116, R101 ;  /* 0x0000006574657220 */ /* 0x000fe20000410000 */
[C---:B------:R-:W-:Y:S01]  /*72b0*/  FMUL.FTZ R102, R3.reuse, R102 ;  /* 0x0000006603667220 */ /* 0x040fe20000410000 */
[----:B------:R-:W-:Y:S01]  /*72c0*/  FMUL.FTZ R103, R3, R103 ;  /* 0x0000006703677220 */ /* 0x000fe20000410000 */
[--C-:B------:R-:W-:Y:S01]  /*72d0*/  FFMA.FTZ R159, R45, UR4, -R144.reuse ;  /* 0x000000042d9f7c23 */ /* 0x100fe20008010890 */
[----:B------:R-:W-:Y:S01]  /*72e0*/  FFMA.FTZ R45, R52, UR4, -R144 ;  /* 0x00000004342d7c23 */ /* 0x000fe20008010890 */
[----:B------:R-:W-:Y:S01]  /*72f0*/  FFMA.FTZ R146, R3, R186, R146 ;  /* 0x000000ba03927223 */ /* 0x000fe20000010092 */
[----:B---3--:R-:W-:Y:S02]  /*7300*/  F2FP.F16.F32.PACK_AB R115, R7, R132 ;  /* 0x000000840773723e */ /* 0x008fe400000000ff */
[----:B------:R-:W2:Y:S01]  /*7310*/  MUFU.EX2 R137, R137 ;  /* 0x0000008900897308 */ /* 0x000ea20000000800 */
[--C-:B------:R-:W-:Y:S01]  /*7320*/  FFMA.FTZ R140, R16, UR4, -R144.reuse ;  /* 0x00000004108c7c23 */ /* 0x100fe20008010890 */
[C---:B------:R-:W-:Y:S01]  /*7330*/  FMUL.FTZ R16, R116.reuse, R104 ;  /* 0x0000006874107220 */ /* 0x040fe20000410000 */
[--C-:B------:R-:W-:Y:S01]  /*7340*/  FFMA.FTZ R139, R17, UR4, -R144.reuse ;  /* 0x00000004118b7c23 */ /* 0x100fe20008010890 */
[----:B------:R-:W-:Y:S01]  /*7350*/  FMUL.FTZ R17, R116, R105 ;  /* 0x0000006974117220 */ /* 0x000fe20000410000 */
[--C-:B------:R-:W-:Y:S01]  /*7360*/  FFMA.FTZ R143, R18, UR4, -R135.reuse ;  /* 0x00000004128f7c23 */ /* 0x100fe20008010887 */
[C---:B-1----:R-:W-:Y:S04]  /*7370*/  HMMA.16816.F32 R8, R112.reuse, R120, R8 ;  /* 0x000000787008723c */ /* 0x042fe80000001808 */
[----:B------:R-:W-:Y:S01]  /*7380*/  MUFU.EX2 R138, R138 ;  /* 0x0000008a008a7308 */ /* 0x000fe20000000800 */
[----:B------:R-:W-:Y:S01]  /*7390*/  FMUL.FTZ R18, R3, R106 ;  /* 0x0000006a03127220 */ /* 0x000fe20000410000 */
[----:B------:R-:W-:Y:S01]  /*73a0*/  FFMA.FTZ R142, R19, UR4, -R135 ;  /* 0x00000004138e7c23 */ /* 0x000fe20008010887 */
[----:B------:R-:W-:Y:S01]  /*73b0*/  FMUL.FTZ R19, R3, R107 ;  /* 0x0000006b03137220 */ /* 0x000fe20000410000 */
[C---:B------:R-:W-:Y:S01]  /*73c0*/  HMMA.16816.F32 R68, R112.reuse, R122, R68 ;  /* 0x0000007a7044723c */ /* 0x040fe20000001844 */
[----:B------:R-:W1:Y:S05]  /*73d0*/  LDSM.16.MT88.4 R120, [R6+0x2000] ;  /* 0x002000000678783b */ /* 0x000e6a0000004200 */
[----:B------:R-:W-:Y:S01]  /*73e0*/  MUFU.EX2 R3, R45 ;  /* 0x0000002d00037308 */ /* 0x000fe20000000800 */
[----:B--2---:R-:W-:Y:S01]  /*73f0*/  F2FP.F16.F32.PACK_AB R104, R137, R136 ;  /* 0x000000888968723e */ /* 0x004fe200000000ff */
[--C-:B------:R-:W-:Y:S01]  /*7400*/  FFMA.FTZ R145, R20, UR4, -R144.reuse ;  /* 0x0000000414917c23 */ /* 0x100fe20008010890 */
[----:B------:R-:W-:Y:S01]  /*7410*/  FFMA.FTZ R149, R116, R185, R149 ;  /* 0x000000b974957223 */ /* 0x000fe20000010095 */
[--C-:B------:R-:W-:Y:S01]  /*7420*/  FFMA.FTZ R116, R44, UR4, -R144.reuse ;  /* 0x000000042c747c23 */ /* 0x100fe20008010890 */
[--C-:B------:R-:W-:Y:S01]  /*7430*/  FFMA.FTZ R44, R56, UR4, -R144.reuse ;  /* 0x00000004382c7c23 */ /* 0x100fe20008010890 */
[C---:B-----5:R-:W-:Y:S04]  /*7440*/  HMMA.16816.F32 R72, R112.reuse, R124, R72 ;  /* 0x0000007c7048723c */ /* 0x060fe80000001848 */
[----:B------:R-:W2:Y:S01]  /*7450*/  MUFU.EX2 R141, R141 ;  /* 0x0000008d008d7308 */ /* 0x000ea20000000800 */
[--C-:B------:R-:W-:Y:S01]  /*7460*/  FFMA.FTZ R52, R53, UR4, -R144.reuse ;  /* 0x0000000435347c23 */ /* 0x100fe20008010890 */
[--C-:B------:R-:W-:Y:S01]  /*7470*/  FFMA.FTZ R56, R57, UR4, -R144.reuse ;  /* 0x0000000439387c23 */ /* 0x100fe20008010890 */
[--C-:B------:R-:W-:Y:S01]  /*7480*/  FFMA.FTZ R53, R54, UR4, -R135.reuse ;  /* 0x0000000436357c23 */ /* 0x100fe20008010887 */
[--C-:B------:R-:W-:Y:S01]  /*7490*/  FFMA.FTZ R54, R55, UR4, -R135.reuse ;  /* 0x0000000437367c23 */ /* 0x100fe20008010887 */
[--C-:B------:R-:W-:Y:S01]  /*74a0*/  FFMA.FTZ R58, R58, UR4, -R135.reuse ;  /* 0x000000043a3a7c23 */ /* 0x100fe20008010887 */
[C---:B------:R-:W-:Y:S01]  /*74b0*/  HMMA.16816.F32 R76, R112.reuse, R126, R76 ;  /* 0x0000007e704c723c */ /* 0x040fe2000000184c */
[----:B------:R-:W3:Y:S03]  /*74c0*/  LDSM.16.MT88.4 R124, [R166+0xd000] ;  /* 0x00d00000a67c783b */ /* 0x000ee60000004200 */
[----:B------:R4:W-:Y:S01]  /*74d0*/  MUFU.EX2 R55, R44 ;  /* 0x0000002c00377308 */ /* 0x0009e20000000800 */
[--C-:B------:R-:W-:Y:S01]  /*74e0*/  FFMA.FTZ R57, R59, UR4, -R135.reuse ;  /* 0x000000043b397c23 */ /* 0x100fe20008010887 */
[--C-:B------:R-:W-:Y:S01]  /*74f0*/  FFMA.FTZ R48, R48, UR4, -R144.reuse ;  /* 0x0000000430307c23 */ /* 0x100fe20008010890 */
[--C-:B------:R-:W-:Y:S01]  /*7500*/  FFMA.FTZ R49, R49, UR4, -R144.reuse ;  /* 0x0000000431317c23 */ /* 0x100fe20008010890 */
[--C-:B------:R-:W-:Y:S01]  /*7510*/  FFMA.FTZ R50, R50, UR4, -R135.reuse ;  /* 0x0000000432327c23 */ /* 0x100fe20008010887 */
[--C-:B------:R-:W-:Y:S01]  /*7520*/  FFMA.FTZ R51, R51, UR4, -R135.reuse ;  /* 0x0000000433337c23 */ /* 0x100fe20008010887 */
[C---:B------:R-:W-:Y:S04]  /*7530*/  HMMA.16816.F32 R80, R112.reuse, R128, R80 ;  /* 0x000000807050723c */ /* 0x040fe80000001850 */
[----:B------:R-:W-:Y:S01]  /*7540*/  MUFU.EX2 R140, R140 ;  /* 0x0000008c008c7308 */ /* 0x000fe20000000800 */
[----:B--2---:R-:W-:Y:S01]  /*7550*/  F2FP.F16.F32.PACK_AB R105, R141, R138 ;  /* 0x0000008a8d69723e */ /* 0x004fe200000000ff */
[--C-:B------:R-:W-:Y:S01]  /*7560*/  FFMA.FTZ R62, R62, UR4, -R135.reuse ;  /* 0x000000043e3e7c23 */ /* 0x100fe20008010887 */
[--C-:B------:R-:W-:Y:S01]  /*7570*/  FFMA.FTZ R63, R63, UR4, -R135.reuse ;  /* 0x000000043f3f7c23 */ /* 0x100fe20008010887 */
[----:B------:R-:W-:Y:S01]  /*7580*/  FFMA.FTZ R66, R66, UR4, -R135 ;  /* 0x0000000442427c23 */ /* 0x000fe20008010887 */
[--C-:B------:R-:W-:Y:S01]  /*7590*/  FFMA.FTZ R60, R60, UR4, -R144.reuse ;  /* 0x000000043c3c7c23 */ /* 0x100fe20008010890 */
[C---:B------:R-:W-:Y:S01]  /*75a0*/  HMMA.16816.F32 R84, R112.reuse, R130, R84 ;  /* 0x000000827054723c */ /* 0x040fe20000001854 */
[----:B------:R-:W-:Y:S03]  /*75b0*/  LDSM.16.MT88.4 R128, [R166+0xb400] ;  /* 0x00b40000a680783b */ /* 0x000fe60000004200 */
[----:B------:R-:W2:Y:S01]  /*75c0*/  MUFU.EX2 R139, R139 ;  /* 0x0000008b008b7308 */ /* 0x000ea20000000800 */
[--C-:B------:R-:W-:Y:S01]  /*75d0*/  FFMA.FTZ R61, R61, UR4, -R144.reuse ;  /* 0x000000043d3d7c23 */ /* 0x100fe20008010890 */
[----:B------:R-:W-:Y:S01]  /*75e0*/  FFMA.FTZ R64, R64, UR4, -R144 ;  /* 0x0000000440407c23 */ /* 0x000fe20008010890 */
[----:B------:R-:W-:Y:S01]  /*75f0*/  FADD.FTZ R59, R134, R146 ;  /* 0x00000092863b7221 */ /* 0x000fe20000010000 */
[----:B------:R-:W-:Y:S02]  /*7600*/  ISETP.GT.AND P0, PT, R174, R169, PT ;  /* 0x000000a9ae00720c */ /* 0x000fe40003f04270 */
[----:B------:R-:W-:Y:S01]  /*7610*/  MOV R117, R2 ;  /* 0x0000000200757202 */ /* 0x000fe20000000f00 */
[C---:B-1----:R-:W-:Y:S01]  /*7620*/  HMMA.16816.F32 R88, R112.reuse, R120, R88 ;  /* 0x000000787058723c */ /* 0x042fe20000001858 */
[----:B----4-:R-:W-:Y:S02]  /*7630*/  LDSM.16.MT88.4 R44, [R166+0xe800] ;  /* 0x00e80000a62c783b */ /* 0x010fe40000004200 */
[----:B------:R-:W-:Y:S01]  /*7640*/  MUFU.EX2 R143, R143 ;  /* 0x0000008f008f7308 */ /* 0x000fe20000000800 */
[----:B------:R-:W-:Y:S04]  /*7650*/  FADD.FTZ R132, R132, R59 ;  /* 0x0000003b84847221 */ /* 0x000fe80000010000 */
[----:B------:R-:W-:Y:S01]  /*7660*/  FADD.FTZ R7, R7, R132 ;  /* 0x0000008407077221 */ /* 0x000fe20000010000 */
[C---:B------:R-:W-:Y:S01]  /*7670*/  HMMA.16816.F32 R92, R112.reuse, R122, R92 ;  /* 0x0000007a705c723c */ /* 0x040fe2000000185c */
[----:B------:R-:W1:Y:S03]  /*7680*/  LDSM.16.MT88.4 R120, [R6+0x4000] ;  /* 0x004000000678783b */ /* 0x000e660000004200 */
[----:B------:R-:W4:Y:S01]  /*7690*/  MUFU.EX2 R142, R142 ;  /* 0x0000008e008e7308 */ /* 0x000f220000000800 */
[----:B--2---:R-:W-:Y:S01]  /*76a0*/  F2FP.F16.F32.PACK_AB R106, R139, R140 ;  /* 0x0000008c8b6a723e */ /* 0x004fe200000000ff */
[----:B------:R-:W-:Y:S02]  /*76b0*/  FADD.FTZ R138, R138, R7 ;  /* 0x000000078a8a7221 */ /* 0x000fe40000010000 */
[C---:B---3--:R-:W-:Y:S06]  /*76c0*/  HMMA.16816.F32 R96, R112.reuse, R124, R96 ;  /* 0x0000007c7060723c */ /* 0x048fec0000001860 */
[----:B------:R-:W-:Y:S01]  /*76d0*/  MUFU.EX2 R52, R52 ;  /* 0x0000003400347308 */ /* 0x000fe20000000800 */
[----:B------:R-:W-:Y:S01]  /*76e0*/  FADD.FTZ R138, R141, R138 ;  /* 0x0000008a8d8a7221 */ /* 0x000fe20000010000 */
[C---:B------:R-:W-:Y:S01]  /*76f0*/  HMMA.16816.F32 R12, R112.reuse, R126, R12 ;  /* 0x0000007e700c723c */ /* 0x040fe2000000180c */
[----:B------:R-:W2:Y:S07]  /*7700*/  LDSM.16.MT88.4 R124, [R6+0x400] ;  /* 0x00040000067c783b */ /* 0x000eae0000004200 */
[----:B------:R-:W-:Y:S01]  /*7710*/  MUFU.EX2 R53, R53 ;  /* 0x0000003500357308 */ /* 0x000fe20000000800 */
[C---:B----4-:R-:W-:Y:S01]  /*7720*/  F2FP.F16.F32.PACK_AB R107, R142.reuse, R143 ;  /* 0x0000008f8e6b723e */ /* 0x050fe200000000ff */
[----:B------:R-:W-:Y:S04]  /*7730*/  FADD.FTZ R143, R143, R138 ;  /* 0x0000008a8f8f7221 */ /* 0x000fe80000010000 */
[----:B------:R-:W-:Y:S04]  /*7740*/  FADD.FTZ R143, R142, R143 ;  /* 0x0000008f8e8f7221 */ /* 0x000fe80000010000 */
[----:B------:R-:W-:Y:S10]  /*7750*/  MUFU.EX2 R54, R54 ;  /* 0x0000003600367308 */ /* 0x000ff40000000800 */
        /* <DEDUP_REMOVED lines=19> */
[--C-:B------:R-:W-:Y:S01]  /*7890*/  FFMA.FTZ R128, R21, UR4, -R144.reuse ;  /* 0x0000000415807c23 */ /* 0x100fe20008010890 */
[--C-:B------:R-:W-:Y:S01]  /*78a0*/  FFMA.FTZ R129, R23, UR4, -R135.reuse ;  /* 0x0000000417817c23 */ /* 0x100fe20008010887 */
[C---:B------:R-:W-:Y:S07]  /*78b0*/  HMMA.16816.F32 R84, R104.reuse, R130, R84 ;  /* 0x000000826854723c */ /* 0x040fee0000001854 */
[----:B------:R-:W4:Y:S01]  /*78c0*/  MUFU.EX2 R128, R128 ;  /* 0x0000008000807308 */ /* 0x000f220000000800 */
[--C-:B------:R-:W-:Y:S01]  /*78d0*/  FFMA.FTZ R131, R24, UR4, -R144.reuse ;  /* 0x0000000418837c23 */ /* 0x100fe20008010890 */
        /* <DEDUP_REMOVED lines=55> */
[----:B------:R-:W-:Y:S01]  /*7c50*/  MUFU.EX2 R153, R153 ;  /* 0x0000009900997308 */ /* 0x000fe20000000800 */
[C---:B------:R-:W-:Y:S09]  /*7c60*/  HMMA.16816.F32 R96, R20.reuse, R108, R96 ;  /* 0x0000006c1460723c */ /* 0x040ff20000001860 */
[----:B------:R-:W-:Y:S01]  /*7c70*/  MUFU.EX2 R155, R155 ;  /* 0x0000009b009b7308 */ /* 0x000fe20000000800 */
[C---:B------:R-:W-:Y:S01]  /*7c80*/  HMMA.16816.F32 R12, R20.reuse, R110, R12 ;  /* 0x0000006e140c723c */ /* 0x040fe2000000180c */
[----:B------:R-:W-:Y:S08]  /*7c90*/  LDSM.16.MT88.4 R108, [R166+0xec00] ;  /* 0x00ec0000a66c783b */ /* 0x000ff00000004200 */
[----:B------:R-:W-:Y:S01]  /*7ca0*/  MUFU.EX2 R156, R156 ;  /* 0x0000009c009c7308 */ /* 0x000fe20000000800 */
[C---:B---3--:R-:W-:Y:S09]  /*7cb0*/  HMMA.16816.F32 R100, R20.reuse, R112, R100 ;  /* 0x000000701464723c */ /* 0x048ff20000001864 */
[----:B------:R-:W-:Y:S01]  /*7cc0*/  MUFU.EX2 R157, R157 ;  /* 0x0000009d009d7308 */ /* 0x000fe20000000800 */
[----:B------:R-:W-:Y:S09]  /*7cd0*/  HMMA.16816.F32 R16, R20, R114, R16 ;  /* 0x000000721410723c */ /* 0x000ff20000001810 */
[----:B------:R-:W-:Y:S01]  /*7ce0*/  MUFU.EX2 R158, R158 ;  /* 0x0000009e009e7308 */ /* 0x000fe20000000800 */
        /* <DEDUP_REMOVED lines=9> */
[----:B------:R-:W-:Y:S01]  /*7d80*/  MUFU.EX2 R159, R159 ;  /* 0x0000009f009f7308 */ /* 0x000fe20000000800 */
[----:B------:R-:W-:Y:S03]  /*7d90*/  FADD.FTZ R127, R127, R126 ;  /* 0x0000007e7f7f7221 */ /* 0x000fe60000010000 */
[C---:B------:R-:W-:Y:S01]  /*7da0*/  HMMA.16816.F32 R68, R20.reuse, R26, R68 ;  /* 0x0000001a1444723c */ /* 0x040fe20000001844 */
[----:B------:R-:W1:Y:S05]  /*7db0*/  LDSM.16.MT88.4 R24, [R166+0xdc00] ;  /* 0x00dc0000a618783b */ /* 0x000e6a0000004200 */
[----:B------:R-:W-:Y:S02]  /*7dc0*/  MUFU.EX2 R160, R160 ;  /* 0x000000a000a07308 */ /* 0x000fe40000000800 */
[C---:B------:R-:W-:Y:S08]  /*7dd0*/  HMMA.16816.F32 R72, R20.reuse, R28, R72 ;  /* 0x0000001c1448723c */ /* 0x040ff00000001848 */
[----:B------:R-:W-:Y:S01]  /*7de0*/  MUFU.EX2 R161, R161 ;  /* 0x000000a100a17308 */ /* 0x000fe20000000800 */
[C---:B------:R-:W-:Y:S01]  /*7df0*/  HMMA.16816.F32 R76, R20.reuse, R30, R76 ;  /* 0x0000001e144c723c */ /* 0x040fe2000000184c */
[----:B------:R-:W2:Y:S08]  /*7e00*/  LDSM.16.MT88.4 R28, [R6+0x4c00] ;  /* 0x004c0000061c783b */ /* 0x000eb00000004200 */
[----:B------:R-:W-:Y:S01]  /*7e10*/  MUFU.EX2 R48, R48 ;  /* 0x0000003000307308 */ /* 0x000fe20000000800 */
[C---:B------:R-:W-:Y:S09]  /*7e20*/  HMMA.16816.F32 R80, R20.reuse, R32, R80 ;  /* 0x000000201450723c */ /* 0x040ff20000001850 */
[----:B------:R-:W-:Y:S01]  /*7e30*/  MUFU.EX2 R49, R49 ;  /* 0x0000003100317308 */ /* 0x000fe20000000800 */
[C---:B------:R-:W-:Y:S01]  /*7e40*/  HMMA.16816.F32 R84, R20.reuse, R34, R84 ;  /* 0x000000221454723c */ /* 0x040fe20000001854 */
[----:B------:R-:W3:Y:S08]  /*7e50*/  LDSM.16.MT88.4 R32, [R166+0xa000] ;  /* 0x00a00000a620783b */ /* 0x000ef00000004200 */
[----:B------:R-:W-:Y:S01]  /*7e60*/  MUFU.EX2 R50, R50 ;  /* 0x0000003200327308 */ /* 0x000fe20000000800 */
[C---:B------:R-:W-:Y:S09]  /*7e70*/  HMMA.16816.F32 R88, R20.reuse, R104, R88 ;  /* 0x000000681458723c */ /* 0x040ff20000001858 */
[----:B------:R-:W-:Y:S01]  /*7e80*/  MUFU.EX2 R51, R51 ;  /* 0x0000003300337308 */ /* 0x000fe20000000800 */
[----:B------:R-:W-:Y:S04]  /*7e90*/  FADD.FTZ R104, R133, R149 ;  /* 0x0000009585687221 */ /* 0x000fe80000010000 */
[----:B------:R-:W-:Y:S01]  /*7ea0*/  FADD.FTZ R119, R119, R104 ;  /* 0x0000006877777221 */ /* 0x000fe20000010000 */
[C---:B------:R-:W-:Y:S04]  /*7eb0*/  HMMA.16816.F32 R92, R20.reuse, R106, R92 ;  /* 0x0000006a145c723c */ /* 0x040fe8000000185c */
[----:B------:R-:W-:Y:S01]  /*7ec0*/  MUFU.EX2 R60, R60 ;  /* 0x0000003c003c7308 */ /* 0x000fe20000000800 */
[----:B------:R-:W-:Y:S04]  /*7ed0*/  FADD.FTZ R119, R118, R119 ;  /* 0x0000007776777221 */ /* 0x000fe80000010000 */
[----:B------:R-:W-:Y:S01]  /*7ee0*/  FADD.FTZ R136, R136, R119 ;  /* 0x0000007788887221 */ /* 0x000fe20000010000 */
[C---:B-1----:R-:W-:Y:S04]  /*7ef0*/  HMMA.16816.F32 R96, R20.reuse, R24, R96 ;  /* 0x000000181460723c */ /* 0x042fe80000001860 */
[----:B------:R-:W1:Y:S01]  /*7f00*/  MUFU.EX2 R61, R61 ;  /* 0x0000003d003d7308 */ /* 0x000e620000000800 */
[----:B------:R-:W-:Y:S04]  /*7f10*/  FADD.FTZ R137, R137, R136 ;  /* 0x0000008889897221 */ /* 0x000fe80000010000 */
[----:B------:R-:W-:Y:S01]  /*7f20*/  FADD.FTZ R140, R140, R137 ;  /* 0x000000898c8c7221 */ /* 0x000fe20000010000 */
[C---:B------:R-:W-:Y:S01]  /*7f30*/  HMMA.16816.F32 R12, R20.reuse, R26, R12 ;  /* 0x0000001a140c723c */ /* 0x040fe2000000180c */
[----:B------:R-:W4:Y:S03]  /*7f40*/  LDSM.16.MT88.4 R24, [R6+0x1000] ;  /* 0x001000000618783b */ /* 0x000f260000004200 */
[----:B------:R-:W-:Y:S01]  /*7f50*/  MUFU.EX2 R64, R64 ;  /* 0x0000004000407308 */ /* 0x000fe20000000800 */
[----:B------:R-:W-:Y:S04]  /*7f60*/  FADD.FTZ R140, R139, R140 ;  /* 0x0000008c8b8c7221 */ /* 0x000fe80000010000 */
[----:B------:R-:W-:Y:S01]  /*7f70*/  FADD.FTZ R145, R145, R140 ;  /* 0x0000008c91917221 */ /* 0x000fe20000010000 */
[C---:B--2---:R-:W-:Y:S04]  /*7f80*/  HMMA.16816.F32 R100, R20.reuse, R28, R100 ;  /* 0x0000001c1464723c */ /* 0x044fe80000001864 */
[----:B------:R-:W2:Y:S01]  /*7f90*/  MUFU.EX2 R185, R144 ;  /* 0x0000009000b97308 */ /* 0x000ea20000000800 */
[----:B-1----:R-:W-:Y:S01]  /*7fa0*/  F2FP.F16.F32.PACK_AB R104, R61, R60 ;  /* 0x0000003c3d68723e */ /* 0x002fe200000000ff */
[----:B------:R-:W-:Y:S02]  /*7fb0*/  FADD.FTZ R128, R128, R145 ;  /* 0x0000009180807221 */ /* 0x000fe40000010000 */
[----:B------:R-:W-:Y:S01]  /*7fc0*/  HMMA.16816.F32 R16, R20, R30, R16 ;  /* 0x0000001e1410723c */ /* 0x000fe20000001810 */
[----:B------:R-:W1:Y:S05]  /*7fd0*/  LDSM.16.MT88.4 R28, [R6+0x3000] ;  /* 0x00300000061c783b */ /* 0x000e6a0000004200 */
[----:B------:R-:W-:Y:S01]  /*7fe0*/  MUFU.EX2 R66, R66 ;  /* 0x0000004200427308 */ /* 0x000fe20000000800 */
[----:B------:R-:W-:Y:S01]  /*7ff0*/  F2FP.F16.F32.PACK_AB R20, R152, R151 ;  /* 0x000000979814723e */ /* 0x000fe200000000ff */
[----:B------:R-:W-:Y:S01]  /*8000*/  FADD.FTZ R7, R131, R128 ;  /* 0x0000008083077221 */ /* 0x000fe20000010000 */
[----:B------:R-:W-:Y:S01]  /*8010*/  F2FP.F16.F32.PACK_AB R21, R153, R154 ;  /* 0x0000009a9915723e */ /* 0x000fe200000000ff */
[----:B------:R-:W-:Y:S01]  /*8020*/  FADD.FTZ R154, R154, R127 ;  /* 0x0000007f9a9a7221 */ /* 0x000fe20000010000 */
[----:B------:R-:W-:Y:S01]  /*8030*/  F2FP.F16.F32.PACK_AB R22, R156, R155 ;  /* 0x0000009b9c16723e */ /* 0x000fe200000000ff */
[----:B------:R-:W-:Y:S01]  /*8040*/  FADD.FTZ R7, R148, R7 ;  /* 0x0000000794077221 */ /* 0x000fe20000010000 */
[----:B------:R-:W-:Y:S03]  /*8050*/  F2FP.F16.F32.PACK_AB R23, R158, R157 ;  /* 0x0000009d9e17723e */ /* 0x000fe600000000ff */
[----:B------:R-:W5:Y:S01]  /*8060*/  MUFU.EX2 R135, R135 ;  /* 0x0000008700877308 */ /* 0x000f620000000800 */
[----:B--2---:R-:W-:Y:S01]  /*8070*/  F2FP.F16.F32.PACK_AB R106, R185, R64 ;  /* 0x00000040b96a723e */ /* 0x004fe200000000ff */
[----:B------:R-:W-:Y:S01]  /*8080*/  FADD.FTZ R120, R120, R7 ;  /* 0x0000000778787221 */ /* 0x000fe20000010000 */
[----:B------:R-:W-:Y:S01]  /*8090*/  FADD.FTZ R154, R153, R154 ;  /* 0x0000009a999a7221 */ /* 0x000fe20000010000 */
[C---:B---3--:R-:W-:Y:S03]  /*80a0*/  HMMA.16816.F32 R8, R20.reuse, R32, R8 ;  /* 0x000000201408723c */ /* 0x048fe60000001808 */
[----:B------:R-:W-:Y:S01]  /*80b0*/  FADD.FTZ R121, R121, R120 ;  /* 0x0000007879797221 */ /* 0x000fe20000010000 */
[----:B------:R-:W-:Y:S04]  /*80c0*/  FADD.FTZ R157, R157, R154 ;  /* 0x0000009a9d9d7221 */ /* 0x000fe80000010000 */
[C---:B------:R-:W-:Y:S01]  /*80d0*/  HMMA.16816.F32 R68, R20.reuse, R34, R68 ;  /* 0x000000221444723c */ /* 0x040fe20000001844 */
[----:B------:R-:W2:Y:S02]  /*80e0*/  LDSM.16.MT88.4 R32, [R166+0xe000] ;  /* 0x00e00000a620783b */ /* 0x000ea40000004200 */
[----:B-----5:R-:W-:Y:S01]  /*80f0*/  F2FP.F16.F32.PACK_AB R107, R135, R66 ;  /* 0x00000042876b723e */ /* 0x020fe200000000ff */
[----:B------:R-:W-:Y:S04]  /*8100*/  FADD.FTZ R157, R158, R157 ;  /* 0x0000009d9e9d7221 */ /* 0x000fe80000010000 */
[C---:B----4-:R-:W-:Y:S08]  /*8110*/  HMMA.16816.F32 R72, R20.reuse, R24, R72 ;  /* 0x000000181448723c */ /* 0x050ff00000001848 */
        /* <DEDUP_REMOVED lines=11> */
[C---:B---3--:R-:W-:Y:S08]  /*81d0*/  HMMA.16816.F32 R100, R20.reuse, R24, R100 ;  /* 0x000000181464723c */ /* 0x048ff00000001864 */
[----:B------:R-:W-:Y:S01]  /*81e0*/  HMMA.16816.F32 R16, R20, R26, R16 ;  /* 0x0000001a1410723c */ /* 0x000fe20000001810 */
[----:B------:R-:W3:Y:S02]  /*81f0*/  LDSM.16.MT88.4 R24, [R6+0x3400] ;  /* 0x003400000618783b */ /* 0x000ee40000004200 */
[----:B------:R-:W-:Y:S02]  /*8200*/  F2FP.F16.F32.PACK_AB R20, R159, R116 ;  /* 0x000000749f14723e */ /* 0x000fe400000000ff */
[----:B------:R-:W-:Y:S01]  /*8210*/  F2FP.F16.F32.PACK_AB R21, R161, R160 ;  /* 0x000000a0a115723e */ /* 0x000fe200000000ff */
[----:B------:R-:W-:Y:S01]  /*8220*/  FADD.FTZ R160, R160, R157 ;  /* 0x0000009da0a07221 */ /* 0x000fe20000010000 */
[----:B------:R-:W-:Y:S02]  /*8230*/  F2FP.F16.F32.PACK_AB R22, R49, R48 ;  /* 0x000000303116723e */ /* 0x000fe400000000ff */
[----:B------:R-:W-:Y:S01]  /*8240*/  F2FP.F16.F32.PACK_AB R23, R51, R50 ;  /* 0x000000323317723e */ /* 0x000fe200000000ff */
[----:B------:R-:W-:Y:S04]  /*8250*/  FADD.FTZ R161, R161, R160 ;  /* 0x000000a0a1a17221 */ /* 0x000fe80000010000 */
[----:B------:R-:W-:Y:S02]  /*8260*/  FADD.FTZ R50, R50, R161 ;  /* 0x000000a132327221 */ /* 0x000fe40000010000 */
[C---:B-1----:R-:W-:Y:S03]  /*8270*/  HMMA.16816.F32 R8, R20.reuse, R28, R8 ;  /* 0x0000001c1408723c */ /* 0x042fe60000001808 */
[----:B------:R-:W-:Y:S05]  /*8280*/  FADD.FTZ R50, R51, R50 ;  /* 0x0000003233327221 */ /* 0x000fea0000010000 */
[C---:B------:R-:W-:Y:S01]  /*8290*/  HMMA.16816.F32 R68, R20.reuse, R30, R68 ;  /* 0x0000001e1444723c */ /* 0x040fe20000001844 */
[----:B------:R-:W1:Y:S07]  /*82a0*/  LDSM.16.MT88.4 R28, [R6+0x5400] ;  /* 0x00540000061c783b */ /* 0x000e6e0000004200 */
[C---:B--2---:R-:W-:Y:S08]  /*82b0*/  HMMA.16816.F32 R72, R20.reuse, R32, R72 ;  /* 0x000000201448723c */ /* 0x044ff00000001848 */
[C---:B------:R-:W-:Y:S01]  /*82c0*/  HMMA.16816.F32 R76, R20.reuse, R34, R76 ;  /* 0x00000022144c723c */ /* 0x040fe2000000184c */
[----:B------:R-:W-:Y:S07]  /*82d0*/  LDSM.16.MT88.4 R32, [R6+0x1800] ;  /* 0x001800000620783b */ /* 0x000fee0000004200 */
[C---:B------:R-:W-:Y:S08]  /*82e0*/  HMMA.16816.F32 R80, R20.reuse, R36, R80 ;  /* 0x000000241450723c */ /* 0x040ff00000001850 */
[C---:B------:R-:W-:Y:S01]  /*82f0*/  HMMA.16816.F32 R84, R20.reuse, R38, R84 ;  /* 0x000000261454723c */ /* 0x040fe20000001854 */
[----:B------:R-:W-:Y:S07]  /*8300*/  LDSM.16.MT88.4 R36, [R166+0xc800] ;  /* 0x00c80000a624783b */ /* 0x000fee0000004200 */
[C---:B---3--:R-:W-:Y:S08]  /*8310*/  HMMA.16816.F32 R88, R20.reuse, R24, R88 ;  /* 0x000000181458723c */ /* 0x048ff00000001858 */
        /* <DEDUP_REMOVED lines=19> */
[C---:B------:R-:W-:Y:S08]  /*8450*/  HMMA.16816.F32 R72, R20.reuse, R32, R72 ;  /* 0x000000201448723c */ /* 0x040ff00000001848 */
[C---:B------:R-:W-:Y:S01]  /*8460*/  HMMA.16816.F32 R76, R20.reuse, R34, R76 ;  /* 0x00000022144c723c */ /* 0x040fe2000000184c */
[----:B------:R-:W4:Y:S07]  /*8470*/  LDSM.16.MT88.4 R32, [R6+0x1c00] ;  /* 0x001c00000620783b */ /* 0x000f2e0000004200 */
[C---:B------:R-:W-:Y:S01]  /*8480*/  HMMA.16816.F32 R80, R20.reuse, R36, R80 ;  /* 0x000000241450723c */ /* 0x040fe20000001850 */
[----:B------:R-:W-:Y:S07]  /*8490*/  MUFU.EX2 R36, R62 ;  /* 0x0000003e00247308 */ /* 0x000fee0000000800 */
[C---:B------:R-:W-:Y:S03]  /*84a0*/  HMMA.16816.F32 R84, R20.reuse, R38, R84 ;  /* 0x000000261454723c */ /* 0x040fe60000001854 */
[----:B------:R-:W5:Y:S05]  /*84b0*/  MUFU.EX2 R37, R63 ;  /* 0x0000003f00257308 */ /* 0x000f6a0000000800 */
[C---:B---3--:R-:W-:Y:S08]  /*84c0*/  HMMA.16816.F32 R88, R20.reuse, R40, R88 ;  /* 0x000000281458723c */ /* 0x048ff00000001858 */
[C---:B------:R-:W-:Y:S03]  /*84d0*/  HMMA.16816.F32 R92, R20.reuse, R42, R92 ;  /* 0x0000002a145c723c */ /* 0x040fe6000000185c */
[C---:B-----5:R-:W-:Y:S01]  /*84e0*/  F2FP.F16.F32.PACK_AB R105, R37.reuse, R36 ;  /* 0x000000242569723e */ /* 0x060fe200000000ff */
[----:B------:R-:W-:Y:S04]  /*84f0*/  FADD.FTZ R36, R36, R57 ;  /* 0x0000003924247221 */ /* 0x000fe80000010000 */
[C---:B------:R-:W-:Y:S03]  /*8500*/  HMMA.16816.F32 R96, R20.reuse, R44, R96 ;  /* 0x0000002c1460723c */ /* 0x040fe60000001860 */
[----:B------:R-:W-:Y:S04]  /*8510*/  FADD.FTZ R37, R37, R36 ;  /* 0x0000002425257221 */ /* 0x000fe80000010000 */
[----:B------:R-:W-:Y:S01]  /*8520*/  FADD.FTZ R66, R66, R37 ;  /* 0x0000002542427221 */ /* 0x000fe20000010000 */
[C---:B------:R-:W-:Y:S03]  /*8530*/  HMMA.16816.F32 R12, R20.reuse, R46, R12 ;  /* 0x0000002e140c723c */ /* 0x040fe6000000180c */
[----:B------:R-:W-:Y:S05]  /*8540*/  FADD.FTZ R186, R135, R66 ;  /* 0x0000004287ba7221 */ /* 0x000fea0000010000 */
[C---:B-1----:R-:W-:Y:S08]  /*8550*/  HMMA.16816.F32 R100, R20.reuse, R28, R100 ;  /* 0x0000001c1464723c */ /* 0x042ff00000001864 */
[----:B------:R-:W-:Y:S01]  /*8560*/  HMMA.16816.F32 R16, R20, R30, R16 ;  /* 0x0000001e1410723c */ /* 0x000fe20000001810 */
[----:B------:R-:W1:Y:S07]  /*8570*/  LDSM.16.MT88.4 R20, [R166+0xcc00] ;  /* 0x00cc0000a614783b */ /* 0x000e6e0000004200 */
[C---:B--2---:R-:W-:Y:S01]  /*8580*/  HMMA.16816.F32 R112, R104.reuse, R24, R8 ;  /* 0x000000186870723c */ /* 0x044fe20000001808 */
[----:B------:R-:W2:Y:S04]  /*8590*/  LDSM.16.MT88.4 R8, [R6+0x3c00] ;  /* 0x003c00000608783b */ /* 0x000ea80000004200 */
[----:B------:R-:W-:Y:S03]  /*85a0*/  FADD.FTZ R24, R124, R121 ;  /* 0x000000797c187221 */ /* 0x000fe60000010000 */
        /* <DEDUP_REMOVED lines=10> */
[----:B------:R-:W-:Y:S05]  /*8650*/  FADD.FTZ R159, R159, R116 ;  /* 0x000000749f9f7221 */ /* 0x000fea0000010000 */
[C---:B------:R-:W-:Y:S01]  /*8660*/  HMMA.16816.F32 R84, R104.reuse, R22, R84 ;  /* 0x000000166854723c */ /* 0x040fe20000001854 */
[----:B------:R1:W3:Y:S07]  /*8670*/  LDSM.16.MT88.4 R20, [R6+0x5c00] ;  /* 0x005c00000614783b */ /* 0x0002ee0000004200 */
[C---:B--2---:R-:W-:Y:S08]  /*8680*/  HMMA.16816.F32 R88, R104.reuse, R8, R88 ;  /* 0x000000086858723c */ /* 0x044ff00000001858 */
[C---:B------:R-:W-:Y:S08]  /*8690*/  HMMA.16816.F32 R92, R104.reuse, R10, R92 ;  /* 0x0000000a685c723c */ /* 0x040ff0000000185c */
[C---:B------:R-:W-:Y:S03]  /*86a0*/  HMMA.16816.F32 R96, R104.reuse, R108, R96 ;  /* 0x0000006c6860723c */ /* 0x040fe60000001860 */
[----:B-1----:R-:W-:Y:S04]  /*86b0*/  FADD.FTZ R6, R48, R159 ;  /* 0x0000009f30067221 */ /* 0x002fe80000010000 */
        /* <DEDUP_REMOVED lines=14> */
.L_x_1480:
[----:B------:R-:W1:Y:S01]  /*87a0*/  SHFL.BFLY PT, R4, R185, 0x2, 0x1f ;  /* 0x0c401f00b9047f89 */ /* 0x000e6200000e0000 */
[----:B------:R-:W-:Y:S01]  /*87b0*/  SHF.L.U32 R6, R165, 0x1, RZ ;  /* 0x00000001a5067819 */ /* 0x000fe200000006ff */
[----:B------:R-:W-:Y:S01]  /*87c0*/  S2UR UR6, SR_CTAID.Y ;  /* 0x00000000000679c3 */ /* 0x000fe20000002600 */
[----:B------:R-:W-:Y:S01]  /*87d0*/  LOP3.LUT R8, R175, 0xc0, R176, 0xf8, !PT ;  /* 0x000000c0af087812 */ /* 0x000fe200078ef8b0 */
[----:B------:R-:W2:Y:S01]  /*87e0*/  SHFL.BFLY PT, R3, R186, 0x2, 0x1f ;  /* 0x0c401f00ba037f89 */ /* 0x000ea200000e0000 */
[----:B------:R-:W-:Y:S01]  /*87f0*/  LOP3.LUT R7, R167, 0x6, R6, 0xf8, !PT ;  /* 0x00000006a7077812 */ /* 0x000fe200078ef806 */
[----:B------:R-:W-:Y:S01]  /*8800*/  BSSY.RECONVERGENT B0, `(.L_x_1485) ;  /* 0x0000089000007945 */ /* 0x000fe20003800200 */
[----:B------:R-:W-:-:S03]  /*8810*/  IADD3 R21, PT, PT, -R177, RZ, RZ ;  /* 0x000000ffb1157210 */ /* 0x000fc60007ffe1ff */
[----:B------:R-:W-:Y:S01]  /*8820*/  BAR.SYNC.DEFER_BLOCKING 0x0 ;  /* 0x0000000000007b1d */ /* 0x000fe20000010000 */
[----:B------:R-:W-:Y:S02]  /*8830*/  LOP3.LUT R7, R7, 0x20, R176, 0xf8, !PT ;  /* 0x0000002007077812 */ /* 0x000fe400078ef8b0 */
[----:B------:R-:W-:Y:S02]  /*8840*/  LOP3.LUT P2, RZ, R165, 0x3, RZ, 0xc0, !PT ;  /* 0x00000003a5ff7812 */ /* 0x000fe4000784c0ff */
[----:B------:R-:W-:-:S03]  /*8850*/  SHF.R.U32.HI R18, RZ, 0x2, R165 ;  /* 0x00000002ff127819 */ /* 0x000fc600000116a5 */
[----:B------:R-:W3:Y:S08]  /*8860*/  S2UR UR4, SR_CTAID.Z ;  /* 0x00000000000479c3 */ /* 0x000ef00000002700 */
[----:B------:R-:W3:Y:S01]  /*8870*/  LDC R16, c[0x0][0x3e0] ;  /* 0x0000f800ff107b82 */ /* 0x000ee20000000800 */
[----:B-1----:R-:W-:Y:S01]  /*8880*/  FADD.FTZ R9, R4, R185 ;  /* 0x000000b904097221 */ /* 0x002fe20000010000 */
[----:B--2---:R-:W-:-:S04]  /*8890*/  FADD.FTZ R10, R3, R186 ;  /* 0x000000ba030a7221 */ /* 0x004fc80000010000 */
[----:B------:R-:W1:Y:S02]  /*88a0*/  SHFL.BFLY PT, R12, R9, 0x1, 0x1f ;  /* 0x0c201f00090c7f89 */ /* 0x000e6400000e0000 */
[----:B------:R-:W2:Y:S02]  /*88b0*/  LDC.64 R14, c[0x0][0x430] ;  /* 0x00010c00ff0e7b82 */ /* 0x000ea40000000a00 */
[----:B------:R-:W4:Y:S01]  /*88c0*/  SHFL.BFLY PT, R3, R10, 0x1, 0x1f ;  /* 0x0c201f000a037f89 */ /* 0x000f2200000e0000 */
[----:B---3--:R-:W-:Y:S02]  /*88d0*/  IMAD R21, R16, R21, UR4 ;  /* 0x0000000410157e24 */ /* 0x008fe4000f8e0215 */
[----:B-1----:R-:W-:Y:S01]  /*88e0*/  FADD.FTZ R12, R9, R12 ;  /* 0x0000000c090c7221 */ /* 0x002fe20000010000 */
[----:B------:R-:W-:Y:S01]  /*88f0*/  LOP3.LUT R9, R164, 0xd8, RZ, 0xc0, !PT ;  /* 0x000000d8a4097812 */ /* 0x000fe200078ec0ff */
[----:B--2---:R-:W-:Y:S01]  /*8900*/  IMAD R177, R14, UR6, R177 ;  /* 0x000000060eb17c24 */ /* 0x004fe2000f8e02b1 */
[----:B------:R-:W-:Y:S01]  /*8910*/  MOV R14, 0xff800000 ;  /* 0xff800000000e7802 */ /* 0x000fe20000000f00 */
[----:B------:R-:W1:Y:S01]  /*8920*/  MUFU.RCP R5, R12 ;  /* 0x0000000c00057308 */ /* 0x000e620000001000 */
[----:B----4-:R-:W-:Y:S01]  /*8930*/  FADD.FTZ R3, R10, R3 ;  /* 0x000000030a037221 */ /* 0x010fe20000010000 */
[----:B------:R-:W-:Y:S01]  /*8940*/  FSETP.NE.FTZ.AND P1, PT, R12, RZ, PT ;  /* 0x000000ff0c00720b */ /* 0x000fe20003f35000 */
[----:B------:R-:W-:Y:S01]  /*8950*/  IMAD R16, R177, R16, R21 ;  /* 0x00000010b1107224 */ /* 0x000fe200078e0215 */
[----:B------:R-:W-:-:S02]  /*8960*/  LOP3.LUT R9, R9, 0x18, R168, 0x78, !PT ;  /* 0x0000001809097812 */ /* 0x000fc400078e78a8 */
[----:B------:R-:W-:Y:S01]  /*8970*/  FSETP.NE.FTZ.AND P0, PT, R3, RZ, PT ;  /* 0x000000ff0300720b */ /* 0x000fe20003f15000 */
[----:B------:R-:W-:Y:S01]  /*8980*/  IMAD R16, R16, R15, R178 ;  /* 0x0000000f10107224 */ /* 0x000fe200078e02b2 */
[----:B------:R-:W2:Y:S01]  /*8990*/  MUFU.RCP R4, R3 ;  /* 0x0000000300047308 */ /* 0x000ea20000001000 */
[----:B------:R-:W-:Y:S02]  /*89a0*/  LOP3.LUT R9, R9, 0xf24, R164, 0xf8, !PT ;  /* 0x00000f2409097812 */ /* 0x000fe400078ef8a4 */
[----:B------:R-:W-:Y:S02]  /*89b0*/  LOP3.LUT R21, R168, 0x30, RZ, 0xc0, !PT ;  /* 0x00000030a8157812 */ /* 0x000fe400078ec0ff */
[----:B------:R-:W-:Y:S02]  /*89c0*/  LEA R52, R9, UR5, 0x2 ;  /* 0x0000000509347c11 */ /* 0x000fe4000f8e10ff */
[----:B------:R-:W3:Y:S01]  /*89d0*/  @P1 LDC R19, c[0x0][0x458] ;  /* 0x00011600ff131b82 */ /* 0x000ee20000000800 */
[----:B------:R-:W-:Y:S01]  /*89e0*/  @P1 MUFU.LG2 R12, R12 ;  /* 0x0000000c000c1308 */ /* 0x000fe20000000c00 */
[----:B-1----:R-:W-:-:S02]  /*89f0*/  FSEL R6, R5, 1, P1 ;  /* 0x3f80000005067808 */ /* 0x002fc40000800000 */
[----:B------:R-:W-:Y:S02]  /*8a00*/  LOP3.LUT R5, R7, R8, RZ, 0xfc, !PT ;  /* 0x0000000807057212 */ /* 0x000fe400078efcff */
[----:B------:R-:W-:Y:S01]  /*8a10*/  LOP3.LUT R21, R21, 0x7, R18, 0xf8, !PT ;  /* 0x0000000715157812 */ /* 0x000fe200078ef812 */
        /* <DEDUP_REMOVED lines=24> */
[----:B--2---:R-:W-:Y:S01]  /*8ba0*/  FSEL R4, R4, 1, P0 ;  /* 0x3f80000004047808 */ /* 0x004fe20000000000 */
[----:B------:R-:W1:Y:S01]  /*8bb0*/  @P0 LDC R17, c[0x0][0x458] ;  /* 0x00011600ff110b82 */ /* 0x000e620000000800 */
[----:B------:R-:W-:Y:S01]  /*8bc0*/  LOP3.LUT R6, R176, 0x40, RZ, 0xc0, !PT ;  /* 0x00000040b0067812 */ /* 0x000fe200078ec0ff */
[----:B------:R-:W2:Y:S01]  /*8bd0*/  @P0 MUFU.LG2 R3, R3 ;  /* 0x0000000300030308 */ /* 0x000ea20000000c00 */
[----:B------:R-:W-:Y:S01]  /*8be0*/  LEA R5, R5, UR5, 0x2 ;  /* 0x0000000505057c11 */ /* 0x000fe2000f8e10ff */
[----:B------:R-:W-:Y:S01]  /*8bf0*/  FMUL.FTZ R114, R4, R114 ;  /* 0x0000007204727220 */ /* 0x000fe20000410000 */
[----:B------:R-:W-:Y:S01]  /*8c00*/  LOP3.LUT R176, R176, 0x80, RZ, 0xc0, !PT ;  /* 0x00000080b0b07812 */ /* 0x000fe200078ec0ff */
[C---:B------:R-:W-:Y:S01]  /*8c10*/  FMUL.FTZ R115, R4.reuse, R115 ;  /* 0x0000007304737220 */ /* 0x040fe20000410000 */
[C---:B------:R-:W-:Y:S01]  /*8c20*/  IADD3 R7, PT, PT, R5.reuse, -R6, RZ ;  /* 0x8000000605077210 */ /* 0x040fe20007ffe0ff */
[C---:B------:R-:W-:Y:S01]  /*8c30*/  FMUL.FTZ R70, R4.reuse, R70 ;  /* 0x0000004604467220 */ /* 0x040fe20000410000 */
[C---:B------:R-:W-:Y:S01]  /*8c40*/  FMUL.FTZ R71, R4.reuse, R71 ;  /* 0x0000004704477220 */ /* 0x040fe20000410000 */
[C---:B------:R-:W-:Y:S01]  /*8c50*/  FMUL.FTZ R74, R4.reuse, R74 ;  /* 0x0000004a044a7220 */ /* 0x040fe20000410000 */
[C---:B------:R-:W-:Y:S01]  /*8c60*/  FMUL.FTZ R75, R4.reuse, R75 ;  /* 0x0000004b044b7220 */ /* 0x040fe20000410000 */
[----:B------:R-:W-:Y:S01]  /*8c70*/  IADD3 R13, PT, PT, R5, -R176, RZ ;  /* 0x800000b0050d7210 */ /* 0x000fe20007ffe0ff */
[C---:B------:R-:W-:Y:S01]  /*8c80*/  FMUL.FTZ R78, R4.reuse, R78 ;  /* 0x0000004e044e7220 */ /* 0x040fe20000410000 */
[C---:B------:R-:W-:Y:S01]  /*8c90*/  FMUL.FTZ R79, R4.reuse, R79 ;  /* 0x0000004f044f7220 */ /* 0x040fe20000410000 */
[----:B------:R-:W-:Y:S01]  /*8ca0*/  IADD3 R176, PT, PT, R7, -R176, RZ ;  /* 0x800000b007b07210 */ /* 0x000fe20007ffe0ff */
[C---:B------:R-:W-:Y:S01]  /*8cb0*/  FMUL.FTZ R82, R4.reuse, R82 ;  /* 0x0000005204527220 */ /* 0x040fe20000410000 */
[C---:B------:R-:W-:Y:S01]  /*8cc0*/  FMUL.FTZ R83, R4.reuse, R83 ;  /* 0x0000005304537220 */ /* 0x040fe20000410000 */
[C---:B------:R-:W-:Y:S01]  /*8cd0*/  FMUL.FTZ R86, R4.reuse, R86 ;  /* 0x0000005604567220 */ /* 0x040fe20000410000 */
[C---:B------:R-:W-:Y:S01]  /*8ce0*/  FMUL.FTZ R87, R4.reuse, R87 ;  /* 0x0000005704577220 */ /* 0x040fe20000410000 */
[----:B------:R-:W-:Y:S01]  /*8cf0*/  STS.64 [R5], R112 ;  /* 0x0000007005007388 */ /* 0x000fe20000000a00 */
[C---:B------:R-:W-:Y:S01]  /*8d00*/  FMUL.FTZ R90, R4.reuse, R90 ;  /* 0x0000005a045a7220 */ /* 0x040fe20000410000 */
[C---:B------:R-:W-:Y:S01]  /*8d10*/  FMUL.FTZ R91, R4.reuse, R91 ;  /* 0x0000005b045b7220 */ /* 0x040fe20000410000 */
[C---:B------:R-:W-:Y:S01]  /*8d20*/  FMUL.FTZ R94, R4.reuse, R94 ;  /* 0x0000005e045e7220 */ /* 0x040fe20000410000 */
[----:B------:R-:W-:Y:S01]  /*8d30*/  STS.64 [R5+0x400], R114 ;  /* 0x0004007205007388 */ /* 0x000fe20000000a00 */
        /* <DEDUP_REMOVED lines=10> */
[----:B------:R-:W-:Y:S01]  /*8de0*/  FMUL.FTZ R107, R4, R107 ;  /* 0x0000006b046b7220 */ /* 0x000fe20000410000 */
[----:B------:R-:W-:Y:S01]  /*8df0*/  STS.64 [R13+0x40], R72 ;  /* 0x000040480d007388 */ /* 0x000fe20000000a00 */
[----:B------:R-:W4:Y:S01]  /*8e00*/  LDCU UR5, c[0x0][0x44c] ;  /* 0x00008980ff0577ac */ /* 0x000f220008000800 */
[----:B--2---:R-:W-:Y:S01]  /*8e10*/  @P0 FMUL.FTZ R3, R3, 0.69314718246459960938 ;  /* 0x3f31721803030820 */ /* 0x004fe20000410000 */
[----:B------:R-:W-:Y:S01]  /*8e20*/  @P1 FMUL.FTZ R23, R12, 0.69314718246459960938 ;  /* 0x3f3172180c171820 */ /* 0x000fe20000410000 */
[----:B------:R-:W-:Y:S03]  /*8e30*/  STS.64 [R13+0x440], R74 ;  /* 0x0004404a0d007388 */ /* 0x000fe60000000a00 */
[----:B---3--:R-:W-:Y:S01]  /*8e40*/  @P1 FFMA.FTZ R14, R2, R19, R23 ;  /* 0x00000013020e1223 */ /* 0x008fe20000010017 */
        /* <DEDUP_REMOVED lines=17> */
[----:B------:R3:W-:Y:S01]  /*8f60*/  STS.64 [R176+0x4460], R106 ;  /* 0x0044606ab0007388 */ /* 0x0007e20000000a00 */
[----:B------:R-:W-:Y:S01]  /*8f70*/  BAR.SYNC.DEFER_BLOCKING 0x0 ;  /* 0x0000000000007b1d */ /* 0x000fe20000010000 */
[----:B--2---:R-:W-:Y:S01]  /*8f80*/  MOV R13, 0xff800000 ;  /* 0xff800000000d7802 */ /* 0x004fe20000000f00 */
[----:B-1----:R-:W-:Y:S01]  /*8f90*/  @P0 FFMA.FTZ R13, R0, R17, R3 ;  /* 0x00000011000d0223 */ /* 0x002fe20000010003 */
[----:B----4-:R-:W-:-:S03]  /*8fa0*/  IMAD R0, R16, UR5, RZ ;  /* 0x0000000510007c24 */ /* 0x010fc6000f8e02ff */
[----:B------:R3:W1:Y:S04]  /*8fb0*/  LDS.128 R8, [R52] ;  /* 0x0000000034087984 */ /* 0x0006680000000c00 */
[----:B------:R3:W2:Y:S01]  /*8fc0*/  LDS.128 R4, [R52+0x800] ;  /* 0x0008000034047984 */ /* 0x0006a20000000c00 */
[----:B------:R-:W-:Y:S05]  /*8fd0*/  @P2 BRA `(.L_x_1486) ;  /* 0x00000000002c2947 */ /* 0x000fea0003800000 */
[----:B------:R-:W4:Y:S01]  /*8fe0*/  LDCU.64 UR4, c[0x0][0x428] ;  /* 0x00008500ff0477ac */ /* 0x000f220008000a00 */
[----:B------:R-:W-:Y:S01]  /*8ff0*/  IMAD.IADD R178, R15, 0x1, -R178 ;  /* 0x000000010fb27824 */ /* 0x000fe200078e0ab2 */
[----:B------:R-:W-:Y:S01]  /*9000*/  IADD3 R2, P0, PT, R16, R21, RZ ;  /* 0x0000001510027210 */ /* 0x000fe20007f1e0ff */
[----:B------:R-:W-:-:S03]  /*9010*/  VIADD R3, R21, 0x8 ;  /* 0x0000000815037836 */ /* 0x000fc60000000000 */
[-C--:B------:R-:W-:Y:S02]  /*9020*/  ISETP.GE.AND P2, PT, R21, R178.reuse, PT ;  /* 0x000000b21500720c */ /* 0x080fe40003f46270 */
[----:B------:R-:W-:Y:S02]  /*9030*/  ISETP.GE.AND P1, PT, R3, R178, PT ;  /* 0x000000b20300720c */ /* 0x000fe40003f26270 */
[----:B------:R-:W-:Y:S02]  /*9040*/  LEA.HI.X.SX32 R3, R16, RZ, 0x1, P0 ;  /* 0x000000ff10037211 */ /* 0x000fe400000f0eff */
[----:B----4-:R-:W-:-:S04]  /*9050*/  LEA R16, P0, R2, UR4, 0x2 ;  /* 0x0000000402107c11 */ /* 0x010fc8000f8010ff */
[----:B------:R-:W-:-:S05]  /*9060*/  LEA.HI.X R17, R2, UR5, R3, 0x2, P0 ;  /* 0x0000000502117c11 */ /* 0x000fca00080f1403 */
[----:B------:R4:W-:Y:S04]  /*9070*/  @!P2 STG.E desc[UR24][R16.64], R14 ;  /* 0x0000000e1000a986 */ /* 0x0009e8000c101918 */
[----:B------:R4:W-:Y:S02]  /*9080*/  @!P1 STG.E desc[UR24][R16.64+0x20], R13 ;  /* 0x0000200d10009986 */ /* 0x0009e4000c101918 */
.L_x_1486:
[----:B------:R-:W-:Y:S05]  /*9090*/  BSYNC.RECONVERGENT B0 ;  /* 0x0000000000007941 */ /* 0x000fea0003800200 */
.L_x_1485:
[----:B------:R-:W5:Y:S01]  /*90a0*/  LDS.128 R48, [R52+0x1000] ;  /* 0x0010000034307984 */ /* 0x000f620000000c00 */
[----:B------:R-:W3:Y:S01]  /*90b0*/  LDCU.64 UR4, c[0x0][0x3f8] ;  /* 0x00007f00ff0477ac */ /* 0x000ee20008000a00 */
[----:B------:R-:W-:Y:S02]  /*90c0*/  LOP3.LUT R164, R164, 0x1c, RZ, 0xc0, !PT ;  /* 0x0000001ca4a47812 */ /* 0x000fe400078ec0ff */
[----:B------:R-:W5:Y:S01]  /*90d0*/  LDS.128 R44, [R52+0x1800] ;  /* 0x00180000342c7984 */ /* 0x000f620000000c00 */
[----:B------:R-:W-:-:S03]  /*90e0*/  SHF.R.U32.HI R165, RZ, 0x3, R165 ;  /* 0x00000003ffa57819 */ /* 0x000fc600000116a5 */
[----:B------:R-:W5:Y:S02]  /*90f0*/  LDS.128 R40, [R52+0x2000] ;  /* 0x0020000034287984 */ /* 0x000f640000000c00 */
[----:B------:R-:W-:Y:S02]  /*9100*/  IMAD R165, R165, 0x60, R164 ;  /* 0x00000060a5a57824 */ /* 0x000fe400078e02a4 */
[----:B------:R-:W5:Y:S03]  /*9110*/  LDS.128 R36, [R52+0x2800] ;  /* 0x0028000034247984 */ /* 0x000f660000000c00 */
[C---:B------:R-:W-:Y:S01]  /*9120*/  IADD3 R2, P0, PT, R0.reuse, R165, RZ ;  /* 0x000000a500027210 */ /* 0x040fe20007f1e0ff */
[----:B------:R-:W5:Y:S03]  /*9130*/  LDS.128 R32, [R52+0x3000] ;  /* 0x0030000034207984 */ /* 0x000f660000000c00 */
[----:B------:R-:W-:Y:S01]  /*9140*/  LEA.HI.X.SX32 R3, R0, RZ, 0x1, P0 ;  /* 0x000000ff00037211 */ /* 0x000fe200000f0eff */
[----:B------:R-:W5:Y:S01]  /*9150*/  LDS.128 R28, [R52+0x3800] ;  /* 0x00380000341c7984 */ /* 0x000f620000000c00 */
[----:B---3--:R-:W-:-:S03]  /*9160*/  LEA R54, P0, R2, UR4, 0x2 ;  /* 0x0000000402367c11 */ /* 0x008fc6000f8010ff */
[----:B------:R-:W3:Y:S01]  /*9170*/  LDS.128 R24, [R52+0x4000] ;  /* 0x0040000034187984 */ /* 0x000ee20000000c00 */
[----:B------:R-:W-:-:S03]  /*9180*/  LEA.HI.X R55, R2, UR5, R3, 0x2, P0 ;  /* 0x0000000502377c11 */ /* 0x000fc600080f1403 */
[----:B------:R-:W3:Y:S04]  /*9190*/  LDS.128 R20, [R52+0x4800] ;  /* 0x0048000034147984 */ /* 0x000ee80000000c00 */
[----:B----4-:R-:W4:Y:S04]  /*91a0*/  LDS.128 R16, [R52+0x5000] ;  /* 0x0050000034107984 */ /* 0x010f280000000c00 */
[----:B------:R-:W4:Y:S04]  /*91b0*/  LDS.128 R12, [R52+0x5800] ;  /* 0x00580000340c7984 */ /* 0x000f280000000c00 */
[----:B-1----:R-:W-:Y:S04]  /*91c0*/  STG.E.128 desc[UR24][R54.64], R8 ;  /* 0x0000000836007986 */ /* 0x002fe8000c101d18 */
[----:B--2---:R-:W-:Y:S04]  /*91d0*/  STG.E.128 desc[UR24][R54.64+0x1800], R4 ;  /* 0x0018000436007986 */ /* 0x004fe8000c101d18 */
[----:B-----5:R-:W-:Y:S04]  /*91e0*/  STG.E.128 desc[UR24][R54.64+0x3000], R48 ;  /* 0x0030003036007986 */ /* 0x020fe8000c101d18 */
[----:B------:R-:W-:Y:S04]  /*91f0*/  STG.E.128 desc[UR24][R54.64+0x4800], R44 ;  /* 0x0048002c36007986 */ /* 0x000fe8000c101d18 */
[----:B------:R-:W-:Y:S04]  /*9200*/  STG.E.128 desc[UR24][R54.64+0x80], R40 ;  /* 0x0000802836007986 */ /* 0x000fe8000c101d18 */
[----:B------:R-:W-:Y:S04]  /*9210*/  STG.E.128 desc[UR24][R54.64+0x1880], R36 ;  /* 0x0018802436007986 */ /* 0x000fe8000c101d18 */
[----:B------:R-:W-:Y:S04]  /*9220*/  STG.E.128 desc[UR24][R54.64+0x3080], R32 ;  /* 0x0030802036007986 */ /* 0x000fe8000c101d18 */
[----:B------:R-:W-:Y:S04]  /*9230*/  STG.E.128 desc[UR24][R54.64+0x4880], R28 ;  /* 0x0048801c36007986 */ /* 0x000fe8000c101d18 */
[----:B---3--:R-:W-:Y:S04]  /*9240*/  STG.E.128 desc[UR24][R54.64+0x100], R24 ;  /* 0x0001001836007986 */ /* 0x008fe8000c101d18 */
[----:B------:R-:W-:Y:S04]  /*9250*/  STG.E.128 desc[UR24][R54.64+0x1900], R20 ;  /* 0x0019001436007986 */ /* 0x000fe8000c101d18 */
[----:B----4-:R-:W-:Y:S04]  /*9260*/  STG.E.128 desc[UR24][R54.64+0x3100], R16 ;  /* 0x0031001036007986 */ /* 0x010fe8000c101d18 */
[----:B------:R-:W-:Y:S01]  /*9270*/  STG.E.128 desc[UR24][R54.64+0x4900], R12 ;  /* 0x0049000c36007986 */ /* 0x000fe2000c101d18 */
[----:B------:R-:W-:Y:S05]  /*9280*/  EXIT ;  /* 0x000000000000794d */ /* 0x000fea0003800000 */
.L_x_1487:
        /* <DEDUP_REMOVED lines=15> */
.L_x_5496:


//--------------------- .text._ZN5flash24flash_fwd_splitkv_kernelI23Flash_fwd_kernel_traitsILi96ELi64ELi128ELi4ELb0ELb0EN7cutlass6half_tE19Flash_kernel_traitsILi96ELi64ELi128ELi4ES3_EELb1ELb0ELb0ELb1ELb1ELb1ELb1ELb0EEEvNS_16Flash_fwd_paramsE --------------------------
	.section	.text._ZN5flash24flash_fwd_splitkv_kernelI23Flash_fwd_kernel_traitsILi96ELi64ELi128ELi4ELb0ELb0EN7cutlass6half_tE19Flash_kernel_traitsILi96ELi64ELi128ELi4ES3_EELb1ELb0ELb0ELb1ELb1ELb1ELb1ELb0EEEvNS_16Flash_fwd_paramsE,"ax",@progbits
	.align	128
        .global         _ZN5flash24flash_fwd_splitkv_kernelI23Flash_fwd_kernel_traitsILi96ELi64ELi128ELi4ELb0ELb0EN7cutlass6half_tE19Flash_kernel_traitsILi96ELi64ELi128ELi4ES3_EELb1ELb0ELb0ELb1ELb1ELb1ELb1ELb0EEEvNS_16Flash_fwd_paramsE
        .type           _ZN5flash24flash_fwd_splitkv_kernelI23Flash_fwd_kernel_traitsILi96ELi64ELi128ELi4ELb0ELb0EN7cutlass6half_tE19Flash_kernel_traitsILi96ELi64ELi128ELi4ES3_EELb1ELb0ELb0ELb1ELb1ELb1ELb1ELb0EEEvNS_16Flash_fwd_paramsE,@function
        .size           _ZN5flash24flash_fwd_splitkv_kernelI23Flash_fwd_kernel_traitsILi96ELi64ELi128ELi4ELb0ELb0EN7cutlass6half_tE19Flash_kernel_traitsILi96ELi64ELi128ELi4ES3_EELb1ELb0ELb0ELb1ELb1ELb1ELb1ELb0EEEvNS_16Flash_fwd_paramsE,(.L_x_5497 - _ZN5flash24flash_fwd_splitkv_kernelI23Flash_fwd_kernel_traitsILi96ELi64ELi128ELi4ELb0ELb0EN7cutlass6half_tE19Flash_kernel_traitsILi96ELi64ELi128ELi4ES3_EELb1ELb0ELb0ELb1ELb1ELb1ELb1ELb0EEEvNS_16Flash_fwd_paramsE)
        .other          _ZN5flash24flash_fwd_splitkv_kernelI23Flash_fwd_kernel_traitsILi96ELi64ELi128ELi4ELb0ELb0EN7cutlass6half_tE19Flash_kernel_traitsILi96ELi64ELi128ELi4ES3_EELb1ELb0ELb0ELb1ELb1ELb1ELb1ELb0EEEvNS_16Flash_fwd_paramsE,@"STO_CUDA_ENTRY STV_DEFAULT"
_ZN5flash24flash_fwd_splitkv_kernelI23Flash_fwd_kernel_traitsILi96ELi64ELi128ELi4ELb0ELb0EN7cutlass6half_tE19Flash_kernel_traitsILi96ELi64ELi128ELi4ES3_EELb1ELb0ELb0ELb1ELb1ELb1ELb1ELb0EEEvNS_16Flash_fwd_paramsE:
.text._ZN5flash24flash_fwd_splitkv_kernelI23Flash_fwd_kernel_traitsILi96ELi64ELi128ELi4ELb0ELb0EN7cutlass6half_tE19Flash_kernel_traitsILi96ELi64ELi128ELi4ES3_EELb1ELb0ELb0ELb1ELb1ELb1ELb1ELb0EEEvNS_16Flash_fwd_paramsE:
        /* <DEDUP_REMOVED lines=119> */
[C---:B--2---:R-:W-:Y:S01]  /*0770*/  LEA R6, P0, R7.reuse, UR4, 0x2 ;  /* 0x0000000407067c11 */ /* 0x044fe2000f8010ff */
        /* <DEDUP_REMOVED lines=31> */
.L_x_1488:
        /* <DEDUP_REMOVED lines=8> */
.L_x_1489:
        /* <DEDUP_REMOVED lines=98> */
.L_x_1490:
        /* <DEDUP_REMOVED lines=72> */
.L_x_1491:
[----:B------:R-:W1:Y:S01]  /*1490*/  LDCU.128 UR12, c[0x0][0x390] ;  /* 0x00007200ff0c77ac */ /* 0x000e620008000c00 */
[C---:B------:R-:W-:Y:S01]  /*14a0*/  IMAD.SHL.U32 R180, R118.reuse, 0x8, RZ ;  /* 0x0000000876b47824 */ /* 0x040fe200078e00ff */
[----:B------:R-:W-:Y:S01]  /*14b0*/  LOP3.LUT R179, R118, 0x18, RZ, 0xc0, !PT ;  /* 0x0000001876b37812 */ /* 0x000fe200078ec0ff */
        /* <DEDUP_REMOVED lines=22> */
[----:B------:R-:W-:Y:S01]  /*1620*/  SHF.R.U32.HI R170, RZ, 0x1, R118 ;  /* 0x00000001ffaa7819 */ /* 0x000fe20000011676 */
[----:B----4-:R-:W-:Y:S02]  /*1630*/  IMAD R7, R6, UR20, RZ ;  /* 0x0000001406077c24 */ /* 0x010fe4000f8e02ff */
[----:B------:R-:W-:Y:S01]  /*1640*/  IMAD.WIDE.U32 R14, R15, 0x40, R122 ;  /* 0x000000400f0e7825 */ /* 0x000fe200078e007a */
[----:B------:R-:W-:-:S03]  /*1650*/  LOP3.LUT R26, R170, 0x8, RZ, 0xc0, !PT ;  /* 0x00000008aa1a7812 */ /* 0x000fc600078ec0ff */
        /* <DEDUP_REMOVED lines=21> */
[C---:B------:R-:W-:Y:S01]  /*17b0*/  LEA R10, P0, R5.reuse, UR8, 0x1 ;  /* 0x00000008050a7c11 */ /* 0x040fe2000f8008ff */
        /* <DEDUP_REMOVED lines=17> */
[----:B------:R-:W-:Y:S01]  /*18d0*/  IMAD.MOV.U32 R25, RZ, RZ, 0x20 ;  /* 0x00000020ff197424 */ /* 0x000fe200078e00ff */
[----:B------:R1:W-:Y:S01]  /*18e0*/  LDGSTS.E.BYPASS.LTC128B.128 [R112+0x2000], desc[UR24][R12.64+0x80] ;  /* 0x020000800c707fae */ /* 0x0003e2000b981a18 */
[----:B------:R-:W-:Y:S01]  /*18f0*/  IMAD.X R7, R0, 0x1, R175, P0 ;  /* 0x0000000100077824 */ /* 0x000fe200000e06af */
[----:B------:R-:W-:Y:S01]  /*1900*/  IADD3 R14, P0, PT, R113, R6, RZ ;  /* 0x00000006710e7210 */ /* 0x000fe20007f1e0ff */
[----:B------:R-:W-:Y:S01]  /*1910*/  VIADD R178, R24, 0xffffffff ;  /* 0xffffffff18b27836 */ /* 0x000fe20000000000 */
[----:B------:R-:W-:Y:S03]  /*1920*/  LDGSTS.E.BYPASS.LTC128B.128 [R112+0x800], desc[UR24][R10.64] ;  /* 0x008000000a707fae */ /* 0x000fe6000b981a18 */
[----:B------:R-:W-:Y:S01]  /*1930*/  IMAD.X R15, R0, 0x1, R7, P0 ;  /* 0x00000001000f7824 */ /* 0x000fe200000e0607 */
[----:B------:R-:W-:Y:S01]  /*1940*/  LDGSTS.E.BYPASS.LTC128B.128 [R112+0x1800], desc[UR24][R10.64+0x40] ;  /* 0x018000400a707fae */ /* 0x000fe2000b981a18 */
[----:B------:R-:W-:-:S03]  /*1950*/  IMAD.SHL.U32 R187, R178, 0x80, RZ ;  /* 0x00000080b2bb7824 */ /* 0x000fc600078e00ff */
        /* <DEDUP_REMOVED lines=12> */
[----:B--2---:R-:W-:Y:S02]  /*1a20*/  LOP3.LUT R10, R116, 0x18, RZ, 0xc0, !PT ;  /* 0x00000018740a7812 */ /* 0x004fe400078ec0ff */
[----:B------:R-:W-:Y:S01]  /*1a30*/  IADD3 R4, P0, PT, R176, UR8, RZ ;  /* 0x00000008b0047c10 */ /* 0x000fe2000ff1e0ff */
[----:B------:R-:W-:Y:S04]  /*1a40*/  LDGSTS.E.BYPASS.LTC128B.128 [R112+0x6000], desc[UR24][R14.64+0x40] ;  /* 0x060000400e707fae */ /* 0x000fe8000b981a18 */
[----:B------:R-:W-:Y:S04]  /*1a50*/  LDGSTS.E.BYPASS.LTC128B.128 [R112+0x8000], desc[UR24][R14.64+0x80] ;  /* 0x080000800e707fae */ /* 0x000fe8000b981a18 */
[----:B------:R-:W-:Y:S04]  /*1a60*/  LDGSTS.E.BYPASS.LTC128B.128 [R112+0x4800], desc[UR24][R12.64] ;  /* 0x048000000c707fae */ /* 0x000fe8000b981a18 */
[----:B------:R-:W-:Y:S04]  /*1a70*/  LDGSTS.E.BYPASS.LTC128B.128 [R112+0x6800], desc[UR24][R12.64+0x40] ;  /* 0x068000400c707fae */ /* 0x000fe8000b981a18 */
[----:B------:R2:W-:Y:S01]  /*1a80*/  LDGSTS.E.BYPASS.LTC128B.128 [R112+0x8800], desc[UR24][R12.64+0x80] ;  /* 0x088000800c707fae */ /* 0x0005e2000b981a18 */
[----:B-1----:R-:W-:-:S03]  /*1a90*/  LOP3.LUT R6, R169, 0x100, RZ, 0xc0, !PT ;  /* 0x00000100a9067812 */ /* 0x002fc600078ec0ff */
[----:B------:R-:W0:Y:S01]  /*1aa0*/  LDGDEPBAR ;  /* 0x00000000000079af */ /* 0x000e220000000000 */
[--C-:B------:R-:W-:Y:S02]  /*1ab0*/  LOP3.LUT R7, R10, 0xc0, R27.reuse, 0xf8, !PT ;  /* 0x000000c00a077812 */ /* 0x100fe400078ef81b */
[----:B------:R-:W-:Y:S02]  /*1ac0*/  LOP3.LUT R5, R6, 0x20, R27, 0xf8, !PT ;  /* 0x0000002006057812 */ /* 0x000fe400078ef81b */
[----:B------:R-:W-:Y:S02]  /*1ad0*/  LOP3.LUT R120, R7, 0x8, R118, 0x78, !PT ;  /* 0x0000000807787812 */ /* 0x000fe400078e7876 */
[----:B------:R-:W-:Y:S02]  /*1ae0*/  LOP3.LUT R169, R169, 0x3e00, RZ, 0xc0, !PT ;  /* 0x00003e00a9a97812 */ /* 0x000fe400078ec0ff */
[----:B------:R-:W-:Y:S02]  /*1af0*/  LOP3.LUT R120, R5, R120, RZ, 0xfc, !PT ;  /* 0x0000007805787212 */ /* 0x000fe400078efcff */
[----:B------:R-:W-:-:S02]  /*1b00*/  IADD3.X R5, PT, PT, R177, UR4, RZ, P0, !PT ;  /* 0x00000004b1057c10 */ /* 0x000fc400087fe4ff */
[----:B------:R-:W-:Y:S02]  /*1b10*/  IADD3 R8, P0, PT, R4, UR8, RZ ;  /* 0x0000000804087c10 */ /* 0x000fe4000ff1e0ff */
[----:B------:R-:W-:Y:S02]  /*1b20*/  LOP3.LUT R26, R7, R26, RZ, 0x3c, !PT ;  /* 0x0000001a071a7212 */ /* 0x000fe400078e3cff */
[----:B------:R-:W-:Y:S02]  /*1b30*/  LOP3.LUT R7, R169, 0x120, R27, 0xf8, !PT ;  /* 0x00000120a9077812 */ /* 0x000fe400078ef81b */
[----:B------:R-:W-:Y:S02]  /*1b40*/  IADD3.X R9, PT, PT, R5, UR4, RZ, P0, !PT ;  /* 0x0000000405097c10 */ /* 0x000fe400087fe4ff */
[----:B------:R-:W-:Y:S02]  /*1b50*/  IADD3 R6, P0, PT, R8, UR8, RZ ;  /* 0x0000000808067c10 */ /* 0x000fe4000ff1e0ff */
[----:B------:R-:W-:Y:S01]  /*1b60*/  LOP3.LUT R124, R7, R26, RZ, 0xfc, !PT ;  /* 0x0000001a077c7212 */ /* 0x000fe200078efcff */
[----:B------:R-:W-:-:S04]  /*1b70*/  DEPBAR.LE SB0, 0x0 ;  /* 0x000080000000791a */ /* 0x000fc80000000000 */
[----:B------:R-:W-:Y:S01]  /*1b80*/  BAR.SYNC.DEFER_BLOCKING 0x0 ;  /* 0x0000000000007b1d */ /* 0x000fe20000010000 */
[----:B------:R-:W-:Y:S02]  /*1b90*/  IADD3.X R7, PT, PT, R9, UR4, RZ, P0, !PT ;  /* 0x0000000409077c10 */ /* 0x000fe400087fe4ff */
[----:B------:R-:W-:Y:S02]  /*1ba0*/  LEA R124, R124, UR5, 0x1 ;  /* 0x000000057c7c7c11 */ /* 0x000fe4000f8e08ff */
[----:B------:R-:W-:Y:S01]  /*1bb0*/  LEA R120, R120, UR5, 0x1 ;  /* 0x0000000578787c11 */ /* 0x000fe2000f8e08ff */
[----:B------:R-:W1:Y:S01]  /*1bc0*/  LDCU UR4, c[0x0][0x50c] ;  /* 0x0000a180ff0477ac */ /* 0x000e620008000800 */
        /* <DEDUP_REMOVED lines=21> */
[----:B------:R-:W1:Y:S04]  /*1d20*/  LDSM.16.M88.4 R32, [R120+0x3400] ;  /* 0x003400007820783b */ /* 0x000e680000000200 */
[----:B------:R-:W1:Y:S04]  /*1d30*/  LDSM.16.M88.4 R84, [R120+0x3800] ;  /* 0x003800007854783b */ /* 0x000e680000000200 */
[----:B------:R-:W1:Y:S04]  /*1d40*/  LDSM.16.M88.4 R76, [R120+0x3c00] ;  /* 0x003c0000784c783b */ /* 0x000e680000000200 */
[----:B------:R-:W1:Y:S04]  /*1d50*/  LDSM.16.M88.4 R68, [R120+0x4000] ;  /* 0x004000007844783b */ /* 0x000e680000000200 */
[----:B------:R-:W1:Y:S04]  /*1d60*/  LDSM.16.M88.4 R60, [R120+0x4400] ;  /* 0x00440000783c783b */ /* 0x000e680000000200 */
[----:B------:R-:W1:Y:S04]  /*1d70*/  LDSM.16.M88.4 R52, [R120+0x4800] ;  /* 0x004800007834783b */ /* 0x000e680000000200 */
[----:B--2---:R-:W2:Y:S04]  /*1d80*/  LDSM.16.M88.4 R12, [R120+0x4c00] ;  /* 0x004c0000780c783b */ /* 0x004ea80000000200 */
        /* <DEDUP_REMOVED lines=8> */
[C---:B-1----:R-:W-:Y:S03]  /*1e10*/  HMMA.16816.F32 R36, R44.reuse, R32, RZ ;  /* 0x000000202c24723c */ /* 0x042fe600000018ff */
        /* <DEDUP_REMOVED lines=15> */
[----:B--2---:R-:W-:Y:S08]  /*1f10*/  HMMA.16816.F32 R48, R44, R12, RZ ;  /* 0x0000000c2c30723c */ /* 0x004ff000000018ff */
        /* <DEDUP_REMOVED lines=90> */
[C---:B------:R-:W-:Y:S01]  /*24c0*/  HMMA.16816.F32 R80, R12.reuse, R28, R80 ;  /* 0x0000001c0c50723c */ /* 0x040fe20000001850 */
[----:B------:R-:W-:Y:S07]  /*24d0*/  MUFU.TANH R89, R89 ;  /* 0x0000005900597308 */ /* 0x000fee0000002400 */
[----:B------:R-:W-:Y:S01]  /*24e0*/  HMMA.16816.F32 R76, R12, R30, R76 ;  /* 0x0000001e0c4c723c */ /* 0x000fe2000000184c */
[----:B------:R-:W-:Y:S01]  /*24f0*/  LDSM.16.M88.4 R28, [R120+0x8000] ;  /* 0x00800000781c783b */ /* 0x000fe20000000200 */
[----:B------:R-:W-:Y:S01]  /*2500*/  MUFU.TANH R88, R88 ;  /* 0x0000005800587308 */ /* 0x000fe20000002400 */
[----:B------:R-:W-:-:S02]  /*2510*/  FMUL.FTZ R95, R95, UR4 ;  /* 0x000000045f5f7c20 */ /* 0x000fc40008410000 */
[----:B-1----:R-:W1:Y:S03]  /*2520*/  LDSM.16.M88.4 R32, [R115+0x6000] ;  /* 0x006000007320783b */ /* 0x002e660000000200 */
[C---:B------:R-:W-:Y:S01]  /*2530*/  HMMA.16816.F32 R84, R8.reuse, R22, R84 ;  /* 0x000000160854723c */ /* 0x040fe20000001854 */
[----:B------:R-:W3:Y:S01]  /*2540*/  LDSM.16.M88.4 R20, [R120+0x6c00] ;  /* 0x006c00007814783b */ /* 0x000ee20000000200 */
[----:B------:R-:W-:Y:S06]  /*2550*/  MUFU.TANH R146, R95 ;  /* 0x0000005f00927308 */ /* 0x000fec0000002400 */
[C---:B--2---:R-:W-:Y:S08]  /*2560*/  HMMA.16816.F32 R80, R8.reuse, R16, R80 ;  /* 0x000000100850723c */ /* 0x044ff00000001850 */
[----:B------:R-:W-:Y:S01]  /*2570*/  HMMA.16816.F32 R76, R8, R18, R76 ;  /* 0x00000012084c723c */ /* 0x000fe2000000184c */
[----:B------:R-:W2:Y:S07]  /*2580*/  LDSM.16.M88.4 R16, [R115+0x6400] ;  /* 0x006400007310783b */ /* 0x000eae0000000200 */
[----:B------:R-:W-:Y:S01]  /*2590*/  HMMA.16816.F32 R108, R4, R36, R108 ;  /* 0x00000024046c723c */ /* 0x000fe2000000186c */
[----:B------:R-:W4:Y:S07]  /*25a0*/  LDSM.16.M88.4 R36, [R115+0x7c00] ;  /* 0x007c00007324783b */ /* 0x000f2e0000000200 */
[----:B------:R-:W-:Y:S01]  /*25b0*/  HMMA.16816.F32 R52, R104, R74, R52 ;  /* 0x0000004a6834723c */ /* 0x000fe20000001834 */
[----:B------:R-:W-:Y:S01]  /*25c0*/  FMUL.FTZ R74, R92, UR4 ;  /* 0x000000045c4a7c20 */ /* 0x000fe20008410000 */
[----:B------:R-:W-:-:S05]  /*25d0*/  FMUL.FTZ R75, R93, UR4 ;  /* 0x000000045d4b7c20 */ /* 0x000fca0008410000 */
[----:B------:R-:W-:Y:S01]  /*25e0*/  MUFU.TANH R74, R74 ;  /* 0x0000004a004a7308 */ /* 0x000fe20000002400 */
[C---:B-1----:R-:W-:Y:S03]  /*25f0*/  HMMA.16816.F32 R68, R12.reuse, R34, R68 ;  /* 0x000000220c44723c */ /* 0x042fe60000001844 */
[----:B------:R-:W-:Y:S01]  /*2600*/  FMUL.FTZ R108, R108, UR4 ;  /* 0x000000046c6c7c20 */ /* 0x000fe20008410000 */
[----:B------:R-:W-:Y:S01]  /*2610*/  FMUL.FTZ R109, R109, UR4 ;  /* 0x000000046d6d7c20 */ /* 0x000fe20008410000 */
[----:B------:R-:W-:Y:S01]  /*2620*/  FMUL.FTZ R110, R110, UR4 ;  /* 0x000000046e6e7c20 */ /* 0x000fe20008410000 */
[----:B------:R-:W-:Y:S01]  /*2630*/  FMUL.FTZ R111, R111, UR4 ;  /* 0x000000046f6f7c20 */ /* 0x000fe20008410000 */
[----:B------:R-:W-:Y:S01]  /*2640*/  MUFU.TANH R75, R75 ;  /* 0x0000004b004b7308 */ /* 0x000fe20000002400 */
[----:B------:R-:W-:Y:S01]  /*2650*/  HMMA.16816.F32 R96, R12, R32, R96 ;  /* 0x000000200c60723c */ /* 0x000fe20000001860 */
[----:B------:R-:W1:Y:S06]  /*2660*/  LDSM.16.M88.4 R32, [R120+0x8400] ;  /* 0x008400007820783b */ /* 0x000e6c0000000200 */
[----:B------:R-:W5:Y:S01]  /*2670*/  MUFU.TANH R108, R108 ;  /* 0x0000006c006c7308 */ /* 0x000f620000002400 */
[C---:B---3--:R-:W-:Y:S07]  /*2680*/  HMMA.16816.F32 R48, R104.reuse, R20, R48 ;  /* 0x000000146830723c */ /* 0x048fee0000001830 */
[----:B------:R-:W-:Y:S01]  /*2690*/  MUFU.TANH R109, R109 ;  /* 0x0000006d006d7308 */ /* 0x000fe20000002400 */
[----:B------:R-:W-:Y:S01]  /*26a0*/  HMMA.16816.F32 R44, R104, R22, R44 ;  /* 0x00000016682c723c */ /* 0x000fe2000000182c */
[----:B------:R-:W3:Y:S06]  /*26b0*/  LDSM.16.M88.4 R20, [R115+0x6800] ;  /* 0x006800007314783b */ /* 0x000eec0000000200 */
[----:B------:R-:W5:Y:S01]  /*26c0*/  MUFU.TANH R110, R110 ;  /* 0x0000006e006e7308 */ /* 0x000f620000002400 */
[----:B------:R-:W-:Y:S07]  /*26d0*/  HMMA.16816.F32 R68, R8, R30, R68 ;  /* 0x0000001e0844723c */ /* 0x000fee0000001844 */
[----:B------:R-:W5:Y:S01]  /*26e0*/  MUFU.TANH R111, R111 ;  /* 0x0000006f006f7308 */ /* 0x000f620000002400 */
[C---:B--2---:R-:W-:Y:S08]  /*26f0*/  HMMA.16816.F32 R64, R12.reuse, R16, R64 ;  /* 0x000000100c40723c */ /* 0x044ff00000001840 */
[----:B------:R-:W-:Y:S01]  /*2700*/  HMMA.16816.F32 R60, R12, R18, R60 ;  /* 0x000000120c3c723c */ /* 0x000fe2000000183c */
[----:B------:R-:W2:Y:S07]  /*2710*/  LDSM.16.M88.4 R16, [R115+0x8400] ;  /* 0x008400007310783b */ /* 0x000eae0000000200 */
[C---:B----4-:R-:W-:Y:S08]  /*2720*/  HMMA.16816.F32 R80, R4.reuse, R36, R80 ;  /* 0x000000240450723c */ /* 0x050ff00000001850 */
[C---:B------:R-:W-:Y:S01]  /*2730*/  HMMA.16816.F32 R76, R4.reuse, R38, R76 ;  /* 0x00000026044c723c */ /* 0x040fe2000000184c */
[----:B------:R-:W4:Y:S07]  /*2740*/  LDSM.16.M88.4 R36, [R120+0x8800] ;  /* 0x008800007824783b */ /* 0x000f2e0000000200 */
[----:B------:R-:W-:Y:S03]  /*2750*/  HMMA.16816.F32 R68, R4, R42, R68 ;  /* 0x0000002a0444723c */ /* 0x000fe60000001844 */
[----:B------:R-:W-:Y:S01]  /*2760*/  FMUL.FTZ R80, R80, UR4 ;  /* 0x0000000450507c20 */ /* 0x000fe20008410000 */
[----:B------:R-:W-:Y:S01]  /*2770*/  FMUL.FTZ R81, R81, UR4 ;  /* 0x0000000451517c20 */ /* 0x000fe20008410000 */
[----:B------:R-:W-:Y:S01]  /*2780*/  FMUL.FTZ R82, R82, UR4 ;  /* 0x0000000452527c20 */ /* 0x000fe20008410000 */
[----:B------:R-:W-:-:S02]  /*2790*/  FMUL.FTZ R83, R83, UR4 ;  /* 0x0000000453537c20 */ /* 0x000fc40008410000 */
[----:B-1----:R-:W-:Y:S01]  /*27a0*/  HMMA.16816.F32 R64, R8, R32, R64 ;  /* 0x000000200840723c */ /* 0x002fe20000001840 */
[----:B------:R-:W-:Y:S02]  /*27b0*/  MUFU.TANH R80, R80 ;  /* 0x0000005000507308 */ /* 0x000fe40000002400 */
[----:B------:R-:W-:Y:S01]  /*27c0*/  FMUL.FTZ R76, R76, UR4 ;  /* 0x000000044c4c7c20 */ /* 0x000fe20008410000 */
[----:B------:R-:W-:-:S04]  /*27d0*/  FMUL.FTZ R78, R78, UR4 ;  /* 0x000000044e4e7c20 */ /* 0x000fc80008410000 */
[----:B---3--:R-:W-:Y:S01]  /*27e0*/  HMMA.16816.F32 R56, R12, R20, R56 ;  /* 0x000000140c38723c */ /* 0x008fe20000001838 */
[----:B------:R-:W-:Y:S01]  /*27f0*/  LOP3.LUT R21, R122, 0x7, RZ, 0xc0, !PT ;  /* 0x000000077a157812 */ /* 0x000fe200078ec0ff */
[----:B------:R-:W-:Y:S01]  /*2800*/  MUFU.TANH R81, R81 ;  /* 0x0000005100517308 */ /* 0x000fe20000002400 */
[----:B------:R-:W-:Y:S01]  /*2810*/  LOP3.LUT R20, R170, 0x1f0, RZ, 0xc0, !PT ;  /* 0x000001f0aa147812 */ /* 0x000fe200078ec0ff */
[----:B------:R-:W-:Y:S01]  /*2820*/  FMUL.FTZ R137, R69, UR4 ;  /* 0x0000000445897c20 */ /* 0x000fe20008410000 */
[----:B------:R-:W-:Y:S01]  /*2830*/  FMUL.FTZ R139, R68, UR4 ;  /* 0x00000004448b7c20 */ /* 0x000fe20008410000 */
[----:B------:R-:W-:Y:S01]  /*2840*/  FMUL.FTZ R71, R71, UR4 ;  /* 0x0000000447477c20 */ /* 0x000fe20008410000 */
[----:B------:R-:W-:Y:S01]  /*2850*/  IADD3 R20, PT, PT, R21, R20, R182 ;  /* 0x0000001415147210 */ /* 0x000fe20007ffe0b6 */
[----:B------:R-:W-:Y:S01]  /*2860*/  HMMA.16816.F32 R96, R8, R28, R96 ;  /* 0x0000001c0860723c */ /* 0x000fe20000001860 */
[----:B------:R-:W1:Y:S01]  /*2870*/  LDSM.16.M88.4 R28, [R115+0x6c00] ;  /* 0x006c0000731c783b */ /* 0x000e620000000200 */
[----:B------:R3:W-:Y:S01]  /*2880*/  MUFU.TANH R142, R71 ;  /* 0x00000047008e7308 */ /* 0x0007e20000002400 */
[----:B------:R-:W-:Y:S01]  /*2890*/  IADD3 R21, PT, PT, R117, -UR22, R20 ;  /* 0x8000001675157c10 */ /* 0x000fe2000fffe014 */
[----:B------:R-:W-:-:S02]  /*28a0*/  IMAD.SHL.U32 R20, R118, 0x2, RZ ;  /* 0x0000000276147824 */ /* 0x000fc400078e00ff */
[----:B------:R-:W-:Y:S02]  /*28b0*/  FMUL.FTZ R70, R70, UR4 ;  /* 0x0000000446467c20 */ /* 0x000fe40008410000 */
[----:B------:R-:W-:Y:S01]  /*28c0*/  IMAD.IADD R114, R21, 0x1, R114 ;  /* 0x0000000115727824 */ /* 0x000fe200078e0272 */
[----:B------:R-:W-:Y:S01]  /*28d0*/  HMMA.16816.F32 R52, R12, R22, R52 ;  /* 0x000000160c34723c */ /* 0x000fe20000001834 */
[----:B------:R-:W-:Y:S01]  /*28e0*/  LOP3.LUT R69, R187, 0x6, R20, 0xf8, !PT ;  /* 0x00000006bb457812 */ /* 0x000fe200078ef814 */
[----:B------:R-:W-:Y:S01]  /*28f0*/  MUFU.TANH R82, R82 ;  /* 0x0000005200527308 */ /* 0x000fe20000002400 */
[----:B------:R-:W5:Y:S01]  /*2900*/  LDSM.16.M88.4 R20, [R115+0x8800] ;  /* 0x008800007314783b */ /* 0x000f620000000200 */
[C-C-:B------:R-:W-:Y:S02]  /*2910*/  VIADDMNMX R68, R114.reuse, 0x1, R117.reuse, PT ;  /* 0x0000000172447846 */ /* 0x140fe40003800175 */
[----:B------:R-:W-:Y:S02]  /*2920*/  VIADDMNMX R43, R114, 0x9, R117, PT ;  /* 0x00000009722b7846 */ /* 0x000fe40003800175 */
[----:B--2---:R-:W-:Y:S01]  /*2930*/  HMMA.16816.F32 R64, R4, R16, R64 ;  /* 0x000000100440723c */ /* 0x004fe20000001840 */
[C---:B------:R-:W-:Y:S01]  /*2940*/  LOP3.LUT R16, R69.reuse, 0x1, RZ, 0xfc, !PT ;  /* 0x0000000145107812 */ /* 0x040fe200078efcff */
[----:B------:R-:W-:Y:S01]  /*2950*/  MUFU.TANH R134, R83 ;  /* 0x0000005300867308 */ /* 0x000fe20000002400 */
[----:B------:R-:W-:-:S02]  /*2960*/  LOP3.LUT R17, R69, 0x8, RZ, 0xfc, !PT ;  /* 0x0000000845117812 */ /* 0x000fc400078efcff */
[CC--:B------:R-:W-:Y:S02]  /*2970*/  ISETP.GE.AND P0, PT, R16.reuse, R68.reuse, PT ;  /* 0x000000441000720c */ /* 0x0c0fe40003f06270 */
[-C--:B------:R-:W-:Y:S01]  /*2980*/  ISETP.GE.AND P3, PT, R16, R43.reuse, PT ;  /* 0x0000002b1000720c */ /* 0x080fe20003f66270 */
[C---:B------:R-:W-:Y:S01]  /*2990*/  HMMA.16816.F32 R60, R8.reuse, R34, R60 ;  /* 0x00000022083c723c */ /* 0x040fe2000000183c */
[CC--:B------:R-:W-:Y:S01]  /*29a0*/  ISETP.GE.AND P6, PT, R17.reuse, R68.reuse, PT ;  /* 0x000000441100720c */ /* 0x0c0fe20003fc6270 */
[----:B------:R-:W-:Y:S01]  /*29b0*/  MUFU.TANH R76, R76 ;  /* 0x0000004c004c7308 */ /* 0x000fe20000002400 */
[-C--:B------:R-:W-:Y:S02]  /*29c0*/  ISETP.GE.AND P5, PT, R17, R43.reuse, PT ;  /* 0x0000002b1100720c */ /* 0x080fe40003fa6270 */
[CC--:B------:R-:W-:Y:S02]  /*29d0*/  ISETP.GE.AND P1, PT, R69.reuse, R68.reuse, PT ;  /* 0x000000444500720c */ /* 0x0c0fe40003f26270 */
[CC--:B------:R-:W-:Y:S01]  /*29e0*/  ISETP.GE.AND P4, PT, R69.reuse, R43.reuse, PT ;  /* 0x0000002b4500720c */ /* 0x0c0fe20003f86270 */
[----:B----4-:R-:W-:Y:S01]  /*29f0*/  HMMA.16816.F32 R56, R8, R36, R56 ;  /* 0x000000240838723c */ /* 0x010fe20000001838 */
[C---:B------:R-:W-:Y:S01]  /*2a00*/  LOP3.LUT R17, R69.reuse, 0x9, RZ, 0xfc, !PT ;  /* 0x0000000945117812 */ /* 0x040fe200078efcff */
[----:B------:R-:W-:Y:S01]  /*2a10*/  MUFU.TANH R132, R78 ;  /* 0x0000004e00847308 */ /* 0x000fe20000002400 */
[----:B------:R-:W-:Y:S01]  /*2a20*/  LOP3.LUT R16, R69, 0x10, RZ, 0xfc, !PT ;  /* 0x0000001045107812 */ /* 0x000fe200078efcff */
[----:B------:R-:W-:Y:S01]  /*2a30*/  FMUL.FTZ R64, R64, UR4 ;  /* 0x0000000440407c20 */ /* 0x000fe20008410000 */
[----:B------:R-:W-:Y:S01]  /*2a40*/  FSEL R37, R100, -INF , !P1 ;  /* 0xff80000064257808 */ /* 0x000fe20004800000 */
[----:B------:R-:W-:Y:S01]  /*2a50*/  FMUL.FTZ R66, R66, UR4 ;  /* 0x0000000442427c20 */ /* 0x000fe20008410000 */
[----:B------:R-:W-:Y:S01]  /*2a60*/  FSEL R36, R119, -INF , !P4 ;  /* 0xff80000077247808 */ /* 0x000fe20006000000 */
[----:B------:R-:W-:Y:S01]  /*2a70*/  HMMA.16816.F32 R84, R4, R90, R84 ;  /* 0x0000005a0454723c */ /* 0x000fe20000001854 */
[----:B------:R-:W-:Y:S01]  /*2a80*/  FSEL R101, R101, -INF , !P0 ;  /* 0xff80000065657808 */ /* 0x000fe20004000000 */
[----:B------:R-:W-:Y:S01]  /*2a90*/  FMUL.FTZ R90, R94, UR4 ;  /* 0x000000045e5a7c20 */ /* 0x000fe20008410000 */
[CC--:B------:R-:W-:Y:S01]  /*2aa0*/  ISETP.GE.AND P2, PT, R17.reuse, R68.reuse, PT ;  /* 0x000000441100720c */ /* 0x0c0fe20003f46270 */
[----:B------:R-:W-:Y:S01]  /*2ab0*/  MUFU.TANH R139, R139 ;  /* 0x0000008b008b7308 */ /* 0x000fe20000002400 */
[-C--:B------:R-:W-:Y:S01]  /*2ac0*/  ISETP.GE.AND P1, PT, R17, R43.reuse, PT ;  /* 0x0000002b1100720c */ /* 0x080fe20003f26270 */
[----:B------:R-:W-:Y:S01]  /*2ad0*/  FMUL.FTZ R67, R67, UR4 ;  /* 0x0000000443437c20 */ /* 0x000fe20008410000 */
[C---:B------:R-:W-:Y:S01]  /*2ae0*/  ISETP.GE.AND P4, PT, R16.reuse, R68, PT ;  /* 0x000000441000720c */ /* 0x040fe20003f86270 */
[----:B------:R-:W-:Y:S01]  /*2af0*/  HMMA.16816.F32 R52, R8, R38, R52 ;  /* 0x000000260834723c */ /* 0x000fe20000001834 */
[----:B------:R-:W-:Y:S01]  /*2b00*/  ISETP.GE.AND P0, PT, R16, R43, PT ;  /* 0x0000002b1000720c */ /* 0x000fe20003f06270 */
[----:B------:R-:W-:Y:S01]  /*2b10*/  FMUL.FTZ R65, R65, UR4 ;  /* 0x0000000441417c20 */ /* 0x000fe20008410000 */
[C---:B------:R-:W-:Y:S01]  /*2b20*/  LOP3.LUT R17, R69.reuse, 0x11, RZ, 0xfc, !PT ;  /* 0x0000001145117812 */ /* 0x040fe200078efcff */
[----:B------:R-:W2:Y:S01]  /*2b30*/  MUFU.TANH R90, R90 ;  /* 0x0000005a005a7308 */ /* 0x000ea20000002400 */
[----:B------:R-:W-:-:S02]  /*2b40*/  LOP3.LUT R16, R69, 0x18, RZ, 0xfc, !PT ;  /* 0x0000001845107812 */ /* 0x000fc400078efcff */
[----:B------:R-:W-:Y:S01]  /*2b50*/  FSEL R102, R102, -INF , !P3 ;  /* 0xff80000066667808 */ /* 0x000fe20005800000 */
[----:B------:R-:W-:Y:S01]  /*2b60*/  HMMA.16816.F32 R60, R4, R18, R60 ;  /* 0x00000012043c723c */ /* 0x000fe2000000183c */
[----:B------:R-:W-:Y:S02]  /*2b70*/  FSEL R103, R103, -INF , !P6 ;  /* 0xff80000067677808 */ /* 0x000fe40007000000 */
[----:B------:R-:W-:Y:S01]  /*2b80*/  FSEL R42, R123, -INF , !P5 ;  /* 0xff8000007b2a7808 */ /* 0x000fe20006800000 */
[----:B------:R-:W-:Y:S01]  /*2b90*/  FMUL.FTZ R143, R84, UR4 ;  /* 0x00000004548f7c20 */ /* 0x000fe20008410000 */
[----:B---3--:R-:W-:Y:S01]  /*2ba0*/  FSEL R71, R121, -INF , !P2 ;  /* 0xff80000079477808 */ /* 0x008fe20005000000 */
[----:B------:R-:W-:Y:S01]  /*2bb0*/  FMUL.FTZ R141, R85, UR4 ;  /* 0x00000004558d7c20 */ /* 0x000fe20008410000 */
[CC--:B------:R-:W-:Y:S01]  /*2bc0*/  ISETP.GE.AND P3, PT, R17.reuse, R68.reuse, PT ;  /* 0x000000441100720c */ /* 0x0c0fe20003f66270 */
[C---:B-1----:R-:W-:Y:S01]  /*2bd0*/  HMMA.16816.F32 R48, R12.reuse, R28, R48 ;  /* 0x0000001c0c30723c */ /* 0x042fe20000001830 */
[-C--:B------:R-:W-:Y:S01]  /*2be0*/  ISETP.GE.AND P6, PT, R17, R43.reuse, PT ;  /* 0x0000002b1100720c */ /* 0x080fe20003fc6270 */
[----:B------:R-:W-:Y:S01]  /*2bf0*/  FMUL.FTZ R84, R86, UR4 ;  /* 0x0000000456547c20 */ /* 0x000fe20008410000 */
[C---:B------:R-:W-:Y:S01]  /*2c00*/  ISETP.GE.AND P5, PT, R16.reuse, R68, PT ;  /* 0x000000441000720c */ /* 0x040fe20003fa6270 */
[----:B------:R-:W-:Y:S01]  /*2c10*/  FMUL.FTZ R85, R87, UR4 ;  /* 0x0000000457557c20 */ /* 0x000fe20008410000 */
[----:B------:R-:W-:Y:S01]  /*2c20*/  ISETP.GE.AND P2, PT, R16, R43, PT ;  /* 0x0000002b1000720c */ /* 0x000fe20003f46270 */
[----:B------:R-:W1:Y:S01]  /*2c30*/  MUFU.TANH R143, R143 ;  /* 0x0000008f008f7308 */ /* 0x000e620000002400 */
[C---:B------:R-:W-:Y:S01]  /*2c40*/  LOP3.LUT R17, R69.reuse, 0x19, RZ, 0xfc, !PT ;  /* 0x0000001945117812 */ /* 0x040fe200078efcff */
[----:B------:R-:W-:Y:S01]  /*2c50*/  HMMA.16816.F32 R44, R12, R30, R44 ;  /* 0x0000001e0c2c723c */ /* 0x000fe2000000182c */
[----:B------:R-:W-:-:S02]  /*2c60*/  LOP3.LUT R16, R69, 0x20, RZ, 0xfc, !PT ;  /* 0x0000002045107812 */ /* 0x000fc400078efcff */
[----:B------:R-:W-:Y:S01]  /*2c70*/  FSEL R38, R124, -INF , !P1 ;  /* 0xff8000007c267808 */ /* 0x000fe20004800000 */
[----:B------:R-:W-:Y:S01]  /*2c80*/  FMUL.FTZ R60, R60, UR4 ;  /* 0x000000043c3c7c20 */ /* 0x000fe20008410000 */
[----:B-----5:R-:W-:Y:S01]  /*2c90*/  FSEL R35, R108, -INF , !P4 ;  /* 0xff8000006c237808 */ /* 0x020fe20006000000 */
[----:B------:R-:W-:Y:S01]  /*2ca0*/  MUFU.TANH R141, R141 ;  /* 0x0000008d008d7308 */ /* 0x000fe20000002400 */
[----:B------:R-:W-:Y:S01]  /*2cb0*/  FSEL R32, R110, -INF , !P0 ;  /* 0xff8000006e207808 */ /* 0x000fe20004000000 */
[C---:B------:R-:W-:Y:S01]  /*2cc0*/  HMMA.16816.F32 R56, R4.reuse, R20, R56 ;  /* 0x000000140438723c */ /* 0x040fe20000001838 */
[----:B------:R-:W-:Y:S01]  /*2cd0*/  FSEL R33, R109, -INF , !P3 ;  /* 0xff8000006d217808 */ /* 0x000fe20005800000 */
[----:B------:R-:W-:Y:S01]  /*2ce0*/  FMUL.FTZ R63, R63, UR4 ;  /* 0x000000043f3f7c20 */ /* 0x000fe20008410000 */
[CC--:B------:R-:W-:Y:S01]  /*2cf0*/  ISETP.GE.AND P1, PT, R17.reuse, R68.reuse, PT ;  /* 0x000000441100720c */ /* 0x0c0fe20003f26270 */
[----:B------:R-:W-:Y:S01]  /*2d00*/  FMUL.FTZ R62, R62, UR4 ;  /* 0x000000043e3e7c20 */ /* 0x000fe20008410000 */
[-C--:B------:R-:W-:Y:S01]  /*2d10*/  ISETP.GE.AND P4, PT, R17, R43.reuse, PT ;  /* 0x0000002b1100720c */ /* 0x080fe20003f86270 */
[----:B------:R-:W3:Y:S01]  /*2d20*/  MUFU.TANH R84, R84 ;  /* 0x0000005400547308 */ /* 0x000ee20000002400 */
[CC--:B------:R-:W-:Y:S01]  /*2d30*/  ISETP.GE.AND P0, PT, R16.reuse, R68.reuse, PT ;  /* 0x000000441000720c */ /* 0x0c0fe20003f06270 */
[C---:B------:R-:W-:Y:S01]  /*2d40*/  HMMA.16816.F32 R96, R4.reuse, R40, R96 ;  /* 0x000000280460723c */ /* 0x040fe20000001860 */
[-C--:B------:R-:W-:Y:S01]  /*2d50*/  ISETP.GE.AND P3, PT, R16, R43.reuse, PT ;  /* 0x0000002b1000720c */ /* 0x080fe20003f66270 */
[----:B------:R-:W-:Y:S01]  /*2d60*/  FMUL.FTZ R40, R77, UR4 ;  /* 0x000000044d287c20 */ /* 0x000fe20008410000 */
[----:B------:R-:W4:Y:S01]  /*2d70*/  LDSM.16.M88.4 R16, [R120+0x8c00] ;  /* 0x008c00007810783b */ /* 0x000f220000000200 */
[----:B------:R-:W-:Y:S01]  /*2d80*/  LOP3.LUT R28, R69, 0x21, RZ, 0xfc, !PT ;  /* 0x00000021451c7812 */ /* 0x000fe200078efcff */
[----:B------:R-:W-:Y:S01]  /*2d90*/  FMUL.FTZ R41, R79, UR4 ;  /* 0x000000044f297c20 */ /* 0x000fe20008410000 */
[----:B------:R-:W-:Y:S01]  /*2da0*/  FSEL R34, R111, -INF , !P6 ;  /* 0xff8000006f227808 */ /* 0x000fe20007000000 */
[----:B------:R-:W5:Y:S01]  /*2db0*/  MUFU.TANH R85, R85 ;  /* 0x0000005500557308 */ /* 0x000f620000002400 */
[-C--:B------:R-:W-:Y:S01]  /*2dc0*/  ISETP.GE.AND P6, PT, R28, R68.reuse, PT ;  /* 0x000000441c00720c */ /* 0x080fe20003fc6270 */
[----:B------:R-:W-:Y:S01]  /*2dd0*/  HMMA.16816.F32 R52, R4, R22, R52 ;  /* 0x000000160434723c */ /* 0x000fe20000001834 */
[----:B------:R-:W-:Y:S01]  /*2de0*/  LOP3.LUT R13, R69, 0x29, RZ, 0xfc, !PT ;  /* 0x00000029450d7812 */ /* 0x000fe200078efcff */
[----:B------:R-:W-:Y:S01]  /*2df0*/  FMUL.FTZ R57, R57, UR4 ;  /* 0x0000000439397c20 */ /* 0x000fe20008410000 */
[----:B------:R-:W-:Y:S01]  /*2e00*/  LOP3.LUT R12, R69, 0x30, RZ, 0xfc, !PT ;  /* 0x00000030450c7812 */ /* 0x000fe200078efcff */
[----:B------:R-:W-:Y:S01]  /*2e10*/  FMUL.FTZ R56, R56, UR4 ;  /* 0x0000000438387c20 */ /* 0x000fe20008410000 */
[----:B------:R-:W-:Y:S01]  /*2e20*/  FSEL R21, R72, -INF , !P5 ;  /* 0xff80000048157808 */ /* 0x000fe20006800000 */
[----:B------:R-:W5:Y:S01]  /*2e30*/  MUFU.TANH R40, R40 ;  /* 0x0000002800287308 */ /* 0x000f620000002400 */
[----:B------:R-:W-:Y:S01]  /*2e40*/  FSEL R72, R89, -INF , !P4 ;  /* 0xff80000059487808 */ /* 0x000fe20006000000 */
[----:B------:R-:W-:Y:S01]  /*2e50*/  FMUL.FTZ R59, R59, UR4 ;  /* 0x000000043b3b7c20 */ /* 0x000fe20008410000 */
[----:B------:R-:W-:Y:S01]  /*2e60*/  FSEL R31, R74, -INF , !P0 ;  /* 0xff8000004a1f7808 */ /* 0x000fe20004000000 */
[----:B------:R-:W-:Y:S01]  /*2e70*/  FMUL.FTZ R96, R96, UR4 ;  /* 0x0000000460607c20 */ /* 0x000fe20008410000 */
[----:B--2---:R-:W-:Y:S01]  /*2e80*/  FSEL R30, R90, -INF , !P3 ;  /* 0xff8000005a1e7808 */ /* 0x004fe20005800000 */
[----:B------:R-:W-:Y:S01]  /*2e90*/  FMUL.FTZ R97, R97, UR4 ;  /* 0x0000000461617c20 */ /* 0x000fe20008410000 */
[----:B------:R-:W-:Y:S01]  /*2ea0*/  FSEL R29, R75, -INF , !P6 ;  /* 0xff8000004b1d7808 */ /* 0x000fe20007000000 */
[----:B------:R-:W-:Y:S01]  /*2eb0*/  FMUL.FTZ R98, R98, UR4 ;  /* 0x0000000462627c20 */ /* 0x000fe20008410000 */
[CC--:B------:R-:W-:Y:S01]  /*2ec0*/  ISETP.GE.AND P4, PT, R13.reuse, R68.reuse, PT ;  /* 0x000000440d00720c */ /* 0x0c0fe20003f86270 */
[----:B------:R-:W2:Y:S01]  /*2ed0*/  MUFU.TANH R41, R41 ;  /* 0x0000002900297308 */ /* 0x000ea20000002400 */
[-C--:B------:R-:W-:Y:S01]  /*2ee0*/  ISETP.GE.AND P0, PT, R13, R43.reuse, PT ;  /* 0x0000002b0d00720c */ /* 0x080fe20003f06270 */
[----:B------:R-:W-:Y:S01]  /*2ef0*/  FMUL.FTZ R99, R99, UR4 ;  /* 0x0000000463637c20 */ /* 0x000fe20008410000 */
[CC--:B------:R-:W-:Y:S01]  /*2f00*/  ISETP.GE.AND P3, PT, R12.reuse, R68.reuse, PT ;  /* 0x000000440c00720c */ /* 0x0c0fe20003f66270 */
[----:B------:R-:W-:Y:S01]  /*2f10*/  FMUL.FTZ R61, R61, UR4 ;  /* 0x000000043d3d7c20 */ /* 0x000fe20008410000 */
[-C--:B------:R-:W-:Y:S01]  /*2f20*/  ISETP.GE.AND P6, PT, R12, R43.reuse, PT ;  /* 0x0000002b0c00720c */ /* 0x080fe20003fc6270 */
[----:B------:R-:W-:Y:S01]  /*2f30*/  FMUL.FTZ R52, R52, UR4 ;  /* 0x0000000434347c20 */ /* 0x000fe20008410000 */
[----:B------:R-:W5:Y:S01]  /*2f40*/  LDSM.16.M88.4 R12, [R115+0x8c00] ;  /* 0x008c0000730c783b */ /* 0x000f620000000200 */
[----:B------:R-:W-:Y:S01]  /*2f50*/  LOP3.LUT R20, R69, 0x28, RZ, 0xfc, !PT ;  /* 0x0000002845147812 */ /* 0x000fe200078efcff */
[----:B------:R-:W2:Y:S01]  /*2f60*/  MUFU.TANH R127, R96 ;  /* 0x00000060007f7308 */ /* 0x000ea20000002400 */
[-C--:B------:R-:W-:Y:S01]  /*2f70*/  ISETP.GE.AND P5, PT, R28, R43.reuse, PT ;  /* 0x0000002b1c00720c */ /* 0x080fe20003fa6270 */
[----:B------:R-:W-:Y:S01]  /*2f80*/  FMUL.FTZ R53, R53, UR4 ;  /* 0x0000000435357c20 */ /* 0x000fe20008410000 */
[----:B------:R-:W-:Y:S01]  /*2f90*/  FSEL R28, R88, -INF , !P2 ;  /* 0xff800000581c7808 */ /* 0x000fe20005000000 */
[----:B------:R-:W-:Y:S01]  /*2fa0*/  FMUL.FTZ R54, R54, UR4 ;  /* 0x0000000436367c20 */ /* 0x000fe20008410000 */
[----:B------:R-:W-:Y:S01]  /*2fb0*/  FSEL R73, R73, -INF , !P1 ;  /* 0xff80000049497808 */ /* 0x000fe20004800000 */
[----:B------:R-:W-:Y:S01]  /*2fc0*/  FMUL.FTZ R55, R55, UR4 ;  /* 0x0000000437377c20 */ /* 0x000fe20008410000 */
[C---:B------:R-:W-:Y:S01]  /*2fd0*/  ISETP.GE.AND P2, PT, R20.reuse, R68, PT ;  /* 0x000000441400720c */ /* 0x040fe20003f46270 */
[----:B------:R-:W2:Y:S01]  /*2fe0*/  MUFU.TANH R125, R97 ;  /* 0x00000061007d7308 */ /* 0x000ea20000002400 */
[----:B----4-:R-:W-:Y:S01]  /*2ff0*/  HMMA.16816.F32 R48, R8, R16, R48 ;  /* 0x000000100830723c */ /* 0x010fe20000001830 */
[----:B------:R-:W-:Y:S01]  /*3000*/  ISETP.GE.AND P1, PT, R20, R43, PT ;  /* 0x0000002b1400720c */ /* 0x000fe20003f26270 */
[----:B------:R-:W-:-:S04]  /*3010*/  DEPBAR.LE SB0, 0x0 ;  /* 0x000080000000791a */ /* 0x000fc80000000000 */
[C---:B------:R-:W-:Y:S01]  /*3020*/  LOP3.LUT R22, R69.reuse, 0x31, RZ, 0xfc, !PT ;  /* 0x0000003145167812 */ /* 0x040fe200078efcff */
[----:B------:R-:W4:Y:S01]  /*3030*/  MUFU.TANH R144, R98 ;  /* 0x0000006200907308 */ /* 0x000f220000002400 */
[----:B------:R-:W-:Y:S01]  /*3040*/  HMMA.16816.F32 R44, R8, R18, R44 ;  /* 0x00000012082c723c */ /* 0x000fe2000000182c */
[C---:B------:R-:W-:Y:S02]  /*3050*/  LOP3.LUT R20, R69.reuse, 0x38, RZ, 0xfc, !PT ;  /* 0x0000003845147812 */ /* 0x040fe400078efcff */
[----:B------:R-:W-:Y:S02]  /*3060*/  LOP3.LUT R17, R69, 0x39, RZ, 0xfc, !PT ;  /* 0x0000003945117812 */ /* 0x000fe400078efcff */
[----:B------:R-:W-:Y:S02]  /*3070*/  FSEL R146, R146, -INF , !P5 ;  /* 0xff80000092927808 */ /* 0x000fe40006800000 */
[----:B------:R-:W-:Y:S01]  /*3080*/  MUFU.TANH R137, R137 ;  /* 0x0000008900897308 */ /* 0x000fe20000002400 */
[----:B-1----:R-:W-:-:S02]  /*3090*/  FSEL R143, R143, -INF , !P2 ;  /* 0xff8000008f8f7808 */ /* 0x002fc40005000000 */
[----:B---3--:R-:W-:Y:S02]  /*30a0*/  FSEL R120, R84, -INF , !P1 ;  /* 0xff80000054787808 */ /* 0x008fe40004800000 */
[----:B------:R-:W-:Y:S02]  /*30b0*/  FSEL R141, R141, -INF , !P4 ;  /* 0xff8000008d8d7808 */ /* 0x000fe40006000000 */
[CC--:B------:R-:W-:Y:S01]  /*30c0*/  ISETP.GE.AND P5, PT, R22.reuse, R68.reuse, PT ;  /* 0x000000441600720c */ /* 0x0c0fe20003fa6270 */
[----:B------:R-:W1:Y:S01]  /*30d0*/  MUFU.TANH R138, R70 ;  /* 0x00000046008a7308 */ /* 0x000e620000002400 */
[-C--:B------:R-:W-:Y:S02]  /*30e0*/  ISETP.GE.AND P2, PT, R22, R43.reuse, PT ;  /* 0x0000002b1600720c */ /* 0x080fe40003f46270 */
[C---:B------:R-:W-:Y:S02]  /*30f0*/  ISETP.GE.AND P1, PT, R20.reuse, R68, PT ;  /* 0x000000441400720c */ /* 0x040fe40003f26270 */
[----:B------:R-:W-:Y:S01]  /*3100*/  ISETP.GE.AND P4, PT, R20, R43, PT ;  /* 0x0000002b1400720c */ /* 0x000fe20003f86270 */
[----:B-----5:R-:W-:Y:S01]  /*3110*/  HMMA.16816.F32 R48, R4, R12, R48 ;  /* 0x0000000c0430723c */ /* 0x020fe20000001830 */
[C---:B------:R-:W-:Y:S01]  /*3120*/  LOP3.LUT R16, R69.reuse, 0x40, RZ, 0xfc, !PT ;  /* 0x0000004045107812 */ /* 0x040fe200078efcff */
[----:B------:R-:W3:Y:S01]  /*3130*/  MUFU.TANH R135, R64 ;  /* 0x0000004000877308 */ /* 0x000ee20000002400 */
[----:B------:R-:W-:-:S02]  /*3140*/  LOP3.LUT R9, R69, 0x41, RZ, 0xfc, !PT ;  /* 0x0000004145097812 */ /* 0x000fc400078efcff */
[----:B------:R-:W-:Y:S02]  /*3150*/  LOP3.LUT R8, R69, 0x48, RZ, 0xfc, !PT ;  /* 0x0000004845087812 */ /* 0x000fe400078efcff */
[----:B------:R-:W-:Y:S01]  /*3160*/  FSEL R123, R80, -INF , !P3 ;  /* 0xff800000507b7808 */ /* 0x000fe20005800000 */
[----:B------:R-:W-:Y:S01]  /*3170*/  HMMA.16816.F32 R44, R4, R14, R44 ;  /* 0x0000000e042c723c */ /* 0x000fe2000000182c */
[----:B------:R-:W-:Y:S01]  /*3180*/  FSEL R124, R82, -INF , !P6 ;  /* 0xff800000527c7808 */ /* 0x000fe20007000000 */
[----:B------:R5:W3:Y:S01]  /*3190*/  MUFU.TANH R136, R66 ;  /* 0x0000004200887308 */ /* 0x000ae20000002400 */
[----:B------:R-:W-:Y:S02]  /*31a0*/  FSEL R134, R134, -INF , !P2 ;  /* 0xff80000086867808 */ /* 0x000fe40005000000 */
[----:B------:R-:W-:Y:S02]  /*31b0*/  FSEL R117, R76, -INF , !P1 ;  /* 0xff8000004c757808 */ /* 0x000fe40004800000 */
[----:B------:R-:W-:-:S02]  /*31c0*/  FSEL R132, R132, -INF , !P4 ;  /* 0xff80000084847808 */ /* 0x000fc40006000000 */
[-C--:B------:R-:W-:Y:S01]  /*31d0*/  ISETP.GE.AND P3, PT, R17, R43.reuse, PT ;  /* 0x0000002b1100720c */ /* 0x080fe20003f66270 */
[----:B------:R-:W3:Y:S01]  /*31e0*/  MUFU.TANH R130, R67 ;  /* 0x0000004300827308 */ /* 0x000ee20000002400 */
[-C--:B------:R-:W-:Y:S01]  /*31f0*/  ISETP.GE.AND P6, PT, R16, R68.reuse, PT ;  /* 0x000000441000720c */ /* 0x080fe20003fc6270 */
[----:B------:R-:W-:Y:S01]  /*3200*/  FMUL.FTZ R49, R49, UR4 ;  /* 0x0000000431317c20 */ /* 0x000fe20008410000 */
[CC--:B------:R-:W-:Y:S01]  /*3210*/  ISETP.GE.AND P2, PT, R9.reuse, R68.reuse, PT ;  /* 0x000000440900720c */ /* 0x0c0fe20003f46270 */
[----:B------:R-:W-:Y:S01]  /*3220*/  FMUL.FTZ R48, R48, UR4 ;  /* 0x0000000430307c20 */ /* 0x000fe20008410000 */
[-C--:B------:R-:W-:Y:S01]  /*3230*/  ISETP.GE.AND P1, PT, R9, R43.reuse, PT ;  /* 0x0000002b0900720c */ /* 0x080fe20003f26270 */
[----:B------:R-:W-:Y:S01]  /*3240*/  FMUL.FTZ R50, R50, UR4 ;  /* 0x0000000432327c20 */ /* 0x000fe20008410000 */
[-C--:B------:R-:W-:Y:S01]  /*3250*/  ISETP.GE.AND P4, PT, R8, R68.reuse, PT ;  /* 0x000000440800720c */ /* 0x080fe20003f86270 */
[----:B------:R-:W3:Y:S01]  /*3260*/  MUFU.TANH R131, R60 ;  /* 0x0000003c00837308 */ /* 0x000ee20000002400 */
[----:B-----5:R-:W-:Y:S01]  /*3270*/  FMUL.FTZ R66, R58, UR4 ;  /* 0x000000043a427c20 */ /* 0x020fe20008410000 */
[----:B------:R-:W-:Y:S01]  /*3280*/  FSEL R58, R85, -INF , !P0 ;  /* 0xff800000553a7808 */ /* 0x000fe20004000000 */
[----:B------:R-:W-:Y:S01]  /*3290*/  FMUL.FTZ R44, R44, UR4 ;  /* 0x000000042c2c7c20 */ /* 0x000fe20008410000 */
[----:B------:R-:W-:Y:S01]  /*32a0*/  ISETP.GE.AND P0, PT, R17, R68, PT ;  /* 0x000000441100720c */ /* 0x000fe20003f06270 */
[----:B------:R-:W-:Y:S01]  /*32b0*/  FMUL.FTZ R45, R45, UR4 ;  /* 0x000000042d2d7c20 */ /* 0x000fe20008410000 */
[----:B------:R-:W-:Y:S01]  /*32c0*/  LOP3.LUT R9, R69, 0x49, RZ, 0xfc, !PT ;  /* 0x0000004945097812 */ /* 0x000fe200078efcff */
[----:B------:R-:W-:Y:S01]  /*32d0*/  FMUL.FTZ R51, R51, UR4 ;  /* 0x0000000433337c20 */ /* 0x000fe20008410000 */
[----:B------:R5:W-:Y:S01]  /*32e0*/  MUFU.TANH R67, R57 ;  /* 0x0000003900437308 */ /* 0x000be20000002400 */
[----:B------:R-:W-:Y:S01]  /*32f0*/  FSEL R121, R40, -INF , !P0 ;  /* 0xff80000028797808 */ /* 0x000fe20004000000 */
[----:B------:R-:W-:Y:S01]  /*3300*/  FMUL.FTZ R46, R46, UR4 ;  /* 0x000000042e2e7c20 */ /* 0x000fe20008410000 */
[----:B------:R-:W-:Y:S01]  /*3310*/  ISETP.GE.AND P0, PT, R8, R43, PT ;  /* 0x0000002b0800720c */ /* 0x000fe20003f06270 */
[----:B------:R-:W-:Y:S01]  /*3320*/  FMUL.FTZ R47, R47, UR4 ;  /* 0x000000042f2f7c20 */ /* 0x000fe20008410000 */
[----:B------:R-:W-:-:S02]  /*3330*/  LOP3.LUT R8, R69, 0x50, RZ, 0xfc, !PT ;  /* 0x0000005045087812 */ /* 0x000fc400078efcff */
[----:B--2---:R-:W-:Y:S01]  /*3340*/  FSEL R122, R41, -INF , !P3 ;  /* 0xff800000297a7808 */ /* 0x004fe20005800000 */
[----:B------:R-:W2:Y:S01]  /*3350*/  MUFU.TANH R140, R99 ;  /* 0x00000063008c7308 */ /* 0x000ea20000002400 */
[----:B------:R-:W-:Y:S02]  /*3360*/  FSEL R127, R127, -INF , !P6 ;  /* 0xff8000007f7f7808 */ /* 0x000fe40007000000 */
[----:B------:R-:W-:Y:S02]  /*3370*/  FSEL R125, R125, -INF , !P2 ;  /* 0xff8000007d7d7808 */ /* 0x000fe40005000000 */
[C---:B------:R-:W-:Y:S02]  /*3380*/  ISETP.GE.AND P3, PT, R9.reuse, R68, PT ;  /* 0x000000440900720c */ /* 0x040fe40003f66270 */
[----:B------:R-:W-:Y:S01]  /*3390*/  ISETP.GE.AND P6, PT, R9, R43, PT ;  /* 0x0000002b0900720c */ /* 0x000fe20003fc6270 */
[----:B------:R-:W2:Y:S01]  /*33a0*/  MUFU.TANH R126, R63 ;  /* 0x0000003f007e7308 */ /* 0x000ea20000002400 */
[----:B-----5:R-:W-:-:S02]  /*33b0*/  FSEL R57, R81, -INF , !P5 ;  /* 0xff80000051397808 */ /* 0x020fc40006800000 */
[-C--:B------:R-:W-:Y:S02]  /*33c0*/  ISETP.GE.AND P5, PT, R16, R43.reuse, PT ;  /* 0x0000002b1000720c */ /* 0x080fe40003fa6270 */
[----:B------:R-:W-:Y:S02]  /*33d0*/  ISETP.GE.AND P2, PT, R8, R43, PT ;  /* 0x0000002b0800720c */ /* 0x000fe40003f46270 */
[----:B----4-:R-:W-:Y:S01]  /*33e0*/  FSEL R144, R144, -INF , !P5 ;  /* 0xff80000090907808 */ /* 0x010fe20006800000 */
[----:B------:R-:W4:Y:S01]  /*33f0*/  MUFU.TANH R119, R56 ;  /* 0x0000003800777308 */ /* 0x000f220000002400 */
[----:B------:R-:W-:Y:S02]  /*3400*/  ISETP.GE.AND P5, PT, R8, R68, PT ;  /* 0x000000440800720c */ /* 0x000fe40003fa6270 */
[C---:B------:R-:W-:Y:S02]  /*3410*/  LOP3.LUT R8, R69.reuse, 0x51, RZ, 0xfc, !PT ;  /* 0x0000005145087812 */ /* 0x040fe400078efcff */
[----:B------:R-:W-:-:S02]  /*3420*/  LOP3.LUT R5, R69, 0x58, RZ, 0xfc, !PT ;  /* 0x0000005845057812 */ /* 0x000fc400078efcff */
[----:B------:R-:W-:Y:S01]  /*3430*/  LOP3.LUT R4, R69, 0x59, RZ, 0xfc, !PT ;  /* 0x0000005945047812 */ /* 0x000fe200078efcff */
[----:B------:R-:W5:Y:S01]  /*3440*/  MUFU.TANH R133, R65 ;  /* 0x0000004100857308 */ /* 0x000f620000002400 */
[----:B------:R-:W-:Y:S02]  /*3450*/  FSEL R139, R139, -INF , !P4 ;  /* 0xff8000008b8b7808 */ /* 0x000fe40006000000 */
[----:B-1----:R-:W-:Y:S02]  /*3460*/  FSEL R138, R138, -INF , !P0 ;  /* 0xff8000008a8a7808 */ /* 0x002fe40004000000 */
[----:B------:R-:W-:Y:S02]  /*3470*/  FSEL R137, R137, -INF , !P3 ;  /* 0xff80000089897808 */ /* 0x000fe40005800000 */
[----:B------:R-:W-:Y:S01]  /*3480*/  FSEL R142, R142, -INF , !P6 ;  /* 0xff8000008e8e7808 */ /* 0x000fe20007000000 */
[----:B------:R-:W1:Y:S01]  /*3490*/  MUFU.TANH R64, R59 ;  /* 0x0000003b00407308 */ /* 0x000e620000002400 */
[----:B---3--:R-:W-:-:S02]  /*34a0*/  FSEL R135, R135, -INF , !P5 ;  /* 0xff80000087877808 */ /* 0x008fc40006800000 */
[-C--:B------:R-:W-:Y:S02]  /*34b0*/  ISETP.GE.AND P4, PT, R8, R43.reuse, PT ;  /* 0x0000002b0800720c */ /* 0x080fe40003f86270 */
[CC--:B------:R-:W-:Y:S02]  /*34c0*/  ISETP.GE.AND P0, PT, R5.reuse, R68.reuse, PT ;  /* 0x000000440500720c */ /* 0x0c0fe40003f06270 */
[-C--:B------:R-:W-:Y:S01]  /*34d0*/  ISETP.GE.AND P3, PT, R5, R43.reuse, PT ;  /* 0x0000002b0500720c */ /* 0x080fe20003f66270 */
[----:B------:R-:W3:Y:S01]  /*34e0*/  MUFU.TANH R128, R62 ;  /* 0x0000003e00807308 */ /* 0x000ee20000002400 */
[C---:B------:R-:W-:Y:S02]  /*34f0*/  ISETP.GE.AND P6, PT, R4.reuse, R68, PT ;  /* 0x000000440400720c */ /* 0x040fe40003fc6270 */
[----:B------:R-:W-:Y:S02]  /*3500*/  ISETP.GE.AND P5, PT, R4, R43, PT ;  /* 0x0000002b0400720c */ /* 0x000fe40003fa6270 */
[----:B------:R-:W-:-:S02]  /*3510*/  LOP3.LUT R5, R69, 0x60, RZ, 0xfc, !PT ;  /* 0x0000006045057812 */ /* 0x000fc400078efcff */
[----:B------:R-:W-:Y:S01]  /*3520*/  LOP3.LUT R4, R69, 0x61, RZ, 0xfc, !PT ;  /* 0x0000006145047812 */ /* 0x000fe200078efcff */
[----:B------:R-:W3:Y:S01]  /*3530*/  MUFU.TANH R59, R49 ;  /* 0x00000031003b7308 */ /* 0x000ee20000002400 */
[----:B------:R-:W-:Y:S02]  /*3540*/  FSEL R136, R136, -INF , !P2 ;  /* 0xff80000088887808 */ /* 0x000fe40005000000 */
[----:B------:R-:W-:Y:S02]  /*3550*/  FSEL R130, R130, -INF , !P4 ;  /* 0xff80000082827808 */ /* 0x000fe40006000000 */
[----:B------:R-:W-:Y:S02]  /*3560*/  FSEL R131, R131, -INF , !P0 ;  /* 0xff80000083837808 */ /* 0x000fe40004000000 */
[-C--:B------:R-:W-:Y:S01]  /*3570*/  ISETP.GE.AND P2, PT, R5, R68.reuse, PT ;  /* 0x000000440500720c */ /* 0x080fe20003f46270 */
[----:B------:R-:W3:Y:S01]  /*3580*/  MUFU.TANH R129, R61 ;  /* 0x0000003d00817308 */ /* 0x000ee20000002400 */
[----:B------:R-:W-:-:S02]  /*3590*/  ISETP.GE.AND P4, PT, R4, R68, PT ;  /* 0x000000440400720c */ /* 0x000fc40003f86270 */
[----:B------:R-:W-:Y:S02]  /*35a0*/  ISETP.GE.AND P0, PT, R4, R43, PT ;  /* 0x0000002b0400720c */ /* 0x000fe40003f06270 */
[----:B------:R-:W-:Y:S02]  /*35b0*/  LOP3.LUT R4, R69, 0x69, RZ, 0xfc, !PT ;  /* 0x0000006945047812 */ /* 0x000fe400078efcff */
[----:B--2---:R-:W-:Y:S01]  /*35c0*/  FSEL R140, R140, -INF , !P1 ;  /* 0xff8000008c8c7808 */ /* 0x004fe20004800000 */
[----:B------:R-:W2:Y:S01]  /*35d0*/  MUFU.TANH R65, R52 ;  /* 0x0000003400417308 */ /* 0x000ea20000002400 */
[----:B------:R-:W-:Y:S02]  /*35e0*/  FSEL R126, R126, -INF , !P5 ;  /* 0xff8000007e7e7808 */ /* 0x000fe40006800000 */
[----:B----4-:R-:W-:Y:S02]  /*35f0*/  FSEL R119, R119, -INF , !P2 ;  /* 0xff80000077777808 */ /* 0x010fe40005000000 */
[----:B------:R-:W-:-:S02]  /*3600*/  ISETP.GE.AND P1, PT, R8, R68, PT ;  /* 0x000000440800720c */ /* 0x000fc40003f26270 */
[C---:B------:R-:W-:Y:S01]  /*3610*/  ISETP.GE.AND P5, PT, R4.reuse, R68, PT ;  /* 0x000000440400720c */ /* 0x040fe20003fa6270 */
[----:B------:R-:W4:Y:S01]  /*3620*/  MUFU.TANH R66, R66 ;  /* 0x0000004200427308 */ /* 0x000f220000002400 */
[-C--:B------:R-:W-:Y:S02]  /*3630*/  ISETP.GE.AND P2, PT, R4, R43.reuse, PT ;  /* 0x0000002b0400720c */ /* 0x080fe40003f46270 */
[----:B------:R-:W-:Y:S02]  /*3640*/  LOP3.LUT R4, R69, 0x71, RZ, 0xfc, !PT ;  /* 0x0000007145047812 */ /* 0x000fe400078efcff */
[----:B-----5:R-:W-:Y:S02]  /*3650*/  FSEL R133, R133, -INF , !P1 ;  /* 0xff80000085857808 */ /* 0x020fe40004800000 */
[----:B-1----:R-:W-:Y:S01]  /*3660*/  FSEL R64, R64, -INF , !P0 ;  /* 0xff80000040407808 */ /* 0x002fe20004000000 */
[----:B------:R-:W-:Y:S01]  /*3670*/  MUFU.TANH R63, R53 ;  /* 0x00000035003f7308 */ /* 0x000fe20000002400 */
[----:B------:R-:W-:-:S02]  /*3680*/  ISETP.GE.AND P1, PT, R5, R43, PT ;  /* 0x0000002b0500720c */ /* 0x000fc40003f26270 */
[-C--:B------:R-:W-:Y:S02]  /*3690*/  ISETP.GE.AND P0, PT, R4, R68.reuse, PT ;  /* 0x000000440400720c */ /* 0x080fe40003f06270 */
[----:B------:R-:W-:Y:S02]  /*36a0*/  LOP3.LUT R5, R69, 0x68, RZ, 0xfc, !PT ;  /* 0x0000006845057812 */ /* 0x000fe400078efcff */
[----:B---3--:R-:W-:Y:S01]  /*36b0*/  FSEL R128, R128, -INF , !P3 ;  /* 0xff80000080807808 */ /* 0x008fe20005800000 */
[----:B------:R-:W1:Y:S01]  /*36c0*/  MUFU.TANH R62, R54 ;  /* 0x00000036003e7308 */ /* 0x000e620000002400 */
[----:B------:R-:W-:Y:S02]  /*36d0*/  FSEL R59, R59, -INF , !P0 ;  /* 0xff8000003b3b7808 */ /* 0x000fe40004000000 */
[----:B------:R-:W-:Y:S02]  /*36e0*/  ISETP.GE.AND P3, PT, R5, R68, PT ;  /* 0x000000440500720c */ /* 0x000fe40003f66270 */
[----:B------:R-:W-:-:S02]  /*36f0*/  FSEL R129, R129, -INF , !P6 ;  /* 0xff80000081817808 */ /* 0x000fc40007000000 */
[----:B------:R-:W-:Y:S01]  /*3700*/  ISETP.GT.AND P0, PT, R178, R173, PT ;  /* 0x000000adb200720c */ /* 0x000fe20003f04270 */
[----:B------:R-:W3:Y:S01]  /*3710*/  MUFU.TANH R60, R55 ;  /* 0x00000037003c7308 */ /* 0x000ee20000002400 */
[-C--:B------:R-:W-:Y:S02]  /*3720*/  ISETP.GE.AND P6, PT, R5, R43.reuse, PT ;  /* 0x0000002b0500720c */ /* 0x080fe40003fc6270 */
[----:B------:R-:W-:Y:S02]  /*3730*/  LOP3.LUT R5, R69, 0x70, RZ, 0xfc, !PT ;  /* 0x0000007045057812 */ /* 0x000fe400078efcff */
[----:B--2---:R-:W-:Y:S02]  /*3740*/  FSEL R65, R65, -INF , !P3 ;  /* 0xff80000041417808 */ /* 0x004fe40005800000 */
[----:B----4-:R-:W-:Y:S01]  /*3750*/  FSEL R66, R66, -INF , !P1 ;  /* 0xff80000042427808 */ /* 0x010fe20004800000 */
[----:B------:R-:W2:Y:S01]  /*3760*/  MUFU.TANH R61, R48 ;  /* 0x00000030003d7308 */ /* 0x000ea20000002400 */
[----:B------:R-:W-:-:S02]  /*3770*/  ISETP.GE.AND P3, PT, R4, R43, PT ;  /* 0x0000002b0400720c */ /* 0x000fc40003f66270 */
[----:B------:R-:W-:Y:S02]  /*3780*/  ISETP.GE.AND P1, PT, R5, R68, PT ;  /* 0x000000440500720c */ /* 0x000fe40003f26270 */
[C---:B------:R-:W-:Y:S02]  /*3790*/  LOP3.LUT R4, R69.reuse, 0x78, RZ, 0xfc, !PT ;  /* 0x0000007845047812 */ /* 0x040fe400078efcff */
[----:B------:R-:W-:Y:S01]  /*37a0*/  LOP3.LUT R69, R69, 0x79, RZ, 0xfc, !PT ;  /* 0x0000007945457812 */ /* 0x000fe200078efcff */
[----:B------:R-:W4:Y:S01]  /*37b0*/  MUFU.TANH R54, R50 ;  /* 0x0000003200367308 */ /* 0x000f220000002400 */
[----:B------:R-:W-:Y:S02]  /*37c0*/  FSEL R67, R67, -INF , !P4 ;  /* 0xff80000043437808 */ /* 0x000fe40006000000 */
[----:B-1----:R-:W-:Y:S02]  /*37d0*/  FSEL R62, R62, -INF , !P6 ;  /* 0xff8000003e3e7808 */ /* 0x002fe40007000000 */
[----:B------:R-:W-:-:S02]  /*37e0*/  FSEL R63, R63, -INF , !P5 ;  /* 0xff8000003f3f7808 */ /* 0x000fc40006800000 */
[----:B---3--:R-:W-:Y:S01]  /*37f0*/  FSEL R60, R60, -INF , !P2 ;  /* 0xff8000003c3c7808 */ /* 0x008fe20005000000 */
[----:B------:R-:W1:Y:S01]  /*3800*/  MUFU.TANH R55, R44 ;  /* 0x0000002c00377308 */ /* 0x000e620000002400 */
[----:B--2---:R-:W-:Y:S02]  /*3810*/  FSEL R61, R61, -INF , !P1 ;  /* 0xff8000003d3d7808 */ /* 0x004fe40004800000 */
[-C--:B------:R-:W-:Y:S02]  /*3820*/  ISETP.GE.AND P4, PT, R5, R43.reuse, PT ;  /* 0x0000002b0500720c */ /* 0x080fe40003f86270 */
[CC--:B------:R-:W-:Y:S02]  /*3830*/  ISETP.GE.AND P6, PT, R4.reuse, R68.reuse, PT ;  /* 0x000000440400720c */ /* 0x0c0fe40003fc6270 */
[C---:B------:R-:W-:Y:S01]  /*3840*/  ISETP.GE.AND P5, PT, R69.reuse, R68, PT ;  /* 0x000000444500720c */ /* 0x040fe20003fa6270 */
[----:B------:R-:W2:Y:S01]  /*3850*/  MUFU.TANH R53, R45 ;  /* 0x0000002d00357308 */ /* 0x000ea20000002400 */
[-C--:B------:R-:W-:Y:S01]  /*3860*/  ISETP.GE.AND P2, PT, R4, R43.reuse, PT ;  /* 0x0000002b0400720c */ /* 0x080fe20003f46270 */
[----:B------:R-:W-:Y:S01]  /*3870*/  BAR.SYNC.DEFER_BLOCKING 0x0 ;  /* 0x0000000000007b1d */ /* 0x000fe20000010000 */
[----:B------:R-:W-:-:S02]  /*3880*/  ISETP.GE.AND P1, PT, R69, R43, PT ;  /* 0x0000002b4500720c */ /* 0x000fc40003f26270 */
[----:B----4-:R-:W-:-:S03]  /*3890*/  FSEL R54, R54, -INF , !P4 ;  /* 0xff80000036367808 */ /* 0x010fc60006000000 */
[----:B------:R-:W3:Y:S01]  /*38a0*/  MUFU.TANH R52, R51 ;  /* 0x0000003300347308 */ /* 0x000ee20000002400 */
[----:B-1----:R-:W-:-:S07]  /*38b0*/  FSEL R55, R55, -INF , !P6 ;  /* 0xff80000037377808 */ /* 0x002fce0007000000 */
[----:B------:R-:W1:Y:S01]  /*38c0*/  MUFU.TANH R50, R46 ;  /* 0x0000002e00327308 */ /* 0x000e620000002400 */
[----:B--2---:R-:W-:-:S07]  /*38d0*/  FSEL R53, R53, -INF , !P5 ;  /* 0xff80000035357808 */ /* 0x004fce0006800000 */
[----:B------:R-:W2:Y:S01]  /*38e0*/  MUFU.TANH R49, R47 ;  /* 0x0000002f00317308 */ /* 0x000ea20000002400 */
[----:B---3--:R-:W-:Y:S02]  /*38f0*/  FSEL R52, R52, -INF , !P3 ;  /* 0xff80000034347808 */ /* 0x008fe40005800000 */
[----:B-1----:R-:W-:Y:S02]  /*3900*/  FSEL R50, R50, -INF , !P2 ;  /* 0xff80000032327808 */ /* 0x002fe40005000000 */
[----:B--2---:R-:W-:Y:S01]  /*3910*/  FSEL R49, R49, -INF , !P1 ;  /* 0xff80000031317808 */ /* 0x004fe20004800000 */
        /* <DEDUP_REMOVED lines=14> */
.L_x_1493:
        /* <DEDUP_REMOVED lines=58> */
.L_x_1494:
        /* <DEDUP_REMOVED lines=22> */
.L_x_1492:
        /* <DEDUP_REMOVED lines=34> */
[----:B------:R-:W1:Y:S01]  /*4120*/  SHFL.BFLY PT, R5, R0, 0x2, 0x1f ;  /* 0x0c401f0000057f89 */ /* 0x000e6200000e0000 */
[----:B------:R-:W-:Y:S02]  /*4130*/  IADD3 R24, PT, PT, R24, -0x2, RZ ;  /* 0xfffffffe18187810 */ /* 0x000fe40007ffe0ff */
[----:B------:R-:W-:Y:S01]  /*4140*/  LEA R168, R168, UR5, 0x1 ;  /* 0x00000005a8a87c11 */ /* 0x000fe2000f8e08ff */
[----:B------:R-:W3:Y:S04]  /*4150*/  SHFL.BFLY PT, R3, R4, 0x2, 0x1f ;  /* 0x0c401f0004037f89 */ /* 0x000ee800000e0000 */
[----:B------:R-:W-:Y:S04]  /*4160*/  LDSM.16.MT88.4 R108, [R168+0x9000] ;  /* 0x00900000a86c783b */ /* 0x000fe80000004200 */
        /* <DEDUP_REMOVED lines=10> */
[----:B------:R-:W-:Y:S02]  /*4210*/  FSETP.NEU.FTZ.AND P0, PT, R2, -INF , PT ;  /* 0xff8000000200780b */ /* 0x000fe40003f1d000 */
[----:B------:R-:W-:Y:S01]  /*4220*/  IADD3 R3, PT, PT, R25, R168, RZ ;  /* 0x000000a819037210 */ /* 0x000fe20007ffe0ff */
[----:B------:R-:W-:Y:S01]  /*4230*/  FMUL.FTZ R51, R0, UR4 ;  /* 0x0000000400337c20 */ /* 0x000fe20008410000 */
[----:B------:R-:W-:Y:S02]  /*4240*/  FSEL R56, R56, RZ, P0 ;  /* 0x000000ff38387208 */ /* 0x000fe40000000000 */
[----:B------:R-:W-:Y:S01]  /*4250*/  FSETP.NEU.FTZ.AND P0, PT, R0, -INF , PT ;  /* 0xff8000000000780b */ /* 0x000fe20003f1d000 */
[----:B------:R-:W-:Y:S02]  /*4260*/  LDSM.16.MT88.4 R84, [R3+0xb000] ;  /* 0x00b000000354783b */ /* 0x000fe40000004200 */
[--C-:B------:R-:W-:Y:S01]  /*4270*/  FFMA.FTZ R47, R101, UR4, -R56.reuse ;  /* 0x00000004652f7c23 */ /* 0x100fe20008010838 */
[----:B------:R-:W-:Y:S01]  /*4280*/  FSEL R51, R51, RZ, P0 ;  /* 0x000000ff33337208 */ /* 0x000fe20000000000 */
[--C-:B------:R-:W-:Y:S01]  /*4290*/  FFMA.FTZ R43, R103, UR4, -R56.reuse ;  /* 0x00000004672b7c23 */ /* 0x100fe20008010838 */
[--C-:B------:R-:W-:Y:S01]  /*42a0*/  FFMA.FTZ R48, R37, UR4, -R56.reuse ;  /* 0x0000000425307c23 */ /* 0x100fe20008010838 */
[--C-:B------:R-:W-:Y:S01]  /*42b0*/  FFMA.FTZ R40, R71, UR4, -R56.reuse ;  /* 0x0000000447287c23 */ /* 0x100fe20008010838 */
[----:B------:R-:W-:Y:S01]  /*42c0*/  LDSM.16.MT88.4 R4, [R3+0xd000] ;  /* 0x00d000000304783b */ /* 0x000fe20000004200 */
[--C-:B------:R-:W-:Y:S01]  /*42d0*/  FFMA.FTZ R45, R102, UR4, -R51.reuse ;  /* 0x00000004662d7c23 */ /* 0x100fe20008010833 */
[--C-:B------:R-:W-:Y:S01]  /*42e0*/  FFMA.FTZ R46, R36, UR4, -R51.reuse ;  /* 0x00000004242e7c23 */ /* 0x100fe20008010833 */
[--C-:B------:R-:W-:Y:S01]  /*42f0*/  FFMA.FTZ R42, R42, UR4, -R51.reuse ;  /* 0x000000042a2a7c23 */ /* 0x100fe20008010833 */
[----:B------:R-:W1:Y:S01]  /*4300*/  LDSM.16.MT88.4 R100, [R3+0x9000] ;  /* 0x009000000364783b */ /* 0x000e620000004200 */
[--C-:B------:R-:W-:Y:S01]  /*4310*/  FFMA.FTZ R41, R38, UR4, -R51.reuse ;  /* 0x0000000426297c23 */ /* 0x100fe20008010833 */
[----:B------:R-:W-:Y:S01]  /*4320*/  MUFU.EX2 R48, R48 ;  /* 0x0000003000307308 */ /* 0x000fe20000000800 */
[--C-:B------:R-:W-:Y:S01]  /*4330*/  FFMA.FTZ R44, R35, UR4, -R56.reuse ;  /* 0x00000004232c7c23 */ /* 0x100fe20008010838 */
[----:B------:R-:W2:Y:S01]  /*4340*/  LDSM.16.MT88.4 R8, [R3+0x9400] ;  /* 0x009400000308783b */ /* 0x000ea20000004200 */
        /* <DEDUP_REMOVED lines=8> */
[----:B------:R-:W4:Y:S01]  /*43d0*/  LDSM.16.MT88.4 R20, [R168+0x9400] ;  /* 0x00940000a814783b */ /* 0x000f220000004200 */
[--C-:B------:R-:W-:Y:S01]  /*43e0*/  FFMA.FTZ R32, R31, UR4, -R56.reuse ;  /* 0x000000041f207c23 */ /* 0x100fe20008010838 */
[--C-:B------:R-:W-:Y:S01]  /*43f0*/  FFMA.FTZ R31, R29, UR4, -R56.reuse ;  /* 0x000000041d1f7c23 */ /* 0x100fe20008010838 */
[--C-:B------:R-:W-:Y:S01]  /*4400*/  FFMA.FTZ R28, R143, UR4, -R56.reuse ;  /* 0x000000048f1c7c23 */ /* 0x100fe20008010838 */
[----:B------:R-:W5:Y:S01]  /*4410*/  LDSM.16.MT88.4 R12, [R3+0xb400] ;  /* 0x00b40000030c783b */ /* 0x000f620000004200 */
        /* <DEDUP_REMOVED lines=50> */
[----:B------:R-:W-:Y:S01]  /*4740*/  FFMA.FTZ R49, R49, UR4, -R51 ;  /* 0x0000000431317c23 */ /* 0x000fe20008010833 */
[----:B------:R-:W-:Y:S01]  /*4750*/  FADD.FTZ R48, R48, R47 ;  /* 0x0000002f30307221 */ /* 0x000fe20000010000 */
[----:B------:R-:W-:Y:S01]  /*4760*/  FADD.FTZ R45, R46, R45 ;  /* 0x0000002d2e2d7221 */ /* 0x000fe20000010000 */
[----:B------:R-:W-:-:S02]  /*4770*/  ISETP.GE.AND P0, PT, R24, R173, PT ;  /* 0x000000ad1800720c */ /* 0x000fc40003f06270 */
[----:B------:R-:W-:Y:S01]  /*4780*/  FADD.FTZ R43, R43, R48 ;  /* 0x000000302b2b7221 */ /* 0x000fe20000010000 */
[----:B------:R-:W3:Y:S01]  /*4790*/  MUFU.EX2 R39, R39 ;  /* 0x0000002700277308 */ /* 0x000ee20000000800 */
[----:B-1----:R-:W-:Y:S01]  /*47a0*/  F2FP.F16.F32.PACK_AB R71, R41, R42 ;  /* 0x0000002a2947723e */ /* 0x002fe200000000ff */
[----:B------:R-:W-:Y:S01]  /*47b0*/  FADD.FTZ R42, R42, R45 ;  /* 0x0000002d2a2a7221 */ /* 0x000fe20000010000 */
[----:B------:R-:W-:-:S03]  /*47c0*/  FADD.FTZ R43, R40, R43 ;  /* 0x0000002b282b7221 */ /* 0x000fc60000010000 */
        /* <DEDUP_REMOVED lines=11> */
[----:B------:R-:W2:Y:S01]  /*4880*/  MUFU.EX2 R33, R33 ;  /* 0x0000002100217308 */ /* 0x000ea20000000800 */
        /* <DEDUP_REMOVED lines=36> */
[C---:B------:R-:W-:Y:S05]  /*4ad0*/  HMMA.16816.F32 R96, R4.reuse, R16, R96 ;  /* 0x000000100460723c */ /* 0x040fea0000001860 */
[----:B------:R-:W-:Y:S03]  /*4ae0*/  MUFU.EX2 R120, R120 ;  /* 0x0000007800787308 */ /* 0x000fe60000000800 */
[C---:B------:R-:W-:Y:S01]  /*4af0*/  HMMA.16816.F32 R92, R4.reuse, R18, R92 ;  /* 0x00000012045c723c */ /* 0x040fe2000000185c */
[----:B------:R-:W4:Y:S04]  /*4b00*/  LDSM.16.MT88.4 R16, [R168+0x9800] ;  /* 0x00980000a810783b */ /* 0x000f280000004200 */
[----:B------:R-:W-:Y:S03]  /*4b10*/  MUFU.EX2 R121, R121 ;  /* 0x0000007900797308 */ /* 0x000fe60000000800 */
[C---:B-----5:R-:W-:Y:S05]  /*4b20*/  HMMA.16816.F32 R88, R4.reuse, R12, R88 ;  /* 0x0000000c0458723c */ /* 0x060fea0000001858 */
[----:B------:R-:W5:Y:S03]  /*4b30*/  MUFU.EX2 R124, R124 ;  /* 0x0000007c007c7308 */ /* 0x000f660000000800 */
[C---:B---3--:R-:W-:Y:S05]  /*4b40*/  HMMA.16816.F32 R80, R4.reuse, R8, R80 ;  /* 0x000000080450723c */ /* 0x048fea0000001850 */
[----:B------:R-:W-:Y:S03]  /*4b50*/  MUFU.EX2 R123, R123 ;  /* 0x0000007b007b7308 */ /* 0x000fe60000000800 */
[C---:B------:R-:W-:Y:S01]  /*4b60*/  HMMA.16816.F32 R76, R4.reuse, R10, R76 ;  /* 0x0000000a044c723c */ /* 0x040fe2000000184c */
[----:B------:R-:W3:Y:S04]  /*4b70*/  LDSM.16.MT88.4 R8, [R168+0xb800] ;  /* 0x00b80000a808783b */ /* 0x000ee80000004200 */
[----:B------:R-:W5:Y:S03]  /*4b80*/  MUFU.EX2 R122, R122 ;  /* 0x0000007a007a7308 */ /* 0x000f660000000800 */
[C---:B------:R-:W-:Y:S01]  /*4b90*/  HMMA.16816.F32 R84, R4.reuse, R14, R84 ;  /* 0x0000000e0454723c */ /* 0x040fe20000001854 */
[----:B------:R-:W5:Y:S04]  /*4ba0*/  LDSM.16.MT88.4 R12, [R3+0x9800] ;  /* 0x00980000030c783b */ /* 0x000f680000004200 */
[----:B------:R-:W5:Y:S03]  /*4bb0*/  MUFU.EX2 R132, R132 ;  /* 0x0000008400847308 */ /* 0x000f660000000800 */
[C---:B-1----:R-:W-:Y:S05]  /*4bc0*/  HMMA.16816.F32 R72, R4.reuse, R20, R72 ;  /* 0x000000140448723c */ /* 0x042fea0000001848 */
[----:B------:R-:W-:Y:S03]  /*4bd0*/  MUFU.EX2 R127, R127 ;  /* 0x0000007f007f7308 */ /* 0x000fe60000000800 */
[----:B------:R-:W-:Y:S01]  /*4be0*/  HMMA.16816.F32 R68, R4, R22, R68 ;  /* 0x000000160444723c */ /* 0x000fe20000001844 */
[----:B------:R-:W-:Y:S01]  /*4bf0*/  F2FP.F16.F32.PACK_AB R4, R31, R32 ;  /* 0x000000201f04723e */ /* 0x000fe200000000ff */
[----:B------:R-:W-:Y:S01]  /*4c00*/  LDSM.16.MT88.4 R20, [R168+0x9c00] ;  /* 0x009c0000a814783b */ /* 0x000fe20000004200 */
[----:B------:R-:W-:Y:S01]  /*4c10*/  F2FP.F16.F32.PACK_AB R5, R29, R30 ;  /* 0x0000001e1d05723e */ /* 0x000fe200000000ff */
        /* <DEDUP_REMOVED lines=8> */
[----:B----4-:R-:W-:Y:S01]  /*4ca0*/  HMMA.16816.F32 R112, R4, R16, R112 ;  /* 0x000000100470723c */ /* 0x010fe20000001870 */
[----:B------:R-:W-:Y:S01]  /*4cb0*/  MUFU.EX2 R134, R134 ;  /* 0x0000008600867308 */ /* 0x000fe20000000800 */
[----:B------:R-:W-:Y:S01]  /*4cc0*/  FADD.FTZ R26, R26, R29 ;  /* 0x0000001d1a1a7221 */ /* 0x000fe20000010000 */
[----:B------:R-:W-:-:S03]  /*4cd0*/  FADD.FTZ R27, R27, R28 ;  /* 0x0000001c1b1b7221 */ /* 0x000fc60000010000 */
[----:B------:R-:W-:Y:S02]  /*4ce0*/  FADD.FTZ R26, R25, R26 ;  /* 0x0000001a191a7221 */ /* 0x000fe40000010000 */
[C---:B---3--:R-:W-:Y:S01]  /*4cf0*/  HMMA.16816.F32 R96, R4.reuse, R8, R96 ;  /* 0x000000080460723c */ /* 0x048fe20000001860 */
[----:B------:R-:W1:Y:S07]  /*4d00*/  MUFU.EX2 R137, R137 ;  /* 0x0000008900897308 */ /* 0x000e6e0000000800 */
[C---:B------:R-:W-:Y:S01]  /*4d10*/  HMMA.16816.F32 R92, R4.reuse, R10, R92 ;  /* 0x0000000a045c723c */ /* 0x040fe2000000185c */
[----:B------:R-:W2:Y:S01]  /*4d20*/  LDSM.16.MT88.4 R8, [R3+0xd800] ;  /* 0x00d800000308783b */ /* 0x000ea20000004200 */
[----:B------:R-:W3:Y:S06]  /*4d30*/  MUFU.EX2 R140, R140 ;  /* 0x0000008c008c7308 */ /* 0x000eec0000000800 */
[C---:B-----5:R-:W-:Y:S02]  /*4d40*/  HMMA.16816.F32 R104, R4.reuse, R12, R104 ;  /* 0x0000000c0468723c */ /* 0x060fe40000001868 */
[----:B------:R-:W-:Y:S06]  /*4d50*/  MUFU.EX2 R138, R138 ;  /* 0x0000008a008a7308 */ /* 0x000fec0000000800 */
[C---:B------:R-:W-:Y:S01]  /*4d60*/  HMMA.16816.F32 R100, R4.reuse, R14, R100 ;  /* 0x0000000e0464723c */ /* 0x040fe20000001864 */
[----:B------:R-:W4:Y:S01]  /*4d70*/  LDSM.16.MT88.4 R12, [R168+0xd800] ;  /* 0x00d80000a80c783b */ /* 0x000f220000004200 */
[----:B------:R-:W5:Y:S06]  /*4d80*/  MUFU.EX2 R139, R139 ;  /* 0x0000008b008b7308 */ /* 0x000f6c0000000800 */
[C---:B------:R-:W-:Y:S01]  /*4d90*/  HMMA.16816.F32 R108, R4.reuse, R18, R108 ;  /* 0x00000012046c723c */ /* 0x040fe2000000186c */
[----:B------:R-:W1:Y:S01]  /*4da0*/  LDSM.16.MT88.4 R16, [R3+0xb800] ;  /* 0x00b800000310783b */ /* 0x000e620000004200 */
[----:B------:R-:W-:Y:S08]  /*4db0*/  MUFU.EX2 R135, R135 ;  /* 0x0000008700877308 */ /* 0x000ff00000000800 */
[----:B------:R-:W5:Y:S01]  /*4dc0*/  MUFU.EX2 R142, R142 ;  /* 0x0000008e008e7308 */ /* 0x000f620000000800 */
[C---:B--2---:R-:W-:Y:S07]  /*4dd0*/  HMMA.16816.F32 R72, R4.reuse, R8, R72 ;  /* 0x000000080448723c */ /* 0x044fee0000001848 */
[----:B------:R-:W-:Y:S01]  /*4de0*/  MUFU.EX2 R131, R131 ;  /* 0x0000008300837308 */ /* 0x000fe20000000800 */
[C---:B------:R-:W-:Y:S01]  /*4df0*/  HMMA.16816.F32 R68, R4.reuse, R10, R68 ;  /* 0x0000000a0444723c */ /* 0x040fe20000001844 */
[----:B------:R-:W2:Y:S06]  /*4e00*/  LDSM.16.MT88.4 R8, [R168+0xbc00] ;  /* 0x00bc0000a808783b */ /* 0x000eac0000004200 */
[----:B------:R-:W-:Y:S01]  /*4e10*/  MUFU.EX2 R144, R144 ;  /* 0x0000009000907308 */ /* 0x000fe20000000800 */
[C---:B----4-:R-:W-:Y:S07]  /*4e20*/  HMMA.16816.F32 R80, R4.reuse, R12, R80 ;  /* 0x0000000c0450723c */ /* 0x050fee0000001850 */
[----:B------:R-:W-:Y:S01]  /*4e30*/  MUFU.EX2 R129, R129 ;  /* 0x0000008100817308 */ /* 0x000fe20000000800 */
[C---:B------:R-:W-:Y:S01]  /*4e40*/  HMMA.16816.F32 R76, R4.reuse, R14, R76 ;  /* 0x0000000e044c723c */ /* 0x040fe2000000184c */
[----:B------:R-:W4:Y:S06]  /*4e50*/  LDSM.16.MT88.4 R12, [R3+0x9c00] ;  /* 0x009c0000030c783b */ /* 0x000f2c0000004200 */
[----:B------:R-:W5:Y:S01]  /*4e60*/  MUFU.EX2 R130, R130 ;  /* 0x0000008200827308 */ /* 0x000f620000000800 */
[C---:B-1----:R-:W-:Y:S07]  /*4e70*/  HMMA.16816.F32 R88, R4.reuse, R16, R88 ;  /* 0x000000100458723c */ /* 0x042fee0000001858 */
[----:B------:R-:W-:Y:S01]  /*4e80*/  MUFU.EX2 R128, R128 ;  /* 0x0000008000807308 */ /* 0x000fe20000000800 */
[----:B------:R-:W-:Y:S01]  /*4e90*/  HMMA.16816.F32 R84, R4, R18, R84 ;  /* 0x000000120454723c */ /* 0x000fe20000001854 */
[----:B------:R-:W-:Y:S01]  /*4ea0*/  F2FP.F16.F32.PACK_AB R4, R57, R58 ;  /* 0x0000003a3904723e */ /* 0x000fe200000000ff */
[----:B------:R-:W1:Y:S01]  /*4eb0*/  LDSM.16.MT88.4 R16, [R3+0xbc00] ;  /* 0x00bc00000310783b */ /* 0x000e620000004200 */
[----:B------:R-:W-:-:S04]  /*4ec0*/  F2FP.F16.F32.PACK_AB R5, R124, R121 ;  /* 0x000000797c05723e */ /* 0x000fc800000000ff */
[----:B------:R-:W5:Y:S01]  /*4ed0*/  MUFU.EX2 R133, R133 ;  /* 0x0000008500857308 */ /* 0x000f620000000800 */
[----:B------:R-:W-:Y:S01]  /*4ee0*/  F2FP.F16.F32.PACK_AB R6, R120, R117 ;  /* 0x000000757806723e */ /* 0x000fe200000000ff */
[----:B------:R-:W-:Y:S01]  /*4ef0*/  FADD.FTZ R58, R58, R27 ;  /* 0x0000001b3a3a7221 */ /* 0x000fe20000010000 */
[----:B------:R-:W-:Y:S01]  /*4f00*/  F2FP.F16.F32.PACK_AB R7, R122, R123 ;  /* 0x0000007b7a07723e */ /* 0x000fe200000000ff */
[----:B------:R-:W-:Y:S02]  /*4f10*/  FADD.FTZ R121, R121, R26 ;  /* 0x0000001a79797221 */ /* 0x000fe40000010000 */
[----:B------:R-:W-:Y:S02]  /*4f20*/  FADD.FTZ R26, R57, R58 ;  /* 0x0000003a391a7221 */ /* 0x000fe40000010000 */
[----:B------:R-:W-:Y:S01]  /*4f30*/  MUFU.EX2 R119, R119 ;  /* 0x0000007700777308 */ /* 0x000fe20000000800 */
[----:B------:R-:W-:Y:S01]  /*4f40*/  FADD.FTZ R124, R124, R121 ;  /* 0x000000797c7c7221 */ /* 0x000fe20000010000 */
[----:B--2---:R-:W-:Y:S01]  /*4f50*/  HMMA.16816.F32 R96, R4, R8, R96 ;  /* 0x000000080460723c */ /* 0x004fe20000001860 */
[----:B------:R-:W-:-:S02]  /*4f60*/  FADD.FTZ R25, R117, R26 ;  /* 0x0000001a75197221 */ /* 0x000fc40000010000 */
[----:B------:R-:W-:Y:S02]  /*4f70*/  FADD.FTZ R123, R123, R124 ;  /* 0x0000007c7b7b7221 */ /* 0x000fe40000010000 */
[----:B------:R-:W-:Y:S01]  /*4f80*/  FADD.FTZ R25, R120, R25 ;  /* 0x0000001978197221 */ /* 0x000fe20000010000 */
[----:B------:R-:W2:Y:S01]  /*4f90*/  MUFU.EX2 R126, R126 ;  /* 0x0000007e007e7308 */ /* 0x000ea20000000800 */
[----:B------:R-:W-:Y:S01]  /*4fa0*/  FADD.FTZ R122, R122, R123 ;  /* 0x0000007b7a7a7221 */ /* 0x000fe20000010000 */
[----:B------:R-:W-:Y:S01]  /*4fb0*/  HMMA.16816.F32 R92, R4, R10, R92 ;  /* 0x0000000a045c723c */ /* 0x000fe2000000185c */
[----:B------:R-:W5:Y:S01]  /*4fc0*/  LDSM.16.MT88.4 R8, [R3+0xdc00] ;  /* 0x00dc00000308783b */ /* 0x000f620000004200 */
[----:B------:R-:W-:Y:S01]  /*4fd0*/  FADD.FTZ R26, R132, R25 ;  /* 0x00000019841a7221 */ /* 0x000fe20000010000 */
[----:B------:R-:W-:-:S03]  /*4fe0*/  FADD.FTZ R25, R137, R122 ;  /* 0x0000007a89197221 */ /* 0x000fc60000010000 */
[----:B------:R-:W-:Y:S01]  /*4ff0*/  MUFU.EX2 R65, R65 ;  /* 0x0000004100417308 */ /* 0x000fe20000000800 */
[----:B------:R-:W-:Y:S01]  /*5000*/  FADD.FTZ R26, R127, R26 ;  /* 0x0000001a7f1a7221 */ /* 0x000fe20000010000 */
[----:B----4-:R-:W-:Y:S01]  /*5010*/  HMMA.16816.F32 R104, R4, R12, R104 ;  /* 0x0000000c0468723c */ /* 0x010fe20000001868 */
[----:B---3--:R-:W-:-:S05]  /*5020*/  FADD.FTZ R25, R140, R25 ;  /* 0x000000198c197221 */ /* 0x008fca0000010000 */
[----:B------:R-:W-:Y:S02]  /*5030*/  MUFU.EX2 R136, R136 ;  /* 0x0000008800887308 */ /* 0x000fe40000000800 */
[C---:B------:R-:W-:Y:S01]  /*5040*/  HMMA.16816.F32 R100, R4.reuse, R14, R100 ;  /* 0x0000000e0464723c */ /* 0x040fe20000001864 */
[----:B------:R-:W3:Y:S05]  /*5050*/  LDSM.16.MT88.4 R12, [R168+0xdc00] ;  /* 0x00dc0000a80c783b */ /* 0x000eea0000004200 */
[----:B------:R-:W-:Y:S02]  /*5060*/  MUFU.EX2 R63, R63 ;  /* 0x0000003f003f7308 */ /* 0x000fe40000000800 */
[C---:B------:R-:W-:Y:S06]  /*5070*/  HMMA.16816.F32 R112, R4.reuse, R20, R112 ;  /* 0x000000140470723c */ /* 0x040fec0000001870 */
[----:B------:R-:W4:Y:S02]  /*5080*/  MUFU.EX2 R64, R64 ;  /* 0x0000004000407308 */ /* 0x000f240000000800 */
[C---:B------:R-:W-:Y:S01]  /*5090*/  HMMA.16816.F32 R108, R4.reuse, R22, R108 ;  /* 0x00000016046c723c */ /* 0x040fe2000000186c */
[----:B------:R-:W2:Y:S05]  /*50a0*/  LDSM.16.MT88.4 R20, [R168+0xa000] ;  /* 0x00a00000a814783b */ /* 0x000eaa0000004200 */
[----:B------:R-:W-:Y:S02]  /*50b0*/  MUFU.EX2 R62, R62 ;  /* 0x0000003e003e7308 */ /* 0x000fe40000000800 */
[C---:B-1----:R-:W-:Y:S06]  /*50c0*/  HMMA.16816.F32 R88, R4.reuse, R16, R88 ;  /* 0x000000100458723c */ /* 0x042fec0000001858 */
[----:B------:R-:W1:Y:S02]  /*50d0*/  MUFU.EX2 R67, R67 ;  /* 0x0000004300437308 */ /* 0x000e640000000800 */
[C---:B-----5:R-:W-:Y:S06]  /*50e0*/  HMMA.16816.F32 R72, R4.reuse, R8, R72 ;  /* 0x000000080448723c */ /* 0x060fec0000001848 */
[----:B------:R-:W-:Y:S02]  /*50f0*/  MUFU.EX2 R189, R189 ;  /* 0x000000bd00bd7308 */ /* 0x000fe40000000800 */
[C---:B------:R-:W-:Y:S01]  /*5100*/  HMMA.16816.F32 R68, R4.reuse, R10, R68 ;  /* 0x0000000a0444723c */ /* 0x040fe20000001844 */
[----:B------:R-:W5:Y:S05]  /*5110*/  LDSM.16.MT88.4 R8, [R3+0xa000] ;  /* 0x00a000000308783b */ /* 0x000f6a0000004200 */
[----:B------:R-:W-:Y:S02]  /*5120*/  MUFU.EX2 R52, R52 ;  /* 0x0000003400347308 */ /* 0x000fe40000000800 */
[C---:B---3--:R-:W-:Y:S06]  /*5130*/  HMMA.16816.F32 R80, R4.reuse, R12, R80 ;  /* 0x0000000c0450723c */ /* 0x048fec0000001850 */
[----:B------:R-:W-:Y:S02]  /*5140*/  MUFU.EX2 R50, R50 ;  /* 0x0000003200327308 */ /* 0x000fe40000000800 */
[C---:B------:R-:W-:Y:S01]  /*5150*/  HMMA.16816.F32 R76, R4.reuse, R14, R76 ;  /* 0x0000000e044c723c */ /* 0x040fe2000000184c */
[----:B------:R-:W3:Y:S05]  /*5160*/  LDSM.16.MT88.4 R12, [R3+0xc000] ;  /* 0x00c00000030c783b */ /* 0x000eea0000004200 */
[----:B------:R-:W-:Y:S02]  /*5170*/  MUFU.EX2 R47, R49 ;  /* 0x00000031002f7308 */ /* 0x000fe40000000800 */
[----:B------:R-:W-:Y:S01]  /*5180*/  HMMA.16816.F32 R84, R4, R18, R84 ;  /* 0x000000120454723c */ /* 0x000fe20000001854 */
[----:B------:R-:W-:Y:S01]  /*5190*/  F2FP.F16.F32.PACK_AB R4, R127, R132 ;  /* 0x000000847f04723e */ /* 0x000fe200000000ff */
[----:B------:R-:W4:Y:S01]  /*51a0*/  LDSM.16.MT88.4 R16, [R168+0xc000] ;  /* 0x00c00000a810783b */ /* 0x000f220000004200 */
[----:B------:R-:W-:-:S02]  /*51b0*/  F2FP.F16.F32.PACK_AB R5, R140, R137 ;  /* 0x000000898c05723e */ /* 0x000fc400000000ff */
[----:B------:R-:W-:Y:S01]  /*51c0*/  F2FP.F16.F32.PACK_AB R6, R134, R125 ;  /* 0x0000007d8606723e */ /* 0x000fe200000000ff */
[----:B------:R-:W-:Y:S01]  /*51d0*/  FADD.FTZ R125, R125, R26 ;  /* 0x0000001a7d7d7221 */ /* 0x000fe20000010000 */
[----:B------:R-:W-:-:S03]  /*51e0*/  F2FP.F16.F32.PACK_AB R7, R139, R138 ;  /* 0x0000008a8b07723e */ /* 0x000fc600000000ff */
[----:B------:R-:W-:-:S04]  /*51f0*/  FADD.FTZ R134, R134, R125 ;  /* 0x0000007d86867221 */ /* 0x000fc80000010000 */
[C---:B--2---:R-:W-:Y:S08]  /*5200*/  HMMA.16816.F32 R112, R4.reuse, R20, R112 ;  /* 0x000000140470723c */ /* 0x044ff00000001870 */
[C---:B-----5:R-:W-:Y:S08]  /*5210*/  HMMA.16816.F32 R104, R4.reuse, R8, R104 ;  /* 0x000000080468723c */ /* 0x060ff00000001868 */
[C---:B------:R-:W-:Y:S01]  /*5220*/  HMMA.16816.F32 R100, R4.reuse, R10, R100 ;  /* 0x0000000a0464723c */ /* 0x040fe20000001864 */
[----:B------:R-:W2:Y:S07]  /*5230*/  LDSM.16.MT88.4 R8, [R168+0xe000] ;  /* 0x00e00000a808783b */ /* 0x000eae0000004200 */
[C---:B------:R-:W-:Y:S01]  /*5240*/  HMMA.16816.F32 R108, R4.reuse, R22, R108 ;  /* 0x00000016046c723c */ /* 0x040fe2000000186c */
[----:B------:R-:W5:Y:S07]  /*5250*/  LDSM.16.MT88.4 R20, [R3+0xe000] ;  /* 0x00e000000314783b */ /* 0x000f6e0000004200 */
[C---:B---3--:R-:W-:Y:S08]  /*5260*/  HMMA.16816.F32 R88, R4.reuse, R12, R88 ;  /* 0x0000000c0458723c */ /* 0x048ff00000001858 */
[C---:B------:R-:W-:Y:S01]  /*5270*/  HMMA.16816.F32 R84, R4.reuse, R14, R84 ;  /* 0x0000000e0454723c */ /* 0x040fe20000001854 */
[----:B------:R-:W3:Y:S07]  /*5280*/  LDSM.16.MT88.4 R12, [R3+0xa400] ;  /* 0x00a40000030c783b */ /* 0x000eee0000004200 */
[C---:B----4-:R-:W-:Y:S08]  /*5290*/  HMMA.16816.F32 R96, R4.reuse, R16, R96 ;  /* 0x000000100460723c */ /* 0x050ff00000001860 */
[C---:B------:R-:W-:Y:S01]  /*52a0*/  HMMA.16816.F32 R92, R4.reuse, R18, R92 ;  /* 0x00000012045c723c */ /* 0x040fe2000000185c */
[----:B------:R-:W-:Y:S07]  /*52b0*/  LDSM.16.MT88.4 R16, [R168+0xa400] ;  /* 0x00a40000a810783b */ /* 0x000fee0000004200 */
[C---:B--2---:R-:W-:Y:S08]  /*52c0*/  HMMA.16816.F32 R80, R4.reuse, R8, R80 ;  /* 0x000000080450723c */ /* 0x044ff00000001850 */
[C---:B------:R-:W-:Y:S01]  /*52d0*/  HMMA.16816.F32 R76, R4.reuse, R10, R76 ;  /* 0x0000000a044c723c */ /* 0x040fe2000000184c */
[----:B------:R-:W2:Y:S07]  /*52e0*/  LDSM.16.MT88.4 R8, [R168+0xc400] ;  /* 0x00c40000a808783b */ /* 0x000eae0000004200 */
[C---:B-----5:R-:W-:Y:S08]  /*52f0*/  HMMA.16816.F32 R72, R4.reuse, R20, R72 ;  /* 0x000000140448723c */ /* 0x060ff00000001848 */
[----:B------:R-:W-:Y:S01]  /*5300*/  HMMA.16816.F32 R68, R4, R22, R68 ;  /* 0x000000160444723c */ /* 0x000fe20000001844 */
[----:B------:R-:W-:Y:S01]  /*5310*/  F2FP.F16.F32.PACK_AB R4, R142, R135 ;  /* 0x000000878e04723e */ /* 0x000fe200000000ff */
[----:B------:R-:W-:Y:S01]  /*5320*/  LDSM.16.MT88.4 R20, [R168+0xa800] ;  /* 0x00a80000a814783b */ /* 0x000fe20000004200 */
[----:B------:R-:W-:Y:S01]  /*5330*/  F2FP.F16.F32.PACK_AB R5, R130, R129 ;  /* 0x000000818205723e */ /* 0x000fe200000000ff */
[----:B------:R-:W-:Y:S01]  /*5340*/  FADD.FTZ R135, R135, R134 ;  /* 0x0000008687877221 */ /* 0x000fe20000010000 */
[----:B------:R-:W-:-:S02]  /*5350*/  F2FP.F16.F32.PACK_AB R6, R144, R131 ;  /* 0x000000839006723e */ /* 0x000fc400000000ff */
[----:B------:R-:W-:Y:S01]  /*5360*/  F2FP.F16.F32.PACK_AB R7, R133, R128 ;  /* 0x000000808507723e */ /* 0x000fe200000000ff */
[----:B------:R-:W-:-:S04]  /*5370*/  FADD.FTZ R142, R142, R135 ;  /* 0x000000878e8e7221 */ /* 0x000fc80000010000 */
[----:B------:R-:W-:Y:S02]  /*5380*/  FADD.FTZ R131, R131, R142 ;  /* 0x0000008e83837221 */ /* 0x000fe40000010000 */
[----:B---3--:R-:W-:Y:S02]  /*5390*/  HMMA.16816.F32 R104, R4, R12, R104 ;  /* 0x0000000c0468723c */ /* 0x008fe40000001868 */
[----:B------:R-:W-:-:S06]  /*53a0*/  FADD.FTZ R144, R144, R131 ;  /* 0x0000008390907221 */ /* 0x000fcc0000010000 */
        /* <DEDUP_REMOVED lines=17> */
[----:B------:R-:W-:Y:S01]  /*54c0*/  F2FP.F16.F32.PACK_AB R4, R126, R119 ;  /* 0x000000777e04723e */ /* 0x000fe200000000ff */
[----:B------:R-:W-:Y:S01]  /*54d0*/  FADD.FTZ R119, R119, R144 ;  /* 0x0000009077777221 */ /* 0x000fe20000010000 */
[----:B------:R-:W-:-:S02]  /*54e0*/  F2FP.F16.F32.PACK_AB R5, R64, R63 ;  /* 0x0000003f4005723e */ /* 0x000fc400000000ff */
[----:B------:R-:W-:Y:S01]  /*54f0*/  F2FP.F16.F32.PACK_AB R6, R136, R65 ;  /* 0x000000418806723e */ /* 0x000fe200000000ff */
[----:B------:R-:W-:Y:S01]  /*5500*/  FADD.FTZ R126, R126, R119 ;  /* 0x000000777e7e7221 */ /* 0x000fe20000010000 */
[----:B-1----:R-:W-:-:S03]  /*5510*/  F2FP.F16.F32.PACK_AB R7, R67, R62 ;  /* 0x0000003e4307723e */ /* 0x002fc600000000ff */
[----:B------:R-:W-:-:S04]  /*5520*/  FADD.FTZ R65, R65, R126 ;  /* 0x0000007e41417221 */ /* 0x000fc80000010000 */
        /* <DEDUP_REMOVED lines=19> */
[C---:B------:R-:W-:Y:S01]  /*5660*/  HMMA.16816.F32 R76, R4.reuse, R14, R76 ;  /* 0x0000000e044c723c */ /* 0x040fe2000000184c */
[----:B------:R-:W5:Y:S06]  /*5670*/  LDSM.16.MT88.4 R12, [R3+0xac00] ;  /* 0x00ac0000030c783b */ /* 0x000f6c0000004200 */
[----:B------:R-:W3:Y:S01]  /*5680*/  MUFU.EX2 R23, R23 ;  /* 0x0000001700177308 */ /* 0x000ee20000000800 */
[C---:B--2---:R-:W-:Y:S08]  /*5690*/  HMMA.16816.F32 R72, R4.reuse, R8, R72 ;  /* 0x000000080448723c */ /* 0x044ff00000001848 */
[----:B------:R-:W-:Y:S01]  /*56a0*/  HMMA.16816.F32 R68, R4, R10, R68 ;  /* 0x0000000a0444723c */ /* 0x000fe20000001844 */
[----:B------:R-:W2:Y:S01]  /*56b0*/  LDSM.16.MT88.4 R8, [R168+0xcc00] ;  /* 0x00cc0000a808783b */ /* 0x000ea20000004200 */
[----:B----4-:R-:W-:-:S02]  /*56c0*/  F2FP.F16.F32.PACK_AB R4, R21, R20 ;  /* 0x000000141504723e */ /* 0x010fc400000000ff */
[----:B-1----:R-:W-:Y:S02]  /*56d0*/  F2FP.F16.F32.PACK_AB R6, R189, R22 ;  /* 0x00000016bd06723e */ /* 0x002fe400000000ff */
[----:B------:R-:W-:Y:S02]  /*56e0*/  F2FP.F16.F32.PACK_AB R7, R47, R50 ;  /* 0x000000322f07723e */ /* 0x000fe400000000ff */
[----:B---3--:R-:W-:-:S07]  /*56f0*/  F2FP.F16.F32.PACK_AB R5, R52, R23 ;  /* 0x000000173405723e */ /* 0x008fce00000000ff */
[C---:B------:R-:W-:Y:S08]  /*5700*/  HMMA.16816.F32 R112, R4.reuse, R16, R112 ;  /* 0x000000100470723c */ /* 0x040ff00000001870 */
[C---:B------:R-:W-:Y:S01]  /*5710*/  HMMA.16816.F32 R108, R4.reuse, R18, R108 ;  /* 0x00000012046c723c */ /* 0x040fe2000000186c */
[----:B------:R-:W1:Y:S07]  /*5720*/  LDSM.16.MT88.4 R16, [R3+0xcc00] ;  /* 0x00cc00000310783b */ /* 0x000e6e0000004200 */
[C---:B-----5:R-:W-:Y:S08]  /*5730*/  HMMA.16816.F32 R104, R4.reuse, R12, R104 ;  /* 0x0000000c0468723c */ /* 0x060ff00000001868 */
[C---:B------:R-:W-:Y:S01]  /*5740*/  HMMA.16816.F32 R100, R4.reuse, R14, R100 ;  /* 0x0000000e0464723c */ /* 0x040fe20000001864 */
[----:B------:R-:W3:Y:S07]  /*5750*/  LDSM.16.MT88.4 R12, [R168+0xec00] ;  /* 0x00ec0000a80c783b */ /* 0x000eee0000004200 */
[C---:B--2---:R-:W-:Y:S08]  /*5760*/  HMMA.16816.F32 R96, R4.reuse, R8, R96 ;  /* 0x000000080460723c */ /* 0x044ff00000001860 */
[C---:B------:R-:W-:Y:S01]  /*5770*/  HMMA.16816.F32 R92, R4.reuse, R10, R92 ;  /* 0x0000000a045c723c */ /* 0x040fe2000000185c */
[----:B------:R2:W4:Y:S07]  /*5780*/  LDSM.16.MT88.4 R8, [R3+0xec00] ;  /* 0x00ec00000308783b */ /* 0x00052e0000004200 */
[----:B-1----:R-:W-:Y:S01]  /*5790*/  HMMA.16816.F32 R88, R4, R16, R88 ;  /* 0x000000100458723c */ /* 0x002fe20000001858 */
[----:B------:R-:W-:-:S04]  /*57a0*/  FADD.FTZ R16, R138, R25 ;  /* 0x000000198a107221 */ /* 0x000fc80000010000 */
[----:B------:R-:W-:-:S03]  /*57b0*/  FADD.FTZ R16, R139, R16 ;  /* 0x000000108b107221 */ /* 0x000fc60000010000 */
[----:B------:R-:W-:Y:S01]  /*57c0*/  HMMA.16816.F32 R84, R4, R18, R84 ;  /* 0x000000120454723c */ /* 0x000fe20000001854 */
[----:B--2---:R-:W-:-:S07]  /*57d0*/  FADD.FTZ R3, R129, R16 ;  /* 0x0000001081037221 */ /* 0x004fce0000010000 */
[----:B---3--:R-:W-:Y:S01]  /*57e0*/  HMMA.16816.F32 R80, R4, R12, R80 ;  /* 0x0000000c0450723c */ /* 0x008fe20000001850 */
[----:B------:R-:W-:-:S04]  /*57f0*/  FADD.FTZ R3, R130, R3 ;  /* 0x0000000382037221 */ /* 0x000fc80000010000 */
[----:B------:R-:W-:-:S03]  /*5800*/  FADD.FTZ R12, R128, R3 ;  /* 0x00000003800c7221 */ /* 0x000fc60000010000 */
[----:B------:R-:W-:Y:S01]  /*5810*/  HMMA.16816.F32 R76, R4, R14, R76 ;  /* 0x0000000e044c723c */ /* 0x000fe2000000184c */
[----:B------:R-:W-:-:S04]  /*5820*/  FADD.FTZ R12, R133, R12 ;  /* 0x0000000c850c7221 */ /* 0x000fc80000010000 */
[----:B------:R-:W-:-:S03]  /*5830*/  FADD.FTZ R3, R63, R12 ;  /* 0x0000000c3f037221 */ /* 0x000fc60000010000 */
[----:B----4-:R-:W-:Y:S01]  /*5840*/  HMMA.16816.F32 R72, R4, R8, R72 ;  /* 0x000000080448723c */ /* 0x010fe20000001848 */
[----:B------:R-:W-:-:S04]  /*5850*/  FADD.FTZ R3, R64, R3 ;  /* 0x0000000340037221 */ /* 0x000fc80000010000 */
        /* <DEDUP_REMOVED lines=22> */
[----:B------:R-:W3:Y:S01]  /*59c0*/  LDCU UR4, c[0x0][0x45c] ;  /* 0x00008b80ff0477ac */ /* 0x000ee20008000800 */
[----:B------:R-:W4:Y:S01]  /*59d0*/  LDCU.64 UR8, c[0x0][0x3a8] ;  /* 0x00007500ff0877ac */ /* 0x000f220008000a00 */
[----:B------:R-:W2:Y:S01]  /*59e0*/  LDCU.64 UR6, c[0x0][0x3a0] ;  /* 0x00007400ff0677ac */ /* 0x000ea20008000a00 */
[----:B-1----:R-:W-:Y:S01]  /*59f0*/  ULEA UR5, UR5, UR11, 0x18 ;  /* 0x0000000b05057291 */ /* 0x002fe2000f8ec0ff */
[----:B------:R-:W-:-:S02]  /*5a00*/  IADD3 R183, PT, PT, R168, 0x9020, RZ ;  /* 0x00009020a8b77810 */ /* 0x000fc40007ffe0ff */
[----:B------:R-:W-:-:S09]  /*5a10*/  MOV R186, RZ ;  /* 0x000000ff00ba7202 */ /* 0x000fd20000000f00 */
.L_x_1499:
        /* <DEDUP_REMOVED lines=32> */
[----:B------:R-:W-:Y:S01]  /*5c20*/  VIADD R9, R187, 0xffffff80 ;  /* 0xffffff80bb097836 */ /* 0x000fe20000000000 */
[----:B------:R-:W1:Y:S01]  /*5c30*/  LDC R4, c[0x0][0x4f0] ;  /* 0x00013c00ff047b82 */ /* 0x000e620000000800 */
[----:B------:R-:W-:Y:S03]  /*5c40*/  IABS R11, R187 ;  /* 0x000000bb000b7213 */ /* 0x000fe60000000000 */
[----:B------:R-:W-:Y:S04]  /*5c50*/  IABS R8, R9 ;  /* 0x0000000900087213 */ /* 0x000fe80000000000 */
[----:B------:R-:W2:Y:S01]  /*5c60*/  LDC.64 R56, c[0x0][0x3c0] ;  /* 0x0000f000ff387b82 */ /* 0x000ea20000000a00 */
[-C--:B-1----:R-:W-:Y:S02]  /*5c70*/  IABS R3, R4.reuse ;  /* 0x0000000400037213 */ /* 0x082fe40000000000 */
[----:B------:R-:W-:Y:S02]  /*5c80*/  LOP3.LUT R9, R9, R4, RZ, 0x3c, !PT ;  /* 0x0000000409097212 */ /* 0x000fe400078e3cff */
[----:B------:R-:W1:Y:S02]  /*5c90*/  I2F.RP R10, R3 ;  /* 0x00000003000a7306 */ /* 0x000e640000209400 */
[----:B------:R-:W-:Y:S08]  /*5ca0*/  ISETP.GE.AND P0, PT, R9, RZ, PT ;  /* 0x000000ff0900720c */ /* 0x000ff00003f06270 */
        /* <DEDUP_REMOVED lines=33> */
[-C--:B------:R-:W-:Y:S01]  /*5ec0*/  LEA.HI.X.SX32 R17, R9, R185.reuse, 0x2, P2 ;  /* 0x000000b909117211 */ /* 0x080fe200010f16ff */
[C---:B------:R-:W-:Y:S01]  /*5ed0*/  IMAD.IADD R9, R13.reuse, 0x1, -R9 ;  /* 0x000000010d097824 */ /* 0x040fe200078e0a09 */
[----:B------:R-:W-:Y:S03]  /*5ee0*/  LEA.HI.X.SX32 R15, R13, R185, 0x2, P0 ;  /* 0x000000b90d0f7211 */ /* 0x000fe600000f16ff */
[----:B------:R-:W-:Y:S01]  /*5ef0*/  IMAD R9, R9, R4, -0x80 ;  /* 0xffffff8009097424 */ /* 0x000fe200078e0204 */
[----:B------:R-:W5:Y:S04]  /*5f00*/  LDG.E R6, desc[UR24][R16.64] ;  /* 0x0000001810067981 */ /* 0x000f68000c1e1900 */
[----:B------:R-:W5:Y:S01]  /*5f10*/  LDG.E R3, desc[UR24][R14.64] ;  /* 0x000000180e037981 */ /* 0x000f62000c1e1900 */
        /* <DEDUP_REMOVED lines=13> */
.L_x_1496:
        /* <DEDUP_REMOVED lines=19> */
[----:B------:R-:W-:Y:S02]  /*6120*/  MOV R152, 0x20 ;  /* 0x0000002000987802 */ /* 0x000fe40000000f00 */
[----:B------:R-:W-:Y:S01]  /*6130*/  LOP3.LUT P0, RZ, R118, 0x4, RZ, 0xc0, !PT ;  /* 0x0000000476ff7812 */ /* 0x000fe2000780c0ff */
[----:B------:R-:W-:Y:S01]  /*6140*/  LDGSTS.E.BYPASS.LTC128B.128 [R191+0x9800], desc[UR24][R58.64] ;  /* 0x098000003abf7fae */ /* 0x000fe2000b981a18 */
[----:B------:R-:W-:Y:S02]  /*6150*/  IADD3 R178, PT, PT, R178, -0x1, RZ ;  /* 0xffffffffb2b27810 */ /* 0x000fe40007ffe0ff */
[----:B------:R-:W-:Y:S02]  /*6160*/  SEL R152, R152, 0xffffffe0, !P0 ;  /* 0xffffffe098987807 */ /* 0x000fe40004000000 */
[----:B------:R-:W-:Y:S02]  /*6170*/  ISETP.GT.AND P2, PT, R178, R173, PT ;  /* 0x000000adb200720c */ /* 0x000fe40003f44270 */
[C---:B------:R-:W-:Y:S01]  /*6180*/  IADD3 R2, PT, PT, R152.reuse, R172, RZ ;  /* 0x000000ac98027210 */ /* 0x040fe20007ffe0ff */
[----:B------:R-:W-:Y:S01]  /*6190*/  LDGSTS.E.BYPASS.LTC128B.128 [R191+0xb800], desc[UR24][R58.64+0x40] ;  /* 0x0b8000403abf7fae */ /* 0x000fe2000b981a18 */
[----:B------:R-:W-:Y:S07]  /*61a0*/  IADD3 R0, PT, PT, R152, R171, RZ ;  /* 0x000000ab98007210 */ /* 0x000fee0007ffe0ff */
        /* <DEDUP_REMOVED lines=14> */
[C---:B-----5:R-:W-:Y:S07]  /*6290*/  HMMA.16816.F32 R4, R120.reuse, R124, RZ ;  /* 0x0000007c7804723c */ /* 0x060fee00000018ff */
[----:B------:R-:W5:Y:S01]  /*62a0*/  LDSM.16.M88.4 R144, [R171+0x4400] ;  /* 0x00440000ab90783b */ /* 0x000f620000000200 */
[C---:B------:R-:W-:Y:S07]  /*62b0*/  HMMA.16816.F32 R8, R120.reuse, R126, RZ ;  /* 0x0000007e7808723c */ /* 0x040fee00000018ff */
[----:B------:R-:W5:Y:S01]  /*62c0*/  LDSM.16.M88.4 R148, [R171+0x4800] ;  /* 0x00480000ab94783b */ /* 0x000f620000000200 */
[C---:B---3--:R-:W-:Y:S07]  /*62d0*/  HMMA.16816.F32 R12, R120.reuse, R128, RZ ;  /* 0x00000080780c723c */ /* 0x048fee00000018ff */
[----:B------:R-:W3:Y:S01]  /*62e0*/  LDSM.16.M88.4 R152, [R171+0x4c00] ;  /* 0x004c0000ab98783b */ /* 0x000ee20000000200 */
[C---:B------:R-:W-:Y:S07]  /*62f0*/  HMMA.16816.F32 R16, R120.reuse, R130, RZ ;  /* 0x000000827810723c */ /* 0x040fee00000018ff */
[----:B------:R-:W-:Y:S01]  /*6300*/  LDSM.16.M88.4 R156, [R2] ;  /* 0x00000000029c783b */ /* 0x000fe20000000200 */
[C---:B----4-:R-:W-:Y:S07]  /*6310*/  HMMA.16816.F32 R20, R120.reuse, R132, RZ ;  /* 0x000000847814723c */ /* 0x050fee00000018ff */
[----:B------:R-:W4:Y:S01]  /*6320*/  LDSM.16.M88.4 R160, [R0+0x3000] ;  /* 0x0030000000a0783b */ /* 0x000f220000000200 */
[C---:B------:R-:W-:Y:S07]  /*6330*/  HMMA.16816.F32 R24, R120.reuse, R134, RZ ;  /* 0x000000867818723c */ /* 0x040fee00000018ff */
[----:B------:R-:W4:Y:S01]  /*6340*/  LDSM.16.M88.4 R164, [R0+0x3400] ;  /* 0x0034000000a4783b */ /* 0x000f220000000200 */
[C---:B-1----:R-:W-:Y:S07]  /*6350*/  HMMA.16816.F32 R28, R120.reuse, R136, RZ ;  /* 0x00000088781c723c */ /* 0x042fee00000018ff */
[----:B------:R-:W-:Y:S01]  /*6360*/  LDSM.16.M88.4 R124, [R0+0x3c00] ;  /* 0x003c0000007c783b */ /* 0x000fe20000000200 */
[C---:B------:R-:W-:Y:S07]  /*6370*/  HMMA.16816.F32 R32, R120.reuse, R138, RZ ;  /* 0x0000008a7820723c */ /* 0x040fee00000018ff */
[----:B------:R-:W-:Y:S01]  /*6380*/  LDSM.16.M88.4 R128, [R0+0x4000] ;  /* 0x004000000080783b */ /* 0x000fe20000000200 */
[C---:B--2---:R-:W-:Y:S07]  /*6390*/  HMMA.16816.F32 R36, R120.reuse, R140, RZ ;  /* 0x0000008c7824723c */ /* 0x044fee00000018ff */
[----:B------:R-:W-:Y:S01]  /*63a0*/  LDSM.16.M88.4 R132, [R0+0x4800] ;  /* 0x004800000084783b */ /* 0x000fe20000000200 */
[C---:B------:R-:W-:Y:S07]  /*63b0*/  HMMA.16816.F32 R40, R120.reuse, R142, RZ ;  /* 0x0000008e7828723c */ /* 0x040fee00000018ff */
[----:B------:R-:W-:Y:S01]  /*63c0*/  LDSM.16.M88.4 R136, [R171+0x5c00] ;  /* 0x005c0000ab88783b */ /* 0x000fe20000000200 */
[C---:B-----5:R-:W-:Y:S08]  /*63d0*/  HMMA.16816.F32 R44, R120.reuse, R144, RZ ;  /* 0x00000090782c723c */ /* 0x060ff000000018ff */
[C---:B------:R-:W-:Y:S08]  /*63e0*/  HMMA.16816.F32 R48, R120.reuse, R146, RZ ;  /* 0x000000927830723c */ /* 0x040ff000000018ff */
[C---:B------:R-:W-:Y:S08]  /*63f0*/  HMMA.16816.F32 R52, R120.reuse, R148, RZ ;  /* 0x000000947834723c */ /* 0x040ff000000018ff */
[C---:B------:R-:W-:Y:S08]  /*6400*/  HMMA.16816.F32 R56, R120.reuse, R150, RZ ;  /* 0x000000967838723c */ /* 0x040ff000000018ff */
[C---:B---3--:R-:W-:Y:S08]  /*6410*/  HMMA.16816.F32 R60, R120.reuse, R152, RZ ;  /* 0x00000098783c723c */ /* 0x048ff000000018ff */
[----:B------:R-:W-:Y:S01]  /*6420*/  HMMA.16816.F32 R64, R120, R154, RZ ;  /* 0x0000009a7840723c */ /* 0x000fe200000018ff */
[----:B------:R-:W1:Y:S07]  /*6430*/  LDSM.16.M88.4 R120, [R0+0x3800] ;  /* 0x003800000078783b */ /* 0x000e6e0000000200 */
[C---:B----4-:R-:W-:Y:S08]  /*6440*/  HMMA.16816.F32 R4, R156.reuse, R160, R4 ;  /* 0x000000a09c04723c */ /* 0x050ff00000001804 */
        /* <DEDUP_REMOVED lines=45> */
[C---:B-1----:R-:W-:Y:S01]  /*6720*/  HMMA.16816.F32 R4, R124.reuse, R128, R4 ;  /* 0x000000807c04723c */ /* 0x042fe20000001804 */
[----:B------:R-:W-:Y:S07]  /*6730*/  LDSM.16.M88.4 R136, [R0+0x6000] ;  /* 0x006000000088783b */ /* 0x000fee0000000200 */
        /* <DEDUP_REMOVED lines=20> */
[C---:B------:R-:W-:Y:S08]  /*6880*/  HMMA.16816.F32 R60, R124.reuse, R132, R60 ;  /* 0x000000847c3c723c */ /* 0x040ff0000000183c */
[----:B------:R-:W-:Y:S01]  /*6890*/  HMMA.16816.F32 R64, R124, R134, R64 ;  /* 0x000000867c40723c */ /* 0x000fe20000001840 */
[----:B------:R-:W2:Y:S08]  /*68a0*/  LDSM.16.M88.4 R124, [R171+0x7800] ;  /* 0x00780000ab7c783b */ /* 0x000eb00000000200 */
[----:B------:R-:W-:Y:S01]  /*68b0*/  LDSM.16.M88.4 R132, [R171+0x8000] ;  /* 0x00800000ab84783b */ /* 0x000fe20000000200 */
        /* <DEDUP_REMOVED lines=15> */
[C---:B---3--:R-:W-:Y:S08]  /*69b0*/  HMMA.16816.F32 R44, R120.reuse, R136, R44 ;  /* 0x00000088782c723c */ /* 0x048ff0000000182c */
[C---:B------:R-:W-:Y:S01]  /*69c0*/  HMMA.16816.F32 R48, R120.reuse, R138, R48 ;  /* 0x0000008a7830723c */ /* 0x040fe20000001830 */
[----:B------:R-:W3:Y:S07]  /*69d0*/  LDSM.16.M88.4 R136, [R0+0x7000] ;  /* 0x007000000088783b */ /* 0x000eee0000000200 */
[C---:B--2---:R-:W-:Y:S08]  /*69e0*/  HMMA.16816.F32 R52, R120.reuse, R124, R52 ;  /* 0x0000007c7834723c */ /* 0x044ff00000001834 */
[C---:B------:R-:W-:Y:S01]  /*69f0*/  HMMA.16816.F32 R56, R120.reuse, R126, R56 ;  /* 0x0000007e7838723c */ /* 0x040fe20000001838 */
[----:B------:R-:W-:Y:S07]  /*6a00*/  LDSM.16.M88.4 R124, [R0+0x7800] ;  /* 0x00780000007c783b */ /* 0x000fee0000000200 */
[C---:B-1----:R-:W-:Y:S08]  /*6a10*/  HMMA.16816.F32 R60, R120.reuse, R128, R60 ;  /* 0x00000080783c723c */ /* 0x042ff0000000183c */
[----:B------:R-:W-:Y:S01]  /*6a20*/  HMMA.16816.F32 R64, R120, R130, R64 ;  /* 0x000000827840723c */ /* 0x000fe20000001840 */
[----:B------:R-:W1:Y:S07]  /*6a30*/  LDSM.16.M88.4 R120, [R0+0x7400] ;  /* 0x007400000078783b */ /* 0x000e6e0000000200 */
[C---:B---3--:R-:W-:Y:S08]  /*6a40*/  HMMA.16816.F32 R4, R132.reuse, R136, R4 ;  /* 0x000000888404723c */ /* 0x048ff00000001804 */
[C---:B------:R-:W-:Y:S11]  /*6a50*/  HMMA.16816.F32 R8, R132.reuse, R138, R8 ;  /* 0x0000008a8408723c */ /* 0x040ff60000001808 */
[----:B------:R-:W-:Y:S01]  /*6a60*/  FMUL.FTZ R242, R4, UR10 ;  /* 0x0000000a04f27c20 */ /* 0x000fe20008410000 */
[----:B------:R-:W-:Y:S01]  /*6a70*/  FMUL.FTZ R240, R5, UR10 ;  /* 0x0000000a05f07c20 */ /* 0x000fe20008410000 */
[----:B------:R-:W-:Y:S01]  /*6a80*/  FMUL.FTZ R251, R6, UR10 ;  /* 0x0000000a06fb7c20 */ /* 0x000fe20008410000 */
[----:B------:R-:W-:Y:S03]  /*6a90*/  FMUL.FTZ R249, R7, UR10 ;  /* 0x0000000a07f97c20 */ /* 0x000fe60008410000 */
[----:B------:R-:W2:Y:S02]  /*6aa0*/  MUFU.TANH R242, R242 ;  /* 0x000000f200f27308 */ /* 0x000ea40000002400 */
[----:B------:R-:W-:Y:S01]  /*6ab0*/  FMUL.FTZ R3, R11, UR10 ;  /* 0x0000000a0b037c20 */ /* 0x000fe20008410000 */
[----:B------:R-:W-:Y:S01]  /*6ac0*/  FMUL.FTZ R244, R9, UR10 ;  /* 0x0000000a09f47c20 */ /* 0x000fe20008410000 */
[----:B------:R-:W-:Y:S01]  /*6ad0*/  FMUL.FTZ R246, R8, UR10 ;  /* 0x0000000a08f67c20 */ /* 0x000fe20008410000 */
[----:B------:R-:W-:Y:S01]  /*6ae0*/  FMUL.FTZ R192, R10, UR10 ;  /* 0x0000000a0ac07c20 */ /* 0x000fe20008410000 */
[C---:B-1----:R-:W-:Y:S04]  /*6af0*/  HMMA.16816.F32 R12, R132.reuse, R120, R12 ;  /* 0x00000078840c723c */ /* 0x042fe8000000180c */
[----:B------:R1:W3:Y:S04]  /*6b00*/  MUFU.TANH R9, R3 ;  /* 0x0000000300097308 */ /* 0x0002e80000002400 */
[C---:B------:R-:W-:Y:S06]  /*6b10*/  HMMA.16816.F32 R16, R132.reuse, R122, R16 ;  /* 0x0000007a8410723c */ /* 0x040fec0000001810 */
[----:B------:R4:W1:Y:S01]  /*6b20*/  MUFU.TANH R151, R192 ;  /* 0x000000c000977308 */ /* 0x0008620000002400 */
[----:B------:R-:W5:Y:S01]  /*6b30*/  LDSM.16.M88.4 R120, [R0+0x7c00] ;  /* 0x007c00000078783b */ /* 0x000f620000000200 */
[C---:B------:R-:W-:Y:S08]  /*6b40*/  HMMA.16816.F32 R20, R132.reuse, R124, R20 ;  /* 0x0000007c8414723c */ /* 0x040ff00000001814 */
[----:B------:R-:W1:Y:S01]  /*6b50*/  MUFU.TANH R240, R240 ;  /* 0x000000f000f07308 */ /* 0x000e620000002400 */
[----:B------:R-:W-:Y:S01]  /*6b60*/  FMUL.FTZ R238, R12, UR10 ;  /* 0x0000000a0cee7c20 */ /* 0x000fe20008410000 */
[----:B------:R-:W-:Y:S01]  /*6b70*/  FMUL.FTZ R236, R13, UR10 ;  /* 0x0000000a0dec7c20 */ /* 0x000fe20008410000 */
[----:B------:R-:W-:Y:S01]  /*6b80*/  FMUL.FTZ R247, R14, UR10 ;  /* 0x0000000a0ef77c20 */ /* 0x000fe20008410000 */
[----:B------:R-:W-:Y:S01]  /*6b90*/  FMUL.FTZ R245, R15, UR10 ;  /* 0x0000000a0ff57c20 */ /* 0x000fe20008410000 */
[C---:B------:R-:W-:Y:S05]  /*6ba0*/  HMMA.16816.F32 R24, R132.reuse, R126, R24 ;  /* 0x0000007e8418723c */ /* 0x040fea0000001818 */
[----:B------:R-:W1:Y:S01]  /*6bb0*/  MUFU.TANH R251, R251 ;  /* 0x000000fb00fb7308 */ /* 0x000e620000002400 */
[----:B------:R-:W2:Y:S01]  /*6bc0*/  LDSM.16.M88.4 R124, [R0+0x8000] ;  /* 0x00800000007c783b */ /* 0x000ea20000000200 */
[----:B------:R-:W-:Y:S01]  /*6bd0*/  FMUL.FTZ R234, R16, UR10 ;  /* 0x0000000a10ea7c20 */ /* 0x000fe20008410000 */
[----:B------:R-:W-:Y:S01]  /*6be0*/  FMUL.FTZ R232, R17, UR10 ;  /* 0x0000000a11e87c20 */ /* 0x000fe20008410000 */
[----:B------:R-:W-:Y:S01]  /*6bf0*/  FMUL.FTZ R243, R18, UR10 ;  /* 0x0000000a12f37c20 */ /* 0x000fe20008410000 */
[----:B------:R-:W-:Y:S05]  /*6c00*/  FMUL.FTZ R241, R19, UR10 ;  /* 0x0000000a13f17c20 */ /* 0x000fea0008410000 */
        /* <DEDUP_REMOVED lines=14> */
[----:B------:R-:W5:Y:S08]  /*6cf0*/  LDSM.16.M88.4 R120, [R0+0x8400] ;  /* 0x008400000078783b */ /* 0x000f700000000200 */
[----:B------:R-:W1:Y:S01]  /*6d00*/  MUFU.TANH R236, R236 ;  /* 0x000000ec00ec7308 */ /* 0x000e620000002400 */
[C---:B--2---:R-:W-:Y:S03]  /*6d10*/  HMMA.16816.F32 R36, R132.reuse, R124, R36 ;  /* 0x0000007c8424723c */ /* 0x044fe60000001824 */
[----:B------:R-:W-:Y:S01]  /*6d20*/  FMUL.FTZ R222, R28, UR10 ;  /* 0x0000000a1cde7c20 */ /* 0x000fe20008410000 */
[----:B------:R-:W-:Y:S01]  /*6d30*/  FMUL.FTZ R220, R29, UR10 ;  /* 0x0000000a1ddc7c20 */ /* 0x000fe20008410000 */
[----:B------:R-:W-:Y:S01]  /*6d40*/  FMUL.FTZ R231, R30, UR10 ;  /* 0x0000000a1ee77c20 */ /* 0x000fe20008410000 */
[----:B------:R-:W-:Y:S03]  /*6d50*/  FMUL.FTZ R229, R31, UR10 ;  /* 0x0000000a1fe57c20 */ /* 0x000fe60008410000 */
[----:B------:R-:W2:Y:S01]  /*6d60*/  MUFU.TANH R247, R247 ;  /* 0x000000f700f77308 */ /* 0x000ea20000002400 */
[C---:B------:R-:W-:Y:S01]  /*6d70*/  HMMA.16816.F32 R40, R132.reuse, R126, R40 ;  /* 0x0000007e8428723c */ /* 0x040fe20000001828 */
[----:B------:R-:W3:Y:S02]  /*6d80*/  LDSM.16.M88.4 R124, [R0+0x8800] ;  /* 0x00880000007c783b */ /* 0x000ee40000000200 */
        /* <DEDUP_REMOVED lines=21> */
[C---:B---3--:R-:W-:Y:S09]  /*6ee0*/  HMMA.16816.F32 R52, R132.reuse, R124, R52 ;  /* 0x0000007c8434723c */ /* 0x048ff20000001834 */
[----:B------:R-:W3:Y:S01]  /*6ef0*/  MUFU.TANH R230, R230 ;  /* 0x000000e600e67308 */ /* 0x000ee20000002400 */
        /* <DEDUP_REMOVED lines=21> */
[C---:B-----5:R-:W-:Y:S08]  /*7050*/  HMMA.16816.F32 R60, R132.reuse, R120, R60 ;  /* 0x00000078843c723c */ /* 0x060ff0000000183c */
[----:B------:R-:W1:Y:S01]  /*7060*/  MUFU.TANH R226, R226 ;  /* 0x000000e200e27308 */ /* 0x000e620000002400 */
[----:B------:R-:W-:Y:S09]  /*7070*/  HMMA.16816.F32 R64, R132, R122, R64 ;  /* 0x0000007a8440723c */ /* 0x000ff20000001840 */
[----:B------:R-:W1:Y:S01]  /*7080*/  MUFU.TANH R224, R224 ;  /* 0x000000e000e07308 */ /* 0x000e620000002400 */
[----:B------:R-:W-:Y:S01]  /*7090*/  FMUL.FTZ R200, R60, UR10 ;  /* 0x0000000a3cc87c20 */ /* 0x000fe20008410000 */
[----:B------:R-:W-:Y:S08]  /*70a0*/  FMUL.FTZ R61, R61, UR10 ;  /* 0x0000000a3d3d7c20 */ /* 0x000ff00008410000 */
[----:B------:R-:W2:Y:S01]  /*70b0*/  MUFU.TANH R235, R235 ;  /* 0x000000eb00eb7308 */ /* 0x000ea20000002400 */
[----:B------:R-:W-:Y:S01]  /*70c0*/  FMUL.FTZ R62, R62, UR10 ;  /* 0x0000000a3e3e7c20 */ /* 0x000fe20008410000 */
[----:B------:R-:W-:Y:S01]  /*70d0*/  FMUL.FTZ R63, R63, UR10 ;  /* 0x0000000a3f3f7c20 */ /* 0x000fe20008410000 */
[----:B------:R-:W-:Y:S01]  /*70e0*/  FMUL.FTZ R206, R64, UR10 ;  /* 0x0000000a40ce7c20 */ /* 0x000fe20008410000 */
[----:B------:R-:W-:Y:S06]  /*70f0*/  FMUL.FTZ R52, R66, UR10 ;  /* 0x0000000a42347c20 */ /* 0x000fec0008410000 */
[----:B------:R-:W2:Y:S01]  /*7100*/  MUFU.TANH R233, R233 ;  /* 0x000000e900e97308 */ /* 0x000ea20000002400 */
[----:B-1----:R-:W-:Y:S01]  /*7110*/  FMUL.FTZ R3, R67, UR10 ;  /* 0x0000000a43037c20 */ /* 0x002fe20008410000 */
        /* <DEDUP_REMOVED lines=118> */
.L_x_1498:
        /* <DEDUP_REMOVED lines=24> */
.L_x_1497:
        /* <DEDUP_REMOVED lines=59> */
[--C-:B------:R-:W-:Y:S01]  /*7db0*/  FFMA.FTZ R121, R244, UR4, -R127.reuse ;  /* 0x00000004f4797c23 */ /* 0x100fe2000801087f */
[--C-:B------:R-:W-:Y:S01]  /*7dc0*/  FFMA.FTZ R120, R9, UR4, -R126.reuse ;  /* 0x0000000409787c23 */ /* 0x100fe2000801087e */
[--C-:B------:R-:W-:Y:S01]  /*7dd0*/  FFMA.FTZ R128, R251, UR4, -R126.reuse ;  /* 0x00000004fb807c23 */ /* 0x100fe2000801087e */
[--C-:B------:R-:W-:Y:S01]  /*7de0*/  FFMA.FTZ R124, R249, UR4, -R126.reuse ;  /* 0x00000004f97c7c23 */ /* 0x100fe2000801087e */
[--C-:B------:R-:W-:Y:S01]  /*7df0*/  FFMA.FTZ R123, R151, UR4, -R126.reuse ;  /* 0x00000004977b7c23 */ /* 0x100fe2000801087e */
[----:B------:R-:W-:Y:S01]  /*7e00*/  @P0 IADD3 R117, PT, PT, R188, -0x20, RZ ;  /* 0xffffffe0bc750810 */ /* 0x000fe20007ffe0ff */
[----:B------:R-:W1:Y:S01]  /*7e10*/  MUFU.EX2 R56, R56 ;  /* 0x0000003800387308 */ /* 0x000e620000000800 */
[--C-:B------:R-:W-:Y:S01]  /*7e20*/  FFMA.FTZ R130, R233, UR4, -R126.reuse ;  /* 0x00000004e9827c23 */ /* 0x100fe2000801087e */
[--C-:B------:R-:W-:Y:S01]  /*7e30*/  FFMA.FTZ R129, R222, UR4, -R127.reuse ;  /* 0x00000004de817c23 */ /* 0x100fe2000801087f */
[--C-:B------:R-:W-:Y:S01]  /*7e40*/  FFMA.FTZ R132, R220, UR4, -R127.reuse ;  /* 0x00000004dc847c23 */ /* 0x100fe2000801087f */
[----:B------:R-:W2:Y:S01]  /*7e50*/  LDSM.16.MT88.4 R20, [R117] ;  /* 0x000000007514783b */ /* 0x000ea20000004200 */
[--C-:B------:R-:W-:Y:S01]  /*7e60*/  FFMA.FTZ R134, R231, UR4, -R126.reuse ;  /* 0x00000004e7867c23 */ /* 0x100fe2000801087e */
[--C-:B------:R-:W-:Y:S01]  /*7e70*/  FFMA.FTZ R131, R229, UR4, -R126.reuse ;  /* 0x00000004e5837c23 */ /* 0x100fe2000801087e */
[--C-:B------:R-:W-:Y:S03]  /*7e80*/  FFMA.FTZ R133, R218, UR4, -R127.reuse ;  /* 0x00000004da857c23 */ /* 0x100fe6000801087f */
[----:B------:R-:W3:Y:S01]  /*7e90*/  MUFU.EX2 R55, R55 ;  /* 0x0000003700377308 */ /* 0x000ee20000000800 */
[--C-:B------:R-:W-:Y:S01]  /*7ea0*/  FFMA.FTZ R136, R216, UR4, -R127.reuse ;  /* 0x00000004d8887c23 */ /* 0x100fe2000801087f */
[--C-:B------:R-:W-:Y:S01]  /*7eb0*/  FFMA.FTZ R135, R225, UR4, -R126.reuse ;  /* 0x00000004e1877c23 */ /* 0x100fe2000801087e */
[--C-:B------:R-:W-:Y:S01]  /*7ec0*/  FFMA.FTZ R138, R227, UR4, -R126.reuse ;  /* 0x00000004e38a7c23 */ /* 0x100fe2000801087e */
[----:B------:R-:W4:Y:S01]  /*7ed0*/  LDSM.16.MT88.4 R36, [R117+0x2000] ;  /* 0x002000007524783b */ /* 0x000f220000004200 */
        /* <DEDUP_REMOVED lines=11> */
[----:B------:R-:W5:Y:S01]  /*7f90*/  MUFU.EX2 R125, R125 ;  /* 0x0000007d007d7308 */ /* 0x000f620000000800 */
[C---:B---3--:R-:W-:Y:S01]  /*7fa0*/  FMUL.FTZ R6, R55.reuse, R114 ;  /* 0x0000007237067220 */ /* 0x048fe20000410000 */
[C---:B------:R-:W-:Y:S01]  /*7fb0*/  FMUL.FTZ R7, R55.reuse, R115 ;  /* 0x0000007337077220 */ /* 0x040fe20000410000 */
[C---:B------:R-:W-:Y:S01]  /*7fc0*/  FMUL.FTZ R10, R55.reuse, R110 ;  /* 0x0000006e370a7220 */ /* 0x040fe20000410000 */
[C---:B------:R-:W-:Y:S01]  /*7fd0*/  FMUL.FTZ R11, R55.reuse, R111 ;  /* 0x0000006f370b7220 */ /* 0x040fe20000410000 */
[C---:B------:R-:W-:Y:S01]  /*7fe0*/  FMUL.FTZ R18, R55.reuse, R102 ;  /* 0x0000006637127220 */ /* 0x040fe20000410000 */
[----:B------:R-:W-:Y:S01]  /*7ff0*/  LDSM.16.MT88.4 R108, [R168+0xac00] ;  /* 0x00ac0000a86c783b */ /* 0x000fe20000004200 */
[C---:B------:R-:W-:Y:S03]  /*8000*/  FMUL.FTZ R19, R55.reuse, R103 ;  /* 0x0000006737137220 */ /* 0x040fe60000410000 */
[----:B------:R-:W-:Y:S01]  /*8010*/  MUFU.EX2 R128, R128 ;  /* 0x0000008000807308 */ /* 0x000fe20000000800 */
[C---:B------:R-:W-:Y:S01]  /*8020*/  FMUL.FTZ R27, R55.reuse, R95 ;  /* 0x0000005f371b7220 */ /* 0x040fe20000410000 */
[C---:B------:R-:W-:Y:S01]  /*8030*/  FMUL.FTZ R40, R56.reuse, R76 ;  /* 0x0000004c38287220 */ /* 0x040fe20000410000 */
[C---:B------:R-:W-:Y:S01]  /*8040*/  FMUL.FTZ R41, R56.reuse, R77 ;  /* 0x0000004d38297220 */ /* 0x040fe20000410000 */
[C---:B------:R-:W-:Y:S01]  /*8050*/  FMUL.FTZ R42, R55.reuse, R78 ;  /* 0x0000004e372a7220 */ /* 0x040fe20000410000 */
[----:B------:R-:W-:Y:S01]  /*8060*/  FMUL.FTZ R43, R55, R79 ;  /* 0x0000004f372b7220 */ /* 0x000fe20000410000 */
[----:B------:R-:W-:Y:S01]  /*8070*/  LDSM.16.MT88.4 R100, [R117+0x1c00] ;  /* 0x001c00007564783b */ /* 0x000fe20000004200 */
[C---:B------:R-:W-:Y:S03]  /*8080*/  FMUL.FTZ R48, R56.reuse, R68 ;  /* 0x0000004438307220 */ /* 0x040fe60000410000 */
[----:B------:R-:W3:Y:S01]  /*8090*/  MUFU.EX2 R124, R124 ;  /* 0x0000007c007c7308 */ /* 0x000ee20000000800 */
[----:B-----5:R-:W-:Y:S01]  /*80a0*/  F2FP.F16.F32.PACK_AB R60, R125, R57 ;  /* 0x000000397d3c723e */ /* 0x020fe200000000ff */
[C---:B------:R-:W-:Y:S01]  /*80b0*/  FMUL.FTZ R49, R56.reuse, R69 ;  /* 0x0000004538317220 */ /* 0x040fe20000410000 */
[C---:B------:R-:W-:Y:S01]  /*80c0*/  FMUL.FTZ R50, R55.reuse, R70 ;  /* 0x0000004637327220 */ /* 0x040fe20000410000 */
[----:B------:R-:W-:Y:S01]  /*80d0*/  FMUL.FTZ R51, R55, R71 ;  /* 0x0000004737337220 */ /* 0x000fe20000410000 */
[----:B------:R-:W-:Y:S01]  /*80e0*/  FMUL.FTZ R24, R56, R92 ;  /* 0x0000005c38187220 */ /* 0x000fe20000410000 */
[----:B------:R-:W5:Y:S01]  /*80f0*/  LDSM.16.MT88.4 R76, [R168+0x9400] ;  /* 0x00940000a84c783b */ /* 0x000f620000004200 */
[--C-:B------:R-:W-:Y:S03]  /*8100*/  FFMA.FTZ R92, R52, UR4, -R126.reuse ;  /* 0x00000004345c7c23 */ /* 0x100fe6000801087e */
[----:B------:R-:W-:Y:S01]  /*8110*/  MUFU.EX2 R122, R122 ;  /* 0x0000007a007a7308 */ /* 0x000fe20000000800 */
[----:B------:R-:W-:Y:S01]  /*8120*/  FMUL.FTZ R25, R56, R93 ;  /* 0x0000005d38197220 */ /* 0x000fe20000410000 */
[--C-:B------:R-:W-:Y:S01]  /*8130*/  FFMA.FTZ R93, R53, UR4, -R126.reuse ;  /* 0x00000004355d7c23 */ /* 0x100fe2000801087e */
[C---:B------:R-:W-:Y:S01]  /*8140*/  FMUL.FTZ R26, R55.reuse, R94 ;  /* 0x0000005e371a7220 */ /* 0x040fe20000410000 */
[--C-:B------:R-:W-:Y:S01]  /*8150*/  FFMA.FTZ R94, R54, UR4, -R126.reuse ;  /* 0x00000004365e7c23 */ /* 0x100fe2000801087e */
[C---:B------:R-:W-:Y:S01]  /*8160*/  FMUL.FTZ R32, R56.reuse, R84 ;  /* 0x0000005438207220 */ /* 0x040fe20000410000 */
[----:B------:R-:W-:Y:S01]  /*8170*/  LDSM.16.MT88.4 R68, [R168+0xd400] ;  /* 0x00d40000a844783b */ /* 0x000fe20000004200 */
[----:B------:R-:W-:Y:S03]  /*8180*/  FMUL.FTZ R33, R56, R85 ;  /* 0x0000005538217220 */ /* 0x000fe60000410000 */
[----:B------:R-:W2:Y:S01]  /*8190*/  MUFU.EX2 R121, R121 ;  /* 0x0000007900797308 */ /* 0x000ea20000000800 */
[----:B---3--:R-:W-:Y:S01]  /*81a0*/  F2FP.F16.F32.PACK_AB R61, R124, R128 ;  /* 0x000000807c3d723e */ /* 0x008fe200000000ff */
[C---:B------:R-:W-:Y:S01]  /*81b0*/  FMUL.FTZ R34, R55.reuse, R86 ;  /* 0x0000005637227220 */ /* 0x040fe20000410000 */
[----:B------:R-:W-:Y:S01]  /*81c0*/  FMUL.FTZ R35, R55, R87 ;  /* 0x0000005737237220 */ /* 0x000fe20000410000 */
        /* <DEDUP_REMOVED lines=8> */
[----:B------:R-:W-:Y:S01]  /*8250*/  FFMA.FTZ R154, R201, UR4, -R126 ;  /* 0x00000004c99a7c23 */ /* 0x000fe2000801087e */
[----:B------:R-:W-:Y:S01]  /*8260*/  FFMA.FTZ R128, R55, R190, R128 ;  /* 0x000000be37807223 */ /* 0x000fe20000010080 */
[--C-:B------:R-:W-:Y:S01]  /*8270*/  FFMA.FTZ R86, R247, UR4, -R126.reuse ;  /* 0x00000004f7567c23 */ /* 0x100fe2000801087e */
[--C-:B------:R-:W-:Y:S03]  /*8280*/  FFMA.FTZ R137, R214, UR4, -R127.reuse ;  /* 0x00000004d6897c23 */ /* 0x100fe6000801087f */
[----:B------:R-:W3:Y:S01]  /*8290*/  MUFU.EX2 R120, R120 ;  /* 0x0000007800787308 */ /* 0x000ee20000000800 */
        /* <DEDUP_REMOVED lines=16> */
[----:B---3--:R-:W-:Y:S01]  /*83a0*/  F2FP.F16.F32.PACK_AB R63, R120, R123 ;  /* 0x0000007b783f723e */ /* 0x008fe200000000ff */
[--C-:B------:R-:W-:Y:S01]  /*83b0*/  FFMA.FTZ R162, R192, UR4, -R126.reuse ;  /* 0x00000004c0a27c23 */ /* 0x100fe2000801087e */
[----:B------:R-:W-:Y:S01]  /*83c0*/  FFMA.FTZ R193, R193, UR4, -R126 ;  /* 0x00000004c1c17c23 */ /* 0x000fe2000801087e */
[--C-:B------:R-:W-:Y:S01]  /*83d0*/  FFMA.FTZ R200, R200, UR4, -R127.reuse ;  /* 0x00000004c8c87c23 */ /* 0x100fe2000801087f */
[--C-:B------:R-:W-:Y:S01]  /*83e0*/  FFMA.FTZ R213, R213, UR4, -R127.reuse ;  /* 0x00000004d5d57c23 */ /* 0x100fe2000801087f */
[--C-:B------:R-:W-:Y:S01]  /*83f0*/  FFMA.FTZ R206, R206, UR4, -R127.reuse ;  /* 0x00000004cece7c23 */ /* 0x100fe2000801087f */
[----:B------:R-:W-:Y:S01]  /*8400*/  FADD.FTZ R128, R124, R128 ;  /* 0x000000807c807221 */ /* 0x000fe20000010000 */
        /* <DEDUP_REMOVED lines=8> */
[----:B------:R-:W-:Y:S01]  /*8490*/  FMUL.FTZ R15, R55, R107 ;  /* 0x0000006b370f7220 */ /* 0x000fe20000410000 */
[--C-:B------:R-:W-:Y:S01]  /*84a0*/  FFMA.FTZ R107, R224, UR4, -R127.reuse ;  /* 0x00000004e06b7c23 */ /* 0x100fe2000801087f */
[----:B------:R-:W-:Y:S01]  /*84b0*/  FFMA.FTZ R105, R235, UR4, -R126 ;  /* 0x00000004eb697c23 */ /* 0x000fe2000801087e */
[----:B------:R-:W-:Y:S01]  /*84c0*/  FADD.FTZ R123, R123, R128 ;  /* 0x000000807b7b7221 */ /* 0x000fe20000010000 */
[----:B------:R-:W-:Y:S04]  /*84d0*/  ISETP.GT.AND P0, PT, R178, R173, PT ;  /* 0x000000adb200720c */ /* 0x000fe80003f04270 */
[----:B------:R-:W-:Y:S01]  /*84e0*/  MUFU.EX2 R129, R129 ;  /* 0x0000008100817308 */ /* 0x000fe20000000800 */
[C---:B------:R-:W-:Y:S03]  /*84f0*/  HMMA.16816.F32 R12, R60.reuse, R20, R12 ;  /* 0x000000143c0c723c */ /* 0x040fe6000000180c */
[C---:B------:R-:W-:Y:S01]  /*8500*/  FMUL.FTZ R20, R56.reuse, R96 ;  /* 0x0000006038147220 */ /* 0x040fe20000410000 */
[----:B------:R-:W-:Y:S01]  /*8510*/  FMUL.FTZ R21, R56, R97 ;  /* 0x0000006138157220 */ /* 0x000fe20000410000 */
[----:B------:R-:W-:Y:S04]  /*8520*/  FFMA.FTZ R96, R230, UR4, -R127 ;  /* 0x00000004e6607c23 */ /* 0x000fe8000801087f */
[----:B------:R-:W-:Y:S01]  /*8530*/  MUFU.EX2 R107, R107 ;  /* 0x0000006b006b7308 */ /* 0x000fe20000000800 */
[----:B------:R-:W-:Y:S01]  /*8540*/  FADD.FTZ R123, R120, R123 ;  /* 0x0000007b787b7221 */ /* 0x000fe20000010000 */
[C---:B------:R-:W-:Y:S03]  /*8550*/  HMMA.16816.F32 R16, R60.reuse, R22, R16 ;  /* 0x000000163c10723c */ /* 0x040fe60000001810 */
[C---:B------:R-:W-:Y:S01]  /*8560*/  FMUL.FTZ R22, R55.reuse, R98 ;  /* 0x0000006237167220 */ /* 0x040fe20000410000 */
[----:B------:R-:W-:Y:S01]  /*8570*/  FMUL.FTZ R23, R55, R99 ;  /* 0x0000006337177220 */ /* 0x000fe20000410000 */
[--C-:B------:R-:W-:Y:S03]  /*8580*/  FFMA.FTZ R97, R228, UR4, -R127.reuse ;  /* 0x00000004e4617c23 */ /* 0x100fe6000801087f */
[----:B------:R-:W-:Y:S01]  /*8590*/  MUFU.EX2 R96, R96 ;  /* 0x0000006000607308 */ /* 0x000fe20000000800 */
[--C-:B------:R-:W-:Y:S01]  /*85a0*/  FFMA.FTZ R99, R239, UR4, -R126.reuse ;  /* 0x00000004ef637c23 */ /* 0x100fe2000801087e */
[--C-:B------:R-:W-:Y:S01]  /*85b0*/  FFMA.FTZ R98, R237, UR4, -R126.reuse ;  /* 0x00000004ed627c23 */ /* 0x100fe2000801087e */
[C---:B------:R-:W-:Y:S07]  /*85c0*/  HMMA.16816.F32 R20, R60.reuse, R28, R20 ;  /* 0x0000001c3c14723c */ /* 0x040fee0000001814 */
[----:B------:R-:W-:Y:S01]  /*85d0*/  MUFU.EX2 R132, R132 ;  /* 0x0000008400847308 */ /* 0x000fe20000000800 */
[C---:B------:R-:W-:Y:S01]  /*85e0*/  FMUL.FTZ R28, R56.reuse, R88 ;  /* 0x00000058381c7220 */ /* 0x040fe20000410000 */
[----:B------:R-:W-:Y:S01]  /*85f0*/  FMUL.FTZ R29, R56, R89 ;  /* 0x00000059381d7220 */ /* 0x000fe20000410000 */
        /* <DEDUP_REMOVED lines=8> */
[----:B------:R-:W-:Y:S01]  /*8680*/  FFMA.FTZ R126, R3, UR4, -R126 ;  /* 0x00000004037e7c23 */ /* 0x000fe2000801087e */
[----:B------:R-:W-:Y:S02]  /*8690*/  FFMA.FTZ R127, R215, UR4, -R127 ;  /* 0x00000004d77f7c23 */ /* 0x000fe4000801087f */
[C---:B----4-:R-:W-:Y:S04]  /*86a0*/  HMMA.16816.F32 R28, R60.reuse, R36, R28 ;  /* 0x000000243c1c723c */ /* 0x050fe8000000181c */
[----:B------:R-:W-:Y:S01]  /*86b0*/  MUFU.EX2 R90, R90 ;  /* 0x0000005a005a7308 */ /* 0x000fe20000000800 */
[C---:B------:R-:W-:Y:S01]  /*86c0*/  FMUL.FTZ R36, R56.reuse, R80 ;  /* 0x0000005038247220 */ /* 0x040fe20000410000 */
[C---:B------:R-:W-:Y:S02]  /*86d0*/  FMUL.FTZ R37, R56.reuse, R81 ;  /* 0x0000005138257220 */ /* 0x040fe40000410000 */
[C---:B------:R-:W-:Y:S06]  /*86e0*/  HMMA.16816.F32 R32, R60.reuse, R38, R32 ;  /* 0x000000263c20723c */ /* 0x040fec0000001820 */
[----:B------:R-:W-:Y:S01]  /*86f0*/  MUFU.EX2 R91, R91 ;  /* 0x0000005b005b7308 */ /* 0x000fe20000000800 */
[C---:B------:R-:W-:Y:S01]  /*8700*/  FMUL.FTZ R38, R55.reuse, R82 ;  /* 0x0000005237267220 */ /* 0x040fe20000410000 */
[C---:B------:R-:W-:Y:S02]  /*8710*/  FMUL.FTZ R39, R55.reuse, R83 ;  /* 0x0000005337277220 */ /* 0x040fe40000410000 */
[----:B------:R-:W3:Y:S06]  /*8720*/  LDSM.16.MT88.4 R80, [R117+0x400] ;  /* 0x000400007550783b */ /* 0x000eec0000004200 */
[----:B------:R-:W-:Y:S01]  /*8730*/  MUFU.EX2 R134, R134 ;  /* 0x0000008600867308 */ /* 0x000fe20000000800 */
[C---:B------:R-:W-:Y:S03]  /*8740*/  HMMA.16816.F32 R36, R60.reuse, R44, R36 ;  /* 0x0000002c3c24723c */ /* 0x040fe60000001824 */
[C---:B------:R-:W-:Y:S01]  /*8750*/  FMUL.FTZ R44, R56.reuse, R72 ;  /* 0x00000048382c7220 */ /* 0x040fe20000410000 */
[----:B------:R-:W-:Y:S05]  /*8760*/  FMUL.FTZ R45, R56, R73 ;  /* 0x00000049382d7220 */ /* 0x000fea0000410000 */
[----:B------:R-:W-:Y:S01]  /*8770*/  MUFU.EX2 R131, R131 ;  /* 0x0000008300837308 */ /* 0x000fe20000000800 */
[C---:B------:R-:W-:Y:S03]  /*8780*/  HMMA.16816.F32 R40, R60.reuse, R46, R40 ;  /* 0x0000002e3c28723c */ /* 0x040fe60000001828 */
[C---:B------:R-:W-:Y:S01]  /*8790*/  FMUL.FTZ R46, R55.reuse, R74 ;  /* 0x0000004a372e7220 */ /* 0x040fe20000410000 */
[----:B------:R-:W-:Y:S02]  /*87a0*/  FMUL.FTZ R47, R55, R75 ;  /* 0x0000004b372f7220 */ /* 0x000fe40000410000 */
[----:B------:R-:W4:Y:S03]  /*87b0*/  LDSM.16.MT88.4 R72, [R168+0xb400] ;  /* 0x00b40000a848783b */ /* 0x000f260000004200 */
[----:B------:R-:W5:Y:S02]  /*87c0*/  MUFU.EX2 R86, R86 ;  /* 0x0000005600567308 */ /* 0x000f640000000800 */
[C---:B-1----:R-:W-:Y:S08]  /*87d0*/  HMMA.16816.F32 R44, R60.reuse, R64, R44 ;  /* 0x000000403c2c723c */ /* 0x042ff0000000182c */
[----:B------:R-:W1:Y:S01]  /*87e0*/  MUFU.EX2 R88, R88 ;  /* 0x0000005800587308 */ /* 0x000e620000000800 */
[----:B------:R-:W-:Y:S01]  /*87f0*/  HMMA.16816.F32 R48, R60, R66, R48 ;  /* 0x000000423c30723c */ /* 0x000fe20000001830 */
[----:B------:R-:W4:Y:S02]  /*8800*/  LDSM.16.MT88.4 R64, [R117+0x2400] ;  /* 0x002400007540783b */ /* 0x000f240000004200 */
[----:B--2---:R-:W-:Y:S06]  /*8810*/  F2FP.F16.F32.PACK_AB R60, R85, R84 ;  /* 0x00000054553c723e */ /* 0x004fec00000000ff */
[----:B------:R-:W-:Y:S01]  /*8820*/  MUFU.EX2 R133, R133 ;  /* 0x0000008500857308 */ /* 0x000fe20000000800 */
[----:B-----5:R-:W-:Y:S01]  /*8830*/  F2FP.F16.F32.PACK_AB R61, R89, R86 ;  /* 0x00000056593d723e */ /* 0x020fe200000000ff */
[----:B------:R-:W-:Y:S01]  /*8840*/  FADD.FTZ R86, R86, R123 ;  /* 0x0000007b56567221 */ /* 0x000fe20000010000 */
[----:B------:R-:W-:Y:S03]  /*8850*/  F2FP.F16.F32.PACK_AB R62, R87, R90 ;  /* 0x0000005a573e723e */ /* 0x000fe600000000ff */
[----:B------:R-:W-:Y:S04]  /*8860*/  FADD.FTZ R86, R89, R86 ;  /* 0x0000005659567221 */ /* 0x000fe80000010000 */
[----:B------:R-:W-:Y:S01]  /*8870*/  MUFU.EX2 R136, R136 ;  /* 0x0000008800887308 */ /* 0x000fe20000000800 */
[C---:B-1----:R-:W-:Y:S01]  /*8880*/  F2FP.F16.F32.PACK_AB R63, R88.reuse, R91 ;  /* 0x0000005b583f723e */ /* 0x042fe200000000ff */
[----:B------:R-:W-:Y:S04]  /*8890*/  FADD.FTZ R91, R91, R86 ;  /* 0x000000565b5b7221 */ /* 0x000fe80000010000 */
[----:B------:R-:W-:Y:S02]  /*88a0*/  FADD.FTZ R88, R88, R91 ;  /* 0x0000005b58587221 */ /* 0x000fe40000010000 */
[C---:B------:R-:W-:Y:S02]  /*88b0*/  HMMA.16816.F32 R4, R60.reuse, R76, R4 ;  /* 0x0000004c3c04723c */ /* 0x040fe40000001804 */
[----:B------:R-:W-:Y:S06]  /*88c0*/  MUFU.EX2 R135, R135 ;  /* 0x0000008700877308 */ /* 0x000fec0000000800 */
[C---:B------:R-:W-:Y:S01]  /*88d0*/  HMMA.16816.F32 R8, R60.reuse, R78, R8 ;  /* 0x0000004e3c08723c */ /* 0x040fe20000001808 */
[----:B------:R-:W1:Y:S03]  /*88e0*/  LDSM.16.MT88.4 R76, [R117+0x4400] ;  /* 0x00440000754c783b */ /* 0x000e660000004200 */
[----:B------:R-:W-:Y:S04]  /*88f0*/  MUFU.EX2 R138, R138 ;  /* 0x0000008a008a7308 */ /* 0x000fe80000000800 */
[C---:B---3--:R-:W-:Y:S06]  /*8900*/  HMMA.16816.F32 R12, R60.reuse, R80, R12 ;  /* 0x000000503c0c723c */ /* 0x048fec000000180c */
[----:B------:R-:W-:Y:S01]  /*8910*/  MUFU.EX2 R145, R145 ;  /* 0x0000009100917308 */ /* 0x000fe20000000800 */
[----:B------:R-:W-:Y:S04]  /*8920*/  FFMA.FTZ R80, R56, R189, R57 ;  /* 0x000000bd38507223 */ /* 0x000fe80000010039 */
        /* <DEDUP_REMOVED lines=15> */
[C---:B------:R-:W-:Y:S04]  /*8a20*/  HMMA.16816.F32 R28, R60.reuse, R64, R28 ;  /* 0x000000403c1c723c */ /* 0x040fe8000000181c */
[----:B------:R-:W-:Y:S04]  /*8a30*/  MUFU.EX2 R149, R149 ;  /* 0x0000009500957308 */ /* 0x000fe80000000800 */
[C---:B------:R-:W-:Y:S01]  /*8a40*/  HMMA.16816.F32 R32, R60.reuse, R66, R32 ;  /* 0x000000423c20723c */ /* 0x040fe20000001820 */
[----:B------:R-:W2:Y:S05]  /*8a50*/  LDSM.16.MT88.4 R64, [R168+0x9800] ;  /* 0x00980000a840783b */ /* 0x000eaa0000004200 */
[----:B------:R-:W-:Y:S02]  /*8a60*/  MUFU.EX2 R152, R152 ;  /* 0x0000009800987308 */ /* 0x000fe40000000800 */
[C---:B------:R-:W-:Y:S08]  /*8a70*/  HMMA.16816.F32 R36, R60.reuse, R68, R36 ;  /* 0x000000443c24723c */ /* 0x040ff00000001824 */
[----:B------:R-:W-:Y:S01]  /*8a80*/  MUFU.EX2 R151, R151 ;  /* 0x0000009700977308 */ /* 0x000fe20000000800 */
[C---:B------:R-:W-:Y:S01]  /*8a90*/  HMMA.16816.F32 R40, R60.reuse, R70, R40 ;  /* 0x000000463c28723c */ /* 0x040fe20000001828 */
[----:B------:R-:W3:Y:S08]  /*8aa0*/  LDSM.16.MT88.4 R68, [R168+0xb800] ;  /* 0x00b80000a844783b */ /* 0x000ef00000004200 */
[----:B------:R-:W4:Y:S01]  /*8ab0*/  MUFU.EX2 R97, R97 ;  /* 0x0000006100617308 */ /* 0x000f220000000800 */
[C---:B-1----:R-:W-:Y:S09]  /*8ac0*/  HMMA.16816.F32 R44, R60.reuse, R76, R44 ;  /* 0x0000004c3c2c723c */ /* 0x042ff2000000182c */
[----:B------:R-:W-:Y:S01]  /*8ad0*/  MUFU.EX2 R99, R99 ;  /* 0x0000006300637308 */ /* 0x000fe20000000800 */
[----:B------:R-:W-:Y:S01]  /*8ae0*/  HMMA.16816.F32 R48, R60, R78, R48 ;  /* 0x0000004e3c30723c */ /* 0x000fe20000001830 */
[----:B------:R-:W1:Y:S08]  /*8af0*/  LDSM.16.MT88.4 R76, [R117+0x2800] ;  /* 0x00280000754c783b */ /* 0x000e700000004200 */
[----:B------:R-:W5:Y:S01]  /*8b00*/  MUFU.EX2 R98, R98 ;  /* 0x0000006200627308 */ /* 0x000f620000000800 */
[C---:B----4-:R-:W-:Y:S01]  /*8b10*/  F2FP.F16.F32.PACK_AB R60, R97.reuse, R96 ;  /* 0x00000060613c723e */ /* 0x050fe200000000ff */
[----:B------:R-:W-:Y:S04]  /*8b20*/  FADD.FTZ R96, R96, R87 ;  /* 0x0000005760607221 */ /* 0x000fe80000010000 */
[----:B------:R-:W-:Y:S01]  /*8b30*/  FADD.FTZ R97, R97, R96 ;  /* 0x0000006061617221 */ /* 0x000fe20000010000 */
[----:B------:R-:W-:Y:S03]  /*8b40*/  LDSM.16.MT88.4 R84, [R117+0x3c00] ;  /* 0x003c00007554783b */ /* 0x000fe60000004200 */
[----:B------:R-:W4:Y:S10]  /*8b50*/  MUFU.EX2 R104, R104 ;  /* 0x0000006800687308 */ /* 0x000f340000000800 */
[----:B------:R-:W2:Y:S01]  /*8b60*/  MUFU.EX2 R105, R105 ;  /* 0x0000006900697308 */ /* 0x000ea20000000800 */
[C---:B-----5:R-:W-:Y:S01]  /*8b70*/  F2FP.F16.F32.PACK_AB R61, R98.reuse, R99 ;  /* 0x00000063623d723e */ /* 0x060fe200000000ff */
[----:B------:R-:W-:Y:S04]  /*8b80*/  FADD.FTZ R99, R99, R88 ;  /* 0x0000005863637221 */ /* 0x000fe80000010000 */
[----:B------:R-:W-:Y:S04]  /*8b90*/  FADD.FTZ R98, R98, R99 ;  /* 0x0000006362627221 */ /* 0x000fe80000010000 */
[----:B------:R-:W-:Y:S01]  /*8ba0*/  MUFU.EX2 R154, R154 ;  /* 0x0000009a009a7308 */ /* 0x000fe20000000800 */
[----:B----4-:R-:W-:Y:S09]  /*8bb0*/  F2FP.F16.F32.PACK_AB R62, R107, R104 ;  /* 0x000000686b3e723e */ /* 0x010ff200000000ff */
[----:B------:R-:W-:Y:S01]  /*8bc0*/  MUFU.EX2 R137, R137 ;  /* 0x0000008900897308 */ /* 0x000fe20000000800 */
[----:B--2---:R-:W-:Y:S07]  /*8bd0*/  F2FP.F16.F32.PACK_AB R63, R130, R105 ;  /* 0x00000069823f723e */ /* 0x004fee00000000ff */
[C---:B------:R-:W-:Y:S02]  /*8be0*/  HMMA.16816.F32 R4, R60.reuse, R64, R4 ;  /* 0x000000403c04723c */ /* 0x040fe40000001804 */
[----:B------:R-:W2:Y:S06]  /*8bf0*/  MUFU.EX2 R140, R140 ;  /* 0x0000008c008c7308 */ /* 0x000eac0000000800 */
[C---:B------:R-:W-:Y:S01]  /*8c00*/  HMMA.16816.F32 R8, R60.reuse, R66, R8 ;  /* 0x000000423c08723c */ /* 0x040fe20000001808 */
[----:B------:R-:W4:Y:S03]  /*8c10*/  LDSM.16.MT88.4 R64, [R168+0xd800] ;  /* 0x00d80000a840783b */ /* 0x000f260000004200 */
[----:B------:R-:W-:Y:S04]  /*8c20*/  MUFU.EX2 R142, R142 ;  /* 0x0000008e008e7308 */ /* 0x000fe80000000800 */
[C---:B------:R-:W-:Y:S06]  /*8c30*/  HMMA.16816.F32 R12, R60.reuse, R72, R12 ;  /* 0x000000483c0c723c */ /* 0x040fec000000180c */
[----:B------:R-:W5:Y:S01]  /*8c40*/  MUFU.EX2 R139, R139 ;  /* 0x0000008b008b7308 */ /* 0x000f620000000800 */
[----:B--2---:R-:W-:Y:S01]  /*8c50*/  F2FP.F16.F32.PACK_AB R56, R140, R137 ;  /* 0x000000898c38723e */ /* 0x004fe200000000ff */
[C---:B------:R-:W-:Y:S01]  /*8c60*/  HMMA.16816.F32 R16, R60.reuse, R74, R16 ;  /* 0x0000004a3c10723c */ /* 0x040fe20000001810 */
[----:B------:R-:W2:Y:S07]  /*8c70*/  LDSM.16.MT88.4 R72, [R117+0x4800] ;  /* 0x004800007548783b */ /* 0x000eae0000004200 */
[----:B------:R-:W-:Y:S01]  /*8c80*/  MUFU.EX2 R141, R141 ;  /* 0x0000008d008d7308 */ /* 0x000fe20000000800 */
[C---:B---3--:R-:W-:Y:S09]  /*8c90*/  HMMA.16816.F32 R20, R60.reuse, R68, R20 ;  /* 0x000000443c14723c */ /* 0x048ff20000001814 */
[----:B------:R-:W3:Y:S01]  /*8ca0*/  MUFU.EX2 R144, R144 ;  /* 0x0000009000907308 */ /* 0x000ee20000000800 */
[----:B-----5:R-:W-:Y:S01]  /*8cb0*/  F2FP.F16.F32.PACK_AB R57, R139, R142 ;  /* 0x0000008e8b39723e */ /* 0x020fe200000000ff */
[C---:B------:R-:W-:Y:S01]  /*8cc0*/  HMMA.16816.F32 R24, R60.reuse, R70, R24 ;  /* 0x000000463c18723c */ /* 0x040fe20000001818 */
[----:B------:R-:W5:Y:S07]  /*8cd0*/  LDSM.16.MT88.4 R68, [R168+0x9c00] ;  /* 0x009c0000a844783b */ /* 0x000f6e0000004200 */
[----:B------:R-:W-:Y:S01]  /*8ce0*/  MUFU.EX2 R143, R143 ;  /* 0x0000008f008f7308 */ /* 0x000fe20000000800 */
[C---:B-1----:R-:W-:Y:S09]  /*8cf0*/  HMMA.16816.F32 R28, R60.reuse, R76, R28 ;  /* 0x0000004c3c1c723c */ /* 0x042ff2000000181c */
[----:B------:R-:W1:Y:S01]  /*8d00*/  MUFU.EX2 R146, R146 ;  /* 0x0000009200927308 */ /* 0x000e620000000800 */
[----:B---3--:R-:W-:Y:S01]  /*8d10*/  F2FP.F16.F32.PACK_AB R58, R144, R141 ;  /* 0x0000008d903a723e */ /* 0x008fe200000000ff */
[C---:B------:R-:W-:Y:S01]  /*8d20*/  HMMA.16816.F32 R32, R60.reuse, R78, R32 ;  /* 0x0000004e3c20723c */ /* 0x040fe20000001820 */
[----:B------:R-:W3:Y:S07]  /*8d30*/  LDSM.16.MT88.4 R76, [R117+0xc00] ;  /* 0x000c0000754c783b */ /* 0x000eee0000004200 */
[----:B------:R-:W-:Y:S01]  /*8d40*/  MUFU.EX2 R153, R153 ;  /* 0x0000009900997308 */ /* 0x000fe20000000800 */
[C---:B----4-:R-:W-:Y:S09]  /*8d50*/  HMMA.16816.F32 R36, R60.reuse, R64, R36 ;  /* 0x000000403c24723c */ /* 0x050ff20000001824 */
[----:B------:R-:W4:Y:S01]  /*8d60*/  MUFU.EX2 R156, R156 ;  /* 0x0000009c009c7308 */ /* 0x000f220000000800 */
[----:B-1----:R-:W-:Y:S01]  /*8d70*/  F2FP.F16.F32.PACK_AB R59, R146, R143 ;  /* 0x0000008f923b723e */ /* 0x002fe200000000ff */
[C---:B------:R-:W-:Y:S01]  /*8d80*/  HMMA.16816.F32 R40, R60.reuse, R66, R40 ;  /* 0x000000423c28723c */ /* 0x040fe20000001828 */
[----:B------:R-:W1:Y:S07]  /*8d90*/  LDSM.16.MT88.4 R64, [R168+0xbc00] ;  /* 0x00bc0000a840783b */ /* 0x000e6e0000004200 */
[----:B------:R-:W-:Y:S01]  /*8da0*/  MUFU.EX2 R155, R155 ;  /* 0x0000009b009b7308 */ /* 0x000fe20000000800 */
[C---:B--2---:R-:W-:Y:S09]  /*8db0*/  HMMA.16816.F32 R44, R60.reuse, R72, R44 ;  /* 0x000000483c2c723c */ /* 0x044ff2000000182c */
[----:B------:R-:W2:Y:S01]  /*8dc0*/  MUFU.EX2 R158, R158 ;  /* 0x0000009e009e7308 */ /* 0x000ea20000000800 */
[----:B----4-:R-:W-:Y:S01]  /*8dd0*/  F2FP.F16.F32.PACK_AB R52, R156, R153 ;  /* 0x000000999c34723e */ /* 0x010fe200000000ff */
[----:B------:R-:W-:Y:S01]  /*8de0*/  HMMA.16816.F32 R48, R60, R74, R48 ;  /* 0x0000004a3c30723c */ /* 0x000fe20000001830 */
[----:B------:R-:W4:Y:S07]  /*8df0*/  LDSM.16.MT88.4 R72, [R117+0x2c00] ;  /* 0x002c00007548783b */ /* 0x000f2e0000004200 */
[----:B------:R-:W-:Y:S01]  /*8e00*/  MUFU.EX2 R157, R157 ;  /* 0x0000009d009d7308 */ /* 0x000fe20000000800 */
[----:B------:R-:W-:Y:S02]  /*8e10*/  F2FP.F16.F32.PACK_AB R60, R132, R129 ;  /* 0x00000081843c723e */ /* 0x000fe400000000ff */
[----:B------:R-:W-:Y:S02]  /*8e20*/  F2FP.F16.F32.PACK_AB R61, R131, R134 ;  /* 0x00000086833d723e */ /* 0x000fe400000000ff */
[----:B------:R-:W-:Y:S02]  /*8e30*/  F2FP.F16.F32.PACK_AB R62, R136, R133 ;  /* 0x00000085883e723e */ /* 0x000fe400000000ff */
[----:B------:R-:W-:Y:S03]  /*8e40*/  F2FP.F16.F32.PACK_AB R63, R138, R135 ;  /* 0x000000878a3f723e */ /* 0x000fe600000000ff */
[----:B------:R-:W3:Y:S01]  /*8e50*/  MUFU.EX2 R160, R160 ;  /* 0x000000a000a07308 */ /* 0x000ee20000000800 */
[----:B--2---:R-:W-:Y:S03]  /*8e60*/  F2FP.F16.F32.PACK_AB R53, R158, R155 ;  /* 0x0000009b9e35723e */ /* 0x004fe600000000ff */
[C---:B-----5:R-:W-:Y:S06]  /*8e70*/  HMMA.16816.F32 R4, R60.reuse, R68, R4 ;  /* 0x000000443c04723c */ /* 0x060fec0000001804 */
[----:B------:R-:W-:Y:S02]  /*8e80*/  MUFU.EX2 R162, R162 ;  /* 0x000000a200a27308 */ /* 0x000fe40000000800 */
[C---:B------:R-:W-:Y:S01]  /*8e90*/  HMMA.16816.F32 R8, R60.reuse, R70, R8 ;  /* 0x000000463c08723c */ /* 0x040fe20000001808 */
[----:B------:R-:W2:Y:S07]  /*8ea0*/  LDSM.16.MT88.4 R68, [R168+0xdc00] ;  /* 0x00dc0000a844783b */ /* 0x000eae0000004200 */
[----:B------:R-:W5:Y:S01]  /*8eb0*/  MUFU.EX2 R3, R193 ;  /* 0x000000c100037308 */ /* 0x000f620000000800 */
[----:B---3--:R-:W-:Y:S01]  /*8ec0*/  F2FP.F16.F32.PACK_AB R54, R160, R157 ;  /* 0x0000009da036723e */ /* 0x008fe200000000ff */
[C---:B------:R-:W-:Y:S08]  /*8ed0*/  HMMA.16816.F32 R12, R60.reuse, R76, R12 ;  /* 0x0000004c3c0c723c */ /* 0x040ff0000000180c */
[----:B------:R-:W-:Y:S01]  /*8ee0*/  MUFU.EX2 R200, R200 ;  /* 0x000000c800c87308 */ /* 0x000fe20000000800 */
[C---:B------:R-:W-:Y:S01]  /*8ef0*/  HMMA.16816.F32 R16, R60.reuse, R78, R16 ;  /* 0x0000004e3c10723c */ /* 0x040fe20000001810 */
[----:B------:R-:W3:Y:S08]  /*8f00*/  LDSM.16.MT88.4 R76, [R117+0x4c00] ;  /* 0x004c0000754c783b */ /* 0x000ef00000004200 */
[----:B------:R-:W3:Y:S01]  /*8f10*/  MUFU.EX2 R213, R213 ;  /* 0x000000d500d57308 */ /* 0x000ee20000000800 */
[----:B-----5:R-:W-:Y:S01]  /*8f20*/  F2FP.F16.F32.PACK_AB R55, R3, R162 ;  /* 0x000000a20337723e */ /* 0x020fe200000000ff */
[C---:B-1----:R-:W-:Y:S08]  /*8f30*/  HMMA.16816.F32 R20, R60.reuse, R64, R20 ;  /* 0x000000403c14723c */ /* 0x042ff00000001814 */
[----:B------:R-:W-:Y:S01]  /*8f40*/  MUFU.EX2 R206, R206 ;  /* 0x000000ce00ce7308 */ /* 0x000fe20000000800 */
[C---:B------:R-:W-:Y:S01]  /*8f50*/  HMMA.16816.F32 R24, R60.reuse, R66, R24 ;  /* 0x000000423c18723c */ /* 0x040fe20000001818 */
[----:B------:R-:W1:Y:S08]  /*8f60*/  LDSM.16.MT88.4 R64, [R168+0xa000] ;  /* 0x00a00000a840783b */ /* 0x000e700000004200 */
[----:B------:R-:W-:Y:S01]  /*8f70*/  MUFU.EX2 R127, R127 ;  /* 0x0000007f007f7308 */ /* 0x000fe20000000800 */
[C---:B----4-:R-:W-:Y:S08]  /*8f80*/  HMMA.16816.F32 R28, R60.reuse, R72, R28 ;  /* 0x000000483c1c723c */ /* 0x050ff0000000181c */
[C---:B------:R-:W-:Y:S01]  /*8f90*/  HMMA.16816.F32 R32, R60.reuse, R74, R32 ;  /* 0x0000004a3c20723c */ /* 0x040fe20000001820 */
[----:B------:R-:W-:Y:S07]  /*8fa0*/  LDSM.16.MT88.4 R72, [R168+0xc000] ;  /* 0x00c00000a848783b */ /* 0x000fee0000004200 */
[C---:B--2---:R-:W-:Y:S08]  /*8fb0*/  HMMA.16816.F32 R36, R60.reuse, R68, R36 ;  /* 0x000000443c24723c */ /* 0x044ff00000001824 */
[C---:B------:R-:W-:Y:S01]  /*8fc0*/  HMMA.16816.F32 R40, R60.reuse, R70, R40 ;  /* 0x000000463c28723c */ /* 0x040fe20000001828 */
[----:B------:R-:W2:Y:S07]  /*8fd0*/  LDSM.16.MT88.4 R68, [R117+0x1000] ;  /* 0x001000007544783b */ /* 0x000eae0000004200 */
[C---:B---3--:R-:W-:Y:S08]  /*8fe0*/  HMMA.16816.F32 R44, R60.reuse, R76, R44 ;  /* 0x0000004c3c2c723c */ /* 0x048ff0000000182c */
        /* <DEDUP_REMOVED lines=40> */
[C---:B---3--:R-:W-:Y:S01]  /*9270*/  HMMA.16816.F32 R44, R56.reuse, R60, R44 ;  /* 0x0000003c382c723c */ /* 0x048fe2000000182c */
[----:B------:R-:W-:Y:S07]  /*9280*/  MUFU.EX2 R60, R94 ;  /* 0x0000005e003c7308 */ /* 0x000fee0000000800 */
[----:B------:R-:W-:Y:S01]  /*9290*/  HMMA.16816.F32 R48, R56, R62, R48 ;  /* 0x0000003e3830723c */ /* 0x000fe20000001830 */
[----:B------:R-:W3:Y:S02]  /*92a0*/  LDSM.16.MT88.4 R56, [R117+0x5800] ;  /* 0x005800007538783b */ /* 0x000ee40000004200 */
[----:B------:R-:W5:Y:S05]  /*92b0*/  MUFU.EX2 R61, R93 ;  /* 0x0000005d003d7308 */ /* 0x000f6a0000000800 */
[C---:B-1----:R-:W-:Y:S05]  /*92c0*/  HMMA.16816.F32 R4, R52.reuse, R64, R4 ;  /* 0x000000403404723c */ /* 0x042fea0000001804 */
[----:B------:R1:W-:Y:S03]  /*92d0*/  MUFU.EX2 R62, R92 ;  /* 0x0000005c003e7308 */ /* 0x0003e60000000800 */
[C---:B------:R-:W-:Y:S07]  /*92e0*/  HMMA.16816.F32 R8, R52.reuse, R66, R8 ;  /* 0x000000423408723c */ /* 0x040fee0000001808 */
[----:B------:R-:W4:Y:S01]  /*92f0*/  MUFU.EX2 R63, R126 ;  /* 0x0000007e003f7308 */ /* 0x000f220000000800 */
[C---:B--2---:R-:W-:Y:S01]  /*9300*/  HMMA.16816.F32 R12, R52.reuse, R68, R12 ;  /* 0x00000044340c723c */ /* 0x044fe2000000180c */
[----:B-1----:R-:W1:Y:S02]  /*9310*/  LDSM.16.MT88.4 R92, [R168+0xcc00] ;  /* 0x00cc0000a85c783b */ /* 0x002e640000004200 */
[----:B------:R-:W-:Y:S02]  /*9320*/  F2FP.F16.F32.PACK_AB R68, R213, R200 ;  /* 0x000000c8d544723e */ /* 0x000fe400000000ff */
[----:B-----5:R-:W-:Y:S03]  /*9330*/  F2FP.F16.F32.PACK_AB R69, R61, R60 ;  /* 0x0000003c3d45723e */ /* 0x020fe600000000ff */
[C---:B------:R-:W-:Y:S03]  /*9340*/  HMMA.16816.F32 R16, R52.reuse, R70, R16 ;  /* 0x000000463410723c */ /* 0x040fe60000001810 */
[----:B------:R-:W-:Y:S02]  /*9350*/  F2FP.F16.F32.PACK_AB R70, R127, R206 ;  /* 0x000000ce7f46723e */ /* 0x000fe400000000ff */
[----:B----4-:R-:W-:Y:S03]  /*9360*/  F2FP.F16.F32.PACK_AB R71, R63, R62 ;  /* 0x0000003e3f47723e */ /* 0x010fe600000000ff */
[C---:B------:R-:W-:Y:S08]  /*9370*/  HMMA.16816.F32 R20, R52.reuse, R72, R20 ;  /* 0x000000483414723c */ /* 0x040ff00000001814 */
[C---:B------:R-:W-:Y:S08]  /*9380*/  HMMA.16816.F32 R24, R52.reuse, R74, R24 ;  /* 0x0000004a3418723c */ /* 0x040ff00000001818 */
[C---:B------:R-:W-:Y:S08]  /*9390*/  HMMA.16816.F32 R28, R52.reuse, R76, R28 ;  /* 0x0000004c341c723c */ /* 0x040ff0000000181c */
[C---:B------:R-:W-:Y:S01]  /*93a0*/  HMMA.16816.F32 R32, R52.reuse, R78, R32 ;  /* 0x0000004e3420723c */ /* 0x040fe20000001820 */
[----:B------:R-:W2:Y:S07]  /*93b0*/  LDSM.16.MT88.4 R76, [R168+0xec00] ;  /* 0x00ec0000a84c783b */ /* 0x000eae0000004200 */
[C---:B------:R-:W-:Y:S08]  /*93c0*/  HMMA.16816.F32 R36, R52.reuse, R80, R36 ;  /* 0x000000503424723c */ /* 0x040ff00000001824 */
[C---:B------:R-:W-:Y:S08]  /*93d0*/  HMMA.16816.F32 R40, R52.reuse, R82, R40 ;  /* 0x000000523428723c */ /* 0x040ff00000001828 */
[C---:B---3--:R-:W-:Y:S08]  /*93e0*/  HMMA.16816.F32 R44, R52.reuse, R56, R44 ;  /* 0x00000038342c723c */ /* 0x048ff0000000182c */
        /* <DEDUP_REMOVED lines=11> */
[----:B------:R3:W4:Y:S02]  /*94a0*/  LDSM.16.MT88.4 R4, [R117+0x5c00] ;  /* 0x005c00007504783b */ /* 0x0007240000004200 */
        /* <DEDUP_REMOVED lines=11> */
[----:B---3--:R-:W-:Y:S01]  /*9560*/  MOV R117, R0 ;  /* 0x0000000000757202 */ /* 0x008fe20000000f00 */
        /* <DEDUP_REMOVED lines=36> */
.L_x_1495:
        /* <DEDUP_REMOVED lines=143> */
.L_x_1501:
[----:B------:R-:W-:Y:S05]  /*a0a0*/  BSYNC.RECONVERGENT B0 ;  /* 0x0000000000007941 */ /* 0x000fea0003800200 */
.L_x_1500:
        /* <DEDUP_REMOVED lines=31> */
.L_x_1502:
        /* <DEDUP_REMOVED lines=14> */
.L_x_5497:


//--------------------- .text._ZN5flash24flash_fwd_splitkv_kernelI23Flash_fwd_kernel_traitsILi96ELi64ELi128ELi4ELb0ELb0EN7cutlass6half_tE19Flash_kernel_traitsILi96ELi64ELi128ELi4ES3_EELb1ELb0ELb0ELb0ELb1ELb0ELb0ELb0EEEvNS_16Flash_fwd_paramsE --------------------------
	.section	.text._ZN5flash24flash_fwd_splitkv_kernelI23Flash_fwd_kernel_traitsILi96ELi64ELi128ELi4ELb0ELb0EN7cutlass6half_tE19Flash_kernel_traitsILi96ELi64ELi128ELi4ES3_EELb1ELb0ELb0ELb0ELb1ELb0ELb0ELb0EEEvNS_16Flash_fwd_paramsE,"ax",@progbits
	.align	128
        .global         _ZN5flash24flash_fwd_splitkv_kernelI23Flash_fwd_kernel_traitsILi96ELi64ELi128ELi4ELb0ELb0EN7cutlass6half_tE19Flash_kernel_traitsILi96ELi64ELi128ELi4ES3_EELb1ELb0ELb0ELb0ELb1ELb0ELb0ELb0EEEvNS_16Flash_fwd_paramsE
        .type           _ZN5flash24flash_fwd_splitkv_kernelI23Flash_fwd_kernel_traitsILi96ELi64ELi128ELi4ELb0ELb0EN7cutlass6half_tE19Flash_kernel_traitsILi96ELi64ELi128ELi4ES3_EELb1ELb0ELb0ELb0ELb1ELb0ELb0ELb0EEEvNS_16Flash_fwd_paramsE,@function
        .size           _ZN5flash24flash_fwd_splitkv_kernelI23Flash_fwd_kernel_traitsILi96ELi64ELi128ELi4ELb0ELb0EN7cutlass6half_tE19Flash_kernel_traitsILi96ELi64ELi128ELi4ES3_EELb1ELb0ELb0ELb0ELb1ELb0ELb0ELb0EEEvNS_16Flash_fwd_paramsE,(.L_x_5498 - _ZN5flash24flash_fwd_splitkv_kernelI23Flash_fwd_kernel_traitsILi96ELi64ELi128ELi4ELb0ELb0EN7cutlass6half_tE19Flash_kernel_traitsILi96ELi64ELi128ELi4ES3_EELb1ELb0ELb0ELb0ELb1ELb0ELb0ELb0EEEvNS_16Flash_fwd_paramsE)
        .other          _ZN5flash24flash_fwd_splitkv_kernelI23Flash_fwd_kernel_traitsILi96ELi64ELi128ELi4ELb0ELb0EN7cutlass6half_tE19Flash_kernel_traitsILi96ELi64ELi128ELi4ES3_EELb1ELb0ELb0ELb0ELb1ELb0ELb0ELb0EEEvNS_16Flash_fwd_paramsE,@"STO_CUDA_ENTRY STV_DEFAULT"
_ZN5flash24flash_fwd_splitkv_kernelI23Flash_fwd_kernel_traitsILi96ELi64ELi128ELi4ELb0ELb0EN7cutlass6half_tE19Flash_kernel_traitsILi96ELi64ELi128ELi4ES3_EELb1ELb0ELb0ELb0ELb1ELb0ELb0ELb0EEEvNS_16Flash_fwd_paramsE:
.text._ZN5flash24flash_fwd_splitkv_kernelI23Flash_fwd_kernel_traitsILi96ELi64ELi128ELi4ELb0ELb0EN7cutlass6half_tE19Flash_kernel_traitsILi96ELi64ELi128ELi4ES3_EELb1ELb0ELb0ELb0ELb1ELb0ELb0ELb0EEEvNS_16Flash_fwd_paramsE:
        /* <DEDUP_REMOVED lines=25> */
[----:B------:R-:W4:Y:S01]  /*0190*/  S2R R17, SR_CTAID.X ;  /* 0x0000000000117919 */ /* 0x000f220000002500 */
[----:B------:R-:W-:Y:S01]  /*01a0*/  @P3 IADD3 R14, P1, PT, R9, UR6, RZ ;  /* 0x00000006090e3c10 */ /* 0x000fe2000ff3e0ff */
[----:B------:R-:W2:Y:S01]  /*01b0*/  @!P4 LDC R133, c[0x0][0x434] ;  /* 0x00010d00ff85cb82 */ /* 0x000ea20000000800 */
[----:B------:R-:W-:-:S02]  /*01c0*/  @P2 IADD3.X R3, PT, PT, R4, UR5, RZ, P0, !PT ;  /* 0x0000000504032c10 */ /* 0x000fc400087fe4ff */
[----:B------:R-:W-:Y:S01]  /*01d0*/  @P3 IADD3.X R15, PT, PT, R4, UR7, RZ, P1, !PT ;  /* 0x00000007040f3c10 */ /* 0x000fe20008ffe4ff */
[----:B------:R-:W2:Y:S04]  /*01e0*/  S2R R191, SR_CTAID.Z ;  /* 0x0000000000bf7919 */ /* 0x000ea80000002700 */
[----:B------:R2:W5:Y:S01]  /*01f0*/  @P3 LDG.E R0, desc[UR16][R14.64] ;  /* 0x000000100e003981 */ /* 0x000562000c1e1900 */
[----:B------:R-:W2:Y:S01]  /*0200*/  @!P2 LDC R8, c[0x0][0x43c] ;  /* 0x00010f00ff08ab82 */ /* 0x000ea20000000800 */
[----:B-1----:R-:W-:Y:S02]  /*0210*/  IADD3 R10, P0, PT, R9, R6, RZ ;  /* 0x00000006090a7210 */ /* 0x002fe40007f1e0ff */
[----:B------:R1:W5:Y:S01]  /*0220*/  @P2 LDG.E R131, desc[UR16][R2.64] ;  /* 0x0000001002832981 */ /* 0x000362000c1e1900 */
[----:B---3--:R-:W-:Y:S01]  /*0230*/  ISETP.NE.AND P1, PT, RZ, UR4, PT ;  /* 0x00000004ff007c0c */ /* 0x008fe2000bf25270 */
[----:B------:R-:W-:Y:S01]  /*0240*/  IMAD.MOV.U32 R5, RZ, RZ, -0x1 ;  /* 0xffffffffff057424 */ /* 0x000fe200078e00ff */
[----:B------:R-:W-:Y:S01]  /*0250*/  ISETP.EQ.U32.AND P3, PT, R6, RZ, PT ;  /* 0x000000ff0600720c */ /* 0x000fe20003f62070 */
[----:B------:R-:W-:Y:S01]  /*0260*/  IMAD.X R11, R4, 0x1, R7, P0 ;  /* 0x00000001040b7824 */ /* 0x000fe200000e0607 */
[----:B------:R-:W-:-:S02]  /*0270*/  ISETP.NE.U32.AND P0, PT, R6, RZ, PT ;  /* 0x000000ff0600720c */ /* 0x000fc40003f05070 */
[C---:B------:R-:W-:Y:S02]  /*0280*/  ISETP.EQ.OR.EX P3, PT, R7.reuse, RZ, !P1, P3 ;  /* 0x000000ff0700720c */ /* 0x040fe40004f62730 */
[----:B------:R-:W-:Y:S01]  /*0290*/  ISETP.NE.AND.EX P0, PT, R7, RZ, PT, P0 ;  /* 0x000000ff0700720c */ /* 0x000fe20003f05300 */
[----:B----4-:R-:W-:-:S10]  /*02a0*/  IMAD.SHL.U32 R192, R17, 0x40, RZ ;  /* 0x0000004011c07824 */ /* 0x010fd400078e00ff */
[----:B------:R1:W5:Y:S02]  /*02b0*/  @!P3 LDG.E R5, desc[UR16][R10.64] ;  /* 0x000000100a05b981 */ /* 0x000364000c1e1900 */
[----:B------:R-:W3:Y:S08]  /*02c0*/  @!P0 LDC R7, c[0x0][0x438] ;  /* 0x00010e00ff078b82 */ /* 0x000ef00000000800 */
[----:B------:R-:W4:Y:S01]  /*02d0*/  @!P2 LDC.64 R2, c[0x0][0x488] ;  /* 0x00012200ff02ab82 */ /* 0x000f220000000a00 */
[----:B--2---:R-:W-:-:S05]  /*02e0*/  @P4 IMAD.IADD R133, R13, 0x1, -R188 ;  /* 0x000000010d854824 */ /* 0x004fca00078e0abc */
[----:B------:R-:W-:Y:S01]  /*02f0*/  ISETP.GT.AND P3, PT, R133, R192, PT ;  /* 0x000000c08500720c */ /* 0x000fe20003f64270 */
[----:B-1-34-:R-:W-:-:S12]  /*0300*/  @!P0 BRA `(.L_x_1503) ;  /* 0x00000000000c8947 */ /* 0x01afd80003800000 */
[----:B------:R-:W2:Y:S02]  /*0310*/  @P1 LDG.E R6, desc[UR16][R10.64+0x4] ;  /* 0x000004100a061981 */ /* 0x000ea4000c1e1900 */
[----:B--2--5:R-:W-:-:S06]  /*0320*/  @P1 IADD3 R7, PT, PT, R6, -R5, RZ ;  /* 0x8000000506071210 */ /* 0x024fcc0007ffe0ff */
[----:B------:R1:W5:Y:S02]  /*0330*/  @!P1 LDG.E R7, desc[UR16][R10.64] ;  /* 0x000000100a079981 */ /* 0x000364000c1e1900 */
.L_x_1503:
        /* <DEDUP_REMOVED lines=28> */
[----:B-1----:R-:W-:Y:S01]  /*0500*/  SHF.L.U32 R10, R189, 0x3, RZ ;  /* 0x00000003bd0a7819 */ /* 0x002fe200000006ff */
[----:B------:R-:W1:Y:S01]  /*0510*/  LDCU.64 UR4, c[0x0][0x410] ;  /* 0x00008200ff0477ac */ /* 0x000e620008000a00 */
[----:B------:R-:W-:Y:S01]  /*0520*/  MOV R11, RZ ;  /* 0x000000ff000b7202 */ /* 0x000fe20000000f00 */
[----:B------:R-:W-:Y:S01]  /*0530*/  IMAD.IADD R133, R133, 0x1, -R192 ;  /* 0x0000000185857824 */ /* 0x000fe200078e0ac0 */
[----:B------:R-:W-:Y:S01]  /*0540*/  LOP3.LUT R10, R10, 0x18, RZ, 0xc0, !PT ;  /* 0x000000180a0a7812 */ /* 0x000fe200078ec0ff */
[----:B------:R-:W-:Y:S02]  /*0550*/  BSSY.RECONVERGENT B0, `(.L_x_1505) ;  /* 0x000001d000007945 */ /* 0x000fe40003800200 */
[----:B------:R-:W3:Y:S08]  /*0560*/  LDC R0, c[0x0][0x3e0] ;  /* 0x0000f800ff007b82 */ /* 0x000ef00000000800 */
[----:B------:R-:W4:Y:S01]  /*0570*/  @!P0 LDC.64 R4, c[0x0][0x400] ;  /* 0x00010000ff048b82 */ /* 0x000f220000000a00 */
[----:B--2---:R-:W-:-:S04]  /*0580*/  @P0 IMAD.WIDE.U32 R12, R188, R2, RZ ;  /* 0x00000002bc0c0225 */ /* 0x004fc800078e00ff */
[----:B------:R-:W-:-:S04]  /*0590*/  IMAD.WIDE.U32 R10, R192, R2, R10 ;  /* 0x00000002c00a7225 */ /* 0x000fc800078e000a */
[----:B------:R-:W-:Y:S02]  /*05a0*/  IMAD R7, R192, R3, R11 ;  /* 0x00000003c0077224 */ /* 0x000fe400078e020b */
[C---:B----4-:R-:W-:Y:S01]  /*05b0*/  @!P0 IMAD.WIDE.U32 R8, R190.reuse, R4, RZ ;  /* 0x00000004be088225 */ /* 0x050fe200078e00ff */
[----:B------:R-:W-:Y:S02]  /*05c0*/  @P0 MOV R8, R12 ;  /* 0x0000000c00080202 */ /* 0x000fe40000000f00 */
[----:B------:R-:W-:Y:S01]  /*05d0*/  SHF.R.U32.HI R4, RZ, 0x2, R189 ;  /* 0x00000002ff047819 */ /* 0x000fe200000116bd */
[----:B------:R-:W-:Y:S02]  /*05e0*/  @!P0 IMAD R6, R190, R5, R9 ;  /* 0x00000005be068224 */ /* 0x000fe400078e0209 */
[----:B------:R-:W-:Y:S01]  /*05f0*/  @P0 IMAD R6, R188, R3, R13 ;  /* 0x00000003bc060224 */ /* 0x000fe200078e020d */
[----:B------:R-:W-:Y:S01]  /*0600*/  IADD3 R8, P0, PT, R8, R10, RZ ;  /* 0x0000000a08087210 */ /* 0x000fe20007f1e0ff */
[----:B------:R-:W2:Y:S01]  /*0610*/  LDC R5, c[0x0][0x434] ;  /* 0x00010d00ff057b82 */ /* 0x000ea20000000800 */
[----:B------:R-:W-:-:S03]  /*0620*/  IADD3 R10, PT, PT, R4, 0x20, RZ ;  /* 0x00000020040a7810 */ /* 0x000fc60007ffe0ff */
[----:B------:R-:W-:Y:S01]  /*0630*/  IMAD.X R9, R6, 0x1, R7, P0 ;  /* 0x0000000106097824 */ /* 0x000fe200000e0607 */
[-C--:B------:R-:W-:Y:S02]  /*0640*/  ISETP.GE.AND P0, PT, R4, R133.reuse, PT ;  /* 0x000000850400720c */ /* 0x080fe40003f06270 */
[----:B------:R-:W-:Y:S01]  /*0650*/  ISETP.GE.AND P1, PT, R10, R133, PT ;  /* 0x000000850a00720c */ /* 0x000fe20003f26270 */
[----:B-1----:R-:W-:-:S04]  /*0660*/  IMAD.WIDE.U32 R8, R191, UR4, R8 ;  /* 0x00000004bf087c25 */ /* 0x002fc8000f8e0008 */
[----:B------:R-:W-:-:S06]  /*0670*/  IMAD R11, R191, UR5, R9 ;  /* 0x00000005bf0b7c24 */ /* 0x000fcc000f8e0209 */
[----:B---3--:R-:W-:Y:S05]  /*0680*/  @P0 BRA `(.L_x_1506) ;  /* 0x0000000000240947 */ /* 0x008fea0003800000 */
[----:B------:R-:W1:Y:S01]  /*0690*/  LDCU.64 UR4, c[0x0][0x3f0] ;  /* 0x00007e00ff0477ac */ /* 0x000e620008000a00 */
[----:B------:R-:W-:-:S05]  /*06a0*/  MOV R10, R8 ;  /* 0x00000008000a7202 */ /* 0x000fca0000000f00 */
[----:B------:R-:W-:-:S04]  /*06b0*/  IMAD.WIDE.U32 R12, R4, R2, R10 ;  /* 0x00000002040c7225 */ /* 0x000fc800078e000a */
[----:B------:R-:W-:Y:S01]  /*06c0*/  IMAD R6, R4, R3, R13 ;  /* 0x0000000304067224 */ /* 0x000fe200078e020d */
[----:B-1----:R-:W-:-:S04]  /*06d0*/  LEA R14, P0, R12, UR4, 0x1 ;  /* 0x000000040c0e7c11 */ /* 0x002fc8000f8008ff */
[----:B------:R-:W-:-:S05]  /*06e0*/  LEA.HI.X R15, R12, UR5, R6, 0x1, P0 ;  /* 0x000000050c0f7c11 */ /* 0x000fca00080f0c06 */
[----:B------:R1:W-:Y:S04]  /*06f0*/  STG.E.128 desc[UR16][R14.64], RZ ;  /* 0x000000ff0e007986 */ /* 0x0003e8000c101d10 */
[----:B------:R1:W-:Y:S04]  /*0700*/  STG.E.128 desc[UR16][R14.64+0x40], RZ ;  /* 0x000040ff0e007986 */ /* 0x0003e8000c101d10 */
[----:B------:R1:W-:Y:S02]  /*0710*/  STG.E.128 desc[UR16][R14.64+0x80], RZ ;  /* 0x000080ff0e007986 */ /* 0x0003e4000c101d10 */
.L_x_1506:
[----:B------:R-:W-:Y:S05]  /*0720*/  BSYNC.RECONVERGENT B0 ;  /* 0x0000000000007941 */ /* 0x000fea0003800200 */
.L_x_1505:
[----:B------:R-:W-:Y:S04]  /*0730*/  BSSY.RECONVERGENT B0, `(.L_x_1507) ;  /* 0x000000f000007945 */ /* 0x000fe80003800200 */
[----:B------:R-:W-:Y:S05]  /*0740*/  @P1 BRA `(.L_x_1508) ;  /* 0x0000000000341947 */ /* 0x000fea0003800000 */
[----:B------:R-:W-:Y:S01]  /*0750*/  IADD3 R7, P0, PT, R4, 0x20, RZ ;  /* 0x0000002004077810 */ /* 0x000fe20007f1e0ff */
[----:B------:R-:W3:Y:S03]  /*0760*/  LDCU.64 UR4, c[0x0][0x3f0] ;  /* 0x00007e00ff0477ac */ /* 0x000ee60008000a00 */
[----:B------:R-:W-:-:S05]  /*0770*/  IADD3.X R9, PT, PT, RZ, RZ, RZ, P0, !PT ;  /* 0x000000ffff097210 */ /* 0x000fca00007fe4ff */
[----:B------:R-:W-:Y:S01]  /*0780*/  IMAD R6, R9, R2, RZ ;  /* 0x0000000209067224 */ /* 0x000fe200078e02ff */
[----:B------:R-:W-:-:S03]  /*0790*/  MOV R9, R11 ;  /* 0x0000000b00097202 */ /* 0x000fc60000000f00 */
[C---:B------:R-:W-:Y:S02]  /*07a0*/  IMAD R3, R7.reuse, R3, R6 ;  /* 0x0000000307037224 */ /* 0x040fe400078e0206 */
[----:B------:R-:W-:-:S03]  /*07b0*/  IMAD.WIDE.U32 R8, R7, R2, R8 ;  /* 0x0000000207087225 */ /* 0x000fc600078e0008 */
[----:B---3--:R-:W-:Y:S02]  /*07c0*/  LEA R2, P0, R8, UR4, 0x1 ;  /* 0x0000000408027c11 */ /* 0x008fe4000f8008ff */
[----:B------:R-:W-:-:S04]  /*07d0*/  IADD3 R3, PT, PT, R9, R3, RZ ;  /* 0x0000000309037210 */ /* 0x000fc80007ffe0ff */
[----:B------:R-:W-:-:S05]  /*07e0*/  LEA.HI.X R3, R8, UR5, R3, 0x1, P0 ;  /* 0x0000000508037c11 */ /* 0x000fca00080f0c03 */
[----:B------:R3:W-:Y:S04]  /*07f0*/  STG.E.128 desc[UR16][R2.64], RZ ;  /* 0x000000ff02007986 */ /* 0x0007e8000c101d10 */
[----:B------:R3:W-:Y:S04]  /*0800*/  STG.E.128 desc[UR16][R2.64+0x40], RZ ;  /* 0x000040ff02007986 */ /* 0x0007e8000c101d10 */
[----:B------:R3:W-:Y:S02]  /*0810*/  STG.E.128 desc[UR16][R2.64+0x80], RZ ;  /* 0x000080ff02007986 */ /* 0x0007e4000c101d10 */
.L_x_1508:
[----:B------:R-:W-:Y:S05]  /*0820*/  BSYNC.RECONVERGENT B0 ;  /* 0x0000000000007941 */ /* 0x000fea0003800200 */
.L_x_1507:
[----:B------:R-:W3:Y:S01]  /*0830*/  LDCU.64 UR4, c[0x0][0x420] ;  /* 0x00008400ff0477ac */ /* 0x000ee20008000a00 */
[----:B------:R-:W-:Y:S01]  /*0840*/  IMAD R0, R190, R0, R191 ;  /* 0x00000000be007224 */ /* 0x000fe200078e02bf */
[----:B------:R-:W-:-:S03]  /*0850*/  LOP3.LUT P2, R189, R189, 0x3, RZ, 0xc0, !PT ;  /* 0x00000003bdbd7812 */ /* 0x000fc6000784c0ff */
[----:B--2---:R-:W-:Y:S01]  /*0860*/  IMAD R5, R0, R5, R192 ;  /* 0x0000000500057224 */ /* 0x004fe200078e02c0 */
[----:B------:R-:W-:Y:S02]  /*0870*/  ISETP.GE.OR P2, PT, R4, R133, P2 ;  /* 0x000000850400720c */ /* 0x000fe40001746670 */
[----:B------:R-:W-:Y:S02]  /*0880*/  ISETP.NE.OR P1, PT, R189, RZ, P1 ;  /* 0x000000ffbd00720c */ /* 0x000fe40000f25670 */
[----:B------:R-:W-:-:S04]  /*0890*/  IADD3 R4, P0, PT, R5, R4, RZ ;  /* 0x0000000405047210 */ /* 0x000fc80007f1e0ff */
[----:B------:R-:W-:Y:S02]  /*08a0*/  LEA.HI.X.SX32 R5, R5, RZ, 0x1, P0 ;  /* 0x000000ff05057211 */ /* 0x000fe400000f0eff */
[----:B---3--:R-:W-:-:S04]  /*08b0*/  LEA R2, P0, R4, UR4, 0x2 ;  /* 0x0000000404027c11 */ /* 0x008fc8000f8010ff */
[----:B------:R-:W-:Y:S01]  /*08c0*/  LEA.HI.X R3, R4, UR5, R5, 0x2, P0 ;  /* 0x0000000504037c11 */ /* 0x000fe200080f1405 */
[----:B------:R-:W-:-:S05]  /*08d0*/  @!P2 IMAD.MOV.U32 R5, RZ, RZ, 0x7f800000 ;  /* 0x7f800000ff05a424 */ /* 0x000fca00078e00ff */
[----:B------:R2:W-:Y:S01]  /*08e0*/  @!P2 STG.E desc[UR16][R2.64], R5 ;  /* 0x000000050200a986 */ /* 0x0005e2000c101910 */
[----:B------:R-:W-:Y:S05]  /*08f0*/  @P1 EXIT ;  /* 0x000000000000194d */ /* 0x000fea0003800000 */
[----:B--2---:R-:W-:-:S05]  /*0900*/  MOV R5, 0x7f800000 ;  /* 0x7f80000000057802 */ /* 0x004fca0000000f00 */
[----:B------:R-:W-:Y:S01]  /*0910*/  STG.E desc[UR16][R2.64+0x80], R5 ;  /* 0x0000800502007986 */ /* 0x000fe2000c101910 */
[----:B------:R-:W-:Y:S05]  /*0920*/  EXIT ;  /* 0x000000000000794d */ /* 0x000fea0003800000 */
.L_x_1504:
        /* <DEDUP_REMOVED lines=11> */
.L_x_1509:
        /* <DEDUP_REMOVED lines=93> */
[----:B------:R-:W-:Y:S01]  /*0fb0*/  IADD3 R0, PT, PT, R7, R5, RZ ;  /* 0x0000000507007210 */ /* 0x000fe20007ffe0ff */
[----:B------:R-:W-:Y:S01]  /*0fc0*/  IMAD.WIDE.U32 R22, R4, UR4, R8 ;  /* 0x0000000404167c25 */ /* 0x000fe2000f8e0008 */
[----:B------:R-:W-:-:S03]  /*0fd0*/  MOV R14, R6 ;  /* 0x00000006000e7202 */ /* 0x000fc60000000f00 */
[----:B------:R-:W-:Y:S01]  /*0fe0*/  IMAD.IADD R15, R23, 0x1, R3 ;  /* 0x00000001170f7824 */ /* 0x000fe200078e0203 */
[----:B------:R-:W-:Y:S06]  /*0ff0*/  BRA `(.L_x_1511) ;  /* 0x0000000400507947 */ /* 0x000fec0003800000 */
.L_x_1510:
        /* <DEDUP_REMOVED lines=15> */
.L_x_1512:
[----:B------:R-:W3:Y:S01]  /*10f0*/  LDC.64 R136, c[0x0][0x3b8] ;  /* 0x0000ee00ff887b82 */ /* 0x000ee20000000a00 */
[----:B------:R-:W-:-:S05]  /*1100*/  IADD3 R8, PT, PT, R0, R5, RZ ;  /* 0x0000000500087210 */ /* 0x000fca0007ffe0ff */
[C---:B---3--:R-:W-:Y:S02]  /*1110*/  IMAD R7, R8.reuse, R137, RZ ;  /* 0x0000008908077224 */ /* 0x048fe400078e02ff */
[----:B------:R-:W-:-:S05]  /*1120*/  IMAD.WIDE.U32 R8, R8, R136, RZ ;  /* 0x0000008808087225 */ /* 0x000fca00078e00ff */
[----:B------:R-:W-:Y:S02]  /*1130*/  IADD3 R7, PT, PT, R9, R7, RZ ;  /* 0x0000000709077210 */ /* 0x000fe40007ffe0ff */
.L_x_1513:
        /* <DEDUP_REMOVED lines=14> */
.L_x_1514:
[----:B------:R-:W3:Y:S01]  /*1220*/  LDC.64 R124, c[0x0][0x3c0] ;  /* 0x0000f000ff7c7b82 */ /* 0x000ee20000000a00 */
[----:B------:R-:W-:-:S05]  /*1230*/  IADD3 R0, PT, PT, R0, R5, RZ ;  /* 0x0000000500007210 */ /* 0x000fca0007ffe0ff */
[C---:B---3--:R-:W-:Y:S02]  /*1240*/  IMAD R9, R0.reuse, R125, RZ ;  /* 0x0000007d00097224 */ /* 0x048fe400078e02ff */
[----:B-1----:R-:W-:-:S05]  /*1250*/  IMAD.WIDE.U32 R10, R0, R124, RZ ;  /* 0x0000007c000a7225 */ /* 0x002fca00078e00ff */
[----:B------:R-:W-:-:S07]  /*1260*/  IADD3 R9, PT, PT, R11, R9, RZ ;  /* 0x000000090b097210 */ /* 0x000fce0007ffe0ff */
.L_x_1515:
[----:B------:R-:W1:Y:S01]  /*1270*/  LDC R0, c[0x0][0x3e8] ;  /* 0x0000fa00ff007b82 */ /* 0x000e620000000800 */
[----:B------:R-:W-:Y:S02]  /*1280*/  LEA R6, R138, 0xffffff80, 0x7 ;  /* 0xffffff808a067811 */ /* 0x000fe400078e38ff */
[----:B------:R-:W-:Y:S02]  /*1290*/  CS2R R194, SRZ ;  /* 0x0000000000c27805 */ /* 0x000fe4000001ff00 */
[----:B-1---5:R-:W-:-:S04]  /*12a0*/  IABS R2, R0 ;  /* 0x0000000000027213 */ /* 0x022fc80000000000 */
[----:B------:R-:W1:Y:S08]  /*12b0*/  I2F.RP R5, R2 ;  /* 0x0000000200057306 */ /* 0x000e700000209400 */
[----:B-1----:R-:W1:Y:S02]  /*12c0*/  MUFU.RCP R12, R5 ;  /* 0x00000005000c7308 */ /* 0x002e640000001000 */
[----:B-1----:R-:W-:-:S06]  /*12d0*/  IADD3 R12, PT, PT, R12, 0xffffffe, RZ ;  /* 0x0ffffffe0c0c7810 */ /* 0x002fcc0007ffe0ff */
[----:B------:R-:W2:Y:S02]  /*12e0*/  F2I.FTZ.U32.TRUNC.NTZ R13, R12 ;  /* 0x0000000c000d7305 */ /* 0x000ea4000021f000 */
[----:B--2---:R-:W-:Y:S01]  /*12f0*/  IMAD.MOV R3, RZ, RZ, -R13 ;  /* 0x000000ffff037224 */ /* 0x004fe200078e0a0d */
[----:B------:R-:W-:-:S03]  /*1300*/  MOV R12, RZ ;  /* 0x000000ff000c7202 */ /* 0x000fc60000000f00 */
[----:B------:R-:W-:Y:S01]  /*1310*/  IMAD R4, R3, R2, RZ ;  /* 0x0000000203047224 */ /* 0x000fe200078e02ff */
[----:B------:R-:W-:-:S03]  /*1320*/  IABS R3, R191 ;  /* 0x000000bf00037213 */ /* 0x000fc60000000000 */
[----:B------:R-:W-:Y:S01]  /*1330*/  IMAD.HI.U32 R11, R13, R4, R12 ;  /* 0x000000040d0b7227 */ /* 0x000fe200078e000c */
[----:B------:R-:W-:Y:S02]  /*1340*/  MOV R12, R10 ;  /* 0x0000000a000c7202 */ /* 0x000fe40000000f00 */
[----:B------:R-:W-:Y:S01]  /*1350*/  MOV R13, R9 ;  /* 0x00000009000d7202 */ /* 0x000fe20000000f00 */
[----:B------:R-:W-:Y:S02]  /*1360*/  IMAD.MOV.U32 R4, RZ, RZ, R3 ;  /* 0x000000ffff047224 */ /* 0x000fe400078e0003 */
[----:B------:R-:W-:Y:S02]  /*1370*/  IMAD.MOV.U32 R9, RZ, RZ, R7 ;  /* 0x000000ffff097224 */ /* 0x000fe400078e0007 */
[----:B------:R-:W-:-:S04]  /*1380*/  IMAD.HI.U32 R11, R11, R4, RZ ;  /* 0x000000040b0b7227 */ /* 0x000fc800078e00ff */
[----:B------:R-:W-:Y:S01]  /*1390*/  IMAD.WIDE.U32 R12, R6, R124, R12 ;  /* 0x0000007c060c7225 */ /* 0x000fe200078e000c */
[----:B------:R-:W-:-:S03]  /*13a0*/  IADD3 R3, PT, PT, -R11, RZ, RZ ;  /* 0x000000ff0b037210 */ /* 0x000fc60007ffe1ff */
[----:B------:R-:W-:-:S04]  /*13b0*/  IMAD.WIDE.U32 R8, R6, R136, R8 ;  /* 0x0000008806087225 */ /* 0x000fc800078e0008 */
[----:B------:R-:W-:Y:S02]  /*13c0*/  IMAD R3, R2, R3, R4 ;  /* 0x0000000302037224 */ /* 0x000fe400078e0204 */
[----:B------:R-:W1:Y:S01]  /*13d0*/  LDC.64 R4, c[0x0][0x3d8] ;  /* 0x0000f600ff047b82 */ /* 0x000e620000000a00 */
[----:B------:R-:W-:Y:S02]  /*13e0*/  IMAD R13, R6, R125, R13 ;  /* 0x0000007d060d7224 */ /* 0x000fe400078e020d */
[----:B------:R-:W-:Y:S01]  /*13f0*/  ISETP.GT.U32.AND P0, PT, R2, R3, PT ;  /* 0x000000030200720c */ /* 0x000fe20003f04070 */
[----:B------:R-:W-:-:S12]  /*1400*/  IMAD R9, R6, R137, R9 ;  /* 0x0000008906097224 */ /* 0x000fd800078e0209 */
        /* <DEDUP_REMOVED lines=17> */
[----:B------:R-:W-:-:S05]  /*1520*/  IMAD R3, R11, R3, R6 ;  /* 0x000000030b037224 */ /* 0x000fca00078e0206 */
[----:B------:R-:W-:-:S07]  /*1530*/  IADD3 R15, PT, PT, R23, R3, RZ ;  /* 0x00000003170f7210 */ /* 0x000fce0007ffe0ff */
.L_x_1511:
[----:B------:R-:W-:Y:S01]  /*1540*/  ISETP.NE.AND P0, PT, R188, -0x1, PT ;  /* 0xffffffffbc00780c */ /* 0x000fe20003f05270 */
[----:B------:R-:W-:Y:S01]  /*1550*/  IMAD.IADD R182, R133, 0x1, -R192 ;  /* 0x0000000185b67824 */ /* 0x000fe200078e0ac0 */
[----:B------:R-:W-:Y:S01]  /*1560*/  SHF.R.U32.HI R2, RZ, 0x2, R189 ;  /* 0x00000002ff027819 */ /* 0x000fe200000116bd */
[C---:B------:R-:W-:Y:S01]  /*1570*/  IMAD.SHL.U32 R12, R189.reuse, 0x8, RZ ;  /* 0x00000008bd0c7824 */ /* 0x040fe200078e00ff */
[----:B------:R-:W1:Y:S01]  /*1580*/  LDCU.64 UR4, c[0x0][0x3c8] ;  /* 0x00007900ff0477ac */ /* 0x000e620008000a00 */
[----:B------:R-:W-:Y:S01]  /*1590*/  IMAD.MOV.U32 R3, RZ, RZ, RZ ;  /* 0x000000ffff037224 */ /* 0x000fe200078e00ff */
[CC--:B------:R-:W-:Y:S01]  /*15a0*/  ISETP.GE.AND P4, PT, R2.reuse, R182.reuse, PT ;  /* 0x000000b60200720c */ /* 0x0c0fe20003f86270 */
[----:B------:R-:W-:Y:S01]  /*15b0*/  VIADD R13, R2, 0x20 ;  /* 0x00000020020d7836 */ /* 0x000fe20000000000 */
[----:B------:R-:W2:Y:S01]  /*15c0*/  S2UR UR10, SR_CgaCtaId ;  /* 0x00000000000a79c3 */ /* 0x000ea20000008800 */
[----:B------:R-:W-:Y:S01]  /*15d0*/  IMAD.SHL.U32 R129, R189, 0x20, RZ ;  /* 0x00000020bd817824 */ /* 0x000fe200078e00ff */
[----:B------:R-:W3:Y:S01]  /*15e0*/  LDCU.64 UR6, c[0x0][0x388] ;  /* 0x00007100ff0677ac */ /* 0x000ee20008000a00 */
[----:B------:R-:W-:Y:S01]  /*15f0*/  IMAD.WIDE.U32 R16, R17, 0x40, R2 ;  /* 0x0000004011107825 */ /* 0x000fe200078e0002 */
[----:B------:R-:W-:-:S03]  /*1600*/  ISETP.GE.AND P1, PT, R13, R182, PT ;  /* 0x000000b60d00720c */ /* 0x000fc60003f26270 */
[C---:B------:R-:W-:Y:S01]  /*1610*/  IMAD.SHL.U32 R3, R189.reuse, 0x4, RZ ;  /* 0x00000004bd037824 */ /* 0x040fe200078e00ff */
[----:B------:R-:W4:Y:S01]  /*1620*/  @!P0 LDC.64 R6, c[0x0][0x398] ;  /* 0x0000e600ff068b82 */ /* 0x000f220000000a00 */
[----:B------:R-:W-:Y:S02]  /*1630*/  IMAD.SHL.U32 R127, R138, 0x80, RZ ;  /* 0x000000808a7f7824 */ /* 0x000fe400078e00ff */
[----:B------:R-:W-:Y:S02]  /*1640*/  IMAD.SHL.U32 R180, R189, 0x10, RZ ;  /* 0x00000010bdb47824 */ /* 0x000fe400078e00ff */
[----:B------:R-:W-:-:S03]  /*1650*/  VIADD R126, R127, 0xffffff80 ;  /* 0xffffff807f7e7836 */ /* 0x000fc60000000000 */
[----:B------:R-:W5:Y:S01]  /*1660*/  @P0 LDC.64 R4, c[0x0][0x3b0] ;  /* 0x0000ec00ff040b82 */ /* 0x000f620000000a00 */
[C---:B------:R-:W-:Y:S02]  /*1670*/  LOP3.LUT R181, R180.reuse, 0x3e00, RZ, 0xc0, !PT ;  /* 0x00003e00b4b57812 */ /* 0x040fe400078ec0ff */
[----:B------:R-:W-:-:S04]  /*1680*/  LOP3.LUT R180, R180, 0x100, RZ, 0xc0, !PT ;  /* 0x00000100b4b47812 */ /* 0x000fc800078ec0ff */
[----:B------:R-:W-:Y:S01]  /*1690*/  LOP3.LUT R180, R180, 0x20, R129, 0xf8, !PT ;  /* 0x00000020b4b47812 */ /* 0x000fe200078ef881 */
[----:B------:R-:W1:Y:S01]  /*16a0*/  @!P4 LDC.64 R10, c[0x0][0x3b0] ;  /* 0x0000ec00ff0acb82 */ /* 0x000e620000000a00 */
[----:B----4-:R-:W-:-:S04]  /*16b0*/  @!P0 IMAD.WIDE.U32 R18, R190, R6, RZ ;  /* 0x00000006be128225 */ /* 0x010fc800078e00ff */
[----:B------:R-:W-:Y:S01]  /*16c0*/  @!P0 IMAD R7, R190, R7, R19 ;  /* 0x00000007be078224 */ /* 0x000fe200078e0213 */
[----:B------:R-:W-:Y:S01]  /*16d0*/  LOP3.LUT R19, R12, 0x18, RZ, 0xc0, !PT ;  /* 0x000000180c137812 */ /* 0x000fe200078ec0ff */
[----:B-----5:R-:W-:-:S03]  /*16e0*/  @P0 IMAD.WIDE.U32 R8, R188, R4, RZ ;  /* 0x00000004bc080225 */ /* 0x020fc600078e00ff */
[C---:B------:R-:W-:Y:S02]  /*16f0*/  IADD3 R22, P3, PT, R19.reuse, R22, RZ ;  /* 0x0000001613167210 */ /* 0x040fe40007f7e0ff */
[----:B------:R-:W-:Y:S01]  /*1700*/  IADD3 R14, P2, PT, R19, R14, RZ ;  /* 0x0000000e130e7210 */ /* 0x000fe20007f5e0ff */
[----:B------:R-:W-:Y:S01]  /*1710*/  @P0 IMAD.MOV.U32 R18, RZ, RZ, R8 ;  /* 0x000000ffff120224 */ /* 0x000fe200078e0008 */
[----:B------:R-:W-:Y:S01]  /*1720*/  LOP3.LUT R4, R129, 0xc0, RZ, 0xc0, !PT ;  /* 0x000000c081047812 */ /* 0x000fe200078ec0ff */
[----:B------:R-:W-:Y:S02]  /*1730*/  @P0 IMAD R7, R188, R5, R9 ;  /* 0x00000005bc070224 */ /* 0x000fe400078e0209 */
[----:B------:R-:W4:Y:S01]  /*1740*/  @!P4 LDC.64 R8, c[0x0][0x380] ;  /* 0x0000e000ff08cb82 */ /* 0x000f220000000a00 */
[----:B------:R-:W-:Y:S01]  /*1750*/  IADD3 R18, P0, PT, R19, R18, RZ ;  /* 0x0000001213127210 */ /* 0x000fe20007f1e0ff */
[----:B------:R-:W-:Y:S01]  /*1760*/  IMAD.X R23, RZ, RZ, R15, P3 ;  /* 0x000000ffff177224 */ /* 0x000fe200018e060f */
[----:B------:R-:W-:Y:S01]  /*1770*/  LOP3.LUT R3, R4, 0x18, R3, 0xf8, !PT ;  /* 0x0000001804037812 */ /* 0x000fe200078ef803 */
[----:B-1----:R-:W-:Y:S01]  /*1780*/  @!P4 IMAD R15, R17, R10, RZ ;  /* 0x0000000a110fc224 */ /* 0x002fe200078e02ff */
[----:B------:R-:W-:Y:S01]  /*1790*/  LOP3.LUT R4, R12, 0xd8, RZ, 0xc0, !PT ;  /* 0x000000d80c047812 */ /* 0x000fe200078ec0ff */
[----:B------:R-:W-:-:S02]  /*17a0*/  IMAD.X R19, RZ, RZ, R7, P0 ;  /* 0x000000ffff137224 */ /* 0x000fc400000e0607 */
[----:B------:R-:W1:Y:S01]  /*17b0*/  @!P1 LDC.64 R6, c[0x0][0x3b0] ;  /* 0x0000ec00ff069b82 */ /* 0x000e620000000a00 */
[----:B------:R-:W-:Y:S01]  /*17c0*/  LOP3.LUT R193, R4, 0x18, R189, 0x78, !PT ;  /* 0x0000001804c17812 */ /* 0x000fe200078e78bd */
[C---:B------:R-:W-:Y:S01]  /*17d0*/  IMAD.WIDE.U32 R18, R191.reuse, UR4, R18 ;  /* 0x00000004bf127c25 */ /* 0x040fe2000f8e0012 */
[----:B------:R-:W-:Y:S02]  /*17e0*/  UMOV UR4, 0x400 ;  /* 0x0000040000047882 */ /* 0x000fe40000000000 */
[----:B--2---:R-:W-:Y:S01]  /*17f0*/  ULEA UR4, UR10, UR4, 0x18 ;  /* 0x000000040a047291 */ /* 0x004fe2000f8ec0ff */
[C---:B------:R-:W-:Y:S01]  /*1800*/  @!P4 IMAD R15, R16.reuse, R11, R15 ;  /* 0x0000000b100fc224 */ /* 0x040fe200078e020f */
[----:B------:R-:W-:Y:S01]  /*1810*/  @!P1 IADD3 R11, P0, PT, R16, 0x20, RZ ;  /* 0x00000020100b9810 */ /* 0x000fe20007f1e0ff */
[----:B------:R-:W2:Y:S01]  /*1820*/  @!P1 LDC.64 R4, c[0x0][0x380] ;  /* 0x0000e000ff049b82 */ /* 0x000ea20000000a00 */
[----:B------:R-:W-:Y:S01]  /*1830*/  IMAD R19, R191, UR5, R19 ;  /* 0x00000005bf137c24 */ /* 0x000fe2000f8e0213 */
[----:B------:R-:W-:Y:S01]  /*1840*/  LOP3.LUT R193, R193, 0x1f20, R12, 0xf8, !PT ;  /* 0x00001f20c1c17812 */ /* 0x000fe200078ef80c */
[----:B------:R-:W-:-:S03]  /*1850*/  IMAD.WIDE.U32 R22, R2, R136, R22 ;  /* 0x0000008802167225 */ /* 0x000fc600078e0016 */
[----:B------:R-:W-:Y:S01]  /*1860*/  LEA R193, R193, UR4, 0x1 ;  /* 0x00000004c1c17c11 */ /* 0x000fe2000f8e08ff */
[----:B------:R-:W-:Y:S01]  /*1870*/  IMAD R183, R2, R137, R23 ;  /* 0x0000008902b77224 */ /* 0x000fe200078e0217 */
[----:B---3--:R-:W-:Y:S01]  /*1880*/  LEA R184, P3, R22, UR6, 0x1 ;  /* 0x0000000616b87c11 */ /* 0x008fe2000f8608ff */
[----:B------:R-:W-:-:S03]  /*1890*/  @!P4 IMAD.WIDE.U32 R20, R16, R10, R18 ;  /* 0x0000000a1014c225 */ /* 0x000fc600078e0012 */
[----:B------:R-:W-:Y:S01]  /*18a0*/  LEA.HI.X R183, R22, UR7, R183, 0x1, P3 ;  /* 0x0000000716b77c11 */ /* 0x000fe200098f0cb7 */
[----:B------:R-:W-:Y:S01]  /*18b0*/  @!P1 IMAD.X R17, RZ, RZ, R17, P0 ;  /* 0x000000ffff119224 */ /* 0x000fe200000e0611 */
[C---:B----4-:R-:W-:Y:S01]  /*18c0*/  @!P4 LEA R16, P0, R20.reuse, R8, 0x1 ;  /* 0x000000081410c211 */ /* 0x050fe200078008ff */
[----:B------:R-:W3:Y:S01]  /*18d0*/  LDCU.64 UR6, c[0x0][0x390] ;  /* 0x00007200ff0677ac */ /* 0x000ee20008000a00 */
[----:B------:R-:W-:Y:S02]  /*18e0*/  @!P4 IMAD.IADD R15, R21, 0x1, R15 ;  /* 0x00000001150fc824 */ /* 0x000fe400078e020f */
[-C--:B-1----:R-:W-:Y:S02]  /*18f0*/  @!P1 IMAD R8, R17, R6.reuse, RZ ;  /* 0x0000000611089224 */ /* 0x082fe400078e02ff */
[----:B------:R-:W-:Y:S01]  /*1900*/  @!P1 IMAD.WIDE.U32 R18, R11, R6, R18 ;  /* 0x000000060b129225 */ /* 0x000fe200078e0012 */
[----:B------:R-:W-:-:S03]  /*1910*/  @!P4 LEA.HI.X R17, R20, R9, R15, 0x1, P0 ;  /* 0x000000091411c211 */ /* 0x000fc600000f0c0f */
[----:B------:R-:W-:Y:S01]  /*1920*/  @!P1 IMAD R7, R11, R7, R8 ;  /* 0x000000070b079224 */ /* 0x000fe200078e0208 */
[----:B--2---:R-:W-:Y:S01]  /*1930*/  @!P1 LEA R4, P0, R18, R4, 0x1 ;  /* 0x0000000412049211 */ /* 0x004fe200078008ff */
[----:B------:R-:W-:Y:S01]  /*1940*/  IMAD.IADD R6, R131, 0x1, -R126 ;  /* 0x0000000183067824 */ /* 0x000fe200078e0a7e */
[----:B------:R-:W-:Y:S01]  /*1950*/  @!PT LDS RZ, [RZ] ;  /* 0x00000000fffff984 */ /* 0x000fe20000000800 */
[----:B------:R-:W-:Y:S01]  /*1960*/  @!PT LDS RZ, [RZ] ;  /* 0x00000000fffff984 */ /* 0x000fe20000000800 */
[----:B------:R-:W-:Y:S01]  /*1970*/  @!PT LDS RZ, [RZ] ;  /* 0x00000000fffff984 */ /* 0x000fe20000000800 */
[----:B------:R-:W-:Y:S01]  /*1980*/  @!P4 LDGSTS.E.BYPASS.LTC128B.128 [R193], desc[UR16][R16.64] ;  /* 0x0000000010c1cfae */ /* 0x000fe2000b981a10 */
[----:B------:R-:W-:Y:S01]  /*1990*/  IMAD.X R15, RZ, RZ, R0, P2 ;  /* 0x000000ffff0f7224 */ /* 0x000fe200010e0600 */
[----:B------:R-:W-:Y:S01]  /*19a0*/  SHF.L.U64.HI R8, R136, 0x5, R137 ;  /* 0x0000000588087819 */ /* 0x000fe20000010289 */
[----:B------:R-:W-:Y:S01]  /*19b0*/  @!P1 IMAD.IADD R0, R19, 0x1, R7 ;  /* 0x0000000113009824 */ /* 0x000fe200078e0207 */
[-C--:B------:R-:W-:Y:S01]  /*19c0*/  ISETP.GE.AND P5, PT, R13, R6.reuse, PT ;  /* 0x000000060d00720c */ /* 0x080fe20003fa6270 */
[C---:B------:R-:W-:Y:S01]  /*19d0*/  VIADD R7, R2.reuse, 0x60 ;  /* 0x0000006002077836 */ /* 0x040fe20000000000 */
[----:B------:R-:W-:Y:S01]  /*19e0*/  @!P4 LDGSTS.E.BYPASS.LTC128B.128 [R193+0x1000], desc[UR16][R16.64+0x40] ;  /* 0x0100004010c1cfae */ /* 0x000fe2000b981a10 */
[C---:B------:R-:W-:Y:S01]  /*19f0*/  VIADD R9, R2.reuse, 0x40 ;  /* 0x0000004002097836 */ /* 0x040fe20000000000 */
[C---:B------:R-:W-:Y:S01]  /*1a00*/  ISETP.GE.AND P6, PT, R2.reuse, R6, PT ;  /* 0x000000060200720c */ /* 0x040fe20003fc6270 */
[----:B------:R-:W-:Y:S01]  /*1a10*/  IMAD.WIDE.U32 R14, R2, R124, R14 ;  /* 0x0000007c020e7225 */ /* 0x000fe200078e000e */
[----:B------:R-:W-:Y:S01]  /*1a20*/  @!P4 LDGSTS.E.BYPASS.LTC128B.128 [R193+0x2000], desc[UR16][R16.64+0x80] ;  /* 0x0200008010c1cfae */ /* 0x000fe2000b981a10 */
[----:B------:R-:W-:-:S02]  /*1a30*/  ISETP.GE.AND P3, PT, R7, R6, PT ;  /* 0x000000060700720c */ /* 0x000fc40003f66270 */
[-C--:B------:R-:W-:Y:S01]  /*1a40*/  ISETP.GE.AND P4, PT, R9, R6.reuse, PT ;  /* 0x000000060900720c */ /* 0x080fe20003f86270 */
[----:B------:R-:W-:Y:S01]  /*1a50*/  IMAD R187, R2, R125, R15 ;  /* 0x0000007d02bb7224 */ /* 0x000fe200078e020f */
[----:B------:R-:W-:Y:S01]  /*1a60*/  @!P1 LEA.HI.X R5, R18, R5, R0, 0x1, P0 ;  /* 0x0000000512059211 */ /* 0x000fe200000f0c00 */
[----:B------:R-:W-:Y:S01]  /*1a70*/  IMAD.SHL.U32 R0, R136, 0x20, RZ ;  /* 0x0000002088007824 */ /* 0x000fe200078e00ff */
[C---:B---3--:R-:W-:Y:S02]  /*1a80*/  LEA R186, P0, R14.reuse, UR6, 0x1 ;  /* 0x000000060eba7c11 */ /* 0x048fe4000f8008ff */
[----:B------:R-:W-:Y:S01]  /*1a90*/  ISETP.GE.AND P2, PT, R13, R6, PT ;  /* 0x000000060d00720c */ /* 0x000fe20003f46270 */
[----:B------:R-:W-:Y:S01]  /*1aa0*/  @!P1 LDGSTS.E.BYPASS.LTC128B.128 [R193+0x800], desc[UR16][R4.64] ;  /* 0x0080000004c19fae */ /* 0x000fe2000b981a10 */
[----:B------:R-:W-:Y:S02]  /*1ab0*/  LEA.HI.X R187, R14, UR7, R187, 0x1, P0 ;  /* 0x000000070ebb7c11 */ /* 0x000fe400080f0cbb */
[----:B------:R-:W-:Y:S01]  /*1ac0*/  @!P5 LEA R10, P0, R0, R184, 0x1 ;  /* 0x000000b8000ad211 */ /* 0x000fe200078008ff */
[----:B------:R-:W-:Y:S01]  /*1ad0*/  @!P1 LDGSTS.E.BYPASS.LTC128B.128 [R193+0x1800], desc[UR16][R4.64+0x40] ;  /* 0x0180004004c19fae */ /* 0x000fe2000b981a10 */
[----:B------:R-:W-:Y:S01]  /*1ae0*/  @!P3 IMAD.MOV.U32 R185, RZ, RZ, R183 ;  /* 0x000000ffffb9b224 */ /* 0x000fe200078e00b7 */
[----:B------:R-:W-:-:S02]  /*1af0*/  LOP3.LUT R2, R2, 0x7, RZ, 0xc0, !PT ;  /* 0x0000000702027812 */ /* 0x000fc400078ec0ff */
[----:B------:R1:W-:Y:S01]  /*1b00*/  @!P1 LDGSTS.E.BYPASS.LTC128B.128 [R193+0x2800], desc[UR16][R4.64+0x80] ;  /* 0x0280008004c19fae */ /* 0x0003e2000b981a10 */
[-C--:B------:R-:W-:Y:S01]  /*1b10*/  @!P5 LEA.HI.X R11, R0, R183.reuse, R8, 0x1, P0 ;  /* 0x000000b7000bd211 */ /* 0x080fe200000f0c08 */
[----:B------:R-:W-:Y:S01]  /*1b20*/  @!P3 IMAD R0, R137, 0xc0, RZ ;  /* 0x000000c08900b824 */ /* 0x000fe200078e02ff */
[C---:B------:R-:W-:Y:S01]  /*1b30*/  @!P4 LEA R8, P0, R136.reuse, R184, 0x7 ;  /* 0x000000b88808c211 */ /* 0x040fe200078038ff */
[C---:B------:R-:W-:Y:S01]  /*1b40*/  @!P3 IMAD.WIDE.U32 R12, R136.reuse, 0xc0, R184 ;  /* 0x000000c0880cb825 */ /* 0x040fe200078e00b8 */
[-C--:B------:R-:W-:Y:S02]  /*1b50*/  ISETP.GE.AND P1, PT, R9, R6.reuse, PT ;  /* 0x000000060900720c */ /* 0x080fe40003f26270 */
[----:B------:R-:W-:Y:S01]  /*1b60*/  @!P4 LEA.HI.X R9, R136, R183, R137, 0x7, P0 ;  /* 0x000000b78809c211 */ /* 0x000fe200000f3c89 */
[----:B------:R-:W-:Y:S01]  /*1b70*/  @!P3 IMAD.IADD R13, R13, 0x1, R0 ;  /* 0x000000010d0db824 */ /* 0x000fe200078e0200 */
[----:B------:R-:W-:Y:S02]  /*1b80*/  ISETP.GE.AND P0, PT, R7, R6, PT ;  /* 0x000000060700720c */ /* 0x000fe40003f06270 */
[----:B------:R-:W-:-:S02]  /*1b90*/  SHF.R.U32.HI R0, RZ, 0x1, R189 ;  /* 0x00000001ff007819 */ /* 0x000fc400000116bd */
[----:B------:R-:W-:Y:S02]  /*1ba0*/  LOP3.LUT R7, R129, 0x120, RZ, 0xc0, !PT ;  /* 0x0000012081077812 */ /* 0x000fe400078ec0ff */
[C---:B------:R-:W-:Y:S02]  /*1bb0*/  LOP3.LUT R128, R3.reuse, 0x8, R0, 0x78, !PT ;  /* 0x0000000803807812 */ /* 0x040fe400078e7800 */
[----:B------:R-:W-:Y:S02]  /*1bc0*/  LOP3.LUT R3, R3, 0x8, R189, 0x78, !PT ;  /* 0x0000000803037812 */ /* 0x000fe400078e78bd */
[----:B------:R-:W-:-:S03]  /*1bd0*/  IADD3 R181, PT, PT, R128, R7, R181 ;  /* 0x0000000780b57210 */ /* 0x000fc60007ffe0b5 */
[----:B------:R-:W-:Y:S01]  /*1be0*/  @!P0 IMAD R6, R125, 0xc0, RZ ;  /* 0x000000c07d068824 */ /* 0x000fe200078e02ff */
[----:B------:R-:W-:Y:S01]  /*1bf0*/  LEA R181, R181, UR4, 0x1 ;  /* 0x00000004b5b57c11 */ /* 0x000fe2000f8e08ff */
[----:B------:R-:W-:Y:S02]  /*1c00*/  IMAD.IADD R180, R3, 0x1, R180 ;  /* 0x0000000103b47824 */ /* 0x000fe400078e02b4 */
[----:B------:R-:W-:Y:S02]  /*1c10*/  IMAD.MOV.U32 R3, RZ, RZ, 0x20 ;  /* 0x00000020ff037424 */ /* 0x000fe400078e00ff */
[----:B-1----:R-:W-:Y:S01]  /*1c20*/  @!P6 IMAD.MOV.U32 R4, RZ, RZ, R184 ;  /* 0x000000ffff04e224 */ /* 0x002fe200078e00b8 */
[----:B------:R-:W-:Y:S01]  /*1c30*/  LEA R180, R180, UR4, 0x1 ;  /* 0x00000004b4b47c11 */ /* 0x000fe2000f8e08ff */
[----:B------:R-:W-:-:S05]  /*1c40*/  @!P6 IMAD.MOV.U32 R5, RZ, RZ, R183 ;  /* 0x000000ffff05e224 */ /* 0x000fca00078e00b7 */
[----:B------:R-:W-:Y:S04]  /*1c50*/  @!P6 LDGSTS.E.BYPASS.LTC128B.128 [R193+0x3000], desc[UR16][R4.64] ;  /* 0x0300000004c1efae */ /* 0x000fe8000b981a10 */
[----:B------:R-:W-:Y:S04]  /*1c60*/  @!P6 LDGSTS.E.BYPASS.LTC128B.128 [R193+0x5000], desc[UR16][R4.64+0x40] ;  /* 0x0500004004c1efae */ /* 0x000fe8000b981a10 */
[----:B------:R1:W-:Y:S04]  /*1c70*/  @!P6 LDGSTS.E.BYPASS.LTC128B.128 [R193+0x7000], desc[UR16][R4.64+0x80] ;  /* 0x0700008004c1efae */ /* 0x0003e8000b981a10 */
[----:B------:R-:W-:Y:S04]  /*1c80*/  @!P5 LDGSTS.E.BYPASS.LTC128B.128 [R193+0x3800], desc[UR16][R10.64] ;  /* 0x038000000ac1dfae */ /* 0x000fe8000b981a10 */
[----:B------:R-:W-:Y:S04]  /*1c90*/  @!P5 LDGSTS.E.BYPASS.LTC128B.128 [R193+0x5800], desc[UR16][R10.64+0x40] ;  /* 0x058000400ac1dfae */ /* 0x000fe8000b981a10 */
[----:B------:R2:W-:Y:S04]  /*1ca0*/  @!P5 LDGSTS.E.BYPASS.LTC128B.128 [R193+0x7800], desc[UR16][R10.64+0x80] ;  /* 0x078000800ac1dfae */ /* 0x0005e8000b981a10 */
[----:B------:R-:W-:Y:S04]  /*1cb0*/  @!P4 LDGSTS.E.BYPASS.LTC128B.128 [R193+0x4000], desc[UR16][R8.64] ;  /* 0x0400000008c1cfae */ /* 0x000fe8000b981a10 */
[----:B------:R-:W-:Y:S04]  /*1cc0*/  @!P4 LDGSTS.E.BYPASS.LTC128B.128 [R193+0x6000], desc[UR16][R8.64+0x40] ;  /* 0x0600004008c1cfae */ /* 0x000fe8000b981a10 */
[----:B------:R3:W-:Y:S01]  /*1cd0*/  @!P4 LDGSTS.E.BYPASS.LTC128B.128 [R193+0x8000], desc[UR16][R8.64+0x80] ;  /* 0x0800008008c1cfae */ /* 0x0007e2000b981a10 */
[----:B-1----:R-:W-:-:S03]  /*1ce0*/  IMAD.SHL.U32 R5, R124, 0x20, RZ ;  /* 0x000000207c057824 */ /* 0x002fc600078e00ff */
[----:B------:R-:W-:Y:S01]  /*1cf0*/  @!P3 LDGSTS.E.BYPASS.LTC128B.128 [R193+0x4800], desc[UR16][R12.64] ;  /* 0x048000000cc1bfae */ /* 0x000fe2000b981a10 */
[----:B------:R-:W-:-:S03]  /*1d00*/  SHF.L.U64.HI R4, R124, 0x5, R125 ;  /* 0x000000057c047819 */ /* 0x000fc6000001027d */
[----:B------:R-:W-:Y:S04]  /*1d10*/  @!P3 LDGSTS.E.BYPASS.LTC128B.128 [R193+0x6800], desc[UR16][R12.64+0x40] ;  /* 0x068000400cc1bfae */ /* 0x000fe8000b981a10 */
[----:B------:R1:W-:Y:S01]  /*1d20*/  @!P3 LDGSTS.E.BYPASS.LTC128B.128 [R193+0x8800], desc[UR16][R12.64+0x80] ;  /* 0x088000800cc1bfae */ /* 0x0003e2000b981a10 */
[----:B--2---:R-:W-:-:S03]  /*1d30*/  @!P2 LEA R10, P3, R5, R186, 0x1 ;  /* 0x000000ba050aa211 */ /* 0x004fc600078608ff */
[----:B------:R-:W0:Y:S01]  /*1d40*/  LDGDEPBAR ;  /* 0x00000000000079af */ /* 0x000e220000000000 */
[----:B------:R-:W-:Y:S02]  /*1d50*/  @!P2 LEA.HI.X R11, R5, R187, R4, 0x1, P3 ;  /* 0x000000bb050ba211 */ /* 0x000fe400018f0c04 */
[----:B------:R-:W-:-:S04]  /*1d60*/  @!P1 LEA R4, P3, R124, R186, 0x7 ;  /* 0x000000ba7c049211 */ /* 0x000fc800078638ff */
[C---:B------:R-:W-:Y:S01]  /*1d70*/  @!P1 LEA.HI.X R5, R124.reuse, R187, R125, 0x7, P3 ;  /* 0x000000bb7c059211 */ /* 0x040fe200018f3c7d */
[----:B---3--:R-:W-:-:S04]  /*1d80*/  @!P0 IMAD.WIDE.U32 R8, R124, 0xc0, R186 ;  /* 0x000000c07c088825 */ /* 0x008fc800078e00ba */
[----:B------:R-:W-:Y:S01]  /*1d90*/  @!P0 IMAD.IADD R9, R9, 0x1, R6 ;  /* 0x0000000109098824 */ /* 0x000fe200078e0206 */
[----:B------:R-:W-:-:S04]  /*1da0*/  DEPBAR.LE SB0, 0x0 ;  /* 0x000080000000791a */ /* 0x000fc80000000000 */
[----:B------:R-:W-:Y:S06]  /*1db0*/  BAR.SYNC.DEFER_BLOCKING 0x0 ;  /* 0x0000000000007b1d */ /* 0x000fec0000010000 */
[----:B------:R-:W-:Y:S01]  /*1dc0*/  @!PT LDS RZ, [RZ] ;  /* 0x00000000fffff984 */ /* 0x000fe20000000800 */
[----:B------:R-:W-:Y:S01]  /*1dd0*/  @!PT LDS RZ, [RZ] ;  /* 0x00000000fffff984 */ /* 0x000fe20000000800 */
[----:B------:R-:W-:Y:S01]  /*1de0*/  @!PT LDS RZ, [RZ] ;  /* 0x00000000fffff984 */ /* 0x000fe20000000800 */
[----:B------:R-:W-:Y:S04]  /*1df0*/  @!P6 LDGSTS.E.BYPASS.LTC128B.128 [R193+0x9000], desc[UR16][R186.64] ;  /* 0x09000000bac1efae */ /* 0x000fe8000b981a10 */
[----:B------:R-:W-:Y:S04]  /*1e00*/  @!P6 LDGSTS.E.BYPASS.LTC128B.128 [R193+0xb000], desc[UR16][R186.64+0x40] ;  /* 0x0b000040bac1efae */ /* 0x000fe8000b981a10 */
[----:B------:R-:W-:Y:S04]  /*1e10*/  @!P6 LDGSTS.E.BYPASS.LTC128B.128 [R193+0xd000], desc[UR16][R186.64+0x80] ;  /* 0x0d000080bac1efae */ /* 0x000fe8000b981a10 */
[----:B------:R-:W-:Y:S04]  /*1e20*/  @P6 STS.128 [R193+0x9000], RZ ;  /* 0x009000ffc1006388 */ /* 0x000fe80000000c00 */
[----:B------:R-:W-:Y:S04]  /*1e30*/  @P6 STS.128 [R193+0xb000], RZ ;  /* 0x00b000ffc1006388 */ /* 0x000fe80000000c00 */
[----:B------:R-:W-:Y:S04]  /*1e40*/  @P6 STS.128 [R193+0xd000], RZ ;  /* 0x00d000ffc1006388 */ /* 0x000fe80000000c00 */
[----:B------:R-:W-:Y:S04]  /*1e50*/  @P2 STS.128 [R193+0x9800], RZ ;  /* 0x009800ffc1002388 */ /* 0x000fe80000000c00 */
[----:B------:R-:W-:Y:S04]  /*1e60*/  @P2 STS.128 [R193+0xb800], RZ ;  /* 0x00b800ffc1002388 */ /* 0x000fe80000000c00 */
[----:B------:R-:W-:Y:S04]  /*1e70*/  @P2 STS.128 [R193+0xd800], RZ ;  /* 0x00d800ffc1002388 */ /* 0x000fe80000000c00 */
        /* <DEDUP_REMOVED lines=14> */
[----:B------:R2:W-:Y:S04]  /*1f60*/  @!P1 LDGSTS.E.BYPASS.LTC128B.128 [R193+0xe000], desc[UR16][R4.64+0x80] ;  /* 0x0e00008004c19fae */ /* 0x0005e8000b981a10 */
        /* <DEDUP_REMOVED lines=8> */
[----:B------:R3:W-:Y:S01]  /*1ff0*/  @!P0 LDGSTS.E.BYPASS.LTC128B.128 [R193+0xe800], desc[UR16][R8.64+0x80] ;  /* 0x0e80008008c18fae */ /* 0x0007e2000b981a10 */
[----:B------:R-:W-:-:S03]  /*2000*/  LOP3.LUT P0, RZ, R189, 0x4, RZ, 0xc0, !PT ;  /* 0x00000004bdff7812 */ /* 0x000fc6000780c0ff */
[----:B------:R-:W-:Y:S01]  /*2010*/  LDSM.16.M88.4 R72, [R181] ;  /* 0x00000000b548783b */ /* 0x000fe20000000200 */
[----:B------:R-:W-:Y:S02]  /*2020*/  SEL R3, R3, 0xffffffe0, !P0 ;  /* 0xffffffe003037807 */ /* 0x000fe40004000000 */
[----:B------:R-:W-:Y:S01]  /*2030*/  ISETP.NE.AND P0, PT, R138, 0x1, PT ;  /* 0x000000018a00780c */ /* 0x000fe20003f05270 */
[----:B------:R-:W4:Y:S02]  /*2040*/  LDSM.16.M88.4 R28, [R180+0x3000] ;  /* 0x00300000b41c783b */ /* 0x000f240000000200 */
[--C-:B------:R-:W-:Y:S02]  /*2050*/  IMAD.IADD R179, R181, 0x1, R3.reuse ;  /* 0x00000001b5b37824 */ /* 0x100fe400078e0203 */
[----:B------:R-:W5:Y:S01]  /*2060*/  LDSM.16.M88.4 R20, [R180+0x3400] ;  /* 0x00340000b414783b */ /* 0x000f620000000200 */
[----:B------:R-:W-:-:S03]  /*2070*/  IMAD.IADD R177, R180, 0x1, R3 ;  /* 0x00000001b4b17824 */ /* 0x000fc600078e0203 */
[----:B-1----:R-:W1:Y:S04]  /*2080*/  LDSM.16.M88.4 R12, [R180+0x3800] ;  /* 0x00380000b40c783b */ /* 0x002e680000000200 */
[----:B--2---:R-:W3:Y:S04]  /*2090*/  LDSM.16.M88.4 R4, [R180+0x3c00] ;  /* 0x003c0000b404783b */ /* 0x004ee80000000200 */
[----:B------:R-:W2:Y:S04]  /*20a0*/  LDSM.16.M88.4 R96, [R180+0x4000] ;  /* 0x00400000b460783b */ /* 0x000ea80000000200 */
[----:B------:R-:W2:Y:S04]  /*20b0*/  LDSM.16.M88.4 R88, [R180+0x4400] ;  /* 0x00440000b458783b */ /* 0x000ea80000000200 */
[----:B------:R-:W2:Y:S04]  /*20c0*/  LDSM.16.M88.4 R80, [R180+0x4800] ;  /* 0x00480000b450783b */ /* 0x000ea80000000200 */
[----:B------:R-:W2:Y:S04]  /*20d0*/  LDSM.16.M88.4 R44, [R180+0x4c00] ;  /* 0x004c0000b42c783b */ /* 0x000ea80000000200 */
[----:B------:R-:W-:Y:S04]  /*20e0*/  LDSM.16.M88.4 R36, [R179] ;  /* 0x00000000b324783b */ /* 0x000fe80000000200 */
[----:B------:R-:W2:Y:S04]  /*20f0*/  LDSM.16.M88.4 R52, [R177+0x3000] ;  /* 0x00300000b134783b */ /* 0x000ea80000000200 */
[----:B------:R-:W2:Y:S01]  /*2100*/  LDSM.16.M88.4 R40, [R177+0x3400] ;  /* 0x00340000b128783b */ /* 0x000ea20000000200 */
[C---:B----4-:R-:W-:Y:S03]  /*2110*/  HMMA.16816.F32 R32, R72.reuse, R28, RZ ;  /* 0x0000001c4820723c */ /* 0x050fe600000018ff */
[----:B------:R-:W4:Y:S04]  /*2120*/  LDSM.16.M88.4 R56, [R177+0x3800] ;  /* 0x00380000b138783b */ /* 0x000f280000000200 */
[----:B------:R-:W4:Y:S01]  /*2130*/  LDSM.16.M88.4 R48, [R177+0x3c00] ;  /* 0x003c0000b130783b */ /* 0x000f220000000200 */
[C---:B-----5:R-:W-:Y:S03]  /*2140*/  HMMA.16816.F32 R24, R72.reuse, R20, RZ ;  /* 0x000000144818723c */ /* 0x060fe600000018ff */
[----:B------:R-:W-:Y:S04]  /*2150*/  LDSM.16.M88.4 R112, [R181+0x1000] ;  /* 0x00100000b570783b */ /* 0x000fe80000000200 */
[----:B------:R-:W-:Y:S01]  /*2160*/  LDSM.16.M88.4 R104, [R177+0x5c00] ;  /* 0x005c0000b168783b */ /* 0x000fe20000000200 */
[C---:B-1----:R-:W-:Y:S03]  /*2170*/  HMMA.16816.F32 R16, R72.reuse, R12, RZ ;  /* 0x0000000c4810723c */ /* 0x042fe600000018ff */
[----:B------:R-:W-:Y:S04]  /*2180*/  LDSM.16.M88.4 R116, [R180+0x6c00] ;  /* 0x006c0000b474783b */ /* 0x000fe80000000200 */
[----:B------:R-:W-:Y:S01]  /*2190*/  LDSM.16.M88.4 R108, [R177+0x5000] ;  /* 0x00500000b16c783b */ /* 0x000fe20000000200 */
[C---:B------:R-:W-:Y:S03]  /*21a0*/  HMMA.16816.F32 R28, R72.reuse, R30, RZ ;  /* 0x0000001e481c723c */ /* 0x040fe600000018ff */
[----:B------:R-:W-:Y:S04]  /*21b0*/  LDSM.16.M88.4 R68, [R177+0x6000] ;  /* 0x00600000b144783b */ /* 0x000fe80000000200 */
[----:B------:R-:W-:Y:S01]  /*21c0*/  LDSM.16.M88.4 R120, [R181+0x2000] ;  /* 0x00200000b578783b */ /* 0x000fe20000000200 */
[C---:B------:R-:W-:Y:S03]  /*21d0*/  HMMA.16816.F32 R20, R72.reuse, R22, RZ ;  /* 0x000000164814723c */ /* 0x040fe600000018ff */
[----:B------:R-:W-:Y:S04]  /*21e0*/  LDSM.16.M88.4 R64, [R177+0x6400] ;  /* 0x00640000b140783b */ /* 0x000fe80000000200 */
[----:B------:R-:W-:Y:S01]  /*21f0*/  LDSM.16.M88.4 R60, [R177+0x6800] ;  /* 0x00680000b13c783b */ /* 0x000fe20000000200 */
[C---:B------:R-:W-:Y:S03]  /*2200*/  HMMA.16816.F32 R12, R72.reuse, R14, RZ ;  /* 0x0000000e480c723c */ /* 0x040fe600000018ff */
[----:B------:R-:W0:Y:S05]  /*2210*/  LDGDEPBAR ;  /* 0x00000000000079af */ /* 0x000e2a0000000000 */
[C---:B---3--:R-:W-:Y:S08]  /*2220*/  HMMA.16816.F32 R8, R72.reuse, R4, RZ ;  /* 0x000000044808723c */ /* 0x048ff000000018ff */
[C---:B--2---:R-:W-:Y:S08]  /*2230*/  HMMA.16816.F32 R100, R72.reuse, R96, RZ ;  /* 0x000000604864723c */ /* 0x044ff000000018ff */
        /* <DEDUP_REMOVED lines=19> */
[C---:B------:R-:W-:Y:S01]  /*2370*/  HMMA.16816.F32 R4, R36.reuse, R50, R4 ;  /* 0x000000322404723c */ /* 0x040fe20000001804 */
[----:B------:R-:W5:Y:S07]  /*2380*/  LDSM.16.M88.4 R48, [R180+0x5000] ;  /* 0x00500000b430783b */ /* 0x000f6e0000000200 */
[C---:B-1----:R-:W-:Y:S08]  /*2390*/  HMMA.16816.F32 R100, R36.reuse, R44, R100 ;  /* 0x0000002c2464723c */ /* 0x042ff00000001864 */
[C---:B------:R-:W-:Y:S01]  /*23a0*/  HMMA.16816.F32 R96, R36.reuse, R46, R96 ;  /* 0x0000002e2460723c */ /* 0x040fe20000001860 */
[----:B------:R-:W-:Y:S07]  /*23b0*/  LDSM.16.M88.4 R44, [R180+0x5400] ;  /* 0x00540000b42c783b */ /* 0x000fee0000000200 */
[C---:B--2---:R-:W-:Y:S08]  /*23c0*/  HMMA.16816.F32 R92, R36.reuse, R52, R92 ;  /* 0x00000034245c723c */ /* 0x044ff0000000185c */
[C---:B------:R-:W-:Y:S01]  /*23d0*/  HMMA.16816.F32 R88, R36.reuse, R54, R88 ;  /* 0x000000362458723c */ /* 0x040fe20000001858 */
[----:B------:R-:W1:Y:S07]  /*23e0*/  LDSM.16.M88.4 R52, [R180+0x5800] ;  /* 0x00580000b434783b */ /* 0x000e6e0000000200 */
[C---:B---3--:R-:W-:Y:S08]  /*23f0*/  HMMA.16816.F32 R84, R36.reuse, R40, R84 ;  /* 0x000000282454723c */ /* 0x048ff00000001854 */
[C---:B------:R-:W-:Y:S01]  /*2400*/  HMMA.16816.F32 R80, R36.reuse, R42, R80 ;  /* 0x0000002a2450723c */ /* 0x040fe20000001850 */
[----:B------:R-:W-:Y:S07]  /*2410*/  LDSM.16.M88.4 R40, [R180+0x5c00] ;  /* 0x005c0000b428783b */ /* 0x000fee0000000200 */
[C---:B----4-:R-:W-:Y:S08]  /*2420*/  HMMA.16816.F32 R76, R36.reuse, R56, R76 ;  /* 0x00000038244c723c */ /* 0x050ff0000000184c */
[----:B------:R-:W-:Y:S01]  /*2430*/  HMMA.16816.F32 R72, R36, R58, R72 ;  /* 0x0000003a2448723c */ /* 0x000fe20000001848 */
[----:B------:R-:W2:Y:S04]  /*2440*/  LDSM.16.M88.4 R36, [R180+0x6000] ;  /* 0x00600000b424783b */ /* 0x000ea80000000200 */
[----:B------:R-:W-:Y:S03]  /*2450*/  LDSM.16.M88.4 R56, [R177+0x6c00] ;  /* 0x006c0000b138783b */ /* 0x000fe60000000200 */
[C---:B-----5:R-:W-:Y:S08]  /*2460*/  HMMA.16816.F32 R32, R112.reuse, R48, R32 ;  /* 0x000000307020723c */ /* 0x060ff00000001820 */
[C---:B-1----:R-:W-:Y:S08]  /*2470*/  HMMA.16816.F32 R16, R112.reuse, R52, R16 ;  /* 0x000000347010723c */ /* 0x042ff00000001810 */
[C---:B------:R-:W-:Y:S01]  /*2480*/  HMMA.16816.F32 R12, R112.reuse, R54, R12 ;  /* 0x00000036700c723c */ /* 0x040fe2000000180c */
[----:B------:R-:W-:Y:S07]  /*2490*/  LDSM.16.M88.4 R52, [R179+0x1000] ;  /* 0x00100000b334783b */ /* 0x000fee0000000200 */
[C---:B------:R-:W-:Y:S01]  /*24a0*/  HMMA.16816.F32 R28, R112.reuse, R50, R28 ;  /* 0x00000032701c723c */ /* 0x040fe2000000181c */
[----:B------:R-:W1:Y:S07]  /*24b0*/  LDSM.16.M88.4 R48, [R180+0x6400] ;  /* 0x00640000b430783b */ /* 0x000e6e0000000200 */
[C---:B------:R-:W-:Y:S08]  /*24c0*/  HMMA.16816.F32 R24, R112.reuse, R44, R24 ;  /* 0x0000002c7018723c */ /* 0x040ff00000001818 */
[C---:B--2---:R-:W-:Y:S08]  /*24d0*/  HMMA.16816.F32 R100, R112.reuse, R36, R100 ;  /* 0x000000247064723c */ /* 0x044ff00000001864 */
[C---:B------:R-:W-:Y:S01]  /*24e0*/  HMMA.16816.F32 R96, R112.reuse, R38, R96 ;  /* 0x000000267060723c */ /* 0x040fe20000001860 */
[----:B------:R-:W2:Y:S07]  /*24f0*/  LDSM.16.M88.4 R36, [R177+0x5800] ;  /* 0x00580000b124783b */ /* 0x000eae0000000200 */
[C---:B------:R-:W-:Y:S01]  /*2500*/  HMMA.16816.F32 R20, R112.reuse, R46, R20 ;  /* 0x0000002e7014723c */ /* 0x040fe20000001814 */
[----:B------:R-:W3:Y:S07]  /*2510*/  LDSM.16.M88.4 R44, [R180+0x6800] ;  /* 0x00680000b42c783b */ /* 0x000eee0000000200 */
[C---:B------:R-:W-:Y:S08]  /*2520*/  HMMA.16816.F32 R8, R112.reuse, R40, R8 ;  /* 0x000000287008723c */ /* 0x040ff00000001808 */
[C---:B------:R-:W-:Y:S01]  /*2530*/  HMMA.16816.F32 R4, R112.reuse, R42, R4 ;  /* 0x0000002a7004723c */ /* 0x040fe20000001804 */
[----:B------:R-:W4:Y:S07]  /*2540*/  LDSM.16.M88.4 R40, [R177+0x5400] ;  /* 0x00540000b128783b */ /* 0x000f2e0000000200 */
[C---:B-1----:R-:W-:Y:S08]  /*2550*/  HMMA.16816.F32 R92, R112.reuse, R48, R92 ;  /* 0x00000030705c723c */ /* 0x042ff0000000185c */
[----:B------:R-:W-:Y:S01]  /*2560*/  HMMA.16816.F32 R88, R112, R50, R88 ;  /* 0x000000327058723c */ /* 0x000fe20000001858 */
[----:B------:R-:W-:Y:S07]  /*2570*/  LDSM.16.M88.4 R48, [R180+0x7000] ;  /* 0x00700000b430783b */ /* 0x000fee0000000200 */
[C---:B--2---:R-:W-:Y:S08]  /*2580*/  HMMA.16816.F32 R16, R52.reuse, R36, R16 ;  /* 0x000000243410723c */ /* 0x044ff00000001810 */
[----:B------:R-:W-:Y:S01]  /*2590*/  HMMA.16816.F32 R12, R52, R38, R12 ;  /* 0x00000026340c723c */ /* 0x000fe2000000180c */
[----:B------:R-:W1:Y:S07]  /*25a0*/  LDSM.16.M88.4 R36, [R180+0x7c00] ;  /* 0x007c0000b424783b */ /* 0x000e6e0000000200 */
[C---:B---3--:R-:W-:Y:S08]  /*25b0*/  HMMA.16816.F32 R84, R112.reuse, R44, R84 ;  /* 0x0000002c7054723c */ /* 0x048ff00000001854 */
[----:B------:R-:W-:Y:S01]  /*25c0*/  HMMA.16816.F32 R80, R112, R46, R80 ;  /* 0x0000002e7050723c */ /* 0x000fe20000001850 */
[----:B------:R-:W2:Y:S07]  /*25d0*/  LDSM.16.M88.4 R44, [R180+0x7400] ;  /* 0x00740000b42c783b */ /* 0x000eae0000000200 */
[C---:B----4-:R-:W-:Y:S08]  /*25e0*/  HMMA.16816.F32 R24, R52.reuse, R40, R24 ;  /* 0x000000283418723c */ /* 0x050ff00000001818 */
[C---:B------:R-:W-:Y:S01]  /*25f0*/  HMMA.16816.F32 R20, R52.reuse, R42, R20 ;  /* 0x0000002a3414723c */ /* 0x040fe20000001814 */
[----:B------:R-:W3:Y:S07]  /*2600*/  LDSM.16.M88.4 R40, [R180+0x7800] ;  /* 0x00780000b428783b */ /* 0x000eee0000000200 */
[C---:B------:R-:W-:Y:S08]  /*2610*/  HMMA.16816.F32 R8, R52.reuse, R104, R8 ;  /* 0x000000683408723c */ /* 0x040ff00000001808 */
[----:B------:R-:W-:Y:S01]  /*2620*/  HMMA.16816.F32 R4, R52, R106, R4 ;  /* 0x0000006a3404723c */ /* 0x000fe20000001804 */
[----:B------:R-:W4:Y:S07]  /*2630*/  LDSM.16.M88.4 R104, [R180+0x8c00] ;  /* 0x008c0000b468783b */ /* 0x000f2e0000000200 */
[C---:B------:R-:W-:Y:S08]  /*2640*/  HMMA.16816.F32 R76, R112.reuse, R116, R76 ;  /* 0x00000074704c723c */ /* 0x040ff0000000184c */
[----:B------:R-:W-:Y:S01]  /*2650*/  HMMA.16816.F32 R72, R112, R118, R72 ;  /* 0x000000767048723c */ /* 0x000fe20000001848 */
[----:B------:R-:W5:Y:S04]  /*2660*/  LDSM.16.M88.4 R116, [R180+0x8000] ;  /* 0x00800000b474783b */ /* 0x000f680000000200 */
[----:B------:R-:W5:Y:S03]  /*2670*/  LDSM.16.M88.4 R112, [R180+0x8400] ;  /* 0x00840000b470783b */ /* 0x000f660000000200 */
[C---:B------:R-:W-:Y:S08]  /*2680*/  HMMA.16816.F32 R32, R52.reuse, R108, R32 ;  /* 0x0000006c3420723c */ /* 0x040ff00000001820 */
[C---:B------:R-:W-:Y:S01]  /*2690*/  HMMA.16816.F32 R28, R52.reuse, R110, R28 ;  /* 0x0000006e341c723c */ /* 0x040fe2000000181c */
[----:B------:R-:W5:Y:S07]  /*26a0*/  LDSM.16.M88.4 R108, [R180+0x8800] ;  /* 0x00880000b46c783b */ /* 0x000f6e0000000200 */
[C---:B------:R-:W-:Y:S08]  /*26b0*/  HMMA.16816.F32 R100, R52.reuse, R68, R100 ;  /* 0x000000443464723c */ /* 0x040ff00000001864 */
[----:B------:R-:W-:Y:S01]  /*26c0*/  HMMA.16816.F32 R96, R52, R70, R96 ;  /* 0x000000463460723c */ /* 0x000fe20000001860 */
[----:B------:R-:W-:Y:S07]  /*26d0*/  LDSM.16.M88.4 R68, [R179+0x2000] ;  /* 0x00200000b344783b */ /* 0x000fee0000000200 */
[C---:B-1----:R-:W-:Y:S08]  /*26e0*/  HMMA.16816.F32 R8, R120.reuse, R36, R8 ;  /* 0x000000247808723c */ /* 0x042ff00000001808 */
[----:B------:R-:W-:Y:S01]  /*26f0*/  HMMA.16816.F32 R4, R120, R38, R4 ;  /* 0x000000267804723c */ /* 0x000fe20000001804 */
[----:B------:R-:W1:Y:S07]  /*2700*/  LDSM.16.M88.4 R36, [R177+0x8c00] ;  /* 0x008c0000b124783b */ /* 0x000e6e0000000200 */
[C---:B------:R-:W-:Y:S08]  /*2710*/  HMMA.16816.F32 R76, R52.reuse, R56, R76 ;  /* 0x00000038344c723c */ /* 0x040ff0000000184c */
[C---:B------:R-:W-:Y:S08]  /*2720*/  HMMA.16816.F32 R92, R52.reuse, R64, R92 ;  /* 0x00000040345c723c */ /* 0x040ff0000000185c */
[C---:B------:R-:W-:Y:S01]  /*2730*/  HMMA.16816.F32 R88, R52.reuse, R66, R88 ;  /* 0x000000423458723c */ /* 0x040fe20000001858 */
[----:B------:R-:W1:Y:S07]  /*2740*/  LDSM.16.M88.4 R64, [R177+0x7000] ;  /* 0x00700000b140783b */ /* 0x000e6e0000000200 */
[C---:B------:R-:W-:Y:S08]  /*2750*/  HMMA.16816.F32 R84, R52.reuse, R60, R84 ;  /* 0x0000003c3454723c */ /* 0x040ff00000001854 */
[C---:B------:R-:W-:Y:S01]  /*2760*/  HMMA.16816.F32 R80, R52.reuse, R62, R80 ;  /* 0x0000003e3450723c */ /* 0x040fe20000001850 */
[----:B------:R-:W1:Y:S07]  /*2770*/  LDSM.16.M88.4 R60, [R177+0x7400] ;  /* 0x00740000b13c783b */ /* 0x000e6e0000000200 */
[----:B------:R-:W-:Y:S01]  /*2780*/  HMMA.16816.F32 R72, R52, R58, R72 ;  /* 0x0000003a3448723c */ /* 0x000fe20000001848 */
[----:B------:R-:W1:Y:S04]  /*2790*/  LDSM.16.M88.4 R56, [R177+0x7800] ;  /* 0x00780000b138783b */ /* 0x000e680000000200 */
[----:B------:R-:W1:Y:S03]  /*27a0*/  LDSM.16.M88.4 R52, [R177+0x7c00] ;  /* 0x007c0000b134783b */ /* 0x000e660000000200 */
[C---:B------:R-:W-:Y:S08]  /*27b0*/  HMMA.16816.F32 R32, R120.reuse, R48, R32 ;  /* 0x000000307820723c */ /* 0x040ff00000001820 */
[C---:B------:R-:W-:Y:S01]  /*27c0*/  HMMA.16816.F32 R28, R120.reuse, R50, R28 ;  /* 0x00000032781c723c */ /* 0x040fe2000000181c */
[----:B------:R-:W1:Y:S07]  /*27d0*/  LDSM.16.M88.4 R48, [R177+0x8000] ;  /* 0x00800000b130783b */ /* 0x000e6e0000000200 */
[C---:B--2---:R-:W-:Y:S08]  /*27e0*/  HMMA.16816.F32 R24, R120.reuse, R44, R24 ;  /* 0x0000002c7818723c */ /* 0x044ff00000001818 */
[C---:B------:R-:W-:Y:S01]  /*27f0*/  HMMA.16816.F32 R20, R120.reuse, R46, R20 ;  /* 0x0000002e7814723c */ /* 0x040fe20000001814 */
[----:B------:R-:W2:Y:S07]  /*2800*/  LDSM.16.M88.4 R44, [R177+0x8400] ;  /* 0x00840000b12c783b */ /* 0x000eae0000000200 */
[C---:B---3--:R-:W-:Y:S08]  /*2810*/  HMMA.16816.F32 R16, R120.reuse, R40, R16 ;  /* 0x000000287810723c */ /* 0x048ff00000001810 */
[----:B------:R-:W-:Y:S01]  /*2820*/  HMMA.16816.F32 R12, R120, R42, R12 ;  /* 0x0000002a780c723c */ /* 0x000fe2000000180c */
[----:B------:R-:W3:Y:S01]  /*2830*/  LDSM.16.M88.4 R40, [R177+0x8800] ;  /* 0x00880000b128783b */ /* 0x000ee20000000200 */
[----:B------:R-:W-:-:S06]  /*2840*/  DEPBAR.LE SB0, 0x0 ;  /* 0x000080000000791a */ /* 0x000fcc0000000000 */
[C---:B----4-:R-:W-:Y:S08]  /*2850*/  HMMA.16816.F32 R76, R120.reuse, R104, R76 ;  /* 0x00000068784c723c */ /* 0x050ff0000000184c */
[C---:B-----5:R-:W-:Y:S08]  /*2860*/  HMMA.16816.F32 R100, R120.reuse, R116, R100 ;  /* 0x000000747864723c */ /* 0x060ff00000001864 */
[C---:B------:R-:W-:Y:S08]  /*2870*/  HMMA.16816.F32 R96, R120.reuse, R118, R96 ;  /* 0x000000767860723c */ /* 0x040ff00000001860 */
[C---:B------:R-:W-:Y:S08]  /*2880*/  HMMA.16816.F32 R92, R120.reuse, R112, R92 ;  /* 0x00000070785c723c */ /* 0x040ff0000000185c */
[C---:B------:R-:W-:Y:S08]  /*2890*/  HMMA.16816.F32 R88, R120.reuse, R114, R88 ;  /* 0x000000727858723c */ /* 0x040ff00000001858 */
[C---:B------:R-:W-:Y:S08]  /*28a0*/  HMMA.16816.F32 R84, R120.reuse, R108, R84 ;  /* 0x0000006c7854723c */ /* 0x040ff00000001854 */
[C---:B------:R-:W-:Y:S08]  /*28b0*/  HMMA.16816.F32 R80, R120.reuse, R110, R80 ;  /* 0x0000006e7850723c */ /* 0x040ff00000001850 */
[----:B------:R-:W-:Y:S08]  /*28c0*/  HMMA.16816.F32 R72, R120, R106, R72 ;  /* 0x0000006a7848723c */ /* 0x000ff00000001848 */
[----:B-1----:R-:W-:Y:S01]  /*28d0*/  HMMA.16816.F32 R76, R68, R36, R76 ;  /* 0x00000024444c723c */ /* 0x002fe2000000184c */
[----:B------:R-:W-:-:S04]  /*28e0*/  LOP3.LUT R37, R0, 0x1f0, RZ, 0xc0, !PT ;  /* 0x000001f000257812 */ /* 0x000fc800078ec0ff */
[----:B------:R-:W-:-:S03]  /*28f0*/  IADD3 R37, PT, PT, R37, 0x1, R192 ;  /* 0x0000000125257810 */ /* 0x000fc60007ffe0c0 */
[----:B------:R-:W-:Y:S01]  /*2900*/  HMMA.16816.F32 R32, R68, R64, R32 ;  /* 0x000000404420723c */ /* 0x000fe20000001820 */
[----:B------:R-:W-:-:S04]  /*2910*/  IADD3 R0, PT, PT, -R133, R37, R2 ;  /* 0x0000002585007210 */ /* 0x000fc80007ffe102 */
[----:B------:R-:W-:-:S03]  /*2920*/  IADD3 R0, PT, PT, R0, UR14, R131 ;  /* 0x0000000e00007c10 */ /* 0x000fc6000fffe083 */
[----:B------:R-:W-:Y:S01]  /*2930*/  HMMA.16816.F32 R28, R68, R66, R28 ;  /* 0x00000042441c723c */ /* 0x000fe2000000181c */
[C---:B------:R-:W-:Y:S02]  /*2940*/  VIMNMX R140, PT, PT, R0.reuse, R131, PT ;  /* 0x00000083008c7248 */ /* 0x040fe40003fe0100 */
[----:B------:R-:W-:-:S05]  /*2950*/  VIADDMNMX R139, R0, 0x8, R131, PT ;  /* 0x00000008008b7846 */ /* 0x000fca0003800183 */
        /* <DEDUP_REMOVED lines=8> */
[C---:B--2---:R-:W-:Y:S08]  /*29e0*/  HMMA.16816.F32 R92, R68.reuse, R44, R92 ;  /* 0x0000002c445c723c */ /* 0x044ff0000000185c */
[C---:B------:R-:W-:Y:S08]  /*29f0*/  HMMA.16816.F32 R88, R68.reuse, R46, R88 ;  /* 0x0000002e4458723c */ /* 0x040ff00000001858 */
[C---:B---3--:R-:W-:Y:S08]  /*2a00*/  HMMA.16816.F32 R84, R68.reuse, R40, R84 ;  /* 0x000000284454723c */ /* 0x048ff00000001854 */
[C---:B------:R-:W-:Y:S08]  /*2a10*/  HMMA.16816.F32 R80, R68.reuse, R42, R80 ;  /* 0x0000002a4450723c */ /* 0x040ff00000001850 */
        /* <DEDUP_REMOVED lines=14> */
.L_x_1517:
        /* <DEDUP_REMOVED lines=59> */
.L_x_1518:
[C---:B------:R-:W-:Y:S01]  /*2eb0*/  IMAD.SHL.U32 R37, R136.reuse, 0x40, RZ ;  /* 0x0000004088257824 */ /* 0x040fe200078e00ff */
[----:B------:R-:W-:Y:S02]  /*2ec0*/  SHF.L.U64.HI R0, R136, 0x6, R137 ;  /* 0x0000000688007819 */ /* 0x000fe40000010289 */
[----:B------:R-:W-:Y:S02]  /*2ed0*/  MOV R185, R183 ;  /* 0x000000b700b97202 */ /* 0x000fe40000000f00 */
[----:B------:R-:W-:-:S03]  /*2ee0*/  IADD3 R38, P1, PT, R37, R184, RZ ;  /* 0x000000b825267210 */ /* 0x000fc60007f3e0ff */
[----:B------:R-:W-:Y:S01]  /*2ef0*/  @!PT LDS RZ, [RZ] ;  /* 0x00000000fffff984 */ /* 0x000fe20000000800 */
[----:B------:R-:W-:Y:S01]  /*2f00*/  @!PT LDS RZ, [RZ] ;  /* 0x00000000fffff984 */ /* 0x000fe20000000800 */
[----:B------:R-:W-:Y:S01]  /*2f10*/  @!PT LDS RZ, [RZ] ;  /* 0x00000000fffff984 */ /* 0x000fe20000000800 */
[----:B------:R1:W-:Y:S01]  /*2f20*/  LDGSTS.E.BYPASS.LTC128B.128 [R193+0x3000], desc[UR16][R184.64] ;  /* 0x03000000b8c17fae */ /* 0x0003e2000b981a10 */
[C---:B------:R-:W-:Y:S01]  /*2f30*/  IADD3 R36, P2, PT, R37.reuse, R38, RZ ;  /* 0x0000002625247210 */ /* 0x040fe20007f5e0ff */
[C---:B------:R-:W-:Y:S02]  /*2f40*/  IMAD.X R39, R0.reuse, 0x1, R183, P1 ;  /* 0x0000000100277824 */ /* 0x040fe400008e06b7 */
[----:B------:R1:W-:Y:S01]  /*2f50*/  LDGSTS.E.BYPASS.LTC128B.128 [R193+0x5000], desc[UR16][R184.64+0x40] ;  /* 0x05000040b8c17fae */ /* 0x0003e2000b981a10 */
[----:B------:R-:W-:Y:S01]  /*2f60*/  IADD3 R40, P1, PT, R37, R36, RZ ;  /* 0x0000002425287210 */ /* 0x000fe20007f3e0ff */
[C---:B------:R-:W-:Y:S02]  /*2f70*/  IMAD.X R37, R0.reuse, 0x1, R39, P2 ;  /* 0x0000000100257824 */ /* 0x040fe400010e0627 */
[----:B------:R1:W-:Y:S03]  /*2f80*/  LDGSTS.E.BYPASS.LTC128B.128 [R193+0x7000], desc[UR16][R184.64+0x80] ;  /* 0x07000080b8c17fae */ /* 0x0003e6000b981a10 */
[----:B------:R-:W-:Y:S01]  /*2f90*/  IADD3.X R41, PT, PT, R0, R37, RZ, P1, !PT ;  /* 0x0000002500297210 */ /* 0x000fe20000ffe4ff */
        /* <DEDUP_REMOVED lines=10> */
.L_x_1516:
[----:B-1----:R-:W-:Y:S01]  /*3040*/  IMAD.SHL.U32 R37, R189, 0x2, RZ ;  /* 0x00000002bd257824 */ /* 0x002fe200078e00ff */
[----:B------:R-:W1:Y:S01]  /*3050*/  LDCU UR6, c[0x0][0x45c] ;  /* 0x00008b80ff0677ac */ /* 0x000e620008000800 */
[----:B------:R-:W-:Y:S01]  /*3060*/  LOP3.LUT R178, R128, 0x120, R129, 0xf8, !PT ;  /* 0x0000012080b27812 */ /* 0x000fe200078ef881 */
[----:B------:R-:W-:Y:S02]  /*3070*/  IMAD.MOV.U32 R197, RZ, RZ, -0x1 ;  /* 0xffffffffffc57424 */ /* 0x000fe400078e00ff */
[----:B------:R-:W-:Y:S02]  /*3080*/  LOP3.LUT R37, R37, 0x6, RZ, 0xc0, !PT ;  /* 0x0000000625257812 */ /* 0x000fe400078ec0ff */
[----:B------:R-:W-:-:S03]  /*3090*/  LEA R178, R178, UR4, 0x1 ;  /* 0x00000004b2b27c11 */ /* 0x000fc6000f8e08ff */
[----:B------:R-:W-:Y:S02]  /*30a0*/  IMAD R2, R138, 0x80, R37 ;  /* 0x000000808a027824 */ /* 0x000fe400078e0225 */
[----:B------:R-:W-:Y:S01]  /*30b0*/  IMAD.IADD R176, R3, 0x1, R178 ;  /* 0x0000000103b07824 */ /* 0x000fe200078e02b2 */
[----:B------:R-:W-:Y:S01]  /*30c0*/  LDSM.16.MT88.4 R68, [R178+0x9000] ;  /* 0x00900000b244783b */ /* 0x000fe20000004200 */
[C---:B------:R-:W-:Y:S02]  /*30d0*/  VIADD R0, R2.reuse, 0xffffff80 ;  /* 0xffffff8002007836 */ /* 0x040fe40000000000 */
[----:B------:R-:W-:Y:S01]  /*30e0*/  VIADD R36, R2, 0xffffff81 ;  /* 0xffffff8102247836 */ /* 0x000fe20000000000 */
[----:B------:R-:W-:Y:S02]  /*30f0*/  LDSM.16.MT88.4 R108, [R178+0xd000] ;  /* 0x00d00000b26c783b */ /* 0x000fe40000004200 */
[CC--:B------:R-:W-:Y:S02]  /*3100*/  ISETP.GE.AND P4, PT, R0.reuse, R140.reuse, PT ;  /* 0x0000008c0000720c */ /* 0x0c0fe40003f86270 */
[----:B------:R-:W-:Y:S01]  /*3110*/  ISETP.GE.AND P2, PT, R0, R139, PT ;  /* 0x0000008b0000720c */ /* 0x000fe20003f46270 */
[----:B------:R-:W-:Y:S01]  /*3120*/  VIADD R0, R2, 0xffffff88 ;  /* 0xffffff8802007836 */ /* 0x000fe20000000000 */
[----:B------:R-:W-:-:S02]  /*3130*/  ISETP.GE.AND P5, PT, R36, R140, PT ;  /* 0x0000008c2400720c */ /* 0x000fc40003fa6270 */
[-C--:B------:R-:W-:Y:S01]  /*3140*/  ISETP.GE.AND P1, PT, R36, R139.reuse, PT ;  /* 0x0000008b2400720c */ /* 0x080fe20003f26270 */
[----:B------:R-:W-:Y:S01]  /*3150*/  VIADD R36, R2, 0xffffff89 ;  /* 0xffffff8902247836 */ /* 0x000fe20000000000 */
[----:B------:R-:W-:Y:S01]  /*3160*/  FSEL R51, R34, -INF , !P2 ;  /* 0xff80000022337808 */ /* 0x000fe20005000000 */
[----:B------:R-:W-:Y:S01]  /*3170*/  VIADD R34, R2, 0xffffff90 ;  /* 0xffffff9002227836 */ /* 0x000fe20000000000 */
[C---:B------:R-:W-:Y:S02]  /*3180*/  ISETP.GE.AND P3, PT, R0.reuse, R139, PT ;  /* 0x0000008b0000720c */ /* 0x040fe40003f66270 */
[----:B------:R-:W-:Y:S02]  /*3190*/  ISETP.GE.AND P6, PT, R0, R140, PT ;  /* 0x0000008c0000720c */ /* 0x000fe40003fc6270 */
[----:B------:R-:W-:Y:S01]  /*31a0*/  FSEL R0, R32, -INF , !P4 ;  /* 0xff80000020007808 */ /* 0x000fe20006000000 */
[----:B------:R-:W-:Y:S01]  /*31b0*/  VIADD R32, R2, 0xffffff91 ;  /* 0xffffff9102207836 */ /* 0x000fe20000000000 */
[----:B------:R-:W-:-:S02]  /*31c0*/  FSEL R53, R35, -INF , !P1 ;  /* 0xff80000023357808 */ /* 0x000fc40004800000 */
[----:B------:R-:W-:Y:S01]  /*31d0*/  FSEL R37, R30, -INF , !P3 ;  /* 0xff8000001e257808 */ /* 0x000fe20005800000 */
[----:B------:R-:W-:Y:S01]  /*31e0*/  VIADD R30, R2, 0xffffff98 ;  /* 0xffffff98021e7836 */ /* 0x000fe20000000000 */
[-C--:B------:R-:W-:Y:S02]  /*31f0*/  ISETP.GE.AND P2, PT, R36, R139.reuse, PT ;  /* 0x0000008b2400720c */ /* 0x080fe40003f46270 */
[----:B------:R-:W-:Y:S02]  /*3200*/  ISETP.GE.AND P1, PT, R34, R139, PT ;  /* 0x0000008b2200720c */ /* 0x000fe40003f26270 */
[-C--:B------:R-:W-:Y:S02]  /*3210*/  ISETP.GE.AND P4, PT, R36, R140.reuse, PT ;  /* 0x0000008c2400720c */ /* 0x080fe40003f86270 */
[----:B------:R-:W-:Y:S02]  /*3220*/  FSEL R36, R33, -INF , !P5 ;  /* 0xff80000021247808 */ /* 0x000fe40006800000 */
[----:B------:R-:W-:-:S02]  /*3230*/  ISETP.GE.AND P5, PT, R34, R140, PT ;  /* 0x0000008c2200720c */ /* 0x000fc40003fa6270 */
[----:B------:R-:W-:Y:S01]  /*3240*/  FSEL R50, R28, -INF , !P6 ;  /* 0xff8000001c327808 */ /* 0x000fe20007000000 */
[----:B------:R-:W-:Y:S01]  /*3250*/  VIADD R28, R2, 0xffffff99 ;  /* 0xffffff99021c7836 */ /* 0x000fe20000000000 */
[----:B------:R-:W-:Y:S02]  /*3260*/  FSEL R33, R31, -INF , !P2 ;  /* 0xff8000001f217808 */ /* 0x000fe40005000000 */
[----:B------:R-:W-:Y:S01]  /*3270*/  FSEL R35, R26, -INF , !P1 ;  /* 0xff8000001a237808 */ /* 0x000fe20004800000 */
[----:B------:R-:W-:Y:S01]  /*3280*/  VIADD R26, R2, 0xffffffa0 ;  /* 0xffffffa0021a7836 */ /* 0x000fe20000000000 */
[----:B------:R-:W-:Y:S02]  /*3290*/  ISETP.GE.AND P6, PT, R32, R140, PT ;  /* 0x0000008c2000720c */ /* 0x000fe40003fc6270 */
[----:B------:R-:W-:Y:S02]  /*32a0*/  ISETP.GE.AND P2, PT, R30, R139, PT ;  /* 0x0000008b1e00720c */ /* 0x000fe40003f46270 */
[----:B------:R-:W-:-:S02]  /*32b0*/  FSEL R38, R29, -INF , !P4 ;  /* 0xff8000001d267808 */ /* 0x000fc40006000000 */
[----:B------:R-:W-:Y:S01]  /*32c0*/  FSEL R52, R24, -INF , !P5 ;  /* 0xff80000018347808 */ /* 0x000fe20006800000 */
[----:B------:R-:W-:Y:S01]  /*32d0*/  VIADD R24, R2, 0xffffffa1 ;  /* 0xffffffa102187836 */ /* 0x000fe20000000000 */
[----:B------:R-:W-:Y:S02]  /*32e0*/  ISETP.GE.AND P4, PT, R30, R140, PT ;  /* 0x0000008c1e00720c */ /* 0x000fe40003f86270 */
[----:B------:R-:W-:Y:S02]  /*32f0*/  FSEL R34, R25, -INF , !P6 ;  /* 0xff80000019227808 */ /* 0x000fe40007000000 */
[----:B------:R-:W-:Y:S01]  /*3300*/  FSEL R29, R22, -INF , !P2 ;  /* 0xff800000161d7808 */ /* 0x000fe20005000000 */
[----:B------:R-:W-:Y:S01]  /*3310*/  VIADD R22, R2, 0xffffffa8 ;  /* 0xffffffa802167836 */ /* 0x000fe20000000000 */
[-C--:B------:R-:W-:Y:S02]  /*3320*/  ISETP.GE.AND P3, PT, R32, R139.reuse, PT ;  /* 0x0000008b2000720c */ /* 0x080fe40003f66270 */
[----:B------:R-:W-:-:S02]  /*3330*/  ISETP.GE.AND P1, PT, R28, R139, PT ;  /* 0x0000008b1c00720c */ /* 0x000fc40003f26270 */
[-C--:B------:R-:W-:Y:S02]  /*3340*/  ISETP.GE.AND P6, PT, R26, R140.reuse, PT ;  /* 0x0000008c1a00720c */ /* 0x080fe40003fc6270 */
[----:B------:R-:W-:Y:S01]  /*3350*/  FSEL R32, R20, -INF , !P4 ;  /* 0xff80000014207808 */ /* 0x000fe20006000000 */
[----:B------:R-:W-:Y:S01]  /*3360*/  VIADD R20, R2, 0xffffffa9 ;  /* 0xffffffa902147836 */ /* 0x000fe20000000000 */
[C---:B------:R-:W-:Y:S02]  /*3370*/  ISETP.GE.AND P4, PT, R24.reuse, R140, PT ;  /* 0x0000008c1800720c */ /* 0x040fe40003f86270 */
[----:B------:R-:W-:Y:S02]  /*3380*/  ISETP.GE.AND P2, PT, R24, R139, PT ;  /* 0x0000008b1800720c */ /* 0x000fe40003f46270 */
[----:B------:R-:W-:Y:S02]  /*3390*/  FSEL R31, R27, -INF , !P3 ;  /* 0xff8000001b1f7808 */ /* 0x000fe40005800000 */
[----:B------:R-:W-:-:S02]  /*33a0*/  FSEL R25, R23, -INF , !P1 ;  /* 0xff80000017197808 */ /* 0x000fc40004800000 */
[----:B------:R-:W-:Y:S01]  /*33b0*/  FSEL R24, R16, -INF , !P6 ;  /* 0xff80000010187808 */ /* 0x000fe20007000000 */
[----:B------:R-:W-:Y:S01]  /*33c0*/  VIADD R16, R2, 0xffffffb1 ;  /* 0xffffffb102107836 */ /* 0x000fe20000000000 */
[-C--:B------:R-:W-:Y:S02]  /*33d0*/  ISETP.GE.AND P3, PT, R26, R139.reuse, PT ;  /* 0x0000008b1a00720c */ /* 0x080fe40003f66270 */
[----:B------:R-:W-:Y:S02]  /*33e0*/  ISETP.GE.AND P1, PT, R22, R139, PT ;  /* 0x0000008b1600720c */ /* 0x000fe40003f26270 */
[----:B------:R-:W-:Y:S01]  /*33f0*/  FSEL R27, R18, -INF , !P3 ;  /* 0xff800000121b7808 */ /* 0x000fe20005800000 */
[----:B------:R-:W-:Y:S01]  /*3400*/  VIADD R18, R2, 0xffffffb0 ;  /* 0xffffffb002127836 */ /* 0x000fe20000000000 */
[----:B------:R-:W-:Y:S01]  /*3410*/  FSEL R147, R14, -INF , !P1 ;  /* 0xff8000000e937808 */ /* 0x000fe20004800000 */
[----:B------:R-:W-:Y:S01]  /*3420*/  VIADD R14, R2, 0xffffffb8 ;  /* 0xffffffb8020e7836 */ /* 0x000fe20000000000 */
[----:B------:R-:W-:-:S02]  /*3430*/  ISETP.GE.AND P5, PT, R28, R140, PT ;  /* 0x0000008c1c00720c */ /* 0x000fc40003fa6270 */
[----:B------:R-:W-:Y:S02]  /*3440*/  ISETP.GE.AND P1, PT, R16, R139, PT ;  /* 0x0000008b1000720c */ /* 0x000fe40003f26270 */
[----:B------:R-:W-:Y:S02]  /*3450*/  FSEL R30, R21, -INF , !P5 ;  /* 0xff800000151e7808 */ /* 0x000fe40006800000 */
[----:B------:R-:W-:Y:S02]  /*3460*/  FSEL R65, R19, -INF , !P2 ;  /* 0xff80000013417808 */ /* 0x000fe40005000000 */
[----:B------:R-:W-:Y:S02]  /*3470*/  FSEL R135, R11, -INF , !P1 ;  /* 0xff8000000b877808 */ /* 0x000fe40004800000 */
[-C--:B------:R-:W-:Y:S02]  /*3480*/  ISETP.GE.AND P5, PT, R22, R140.reuse, PT ;  /* 0x0000008c1600720c */ /* 0x080fe40003fa6270 */
[----:B------:R-:W-:-:S02]  /*3490*/  ISETP.GE.AND P6, PT, R20, R140, PT ;  /* 0x0000008c1400720c */ /* 0x000fc40003fc6270 */
[----:B------:R-:W-:Y:S02]  /*34a0*/  ISETP.GE.AND P2, PT, R18, R139, PT ;  /* 0x0000008b1200720c */ /* 0x000fe40003f46270 */
[----:B------:R-:W-:Y:S02]  /*34b0*/  FMNMX3.FTZ R11, R0, R36, R50, !PT ;  /* 0x00000024000b7276 */ /* 0x000fe40007810032 */
[----:B------:R-:W-:Y:S01]  /*34c0*/  FSEL R28, R12, -INF , !P5 ;  /* 0xff8000000c1c7808 */ /* 0x000fe20006800000 */
[----:B------:R-:W-:Y:S01]  /*34d0*/  VIADD R12, R2, 0xffffffb9 ;  /* 0xffffffb9020c7836 */ /* 0x000fe20000000000 */
[----:B------:R-:W-:Y:S02]  /*34e0*/  FSEL R66, R13, -INF , !P6 ;  /* 0xff8000000d427808 */ /* 0x000fe40007000000 */
[----:B------:R-:W-:Y:S01]  /*34f0*/  FSEL R63, R10, -INF , !P2 ;  /* 0xff8000000a3f7808 */ /* 0x000fe20005000000 */
[----:B------:R-:W-:Y:S01]  /*3500*/  VIADD R10, R2, 0xffffffc0 ;  /* 0xffffffc0020a7836 */ /* 0x000fe20000000000 */
[----:B------:R-:W-:-:S02]  /*3510*/  FMNMX3.FTZ R11, R11, R38, R52, !PT ;  /* 0x000000260b0b7276 */ /* 0x000fc40007810034 */
[----:B------:R-:W-:Y:S02]  /*3520*/  ISETP.GE.AND P3, PT, R20, R139, PT ;  /* 0x0000008b1400720c */ /* 0x000fe40003f66270 */
[----:B------:R-:W-:Y:S02]  /*3530*/  FSEL R26, R17, -INF , !P4 ;  /* 0xff800000111a7808 */ /* 0x000fe40006000000 */
[-C--:B------:R-:W-:Y:S02]  /*3540*/  ISETP.GE.AND P5, PT, R16, R140.reuse, PT ;  /* 0x0000008c1000720c */ /* 0x080fe40003fa6270 */
[-C--:B------:R-:W-:Y:S02]  /*3550*/  ISETP.GE.AND P6, PT, R14, R140.reuse, PT ;  /* 0x0000008c0e00720c */ /* 0x080fe40003fc6270 */
[----:B------:R-:W-:Y:S02]  /*3560*/  ISETP.GE.AND P4, PT, R18, R140, PT ;  /* 0x0000008c1200720c */ /* 0x000fe40003f86270 */
[----:B------:R-:W-:Y:S01]  /*3570*/  FMNMX3.FTZ R11, R11, R34, R32, !PT ;  /* 0x000000220b0b7276 */ /* 0x000fe20007810020 */
[----:B------:R-:W-:Y:S01]  /*3580*/  LDSM.16.MT88.4 R16, [R178+0x9400] ;  /* 0x00940000b210783b */ /* 0x000fe20000004200 */
[----:B------:R-:W-:-:S02]  /*3590*/  FSEL R61, R15, -INF , !P3 ;  /* 0xff8000000f3d7808 */ /* 0x000fc40005800000 */
[----:B------:R-:W-:Y:S01]  /*35a0*/  FSEL R64, R9, -INF , !P5 ;  /* 0xff80000009407808 */ /* 0x000fe20006800000 */
[----:B------:R-:W-:Y:S01]  /*35b0*/  VIADD R9, R2, 0xffffffe1 ;  /* 0xffffffe102097836 */ /* 0x000fe20000000000 */
[----:B------:R-:W-:Y:S01]  /*35c0*/  FSEL R116, R4, -INF , !P6 ;  /* 0xff80000004747808 */ /* 0x000fe20007000000 */
[----:B------:R-:W-:Y:S01]  /*35d0*/  VIADD R4, R2, 0xffffffc9 ;  /* 0xffffffc902047836 */ /* 0x000fe20000000000 */
[-C--:B------:R-:W-:Y:S02]  /*35e0*/  ISETP.GE.AND P3, PT, R14, R139.reuse, PT ;  /* 0x0000008b0e00720c */ /* 0x080fe40003f66270 */
[----:B------:R-:W-:Y:S01]  /*35f0*/  FSEL R62, R8, -INF , !P4 ;  /* 0xff800000083e7808 */ /* 0x000fe20006000000 */
[----:B------:R-:W-:Y:S01]  /*3600*/  VIADD R8, R2, 0xffffffc1 ;  /* 0xffffffc102087836 */ /* 0x000fe20000000000 */
[C---:B------:R-:W-:Y:S02]  /*3610*/  ISETP.GE.AND P5, PT, R10.reuse, R140, PT ;  /* 0x0000008c0a00720c */ /* 0x040fe40003fa6270 */
[----:B------:R-:W-:-:S02]  /*3620*/  ISETP.GE.AND P1, PT, R10, R139, PT ;  /* 0x0000008b0a00720c */ /* 0x000fc40003f26270 */
[----:B------:R-:W-:Y:S02]  /*3630*/  FMNMX3.FTZ R11, R11, R30, R24, !PT ;  /* 0x0000001e0b0b7276 */ /* 0x000fe40007810018 */
[----:B------:R-:W-:Y:S01]  /*3640*/  FSEL R145, R6, -INF , !P3 ;  /* 0xff80000006917808 */ /* 0x000fe20005800000 */
[----:B------:R-:W-:Y:S01]  /*3650*/  VIADD R6, R2, 0xffffffc8 ;  /* 0xffffffc802067836 */ /* 0x000fe20000000000 */
[----:B------:R-:W-:Y:S02]  /*3660*/  FSEL R132, R100, -INF , !P5 ;  /* 0xff80000064847808 */ /* 0x000fe40006800000 */
[----:B------:R-:W-:Y:S02]  /*3670*/  FSEL R133, R102, -INF , !P1 ;  /* 0xff80000066857808 */ /* 0x000fe40004800000 */
[C---:B------:R-:W-:Y:S02]  /*3680*/  ISETP.GE.AND P4, PT, R12.reuse, R140, PT ;  /* 0x0000008c0c00720c */ /* 0x040fe40003f86270 */
[----:B------:R-:W-:-:S02]  /*3690*/  ISETP.GE.AND P2, PT, R12, R139, PT ;  /* 0x0000008b0c00720c */ /* 0x000fc40003f46270 */
[CC--:B------:R-:W-:Y:S01]  /*36a0*/  ISETP.GE.AND P5, PT, R4.reuse, R140.reuse, PT ;  /* 0x0000008c0400720c */ /* 0x0c0fe20003fa6270 */
[----:B------:R-:W-:Y:S01]  /*36b0*/  LDSM.16.MT88.4 R12, [R176+0x9400] ;  /* 0x00940000b00c783b */ /* 0x000fe20000004200 */
[-C--:B------:R-:W-:Y:S01]  /*36c0*/  ISETP.GE.AND P1, PT, R4, R139.reuse, PT ;  /* 0x0000008b0400720c */ /* 0x080fe20003f26270 */
[----:B------:R-:W-:Y:S01]  /*36d0*/  VIADD R4, R2, 0xffffffd0 ;  /* 0xffffffd002047836 */ /* 0x000fe20000000000 */
[C---:B------:R-:W-:Y:S02]  /*36e0*/  ISETP.GE.AND P6, PT, R8.reuse, R140, PT ;  /* 0x0000008c0800720c */ /* 0x040fe40003fc6270 */
[----:B------:R-:W-:Y:S01]  /*36f0*/  ISETP.GE.AND P3, PT, R8, R139, PT ;  /* 0x0000008b0800720c */ /* 0x000fe20003f66270 */
[----:B------:R-:W-:Y:S01]  /*3700*/  VIADD R8, R2, 0xffffffe8 ;  /* 0xffffffe802087836 */ /* 0x000fe20000000000 */
[----:B------:R-:W-:Y:S02]  /*3710*/  FMNMX3.FTZ R11, R11, R26, R28, !PT ;  /* 0x0000001a0b0b7276 */ /* 0x000fe4000781001c */
[----:B------:R-:W-:-:S02]  /*3720*/  FMNMX3.FTZ R10, R51, R53, R37, !PT ;  /* 0x00000035330a7276 */ /* 0x000fc40007810025 */
[----:B------:R-:W-:Y:S01]  /*3730*/  FSEL R146, R5, -INF , !P4 ;  /* 0xff80000005927808 */ /* 0x000fe20006000000 */
[C---:B------:R-:W-:Y:S01]  /*3740*/  VIADD R5, R2.reuse, 0xffffffd1 ;  /* 0xffffffd102057836 */ /* 0x040fe20000000000 */
[----:B------:R-:W-:Y:S01]  /*3750*/  FSEL R67, R7, -INF , !P2 ;  /* 0xff80000007437808 */ /* 0x000fe20005000000 */
[----:B------:R-:W-:Y:S01]  /*3760*/  VIADD R7, R2, 0xffffffe9 ;  /* 0xffffffe902077836 */ /* 0x000fe20000000000 */
[C---:B------:R-:W-:Y:S02]  /*3770*/  ISETP.GE.AND P4, PT, R6.reuse, R140, PT ;  /* 0x0000008c0600720c */ /* 0x040fe40003f86270 */
[----:B------:R-:W-:Y:S01]  /*3780*/  ISETP.GE.AND P2, PT, R6, R139, PT ;  /* 0x0000008b0600720c */ /* 0x000fe20003f46270 */
[----:B------:R-:W-:Y:S01]  /*3790*/  VIADD R6, R2, 0xfffffff0 ;  /* 0xfffffff002067836 */ /* 0x000fe20000000000 */
[----:B------:R-:W-:Y:S02]  /*37a0*/  FSEL R134, R101, -INF , !P6 ;  /* 0xff80000065867808 */ /* 0x000fe40007000000 */
[----:B------:R-:W-:-:S02]  /*37b0*/  FSEL R141, R103, -INF , !P3 ;  /* 0xff800000678d7808 */ /* 0x000fc40005800000 */
[----:B------:R-:W-:Y:S02]  /*37c0*/  FMNMX3.FTZ R11, R11, R66, R62, !PT ;  /* 0x000000420b0b7276 */ /* 0x000fe4000781003e */
[----:B------:R-:W-:Y:S02]  /*37d0*/  FMNMX3.FTZ R10, R10, R33, R35, !PT ;  /* 0x000000210a0a7276 */ /* 0x000fe40007810023 */
        /* <DEDUP_REMOVED lines=12> */
[C---:B------:R-:W-:Y:S02]  /*38a0*/  ISETP.GE.AND P5, PT, R4.reuse, R140, PT ;  /* 0x0000008c0400720c */ /* 0x040fe40003fa6270 */
[----:B------:R-:W-:Y:S01]  /*38b0*/  ISETP.GE.AND P1, PT, R4, R139, PT ;  /* 0x0000008b0400720c */ /* 0x000fe20003f26270 */
[----:B------:R-:W-:Y:S01]  /*38c0*/  VIADD R4, R2, 0xffffffe0 ;  /* 0xffffffe002047836 */ /* 0x000fe20000000000 */
[----:B------:R-:W-:Y:S02]  /*38d0*/  FMNMX3.FTZ R11, R11, R146, R132, !PT ;  /* 0x000000920b0b7276 */ /* 0x000fe40007810084 */
[----:B------:R-:W-:Y:S02]  /*38e0*/  FMNMX3.FTZ R10, R10, R25, R27, !PT ;  /* 0x000000190a0a7276 */ /* 0x000fe4000781001b */
[----:B------:R-:W-:Y:S02]  /*38f0*/  FSEL R118, R92, -INF , !P3 ;  /* 0xff8000005c767808 */ /* 0x000fe40005800000 */
[----:B------:R-:W-:-:S02]  /*3900*/  ISETP.GE.AND P3, PT, R5, R140, PT ;  /* 0x0000008c0500720c */ /* 0x000fc40003f66270 */
[----:B------:R-:W-:Y:S02]  /*3910*/  FSEL R120, R93, -INF , !P4 ;  /* 0xff8000005d787808 */ /* 0x000fe40006000000 */
[----:B------:R-:W-:Y:S02]  /*3920*/  FMNMX3.FTZ R11, R11, R134, R142, !PT ;  /* 0x000000860b0b7276 */ /* 0x000fe4000781008e */
[----:B------:R-:W-:Y:S02]  /*3930*/  FMNMX3.FTZ R10, R10, R65, R147, !PT ;  /* 0x000000410a0a7276 */ /* 0x000fe40007810093 */
[----:B------:R-:W-:Y:S02]  /*3940*/  ISETP.GE.AND P4, PT, R4, R140, PT ;  /* 0x0000008c0400720c */ /* 0x000fe40003f86270 */
[----:B------:R-:W-:Y:S02]  /*3950*/  FSEL R130, R89, -INF , !P3 ;  /* 0xff80000059827808 */ /* 0x000fe40005800000 */
[----:B------:R-:W-:-:S02]  /*3960*/  FSEL R122, R88, -INF , !P5 ;  /* 0xff800000587a7808 */ /* 0x000fc40006800000 */
[----:B------:R-:W-:Y:S02]  /*3970*/  ISETP.GE.AND P3, PT, R9, R140, PT ;  /* 0x0000008c0900720c */ /* 0x000fe40003f66270 */
[----:B------:R-:W-:Y:S02]  /*3980*/  FMNMX3.FTZ R11, R11, R144, R118, !PT ;  /* 0x000000900b0b7276 */ /* 0x000fe40007810076 */
[----:B------:R-:W-:Y:S02]  /*3990*/  FMNMX3.FTZ R10, R10, R61, R63, !PT ;  /* 0x0000003d0a0a7276 */ /* 0x000fe4000781003f */
[----:B------:R-:W-:Y:S02]  /*39a0*/  FSEL R60, R84, -INF , !P4 ;  /* 0xff800000543c7808 */ /* 0x000fe40006000000 */
[----:B------:R-:W-:Y:S02]  /*39b0*/  ISETP.GE.AND P4, PT, R8, R140, PT ;  /* 0x0000008c0800720c */ /* 0x000fe40003f86270 */
[----:B------:R-:W-:-:S02]  /*39c0*/  FSEL R119, R94, -INF , !P6 ;  /* 0xff8000005e777808 */ /* 0x000fc40007000000 */
[----:B------:R-:W-:Y:S01]  /*39d0*/  ISETP.GE.AND P6, PT, R5, R139, PT ;  /* 0x0000008b0500720c */ /* 0x000fe20003fc6270 */
[----:B------:R-:W-:Y:S01]  /*39e0*/  VIADD R5, R2, 0xfffffff1 ;  /* 0xfffffff102057836 */ /* 0x000fe20000000000 */
[----:B------:R-:W-:Y:S02]  /*39f0*/  FSEL R58, R85, -INF , !P3 ;  /* 0xff800000553a7808 */ /* 0x000fe40005800000 */
[----:B------:R-:W-:Y:S02]  /*3a00*/  FMNMX3.FTZ R11, R11, R120, R122, !PT ;  /* 0x000000780b0b7276 */ /* 0x000fe4000781007a */
[----:B------:R-:W-:Y:S02]  /*3a10*/  FMNMX3.FTZ R10, R10, R135, R145, !PT ;  /* 0x000000870a0a7276 */ /* 0x000fe40007810091 */
[-C--:B------:R-:W-:Y:S02]  /*3a20*/  ISETP.GE.AND P3, PT, R7, R140.reuse, PT ;  /* 0x0000008c0700720c */ /* 0x080fe40003f66270 */
        /* <DEDUP_REMOVED lines=8> */
[-C--:B------:R-:W-:Y:S02]  /*3ab0*/  ISETP.GE.AND P3, PT, R5, R140.reuse, PT ;  /* 0x0000008c0500720c */ /* 0x080fe40003f66270 */
[----:B------:R-:W-:Y:S02]  /*3ac0*/  FSEL R48, R76, -INF , !P4 ;  /* 0xff8000004c307808 */ /* 0x000fe40006000000 */
[----:B------:R-:W-:-:S02]  /*3ad0*/  ISETP.GE.AND P4, PT, R4, R140, PT ;  /* 0x0000008c0400720c */ /* 0x000fc40003f86270 */
[----:B------:R-:W-:Y:S02]  /*3ae0*/  FMNMX3.FTZ R11, R11, R58, R56, !PT ;  /* 0x0000003a0b0b7276 */ /* 0x000fe40007810038 */
[----:B------:R-:W-:Y:S02]  /*3af0*/  FMNMX3.FTZ R10, R10, R141, R143, !PT ;  /* 0x0000008d0a0a7276 */ /* 0x000fe4000781008f */
[----:B------:R-:W-:Y:S02]  /*3b00*/  FSEL R46, R77, -INF , !P3 ;  /* 0xff8000004d2e7808 */ /* 0x000fe40005800000 */
[----:B------:R-:W-:Y:S02]  /*3b10*/  FSEL R123, R90, -INF , !P1 ;  /* 0xff8000005a7b7808 */ /* 0x000fe40004800000 */
[----:B------:R-:W-:Y:S02]  /*3b20*/  ISETP.GE.AND P3, PT, R2, R140, PT ;  /* 0x0000008c0200720c */ /* 0x000fe40003f66270 */
[----:B------:R-:W-:-:S02]  /*3b30*/  ISETP.GE.AND P1, PT, R6, R139, PT ;  /* 0x0000008b0600720c */ /* 0x000fc40003f26270 */
[----:B------:R-:W-:Y:S02]  /*3b40*/  FSEL R44, R72, -INF , !P4 ;  /* 0xff800000482c7808 */ /* 0x000fe40006000000 */
[----:B------:R-:W-:Y:S02]  /*3b50*/  FMNMX3.FTZ R11, R11, R54, R48, !PT ;  /* 0x000000360b0b7276 */ /* 0x000fe40007810030 */
[----:B------:R-:W-:Y:S02]  /*3b60*/  FSEL R121, R95, -INF , !P2 ;  /* 0xff8000005f797808 */ /* 0x000fe40005000000 */
[----:B------:R-:W-:Y:S01]  /*3b70*/  FMNMX3.FTZ R6, R10, R131, R119, !PT ;  /* 0x000000830a067276 */ /* 0x000fe20007810077 */
[----:B------:R-:W-:Y:S01]  /*3b80*/  LDSM.16.MT88.4 R92, [R176+0xb000] ;  /* 0x00b00000b05c783b */ /* 0x000fe20000004200 */
[----:B------:R-:W-:Y:S02]  /*3b90*/  FSEL R42, R73, -INF , !P3 ;  /* 0xff800000492a7808 */ /* 0x000fe40005800000 */
[----:B------:R-:W-:-:S02]  /*3ba0*/  ISETP.GE.AND P4, PT, R9, R139, PT ;  /* 0x0000008b0900720c */ /* 0x000fc40003f86270 */
[----:B------:R-:W-:Y:S02]  /*3bb0*/  FMNMX3.FTZ R11, R11, R46, R44, !PT ;  /* 0x0000002e0b0b7276 */ /* 0x000fe4000781002c */
[----:B------:R-:W-:Y:S02]  /*3bc0*/  ISETP.GE.AND P3, PT, R8, R139, PT ;  /* 0x0000008b0800720c */ /* 0x000fe40003f66270 */
[----:B------:R-:W-:Y:S02]  /*3bd0*/  FSEL R117, R91, -INF , !P6 ;  /* 0xff8000005b757808 */ /* 0x000fe40007000000 */
[----:B------:R-:W-:Y:S02]  /*3be0*/  FSEL R59, R86, -INF , !P5 ;  /* 0xff800000563b7808 */ /* 0x000fe40006800000 */
[----:B------:R-:W-:Y:S02]  /*3bf0*/  FMNMX3.FTZ R6, R6, R121, R123, !PT ;  /* 0x0000007906067276 */ /* 0x000fe4000781007b */
[----:B------:R-:W-:-:S02]  /*3c00*/  FMNMX.FTZ R8, R42, R11, !PT ;  /* 0x0000000b2a087209 */ /* 0x000fc40007810000 */
[----:B------:R-:W-:Y:S02]  /*3c10*/  ISETP.GE.AND P2, PT, R7, R139, PT ;  /* 0x0000008b0700720c */ /* 0x000fe40003f46270 */
[----:B------:R-:W-:Y:S01]  /*3c20*/  FSEL R57, R87, -INF , !P4 ;  /* 0xff80000057397808 */ /* 0x000fe20006000000 */
[----:B------:R-:W2:Y:S01]  /*3c30*/  SHFL.BFLY PT, R7, R8, 0x2, 0x1f ;  /* 0x0c401f0008077f89 */ /* 0x000ea200000e0000 */
[----:B------:R-:W-:Y:S02]  /*3c40*/  FSEL R55, R82, -INF , !P3 ;  /* 0xff80000052377808 */ /* 0x000fe40005800000 */
[----:B------:R-:W-:Y:S01]  /*3c50*/  FMNMX3.FTZ R6, R6, R117, R59, !PT ;  /* 0x0000007506067276 */ /* 0x000fe2000781003b */
[----:B------:R-:W-:Y:S01]  /*3c60*/  LDSM.16.MT88.4 R84, [R178+0xb000] ;  /* 0x00b00000b254783b */ /* 0x000fe20000004200 */
[-C--:B------:R-:W-:Y:S02]  /*3c70*/  ISETP.GE.AND P5, PT, R5, R139.reuse, PT ;  /* 0x0000008b0500720c */ /* 0x080fe40003fa6270 */
[----:B------:R-:W-:-:S02]  /*3c80*/  ISETP.GE.AND P3, PT, R4, R139, PT ;  /* 0x0000008b0400720c */ /* 0x000fc40003f66270 */
[----:B------:R-:W-:Y:S02]  /*3c90*/  FSEL R49, R83, -INF , !P2 ;  /* 0xff80000053317808 */ /* 0x000fe40005000000 */
[----:B------:R-:W-:Y:S02]  /*3ca0*/  FSEL R47, R78, -INF , !P1 ;  /* 0xff8000004e2f7808 */ /* 0x000fe40004800000 */
[----:B------:R-:W-:Y:S02]  /*3cb0*/  FMNMX3.FTZ R6, R6, R57, R55, !PT ;  /* 0x0000003906067276 */ /* 0x000fe40007810037 */
[----:B------:R-:W-:Y:S02]  /*3cc0*/  ISETP.GE.AND P1, PT, R2, R139, PT ;  /* 0x0000008b0200720c */ /* 0x000fe40003f26270 */
[----:B------:R-:W-:Y:S02]  /*3cd0*/  FSEL R45, R79, -INF , !P5 ;  /* 0xff8000004f2d7808 */ /* 0x000fe40006800000 */
[----:B------:R-:W-:Y:S01]  /*3ce0*/  FSEL R43, R74, -INF , !P3 ;  /* 0xff8000004a2b7808 */ /* 0x000fe20005800000 */
[----:B------:R-:W-:Y:S01]  /*3cf0*/  LDSM.16.MT88.4 R76, [R176+0x9000] ;  /* 0x00900000b04c783b */ /* 0x000fe20000004200 */
[----:B------:R-:W-:-:S02]  /*3d00*/  FMNMX3.FTZ R6, R6, R49, R47, !PT ;  /* 0x0000003106067276 */ /* 0x000fc4000781002f */
[----:B------:R-:W-:Y:S02]  /*3d10*/  FSEL R41, R75, -INF , !P1 ;  /* 0xff8000004b297808 */ /* 0x000fe40004800000 */
[----:B------:R-:W-:Y:S02]  /*3d20*/  FMNMX3.FTZ R6, R6, R45, R43, !PT ;  /* 0x0000002d06067276 */ /* 0x000fe4000781002b */
[----:B--2---:R-:W-:Y:S02]  /*3d30*/  FMNMX.FTZ R7, R8, R7, !PT ;  /* 0x0000000708077209 */ /* 0x004fe40007810000 */
[----:B------:R-:W-:Y:S01]  /*3d40*/  FMNMX.FTZ R6, R41, R6, !PT ;  /* 0x0000000629067209 */ /* 0x000fe20007810000 */
[----:B------:R-:W-:Y:S04]  /*3d50*/  LDSM.16.MT88.4 R8, [R178+0xb400] ;  /* 0x00b40000b208783b */ /* 0x000fe80000004200 */
[----:B------:R-:W2:Y:S04]  /*3d60*/  SHFL.BFLY PT, R5, R6, 0x2, 0x1f ;  /* 0x0c401f0006057f89 */ /* 0x000ea800000e0000 */
[----:B------:R-:W3:Y:S01]  /*3d70*/  SHFL.BFLY PT, R2, R7, 0x1, 0x1f ;  /* 0x0c201f0007027f89 */ /* 0x000ee200000e0000 */
[----:B--2---:R-:W-:-:S02]  /*3d80*/  FMNMX.FTZ R5, R6, R5, !PT ;  /* 0x0000000506057209 */ /* 0x004fc40007810000 */
[----:B---3--:R-:W-:-:S03]  /*3d90*/  FMNMX.FTZ R2, R7, R2, !PT ;  /* 0x0000000207027209 */ /* 0x008fc60007810000 */
[----:B------:R-:W2:Y:S01]  /*3da0*/  SHFL.BFLY PT, R4, R5, 0x1, 0x1f ;  /* 0x0c201f0005047f89 */ /* 0x000ea200000e0000 */
[C---:B------:R-:W-:Y:S01]  /*3db0*/  FSETP.NEU.FTZ.AND P1, PT, R2.reuse, -INF , PT ;  /* 0xff8000000200780b */ /* 0x040fe20003f3d000 */
[----:B-1----:R-:W-:-:S05]  /*3dc0*/  FMUL.FTZ R39, R2, UR6 ;  /* 0x0000000602277c20 */ /* 0x002fca0008410000 */
[----:B------:R-:W-:-:S05]  /*3dd0*/  FSEL R39, R39, RZ, P1 ;  /* 0x000000ff27277208 */ /* 0x000fca0000800000 */
        /* <DEDUP_REMOVED lines=10> */
[----:B--2---:R-:W-:Y:S01]  /*3e80*/  FMNMX.FTZ R0, R5, R4, !PT ;  /* 0x0000000405007209 */ /* 0x004fe20007810000 */
[--C-:B------:R-:W-:Y:S01]  /*3e90*/  FFMA.FTZ R60, R60, UR6, -R39.reuse ;  /* 0x000000063c3c7c23 */ /* 0x100fe20008010827 */
[----:B------:R-:W1:Y:S01]  /*3ea0*/  LDSM.16.MT88.4 R4, [R176+0xd000] ;  /* 0x00d00000b004783b */ /* 0x000e620000004200 */
[----:B------:R-:W-:Y:S01]  /*3eb0*/  FFMA.FTZ R56, R56, UR6, -R39 ;  /* 0x0000000638387c23 */ /* 0x000fe20008010827 */
[C---:B------:R-:W-:Y:S01]  /*3ec0*/  FSETP.NEU.FTZ.AND P1, PT, R0.reuse, -INF , PT ;  /* 0xff8000000000780b */ /* 0x040fe20003f3d000 */
[----:B------:R-:W-:Y:S01]  /*3ed0*/  FMUL.FTZ R20, R0, UR6 ;  /* 0x0000000600147c20 */ /* 0x000fe20008410000 */
[----:B------:R-:W2:Y:S04]  /*3ee0*/  MUFU.EX2 R23, R23 ;  /* 0x0000001700177308 */ /* 0x000ea80000000800 */
[----:B------:R-:W-:-:S04]  /*3ef0*/  FSEL R20, R20, RZ, P1 ;  /* 0x000000ff14147208 */ /* 0x000fc80000800000 */
        /* <DEDUP_REMOVED lines=13> */
[----:B--2---:R-:W-:Y:S01]  /*3fd0*/  F2FP.F16.F32.PACK_AB R104, R23, R40 ;  /* 0x000000281768723e */ /* 0x004fe200000000ff */
        /* <DEDUP_REMOVED lines=33> */
[--C-:B------:R-:W-:Y:S01]  /*41f0*/  FFMA.FTZ R130, R117, UR6, -R20.reuse ;  /* 0x0000000675827c23 */ /* 0x100fe20008010814 */
[----:B------:R-:W-:Y:S01]  /*4200*/  MUFU.EX2 R38, R38 ;  /* 0x0000002600267308 */ /* 0x000fe20000000800 */
[----:B------:R-:W-:Y:S01]  /*4210*/  FADD.FTZ R23, R40, R23 ;  /* 0x0000001728177221 */ /* 0x000fe20000010000 */
[--C-:B------:R-:W-:Y:S01]  /*4220*/  FFMA.FTZ R123, R58, UR6, -R39.reuse ;  /* 0x000000063a7b7c23 */ /* 0x100fe20008010827 */
[--C-:B------:R-:W-:Y:S01]  /*4230*/  FFMA.FTZ R117, R54, UR6, -R39.reuse ;  /* 0x0000000636757c23 */ /* 0x100fe20008010827 */
[----:B------:R-:W-:Y:S01]  /*4240*/  FFMA.FTZ R40, R46, UR6, -R39 ;  /* 0x000000062e287c23 */ /* 0x000fe20008010827 */
[----:B------:R-:W-:Y:S01]  /*4250*/  FADD.FTZ R22, R22, R23 ;  /* 0x0000001716167221 */ /* 0x000fe20000010000 */
[--C-:B------:R-:W-:Y:S01]  /*4260*/  FFMA.FTZ R58, R59, UR6, -R20.reuse ;  /* 0x000000063b3a7c23 */ /* 0x100fe20008010814 */
[--C-:B------:R-:W-:Y:S01]  /*4270*/  FFMA.FTZ R54, R55, UR6, -R20.reuse ;  /* 0x0000000637367c23 */ /* 0x100fe20008010814 */
[----:B------:R-:W2:Y:S01]  /*4280*/  MUFU.EX2 R37, R37 ;  /* 0x0000002500257308 */ /* 0x000ea20000000800 */
[----:B---3--:R-:W-:Y:S01]  /*4290*/  F2FP.F16.F32.PACK_AB R107, R52, R53 ;  /* 0x00000035346b723e */ /* 0x008fe200000000ff */
[--C-:B------:R-:W-:Y:S01]  /*42a0*/  FFMA.FTZ R49, R49, UR6, -R20.reuse ;  /* 0x0000000631317c23 */ /* 0x100fe20008010814 */
[----:B------:R-:W-:-:S05]  /*42b0*/  FFMA.FTZ R46, R43, UR6, -R20 ;  /* 0x000000062b2e7c23 */ /* 0x000fca0008010814 */
        /* <DEDUP_REMOVED lines=22> */
[----:B--2---:R-:W-:-:S02]  /*4420*/  F2FP.F16.F32.PACK_AB R4, R37, R38 ;  /* 0x000000262504723e */ /* 0x004fc400000000ff */
[----:B---3--:R-:W-:-:S04]  /*4430*/  F2FP.F16.F32.PACK_AB R5, R35, R36 ;  /* 0x000000242305723e */ /* 0x008fc800000000ff */
[----:B------:R-:W1:Y:S01]  /*4440*/  MUFU.EX2 R27, R27 ;  /* 0x0000001b001b7308 */ /* 0x000e620000000800 */
[----:B------:R-:W-:Y:S01]  /*4450*/  HMMA.16816.F32 R104, R104, R6, RZ ;  /* 0x000000066868723c */ /* 0x000fe200000018ff */
[----:B------:R-:W-:Y:S02]  /*4460*/  F2FP.F16.F32.PACK_AB R6, R32, R33 ;  /* 0x000000212006723e */ /* 0x000fe400000000ff */
[----:B----4-:R-:W-:-:S04]  /*4470*/  F2FP.F16.F32.PACK_AB R7, R31, R34 ;  /* 0x000000221f07723e */ /* 0x010fc800000000ff */
[----:B------:R-:W-:Y:S03]  /*4480*/  MUFU.EX2 R24, R24 ;  /* 0x0000001800187308 */ /* 0x000fe60000000800 */
[C---:B------:R-:W-:Y:S05]  /*4490*/  HMMA.16816.F32 R80, R4.reuse, R8, R80 ;  /* 0x000000080450723c */ /* 0x040fea0000001850 */
        /* <DEDUP_REMOVED lines=12> */
[----:B------:R-:W1:Y:S04]  /*4560*/  LDSM.16.MT88.4 R16, [R176+0xb400] ;  /* 0x00b40000b010783b */ /* 0x000e680000004200 */
[----:B------:R-:W-:Y:S03]  /*4570*/  MUFU.EX2 R64, R64 ;  /* 0x0000004000407308 */ /* 0x000fe60000000800 */
[C---:B---3--:R-:W-:Y:S05]  /*4580*/  HMMA.16816.F32 R100, R4.reuse, R8, R100 ;  /* 0x000000080464723c */ /* 0x048fea0000001864 */
[----:B------:R-:W3:Y:S03]  /*4590*/  MUFU.EX2 R63, R63 ;  /* 0x0000003f003f7308 */ /* 0x000ee60000000800 */
[C---:B------:R-:W-:Y:S01]  /*45a0*/  HMMA.16816.F32 R104, R4.reuse, R10, R104 ;  /* 0x0000000a0468723c */ /* 0x040fe20000001868 */
[----:B------:R-:W4:Y:S04]  /*45b0*/  LDSM.16.MT88.4 R8, [R178+0xb800] ;  /* 0x00b80000b208783b */ /* 0x000f280000004200 */
[----:B------:R-:W-:Y:S03]  /*45c0*/  MUFU.EX2 R116, R116 ;  /* 0x0000007400747308 */ /* 0x000fe60000000800 */
[C---:B-----5:R-:W-:Y:S05]  /*45d0*/  HMMA.16816.F32 R96, R4.reuse, R12, R96 ;  /* 0x0000000c0460723c */ /* 0x060fea0000001860 */
[----:B------:R-:W5:Y:S03]  /*45e0*/  MUFU.EX2 R67, R67 ;  /* 0x0000004300437308 */ /* 0x000f660000000800 */
[C---:B------:R-:W-:Y:S01]  /*45f0*/  HMMA.16816.F32 R108, R4.reuse, R14, R108 ;  /* 0x0000000e046c723c */ /* 0x040fe2000000186c */
[----:B------:R-:W3:Y:S04]  /*4600*/  LDSM.16.MT88.4 R12, [R176+0x9800] ;  /* 0x00980000b00c783b */ /* 0x000ee80000004200 */
[----:B------:R-:W-:Y:S03]  /*4610*/  MUFU.EX2 R135, R135 ;  /* 0x0000008700877308 */ /* 0x000fe60000000800 */
[C---:B-1----:R-:W-:Y:S05]  /*4620*/  HMMA.16816.F32 R88, R4.reuse, R16, R88 ;  /* 0x000000100458723c */ /* 0x042fea0000001858 */
[----:B------:R-:W1:Y:S03]  /*4630*/  MUFU.EX2 R134, R134 ;  /* 0x0000008600867308 */ /* 0x000e660000000800 */
[----:B------:R-:W-:Y:S01]  /*4640*/  HMMA.16816.F32 R92, R4, R18, R92 ;  /* 0x00000012045c723c */ /* 0x000fe2000000185c */
[----:B------:R-:W5:Y:S01]  /*4650*/  LDSM.16.MT88.4 R16, [R178+0x9800] ;  /* 0x00980000b210783b */ /* 0x000f620000004200 */
[----:B------:R-:W-:-:S02]  /*4660*/  F2FP.F16.F32.PACK_AB R4, R29, R30 ;  /* 0x0000001e1d04723e */ /* 0x000fc400000000ff */
[----:B------:R-:W-:Y:S01]  /*4670*/  F2FP.F16.F32.PACK_AB R6, R25, R26 ;  /* 0x0000001a1906723e */ /* 0x000fe200000000ff */
        /* <DEDUP_REMOVED lines=31> */
[----:B------:R-:W-:Y:S01]  /*4870*/  HMMA.16816.F32 R92, R4, R18, R92 ;  /* 0x00000012045c723c */ /* 0x000fe2000000185c */
[----:B------:R-:W5:Y:S01]  /*4880*/  LDSM.16.MT88.4 R16, [R178+0x9c00] ;  /* 0x009c0000b210783b */ /* 0x000f620000004200 */
[----:B------:R-:W-:-:S02]  /*4890*/  F2FP.F16.F32.PACK_AB R4, R65, R66 ;  /* 0x000000424104723e */ /* 0x000fc400000000ff */
[----:B------:R-:W-:Y:S02]  /*48a0*/  F2FP.F16.F32.PACK_AB R6, R61, R62 ;  /* 0x0000003e3d06723e */ /* 0x000fe400000000ff */
[----:B------:R-:W2:Y:S01]  /*48b0*/  MUFU.EX2 R130, R130 ;  /* 0x0000008200827308 */ /* 0x000ea20000000800 */
[----:B------:R-:W-:Y:S02]  /*48c0*/  F2FP.F16.F32.PACK_AB R5, R63, R64 ;  /* 0x000000403f05723e */ /* 0x000fe400000000ff */
[----:B------:R-:W-:-:S05]  /*48d0*/  F2FP.F16.F32.PACK_AB R7, R67, R116 ;  /* 0x000000744307723e */ /* 0x000fca00000000ff */
[----:B------:R-:W-:Y:S02]  /*48e0*/  MUFU.EX2 R60, R60 ;  /* 0x0000003c003c7308 */ /* 0x000fe40000000800 */
[C---:B----4-:R-:W-:Y:S06]  /*48f0*/  HMMA.16816.F32 R80, R4.reuse, R8, R80 ;  /* 0x000000080450723c */ /* 0x050fec0000001850 */
[----:B------:R-:W4:Y:S02]  /*4900*/  MUFU.EX2 R123, R123 ;  /* 0x0000007b007b7308 */ /* 0x000f240000000800 */
[C---:B------:R-:W-:Y:S01]  /*4910*/  HMMA.16816.F32 R84, R4.reuse, R10, R84 ;  /* 0x0000000a0454723c */ /* 0x040fe20000001854 */
[----:B------:R-:W1:Y:S05]  /*4920*/  LDSM.16.MT88.4 R8, [R176+0xdc00] ;  /* 0x00dc0000b008783b */ /* 0x000e6a0000004200 */
[----:B------:R-:W-:Y:S02]  /*4930*/  MUFU.EX2 R56, R56 ;  /* 0x0000003800387308 */ /* 0x000fe40000000800 */
[C---:B---3--:R-:W-:Y:S06]  /*4940*/  HMMA.16816.F32 R72, R4.reuse, R12, R72 ;  /* 0x0000000c0448723c */ /* 0x048fec0000001848 */
[----:B------:R-:W3:Y:S02]  /*4950*/  MUFU.EX2 R117, R117 ;  /* 0x0000007500757308 */ /* 0x000ee40000000800 */
[C---:B------:R-:W-:Y:S01]  /*4960*/  HMMA.16816.F32 R76, R4.reuse, R14, R76 ;  /* 0x0000000e044c723c */ /* 0x040fe2000000184c */
[----:B------:R-:W2:Y:S05]  /*4970*/  LDSM.16.MT88.4 R12, [R178+0xdc00] ;  /* 0x00dc0000b20c783b */ /* 0x000eaa0000004200 */
[----:B------:R-:W-:Y:S02]  /*4980*/  MUFU.EX2 R58, R58 ;  /* 0x0000003a003a7308 */ /* 0x000fe40000000800 */
[C---:B-----5:R-:W-:Y:S06]  /*4990*/  HMMA.16816.F32 R112, R4.reuse, R16, R112 ;  /* 0x000000100470723c */ /* 0x060fec0000001870 */
[----:B------:R-:W-:Y:S02]  /*49a0*/  MUFU.EX2 R54, R54 ;  /* 0x0000003600367308 */ /* 0x000fe40000000800 */
[C---:B------:R-:W-:Y:S01]  /*49b0*/  HMMA.16816.F32 R68, R4.reuse, R18, R68 ;  /* 0x000000120444723c */ /* 0x040fe20000001844 */
[----:B------:R-:W5:Y:S05]  /*49c0*/  LDSM.16.MT88.4 R16, [R176+0xbc00] ;  /* 0x00bc0000b010783b */ /* 0x000f6a0000004200 */
[----:B------:R-:W-:Y:S02]  /*49d0*/  MUFU.EX2 R49, R49 ;  /* 0x0000003100317308 */ /* 0x000fe40000000800 */
[C---:B-1----:R-:W-:Y:S06]  /*49e0*/  HMMA.16816.F32 R100, R4.reuse, R8, R100 ;  /* 0x000000080464723c */ /* 0x042fec0000001864 */
[----:B------:R-:W-:Y:S02]  /*49f0*/  MUFU.EX2 R40, R40 ;  /* 0x0000002800287308 */ /* 0x000fe40000000800 */
[C---:B------:R-:W-:Y:S01]  /*4a00*/  HMMA.16816.F32 R104, R4.reuse, R10, R104 ;  /* 0x0000000a0468723c */ /* 0x040fe20000001868 */
[----:B------:R-:W1:Y:S07]  /*4a10*/  LDSM.16.MT88.4 R8, [R178+0xc000] ;  /* 0x00c00000b208783b */ /* 0x000e6e0000004200 */
[C---:B--2---:R-:W-:Y:S08]  /*4a20*/  HMMA.16816.F32 R96, R4.reuse, R12, R96 ;  /* 0x0000000c0460723c */ /* 0x044ff00000001860 */
[C---:B------:R-:W-:Y:S01]  /*4a30*/  HMMA.16816.F32 R108, R4.reuse, R14, R108 ;  /* 0x0000000e046c723c */ /* 0x040fe2000000186c */
[----:B------:R-:W2:Y:S07]  /*4a40*/  LDSM.16.MT88.4 R12, [R176+0xa000] ;  /* 0x00a00000b00c783b */ /* 0x000eae0000004200 */
        /* <DEDUP_REMOVED lines=41> */
[C---:B--2---:R-:W-:Y:S01]  /*4ce0*/  HMMA.16816.F32 R100, R4.reuse, R12, R100 ;  /* 0x0000000c0464723c */ /* 0x044fe20000001864 */
[----:B------:R-:W-:Y:S01]  /*4cf0*/  FFMA.FTZ R13, R57, UR6, -R20 ;  /* 0x00000006390d7c23 */ /* 0x000fe20008010814 */
[----:B------:R-:W-:Y:S01]  /*4d00*/  FADD.FTZ R12, R51, R50 ;  /* 0x00000032330c7221 */ /* 0x000fe20000010000 */
[--C-:B------:R-:W-:Y:S01]  /*4d10*/  FFMA.FTZ R57, R48, UR6, -R39.reuse ;  /* 0x0000000630397c23 */ /* 0x100fe20008010827 */
[--C-:B------:R-:W-:Y:S01]  /*4d20*/  FFMA.FTZ R50, R44, UR6, -R39.reuse ;  /* 0x000000062c327c23 */ /* 0x100fe20008010827 */
[----:B------:R-:W-:Y:S01]  /*4d30*/  FFMA.FTZ R44, R42, UR6, -R39 ;  /* 0x000000062a2c7c23 */ /* 0x000fe20008010827 */
[--C-:B------:R-:W-:Y:S01]  /*4d40*/  FFMA.FTZ R48, R45, UR6, -R20.reuse ;  /* 0x000000062d307c23 */ /* 0x100fe20008010814 */
[--C-:B------:R-:W-:Y:S01]  /*4d50*/  FFMA.FTZ R42, R47, UR6, -R20.reuse ;  /* 0x000000062f2a7c23 */ /* 0x100fe20008010814 */
[----:B------:R-:W-:Y:S01]  /*4d60*/  FFMA.FTZ R45, R41, UR6, -R20 ;  /* 0x00000006292d7c23 */ /* 0x000fe20008010814 */
[----:B------:R-:W-:Y:S01]  /*4d70*/  FADD.FTZ R51, R21, R22 ;  /* 0x0000001615337221 */ /* 0x000fe20000010000 */
[----:B------:R2:W3:Y:S01]  /*4d80*/  MUFU.EX2 R55, R13 ;  /* 0x0000000d00377308 */ /* 0x0004e20000000800 */
[----:B------:R-:W1:Y:S01]  /*4d90*/  LDSM.16.MT88.4 R20, [R176+0xa800] ;  /* 0x00a80000b014783b */ /* 0x000e620000004200 */
[----:B------:R-:W-:Y:S01]  /*4da0*/  HMMA.16816.F32 R104, R4, R14, R104 ;  /* 0x0000000e0468723c */ /* 0x000fe20000001868 */
[----:B------:R-:W-:-:S04]  /*4db0*/  FADD.FTZ R53, R53, R12 ;  /* 0x0000000c35357221 */ /* 0x000fc80000010000 */
[----:B------:R-:W-:Y:S01]  /*4dc0*/  FADD.FTZ R47, R52, R53 ;  /* 0x00000035342f7221 */ /* 0x000fe20000010000 */
[----:B------:R-:W1:Y:S02]  /*4dd0*/  MUFU.EX2 R41, R57 ;  /* 0x0000003900297308 */ /* 0x000e640000000800 */
[----:B-----5:R-:W-:Y:S01]  /*4de0*/  HMMA.16816.F32 R88, R4, R16, R88 ;  /* 0x000000100458723c */ /* 0x020fe20000001858 */
[----:B------:R-:W-:-:S04]  /*4df0*/  FADD.FTZ R36, R36, R47 ;  /* 0x0000002f24247221 */ /* 0x000fc80000010000 */
[----:B------:R-:W-:Y:S01]  /*4e00*/  FADD.FTZ R35, R35, R36 ;  /* 0x0000002423237221 */ /* 0x000fe20000010000 */
[----:B------:R-:W-:Y:S01]  /*4e10*/  MUFU.EX2 R39, R50 ;  /* 0x0000003200277308 */ /* 0x000fe20000000800 */
[----:B--2---:R-:W-:Y:S01]  /*4e20*/  LDSM.16.MT88.4 R12, [R176+0xc800] ;  /* 0x00c80000b00c783b */ /* 0x004fe20000004200 */
[----:B------:R-:W-:Y:S01]  /*4e30*/  HMMA.16816.F32 R92, R4, R18, R92 ;  /* 0x00000012045c723c */ /* 0x000fe2000000185c */
[----:B----4-:R-:W-:Y:S01]  /*4e40*/  F2FP.F16.F32.PACK_AB R4, R123, R60 ;  /* 0x0000003c7b04723e */ /* 0x010fe200000000ff */
[----:B------:R-:W-:Y:S01]  /*4e50*/  FADD.FTZ R34, R34, R35 ;  /* 0x0000002322227221 */ /* 0x000fe20000010000 */
[----:B---3--:R-:W-:Y:S01]  /*4e60*/  F2FP.F16.F32.PACK_AB R6, R117, R56 ;  /* 0x000000387506723e */ /* 0x008fe200000000ff */
[----:B------:R-:W2:Y:S01]  /*4e70*/  LDSM.16.MT88.4 R16, [R178+0xc800] ;  /* 0x00c80000b210783b */ /* 0x000ea20000004200 */
[----:B------:R-:W-:Y:S01]  /*4e80*/  F2FP.F16.F32.PACK_AB R5, R55, R58 ;  /* 0x0000003a3705723e */ /* 0x000fe200000000ff */
[----:B------:R-:W-:Y:S01]  /*4e90*/  FADD.FTZ R31, R31, R34 ;  /* 0x000000221f1f7221 */ /* 0x000fe20000010000 */
[----:B------:R-:W-:Y:S01]  /*4ea0*/  F2FP.F16.F32.PACK_AB R7, R49, R54 ;  /* 0x000000363107723e */ /* 0x000fe200000000ff */
[----:B------:R-:W3:Y:S02]  /*4eb0*/  MUFU.EX2 R44, R44 ;  /* 0x0000002c002c7308 */ /* 0x000ee40000000800 */
[----:B------:R-:W-:-:S04]  /*4ec0*/  FADD.FTZ R28, R28, R31 ;  /* 0x0000001f1c1c7221 */ /* 0x000fc80000010000 */
[----:B-1----:R-:W-:Y:S01]  /*4ed0*/  HMMA.16816.F32 R112, R4, R8, R112 ;  /* 0x000000080470723c */ /* 0x002fe20000001870 */
[----:B------:R-:W-:Y:S01]  /*4ee0*/  FADD.FTZ R27, R27, R28 ;  /* 0x0000001c1b1b7221 */ /* 0x000fe20000010000 */
[----:B------:R-:W-:Y:S03]  /*4ef0*/  MUFU.EX2 R42, R42 ;  /* 0x0000002a002a7308 */ /* 0x000fe60000000800 */
[----:B------:R-:W-:-:S03]  /*4f00*/  FADD.FTZ R24, R24, R27 ;  /* 0x0000001b18187221 */ /* 0x000fc60000010000 */
[----:B------:R-:W-:Y:S01]  /*4f10*/  HMMA.16816.F32 R68, R4, R10, R68 ;  /* 0x0000000a0444723c */ /* 0x000fe20000001844 */
[----:B------:R-:W1:Y:S01]  /*4f20*/  LDSM.16.MT88.4 R8, [R178+0xe800] ;  /* 0x00e80000b208783b */ /* 0x000e620000004200 */
[----:B------:R-:W4:Y:S01]  /*4f30*/  MUFU.EX2 R43, R48 ;  /* 0x00000030002b7308 */ /* 0x000f220000000800 */
[----:B------:R-:W-:-:S04]  /*4f40*/  FADD.FTZ R3, R3, R24 ;  /* 0x0000001803037221 */ /* 0x000fc80000010000 */
[----:B------:R-:W-:Y:S01]  /*4f50*/  FADD.FTZ R64, R64, R3 ;  /* 0x0000000340407221 */ /* 0x000fe20000010000 */
[----:B------:R-:W-:Y:S02]  /*4f60*/  HMMA.16816.F32 R72, R4, R20, R72 ;  /* 0x000000140448723c */ /* 0x000fe40000001848 */
[----:B------:R-:W-:Y:S01]  /*4f70*/  MUFU.EX2 R45, R45 ;  /* 0x0000002d002d7308 */ /* 0x000fe20000000800 */
[----:B------:R-:W-:-:S05]  /*4f80*/  FADD.FTZ R63, R63, R64 ;  /* 0x000000403f3f7221 */ /* 0x000fca0000010000 */
[C---:B------:R-:W-:Y:S01]  /*4f90*/  HMMA.16816.F32 R76, R4.reuse, R22, R76 ;  /* 0x00000016044c723c */ /* 0x040fe2000000184c */
[----:B------:R-:W5:Y:S07]  /*4fa0*/  LDSM.16.MT88.4 R20, [R176+0xe800] ;  /* 0x00e80000b014783b */ /* 0x000f6e0000004200 */
[C---:B--2---:R-:W-:Y:S08]  /*4fb0*/  HMMA.16816.F32 R80, R4.reuse, R16, R80 ;  /* 0x000000100450723c */ /* 0x044ff00000001850 */
[C---:B------:R-:W-:Y:S01]  /*4fc0*/  HMMA.16816.F32 R84, R4.reuse, R18, R84 ;  /* 0x000000120454723c */ /* 0x040fe20000001854 */
[----:B------:R-:W2:Y:S07]  /*4fd0*/  LDSM.16.MT88.4 R16, [R178+0xac00] ;  /* 0x00ac0000b210783b */ /* 0x000eae0000004200 */
[C---:B------:R-:W-:Y:S08]  /*4fe0*/  HMMA.16816.F32 R88, R4.reuse, R12, R88 ;  /* 0x0000000c0458723c */ /* 0x040ff00000001858 */
[----:B-1----:R-:W-:Y:S01]  /*4ff0*/  HMMA.16816.F32 R96, R4, R8, R96 ;  /* 0x000000080460723c */ /* 0x002fe20000001860 */
[----:B------:R-:W-:-:S02]  /*5000*/  FADD.FTZ R8, R38, R51 ;  /* 0x0000003326087221 */ /* 0x000fc40000010000 */
[----:B------:R-:W1:Y:S02]  /*5010*/  MUFU.EX2 R38, R46 ;  /* 0x0000002e00267308 */ /* 0x000e640000000800 */
[----:B------:R-:W-:-:S03]  /*5020*/  FADD.FTZ R8, R37, R8 ;  /* 0x0000000825087221 */ /* 0x000fc60000010000 */
[C---:B------:R-:W-:Y:S08]  /*5030*/  HMMA.16816.F32 R108, R4.reuse, R10, R108 ;  /* 0x0000000a046c723c */ /* 0x040ff0000000186c */
[----:B-----5:R-:W-:Y:S01]  /*5040*/  HMMA.16816.F32 R100, R4, R20, R100 ;  /* 0x000000140464723c */ /* 0x020fe20000001864 */
[----:B------:R-:W-:Y:S02]  /*5050*/  FADD.FTZ R21, R33, R8 ;  /* 0x0000000821157221 */ /* 0x000fe40000010000 */
[----:B------:R-:W5:Y:S02]  /*5060*/  LDSM.16.MT88.4 R8, [R178+0xcc00] ;  /* 0x00cc0000b208783b */ /* 0x000f640000004200 */
[----:B------:R-:W-:-:S03]  /*5070*/  FADD.FTZ R21, R32, R21 ;  /* 0x0000001520157221 */ /* 0x000fc60000010000 */
[----:B------:R-:W-:Y:S01]  /*5080*/  HMMA.16816.F32 R92, R4, R14, R92 ;  /* 0x0000000e045c723c */ /* 0x000fe2000000185c */
[----:B------:R-:W-:Y:S01]  /*5090*/  FADD.FTZ R30, R30, R21 ;  /* 0x000000151e1e7221 */ /* 0x000fe20000010000 */
[----:B------:R-:W5:Y:S03]  /*50a0*/  LDSM.16.MT88.4 R12, [R176+0xac00] ;  /* 0x00ac0000b00c783b */ /* 0x000f660000004200 */
[----:B------:R-:W-:-:S03]  /*50b0*/  FADD.FTZ R29, R29, R30 ;  /* 0x0000001e1d1d7221 */ /* 0x000fc60000010000 */
[----:B------:R-:W-:Y:S01]  /*50c0*/  HMMA.16816.F32 R104, R4, R22, R104 ;  /* 0x000000160468723c */ /* 0x000fe20000001868 */
[----:B------:R-:W-:Y:S01]  /*50d0*/  FADD.FTZ R26, R26, R29 ;  /* 0x0000001d1a1a7221 */ /* 0x000fe20000010000 */
[----:B------:R-:W-:Y:S01]  /*50e0*/  F2FP.F16.F32.PACK_AB R4, R40, R41 ;  /* 0x000000292804723e */ /* 0x000fe200000000ff */
[----:B------:R-:W-:Y:S01]  /*50f0*/  FADD.FTZ R22, R116, R63 ;  /* 0x0000003f74167221 */ /* 0x000fe20000010000 */
[----:B---3--:R-:W-:Y:S01]  /*5100*/  F2FP.F16.F32.PACK_AB R6, R44, R39 ;  /* 0x000000272c06723e */ /* 0x008fe200000000ff */
[----:B------:R-:W-:Y:S01]  /*5110*/  FADD.FTZ R25, R25, R26 ;  /* 0x0000001a19197221 */ /* 0x000fe20000010000 */
[----:B----4-:R-:W-:Y:S01]  /*5120*/  F2FP.F16.F32.PACK_AB R5, R43, R42 ;  /* 0x0000002a2b05723e */ /* 0x010fe200000000ff */
[----:B------:R-:W-:Y:S01]  /*5130*/  FADD.FTZ R22, R67, R22 ;  /* 0x0000001643167221 */ /* 0x000fe20000010000 */
[----:B-1----:R-:W-:Y:S01]  /*5140*/  F2FP.F16.F32.PACK_AB R7, R45, R38 ;  /* 0x000000262d07723e */ /* 0x002fe200000000ff */
[----:B------:R-:W-:Y:S02]  /*5150*/  FADD.FTZ R66, R66, R25 ;  /* 0x0000001942427221 */ /* 0x000fe40000010000 */
[----:B------:R-:W-:-:S02]  /*5160*/  FADD.FTZ R133, R133, R22 ;  /* 0x0000001685857221 */ /* 0x000fc40000010000 */
[----:B------:R-:W-:Y:S02]  /*5170*/  FADD.FTZ R65, R65, R66 ;  /* 0x0000004241417221 */ /* 0x000fe40000010000 */
[----:B------:R-:W-:Y:S01]  /*5180*/  FADD.FTZ R132, R132, R133 ;  /* 0x0000008584847221 */ /* 0x000fe20000010000 */
[C---:B--2---:R-:W-:Y:S01]  /*5190*/  HMMA.16816.F32 R112, R4.reuse, R16, R112 ;  /* 0x000000100470723c */ /* 0x044fe20000001870 */
[----:B------:R-:W-:Y:S02]  /*51a0*/  FADD.FTZ R20, R62, R65 ;  /* 0x000000413e147221 */ /* 0x000fe40000010000 */
[----:B------:R-:W-:Y:S02]  /*51b0*/  FADD.FTZ R141, R141, R132 ;  /* 0x000000848d8d7221 */ /* 0x000fe40000010000 */
[----:B------:R-:W-:Y:S02]  /*51c0*/  FADD.FTZ R20, R61, R20 ;  /* 0x000000143d147221 */ /* 0x000fe40000010000 */
[----:B------:R-:W-:Y:S01]  /*51d0*/  FADD.FTZ R142, R142, R141 ;  /* 0x0000008d8e8e7221 */ /* 0x000fe20000010000 */
[----:B------:R-:W-:Y:S01]  /*51e0*/  HMMA.16816.F32 R68, R4, R18, R68 ;  /* 0x000000120444723c */ /* 0x000fe20000001844 */
[----:B------:R-:W-:Y:S01]  /*51f0*/  FADD.FTZ R135, R135, R20 ;  /* 0x0000001487877221 */ /* 0x000fe20000010000 */
[----:B------:R-:W1:Y:S01]  /*5200*/  LDSM.16.MT88.4 R16, [R176+0xcc00] ;  /* 0x00cc0000b010783b */ /* 0x000e620000004200 */
[----:B------:R-:W-:-:S02]  /*5210*/  FADD.FTZ R119, R119, R142 ;  /* 0x0000008e77777221 */ /* 0x000fc40000010000 */
[----:B------:R-:W-:Y:S02]  /*5220*/  FADD.FTZ R134, R134, R135 ;  /* 0x0000008786867221 */ /* 0x000fe40000010000 */
[----:B------:R-:W-:Y:S01]  /*5230*/  FADD.FTZ R122, R122, R119 ;  /* 0x000000777a7a7221 */ /* 0x000fe20000010000 */
[----:B-----5:R-:W-:Y:S01]  /*5240*/  HMMA.16816.F32 R80, R4, R8, R80 ;  /* 0x000000080450723c */ /* 0x020fe20000001850 */
[----:B------:R-:W-:-:S04]  /*5250*/  FADD.FTZ R129, R129, R134 ;  /* 0x0000008681817221 */ /* 0x000fc80000010000 */
[----:B------:R-:W-:-:S03]  /*5260*/  FADD.FTZ R128, R128, R129 ;  /* 0x0000008180807221 */ /* 0x000fc60000010000 */
[----:B------:R-:W-:Y:S01]  /*5270*/  HMMA.16816.F32 R84, R4, R10, R84 ;  /* 0x0000000a0454723c */ /* 0x000fe20000001854 */
[----:B------:R-:W2:Y:S01]  /*5280*/  LDSM.16.MT88.4 R8, [R176+0xec00] ;  /* 0x00ec0000b008783b */ /* 0x000ea20000004200 */
[----:B------:R-:W-:-:S04]  /*5290*/  FADD.FTZ R3, R143, R128 ;  /* 0x000000808f037221 */ /* 0x000fc80000010000 */
[----:B------:R-:W-:Y:S02]  /*52a0*/  FADD.FTZ R3, R120, R3 ;  /* 0x0000000378037221 */ /* 0x000fe40000010000 */
[----:B------:R-:W-:Y:S02]  /*52b0*/  HMMA.16816.F32 R72, R4, R12, R72 ;  /* 0x0000000c0448723c */ /* 0x000fe40000001848 */
        /* <DEDUP_REMOVED lines=93> */
.L_x_1520:
[----:B------:R-:W-:Y:S01]  /*5890*/  UMOV UR4, URZ ;  /* 0x000000ff00047c82 */ /* 0x000fe20008000000 */
[----:B------:R-:W-:Y:S01]  /*58a0*/  IMAD.SHL.U32 R4, R124, 0x80, RZ ;  /* 0x000000807c047824 */ /* 0x000fe200078e00ff */
[----:B------:R-:W-:-:S05]  /*58b0*/  IADD3 R3, P0, PT, RZ, -UR4, RZ ;  /* 0x80000004ff037c10 */ /* 0x000fca000ff1e0ff */
[----:B------:R-:W-:-:S05]  /*58c0*/  IMAD.X R4, RZ, RZ, ~R4, P0 ;  /* 0x000000ffff047224 */ /* 0x000fca00000e0e04 */
[----:B------:R-:W-:-:S04]  /*58d0*/  SHF.R.S64 R3, R3, 0x1f, R4 ;  /* 0x0000001f03037819 */ /* 0x000fc80000001004 */
[----:B------:R-:W-:-:S04]  /*58e0*/  IADD3 R186, P0, PT, R3, R186, RZ ;  /* 0x000000ba03ba7210 */ /* 0x000fc80007f1e0ff */
[----:B------:R-:W-:-:S09]  /*58f0*/  LEA.HI.X.SX32 R187, R4, R187, 0x1, P0 ;  /* 0x000000bb04bb7211 */ /* 0x000fd200000f0eff */
.L_x_1521:
[C---:B------:R-:W-:Y:S01]  /*5900*/  IMAD.SHL.U32 R3, R124.reuse, 0x40, RZ ;  /* 0x000000407c037824 */ /* 0x040fe200078e00ff */
[----:B------:R-:W-:Y:S01]  /*5910*/  SHF.L.U64.HI R124, R124, 0x6, R125 ;  /* 0x000000067c7c7819 */ /* 0x000fe2000001027d */
[----:B------:R-:W-:Y:S01]  /*5920*/  @!PT LDS RZ, [RZ] ;  /* 0x00000000fffff984 */ /* 0x000fe20000000800 */
[----:B------:R-:W-:Y:S01]  /*5930*/  @!PT LDS RZ, [RZ] ;  /* 0x00000000fffff984 */ /* 0x000fe20000000800 */
[----:B------:R-:W-:Y:S01]  /*5940*/  @!PT LDS RZ, [RZ] ;  /* 0x00000000fffff984 */ /* 0x000fe20000000800 */
[----:B------:R-:W-:Y:S03]  /*5950*/  LDGSTS.E.BYPASS.LTC128B.128 [R193+0x9000], desc[UR16][R186.64] ;  /* 0x09000000bac17fae */ /* 0x000fe6000b981a10 */
[C---:B------:R-:W-:Y:S01]  /*5960*/  IADD3 R4, P0, PT, R3.reuse, R186, RZ ;  /* 0x000000ba03047210 */ /* 0x040fe20007f1e0ff */
[----:B------:R-:W-:Y:S03]  /*5970*/  LDGSTS.E.BYPASS.LTC128B.128 [R193+0xb000], desc[UR16][R186.64+0x40] ;  /* 0x0b000040bac17fae */ /* 0x000fe6000b981a10 */
[C---:B------:R-:W-:Y:S01]  /*5980*/  IADD3 R8, P1, PT, R3.reuse, R4, RZ ;  /* 0x0000000403087210 */ /* 0x040fe20007f3e0ff */
[C---:B------:R-:W-:Y:S01]  /*5990*/  IMAD.X R5, R124.reuse, 0x1, R187, P0 ;  /* 0x000000017c057824 */ /* 0x040fe200000e06bb */
[----:B------:R-:W-:Y:S02]  /*59a0*/  LDGSTS.E.BYPASS.LTC128B.128 [R193+0xd000], desc[UR16][R186.64+0x80] ;  /* 0x0d000080bac17fae */ /* 0x000fe4000b981a10 */
[----:B------:R-:W-:Y:S01]  /*59b0*/  IADD3 R10, P0, PT, R3, R8, RZ ;  /* 0x00000008030a7210 */ /* 0x000fe20007f1e0ff */
[----:B------:R-:W-:Y:S01]  /*59c0*/  IMAD.X R9, R124, 0x1, R5, P1 ;  /* 0x000000017c097824 */ /* 0x000fe200008e0605 */
[----:B------:R-:W-:Y:S01]  /*59d0*/  LDGSTS.E.BYPASS.LTC128B.128 [R193+0x9800], desc[UR16][R4.64] ;  /* 0x0980000004c17fae */ /* 0x000fe2000b981a10 */
[----:B------:R-:W-:-:S02]  /*59e0*/  IMAD.SHL.U32 R3, R189, 0x2, RZ ;  /* 0x00000002bd037824 */ /* 0x000fc400078e00ff */
[----:B------:R-:W-:Y:S01]  /*59f0*/  IMAD.X R11, R124, 0x1, R9, P0 ;  /* 0x000000017c0b7824 */ /* 0x000fe200000e0609 */
[----:B------:R-:W-:Y:S02]  /*5a00*/  LDGSTS.E.BYPASS.LTC128B.128 [R193+0xb800], desc[UR16][R4.64+0x40] ;  /* 0x0b80004004c17fae */ /* 0x000fe4000b981a10 */
[----:B------:R-:W-:Y:S02]  /*5a10*/  LOP3.LUT R3, R3, 0x6, RZ, 0xc0, !PT ;  /* 0x0000000603037812 */ /* 0x000fe400078ec0ff */
        /* <DEDUP_REMOVED lines=9> */
[----:B-1----:R-:W2:Y:S04]  /*5ab0*/  LDSM.16.M88.4 R4, [R180+0x3800] ;  /* 0x00380000b404783b */ /* 0x002ea80000000200 */
[----:B------:R-:W1:Y:S04]  /*5ac0*/  LDSM.16.M88.4 R60, [R180+0x3c00] ;  /* 0x003c0000b43c783b */ /* 0x000e680000000200 */
        /* <DEDUP_REMOVED lines=8> */
[C---:B---3--:R-:W-:Y:S03]  /*5b50*/  HMMA.16816.F32 R16, R28.reuse, R12, RZ ;  /* 0x0000000c1c10723c */ /* 0x048fe600000018ff */
[----:B------:R-:W3:Y:S04]  /*5b60*/  LDSM.16.M88.4 R120, [R177+0x3c00] ;  /* 0x003c0000b178783b */ /* 0x000ee80000000200 */
[----:B------:R-:W3:Y:S01]  /*5b70*/  LDSM.16.M88.4 R144, [R177+0x3000] ;  /* 0x00300000b190783b */ /* 0x000ee20000000200 */
[C---:B--2---:R-:W-:Y:S03]  /*5b80*/  HMMA.16816.F32 R8, R28.reuse, R4, RZ ;  /* 0x000000041c08723c */ /* 0x044fe600000018ff */
[----:B------:R-:W0:Y:S05]  /*5b90*/  LDGDEPBAR ;  /* 0x00000000000079af */ /* 0x000e2a0000000000 */
[C---:B-1----:R-:W-:Y:S08]  /*5ba0*/  HMMA.16816.F32 R64, R28.reuse, R60, RZ ;  /* 0x0000003c1c40723c */ /* 0x042ff000000018ff */
        /* <DEDUP_REMOVED lines=31> */
[C---:B----4-:R-:W-:Y:S08]  /*5da0*/  HMMA.16816.F32 R40, R116.reuse, R124, R40 ;  /* 0x0000007c7428723c */ /* 0x050ff00000001828 */
        /* <DEDUP_REMOVED lines=85> */
[C---:B------:R-:W-:Y:S08]  /*6300*/  HMMA.16816.F32 R64, R132.reuse, R128, R64 ;  /* 0x000000808440723c */ /* 0x040ff00000001840 */
[C---:B---3--:R-:W-:Y:S08]  /*6310*/  HMMA.16816.F32 R8, R132.reuse, R116, R8 ;  /* 0x000000748408723c */ /* 0x048ff00000001808 */
[C---:B------:R-:W-:Y:S01]  /*6320*/  HMMA.16816.F32 R4, R132.reuse, R118, R4 ;  /* 0x000000768404723c */ /* 0x040fe20000001804 */
[----:B------:R-:W2:Y:S07]  /*6330*/  LDSM.16.M88.4 R116, [R177+0x8800] ;  /* 0x00880000b174783b */ /* 0x000eae0000000200 */
[C---:B----4-:R-:W-:Y:S08]  /*6340*/  HMMA.16816.F32 R24, R132.reuse, R124, R24 ;  /* 0x0000007c8418723c */ /* 0x050ff00000001818 */
[----:B-1----:R-:W-:Y:S01]  /*6350*/  HMMA.16816.F32 R48, R132, R120, R48 ;  /* 0x000000788430723c */ /* 0x002fe20000001830 */
[----:B------:R-:W-:-:S04]  /*6360*/  IMAD R120, R138, 0x80, R3 ;  /* 0x000000808a787824 */ /* 0x000fc800078e0203 */
[----:B------:R-:W-:-:S03]  /*6370*/  VIADD R3, R120, 0xffffff00 ;  /* 0xffffff0078037836 */ /* 0x000fc60000000000 */
[C---:B------:R-:W-:Y:S01]  /*6380*/  HMMA.16816.F32 R20, R132.reuse, R126, R20 ;  /* 0x0000007e8414723c */ /* 0x040fe20000001814 */
[----:B------:R-:W1:Y:S01]  /*6390*/  LDSM.16.M88.4 R124, [R177+0x8000] ;  /* 0x00800000b17c783b */ /* 0x000e620000000200 */
[CC--:B------:R-:W-:Y:S02]  /*63a0*/  ISETP.GE.AND P1, PT, R3.reuse, R140.reuse, PT ;  /* 0x0000008c0300720c */ /* 0x0c0fe40003f26270 */
[----:B------:R-:W-:Y:S01]  /*63b0*/  ISETP.GE.AND P0, PT, R3, R139, PT ;  /* 0x0000008b0300720c */ /* 0x000fe20003f06270 */
[----:B------:R-:W-:Y:S01]  /*63c0*/  VIADD R3, R120, 0xffffff09 ;  /* 0xffffff0978037836 */ /* 0x000fe20000000000 */
[----:B------:R-:W-:Y:S01]  /*63d0*/  FSEL R151, R24, -INF , !P1 ;  /* 0xff80000018977808 */ /* 0x000fe20004800000 */
[----:B------:R-:W-:Y:S01]  /*63e0*/  VIADD R24, R120, 0xffffff18 ;  /* 0xffffff1878187836 */ /* 0x000fe20000000000 */
[----:B------:R-:W-:Y:S01]  /*63f0*/  FSEL R131, R26, -INF , !P0 ;  /* 0xff8000001a837808 */ /* 0x000fe20004000000 */
[----:B------:R-:W-:Y:S01]  /*6400*/  HMMA.16816.F32 R44, R132, R122, R44 ;  /* 0x0000007a842c723c */ /* 0x000fe2000000182c */
[----:B------:R-:W-:-:S02]  /*6410*/  ISETP.GE.AND P2, PT, R3, R140, PT ;  /* 0x0000008c0300720c */ /* 0x000fc40003f46270 */
[----:B------:R-:W-:Y:S01]  /*6420*/  ISETP.GE.AND P1, PT, R3, R139, PT ;  /* 0x0000008b0300720c */ /* 0x000fe20003f26270 */
[----:B------:R-:W-:-:S04]  /*6430*/  VIADD R3, R120, 0xffffff11 ;  /* 0xffffff1178037836 */ /* 0x000fc80000000000 */
[C---:B--2---:R-:W-:Y:S01]  /*6440*/  HMMA.16816.F32 R40, R132.reuse, R116, R40 ;  /* 0x000000748428723c */ /* 0x044fe20000001828 */
[C---:B------:R-:W-:Y:S01]  /*6450*/  VIADD R117, R120.reuse, 0xffffff01 ;  /* 0xffffff0178757836 */ /* 0x040fe20000000000 */
[----:B------:R-:W-:Y:S01]  /*6460*/  FSEL R23, R23, -INF , !P1 ;  /* 0xff80000017177808 */ /* 0x000fe20004800000 */
[----:B------:R-:W-:Y:S01]  /*6470*/  VIADD R116, R120, 0xffffff08 ;  /* 0xffffff0878747836 */ /* 0x000fe20000000000 */
[----:B------:R-:W-:Y:S02]  /*6480*/  FSEL R21, R21, -INF , !P2 ;  /* 0xff80000015157808 */ /* 0x000fe40005000000 */
[-C--:B------:R-:W-:Y:S02]  /*6490*/  ISETP.GE.AND P3, PT, R117, R139.reuse, PT ;  /* 0x0000008b7500720c */ /* 0x080fe40003f66270 */
[C---:B------:R-:W-:Y:S01]  /*64a0*/  ISETP.GE.AND P5, PT, R116.reuse, R140, PT ;  /* 0x0000008c7400720c */ /* 0x040fe20003fa6270 */
[----:B------:R-:W-:Y:S01]  /*64b0*/  HMMA.16816.F32 R36, R132, R118, R36 ;  /* 0x000000768424723c */ /* 0x000fe20000001824 */
[----:B------:R-:W-:Y:S01]  /*64c0*/  ISETP.GE.AND P4, PT, R116, R139, PT ;  /* 0x0000008b7400720c */ /* 0x000fe20003f86270 */
[----:B------:R-:W-:Y:S01]  /*64d0*/  VIADD R116, R120, 0xffffff10 ;  /* 0xffffff1078747836 */ /* 0x000fe20000000000 */
[----:B------:R-:W-:-:S02]  /*64e0*/  FSEL R27, R27, -INF , !P3 ;  /* 0xff8000001b1b7808 */ /* 0x000fc40005800000 */
[----:B------:R-:W-:Y:S01]  /*64f0*/  FSEL R245, R20, -INF , !P5 ;  /* 0xff80000014f57808 */ /* 0x000fe20006800000 */
[C---:B------:R-:W-:Y:S01]  /*6500*/  VIADD R20, R120.reuse, 0xffffff20 ;  /* 0xffffff2078147836 */ /* 0x040fe20000000000 */
[CC--:B------:R-:W-:Y:S02]  /*6510*/  ISETP.GE.AND P3, PT, R3.reuse, R140.reuse, PT ;  /* 0x0000008c0300720c */ /* 0x0c0fe40003f66270 */
[----:B------:R-:W-:Y:S01]  /*6520*/  ISETP.GE.AND P5, PT, R3, R139, PT ;  /* 0x0000008b0300720c */ /* 0x000fe20003fa6270 */
[----:B------:R-:W-:Y:S01]  /*6530*/  VIADD R3, R120, 0xffffff19 ;  /* 0xffffff1978037836 */ /* 0x000fe20000000000 */
[-C--:B------:R-:W-:Y:S02]  /*6540*/  ISETP.GE.AND P6, PT, R117, R140.reuse, PT ;  /* 0x0000008c7500720c */ /* 0x080fe40003fc6270 */
[----:B------:R-:W-:Y:S02]  /*6550*/  ISETP.GE.AND P0, PT, R116, R140, PT ;  /* 0x0000008c7400720c */ /* 0x000fe40003f06270 */
[----:B------:R-:W-:Y:S01]  /*6560*/  FSEL R141, R25, -INF , !P6 ;  /* 0xff800000198d7808 */ /* 0x000fe20007000000 */
[----:B-1----:R-:W-:Y:S01]  /*6570*/  HMMA.16816.F32 R56, R132, R124, R56 ;  /* 0x0000007c8438723c */ /* 0x002fe20000001838 */
[----:B------:R-:W-:Y:S01]  /*6580*/  FSEL R239, R16, -INF , !P0 ;  /* 0xff80000010ef7808 */ /* 0x000fe20004000000 */
[----:B------:R-:W-:Y:S01]  /*6590*/  VIADD R16, R120, 0xffffff28 ;  /* 0xffffff2878107836 */ /* 0x000fe20000000000 */
[----:B------:R-:W-:-:S02]  /*65a0*/  FSEL R25, R22, -INF , !P4 ;  /* 0xff80000016197808 */ /* 0x000fc40006000000 */
[CC--:B------:R-:W-:Y:S02]  /*65b0*/  ISETP.GE.AND P1, PT, R3.reuse, R140.reuse, PT ;  /* 0x0000008c0300720c */ /* 0x0c0fe40003f26270 */
[-C--:B------:R-:W-:Y:S01]  /*65c0*/  ISETP.GE.AND P0, PT, R3, R139.reuse, PT ;  /* 0x0000008b0300720c */ /* 0x080fe20003f06270 */
[----:B------:R-:W-:Y:S01]  /*65d0*/  VIADD R3, R120, 0xffffff21 ;  /* 0xffffff2178037836 */ /* 0x000fe20000000000 */
[----:B------:R-:W-:Y:S01]  /*65e0*/  ISETP.GE.AND P4, PT, R24, R140, PT ;  /* 0x0000008c1800720c */ /* 0x000fe20003f86270 */
[----:B------:R-:W-:Y:S01]  /*65f0*/  HMMA.16816.F32 R52, R132, R126, R52 ;  /* 0x0000007e8434723c */ /* 0x000fe20000001834 */
        /* <DEDUP_REMOVED lines=27> */
[----:B------:R-:W-:Y:S02]  /*67b0*/  ISETP.GE.AND P3, PT, R20, R139, PT ;  /* 0x0000008b1400720c */ /* 0x000fe40003f66270 */
[----:B------:R-:W-:Y:S02]  /*67c0*/  FSEL R201, R66, -INF , !P5 ;  /* 0xff80000042c97808 */ /* 0x000fe40006800000 */
[----:B------:R-:W-:-:S02]  /*67d0*/  FSEL R209, R65, -INF , !P4 ;  /* 0xff80000041d17808 */ /* 0x000fc40006000000 */
[----:B------:R-:W-:Y:S02]  /*67e0*/  FSEL R227, R5, -INF , !P0 ;  /* 0xff80000005e37808 */ /* 0x000fe40004000000 */
[----:B------:R-:W-:Y:S02]  /*67f0*/  FSEL R217, R7, -INF , !P6 ;  /* 0xff80000007d97808 */ /* 0x000fe40007000000 */
[C---:B------:R-:W-:Y:S02]  /*6800*/  ISETP.GE.AND P5, PT, R4.reuse, R140, PT ;  /* 0x0000008c0400720c */ /* 0x040fe40003fa6270 */
[-C--:B------:R-:W-:Y:S01]  /*6810*/  ISETP.GE.AND P4, PT, R4, R139.reuse, PT ;  /* 0x0000008b0400720c */ /* 0x080fe20003f86270 */
[----:B------:R-:W-:Y:S01]  /*6820*/  VIADD R4, R120, 0xffffff48 ;  /* 0xffffff4878047836 */ /* 0x000fe20000000000 */
[----:B------:R-:W-:Y:S02]  /*6830*/  FSEL R237, R13, -INF , !P1 ;  /* 0xff8000000ded7808 */ /* 0x000fe40004800000 */
[----:B------:R-:W-:-:S02]  /*6840*/  ISETP.GE.AND P0, PT, R8, R139, PT ;  /* 0x0000008b0800720c */ /* 0x000fc40003f06270 */
[-C--:B------:R-:W-:Y:S02]  /*6850*/  ISETP.GE.AND P6, PT, R3, R140.reuse, PT ;  /* 0x0000008c0300720c */ /* 0x080fe40003fc6270 */
[----:B------:R-:W-:Y:S02]  /*6860*/  ISETP.GE.AND P1, PT, R16, R139, PT ;  /* 0x0000008b1000720c */ /* 0x000fe40003f26270 */
[----:B------:R-:W-:Y:S02]  /*6870*/  FSEL R219, R10, -INF , !P3 ;  /* 0xff8000000adb7808 */ /* 0x000fe40005800000 */
[----:B------:R-:W-:Y:S02]  /*6880*/  ISETP.GE.AND P3, PT, R12, R140, PT ;  /* 0x0000008c0c00720c */ /* 0x000fe40003f66270 */
[----:B------:R-:W-:Y:S02]  /*6890*/  FSEL R185, R62, -INF , !P0 ;  /* 0xff8000003eb97808 */ /* 0x000fe40004000000 */
[----:B------:R-:W-:-:S02]  /*68a0*/  FSEL R205, R61, -INF , !P6 ;  /* 0xff8000003dcd7808 */ /* 0x000fc40007000000 */
[----:B------:R-:W-:Y:S02]  /*68b0*/  FSEL R215, R6, -INF , !P1 ;  /* 0xff80000006d77808 */ /* 0x000fe40004800000 */
[C---:B------:R-:W-:Y:S02]  /*68c0*/  ISETP.GE.AND P0, PT, R4.reuse, R140, PT ;  /* 0x0000008c0400720c */ /* 0x040fe40003f06270 */
[----:B------:R-:W-:Y:S02]  /*68d0*/  ISETP.GE.AND P6, PT, R4, R139, PT ;  /* 0x0000008b0400720c */ /* 0x000fe40003fc6270 */
[----:B------:R-:W1:Y:S01]  /*68e0*/  LDSM.16.M88.4 R4, [R177+0x8c00] ;  /* 0x008c0000b104783b */ /* 0x000e620000000200 */
[----:B------:R-:W-:Y:S01]  /*68f0*/  FSEL R207, R64, -INF , !P3 ;  /* 0xff80000040cf7808 */ /* 0x000fe20005800000 */
[----:B------:R-:W-:-:S04]  /*6900*/  DEPBAR.LE SB0, 0x0 ;  /* 0x000080000000791a */ /* 0x000fc80000000000 */
[-C--:B------:R-:W-:Y:S01]  /*6910*/  ISETP.GE.AND P3, PT, R3, R139.reuse, PT ;  /* 0x0000008b0300720c */ /* 0x080fe20003f66270 */
[----:B------:R-:W-:Y:S01]  /*6920*/  VIADD R3, R120, 0xffffff41 ;  /* 0xffffff4178037836 */ /* 0x000fe20000000000 */
        /* <DEDUP_REMOVED lines=18> */
[CC--:B------:R-:W-:Y:S02]  /*6a50*/  ISETP.GE.AND P1, PT, R3.reuse, R140.reuse, PT ;  /* 0x0000008c0300720c */ /* 0x0c0fe40003f26270 */
[-C--:B------:R-:W-:Y:S01]  /*6a60*/  ISETP.GE.AND P0, PT, R3, R139.reuse, PT ;  /* 0x0000008b0300720c */ /* 0x080fe20003f06270 */
[----:B------:R-:W-:Y:S01]  /*6a70*/  VIADD R3, R120, 0xffffff58 ;  /* 0xffffff5878037836 */ /* 0x000fe20000000000 */
[----:B------:R-:W-:Y:S01]  /*6a80*/  FSEL R163, R54, -INF , !P6 ;  /* 0xff80000036a37808 */ /* 0x000fe20007000000 */
[C---:B-1----:R-:W-:Y:S01]  /*6a90*/  HMMA.16816.F32 R32, R132.reuse, R4, R32 ;  /* 0x000000048420723c */ /* 0x042fe20000001820 */
[----:B------:R-:W-:Y:S01]  /*6aa0*/  FSEL R175, R53, -INF , !P3 ;  /* 0xff80000035af7808 */ /* 0x000fe20005800000 */
[C---:B------:R-:W-:Y:S01]  /*6ab0*/  VIADD R5, R120.reuse, 0xffffff70 ;  /* 0xffffff7078057836 */ /* 0x040fe20000000000 */
[CC--:B------:R-:W-:Y:S01]  /*6ac0*/  ISETP.GE.AND P6, PT, R3.reuse, R140.reuse, PT ;  /* 0x0000008c0300720c */ /* 0x0c0fe20003fc6270 */
[C---:B------:R-:W-:Y:S01]  /*6ad0*/  VIADD R4, R120.reuse, 0xffffff69 ;  /* 0xffffff6978047836 */ /* 0x040fe20000000000 */
[----:B------:R-:W-:Y:S01]  /*6ae0*/  ISETP.GE.AND P3, PT, R3, R139, PT ;  /* 0x0000008b0300720c */ /* 0x000fe20003f66270 */
[----:B------:R-:W-:Y:S01]  /*6af0*/  VIADD R3, R120, 0xffffff59 ;  /* 0xffffff5978037836 */ /* 0x000fe20000000000 */
[----:B------:R-:W-:Y:S01]  /*6b00*/  FSEL R167, R55, -INF , !P5 ;  /* 0xff80000037a77808 */ /* 0x000fe20006800000 */
[----:B------:R-:W-:Y:S01]  /*6b10*/  HMMA.16816.F32 R28, R132, R6, R28 ;  /* 0x00000006841c723c */ /* 0x000fe2000000181c */
[----:B------:R-:W-:Y:S01]  /*6b20*/  FSEL R153, R48, -INF , !P4 ;  /* 0xff80000030997808 */ /* 0x000fe20006000000 */
[----:B------:R-:W-:Y:S01]  /*6b30*/  BAR.SYNC.DEFER_BLOCKING 0x0 ;  /* 0x0000000000007b1d */ /* 0x000fe20000010000 */
        /* <DEDUP_REMOVED lines=11> */
[-C--:B------:R-:W-:Y:S01]  /*6bf0*/  ISETP.GE.AND P6, PT, R3, R139.reuse, PT ;  /* 0x0000008b0300720c */ /* 0x080fe20003fc6270 */
[----:B------:R-:W-:Y:S01]  /*6c00*/  VIADD R3, R120, 0xffffff68 ;  /* 0xffffff6878037836 */ /* 0x000fe20000000000 */
[----:B------:R-:W-:Y:S02]  /*6c10*/  FSEL R118, R41, -INF , !P0 ;  /* 0xff80000029767808 */ /* 0x000fe40004000000 */
        /* <DEDUP_REMOVED lines=8> */
[----:B------:R-:W-:Y:S01]  /*6ca0*/  ISETP.GE.AND P2, PT, R4, R139, PT ;  /* 0x0000008b0400720c */ /* 0x000fe20003f46270 */
[----:B------:R-:W-:Y:S01]  /*6cb0*/  VIADD R4, R120, 0xffffff71 ;  /* 0xffffff7178047836 */ /* 0x000fe20000000000 */
[----:B------:R-:W-:Y:S02]  /*6cc0*/  FSEL R127, R34, -INF , !P0 ;  /* 0xff800000227f7808 */ /* 0x000fe40004000000 */
[----:B------:R-:W-:Y:S02]  /*6cd0*/  ISETP.GE.U32.AND P0, PT, R138, 0x3, PT ;  /* 0x000000038a00780c */ /* 0x000fe40003f06070 */
[----:B------:R-:W-:Y:S02]  /*6ce0*/  FSEL R116, R42, -INF , !P1 ;  /* 0xff8000002a747808 */ /* 0x000fe40004800000 */
[----:B------:R-:W-:Y:S02]  /*6cf0*/  FSEL R117, R43, -INF , !P6 ;  /* 0xff8000002b757808 */ /* 0x000fe40007000000 */
[----:B------:R-:W-:-:S02]  /*6d00*/  FSEL R119, R36, -INF , !P3 ;  /* 0xff80000024777808 */ /* 0x000fc40005800000 */
        /* <DEDUP_REMOVED lines=10> */
[C---:B------:R-:W-:Y:S02]  /*6db0*/  ISETP.GE.AND P4, PT, R4.reuse, R140, PT ;  /* 0x0000008c0400720c */ /* 0x040fe40003f86270 */
[-C--:B------:R-:W-:Y:S02]  /*6dc0*/  ISETP.GE.AND P2, PT, R5, R139.reuse, PT ;  /* 0x0000008b0500720c */ /* 0x080fe40003f46270 */
[----:B------:R-:W-:Y:S02]  /*6dd0*/  ISETP.GE.AND P1, PT, R4, R139, PT ;  /* 0x0000008b0400720c */ /* 0x000fe40003f26270 */
[----:B------:R-:W-:-:S02]  /*6de0*/  FSEL R130, R33, -INF , !P6 ;  /* 0xff80000021827808 */ /* 0x000fc40007000000 */
[----:B------:R-:W-:Y:S02]  /*6df0*/  FSEL R126, R35, -INF , !P3 ;  /* 0xff800000237e7808 */ /* 0x000fe40005800000 */
[----:B------:R-:W-:Y:S02]  /*6e00*/  FSEL R129, R28, -INF , !P5 ;  /* 0xff8000001c817808 */ /* 0x000fe40006800000 */
        /* <DEDUP_REMOVED lines=9> */
[----:B------:R-:W-:-:S04]  /*6ea0*/  IADD3 R9, PT, PT, R9, -0x100, RZ ;  /* 0xffffff0009097810 */ /* 0x000fc80007ffe0ff */
[----:B------:R-:W-:Y:S02]  /*6eb0*/  IABS R10, R13 ;  /* 0x0000000d000a7213 */ /* 0x000fe40000000000 */
[----:B------:R-:W-:Y:S02]  /*6ec0*/  IABS R7, R9 ;  /* 0x0000000900077213 */ /* 0x000fe40000000000 */
[-C--:B-1----:R-:W-:Y:S02]  /*6ed0*/  IABS R6, R8.reuse ;  /* 0x0000000800067213 */ /* 0x082fe40000000000 */
[-C--:B------:R-:W-:Y:S02]  /*6ee0*/  LOP3.LUT R13, R13, R8.reuse, RZ, 0x3c, !PT ;  /* 0x000000080d0d7212 */ /* 0x080fe400078e3cff */
[----:B------:R-:W1:Y:S01]  /*6ef0*/  I2F.RP R4, R6 ;  /* 0x0000000600047306 */ /* 0x000e620000209400 */
[----:B------:R-:W-:Y:S02]  /*6f00*/  LOP3.LUT R9, R9, R8, RZ, 0x3c, !PT ;  /* 0x0000000809097212 */ /* 0x000fe400078e3cff */
[----:B------:R-:W-:-:S02]  /*6f10*/  ISETP.GE.AND P3, PT, R13, RZ, PT ;  /* 0x000000ff0d00720c */ /* 0x000fc40003f66270 */
        /* <DEDUP_REMOVED lines=16> */
[-C--:B------:R-:W-:Y:S02]  /*7020*/  @!P4 IADD3 R11, PT, PT, R11, -R6.reuse, RZ ;  /* 0x800000060b0bc210 */ /* 0x080fe40007ffe0ff */
[----:B------:R-:W-:Y:S01]  /*7030*/  @!P2 IMAD.IADD R7, R7, 0x1, -R6 ;  /* 0x000000010707a824 */ /* 0x000fe200078e0a06 */
[----:B------:R-:W-:Y:S01]  /*7040*/  @!P4 IADD3 R12, PT, PT, R12, 0x1, RZ ;  /* 0x000000010c0cc810 */ /* 0x000fe20007ffe0ff */
[----:B------:R-:W-:Y:S01]  /*7050*/  @!P2 VIADD R5, R5, 0x1 ;  /* 0x000000010505a836 */ /* 0x000fe20000000000 */
[-C--:B------:R-:W-:Y:S02]  /*7060*/  ISETP.GE.U32.AND P5, PT, R11, R6.reuse, PT ;  /* 0x000000060b00720c */ /* 0x080fe40003fa6070 */
[----:B------:R-:W-:-:S11]  /*7070*/  ISETP.GE.U32.AND P1, PT, R7, R6, PT ;  /* 0x000000060700720c */ /* 0x000fd60003f26070 */
[----:B------:R-:W-:Y:S02]  /*7080*/  @P5 IADD3 R12, PT, PT, R12, 0x1, RZ ;  /* 0x000000010c0c5810 */ /* 0x000fe40007ffe0ff */
[----:B------:R-:W-:Y:S01]  /*7090*/  @P1 VIADD R5, R5, 0x1 ;  /* 0x0000000105051836 */ /* 0x000fe20000000000 */
[----:B------:R-:W-:Y:S02]  /*70a0*/  ISETP.NE.AND P1, PT, R8, RZ, PT ;  /* 0x000000ff0800720c */ /* 0x000fe40003f25270 */
[----:B------:R-:W-:Y:S02]  /*70b0*/  @!P3 IMAD.MOV R12, RZ, RZ, -R12 ;  /* 0x000000ffff0cb224 */ /* 0x000fe400078e0a0c */
[----:B------:R-:W-:Y:S02]  /*70c0*/  MOV R4, R5 ;  /* 0x0000000500047202 */ /* 0x000fe40000000f00 */
[----:B------:R-:W-:Y:S02]  /*70d0*/  LOP3.LUT R5, RZ, R8, RZ, 0x33, !PT ;  /* 0x00000008ff057212 */ /* 0x000fe400078e33ff */
[----:B------:R-:W-:-:S02]  /*70e0*/  @!P0 IADD3 R4, PT, PT, -R4, RZ, RZ ;  /* 0x000000ff04048210 */ /* 0x000fc40007ffe1ff */
        /* <DEDUP_REMOVED lines=22> */
.L_x_1523:
[----:B------:R-:W-:Y:S01]  /*7250*/  UMOV UR4, URZ ;  /* 0x000000ff00047c82 */ /* 0x000fe20008000000 */
[----:B------:R-:W-:Y:S01]  /*7260*/  IMAD.SHL.U32 R4, R136, 0x80, RZ ;  /* 0x0000008088047824 */ /* 0x000fe200078e00ff */
[----:B------:R-:W-:-:S05]  /*7270*/  IADD3 R5, P0, PT, RZ, -UR4, RZ ;  /* 0x80000004ff057c10 */ /* 0x000fca000ff1e0ff */
[----:B------:R-:W-:-:S05]  /*7280*/  IMAD.X R4, RZ, RZ, ~R4, P0 ;  /* 0x000000ffff047224 */ /* 0x000fca00000e0e04 */
[----:B------:R-:W-:-:S04]  /*7290*/  SHF.R.S64 R5, R5, 0x1f, R4 ;  /* 0x0000001f05057819 */ /* 0x000fc80000001004 */
[----:B------:R-:W-:-:S04]  /*72a0*/  IADD3 R184, P0, PT, R5, R184, RZ ;  /* 0x000000b805b87210 */ /* 0x000fc80007f1e0ff */
[----:B------:R-:W-:-:S09]  /*72b0*/  LEA.HI.X.SX32 R183, R4, R183, 0x1, P0 ;  /* 0x000000b704b77211 */ /* 0x000fd200000f0eff */
.L_x_1524:
[C---:B------:R-:W-:Y:S01]  /*72c0*/  IMAD.SHL.U32 R5, R136.reuse, 0x40, RZ ;  /* 0x0000004088057824 */ /* 0x040fe200078e00ff */
[----:B------:R-:W-:Y:S01]  /*72d0*/  SHF.L.U64.HI R136, R136, 0x6, R137 ;  /* 0x0000000688887819 */ /* 0x000fe20000010289 */
[----:B------:R-:W-:Y:S01]  /*72e0*/  IMAD.MOV.U32 R8, RZ, RZ, R184 ;  /* 0x000000ffff087224 */ /* 0x000fe200078e00b8 */
        /* <DEDUP_REMOVED lines=23> */
.L_x_1522:
        /* <DEDUP_REMOVED lines=52> */
[----:B------:R-:W-:Y:S02]  /*77a0*/  FSEL R136, R136, RZ, P1 ;  /* 0x000000ff88887208 */ /* 0x000fe40000800000 */
[----:B------:R-:W-:Y:S02]  /*77b0*/  FSEL R5, R139, RZ, P1 ;  /* 0x000000ff8b057208 */ /* 0x000fe40000800000 */
[----:B------:R-:W-:Y:S01]  /*77c0*/  FSEL R132, R132, RZ, P0 ;  /* 0x000000ff84847208 */ /* 0x000fe20000000000 */
[--C-:B------:R-:W-:Y:S01]  /*77d0*/  FFMA.FTZ R135, R141, UR6, -R136.reuse ;  /* 0x000000068d877c23 */ /* 0x100fe20008010888 */
[----:B------:R-:W-:Y:S01]  /*77e0*/  FFMA.FTZ R133, R21, UR6, -R136 ;  /* 0x0000000615857c23 */ /* 0x000fe20008010888 */
[----:B------:R-:W-:Y:S01]  /*77f0*/  FADD.FTZ R144, R2, -R5 ;  /* 0x8000000502907221 */ /* 0x000fe20000010000 */
[----:B------:R-:W-:Y:S01]  /*7800*/  FSEL R5, R137, RZ, P0 ;  /* 0x000000ff89057208 */ /* 0x000fe20000000000 */
[----:B------:R-:W-:Y:S01]  /*7810*/  FFMA.FTZ R141, R23, UR6, -R132 ;  /* 0x00000006178d7c23 */ /* 0x000fe20008010884 */
[----:B------:R-:W-:Y:S01]  /*7820*/  FFMA.FTZ R142, R151, UR6, -R136 ;  /* 0x00000006978e7c23 */ /* 0x000fe20008010888 */
[----:B------:R-:W1:Y:S01]  /*7830*/  LDSM.16.MT88.4 R20, [R176+0x9000] ;  /* 0x00900000b014783b */ /* 0x000e620000004200 */
[----:B------:R-:W-:Y:S01]  /*7840*/  FFMA.FTZ R151, R131, UR6, -R132 ;  /* 0x0000000683977c23 */ /* 0x000fe20008010884 */
[----:B------:R-:W-:Y:S01]  /*7850*/  FADD.FTZ R0, R0, -R5 ;  /* 0x8000000500007221 */ /* 0x000fe20000010000 */
[----:B------:R-:W-:Y:S01]  /*7860*/  FFMA.FTZ R134, R245, UR6, -R136 ;  /* 0x00000006f5867c23 */ /* 0x000fe20008010888 */
[--C-:B------:R-:W-:Y:S01]  /*7870*/  FFMA.FTZ R131, R27, UR6, -R132.reuse ;  /* 0x000000061b837c23 */ /* 0x100fe20008010884 */
[----:B------:R-:W-:Y:S01]  /*7880*/  FMUL.FTZ R144, R144, UR6 ;  /* 0x0000000690907c20 */ /* 0x000fe20008410000 */
[----:B------:R-:W-:Y:S01]  /*7890*/  FFMA.FTZ R25, R25, UR6, -R132 ;  /* 0x0000000619197c23 */ /* 0x000fe20008010884 */
[----:B------:R-:W-:Y:S01]  /*78a0*/  FMUL.FTZ R0, R0, UR6 ;  /* 0x0000000600007c20 */ /* 0x000fe20008410000 */
[----:B------:R-:W-:Y:S01]  /*78b0*/  MUFU.EX2 R142, R142 ;  /* 0x0000008e008e7308 */ /* 0x000fe20000000800 */
[--C-:B------:R-:W-:Y:S01]  /*78c0*/  FFMA.FTZ R153, R153, UR6, -R136.reuse ;  /* 0x0000000699997c23 */ /* 0x100fe20008010888 */
[----:B------:R-:W-:Y:S01]  /*78d0*/  FFMA.FTZ R146, R159, UR6, -R136 ;  /* 0x000000069f927c23 */ /* 0x000fe20008010888 */
[--C-:B------:R-:W-:Y:S01]  /*78e0*/  FFMA.FTZ R147, R147, UR6, -R132.reuse ;  /* 0x0000000693937c23 */ /* 0x100fe20008010884 */
[--C-:B------:R-:W-:Y:S01]  /*78f0*/  FFMA.FTZ R143, R143, UR6, -R132.reuse ;  /* 0x000000068f8f7c23 */ /* 0x100fe20008010884 */
[--C-:B------:R-:W-:Y:S01]  /*7900*/  FFMA.FTZ R116, R116, UR6, -R132.reuse ;  /* 0x0000000674747c23 */ /* 0x100fe20008010884 */
[--C-:B------:R-:W-:Y:S01]  /*7910*/  FFMA.FTZ R117, R117, UR6, -R132.reuse ;  /* 0x0000000675757c23 */ /* 0x100fe20008010884 */
[--C-:B------:R-:W-:Y:S01]  /*7920*/  FFMA.FTZ R120, R120, UR6, -R132.reuse ;  /* 0x0000000678787c23 */ /* 0x100fe20008010884 */
[----:B------:R-:W2:Y:S01]  /*7930*/  MUFU.EX2 R135, R135 ;  /* 0x0000008700877308 */ /* 0x000ea20000000800 */
[----:B------:R-:W-:Y:S01]  /*7940*/  FFMA.FTZ R121, R121, UR6, -R132 ;  /* 0x0000000679797c23 */ /* 0x000fe20008010884 */
[----:B------:R-:W-:Y:S01]  /*7950*/  FFMA.FTZ R130, R130, UR6, -R136 ;  /* 0x0000000682827c23 */ /* 0x000fe20008010888 */
[--C-:B------:R-:W-:Y:S01]  /*7960*/  FFMA.FTZ R127, R127, UR6, -R132.reuse ;  /* 0x000000067f7f7c23 */ /* 0x100fe20008010884 */
[----:B------:R-:W-:-:S04]  /*7970*/  FFMA.FTZ R126, R126, UR6, -R132 ;  /* 0x000000067e7e7c23 */ /* 0x000fc80008010884 */
[----:B------:R-:W-:Y:S08]  /*7980*/  MUFU.EX2 R134, R134 ;  /* 0x0000008600867308 */ /* 0x000ff00000000800 */
[----:B------:R-:W3:Y:S01]  /*7990*/  MUFU.EX2 R133, R133 ;  /* 0x0000008500857308 */ /* 0x000ee20000000800 */
[----:B--2---:R-:W-:-:S07]  /*79a0*/  F2FP.F16.F32.PACK_AB R4, R135, R142 ;  /* 0x0000008e8704723e */ /* 0x004fce00000000ff */
[----:B------:R-:W-:Y:S08]  /*79b0*/  MUFU.EX2 R151, R151 ;  /* 0x0000009700977308 */ /* 0x000ff00000000800 */
[----:B------:R-:W2:Y:S01]  /*79c0*/  MUFU.EX2 R131, R131 ;  /* 0x0000008300837308 */ /* 0x000ea20000000800 */
[----:B---3--:R-:W-:-:S07]  /*79d0*/  F2FP.F16.F32.PACK_AB R6, R133, R134 ;  /* 0x000000868506723e */ /* 0x008fce00000000ff */
[----:B------:R-:W-:Y:S08]  /*79e0*/  MUFU.EX2 R2, R25 ;  /* 0x0000001900027308 */ /* 0x000ff00000000800 */
[----:B------:R-:W3:Y:S01]  /*79f0*/  MUFU.EX2 R144, R144 ;  /* 0x0000009000907308 */ /* 0x000ee20000000800 */
[----:B--2---:R-:W-:-:S07]  /*7a00*/  F2FP.F16.F32.PACK_AB R5, R131, R151 ;  /* 0x000000978305723e */ /* 0x004fce00000000ff */
        /* <DEDUP_REMOVED lines=10> */
[-C--:B--2---:R-:W-:Y:S01]  /*7ab0*/  FMUL.FTZ R10, R114, R140.reuse ;  /* 0x0000008c720a7220 */ /* 0x084fe20000410000 */
        /* <DEDUP_REMOVED lines=8> */
[--C-:B------:R-:W-:Y:S01]  /*7b40*/  FFMA.FTZ R75, R239, UR6, -R136.reuse ;  /* 0x00000006ef4b7c23 */ /* 0x100fe20008010888 */
[--C-:B------:R-:W-:Y:S01]  /*7b50*/  FFMA.FTZ R72, R241, UR6, -R136.reuse ;  /* 0x00000006f1487c23 */ /* 0x100fe20008010888 */
[--C-:B------:R-:W-:Y:S01]  /*7b60*/  FFMA.FTZ R73, R243, UR6, -R136.reuse ;  /* 0x00000006f3497c23 */ /* 0x100fe20008010888 */
[----:B------:R-:W-:Y:S01]  /*7b70*/  FFMA.FTZ R0, R237, UR6, -R136 ;  /* 0x00000006ed007c23 */ /* 0x000fe20008010888 */
[--C-:B------:R-:W-:Y:S01]  /*7b80*/  FFMA.FTZ R74, R233, UR6, -R132.reuse ;  /* 0x00000006e94a7c23 */ /* 0x100fe20008010884 */
[-C--:B------:R-:W-:Y:S01]  /*7b90*/  FMUL.FTZ R32, R88, R144.reuse ;  /* 0x0000009058207220 */ /* 0x080fe20000410000 */
[C---:B------:R-:W-:Y:S01]  /*7ba0*/  HMMA.16816.F32 R8, R4.reuse, R12, R8 ;  /* 0x0000000c0408723c */ /* 0x040fe20000001808 */
[----:B------:R-:W-:Y:S01]  /*7bb0*/  FMUL.FTZ R33, R89, R144 ;  /* 0x0000009059217220 */ /* 0x000fe20000410000 */
[-C--:B------:R-:W-:Y:S01]  /*7bc0*/  FMUL.FTZ R34, R90, R140.reuse ;  /* 0x0000008c5a227220 */ /* 0x080fe20000410000 */
[----:B------:R-:W-:Y:S01]  /*7bd0*/  FMUL.FTZ R35, R91, R140 ;  /* 0x0000008c5b237220 */ /* 0x000fe20000410000 */
[-C--:B------:R-:W-:Y:S01]  /*7be0*/  FMUL.FTZ R92, R92, R144.reuse ;  /* 0x000000905c5c7220 */ /* 0x080fe20000410000 */
[----:B------:R-:W-:Y:S01]  /*7bf0*/  FMUL.FTZ R93, R93, R144 ;  /* 0x000000905d5d7220 */ /* 0x000fe20000410000 */
[-C--:B------:R-:W-:Y:S01]  /*7c00*/  FMUL.FTZ R94, R94, R140.reuse ;  /* 0x0000008c5e5e7220 */ /* 0x080fe20000410000 */
[----:B------:R-:W-:Y:S01]  /*7c10*/  FMUL.FTZ R95, R95, R140 ;  /* 0x0000008c5f5f7220 */ /* 0x000fe20000410000 */
[C---:B------:R-:W-:Y:S01]  /*7c20*/  HMMA.16816.F32 R12, R4.reuse, R14, R68 ;  /* 0x0000000e040c723c */ /* 0x040fe20000001844 */
[----:B------:R-:W2:Y:S01]  /*7c30*/  LDSM.16.MT88.4 R68, [R178+0x9400] ;  /* 0x00940000b244783b */ /* 0x000ea20000004200 */
[----:B------:R-:W-:Y:S01]  /*7c40*/  MUFU.EX2 R75, R75 ;  /* 0x0000004b004b7308 */ /* 0x000fe20000000800 */
[-C--:B------:R-:W-:Y:S01]  /*7c50*/  FMUL.FTZ R24, R80, R144.reuse ;  /* 0x0000009050187220 */ /* 0x080fe20000410000 */
[----:B------:R-:W-:Y:S01]  /*7c60*/  FMUL.FTZ R25, R81, R144 ;  /* 0x0000009051197220 */ /* 0x000fe20000410000 */
[-C--:B------:R-:W-:Y:S01]  /*7c70*/  FMUL.FTZ R26, R82, R140.reuse ;  /* 0x0000008c521a7220 */ /* 0x080fe20000410000 */
[----:B------:R-:W-:Y:S01]  /*7c80*/  FMUL.FTZ R27, R83, R140 ;  /* 0x0000008c531b7220 */ /* 0x000fe20000410000 */
[-C--:B------:R-:W-:Y:S01]  /*7c90*/  FMUL.FTZ R84, R84, R144.reuse ;  /* 0x0000009054547220 */ /* 0x080fe20000410000 */
[C---:B-1----:R-:W-:Y:S01]  /*7ca0*/  HMMA.16816.F32 R16, R4.reuse, R20, R16 ;  /* 0x000000140410723c */ /* 0x042fe20000001810 */
[----:B------:R-:W-:Y:S01]  /*7cb0*/  FMUL.FTZ R85, R85, R144 ;  /* 0x0000009055557220 */ /* 0x000fe20000410000 */
[----:B------:R-:W1:Y:S01]  /*7cc0*/  MUFU.EX2 R72, R72 ;  /* 0x0000004800487308 */ /* 0x000e620000000800 */
[-C--:B------:R-:W-:Y:S01]  /*7cd0*/  FMUL.FTZ R86, R86, R140.reuse ;  /* 0x0000008c56567220 */ /* 0x080fe20000410000 */
[----:B------:R-:W-:Y:S01]  /*7ce0*/  FMUL.FTZ R87, R87, R140 ;  /* 0x0000008c57577220 */ /* 0x000fe20000410000 */
[-C--:B------:R-:W-:Y:S01]  /*7cf0*/  FMUL.FTZ R40, R96, R144.reuse ;  /* 0x0000009060287220 */ /* 0x080fe20000410000 */
[----:B------:R-:W-:Y:S01]  /*7d00*/  FMUL.FTZ R41, R97, R144 ;  /* 0x0000009061297220 */ /* 0x000fe20000410000 */
[-C--:B------:R-:W-:Y:S01]  /*7d10*/  FMUL.FTZ R42, R98, R140.reuse ;  /* 0x0000008c622a7220 */ /* 0x080fe20000410000 */
[C---:B------:R-:W-:Y:S01]  /*7d20*/  HMMA.16816.F32 R20, R4.reuse, R22, R76 ;  /* 0x000000160414723c */ /* 0x040fe2000000184c */
[--C-:B------:R-:W-:Y:S01]  /*7d30*/  FFMA.FTZ R79, R235, UR6, -R132.reuse ;  /* 0x00000006eb4f7c23 */ /* 0x100fe20008010884 */
[--C-:B------:R-:W-:Y:S01]  /*7d40*/  FFMA.FTZ R76, R229, UR6, -R132.reuse ;  /* 0x00000006e54c7c23 */ /* 0x100fe20008010884 */
[----:B------:R-:W-:Y:S01]  /*7d50*/  FFMA.FTZ R77, R231, UR6, -R132 ;  /* 0x00000006e74d7c23 */ /* 0x000fe20008010884 */
[----:B------:R-:W-:Y:S01]  /*7d60*/  MUFU.EX2 R73, R73 ;  /* 0x0000004900497308 */ /* 0x000fe20000000800 */
[----:B------:R-:W-:Y:S01]  /*7d70*/  FMUL.FTZ R43, R99, R140 ;  /* 0x0000008c632b7220 */ /* 0x000fe20000410000 */
[-C--:B------:R-:W-:Y:S01]  /*7d80*/  FMUL.FTZ R108, R108, R144.reuse ;  /* 0x000000906c6c7220 */ /* 0x080fe20000410000 */
[----:B------:R-:W-:Y:S01]  /*7d90*/  FMUL.FTZ R109, R109, R144 ;  /* 0x000000906d6d7220 */ /* 0x000fe20000410000 */
[C---:B------:R-:W-:Y:S01]  /*7da0*/  HMMA.16816.F32 R32, R4.reuse, R36, R32 ;  /* 0x000000240420723c */ /* 0x040fe20000001820 */
[-C--:B------:R-:W-:Y:S01]  /*7db0*/  FMUL.FTZ R110, R110, R140.reuse ;  /* 0x0000008c6e6e7220 */ /* 0x080fe20000410000 */
[----:B------:R-:W-:Y:S01]  /*7dc0*/  FMUL.FTZ R111, R111, R140 ;  /* 0x0000008c6f6f7220 */ /* 0x000fe20000410000 */
[-C--:B------:R-:W-:Y:S01]  /*7dd0*/  FMUL.FTZ R48, R100, R144.reuse ;  /* 0x0000009064307220 */ /* 0x080fe20000410000 */
        /* <DEDUP_REMOVED lines=9> */
[-C--:B------:R-:W-:Y:S01]  /*7e70*/  FMUL.FTZ R107, R107, R140.reuse ;  /* 0x0000008c6b6b7220 */ /* 0x080fe20000410000 */
[--C-:B------:R-:W-:Y:S01]  /*7e80*/  FFMA.FTZ R83, R221, UR6, -R136.reuse ;  /* 0x00000006dd537c23 */ /* 0x100fe20008010888 */
[--C-:B------:R-:W-:Y:S01]  /*7e90*/  FFMA.FTZ R80, R223, UR6, -R136.reuse ;  /* 0x00000006df507c23 */ /* 0x100fe20008010888 */
[C---:B------:R-:W-:Y:S01]  /*7ea0*/  HMMA.16816.F32 R24, R4.reuse, R28, R24 ;  /* 0x0000001c0418723c */ /* 0x040fe20000001818 */
[--C-:B------:R-:W-:Y:S01]  /*7eb0*/  FFMA.FTZ R78, R225, UR6, -R136.reuse ;  /* 0x00000006e14e7c23 */ /* 0x100fe20008010888 */
[----:B------:R-:W-:Y:S01]  /*7ec0*/  FFMA.FTZ R81, R227, UR6, -R136 ;  /* 0x00000006e3517c23 */ /* 0x000fe20008010888 */
[----:B------:R-:W-:Y:S01]  /*7ed0*/  FFMA.FTZ R82, R217, UR6, -R132 ;  /* 0x00000006d9527c23 */ /* 0x000fe20008010884 */
[----:B------:R-:W3:Y:S01]  /*7ee0*/  MUFU.EX2 R76, R76 ;  /* 0x0000004c004c7308 */ /* 0x000ee20000000800 */
[--C-:B------:R-:W-:Y:S01]  /*7ef0*/  FFMA.FTZ R89, R207, UR6, -R136.reuse ;  /* 0x00000006cf597c23 */ /* 0x100fe20008010888 */
[--C-:B------:R-:W-:Y:S01]  /*7f00*/  FFMA.FTZ R91, R211, UR6, -R136.reuse ;  /* 0x00000006d35b7c23 */ /* 0x100fe20008010888 */
[----:B------:R-:W-:Y:S01]  /*7f10*/  FFMA.FTZ R88, R205, UR6, -R136 ;  /* 0x00000006cd587c23 */ /* 0x000fe20008010888 */
[C---:B------:R-:W-:Y:S01]  /*7f20*/  HMMA.16816.F32 R28, R4.reuse, R30, R84 ;  /* 0x0000001e041c723c */ /* 0x040fe20000001854 */
[--C-:B------:R-:W-:Y:S01]  /*7f30*/  FFMA.FTZ R84, R219, UR6, -R132.reuse ;  /* 0x00000006db547c23 */ /* 0x100fe20008010884 */
[--C-:B------:R-:W-:Y:S01]  /*7f40*/  FFMA.FTZ R87, R213, UR6, -R132.reuse ;  /* 0x00000006d5577c23 */ /* 0x100fe20008010884 */
[----:B------:R-:W-:Y:S01]  /*7f50*/  FFMA.FTZ R85, R215, UR6, -R132 ;  /* 0x00000006d7557c23 */ /* 0x000fe20008010884 */
[----:B------:R-:W-:Y:S01]  /*7f60*/  MUFU.EX2 R77, R77 ;  /* 0x0000004d004d7308 */ /* 0x000fe20000000800 */
[----:B------:R-:W-:Y:S01]  /*7f70*/  FFMA.FTZ R86, R209, UR6, -R136 ;  /* 0x00000006d1567c23 */ /* 0x000fe20008010888 */
[--C-:B------:R-:W-:Y:S01]  /*7f80*/  FFMA.FTZ R92, R201, UR6, -R132.reuse ;  /* 0x00000006c95c7c23 */ /* 0x100fe20008010884 */
[--C-:B------:R-:W-:Y:S01]  /*7f90*/  FFMA.FTZ R95, R203, UR6, -R132.reuse ;  /* 0x00000006cb5f7c23 */ /* 0x100fe20008010884 */
[C---:B------:R-:W-:Y:S01]  /*7fa0*/  HMMA.16816.F32 R40, R4.reuse, R44, R40 ;  /* 0x0000002c0428723c */ /* 0x040fe20000001828 */
[--C-:B------:R-:W-:Y:S01]  /*7fb0*/  FFMA.FTZ R93, R185, UR6, -R132.reuse ;  /* 0x00000006b95d7c23 */ /* 0x100fe20008010884 */
[----:B------:R-:W-:Y:S01]  /*7fc0*/  FFMA.FTZ R90, R197, UR6, -R132 ;  /* 0x00000006c55a7c23 */ /* 0x000fe20008010884 */
[--C-:B------:R-:W-:Y:S01]  /*7fd0*/  FFMA.FTZ R97, R165, UR6, -R136.reuse ;  /* 0x00000006a5617c23 */ /* 0x100fe20008010888 */
[----:B------:R-:W4:Y:S01]  /*7fe0*/  MUFU.EX2 R74, R74 ;  /* 0x0000004a004a7308 */ /* 0x000f220000000800 */
[--C-:B------:R-:W-:Y:S01]  /*7ff0*/  FFMA.FTZ R94, R171, UR6, -R136.reuse ;  /* 0x00000006ab5e7c23 */ /* 0x100fe20008010888 */
[--C-:B------:R-:W-:Y:S01]  /*8000*/  FFMA.FTZ R96, R173, UR6, -R136.reuse ;  /* 0x00000006ad607c23 */ /* 0x100fe20008010888 */
[----:B------:R-:W-:Y:S01]  /*8010*/  FFMA.FTZ R99, R175, UR6, -R136 ;  /* 0x00000006af637c23 */ /* 0x000fe20008010888 */
[C---:B------:R-:W-:Y:S01]  /*8020*/  HMMA.16816.F32 R44, R4.reuse, R46, R108 ;  /* 0x0000002e042c723c */ /* 0x040fe2000000186c */
[--C-:B------:R-:W-:Y:S01]  /*8030*/  FFMA.FTZ R103, R169, UR6, -R132.reuse ;  /* 0x00000006a9677c23 */ /* 0x100fe20008010884 */
[--C-:B------:R-:W-:Y:S01]  /*8040*/  FFMA.FTZ R100, R161, UR6, -R132.reuse ;  /* 0x00000006a1647c23 */ /* 0x100fe20008010884 */
[--C-:B------:R-:W-:Y:S01]  /*8050*/  FFMA.FTZ R101, R163, UR6, -R132.reuse ;  /* 0x00000006a3657c23 */ /* 0x100fe20008010884 */
[----:B------:R-:W-:Y:S01]  /*8060*/  MUFU.EX2 R83, R83 ;  /* 0x0000005300537308 */ /* 0x000fe20000000800 */
[----:B------:R-:W-:Y:S01]  /*8070*/  FFMA.FTZ R98, R167, UR6, -R132 ;  /* 0x00000006a7627c23 */ /* 0x000fe20008010884 */
[--C-:B------:R-:W-:Y:S01]  /*8080*/  FFMA.FTZ R102, R155, UR6, -R136.reuse ;  /* 0x000000069b667c23 */ /* 0x100fe20008010888 */
[--C-:B------:R-:W-:Y:S01]  /*8090*/  FFMA.FTZ R155, R157, UR6, -R136.reuse ;  /* 0x000000069d9b7c23 */ /* 0x100fe20008010888 */
[C---:B------:R-:W-:Y:S01]  /*80a0*/  HMMA.16816.F32 R48, R4.reuse, R52, R48 ;  /* 0x000000340430723c */ /* 0x040fe20000001830 */
[----:B-1----:R-:W-:Y:S01]  /*80b0*/  F2FP.F16.F32.PACK_AB R52, R72, R75 ;  /* 0x0000004b4834723e */ /* 0x002fe200000000ff */
[----:B------:R-:W-:Y:S01]  /*80c0*/  FFMA.FTZ R200, R200, R140, R151 ;  /* 0x0000008cc8c87223 */ /* 0x000fe20000010097 */
[----:B---3--:R-:W-:Y:S01]  /*80d0*/  F2FP.F16.F32.PACK_AB R53, R76, R79 ;  /* 0x0000004f4c35723e */ /* 0x008fe200000000ff */
[----:B------:R-:W1:Y:S01]  /*80e0*/  MUFU.EX2 R80, R80 ;  /* 0x0000005000507308 */ /* 0x000e620000000800 */
[--C-:B------:R-:W-:Y:S01]  /*80f0*/  FFMA.FTZ R140, R3, UR6, -R136.reuse ;  /* 0x00000006038c7c23 */ /* 0x100fe20008010888 */
[--C-:B------:R-:W-:Y:S01]  /*8100*/  FFMA.FTZ R3, R118, UR6, -R136.reuse ;  /* 0x0000000676037c23 */ /* 0x100fe20008010888 */
[----:B------:R-:W-:Y:S01]  /*8110*/  FFMA.FTZ R118, R119, UR6, -R136 ;  /* 0x0000000677767c23 */ /* 0x000fe20008010888 */
[----:B------:R-:W-:Y:S01]  /*8120*/  HMMA.16816.F32 R4, R4, R54, R104 ;  /* 0x000000360404723c */ /* 0x000fe20000001868 */
[----:B------:R-:W-:Y:S01]  /*8130*/  F2FP.F16.F32.PACK_AB R54, R0, R73 ;  /* 0x000000490036723e */ /* 0x000fe200000000ff */
[----:B------:R-:W-:Y:S01]  /*8140*/  FFMA.FTZ R104, R199, R144, R142 ;  /* 0x00000090c7687223 */ /* 0x000fe2000001008e */
[----:B----4-:R-:W-:Y:S01]  /*8150*/  F2FP.F16.F32.PACK_AB R55, R74, R77 ;  /* 0x0000004d4a37723e */ /* 0x010fe200000000ff */
[----:B------:R-:W-:Y:S01]  /*8160*/  MUFU.EX2 R78, R78 ;  /* 0x0000004e004e7308 */ /* 0x000fe20000000800 */
[--C-:B------:R-:W-:Y:S01]  /*8170*/  FFMA.FTZ R144, R149, UR6, -R132.reuse ;  /* 0x0000000695907c23 */ /* 0x100fe20008010884 */
[----:B------:R-:W-:Y:S01]  /*8180*/  FFMA.FTZ R142, R145, UR6, -R132 ;  /* 0x00000006918e7c23 */ /* 0x000fe20008010884 */
[----:B------:R-:W-:Y:S01]  /*8190*/  FFMA.FTZ R119, R122, UR6, -R136 ;  /* 0x000000067a777c23 */ /* 0x000fe20008010888 */
[----:B------:R-:W-:Y:S01]  /*81a0*/  FADD.FTZ R135, R135, R104 ;  /* 0x0000006887877221 */ /* 0x000fe20000010000 */
[----:B------:R-:W-:Y:S01]  /*81b0*/  FADD.FTZ R131, R131, R200 ;  /* 0x000000c883837221 */ /* 0x000fe20000010000 */
[C---:B------:R-:W-:Y:S01]  /*81c0*/  HMMA.16816.F32 R32, R52.reuse, R56, R32 ;  /* 0x000000383420723c */ /* 0x040fe20000001820 */
[--C-:B------:R-:W-:Y:S01]  /*81d0*/  FFMA.FTZ R122, R123, UR6, -R136.reuse ;  /* 0x000000067b7a7c23 */ /* 0x100fe20008010888 */
[----:B------:R-:W-:Y:S01]  /*81e0*/  MUFU.EX2 R81, R81 ;  /* 0x0000005100517308 */ /* 0x000fe20000000800 */
[----:B------:R-:W-:Y:S01]  /*81f0*/  FADD.FTZ R134, R134, R135 ;  /* 0x0000008786867221 */ /* 0x000fe20000010000 */
[----:B------:R-:W-:Y:S01]  /*8200*/  FADD.FTZ R2, R2, R131 ;  /* 0x0000008302027221 */ /* 0x000fe20000010000 */
[--C-:B------:R-:W-:Y:S01]  /*8210*/  FFMA.FTZ R123, R129, UR6, -R136.reuse ;  /* 0x00000006817b7c23 */ /* 0x100fe20008010888 */
[----:B------:R-:W-:Y:S01]  /*8220*/  FFMA.FTZ R136, R128, UR6, -R136 ;  /* 0x0000000680887c23 */ /* 0x000fe20008010888 */
[----:B------:R-:W-:Y:S01]  /*8230*/  FADD.FTZ R134, R133, R134 ;  /* 0x0000008685867221 */ /* 0x000fe20000010000 */
[C---:B------:R-:W-:Y:S01]  /*8240*/  HMMA.16816.F32 R36, R52.reuse, R58, R36 ;  /* 0x0000003a3424723c */ /* 0x040fe20000001824 */
[----:B------:R-:W3:Y:S01]  /*8250*/  LDSM.16.MT88.4 R56, [R176+0xd400] ;  /* 0x00d40000b038783b */ /* 0x000ee20000004200 */
[----:B------:R-:W-:Y:S01]  /*8260*/  MUFU.EX2 R84, R84 ;  /* 0x0000005400547308 */ /* 0x000fe20000000800 */
[----:B------:R-:W-:Y:S01]  /*8270*/  FADD.FTZ R2, R141, R2 ;  /* 0x000000028d027221 */ /* 0x000fe20000010000 */
[----:B------:R-:W-:Y:S01]  /*8280*/  FADD.FTZ R75, R75, R134 ;  /* 0x000000864b4b7221 */ /* 0x000fe20000010000 */
[--C-:B------:R-:W-:Y:S01]  /*8290*/  FFMA.FTZ R128, R125, UR6, -R132.reuse ;  /* 0x000000067d807c23 */ /* 0x100fe20008010884 */
[----:B------:R-:W-:Y:S01]  /*82a0*/  FFMA.FTZ R129, R124, UR6, -R132 ;  /* 0x000000067c817c23 */ /* 0x000fe20008010884 */
[----:B------:R-:W-:Y:S01]  /*82b0*/  FADD.FTZ R79, R79, R2 ;  /* 0x000000024f4f7221 */ /* 0x000fe20000010000 */
[C---:B--2---:R-:W-:Y:S01]  /*82c0*/  HMMA.16816.F32 R8, R52.reuse, R68, R8 ;  /* 0x000000443408723c */ /* 0x044fe20000001808 */
[----:B------:R-:W-:Y:S01]  /*82d0*/  FADD.FTZ R72, R72, R75 ;  /* 0x0000004b48487221 */ /* 0x000fe20000010000 */
[----:B------:R-:W2:Y:S01]  /*82e0*/  MUFU.EX2 R87, R87 ;  /* 0x0000005700577308 */ /* 0x000ea20000000800 */
[----:B------:R-:W-:Y:S01]  /*82f0*/  FADD.FTZ R76, R76, R79 ;  /* 0x0000004f4c4c7221 */ /* 0x000fe20000010000 */
[----:B------:R-:W-:Y:S01]  /*8300*/  LDSM.16.MT88.4 R108, [R178+0xec00] ;  /* 0x00ec0000b26c783b */ /* 0x000fe20000004200 */
[----:B------:R-:W-:Y:S01]  /*8310*/  FADD.FTZ R73, R73, R72 ;  /* 0x0000004849497221 */ /* 0x000fe20000010000 */
[----:B------:R-:W-:Y:S01]  /*8320*/  IADD3 R197, PT, PT, R138, -0x3, RZ ;  /* 0xfffffffd8ac57810 */ /* 0x000fe20007ffe0ff */
[----:B------:R-:W-:Y:S01]  /*8330*/  FADD.FTZ R77, R77, R76 ;  /* 0x0000004c4d4d7221 */ /* 0x000fe20000010000 */
[----:B------:R-:W-:Y:S01]  /*8340*/  HMMA.16816.F32 R12, R52, R70, R12 ;  /* 0x00000046340c723c */ /* 0x000fe2000000180c */
[----:B------:R-:W4:Y:S01]  /*8350*/  LDSM.16.MT88.4 R68, [R178+0xd400] ;  /* 0x00d40000b244783b */ /* 0x000f220000004200 */
[----:B------:R-:W-:Y:S01]  /*8360*/  MUFU.EX2 R85, R85 ;  /* 0x0000005500557308 */ /* 0x000fe20000000800 */
[----:B------:R-:W-:Y:S01]  /*8370*/  FADD.FTZ R0, R0, R73 ;  /* 0x0000004900007221 */ /* 0x000fe20000010000 */
[----:B------:R-:W-:Y:S01]  /*8380*/  FADD.FTZ R77, R74, R77 ;  /* 0x0000004d4a4d7221 */ /* 0x000fe20000010000 */
[----:B------:R-:W-:-:S03]  /*8390*/  MOV R2, R139 ;  /* 0x0000008b00027202 */ /* 0x000fc60000000f00 */
[C---:B------:R-:W-:Y:S02]  /*83a0*/  HMMA.16816.F32 R24, R52.reuse, R60, R24 ;  /* 0x0000003c3418723c */ /* 0x040fe40000001818 */
[----:B------:R-:W5:Y:S06]  /*83b0*/  MUFU.EX2 R82, R82 ;  /* 0x0000005200527308 */ /* 0x000f6c0000000800 */
[C---:B------:R-:W-:Y:S01]  /*83c0*/  HMMA.16816.F32 R28, R52.reuse, R62, R28 ;  /* 0x0000003e341c723c */ /* 0x040fe2000000181c */
[----:B------:R-:W4:Y:S01]  /*83d0*/  LDSM.16.MT88.4 R60, [R178+0x9800] ;  /* 0x00980000b23c783b */ /* 0x000f220000004200 */
[----:B------:R-:W-:Y:S06]  /*83e0*/  MUFU.EX2 R89, R89 ;  /* 0x0000005900597308 */ /* 0x000fec0000000800 */
[C---:B------:R-:W-:Y:S02]  /*83f0*/  HMMA.16816.F32 R16, R52.reuse, R64, R16 ;  /* 0x000000403410723c */ /* 0x040fe40000001810 */
[----:B------:R-:W4:Y:S06]  /*8400*/  MUFU.EX2 R86, R86 ;  /* 0x0000005600567308 */ /* 0x000f2c0000000800 */
[----:B---3--:R-:W-:Y:S01]  /*8410*/  HMMA.16816.F32 R48, R52, R56, R48 ;  /* 0x000000383430723c */ /* 0x008fe20000001830 */
[----:B-1----:R-:W-:Y:S01]  /*8420*/  F2FP.F16.F32.PACK_AB R56, R80, R83 ;  /* 0x000000535038723e */ /* 0x002fe200000000ff */
[----:B------:R-:W-:Y:S01]  /*8430*/  MUFU.EX2 R91, R91 ;  /* 0x0000005b005b7308 */ /* 0x000fe20000000800 */
[----:B--2---:R-:W-:Y:S01]  /*8440*/  F2FP.F16.F32.PACK_AB R57, R87, R84 ;  /* 0x000000545739723e */ /* 0x004fe200000000ff */
[----:B------:R-:W-:Y:S01]  /*8450*/  FADD.FTZ R83, R83, R0 ;  /* 0x0000000053537221 */ /* 0x000fe20000010000 */
[----:B------:R-:W-:Y:S01]  /*8460*/  FADD.FTZ R84, R84, R77 ;  /* 0x0000004d54547221 */ /* 0x000fe20000010000 */
[----:B------:R-:W-:-:S02]  /*8470*/  MOV R0, R137 ;  /* 0x0000008900007202 */ /* 0x000fc40000000f00 */
[----:B------:R-:W-:Y:S01]  /*8480*/  HMMA.16816.F32 R4, R52, R58, R4 ;  /* 0x0000003a3404723c */ /* 0x000fe20000001804 */
[----:B------:R-:W-:Y:S01]  /*8490*/  F2FP.F16.F32.PACK_AB R58, R81, R78 ;  /* 0x0000004e513a723e */ /* 0x000fe200000000ff */
[----:B------:R-:W-:Y:S01]  /*84a0*/  MUFU.EX2 R88, R88 ;  /* 0x0000005800587308 */ /* 0x000fe20000000800 */
[----:B-----5:R-:W-:Y:S01]  /*84b0*/  F2FP.F16.F32.PACK_AB R59, R82, R85 ;  /* 0x00000055523b723e */ /* 0x020fe200000000ff */
[----:B------:R-:W-:Y:S01]  /*84c0*/  FADD.FTZ R83, R80, R83 ;  /* 0x0000005350537221 */ /* 0x000fe20000010000 */
[----:B------:R-:W-:-:S03]  /*84d0*/  FADD.FTZ R84, R87, R84 ;  /* 0x0000005457547221 */ /* 0x000fc60000010000 */
[----:B------:R-:W-:Y:S01]  /*84e0*/  HMMA.16816.F32 R20, R52, R66, R20 ;  /* 0x000000423414723c */ /* 0x000fe20000001814 */
[----:B------:R-:W1:Y:S01]  /*84f0*/  LDSM.16.MT88.4 R64, [R178+0xb800] ;  /* 0x00b80000b240783b */ /* 0x000e620000004200 */
[----:B------:R-:W-:Y:S01]  /*8500*/  MUFU.EX2 R92, R92 ;  /* 0x0000005c005c7308 */ /* 0x000fe20000000800 */
[----:B------:R-:W-:Y:S01]  /*8510*/  FADD.FTZ R78, R78, R83 ;  /* 0x000000534e4e7221 */ /* 0x000fe20000010000 */
[----:B------:R-:W-:-:S03]  /*8520*/  FADD.FTZ R85, R85, R84 ;  /* 0x0000005455557221 */ /* 0x000fc60000010000 */
[----:B------:R-:W-:Y:S01]  /*8530*/  FADD.FTZ R78, R81, R78 ;  /* 0x0000004e514e7221 */ /* 0x000fe20000010000 */
[C---:B----4-:R-:W-:Y:S01]  /*8540*/  HMMA.16816.F32 R40, R52.reuse, R68, R40 ;  /* 0x000000443428723c */ /* 0x050fe20000001828 */
[----:B------:R-:W-:Y:S01]  /*8550*/  FADD.FTZ R85, R82, R85 ;  /* 0x0000005552557221 */ /* 0x000fe20000010000 */
[----:B------:R-:W2:Y:S06]  /*8560*/  MUFU.EX2 R95, R95 ;  /* 0x0000005f005f7308 */ /* 0x000eac0000000800 */
[----:B------:R-:W-:Y:S01]  /*8570*/  HMMA.16816.F32 R44, R52, R70, R44 ;  /* 0x00000046342c723c */ /* 0x000fe2000000182c */
[----:B------:R-:W3:Y:S01]  /*8580*/  LDSM.16.MT88.4 R52, [R176+0x9800] ;  /* 0x00980000b034783b */ /* 0x000ee20000004200 */
[----:B------:R-:W-:Y:S03]  /*8590*/  MUFU.EX2 R93, R93 ;  /* 0x0000005d005d7308 */ /* 0x000fe60000000800 */
[----:B------:R-:W-:Y:S03]  /*85a0*/  LDSM.16.MT88.4 R68, [R176+0x9c00] ;  /* 0x009c0000b044783b */ /* 0x000fe60000004200 */
[C---:B------:R-:W-:Y:S02]  /*85b0*/  HMMA.16816.F32 R8, R56.reuse, R60, R8 ;  /* 0x0000003c3808723c */ /* 0x040fe40000001808 */
[----:B------:R-:W4:Y:S06]  /*85c0*/  MUFU.EX2 R90, R90 ;  /* 0x0000005a005a7308 */ /* 0x000f2c0000000800 */
[C---:B------:R-:W-:Y:S01]  /*85d0*/  HMMA.16816.F32 R12, R56.reuse, R62, R12 ;  /* 0x0000003e380c723c */ /* 0x040fe2000000180c */
[----:B------:R-:W5:Y:S01]  /*85e0*/  LDSM.16.MT88.4 R60, [R176+0xb800] ;  /* 0x00b80000b03c783b */ /* 0x000f620000004200 */
[----:B------:R-:W-:Y:S06]  /*85f0*/  MUFU.EX2 R97, R97 ;  /* 0x0000006100617308 */ /* 0x000fec0000000800 */
[C---:B-1----:R-:W-:Y:S02]  /*8600*/  HMMA.16816.F32 R24, R56.reuse, R64, R24 ;  /* 0x000000403818723c */ /* 0x042fe40000001818 */
[----:B------:R-:W-:Y:S06]  /*8610*/  MUFU.EX2 R94, R94 ;  /* 0x0000005e005e7308 */ /* 0x000fec0000000800 */
[C---:B------:R-:W-:Y:S01]  /*8620*/  HMMA.16816.F32 R28, R56.reuse, R66, R28 ;  /* 0x00000042381c723c */ /* 0x040fe2000000181c */
[----:B------:R-:W-:Y:S01]  /*8630*/  LDSM.16.MT88.4 R64, [R178+0xbc00] ;  /* 0x00bc0000b240783b */ /* 0x000fe20000004200 */
[----:B------:R-:W-:Y:S06]  /*8640*/  MUFU.EX2 R96, R96 ;  /* 0x0000006000607308 */ /* 0x000fec0000000800 */
[C---:B---3--:R-:W-:Y:S02]  /*8650*/  HMMA.16816.F32 R16, R56.reuse, R52, R16 ;  /* 0x000000343810723c */ /* 0x048fe40000001810 */
[----:B------:R-:W-:Y:S06]  /*8660*/  MUFU.EX2 R99, R99 ;  /* 0x0000006300637308 */ /* 0x000fec0000000800 */
[C---:B------:R-:W-:Y:S01]  /*8670*/  HMMA.16816.F32 R20, R56.reuse, R54, R20 ;  /* 0x000000363814723c */ /* 0x040fe20000001814 */
[----:B------:R-:W1:Y:S01]  /*8680*/  LDSM.16.MT88.4 R52, [R178+0xd800] ;  /* 0x00d80000b234783b */ /* 0x000e620000004200 */
[----:B------:R-:W-:Y:S06]  /*8690*/  MUFU.EX2 R103, R103 ;  /* 0x0000006700677308 */ /* 0x000fec0000000800 */
[C---:B-----5:R-:W-:Y:S02]  /*86a0*/  HMMA.16816.F32 R32, R56.reuse, R60, R32 ;  /* 0x0000003c3820723c */ /* 0x060fe40000001820 */
[----:B------:R-:W-:Y:S06]  /*86b0*/  MUFU.EX2 R100, R100 ;  /* 0x0000006400647308 */ /* 0x000fec0000000800 */
[C---:B------:R-:W-:Y:S01]  /*86c0*/  HMMA.16816.F32 R36, R56.reuse, R62, R36 ;  /* 0x0000003e3824723c */ /* 0x040fe20000001824 */
[----:B------:R-:W3:Y:S01]  /*86d0*/  LDSM.16.MT88.4 R60, [R176+0xd800] ;  /* 0x00d80000b03c783b */ /* 0x000ee20000004200 */
        /* <DEDUP_REMOVED lines=11> */
[----:B------:R-:W5:Y:S01]  /*8790*/  LDSM.16.MT88.4 R60, [R176+0xbc00] ;  /* 0x00bc0000b03c783b */ /* 0x000f620000004200 */
[----:B------:R-:W-:-:S05]  /*87a0*/  F2FP.F16.F32.PACK_AB R56, R86, R89 ;  /* 0x000000595638723e */ /* 0x000fca00000000ff */
[----:B------:R-:W-:Y:S01]  /*87b0*/  MUFU.EX2 R147, R147 ;  /* 0x0000009300937308 */ /* 0x000fe20000000800 */
[----:B--2---:R-:W-:Y:S01]  /*87c0*/  F2FP.F16.F32.PACK_AB R57, R95, R92 ;  /* 0x0000005c5f39723e */ /* 0x004fe200000000ff */
[----:B------:R-:W-:Y:S01]  /*87d0*/  FADD.FTZ R89, R89, R78 ;  /* 0x0000004e59597221 */ /* 0x000fe20000010000 */
[----:B------:R-:W-:Y:S01]  /*87e0*/  F2FP.F16.F32.PACK_AB R58, R88, R91 ;  /* 0x0000005b583a723e */ /* 0x000fe200000000ff */
[----:B------:R-:W-:Y:S01]  /*87f0*/  FADD.FTZ R92, R92, R85 ;  /* 0x000000555c5c7221 */ /* 0x000fe20000010000 */
[----:B----4-:R-:W-:Y:S01]  /*8800*/  F2FP.F16.F32.PACK_AB R59, R90, R93 ;  /* 0x0000005d5a3b723e */ /* 0x010fe200000000ff */
[----:B------:R-:W-:Y:S02]  /*8810*/  FADD.FTZ R86, R86, R89 ;  /* 0x0000005956567221 */ /* 0x000fe40000010000 */
[----:B------:R-:W2:Y:S01]  /*8820*/  MUFU.EX2 R144, R144 ;  /* 0x0000009000907308 */ /* 0x000ea20000000800 */
[----:B------:R-:W-:Y:S01]  /*8830*/  FADD.FTZ R92, R95, R92 ;  /* 0x0000005c5f5c7221 */ /* 0x000fe20000010000 */
[----:B------:R-:W-:-:S02]  /*8840*/  FADD.FTZ R91, R91, R86 ;  /* 0x000000565b5b7221 */ /* 0x000fc40000010000 */
[C---:B------:R-:W-:Y:S01]  /*8850*/  HMMA.16816.F32 R16, R56.reuse, R68, R16 ;  /* 0x000000443810723c */ /* 0x040fe20000001810 */
[----:B-1----:R-:W-:Y:S01]  /*8860*/  F2FP.F16.F32.PACK_AB R68, R102, R153 ;  /* 0x000000996644723e */ /* 0x002fe200000000ff */
[----:B------:R-:W-:Y:S01]  /*8870*/  FADD.FTZ R93, R93, R92 ;  /* 0x0000005c5d5d7221 */ /* 0x000fe20000010000 */
[----:B------:R-:W-:Y:S01]  /*8880*/  FADD.FTZ R88, R88, R91 ;  /* 0x0000005b58587221 */ /* 0x000fe20000010000 */
[----:B------:R-:W-:Y:S02]  /*8890*/  MUFU.EX2 R143, R143 ;  /* 0x0000008f008f7308 */ /* 0x000fe40000000800 */
[----:B------:R-:W-:Y:S02]  /*88a0*/  FADD.FTZ R90, R90, R93 ;  /* 0x0000005d5a5a7221 */ /* 0x000fe40000010000 */
[----:B------:R-:W-:Y:S01]  /*88b0*/  HMMA.16816.F32 R20, R56, R70, R20 ;  /* 0x000000463814723c */ /* 0x000fe20000001814 */
[----:B---3--:R-:W-:-:S03]  /*88c0*/  F2FP.F16.F32.PACK_AB R70, R146, R155 ;  /* 0x0000009b9246723e */ /* 0x008fc600000000ff */
[----:B------:R-:W1:Y:S01]  /*88d0*/  MUFU.EX2 R142, R142 ;  /* 0x0000008e008e7308 */ /* 0x000e620000000800 */
[----:B--2---:R-:W-:-:S03]  /*88e0*/  F2FP.F16.F32.PACK_AB R69, R144, R147 ;  /* 0x000000939045723e */ /* 0x004fc600000000ff */
[C---:B-----5:R-:W-:Y:S04]  /*88f0*/  HMMA.16816.F32 R8, R56.reuse, R52, R8 ;  /* 0x000000343808723c */ /* 0x060fe80000001808 */
[----:B------:R-:W-:Y:S04]  /*8900*/  MUFU.EX2 R140, R140 ;  /* 0x0000008c008c7308 */ /* 0x000fe80000000800 */
[----:B------:R-:W-:Y:S01]  /*8910*/  HMMA.16816.F32 R12, R56, R54, R12 ;  /* 0x00000036380c723c */ /* 0x000fe2000000180c */
[----:B------:R-:W2:Y:S03]  /*8920*/  LDSM.16.MT88.4 R52, [R178+0xdc00] ;  /* 0x00dc0000b234783b */ /* 0x000ea60000004200 */
[----:B------:R-:W-:Y:S01]  /*8930*/  MUFU.EX2 R3, R3 ;  /* 0x0000000300037308 */ /* 0x000fe20000000800 */
[----:B-1----:R-:W-:-:S03]  /*8940*/  F2FP.F16.F32.PACK_AB R71, R142, R143 ;  /* 0x0000008f8e47723e */ /* 0x002fc600000000ff */
[C---:B------:R-:W-:Y:S04]  /*8950*/  HMMA.16816.F32 R32, R56.reuse, R60, R32 ;  /* 0x0000003c3820723c */ /* 0x040fe80000001820 */
[----:B------:R-:W-:Y:S04]  /*8960*/  MUFU.EX2 R118, R118 ;  /* 0x0000007600767308 */ /* 0x000fe80000000800 */
        /* <DEDUP_REMOVED lines=11> */
[----:B------:R-:W2:Y:S03]  /*8a20*/  LDSM.16.MT88.4 R52, [R178+0xa000] ;  /* 0x00a00000b234783b */ /* 0x000ea60000004200 */
[----:B------:R-:W-:Y:S04]  /*8a30*/  MUFU.EX2 R121, R121 ;  /* 0x0000007900797308 */ /* 0x000fe80000000800 */
[----:B-1----:R-:W-:Y:S01]  /*8a40*/  HMMA.16816.F32 R48, R56, R60, R48 ;  /* 0x0000003c3830723c */ /* 0x002fe20000001830 */
[----:B------:R-:W-:Y:S01]  /*8a50*/  F2FP.F16.F32.PACK_AB R60, R94, R97 ;  /* 0x000000615e3c723e */ /* 0x000fe200000000ff */
[----:B------:R-:W-:Y:S01]  /*8a60*/  FADD.FTZ R97, R97, R88 ;  /* 0x0000005861617221 */ /* 0x000fe20000010000 */
[----:B------:R-:W-:Y:S01]  /*8a70*/  F2FP.F16.F32.PACK_AB R61, R100, R103 ;  /* 0x00000067643d723e */ /* 0x000fe200000000ff */
[----:B------:R-:W-:Y:S01]  /*8a80*/  MUFU.EX2 R122, R122 ;  /* 0x0000007a007a7308 */ /* 0x000fe20000000800 */
[----:B------:R-:W-:Y:S01]  /*8a90*/  FADD.FTZ R103, R103, R90 ;  /* 0x0000005a67677221 */ /* 0x000fe20000010000 */
[----:B------:R-:W-:-:S02]  /*8aa0*/  FADD.FTZ R97, R94, R97 ;  /* 0x000000615e617221 */ /* 0x000fc40000010000 */
[----:B------:R-:W-:Y:S01]  /*8ab0*/  HMMA.16816.F32 R4, R56, R62, R4 ;  /* 0x0000003e3804723c */ /* 0x000fe20000001804 */
[----:B------:R-:W1:Y:S01]  /*8ac0*/  LDSM.16.MT88.4 R56, [R176+0xa000] ;  /* 0x00a00000b038783b */ /* 0x000e620000004200 */
[----:B------:R-:W-:Y:S01]  /*8ad0*/  F2FP.F16.F32.PACK_AB R62, R99, R96 ;  /* 0x00000060633e723e */ /* 0x000fe200000000ff */
[----:B------:R-:W-:Y:S01]  /*8ae0*/  FADD.FTZ R100, R100, R103 ;  /* 0x0000006764647221 */ /* 0x000fe20000010000 */
[----:B------:R-:W-:Y:S01]  /*8af0*/  F2FP.F16.F32.PACK_AB R63, R98, R101 ;  /* 0x00000065623f723e */ /* 0x000fe200000000ff */
[----:B------:R-:W4:Y:S01]  /*8b00*/  MUFU.EX2 R125, R130 ;  /* 0x00000082007d7308 */ /* 0x000f220000000800 */
[----:B------:R-:W-:Y:S01]  /*8b10*/  FADD.FTZ R96, R96, R97 ;  /* 0x0000006160607221 */ /* 0x000fe20000010000 */
[----:B------:R-:W-:-:S03]  /*8b20*/  FADD.FTZ R101, R101, R100 ;  /* 0x0000006465657221 */ /* 0x000fc60000010000 */
[----:B------:R-:W-:Y:S01]  /*8b30*/  FADD.FTZ R96, R99, R96 ;  /* 0x0000006063607221 */ /* 0x000fe20000010000 */
[C---:B---3--:R-:W-:Y:S01]  /*8b40*/  HMMA.16816.F32 R24, R60.reuse, R64, R24 ;  /* 0x000000403c18723c */ /* 0x048fe20000001818 */
[----:B------:R-:W-:Y:S01]  /*8b50*/  FADD.FTZ R98, R98, R101 ;  /* 0x0000006562627221 */ /* 0x000fe20000010000 */
[----:B------:R-:W-:Y:S01]  /*8b60*/  MUFU.EX2 R123, R123 ;  /* 0x0000007b007b7308 */ /* 0x000fe20000000800 */
[----:B------:R-:W-:Y:S02]  /*8b70*/  FADD.FTZ R153, R153, R96 ;  /* 0x0000006099997221 */ /* 0x000fe40000010000 */
[----:B------:R-:W-:Y:S02]  /*8b80*/  FADD.FTZ R147, R147, R98 ;  /* 0x0000006293937221 */ /* 0x000fe40000010000 */
[----:B------:R-:W-:Y:S01]  /*8b90*/  FADD.FTZ R102, R102, R153 ;  /* 0x0000009966667221 */ /* 0x000fe20000010000 */
[----:B------:R-:W-:Y:S01]  /*8ba0*/  HMMA.16816.F32 R28, R60, R66, R28 ;  /* 0x000000423c1c723c */ /* 0x000fe2000000181c */
[----:B------:R-:W3:Y:S01]  /*8bb0*/  LDSM.16.MT88.4 R64, [R176+0xe000] ;  /* 0x00e00000b040783b */ /* 0x000ee20000004200 */
[----:B------:R-:W5:Y:S01]  /*8bc0*/  MUFU.EX2 R124, R136 ;  /* 0x00000088007c7308 */ /* 0x000f620000000800 */
[----:B----4-:R-:W-:Y:S01]  /*8bd0*/  F2FP.F16.F32.PACK_AB R104, R125, R122 ;  /* 0x0000007a7d68723e */ /* 0x010fe200000000ff */
[----:B------:R-:W-:Y:S01]  /*8be0*/  FADD.FTZ R144, R144, R147 ;  /* 0x0000009390907221 */ /* 0x000fe20000010000 */
[----:B------:R-:W-:-:S03]  /*8bf0*/  FADD.FTZ R155, R155, R102 ;  /* 0x000000669b9b7221 */ /* 0x000fc60000010000 */
[----:B--2---:R-:W-:Y:S01]  /*8c00*/  HMMA.16816.F32 R8, R60, R52, R8 ;  /* 0x000000343c08723c */ /* 0x004fe20000001808 */
[----:B------:R-:W-:Y:S01]  /*8c10*/  FADD.FTZ R143, R143, R144 ;  /* 0x000000908f8f7221 */ /* 0x000fe20000010000 */
[----:B------:R-:W-:Y:S01]  /*8c20*/  MUFU.EX2 R127, R127 ;  /* 0x0000007f007f7308 */ /* 0x000fe20000000800 */
[----:B------:R-:W-:Y:S02]  /*8c30*/  FADD.FTZ R155, R146, R155 ;  /* 0x0000009b929b7221 */ /* 0x000fe40000010000 */
[----:B------:R-:W-:-:S03]  /*8c40*/  FADD.FTZ R143, R142, R143 ;  /* 0x0000008f8e8f7221 */ /* 0x000fc60000010000 */
[----:B------:R-:W-:Y:S01]  /*8c50*/  HMMA.16816.F32 R12, R60, R54, R12 ;  /* 0x000000363c0c723c */ /* 0x000fe2000000180c */
[----:B------:R-:W2:Y:S01]  /*8c60*/  LDSM.16.MT88.4 R52, [R176+0xc000] ;  /* 0x00c00000b034783b */ /* 0x000ea20000004200 */
[----:B------:R-:W4:Y:S01]  /*8c70*/  MUFU.EX2 R126, R126 ;  /* 0x0000007e007e7308 */ /* 0x000f220000000800 */
[----:B-----5:R-:W-:-:S05]  /*8c80*/  F2FP.F16.F32.PACK_AB R106, R124, R123 ;  /* 0x0000007b7c6a723e */ /* 0x020fca00000000ff */
[C---:B-1----:R-:W-:Y:S02]  /*8c90*/  HMMA.16816.F32 R16, R60.reuse, R56, R16 ;  /* 0x000000383c10723c */ /* 0x042fe40000001810 */
[----:B------:R-:W-:Y:S06]  /*8ca0*/  MUFU.EX2 R128, R128 ;  /* 0x0000008000807308 */ /* 0x000fec0000000800 */
[----:B------:R-:W-:Y:S01]  /*8cb0*/  HMMA.16816.F32 R20, R60, R58, R20 ;  /* 0x0000003a3c14723c */ /* 0x000fe20000001814 */
[----:B------:R-:W1:Y:S01]  /*8cc0*/  LDSM.16.MT88.4 R56, [R178+0xe000] ;  /* 0x00e00000b238783b */ /* 0x000e620000004200 */
[----:B------:R-:W5:Y:S01]  /*8cd0*/  MUFU.EX2 R129, R129 ;  /* 0x0000008100817308 */ /* 0x000f620000000800 */
[----:B----4-:R-:W-:-:S05]  /*8ce0*/  F2FP.F16.F32.PACK_AB R105, R126, R127 ;  /* 0x0000007f7e69723e */ /* 0x010fca00000000ff */
[C---:B---3--:R-:W-:Y:S08]  /*8cf0*/  HMMA.16816.F32 R48, R60.reuse, R64, R48 ;  /* 0x000000403c30723c */ /* 0x048ff00000001830 */
[----:B------:R-:W-:Y:S01]  /*8d00*/  HMMA.16816.F32 R4, R60, R66, R4 ;  /* 0x000000423c04723c */ /* 0x000fe20000001804 */
[----:B------:R-:W3:Y:S01]  /*8d10*/  LDSM.16.MT88.4 R64, [R176+0xa400] ;  /* 0x00a40000b040783b */ /* 0x000ee20000004200 */
[----:B-----5:R-:W-:-:S06]  /*8d20*/  F2FP.F16.F32.PACK_AB R107, R129, R128 ;  /* 0x00000080816b723e */ /* 0x020fcc00000000ff */
[C---:B--2---:R-:W-:Y:S08]  /*8d30*/  HMMA.16816.F32 R32, R60.reuse, R52, R32 ;  /* 0x000000343c20723c */ /* 0x044ff00000001820 */
[C---:B------:R-:W-:Y:S01]  /*8d40*/  HMMA.16816.F32 R36, R60.reuse, R54, R36 ;  /* 0x000000363c24723c */ /* 0x040fe20000001824 */
[----:B------:R-:W2:Y:S07]  /*8d50*/  LDSM.16.MT88.4 R52, [R178+0xa400] ;  /* 0x00a40000b234783b */ /* 0x000eae0000004200 */
[C---:B-1----:R-:W-:Y:S08]  /*8d60*/  HMMA.16816.F32 R40, R60.reuse, R56, R40 ;  /* 0x000000383c28723c */ /* 0x042ff00000001828 */
[----:B------:R-:W-:Y:S01]  /*8d70*/  HMMA.16816.F32 R44, R60, R58, R44 ;  /* 0x0000003a3c2c723c */ /* 0x000fe2000000182c */
[----:B------:R-:W1:Y:S04]  /*8d80*/  LDSM.16.MT88.4 R60, [R178+0xc400] ;  /* 0x00c40000b23c783b */ /* 0x000e680000004200 */
[----:B------:R-:W4:Y:S03]  /*8d90*/  LDSM.16.MT88.4 R56, [R176+0xc400] ;  /* 0x00c40000b038783b */ /* 0x000f260000004200 */
[----:B---3--:R-:W-:Y:S01]  /*8da0*/  HMMA.16816.F32 R16, R68, R64, R16 ;  /* 0x000000404410723c */ /* 0x008fe20000001810 */
[----:B------:R-:W-:Y:S01]  /*8db0*/  F2FP.F16.F32.PACK_AB R64, R3, R140 ;  /* 0x0000008c0340723e */ /* 0x000fe200000000ff */
        /* <DEDUP_REMOVED lines=12> */
[----:B------:R-:W-:-:S03]  /*8e80*/  FADD.FTZ R120, R121, R120 ;  /* 0x0000007879787221 */ /* 0x000fc60000010000 */
[----:B------:R-:W-:Y:S01]  /*8e90*/  FADD.FTZ R122, R122, R119 ;  /* 0x000000777a7a7221 */ /* 0x000fe20000010000 */
[----:B------:R-:W-:Y:S02]  /*8ea0*/  FADD.FTZ R127, R127, R120 ;  /* 0x000000787f7f7221 */ /* 0x000fe40000010000 */
[----:B------:R-:W-:Y:S01]  /*8eb0*/  HMMA.16816.F32 R12, R68, R54, R12 ;  /* 0x00000036440c723c */ /* 0x000fe2000000180c */
[----:B------:R-:W2:Y:S01]  /*8ec0*/  LDSM.16.MT88.4 R52, [R178+0xe400] ;  /* 0x00e40000b234783b */ /* 0x000ea20000004200 */
[----:B------:R-:W-:Y:S01]  /*8ed0*/  FADD.FTZ R122, R125, R122 ;  /* 0x0000007a7d7a7221 */ /* 0x000fe20000010000 */
[----:B------:R-:W-:-:S03]  /*8ee0*/  FADD.FTZ R127, R126, R127 ;  /* 0x0000007f7e7f7221 */ /* 0x000fc60000010000 */
[----:B------:R-:W-:Y:S01]  /*8ef0*/  FADD.FTZ R123, R123, R122 ;  /* 0x0000007a7b7b7221 */ /* 0x000fe20000010000 */
[----:B------:R-:W-:Y:S01]  /*8f00*/  FADD.FTZ R128, R128, R127 ;  /* 0x0000007f80807221 */ /* 0x000fe20000010000 */
[----:B-1----:R-:W-:Y:S02]  /*8f10*/  HMMA.16816.F32 R24, R68, R60, R24 ;  /* 0x0000003c4418723c */ /* 0x002fe40000001818 */
[----:B------:R-:W-:Y:S01]  /*8f20*/  FADD.FTZ R199, R124, R123 ;  /* 0x0000007b7cc77221 */ /* 0x000fe20000010000 */
[----:B------:R-:W-:-:S05]  /*8f30*/  FADD.FTZ R200, R129, R128 ;  /* 0x0000008081c87221 */ /* 0x000fca0000010000 */
        /* <DEDUP_REMOVED lines=9> */
[----:B------:R-:W-:Y:S01]  /*8fd0*/  HMMA.16816.F32 R4, R68, R62, R4 ;  /* 0x0000003e4404723c */ /* 0x000fe20000001804 */
[----:B------:R-:W1:Y:S04]  /*8fe0*/  LDSM.16.MT88.4 R60, [R178+0xc800] ;  /* 0x00c80000b23c783b */ /* 0x000e680000004200 */
[----:B------:R-:W4:Y:S03]  /*8ff0*/  LDSM.16.MT88.4 R68, [R176+0xc800] ;  /* 0x00c80000b044783b */ /* 0x000f260000004200 */
        /* <DEDUP_REMOVED lines=9> */
[C---:B----4-:R-:W-:Y:S08]  /*9090*/  HMMA.16816.F32 R32, R64.reuse, R68, R32 ;  /* 0x000000444020723c */ /* 0x050ff00000001820 */
[C---:B------:R-:W-:Y:S08]  /*90a0*/  HMMA.16816.F32 R36, R64.reuse, R70, R36 ;  /* 0x000000464024723c */ /* 0x040ff00000001824 */
        /* <DEDUP_REMOVED lines=10> */
[C---:B------:R-:W-:Y:S08]  /*9150*/  HMMA.16816.F32 R96, R104.reuse, R108, R40 ;  /* 0x0000006c6860723c */ /* 0x040ff00000001828 */
[C---:B---3--:R-:W-:Y:S08]  /*9160*/  HMMA.16816.F32 R72, R104.reuse, R56, R16 ;  /* 0x000000386848723c */ /* 0x048ff00000001810 */
[C---:B------:R-:W-:Y:S08]  /*9170*/  HMMA.16816.F32 R76, R104.reuse, R58, R20 ;  /* 0x0000003a684c723c */ /* 0x040ff00000001814 */
[C---:B--2---:R-:W-:Y:S08]  /*9180*/  HMMA.16816.F32 R80, R104.reuse, R52, R24 ;  /* 0x000000346850723c */ /* 0x044ff00000001818 */
[C---:B------:R-:W-:Y:S08]  /*9190*/  HMMA.16816.F32 R84, R104.reuse, R54, R28 ;  /* 0x000000366854723c */ /* 0x040ff0000000181c */
[C---:B-1----:R-:W-:Y:S08]  /*91a0*/  HMMA.16816.F32 R88, R104.reuse, R8, R32 ;  /* 0x000000086858723c */ /* 0x042ff00000001820 */
[C---:B------:R-:W-:Y:S08]  /*91b0*/  HMMA.16816.F32 R92, R104.reuse, R10, R36 ;  /* 0x0000000a685c723c */ /* 0x040ff00000001824 */
[C---:B------:R-:W-:Y:S08]  /*91c0*/  HMMA.16816.F32 R108, R104.reuse, R110, R44 ;  /* 0x0000006e686c723c */ /* 0x040ff0000000182c */
[C---:B----4-:R-:W-:Y:S08]  /*91d0*/  HMMA.16816.F32 R100, R104.reuse, R12, R48 ;  /* 0x0000000c6864723c */ /* 0x050ff00000001830 */
[----:B------:R-:W-:-:S15]  /*91e0*/  HMMA.16816.F32 R104, R104, R14, R4 ;  /* 0x0000000e6868723c */ /* 0x000fde0000001804 */
[----:B------:R-:W-:-:S05]  /*91f0*/  NOP ;  /* 0x0000000000007918 */ /* 0x000fca0000000000 */
.L_x_1519:
        /* <DEDUP_REMOVED lines=11> */
[----:B------:R-:W2:Y:S01]  /*92b0*/  LDCU.64 UR6, c[0x0][0x3a0] ;  /* 0x00007400ff0677ac */ /* 0x000ea20008000a00 */
[----:B------:R-:W3:Y:S11]  /*92c0*/  LDCU.64 UR8, c[0x0][0x3a8] ;  /* 0x00007500ff0877ac */ /* 0x000ef60008000a00 */
.L_x_1529:
[----:B------:R-:W4:Y:S01]  /*92d0*/  @!P0 LDC R118, c[0x0][0x3c0] ;  /* 0x0000f000ff768b82 */ /* 0x000f220000000800 */
[----:B------:R-:W-:Y:S07]  /*92e0*/  DEPBAR.LE SB0, 0x0 ;  /* 0x000080000000791a */ /* 0x000fee0000000000 */
[----:B------:R-:W-:Y:S01]  /*92f0*/  BAR.SYNC.DEFER_BLOCKING 0x0 ;  /* 0x0000000000007b1d */ /* 0x000fe20000010000 */
[----:B------:R-:W-:Y:S01]  /*9300*/  @!P0 IADD3 R5, P1, PT, RZ, -R196, RZ ;  /* 0x800000c4ff058210 */ /* 0x000fe20007f3e0ff */
[----:B------:R-:W-:Y:S02]  /*9310*/  IMAD.MOV.U32 R2, RZ, RZ, R186 ;  /* 0x000000ffff027224 */ /* 0x000fe400078e00ba */
[----:B------:R-:W-:Y:S02]  /*9320*/  IMAD.MOV.U32 R0, RZ, RZ, R187 ;  /* 0x000000ffff007224 */ /* 0x000fe400078e00bb */
[----:B----4-:R-:W-:Y:S04]  /*9330*/  @!P0 IMAD.SHL.U32 R4, R118, 0x80, RZ ;  /* 0x0000008076048824 */ /* 0x010fe800078e00ff */
[----:B------:R-:W-:Y:S01]  /*9340*/  @!P0 IMAD.X R4, RZ, RZ, ~R4, P1 ;  /* 0x000000ffff048224 */ /* 0x000fe200008e0e04 */
[----:B------:R-:W4:Y:S04]  /*9350*/  LDC R185, c[0x0][0x3c4] ;  /* 0x0000f100ffb97b82 */ /* 0x000f280000000800 */
[----:B------:R-:W-:Y:S04]  /*9360*/  @!P0 SHF.R.S64 R5, R5, 0x1f, R4 ;  /* 0x0000001f05058819 */ /* 0x000fe80000001004 */
[----:B------:R-:W-:Y:S04]  /*9370*/  @!P0 IADD3 R186, P1, PT, R186, R5, RZ ;  /* 0x00000005baba8210 */ /* 0x000fe80007f3e0ff */
[----:B------:R-:W-:Y:S01]  /*9380*/  @!P0 LEA.HI.X.SX32 R187, R4, R187, 0x1, P1 ;  /* 0x000000bb04bb8211 */ /* 0x000fe200008f0eff */
[----:B------:R-:W-:Y:S08]  /*9390*/  @!P0 BRA `(.L_x_1526) ;  /* 0x0000000000f48947 */ /* 0x000ff00003800000 */
[----:B------:R-:W5:Y:S01]  /*93a0*/  LDC R5, c[0x0][0x4f0] ;  /* 0x00013c00ff057b82 */ /* 0x000f620000000800 */
[----:B------:R-:W-:Y:S07]  /*93b0*/  IABS R10, R198 ;  /* 0x000000c6000a7213 */ /* 0x000fee0000000000 */
[----:B------:R-:W1:Y:S01]  /*93c0*/  LDC.64 R118, c[0x0][0x3c0] ;  /* 0x0000f000ff767b82 */ /* 0x000e620000000a00 */
[-C--:B-----5:R-:W-:Y:S04]  /*93d0*/  IABS R4, R5.reuse ;  /* 0x0000000500047213 */ /* 0x0a0fe80000000000 */
[----:B------:R-:W5:Y:S10]  /*93e0*/  I2F.RP R9, R4 ;  /* 0x0000000400097306 */ /* 0x000f740000209400 */
[----:B-----5:R-:W5:Y:S02]  /*93f0*/  MUFU.RCP R6, R9 ;  /* 0x0000000900067308 */ /* 0x020f640000001000 */
[----:B-----5:R-:W-:Y:S02]  /*9400*/  VIADD R12, R6, 0xffffffe ;  /* 0x0ffffffe060c7836 */ /* 0x020fe40000000000 */
[----:B------:R-:W-:Y:S06]  /*9410*/  VIADD R6, R198, 0xffffff80 ;  /* 0xffffff80c6067836 */ /* 0x000fec0000000000 */
[----:B------:R-:W5:Y:S01]  /*9420*/  F2I.FTZ.U32.TRUNC.NTZ R13, R12 ;  /* 0x0000000c000d7305 */ /* 0x000f62000021f000 */
[----:B------:R-:W-:Y:S02]  /*9430*/  IABS R8, R6 ;  /* 0x0000000600087213 */ /* 0x000fe40000000000 */
[----:B------:R-:W-:Y:S04]  /*9440*/  LOP3.LUT R6, R6, R5, RZ, 0x3c, !PT ;  /* 0x0000000506067212 */ /* 0x000fe800078e3cff */
[----:B------:R-:W-:Y:S01]  /*9450*/  ISETP.GE.AND P1, PT, R6, RZ, PT ;  /* 0x000000ff0600720c */ /* 0x000fe20003f26270 */
        /* <DEDUP_REMOVED lines=37> */
[-C--:B-1----:R-:W-:Y:S02]  /*96b0*/  IMAD R6, R9, R118.reuse, RZ ;  /* 0x0000007609067224 */ /* 0x082fe400078e02ff */
        /* <DEDUP_REMOVED lines=11> */
.L_x_1526:
[C---:B------:R-:W-:Y:S01]  /*9770*/  IMAD.SHL.U32 R119, R118.reuse, 0x40, RZ ;  /* 0x0000004076777824 */ /* 0x040fe200078e00ff */
[----:B------:R-:W-:Y:S01]  /*9780*/  @!PT LDS RZ, [RZ] ;  /* 0x00000000fffff984 */ /* 0x000fe20000000800 */
[----:B------:R-:W-:Y:S01]  /*9790*/  @!PT LDS RZ, [RZ] ;  /* 0x00000000fffff984 */ /* 0x000fe20000000800 */
[----:B------:R-:W-:Y:S01]  /*97a0*/  @!PT LDS RZ, [RZ] ;  /* 0x00000000fffff984 */ /* 0x000fe20000000800 */
[----:B------:R1:W-:Y:S01]  /*97b0*/  LDGSTS.E.BYPASS.LTC128B.128 [R193+0x9000], desc[UR16][R186.64] ;  /* 0x09000000bac17fae */ /* 0x0003e2000b981a10 */
[----:B----4-:R-:W-:Y:S03]  /*97c0*/  SHF.L.U64.HI R185, R118, 0x6, R185 ;  /* 0x0000000676b97819 */ /* 0x010fe600000102b9 */
[C---:B------:R-:W-:Y:S01]  /*97d0*/  IADD3 R202, P1, PT, R119.reuse, R186, RZ ;  /* 0x000000ba77ca7210 */ /* 0x040fe20007f3e0ff */
[----:B------:R4:W-:Y:S03]  /*97e0*/  LDGSTS.E.BYPASS.LTC128B.128 [R193+0xb000], desc[UR16][R186.64+0x40] ;  /* 0x0b000040bac17fae */ /* 0x0009e6000b981a10 */
[----:B------:R-:W-:Y:S01]  /*97f0*/  IADD3 R118, P2, PT, R119, R202, RZ ;  /* 0x000000ca77767210 */ /* 0x000fe20007f5e0ff */
[----:B------:R-:W-:Y:S01]  /*9800*/  IMAD.X R203, R185, 0x1, R187, P1 ;  /* 0x00000001b9cb7824 */ /* 0x000fe200008e06bb */
[----:B------:R4:W-:Y:S02]  /*9810*/  LDGSTS.E.BYPASS.LTC128B.128 [R193+0xd000], desc[UR16][R186.64+0x80] ;  /* 0x0d000080bac17fae */ /* 0x0009e4000b981a10 */
[----:B------:R-:W-:Y:S01]  /*9820*/  IADD3 R204, P1, PT, R119, R118, RZ ;  /* 0x0000007677cc7210 */ /* 0x000fe20007f3e0ff */
[C---:B------:R-:W-:Y:S02]  /*9830*/  IMAD.X R119, R185.reuse, 0x1, R203, P2 ;  /* 0x00000001b9777824 */ /* 0x040fe400010e06cb */
[----:B------:R4:W-:Y:S02]  /*9840*/  LDGSTS.E.BYPASS.LTC128B.128 [R193+0x9800], desc[UR16][R202.64] ;  /* 0x09800000cac17fae */ /* 0x0009e4000b981a10 */
[----:B------:R-:W-:Y:S03]  /*9850*/  IMAD.X R205, R185, 0x1, R119, P1 ;  /* 0x00000001b9cd7824 */ /* 0x000fe600008e0677 */
[----:B------:R4:W-:Y:S01]  /*9860*/  LDGSTS.E.BYPASS.LTC128B.128 [R193+0xb800], desc[UR16][R202.64+0x40] ;  /* 0x0b800040cac17fae */ /* 0x0009e2000b981a10 */
[----:B------:R-:W-:Y:S04]  /*9870*/  ISETP.NE.AND P1, PT, R197, 0x1, PT ;  /* 0x00000001c500780c */ /* 0x000fe80003f25270 */
[----:B------:R4:W-:Y:S05]  /*9880*/  LDGSTS.E.BYPASS.LTC128B.128 [R193+0xd800], desc[UR16][R202.64+0x80] ;  /* 0x0d800080cac17fae */ /* 0x0009ea000b981a10 */
[----:B------:R4:W-:Y:S05]  /*9890*/  LDGSTS.E.BYPASS.LTC128B.128 [R193+0xa000], desc[UR16][R118.64] ;  /* 0x0a00000076c17fae */ /* 0x0009ea000b981a10 */
[----:B------:R4:W-:Y:S05]  /*98a0*/  LDGSTS.E.BYPASS.LTC128B.128 [R193+0xc000], desc[UR16][R118.64+0x40] ;  /* 0x0c00004076c17fae */ /* 0x0009ea000b981a10 */
[----:B------:R4:W-:Y:S05]  /*98b0*/  LDGSTS.E.BYPASS.LTC128B.128 [R193+0xe000], desc[UR16][R118.64+0x80] ;  /* 0x0e00008076c17fae */ /* 0x0009ea000b981a10 */
[----:B------:R4:W-:Y:S05]  /*98c0*/  LDGSTS.E.BYPASS.LTC128B.128 [R193+0xa800], desc[UR16][R204.64] ;  /* 0x0a800000ccc17fae */ /* 0x0009ea000b981a10 */
[----:B------:R4:W-:Y:S05]  /*98d0*/  LDGSTS.E.BYPASS.LTC128B.128 [R193+0xc800], desc[UR16][R204.64+0x40] ;  /* 0x0c800040ccc17fae */ /* 0x0009ea000b981a10 */
[----:B------:R4:W-:Y:S05]  /*98e0*/  LDGSTS.E.BYPASS.LTC128B.128 [R193+0xe800], desc[UR16][R204.64+0x80] ;  /* 0x0e800080ccc17fae */ /* 0x0009ea000b981a10 */
[----:B------:R-:W-:Y:S05]  /*98f0*/  LDSM.16.M88.4 R120, [R181] ;  /* 0x00000000b578783b */ /* 0x000fea0000000200 */
[----:B------:R-:W5:Y:S05]  /*9900*/  LDSM.16.M88.4 R124, [R180+0x3000] ;  /* 0x00300000b47c783b */ /* 0x000f6a0000000200 */
[----:B------:R-:W2:Y:S05]  /*9910*/  LDSM.16.M88.4 R128, [R180+0x3400] ;  /* 0x00340000b480783b */ /* 0x000eaa0000000200 */
[----:B------:R-:W3:Y:S05]  /*9920*/  LDSM.16.M88.4 R132, [R180+0x3800] ;  /* 0x00380000b484783b */ /* 0x000eea0000000200 */
[----:B------:R-:W0:Y:S05]  /*9930*/  LDGDEPBAR ;  /* 0x00000000000079af */ /* 0x000e2a0000000000 */
[----:B------:R-:W1:Y:S05]  /*9940*/  LDSM.16.M88.4 R136, [R180+0x3c00] ;  /* 0x003c0000b488783b */ /* 0x000e6a0000000200 */
[----:B------:R-:W4:Y:S05]  /*9950*/  LDSM.16.M88.4 R140, [R180+0x4000] ;  /* 0x00400000b48c783b */ /* 0x000f2a0000000200 */
[----:B------:R-:W4:Y:S05]  /*9960*/  LDSM.16.M88.4 R144, [R180+0x4400] ;  /* 0x00440000b490783b */ /* 0x000f2a0000000200 */
[----:B------:R-:W4:Y:S05]  /*9970*/  LDSM.16.M88.4 R148, [R180+0x4800] ;  /* 0x00480000b494783b */ /* 0x000f2a0000000200 */
[----:B------:R-:W4:Y:S01]  /*9980*/  LDSM.16.M88.4 R152, [R180+0x4c00] ;  /* 0x004c0000b498783b */ /* 0x000f220000000200 */
[C---:B-----5:R-:W-:Y:S04]  /*9990*/  HMMA.16816.F32 R4, R120.reuse, R124, RZ ;  /* 0x0000007c7804723c */ /* 0x060fe800000018ff */
[----:B------:R-:W-:Y:S04]  /*99a0*/  LDSM.16.M88.4 R156, [R179] ;  /* 0x00000000b39c783b */ /* 0x000fe80000000200 */
[C---:B------:R-:W-:Y:S01]  /*99b0*/  HMMA.16816.F32 R8, R120.reuse, R126, RZ ;  /* 0x0000007e7808723c */ /* 0x040fe200000018ff */
[----:B------:R-:W5:Y:S05]  /*99c0*/  LDSM.16.M88.4 R160, [R177+0x3000] ;  /* 0x00300000b1a0783b */ /* 0x000f6a0000000200 */
[----:B------:R-:W5:Y:S02]  /*99d0*/  LDSM.16.M88.4 R164, [R177+0x3400] ;  /* 0x00340000b1a4783b */ /* 0x000f640000000200 */
[C---:B--2---:R-:W-:Y:S03]  /*99e0*/  HMMA.16816.F32 R12, R120.reuse, R128, RZ ;  /* 0x00000080780c723c */ /* 0x044fe600000018ff */
[----:B------:R-:W2:Y:S05]  /*99f0*/  LDSM.16.M88.4 R168, [R177+0x3800] ;  /* 0x00380000b1a8783b */ /* 0x000eaa0000000200 */
[C---:B------:R-:W-:Y:S01]  /*9a00*/  HMMA.16816.F32 R16, R120.reuse, R130, RZ ;  /* 0x000000827810723c */ /* 0x040fe200000018ff */
[----:B------:R-:W2:Y:S05]  /*9a10*/  LDSM.16.M88.4 R172, [R177+0x3c00] ;  /* 0x003c0000b1ac783b */ /* 0x000eaa0000000200 */
[----:B------:R-:W-:Y:S02]  /*9a20*/  LDSM.16.M88.4 R124, [R177+0x4400] ;  /* 0x00440000b17c783b */ /* 0x000fe40000000200 */
[C---:B---3--:R-:W-:Y:S03]  /*9a30*/  HMMA.16816.F32 R20, R120.reuse, R132, RZ ;  /* 0x000000847814723c */ /* 0x048fe600000018ff */
[----:B------:R-:W-:Y:S05]  /*9a40*/  LDSM.16.M88.4 R128, [R177+0x4800] ;  /* 0x00480000b180783b */ /* 0x000fea0000000200 */
[C---:B------:R-:W-:Y:S01]  /*9a50*/  HMMA.16816.F32 R24, R120.reuse, R134, RZ ;  /* 0x000000867818723c */ /* 0x040fe200000018ff */
[----:B------:R-:W-:Y:S07]  /*9a60*/  LDSM.16.M88.4 R132, [R177+0x4c00] ;  /* 0x004c0000b184783b */ /* 0x000fee0000000200 */
[C---:B-1----:R-:W-:Y:S08]  /*9a70*/  HMMA.16816.F32 R28, R120.reuse, R136, RZ ;  /* 0x00000088781c723c */ /* 0x042ff000000018ff */
[C---:B------:R-:W-:Y:S01]  /*9a80*/  HMMA.16816.F32 R32, R120.reuse, R138, RZ ;  /* 0x0000008a7820723c */ /* 0x040fe200000018ff */
[----:B------:R-:W-:Y:S07]  /*9a90*/  LDSM.16.M88.4 R136, [R180+0x5800] ;  /* 0x00580000b488783b */ /* 0x000fee0000000200 */
[C---:B----4-:R-:W-:Y:S08]  /*9aa0*/  HMMA.16816.F32 R36, R120.reuse, R140, RZ ;  /* 0x0000008c7824723c */ /* 0x050ff000000018ff */
        /* <DEDUP_REMOVED lines=13> */
[C---:B--2---:R-:W-:Y:S08]  /*9b80*/  HMMA.16816.F32 R20, R156.reuse, R168, R20 ;  /* 0x000000a89c14723c */ /* 0x044ff00000001814 */
[C---:B------:R-:W-:Y:S08]  /*9b90*/  HMMA.16816.F32 R24, R156.reuse, R170, R24 ;  /* 0x000000aa9c18723c */ /* 0x040ff00000001818 */
[C---:B------:R-:W-:Y:S08]  /*9ba0*/  HMMA.16816.F32 R28, R156.reuse, R172, R28 ;  /* 0x000000ac9c1c723c */ /* 0x040ff0000000181c */
[C---:B------:R-:W-:Y:S08]  /*9bb0*/  HMMA.16816.F32 R32, R156.reuse, R174, R32 ;  /* 0x000000ae9c20723c */ /* 0x040ff00000001820 */
        /* <DEDUP_REMOVED lines=8> */
[----:B------:R-:W2:Y:S07]  /*9c40*/  LDSM.16.M88.4 R128, [R180+0x5400] ;  /* 0x00540000b480783b */ /* 0x000eae0000000200 */
[C---:B------:R-:W-:Y:S08]  /*9c50*/  HMMA.16816.F32 R60, R156.reuse, R132, R60 ;  /* 0x000000849c3c723c */ /* 0x040ff0000000183c */
[----:B------:R-:W-:Y:S01]  /*9c60*/  HMMA.16816.F32 R64, R156, R134, R64 ;  /* 0x000000869c40723c */ /* 0x000fe20000001840 */
[----:B------:R-:W3:Y:S07]  /*9c70*/  LDSM.16.M88.4 R132, [R180+0x5c00] ;  /* 0x005c0000b484783b */ /* 0x000eee0000000200 */
        /* <DEDUP_REMOVED lines=42> */
[----:B------:R-:W3:Y:S07]  /*9f20*/  LDSM.16.M88.4 R132, [R180+0x7400] ;  /* 0x00740000b484783b */ /* 0x000eee0000000200 */
[C---:B--2---:R-:W-:Y:S08]  /*9f30*/  HMMA.16816.F32 R52, R124.reuse, R136, R52 ;  /* 0x000000887c34723c */ /* 0x044ff00000001834 */
[C---:B------:R-:W-:Y:S01]  /*9f40*/  HMMA.16816.F32 R56, R124.reuse, R138, R56 ;  /* 0x0000008a7c38723c */ /* 0x040fe20000001838 */
[----:B------:R-:W2:Y:S07]  /*9f50*/  LDSM.16.M88.4 R136, [R180+0x7800] ;  /* 0x00780000b488783b */ /* 0x000eae0000000200 */
[C---:B------:R-:W-:Y:S08]  /*9f60*/  HMMA.16816.F32 R60, R124.reuse, R140, R60 ;  /* 0x0000008c7c3c723c */ /* 0x040ff0000000183c */
[----:B------:R-:W-:Y:S01]  /*9f70*/  HMMA.16816.F32 R64, R124, R142, R64 ;  /* 0x0000008e7c40723c */ /* 0x000fe20000001840 */
[----:B------:R-:W4:Y:S05]  /*9f80*/  LDSM.16.M88.4 R124, [R180+0x7c00] ;  /* 0x007c0000b47c783b */ /* 0x000f2a0000000200 */
[----:B------:R-:W-:Y:S02]  /*9f90*/  LDSM.16.M88.4 R140, [R180+0x8c00] ;  /* 0x008c0000b48c783b */ /* 0x000fe40000000200 */
        /* <DEDUP_REMOVED lines=33> */
[----:B------:R-:W2:Y:S01]  /*a1b0*/  LDSM.16.M88.4 R136, [R177+0x8800] ;  /* 0x00880000b188783b */ /* 0x000ea20000000200 */
[----:B------:R-:W-:Y:S04]  /*a1c0*/  DEPBAR.LE SB0, 0x0 ;  /* 0x000080000000791a */ /* 0x000fe80000000000 */
[----:B------:R-:W-:Y:S02]  /*a1d0*/  BAR.SYNC.DEFER_BLOCKING 0x0 ;  /* 0x0000000000007b1d */ /* 0x000fe40000010000 */
[C---:B----4-:R-:W-:Y:S08]  /*a1e0*/  HMMA.16816.F32 R28, R124.reuse, R120, R28 ;  /* 0x000000787c1c723c */ /* 0x050ff0000000181c */
[C---:B------:R-:W-:Y:S08]  /*a1f0*/  HMMA.16816.F32 R32, R124.reuse, R122, R32 ;  /* 0x0000007a7c20723c */ /* 0x040ff00000001820 */
[C---:B-1----:R-:W-:Y:S08]  /*a200*/  HMMA.16816.F32 R36, R124.reuse, R128, R36 ;  /* 0x000000807c24723c */ /* 0x042ff00000001824 */
[C---:B------:R-:W-:Y:S08]  /*a210*/  HMMA.16816.F32 R40, R124.reuse, R130, R40 ;  /* 0x000000827c28723c */ /* 0x040ff00000001828 */
[C---:B---3--:R-:W-:Y:S08]  /*a220*/  HMMA.16816.F32 R44, R124.reuse, R132, R44 ;  /* 0x000000847c2c723c */ /* 0x048ff0000000182c */
[C---:B------:R-:W-:Y:S08]  /*a230*/  HMMA.16816.F32 R48, R124.reuse, R134, R48 ;  /* 0x000000867c30723c */ /* 0x040ff00000001830 */
[C---:B--2---:R-:W-:Y:S08]  /*a240*/  HMMA.16816.F32 R52, R124.reuse, R136, R52 ;  /* 0x000000887c34723c */ /* 0x044ff00000001834 */
        /* <DEDUP_REMOVED lines=25> */
[----:B------:R-:W1:Y:S02]  /*a3e0*/  I2F.RP R120, R2 ;  /* 0x0000000200787306 */ /* 0x000e640000209400 */
[----:B------:R-:W-:Y:S08]  /*a3f0*/  ISETP.GE.AND P3, PT, R119, RZ, PT ;  /* 0x000000ff7700720c */ /* 0x000ff00003f66270 */
        /* <DEDUP_REMOVED lines=22> */
[----:B------:R-:W-:Y:S01]  /*a560*/  ISETP.NE.AND P2, PT, R0, RZ, PT ;  /* 0x000000ff0000720c */ /* 0x000fe20003f45270 */
[----:B------:R-:W-:Y:S01]  /*a570*/  @!P4 VIADD R122, R122, 0x1 ;  /* 0x000000017a7ac836 */ /* 0x000fe20000000000 */
[-C--:B------:R-:W-:Y:S02]  /*a580*/  ISETP.GE.U32.AND P6, PT, R118, R2.reuse, PT ;  /* 0x000000027600720c */ /* 0x080fe40003fc6070 */
[----:B------:R-:W-:Y:S01]  /*a590*/  ISETP.GE.U32.AND P5, PT, R116, R2, PT ;  /* 0x000000027400720c */ /* 0x000fe20003fa6070 */
[----:B------:R-:W1:Y:S10]  /*a5a0*/  LDC.64 R118, c[0x0][0x3b8] ;  /* 0x0000ee00ff767b82 */ /* 0x000e740000000a00 */
        /* <DEDUP_REMOVED lines=27> */
.L_x_1528:
[----:B------:R-:W-:Y:S02]  /*a760*/  IMAD.MOV.U32 R185, RZ, RZ, R183 ;  /* 0x000000ffffb97224 */ /* 0x000fe400078e00b7 */
[C---:B------:R-:W-:Y:S01]  /*a770*/  IMAD.SHL.U32 R119, R118.reuse, 0x40, RZ ;  /* 0x0000004076777824 */ /* 0x040fe200078e00ff */
[----:B------:R-:W-:Y:S02]  /*a780*/  SHF.L.U64.HI R118, R118, 0x6, R121 ;  /* 0x0000000676767819 */ /* 0x000fe40000010279 */
[----:B------:R-:W-:Y:S01]  /*a790*/  @!PT LDS RZ, [RZ] ;  /* 0x00000000fffff984 */ /* 0x000fe20000000800 */
[----:B------:R-:W-:Y:S01]  /*a7a0*/  @!PT LDS RZ, [RZ] ;  /* 0x00000000fffff984 */ /* 0x000fe20000000800 */
[----:B------:R-:W-:Y:S01]  /*a7b0*/  @!PT LDS RZ, [RZ] ;  /* 0x00000000fffff984 */ /* 0x000fe20000000800 */
[----:B------:R1:W-:Y:S02]  /*a7c0*/  LDGSTS.E.BYPASS.LTC128B.128 [R193+0x3000], desc[UR16][R184.64] ;  /* 0x03000000b8c17fae */ /* 0x0003e4000b981a10 */
[C---:B------:R-:W-:Y:S02]  /*a7d0*/  IADD3 R120, P1, PT, R119.reuse, R184, RZ ;  /* 0x000000b877787210 */ /* 0x040fe40007f3e0ff */
[----:B------:R1:W-:Y:S02]  /*a7e0*/  LDGSTS.E.BYPASS.LTC128B.128 [R193+0x5000], desc[UR16][R184.64+0x40] ;  /* 0x05000040b8c17fae */ /* 0x0003e4000b981a10 */
[C---:B------:R-:W-:Y:S01]  /*a7f0*/  IADD3 R122, P2, PT, R119.reuse, R120, RZ ;  /* 0x00000078777a7210 */ /* 0x040fe20007f5e0ff */
[C---:B------:R-:W-:Y:S01]  /*a800*/  IMAD.X R121, R118.reuse, 0x1, R183, P1 ;  /* 0x0000000176797824 */ /* 0x040fe200008e06b7 */
        /* <DEDUP_REMOVED lines=14> */
.L_x_1527:
        /* <DEDUP_REMOVED lines=44> */
[C---:B------:R-:W-:Y:S01]  /*abb0*/  FADD.FTZ R3, -R0.reuse, R3 ;  /* 0x0000000300037221 */ /* 0x040fe20000010100 */
[----:B------:R-:W-:Y:S01]  /*abc0*/  FMUL.FTZ R148, R0, UR4 ;  /* 0x0000000400947c20 */ /* 0x000fe20008410000 */
[----:B------:R-:W1:Y:S01]  /*abd0*/  LDSM.16.MT88.4 R120, [R178+0x9000] ;  /* 0x00900000b278783b */ /* 0x000e620000004200 */
[C---:B------:R-:W-:Y:S01]  /*abe0*/  FSETP.NEU.FTZ.AND P1, PT, R2.reuse, -INF , PT ;  /* 0xff8000000200780b */ /* 0x040fe20003f3d000 */
[----:B------:R-:W-:Y:S01]  /*abf0*/  FMUL.FTZ R118, R3, UR4 ;  /* 0x0000000403767c20 */ /* 0x000fe20008410000 */
[C---:B------:R-:W-:Y:S01]  /*ac00*/  FMUL.FTZ R149, R2.reuse, UR4 ;  /* 0x0000000402957c20 */ /* 0x040fe20008410000 */
[----:B------:R-:W-:Y:S02]  /*ac10*/  FADD.FTZ R116, -R2, R117 ;  /* 0x0000007502747221 */ /* 0x000fe40000010100 */
[----:B------:R2:W3:Y:S02]  /*ac20*/  MUFU.EX2 R3, R118 ;  /* 0x0000007600037308 */ /* 0x0004e40000000800 */
[----:B------:R-:W-:Y:S01]  /*ac30*/  FSEL R149, R149, RZ, P1 ;  /* 0x000000ff95957208 */ /* 0x000fe20000800000 */
[----:B------:R-:W-:Y:S01]  /*ac40*/  FMUL.FTZ R117, R116, UR4 ;  /* 0x0000000474757c20 */ /* 0x000fe20008410000 */
[----:B------:R-:W-:Y:S03]  /*ac50*/  FSETP.NEU.FTZ.AND P1, PT, R0, -INF , PT ;  /* 0xff8000000000780b */ /* 0x000fe60003f3d000 */
[--C-:B------:R-:W-:Y:S01]  /*ac60*/  FFMA.FTZ R143, R4, UR4, -R149.reuse ;  /* 0x00000004048f7c23 */ /* 0x100fe20008010895 */
[----:B------:R-:W-:Y:S01]  /*ac70*/  FSEL R148, R148, RZ, P1 ;  /* 0x000000ff94947208 */ /* 0x000fe20000800000 */
[--C-:B------:R-:W-:Y:S01]  /*ac80*/  FFMA.FTZ R132, R5, UR4, -R149.reuse ;  /* 0x0000000405847c23 */ /* 0x100fe20008010895 */
[----:B------:R-:W4:Y:S01]  /*ac90*/  MUFU.EX2 R116, R117 ;  /* 0x0000007500747308 */ /* 0x000f220000000800 */
[--C-:B------:R-:W-:Y:S01]  /*aca0*/  FFMA.FTZ R145, R25, UR4, -R149.reuse ;  /* 0x0000000419917c23 */ /* 0x100fe20008010895 */
[--C-:B------:R-:W-:Y:S01]  /*acb0*/  FFMA.FTZ R150, R36, UR4, -R149.reuse ;  /* 0x0000000424967c23 */ /* 0x100fe20008010895 */
[--C-:B------:R-:W-:Y:S01]  /*acc0*/  FFMA.FTZ R142, R6, UR4, -R148.reuse ;  /* 0x00000004068e7c23 */ /* 0x100fe20008010894 */
[--C-:B------:R-:W-:Y:S01]  /*acd0*/  FFMA.FTZ R133, R7, UR4, -R148.reuse ;  /* 0x0000000407857c23 */ /* 0x100fe20008010894 */
[--C-:B------:R-:W-:Y:S01]  /*ace0*/  FFMA.FTZ R7, R9, UR4, -R149.reuse ;  /* 0x0000000409077c23 */ /* 0x100fe20008010895 */
[--C-:B------:R-:W-:Y:S01]  /*acf0*/  FFMA.FTZ R119, R10, UR4, -R148.reuse ;  /* 0x000000040a777c23 */ /* 0x100fe20008010894 */
[--C-:B--2---:R-:W-:Y:S01]  /*ad00*/  FFMA.FTZ R118, R8, UR4, -R149.reuse ;  /* 0x0000000408767c23 */ /* 0x104fe20008010895 */
[--C-:B------:R-:W-:Y:S02]  /*ad10*/  FFMA.FTZ R6, R11, UR4, -R148.reuse ;  /* 0x000000040b067c23 */ /* 0x100fe40008010894 */
        /* <DEDUP_REMOVED lines=36> */
[C---:B------:R-:W-:Y:S01]  /*af60*/  FMUL.FTZ R94, R3.reuse, R94 ;  /* 0x0000005e035e7220 */ /* 0x040fe20000410000 */
[----:B------:R-:W-:Y:S01]  /*af70*/  FMUL.FTZ R95, R3, R95 ;  /* 0x0000005f035f7220 */ /* 0x000fe20000410000 */
[--C-:B------:R-:W-:Y:S01]  /*af80*/  FFMA.FTZ R146, R26, UR4, -R148.reuse ;  /* 0x000000041a927c23 */ /* 0x100fe20008010894 */
[--C-:B------:R-:W-:Y:S03]  /*af90*/  FFMA.FTZ R147, R27, UR4, -R148.reuse ;  /* 0x000000041b937c23 */ /* 0x100fe60008010894 */
[----:B------:R-:W2:Y:S01]  /*afa0*/  MUFU.EX2 R7, R7 ;  /* 0x0000000700077308 */ /* 0x000ea20000000800 */
[----:B---3--:R-:W-:Y:S01]  /*afb0*/  F2FP.F16.F32.PACK_AB R113, R133, R142 ;  /* 0x0000008e8571723e */ /* 0x008fe200000000ff */
[--C-:B------:R-:W-:Y:S01]  /*afc0*/  FFMA.FTZ R151, R37, UR4, -R149.reuse ;  /* 0x0000000425977c23 */ /* 0x100fe20008010895 */
[--C-:B------:R-:W-:Y:S01]  /*afd0*/  FFMA.FTZ R153, R38, UR4, -R148.reuse ;  /* 0x0000000426997c23 */ /* 0x100fe20008010894 */
[--C-:B------:R-:W-:Y:S01]  /*afe0*/  FFMA.FTZ R152, R39, UR4, -R148.reuse ;  /* 0x0000000427987c23 */ /* 0x100fe20008010894 */
[--C-:B------:R-:W-:Y:S01]  /*aff0*/  FFMA.FTZ R42, R42, UR4, -R148.reuse ;  /* 0x000000042a2a7c23 */ /* 0x100fe20008010894 */
[----:B------:R-:W-:Y:S01]  /*b000*/  LDSM.16.MT88.4 R36, [R176+0xc000] ;  /* 0x00c00000b024783b */ /* 0x000fe20000004200 */
[--C-:B------:R-:W-:Y:S03]  /*b010*/  FFMA.FTZ R43, R43, UR4, -R148.reuse ;  /* 0x000000042b2b7c23 */ /* 0x100fe60008010894 */
[----:B------:R-:W-:Y:S01]  /*b020*/  MUFU.EX2 R119, R119 ;  /* 0x0000007700777308 */ /* 0x000fe20000000800 */
[--C-:B------:R-:W-:Y:S01]  /*b030*/  FFMA.FTZ R134, R12, UR4, -R149.reuse ;  /* 0x000000040c867c23 */ /* 0x100fe20008010895 */
[C---:B------:R-:W-:Y:S01]  /*b040*/  FMUL.FTZ R12, R116.reuse, R108 ;  /* 0x0000006c740c7220 */ /* 0x040fe20000410000 */
[--C-:B------:R-:W-:Y:S01]  /*b050*/  FFMA.FTZ R135, R13, UR4, -R149.reuse ;  /* 0x000000040d877c23 */ /* 0x100fe20008010895 */
[----:B------:R-:W-:Y:S01]  /*b060*/  FMUL.FTZ R13, R116, R109 ;  /* 0x0000006d740d7220 */ /* 0x000fe20000410000 */
[--C-:B------:R-:W-:Y:S01]  /*b070*/  FFMA.FTZ R136, R14, UR4, -R148.reuse ;  /* 0x000000040e887c23 */ /* 0x100fe20008010894 */
[----:B------:R-:W-:Y:S01]  /*b080*/  FMUL.FTZ R14, R3, R110 ;  /* 0x0000006e030e7220 */ /* 0x000fe20000410000 */
[--C-:B------:R-:W-:Y:S03]  /*b090*/  FFMA.FTZ R139, R15, UR4, -R148.reuse ;  /* 0x000000040f8b7c23 */ /* 0x100fe60008010894 */
[----:B------:R-:W3:Y:S01]  /*b0a0*/  MUFU.EX2 R6, R6 ;  /* 0x0000000600067308 */ /* 0x000ee20000000800 */
[----:B--2---:R-:W-:Y:S01]  /*b0b0*/  F2FP.F16.F32.PACK_AB R114, R7, R118 ;  /* 0x000000760772723e */ /* 0x004fe200000000ff */
[C---:B------:R-:W-:Y:S01]  /*b0c0*/  FMUL.FTZ R15, R3.reuse, R111 ;  /* 0x0000006f030f7220 */ /* 0x040fe20000410000 */
[C---:B------:R-:W-:Y:S01]  /*b0d0*/  FMUL.FTZ R96, R116.reuse, R96 ;  /* 0x0000006074607220 */ /* 0x040fe20000410000 */
[----:B------:R-:W-:Y:S01]  /*b0e0*/  LDSM.16.MT88.4 R108, [R178+0x9400] ;  /* 0x00940000b26c783b */ /* 0x000fe20000004200 */
[C---:B------:R-:W-:Y:S01]  /*b0f0*/  FMUL.FTZ R97, R116.reuse, R97 ;  /* 0x0000006174617220 */ /* 0x040fe20000410000 */
[C---:B------:R-:W-:Y:S01]  /*b100*/  FMUL.FTZ R98, R3.reuse, R98 ;  /* 0x0000006203627220 */ /* 0x040fe20000410000 */
[C---:B------:R-:W-:Y:S03]  /*b110*/  FMUL.FTZ R99, R3.reuse, R99 ;  /* 0x0000006303637220 */ /* 0x040fe60000410000 */
[----:B------:R-:W-:Y:S01]  /*b120*/  MUFU.EX2 R134, R134 ;  /* 0x0000008600867308 */ /* 0x000fe20000000800 */
[C---:B------:R-:W-:Y:S01]  /*b130*/  FMUL.FTZ R100, R116.reuse, R100 ;  /* 0x0000006474647220 */ /* 0x040fe20000410000 */
[----:B------:R-:W-:Y:S01]  /*b140*/  FMUL.FTZ R101, R116, R101 ;  /* 0x0000006574657220 */ /* 0x000fe20000410000 */
[C---:B------:R-:W-:Y:S01]  /*b150*/  FMUL.FTZ R102, R3.reuse, R102 ;  /* 0x0000006603667220 */ /* 0x040fe20000410000 */
[----:B------:R-:W-:Y:S01]  /*b160*/  FMUL.FTZ R103, R3, R103 ;  /* 0x0000006703677220 */ /* 0x000fe20000410000 */
[--C-:B------:R-:W-:Y:S01]  /*b170*/  FFMA.FTZ R154, R40, UR4, -R149.reuse ;  /* 0x00000004289a7c23 */ /* 0x100fe20008010895 */
[--C-:B------:R-:W-:Y:S01]  /*b180*/  FFMA.FTZ R40, R45, UR4, -R149.reuse ;  /* 0x000000042d287c23 */ /* 0x100fe20008010895 */
[--C-:B------:R-:W-:Y:S01]  /*b190*/  FFMA.FTZ R45, R53, UR4, -R149.reuse ;  /* 0x00000004352d7c23 */ /* 0x100fe20008010895 */
[--C-:B------:R-:W-:Y:S01]  /*b1a0*/  FFMA.FTZ R53, R47, UR4, -R148.reuse ;  /* 0x000000042f357c23 */ /* 0x100fe20008010894 */
[----:B---3--:R-:W-:Y:S01]  /*b1b0*/  F2FP.F16.F32.PACK_AB R115, R6, R119 ;  /* 0x000000770673723e */ /* 0x008fe200000000ff */
[----:B------:R-:W2:Y:S01]  /*b1c0*/  MUFU.EX2 R135, R135 ;  /* 0x0000008700877308 */ /* 0x000ea20000000800 */
[--C-:B------:R-:W-:Y:S01]  /*b1d0*/  FFMA.FTZ R155, R41, UR4, -R149.reuse ;  /* 0x00000004299b7c23 */ /* 0x100fe20008010895 */
[--C-:B------:R-:W-:Y:S01]  /*b1e0*/  FFMA.FTZ R41, R44, UR4, -R149.reuse ;  /* 0x000000042c297c23 */ /* 0x100fe20008010895 */
[----:B------:R-:W-:Y:S01]  /*b1f0*/  FFMA.FTZ R44, R56, UR4, -R149 ;  /* 0x00000004382c7c23 */ /* 0x000fe20008010895 */
[--C-:B------:R-:W-:Y:S01]  /*b200*/  FFMA.FTZ R56, R50, UR4, -R148.reuse ;  /* 0x0000000432387c23 */ /* 0x100fe20008010894 */
[----:B------:R-:W-:Y:S01]  /*b210*/  FFMA.FTZ R143, R116, R199, R143 ;  /* 0x000000c7748f7223 */ /* 0x000fe2000001008f */
[C---:B-1----:R-:W-:Y:S04]  /*b220*/  HMMA.16816.F32 R8, R112.reuse, R120, R8 ;  /* 0x000000787008723c */ /* 0x042fe80000001808 */
[----:B------:R-:W-:Y:S01]  /*b230*/  MUFU.EX2 R50, R41 ;  /* 0x0000002900327308 */ /* 0x000fe20000000800 */
[--C-:B------:R-:W-:Y:S01]  /*b240*/  FFMA.FTZ R138, R16, UR4, -R149.reuse ;  /* 0x00000004108a7c23 */ /* 0x100fe20008010895 */
[C---:B------:R-:W-:Y:S01]  /*b250*/  FMUL.FTZ R16, R116.reuse, R104 ;  /* 0x0000006874107220 */ /* 0x040fe20000410000 */
[--C-:B------:R-:W-:Y:S01]  /*b260*/  FFMA.FTZ R137, R17, UR4, -R149.reuse ;  /* 0x0000000411897c23 */ /* 0x100fe20008010895 */
[C---:B------:R-:W-:Y:S01]  /*b270*/  HMMA.16816.F32 R68, R112.reuse, R122, R68 ;  /* 0x0000007a7044723c */ /* 0x040fe20000001844 */
[----:B------:R-:W1:Y:S05]  /*b280*/  LDSM.16.MT88.4 R120, [R176+0xb000] ;  /* 0x00b00000b078783b */ /* 0x000e6a0000004200 */
[----:B------:R-:W-:Y:S01]  /*b290*/  MUFU.EX2 R136, R136 ;  /* 0x0000008800887308 */ /* 0x000fe20000000800 */
[----:B--2---:R-:W-:Y:S01]  /*b2a0*/  F2FP.F16.F32.PACK_AB R104, R135, R134 ;  /* 0x000000868768723e */ /* 0x004fe200000000ff */
[----:B------:R-:W-:Y:S01]  /*b2b0*/  FMUL.FTZ R17, R116, R105 ;  /* 0x0000006974117220 */ /* 0x000fe20000410000 */
[--C-:B------:R-:W-:Y:S01]  /*b2c0*/  FFMA.FTZ R141, R18, UR4, -R148.reuse ;  /* 0x00000004128d7c23 */ /* 0x100fe20008010894 */
[----:B------:R-:W-:Y:S01]  /*b2d0*/  FMUL.FTZ R18, R3, R106 ;  /* 0x0000006a03127220 */ /* 0x000fe20000410000 */
[--C-:B------:R-:W-:Y:S01]  /*b2e0*/  FFMA.FTZ R140, R19, UR4, -R148.reuse ;  /* 0x00000004138c7c23 */ /* 0x100fe20008010894 */
[C---:B------:R-:W-:Y:S04]  /*b2f0*/  HMMA.16816.F32 R72, R112.reuse, R124, R72 ;  /* 0x0000007c7048723c */ /* 0x040fe80000001848 */
[----:B------:R-:W2:Y:S01]  /*b300*/  MUFU.EX2 R139, R139 ;  /* 0x0000008b008b7308 */ /* 0x000ea20000000800 */
[----:B------:R-:W-:Y:S01]  /*b310*/  FMUL.FTZ R19, R3, R107 ;  /* 0x0000006b03137220 */ /* 0x000fe20000410000 */
[--C-:B------:R-:W-:Y:S01]  /*b320*/  FFMA.FTZ R144, R20, UR4, -R149.reuse ;  /* 0x0000000414907c23 */ /* 0x100fe20008010895 */
[--C-:B------:R-:W-:Y:S01]  /*b330*/  FFMA.FTZ R59, R59, UR4, -R148.reuse ;  /* 0x000000043b3b7c23 */ /* 0x100fe20008010894 */
[--C-:B------:R-:W-:Y:S01]  /*b340*/  FFMA.FTZ R62, R62, UR4, -R148.reuse ;  /* 0x000000043e3e7c23 */ /* 0x100fe20008010894 */
[--C-:B------:R-:W-:Y:S01]  /*b350*/  FFMA.FTZ R63, R63, UR4, -R148.reuse ;  /* 0x000000043f3f7c23 */ /* 0x100fe20008010894 */
[C---:B------:R-:W-:Y:S01]  /*b360*/  HMMA.16816.F32 R76, R112.reuse, R126, R76 ;  /* 0x0000007e704c723c */ /* 0x040fe2000000184c */
[----:B------:R-:W3:Y:S03]  /*b370*/  LDSM.16.MT88.4 R124, [R178+0xd000] ;  /* 0x00d00000b27c783b */ /* 0x000ee60000004200 */
[----:B------:R-:W-:Y:S01]  /*b380*/  MUFU.EX2 R138, R138 ;  /* 0x0000008a008a7308 */ /* 0x000fe20000000800 */
[----:B------:R-:W-:Y:S01]  /*b390*/  FFMA.FTZ R66, R66, UR4, -R148 ;  /* 0x0000000442427c23 */ /* 0x000fe20008010894 */
[----:B------:R-:W-:Y:S01]  /*b3a0*/  FFMA.FTZ R142, R3, R200, R142 ;  /* 0x000000c8038e7223 */ /* 0x000fe2000001008e */
[--C-:B------:R-:W-:Y:S01]  /*b3b0*/  FFMA.FTZ R60, R60, UR4, -R149.reuse ;  /* 0x000000043c3c7c23 */ /* 0x100fe20008010895 */
[--C-:B------:R-:W-:Y:S01]  /*b3c0*/  FFMA.FTZ R61, R61, UR4, -R149.reuse ;  /* 0x000000043d3d7c23 */ /* 0x100fe20008010895 */
[----:B------:R-:W-:Y:S01]  /*b3d0*/  FFMA.FTZ R64, R64, UR4, -R149 ;  /* 0x0000000440407c23 */ /* 0x000fe20008010895 */
[C---:B------:R-:W-:Y:S04]  /*b3e0*/  HMMA.16816.F32 R80, R112.reuse, R128, R80 ;  /* 0x000000807050723c */ /* 0x040fe80000001850 */
[----:B------:R-:W4:Y:S01]  /*b3f0*/  MUFU.EX2 R137, R137 ;  /* 0x0000008900897308 */ /* 0x000f220000000800 */
[----:B--2---:R-:W-:Y:S01]  /*b400*/  F2FP.F16.F32.PACK_AB R105, R139, R136 ;  /* 0x000000888b69723e */ /* 0x004fe200000000ff */
[----:B------:R-:W-:Y:S01]  /*b410*/  FADD.FTZ R143, R132, R143 ;  /* 0x0000008f848f7221 */ /* 0x000fe20000010000 */
[----:B------:R-:W-:Y:S01]  /*b420*/  FADD.FTZ R142, R133, R142 ;  /* 0x0000008e858e7221 */ /* 0x000fe20000010000 */
[----:B------:R-:W-:Y:S01]  /*b430*/  ISETP.NE.AND P1, PT, R197, RZ, PT ;  /* 0x000000ffc500720c */ /* 0x000fe20003f25270 */
[C---:B------:R-:W-:Y:S01]  /*b440*/  HMMA.16816.F32 R84, R112.reuse, R130, R84 ;  /* 0x000000827054723c */ /* 0x040fe20000001854 */
[----:B------:R-:W-:Y:S04]  /*b450*/  LDSM.16.MT88.4 R128, [R178+0xb400] ;  /* 0x00b40000b280783b */ /* 0x000fe80000004200 */
[----:B------:R-:W-:Y:S01]  /*b460*/  MUFU.EX2 R141, R141 ;  /* 0x0000008d008d7308 */ /* 0x000fe20000000800 */
[----:B------:R-:W-:Y:S01]  /*b470*/  FADD.FTZ R118, R118, R143 ;  /* 0x0000008f76767221 */ /* 0x000fe20000010000 */
[----:B------:R-:W-:Y:S01]  /*b480*/  FADD.FTZ R119, R119, R142 ;  /* 0x0000008e77777221 */ /* 0x000fe20000010000 */
[----:B------:R-:W-:Y:S03]  /*b490*/  MOV R117, R2 ;  /* 0x0000000200757202 */ /* 0x000fe60000000f00 */
[----:B------:R-:W-:Y:S01]  /*b4a0*/  FADD.FTZ R119, R6, R119 ;  /* 0x0000007706777221 */ /* 0x000fe20000010000 */
[C---:B-1----:R-:W-:Y:S03]  /*b4b0*/  HMMA.16816.F32 R88, R112.reuse, R120, R88 ;  /* 0x000000787058723c */ /* 0x042fe60000001858 */
[----:B------:R-:W1:Y:S01]  /*b4c0*/  MUFU.EX2 R140, R140 ;  /* 0x0000008c008c7308 */ /* 0x000e620000000800 */
[----:B----4-:R-:W-:Y:S01]  /*b4d0*/  F2FP.F16.F32.PACK_AB R106, R137, R138 ;  /* 0x0000008a896a723e */ /* 0x010fe200000000ff */
[----:B------:R-:W-:Y:S03]  /*b4e0*/  FADD.FTZ R136, R136, R119 ;  /* 0x0000007788887221 */ /* 0x000fe60000010000 */
[C---:B------:R-:W-:Y:S01]  /*b4f0*/  HMMA.16816.F32 R92, R112.reuse, R122, R92 ;  /* 0x0000007a705c723c */ /* 0x040fe2000000185c */
[----:B------:R-:W2:Y:S04]  /*b500*/  LDSM.16.MT88.4 R120, [R176+0xd000] ;  /* 0x00d00000b078783b */ /* 0x000ea80000004200 */
[----:B------:R-:W-:Y:S01]  /*b510*/  MUFU.EX2 R59, R59 ;  /* 0x0000003b003b7308 */ /* 0x000fe20000000800 */
[----:B------:R-:W-:Y:S02]  /*b520*/  FADD.FTZ R136, R139, R136 ;  /* 0x000000888b887221 */ /* 0x000fe40000010000 */
[C---:B---3--:R-:W-:Y:S07]  /*b530*/  HMMA.16816.F32 R96, R112.reuse, R124, R96 ;  /* 0x0000007c7060723c */ /* 0x048fee0000001860 */
[----:B------:R-:W-:Y:S01]  /*b540*/  MUFU.EX2 R144, R144 ;  /* 0x0000009000907308 */ /* 0x000fe20000000800 */
[C---:B-1----:R-:W-:Y:S01]  /*b550*/  F2FP.F16.F32.PACK_AB R107, R140.reuse, R141 ;  /* 0x0000008d8c6b723e */ /* 0x042fe200000000ff */
[----:B------:R-:W-:Y:S01]  /*b560*/  FADD.FTZ R141, R141, R136 ;  /* 0x000000888d8d7221 */ /* 0x000fe20000010000 */
[C---:B------:R-:W-:Y:S01]  /*b570*/  HMMA.16816.F32 R12, R112.reuse, R126, R12 ;  /* 0x0000007e700c723c */ /* 0x040fe2000000180c */
[----:B------:R-:W1:Y:S06]  /*b580*/  LDSM.16.MT88.4 R124, [R176+0x9400] ;  /* 0x00940000b07c783b */ /* 0x000e6c0000004200 */
[----:B------:R-:W-:Y:S01]  /*b590*/  MUFU.EX2 R145, R145 ;  /* 0x0000009100917308 */ /* 0x000fe20000000800 */
[----:B------:R-:W-:Y:S09]  /*b5a0*/  FADD.FTZ R140, R140, R141 ;  /* 0x0000008d8c8c7221 */ /* 0x000ff20000010000 */
[----:B------:R-:W-:Y:S10]  /*b5b0*/  MUFU.EX2 R146, R146 ;  /* 0x0000009200927308 */ /* 0x000ff40000000800 */
[----:B------:R-:W3:Y:S01]  /*b5c0*/  MUFU.EX2 R147, R147 ;  /* 0x0000009300937308 */ /* 0x000ee20000000800 */
[C---:B--2---:R-:W-:Y:S09]  /*b5d0*/  HMMA.16816.F32 R100, R112.reuse, R120, R100 ;  /* 0x000000787064723c */ /* 0x044ff20000001864 */
[----:B------:R-:W-:Y:S01]  /*b5e0*/  MUFU.EX2 R150, R150 ;  /* 0x0000009600967308 */ /* 0x000fe20000000800 */
[----:B------:R-:W-:Y:S01]  /*b5f0*/  HMMA.16816.F32 R16, R112, R122, R16 ;  /* 0x0000007a7010723c */ /* 0x000fe20000001810 */
[----:B------:R-:W2:Y:S08]  /*b600*/  LDSM.16.MT88.4 R112, [R176+0xb400] ;  /* 0x00b40000b070783b */ /* 0x000eb00000004200 */
[----:B------:R-:W-:Y:S01]  /*b610*/  MUFU.EX2 R151, R151 ;  /* 0x0000009700977308 */ /* 0x000fe20000000800 */
[C---:B------:R-:W-:Y:S01]  /*b620*/  HMMA.16816.F32 R8, R104.reuse, R108, R8 ;  /* 0x0000006c6808723c */ /* 0x040fe20000001808 */
[----:B------:R-:W-:Y:S08]  /*b630*/  LDSM.16.MT88.4 R120, [R176+0xd400] ;  /* 0x00d40000b078783b */ /* 0x000ff00000004200 */
[----:B------:R-:W-:Y:S01]  /*b640*/  MUFU.EX2 R153, R153 ;  /* 0x0000009900997308 */ /* 0x000fe20000000800 */
[C---:B------:R-:W-:Y:S01]  /*b650*/  HMMA.16816.F32 R68, R104.reuse, R110, R68 ;  /* 0x0000006e6844723c */ /* 0x040fe20000001844 */
[----:B------:R-:W4:Y:S08]  /*b660*/  LDSM.16.MT88.4 R108, [R178+0xd400] ;  /* 0x00d40000b26c783b */ /* 0x000f300000004200 */
[----:B------:R-:W-:Y:S01]  /*b670*/  MUFU.EX2 R152, R152 ;  /* 0x0000009800987308 */ /* 0x000fe20000000800 */
[C---:B-1----:R-:W-:Y:S09]  /*b680*/  HMMA.16816.F32 R72, R104.reuse, R124, R72 ;  /* 0x0000007c6848723c */ /* 0x042ff20000001848 */
[----:B------:R-:W-:Y:S01]  /*b690*/  MUFU.EX2 R154, R154 ;  /* 0x0000009a009a7308 */ /* 0x000fe20000000800 */
[C---:B------:R-:W-:Y:S01]  /*b6a0*/  HMMA.16816.F32 R76, R104.reuse, R126, R76 ;  /* 0x0000007e684c723c */ /* 0x040fe2000000184c */
[----:B------:R-:W-:Y:S08]  /*b6b0*/  LDSM.16.MT88.4 R124, [R176+0x9800] ;  /* 0x00980000b07c783b */ /* 0x000ff00000004200 */
[----:B------:R-:W-:Y:S01]  /*b6c0*/  MUFU.EX2 R155, R155 ;  /* 0x0000009b009b7308 */ /* 0x000fe20000000800 */
[C---:B------:R-:W-:Y:S09]  /*b6d0*/  HMMA.16816.F32 R80, R104.reuse, R128, R80 ;  /* 0x000000806850723c */ /* 0x040ff20000001850 */
[----:B------:R-:W-:Y:S01]  /*b6e0*/  MUFU.EX2 R53, R53 ;  /* 0x0000003500357308 */ /* 0x000fe20000000800 */
[--C-:B------:R-:W-:Y:S01]  /*b6f0*/  FFMA.FTZ R129, R21, UR4, -R149.reuse ;  /* 0x0000000415817c23 */ /* 0x100fe20008010895 */
[--C-:B------:R-:W-:Y:S01]  /*b700*/  FFMA.FTZ R128, R23, UR4, -R148.reuse ;  /* 0x0000000417807c23 */ /* 0x100fe20008010894 */
[----:B---3--:R-:W-:Y:S01]  /*b710*/  F2FP.F16.F32.PACK_AB R23, R147, R146 ;  /* 0x000000929317723e */ /* 0x008fe200000000ff */
[C---:B------:R-:W-:Y:S06]  /*b720*/  HMMA.16816.F32 R84, R104.reuse, R130, R84 ;  /* 0x000000826854723c */ /* 0x040fec0000001854 */
[----:B------:R-:W1:Y:S01]  /*b730*/  MUFU.EX2 R129, R129 ;  /* 0x0000008100817308 */ /* 0x000e620000000800 */
[--C-:B------:R-:W-:Y:S01]  /*b740*/  FFMA.FTZ R130, R24, UR4, -R149.reuse ;  /* 0x0000000418827c23 */ /* 0x100fe20008010895 */
[----:B------:R-:W-:Y:S01]  /*b750*/  FFMA.FTZ R131, R22, UR4, -R148 ;  /* 0x0000000416837c23 */ /* 0x000fe20008010894 */
[----:B------:R-:W-:Y:S01]  /*b760*/  LDSM.16.MT88.4 R24, [R178+0xb800] ;  /* 0x00b80000b218783b */ /* 0x000fe20000004200 */
[C---:B--2---:R-:W-:Y:S06]  /*b770*/  HMMA.16816.F32 R88, R104.reuse, R112, R88 ;  /* 0x000000706858723c */ /* 0x044fec0000001858 */
[----:B------:R-:W-:Y:S02]  /*b780*/  MUFU.EX2 R131, R131 ;  /* 0x0000008300837308 */ /* 0x000fe40000000800 */
[C---:B------:R-:W-:Y:S01]  /*b790*/  HMMA.16816.F32 R92, R104.reuse, R114, R92 ;  /* 0x00000072685c723c */ /* 0x040fe2000000185c */
[----:B------:R-:W2:Y:S07]  /*b7a0*/  LDSM.16.MT88.4 R112, [R178+0x9800] ;  /* 0x00980000b270783b */ /* 0x000eae0000004200 */
[----:B------:R-:W3:Y:S01]  /*b7b0*/  MUFU.EX2 R128, R128 ;  /* 0x0000008000807308 */ /* 0x000ee20000000800 */
[----:B-1----:R-:W-:Y:S01]  /*b7c0*/  F2FP.F16.F32.PACK_AB R20, R129, R144 ;  /* 0x000000908114723e */ /* 0x002fe200000000ff */
[C---:B----4-:R-:W-:Y:S08]  /*b7d0*/  HMMA.16816.F32 R96, R104.reuse, R108, R96 ;  /* 0x0000006c6860723c */ /* 0x050ff00000001860 */
[----:B------:R-:W1:Y:S01]  /*b7e0*/  MUFU.EX2 R130, R130 ;  /* 0x0000008200827308 */ /* 0x000e620000000800 */
[C---:B------:R-:W-:Y:S01]  /*b7f0*/  HMMA.16816.F32 R12, R104.reuse, R110, R12 ;  /* 0x0000006e680c723c */ /* 0x040fe2000000180c */
[----:B------:R-:W-:Y:S08]  /*b800*/  LDSM.16.MT88.4 R108, [R178+0xd800] ;  /* 0x00d80000b26c783b */ /* 0x000ff00000004200 */
[----:B------:R-:W-:Y:S01]  /*b810*/  MUFU.EX2 R56, R56 ;  /* 0x0000003800387308 */ /* 0x000fe20000000800 */
[----:B---3--:R-:W-:Y:S01]  /*b820*/  F2FP.F16.F32.PACK_AB R21, R128, R131 ;  /* 0x000000838015723e */ /* 0x008fe200000000ff */
[----:B------:R-:W-:Y:S01]  /*b830*/  FADD.FTZ R131, R131, R140 ;  /* 0x0000008c83837221 */ /* 0x000fe20000010000 */
[C---:B------:R-:W-:Y:S07]  /*b840*/  HMMA.16816.F32 R100, R104.reuse, R120, R100 ;  /* 0x000000786864723c */ /* 0x040fee0000001864 */
[----:B------:R-:W-:Y:S01]  /*b850*/  MUFU.EX2 R60, R60 ;  /* 0x0000003c003c7308 */ /* 0x000fe20000000800 */
[--C-:B------:R-:W-:Y:S01]  /*b860*/  FFMA.FTZ R120, R28, UR4, -R149.reuse ;  /* 0x000000041c787c23 */ /* 0x100fe20008010895 */
[----:B------:R-:W-:Y:S01]  /*b870*/  FFMA.FTZ R121, R29, UR4, -R149 ;  /* 0x000000041d797c23 */ /* 0x000fe20008010895 */
[----:B-1----:R-:W-:Y:S01]  /*b880*/  F2FP.F16.F32.PACK_AB R22, R145, R130 ;  /* 0x000000829116723e */ /* 0x002fe200000000ff */
[----:B------:R-:W-:Y:S01]  /*b890*/  FADD.FTZ R131, R128, R131 ;  /* 0x0000008380837221 */ /* 0x000fe20000010000 */
[----:B------:R-:W-:Y:S01]  /*b8a0*/  HMMA.16816.F32 R16, R104, R122, R16 ;  /* 0x0000007a6810723c */ /* 0x000fe20000001810 */
[----:B------:R-:W1:Y:S04]  /*b8b0*/  LDSM.16.MT88.4 R104, [R176+0xb800] ;  /* 0x00b80000b068783b */ /* 0x000e680000004200 */
[----:B------:R-:W-:Y:S01]  /*b8c0*/  MUFU.EX2 R120, R120 ;  /* 0x0000007800787308 */ /* 0x000fe20000000800 */
[--C-:B------:R-:W-:Y:S01]  /*b8d0*/  FFMA.FTZ R123, R30, UR4, -R148.reuse ;  /* 0x000000041e7b7c23 */ /* 0x100fe20008010894 */
[----:B------:R-:W-:Y:S01]  /*b8e0*/  FFMA.FTZ R122, R31, UR4, -R148 ;  /* 0x000000041f7a7c23 */ /* 0x000fe20008010894 */
[----:B------:R-:W-:Y:S01]  /*b8f0*/  FADD.FTZ R146, R146, R131 ;  /* 0x0000008392927221 */ /* 0x000fe20000010000 */
[C---:B--2---:R-:W-:Y:S01]  /*b900*/  HMMA.16816.F32 R8, R20.reuse, R112, R8 ;  /* 0x000000701408723c */ /* 0x044fe20000001808 */
[----:B------:R-:W-:Y:S05]  /*b910*/  LDSM.16.MT88.4 R28, [R176+0x9c00] ;  /* 0x009c0000b01c783b */ /* 0x000fea0000004200 */
[----:B------:R-:W2:Y:S01]  /*b920*/  MUFU.EX2 R121, R121 ;  /* 0x0000007900797308 */ /* 0x000ea20000000800 */
        /* <DEDUP_REMOVED lines=8> */
[C---:B------:R-:W-:Y:S07]  /*b9b0*/  HMMA.16816.F32 R76, R20.reuse, R126, R76 ;  /* 0x0000007e144c723c */ /* 0x040fee000000184c */
[----:B------:R-:W-:Y:S01]  /*b9c0*/  MUFU.EX2 R124, R124 ;  /* 0x0000007c007c7308 */ /* 0x000fe20000000800 */
[--C-:B------:R-:W-:Y:S01]  /*b9d0*/  FFMA.FTZ R126, R34, UR4, -R148.reuse ;  /* 0x00000004227e7c23 */ /* 0x100fe20008010894 */
[----:B------:R-:W-:Y:S02]  /*b9e0*/  FFMA.FTZ R127, R35, UR4, -R148 ;  /* 0x00000004237f7c23 */ /* 0x000fe40008010894 */
[----:B------:R-:W-:Y:S01]  /*b9f0*/  LDSM.16.MT88.4 R32, [R178+0xbc00] ;  /* 0x00bc0000b220783b */ /* 0x000fe20000004200 */
[C---:B------:R-:W-:Y:S05]  /*ba00*/  HMMA.16816.F32 R80, R20.reuse, R24, R80 ;  /* 0x000000181450723c */ /* 0x040fea0000001850 */
[----:B------:R-:W5:Y:S03]  /*ba10*/  MUFU.EX2 R125, R125 ;  /* 0x0000007d007d7308 */ /* 0x000f660000000800 */
[C---:B------:R-:W-:Y:S01]  /*ba20*/  HMMA.16816.F32 R84, R20.reuse, R26, R84 ;  /* 0x0000001a1454723c */ /* 0x040fe20000001854 */
[----:B------:R-:W5:Y:S06]  /*ba30*/  LDSM.16.MT88.4 R24, [R178+0x9c00] ;  /* 0x009c0000b218783b */ /* 0x000f6c0000004200 */
[----:B------:R-:W-:Y:S01]  /*ba40*/  MUFU.EX2 R126, R126 ;  /* 0x0000007e007e7308 */ /* 0x000fe20000000800 */
[C---:B-1----:R-:W-:Y:S09]  /*ba50*/  HMMA.16816.F32 R88, R20.reuse, R104, R88 ;  /* 0x000000681458723c */ /* 0x042ff20000001858 */
[----:B------:R-:W1:Y:S01]  /*ba60*/  MUFU.EX2 R127, R127 ;  /* 0x0000007f007f7308 */ /* 0x000e620000000800 */
[C---:B------:R-:W-:Y:S01]  /*ba70*/  HMMA.16816.F32 R92, R20.reuse, R106, R92 ;  /* 0x0000006a145c723c */ /* 0x040fe2000000185c */
[----:B------:R-:W1:Y:S08]  /*ba80*/  LDSM.16.MT88.4 R104, [R176+0xbc00] ;  /* 0x00bc0000b068783b */ /* 0x000e700000004200 */
[----:B------:R-:W-:Y:S01]  /*ba90*/  MUFU.EX2 R61, R61 ;  /* 0x0000003d003d7308 */ /* 0x000fe20000000800 */
[C---:B------:R-:W-:Y:S09]  /*baa0*/  HMMA.16816.F32 R96, R20.reuse, R108, R96 ;  /* 0x0000006c1460723c */ /* 0x040ff20000001860 */
[----:B------:R-:W-:Y:S01]  /*bab0*/  MUFU.EX2 R62, R62 ;  /* 0x0000003e003e7308 */ /* 0x000fe20000000800 */
[----:B------:R-:W-:Y:S01]  /*bac0*/  FFMA.FTZ R108, R48, UR4, -R149 ;  /* 0x00000004306c7c23 */ /* 0x000fe20008010895 */
[C---:B------:R-:W-:Y:S08]  /*bad0*/  HMMA.16816.F32 R12, R20.reuse, R110, R12 ;  /* 0x0000006e140c723c */ /* 0x040ff0000000180c */
[----:B------:R-:W-:Y:S01]  /*bae0*/  MUFU.EX2 R48, R42 ;  /* 0x0000002a00307308 */ /* 0x000fe20000000800 */
[C---:B---3--:R-:W-:Y:S09]  /*baf0*/  HMMA.16816.F32 R100, R20.reuse, R112, R100 ;  /* 0x000000701464723c */ /* 0x048ff20000001864 */
[----:B------:R-:W-:Y:S01]  /*bb00*/  MUFU.EX2 R63, R63 ;  /* 0x0000003f003f7308 */ /* 0x000fe20000000800 */
[----:B------:R-:W-:Y:S09]  /*bb10*/  HMMA.16816.F32 R16, R20, R114, R16 ;  /* 0x000000721410723c */ /* 0x000ff20000001810 */
[----:B------:R-:W-:Y:S01]  /*bb20*/  MUFU.EX2 R64, R64 ;  /* 0x0000004000407308 */ /* 0x000fe20000000800 */
[----:B--2---:R-:W-:Y:S02]  /*bb30*/  F2FP.F16.F32.PACK_AB R20, R121, R120 ;  /* 0x000000787914723e */ /* 0x004fe400000000ff */
[C---:B----4-:R-:W-:Y:S01]  /*bb40*/  F2FP.F16.F32.PACK_AB R21, R122.reuse, R123 ;  /* 0x0000007b7a15723e */ /* 0x050fe200000000ff */
[----:B------:R-:W-:Y:S01]  /*bb50*/  FADD.FTZ R123, R123, R146 ;  /* 0x000000927b7b7221 */ /* 0x000fe20000010000 */
[----:B-----5:R-:W-:Y:S02]  /*bb60*/  F2FP.F16.F32.PACK_AB R22, R125, R124 ;  /* 0x0000007c7d16723e */ /* 0x020fe400000000ff */
[C---:B-1----:R-:W-:Y:S03]  /*bb70*/  F2FP.F16.F32.PACK_AB R23, R127.reuse, R126 ;  /* 0x0000007e7f17723e */ /* 0x042fe600000000ff */
[----:B------:R-:W-:Y:S01]  /*bb80*/  MUFU.EX2 R66, R66 ;  /* 0x0000004200427308 */ /* 0x000fe20000000800 */
[----:B------:R-:W-:Y:S04]  /*bb90*/  FADD.FTZ R123, R122, R123 ;  /* 0x0000007b7a7b7221 */ /* 0x000fe80000010000 */
[----:B------:R-:W-:Y:S01]  /*bba0*/  FADD.FTZ R126, R126, R123 ;  /* 0x0000007b7e7e7221 */ /* 0x000fe20000010000 */
[C---:B------:R-:W-:Y:S03]  /*bbb0*/  HMMA.16816.F32 R8, R20.reuse, R24, R8 ;  /* 0x000000181408723c */ /* 0x040fe60000001808 */
[----:B------:R-:W-:Y:S05]  /*bbc0*/  FADD.FTZ R126, R127, R126 ;  /* 0x0000007e7f7e7221 */ /* 0x000fea0000010000 */
[C---:B------:R-:W-:Y:S01]  /*bbd0*/  HMMA.16816.F32 R68, R20.reuse, R26, R68 ;  /* 0x0000001a1444723c */ /* 0x040fe20000001844 */
[----:B------:R-:W1:Y:S07]  /*bbe0*/  LDSM.16.MT88.4 R24, [R178+0xdc00] ;  /* 0x00dc0000b218783b */ /* 0x000e6e0000004200 */
[C---:B------:R-:W-:Y:S08]  /*bbf0*/  HMMA.16816.F32 R72, R20.reuse, R28, R72 ;  /* 0x0000001c1448723c */ /* 0x040ff00000001848 */
[C---:B------:R-:W-:Y:S01]  /*bc00*/  HMMA.16816.F32 R76, R20.reuse, R30, R76 ;  /* 0x0000001e144c723c */ /* 0x040fe2000000184c */
[----:B------:R-:W2:Y:S07]  /*bc10*/  LDSM.16.MT88.4 R28, [R176+0xdc00] ;  /* 0x00dc0000b01c783b */ /* 0x000eae0000004200 */
[C---:B------:R-:W-:Y:S08]  /*bc20*/  HMMA.16816.F32 R80, R20.reuse, R32, R80 ;  /* 0x000000201450723c */ /* 0x040ff00000001850 */
[C---:B------:R-:W-:Y:S01]  /*bc30*/  HMMA.16816.F32 R84, R20.reuse, R34, R84 ;  /* 0x000000221454723c */ /* 0x040fe20000001854 */
[----:B------:R-:W-:Y:S07]  /*bc40*/  LDSM.16.MT88.4 R32, [R176+0xa000] ;  /* 0x00a00000b020783b */ /* 0x000fee0000004200 */
[C---:B------:R-:W-:Y:S03]  /*bc50*/  HMMA.16816.F32 R88, R20.reuse, R104, R88 ;  /* 0x000000681458723c */ /* 0x040fe60000001858 */
[--C-:B------:R-:W-:Y:S01]  /*bc60*/  FFMA.FTZ R105, R58, UR4, -R148.reuse ;  /* 0x000000043a697c23 */ /* 0x100fe20008010894 */
[--C-:B------:R-:W-:Y:S01]  /*bc70*/  FFMA.FTZ R104, R57, UR4, -R149.reuse ;  /* 0x0000000439687c23 */ /* 0x100fe20008010895 */
[----:B------:R-:W-:Y:S01]  /*bc80*/  MUFU.EX2 R58, R45 ;  /* 0x0000002d003a7308 */ /* 0x000fe20000000800 */
[--C-:B------:R-:W-:Y:S02]  /*bc90*/  FFMA.FTZ R57, R51, UR4, -R148.reuse ;  /* 0x0000000433397c23 */ /* 0x100fe40008010894 */
[C---:B------:R-:W-:Y:S03]  /*bca0*/  HMMA.16816.F32 R92, R20.reuse, R106, R92 ;  /* 0x0000006a145c723c */ /* 0x040fe6000000185c */
[--C-:B------:R-:W-:Y:S01]  /*bcb0*/  FFMA.FTZ R107, R49, UR4, -R149.reuse ;  /* 0x00000004316b7c23 */ /* 0x100fe20008010895 */
[--C-:B------:R-:W-:Y:S03]  /*bcc0*/  FFMA.FTZ R106, R52, UR4, -R149.reuse ;  /* 0x00000004346a7c23 */ /* 0x100fe60008010895 */
[----:B------:R-:W3:Y:S01]  /*bcd0*/  MUFU.EX2 R49, R43 ;  /* 0x0000002b00317308 */ /* 0x000ee20000000800 */
[--C-:B------:R-:W-:Y:S01]  /*bce0*/  FFMA.FTZ R52, R46, UR4, -R148.reuse ;  /* 0x000000042e347c23 */ /* 0x100fe20008010894 */
[--C-:B------:R-:W-:Y:S01]  /*bcf0*/  FFMA.FTZ R46, R55, UR4, -R148.reuse ;  /* 0x00000004372e7c23 */ /* 0x100fe20008010894 */
[C---:B-1----:R-:W-:Y:S03]  /*bd00*/  HMMA.16816.F32 R96, R20.reuse, R24, R96 ;  /* 0x000000181460723c */ /* 0x042fe60000001860 */
[----:B------:R-:W-:Y:S01]  /*bd10*/  FFMA.FTZ R149, R65, UR4, -R149 ;  /* 0x0000000441957c23 */ /* 0x000fe20008010895 */
[--C-:B------:R-:W-:Y:S03]  /*bd20*/  FFMA.FTZ R65, R54, UR4, -R148.reuse ;  /* 0x0000000436417c23 */ /* 0x100fe60008010894 */
[----:B------:R1:W-:Y:S01]  /*bd30*/  MUFU.EX2 R51, R40 ;  /* 0x0000002800337308 */ /* 0x0003e20000000800 */
[----:B------:R-:W-:Y:S01]  /*bd40*/  FFMA.FTZ R148, R67, UR4, -R148 ;  /* 0x0000000443947c23 */ /* 0x000fe20008010894 */
[C---:B------:R-:W-:Y:S01]  /*bd50*/  HMMA.16816.F32 R12, R20.reuse, R26, R12 ;  /* 0x0000001a140c723c */ /* 0x040fe2000000180c */
[----:B------:R-:W4:Y:S07]  /*bd60*/  LDSM.16.MT88.4 R24, [R178+0xa000] ;  /* 0x00a00000b218783b */ /* 0x000f2e0000004200 */
[----:B------:R5:W-:Y:S01]  /*bd70*/  MUFU.EX2 R55, R108 ;  /* 0x0000006c00377308 */ /* 0x000be20000000800 */
[C---:B--2---:R-:W-:Y:S09]  /*bd80*/  HMMA.16816.F32 R100, R20.reuse, R28, R100 ;  /* 0x0000001c1464723c */ /* 0x044ff20000001864 */
[----:B------:R-:W-:Y:S01]  /*bd90*/  MUFU.EX2 R116, R46 ;  /* 0x0000002e00747308 */ /* 0x000fe20000000800 */
[----:B-1----:R-:W-:Y:S01]  /*bda0*/  LDSM.16.MT88.4 R40, [R178+0xe400] ;  /* 0x00e40000b228783b */ /* 0x002fe20000004200 */
[----:B------:R-:W-:Y:S03]  /*bdb0*/  HMMA.16816.F32 R16, R20, R30, R16 ;  /* 0x0000001e1410723c */ /* 0x000fe60000001810 */
[----:B------:R-:W-:Y:S02]  /*bdc0*/  F2FP.F16.F32.PACK_AB R20, R151, R150 ;  /* 0x000000969714723e */ /* 0x000fe400000000ff */
[C---:B------:R-:W-:Y:S02]  /*bdd0*/  F2FP.F16.F32.PACK_AB R21, R152.reuse, R153 ;  /* 0x000000999815723e */ /* 0x040fe400000000ff */
[----:B------:R-:W1:Y:S01]  /*bde0*/  LDSM.16.MT88.4 R28, [R178+0xc000] ;  /* 0x00c00000b21c783b */ /* 0x000e620000004200 */
[----:B------:R-:W-:Y:S01]  /*bdf0*/  F2FP.F16.F32.PACK_AB R22, R155, R154 ;  /* 0x0000009a9b16723e */ /* 0x000fe200000000ff */
[----:B------:R2:W-:Y:S01]  /*be00*/  MUFU.EX2 R67, R44 ;  /* 0x0000002c00437308 */ /* 0x0005e20000000800 */
[----:B---3--:R-:W-:Y:S01]  /*be10*/  F2FP.F16.F32.PACK_AB R23, R49, R48 ;  /* 0x000000303117723e */ /* 0x008fe200000000ff */
[----:B------:R-:W-:Y:S04]  /*be20*/  FADD.FTZ R153, R153, R126 ;  /* 0x0000007e99997221 */ /* 0x000fe80000010000 */
[----:B-----5:R-:W-:Y:S01]  /*be30*/  LDSM.16.MT88.4 R108, [R178+0xec00] ;  /* 0x00ec0000b26c783b */ /* 0x020fe20000004200 */
[----:B------:R-:W-:Y:S03]  /*be40*/  FADD.FTZ R153, R152, R153 ;  /* 0x0000009998997221 */ /* 0x000fe60000010000 */
[----:B------:R-:W-:Y:S01]  /*be50*/  MUFU.EX2 R3, R106 ;  /* 0x0000006a00037308 */ /* 0x000fe20000000800 */
[----:B------:R-:W-:Y:S04]  /*be60*/  FADD.FTZ R48, R48, R153 ;  /* 0x0000009930307221 */ /* 0x000fe80000010000 */
[----:B------:R-:W-:Y:S05]  /*be70*/  FADD.FTZ R49, R49, R48 ;  /* 0x0000003031317221 */ /* 0x000fea0000010000 */
[----:B------:R-:W-:Y:S01]  /*be80*/  MUFU.EX2 R65, R65 ;  /* 0x0000004100417308 */ /* 0x000fe20000000800 */
[C---:B----4-:R-:W-:Y:S01]  /*be90*/  HMMA.16816.F32 R8, R20.reuse, R24, R8 ;  /* 0x000000181408723c */ /* 0x050fe20000001808 */
[----:B--2---:R-:W-:Y:S08]  /*bea0*/  LDSM.16.MT88.4 R44, [R178+0xe800] ;  /* 0x00e80000b22c783b */ /* 0x004ff00000004200 */
[----:B------:R2:W-:Y:S01]  /*beb0*/  MUFU.EX2 R156, R104 ;  /* 0x00000068009c7308 */ /* 0x0005e20000000800 */
[C---:B------:R-:W-:Y:S01]  /*bec0*/  HMMA.16816.F32 R68, R20.reuse, R26, R68 ;  /* 0x0000001a1444723c */ /* 0x040fe20000001844 */
[----:B------:R-:W3:Y:S08]  /*bed0*/  LDSM.16.MT88.4 R24, [R178+0xe000] ;  /* 0x00e00000b218783b */ /* 0x000ef00000004200 */
[----:B------:R4:W-:Y:S01]  /*bee0*/  MUFU.EX2 R158, R105 ;  /* 0x00000069009e7308 */ /* 0x0009e20000000800 */
[C---:B------:R-:W-:Y:S09]  /*bef0*/  HMMA.16816.F32 R72, R20.reuse, R32, R72 ;  /* 0x000000201448723c */ /* 0x040ff20000001848 */
[----:B------:R-:W-:Y:S01]  /*bf00*/  MUFU.EX2 R52, R52 ;  /* 0x0000003400347308 */ /* 0x000fe20000000800 */
[C---:B------:R-:W-:Y:S01]  /*bf10*/  HMMA.16816.F32 R76, R20.reuse, R34, R76 ;  /* 0x00000022144c723c */ /* 0x040fe2000000184c */
[----:B------:R-:W5:Y:S02]  /*bf20*/  LDSM.16.MT88.4 R32, [R176+0xe000] ;  /* 0x00e00000b020783b */ /* 0x000f640000004200 */
[----:B--2---:R-:W-:Y:S06]  /*bf30*/  F2FP.F16.F32.PACK_AB R104, R61, R60 ;  /* 0x0000003c3d68723e */ /* 0x004fec00000000ff */
[----:B------:R-:W-:Y:S01]  /*bf40*/  MUFU.EX2 R54, R107 ;  /* 0x0000006b00367308 */ /* 0x000fe20000000800 */
[C---:B-1----:R-:W-:Y:S03]  /*bf50*/  HMMA.16816.F32 R80, R20.reuse, R28, R80 ;  /* 0x0000001c1450723c */ /* 0x042fe60000001850 */
[----:B----4-:R-:W-:Y:S06]  /*bf60*/  F2FP.F16.F32.PACK_AB R105, R63, R62 ;  /* 0x0000003e3f69723e */ /* 0x010fec00000000ff */
[----:B------:R-:W-:Y:S01]  /*bf70*/  MUFU.EX2 R57, R57 ;  /* 0x0000003900397308 */ /* 0x000fe20000000800 */
[C---:B------:R-:W-:Y:S01]  /*bf80*/  HMMA.16816.F32 R84, R20.reuse, R30, R84 ;  /* 0x0000001e1454723c */ /* 0x040fe20000001854 */
[----:B------:R-:W-:Y:S08]  /*bf90*/  LDSM.16.MT88.4 R28, [R176+0xa400] ;  /* 0x00a40000b01c783b */ /* 0x000ff00000004200 */
[----:B------:R-:W1:Y:S01]  /*bfa0*/  MUFU.EX2 R149, R149 ;  /* 0x0000009500957308 */ /* 0x000e620000000800 */
[C---:B------:R-:W-:Y:S08]  /*bfb0*/  HMMA.16816.F32 R88, R20.reuse, R36, R88 ;  /* 0x000000241458723c */ /* 0x040ff00000001858 */
[C---:B------:R-:W-:Y:S01]  /*bfc0*/  HMMA.16816.F32 R92, R20.reuse, R38, R92 ;  /* 0x00000026145c723c */ /* 0x040fe2000000185c */
[----:B------:R-:W-:Y:S07]  /*bfd0*/  LDSM.16.MT88.4 R36, [R178+0xc400] ;  /* 0x00c40000b224783b */ /* 0x000fee0000004200 */
[C---:B---3--:R-:W-:Y:S03]  /*bfe0*/  HMMA.16816.F32 R96, R20.reuse, R24, R96 ;  /* 0x000000181460723c */ /* 0x048fe60000001860 */
[----:B-1----:R-:W-:Y:S05]  /*bff0*/  F2FP.F16.F32.PACK_AB R106, R149, R64 ;  /* 0x00000040956a723e */ /* 0x002fea00000000ff */
[C---:B------:R-:W-:Y:S01]  /*c000*/  HMMA.16816.F32 R12, R20.reuse, R26, R12 ;  /* 0x0000001a140c723c */ /* 0x040fe2000000180c */
[----:B------:R-:W1:Y:S07]  /*c010*/  LDSM.16.MT88.4 R24, [R178+0xa400] ;  /* 0x00a40000b218783b */ /* 0x000e6e0000004200 */
[C---:B-----5:R-:W-:Y:S08]  /*c020*/  HMMA.16816.F32 R100, R20.reuse, R32, R100 ;  /* 0x000000201464723c */ /* 0x060ff00000001864 */
[----:B------:R-:W-:Y:S01]  /*c030*/  HMMA.16816.F32 R16, R20, R34, R16 ;  /* 0x000000221410723c */ /* 0x000fe20000001810 */
[----:B------:R-:W2:Y:S02]  /*c040*/  LDSM.16.MT88.4 R32, [R176+0xc400] ;  /* 0x00c40000b020783b */ /* 0x000ea40000004200 */
[----:B------:R-:W-:Y:S02]  /*c050*/  F2FP.F16.F32.PACK_AB R20, R51, R50 ;  /* 0x000000323314723e */ /* 0x000fe400000000ff */
[----:B------:R-:W-:Y:S01]  /*c060*/  F2FP.F16.F32.PACK_AB R21, R53, R52 ;  /* 0x000000343515723e */ /* 0x000fe200000000ff */
[----:B------:R-:W-:Y:S01]  /*c070*/  FADD.FTZ R52, R52, R49 ;  /* 0x0000003134347221 */ /* 0x000fe20000010000 */
[----:B------:R-:W-:Y:S02]  /*c080*/  F2FP.F16.F32.PACK_AB R22, R54, R55 ;  /* 0x000000373616723e */ /* 0x000fe400000000ff */
[----:B------:R-:W-:Y:S01]  /*c090*/  F2FP.F16.F32.PACK_AB R23, R57, R56 ;  /* 0x000000383917723e */ /* 0x000fe200000000ff */
[----:B------:R-:W-:Y:S04]  /*c0a0*/  FADD.FTZ R53, R53, R52 ;  /* 0x0000003435357221 */ /* 0x000fe80000010000 */
[----:B------:R-:W-:Y:S04]  /*c0b0*/  FADD.FTZ R56, R56, R53 ;  /* 0x0000003538387221 */ /* 0x000fe80000010000 */
[----:B------:R-:W-:Y:S01]  /*c0c0*/  FADD.FTZ R56, R57, R56 ;  /* 0x0000003839387221 */ /* 0x000fe20000010000 */
[C---:B-1----:R-:W-:Y:S08]  /*c0d0*/  HMMA.16816.F32 R8, R20.reuse, R24, R8 ;  /* 0x000000181408723c */ /* 0x042ff00000001808 */
[C---:B------:R-:W-:Y:S01]  /*c0e0*/  HMMA.16816.F32 R68, R20.reuse, R26, R68 ;  /* 0x0000001a1444723c */ /* 0x040fe20000001844 */
[----:B------:R-:W1:Y:S07]  /*c0f0*/  LDSM.16.MT88.4 R24, [R176+0xe400] ;  /* 0x00e40000b018783b */ /* 0x000e6e0000004200 */
[C---:B------:R-:W-:Y:S08]  /*c100*/  HMMA.16816.F32 R72, R20.reuse, R28, R72 ;  /* 0x0000001c1448723c */ /* 0x040ff00000001848 */
        /* <DEDUP_REMOVED lines=30> */
[C---:B------:R-:W-:Y:S03]  /*c2f0*/  HMMA.16816.F32 R80, R20.reuse, R36, R80 ;  /* 0x000000241450723c */ /* 0x040fe60000001850 */
[----:B------:R-:W-:Y:S02]  /*c300*/  FADD.FTZ R37, R7, R118 ;  /* 0x0000007607257221 */ /* 0x000fe40000010000 */
[----:B------:R-:W5:Y:S02]  /*c310*/  MUFU.EX2 R7, R148 ;  /* 0x0000009400077308 */ /* 0x000f640000000800 */
[----:B------:R-:W-:Y:S01]  /*c320*/  FADD.FTZ R134, R134, R37 ;  /* 0x0000002586867221 */ /* 0x000fe20000010000 */
[C---:B------:R-:W-:Y:S03]  /*c330*/  HMMA.16816.F32 R84, R20.reuse, R38, R84 ;  /* 0x000000261454723c */ /* 0x040fe60000001854 */
[----:B------:R-:W-:Y:S04]  /*c340*/  FADD.FTZ R135, R135, R134 ;  /* 0x0000008687877221 */ /* 0x000fe80000010000 */
[----:B------:R-:W-:Y:S01]  /*c350*/  FADD.FTZ R138, R138, R135 ;  /* 0x000000878a8a7221 */ /* 0x000fe20000010000 */
[C---:B----4-:R-:W-:Y:S03]  /*c360*/  HMMA.16816.F32 R88, R20.reuse, R40, R88 ;  /* 0x000000281458723c */ /* 0x050fe60000001858 */
[----:B------:R-:W-:Y:S01]  /*c370*/  FADD.FTZ R137, R137, R138 ;  /* 0x0000008a89897221 */ /* 0x000fe20000010000 */
[----:B-----5:R-:W-:Y:S03]  /*c380*/  F2FP.F16.F32.PACK_AB R107, R7, R66 ;  /* 0x00000042076b723e */ /* 0x020fe600000000ff */
        /* <DEDUP_REMOVED lines=10> */
[----:B------:R-:W-:Y:S04]  /*c430*/  FADD.FTZ R121, R121, R120 ;  /* 0x0000007879797221 */ /* 0x000fe80000010000 */
[----:B------:R-:W-:Y:S01]  /*c440*/  FADD.FTZ R124, R124, R121 ;  /* 0x000000797c7c7221 */ /* 0x000fe20000010000 */
[C---:B-1----:R-:W-:Y:S03]  /*c450*/  HMMA.16816.F32 R100, R20.reuse, R24, R100 ;  /* 0x000000181464723c */ /* 0x042fe60000001864 */
[----:B------:R-:W-:Y:S04]  /*c460*/  FADD.FTZ R125, R125, R124 ;  /* 0x0000007c7d7d7221 */ /* 0x000fe80000010000 */
[----:B------:R-:W-:Y:S01]  /*c470*/  FADD.FTZ R150, R150, R125 ;  /* 0x0000007d96967221 */ /* 0x000fe20000010000 */
[----:B------:R-:W-:Y:S01]  /*c480*/  HMMA.16816.F32 R16, R20, R26, R16 ;  /* 0x0000001a1410723c */ /* 0x000fe20000001810 */
[----:B------:R-:W1:Y:S02]  /*c490*/  LDSM.16.MT88.4 R20, [R178+0xcc00] ;  /* 0x00cc0000b214783b */ /* 0x000e640000004200 */
[----:B------:R-:W-:Y:S04]  /*c4a0*/  FADD.FTZ R151, R151, R150 ;  /* 0x0000009697977221 */ /* 0x000fe80000010000 */
[----:B------:R-:W-:Y:S01]  /*c4b0*/  FADD.FTZ R154, R154, R151 ;  /* 0x000000979a9a7221 */ /* 0x000fe20000010000 */
[C---:B---3--:R-:W-:Y:S01]  /*c4c0*/  HMMA.16816.F32 R112, R104.reuse, R28, R8 ;  /* 0x0000001c6870723c */ /* 0x048fe20000001808 */
[----:B------:R-:W3:Y:S04]  /*c4d0*/  LDSM.16.MT88.4 R8, [R176+0xcc00] ;  /* 0x00cc0000b008783b */ /* 0x000ee80000004200 */
[----:B------:R-:W-:Y:S03]  /*c4e0*/  FADD.FTZ R155, R155, R154 ;  /* 0x0000009a9b9b7221 */ /* 0x000fe60000010000 */
        /* <DEDUP_REMOVED lines=12> */
[C---:B------:R-:W-:Y:S01]  /*c5b0*/  HMMA.16816.F32 R84, R104.reuse, R22, R84 ;  /* 0x000000166854723c */ /* 0x040fe20000001854 */
[----:B------:R-:W1:Y:S02]  /*c5c0*/  LDSM.16.MT88.4 R20, [R176+0xec00] ;  /* 0x00ec0000b014783b */ /* 0x000e640000004200 */
[----:B------:R-:W-:Y:S01]  /*c5d0*/  FADD.FTZ R60, R60, R3 ;  /* 0x000000033c3c7221 */ /* 0x000fe20000010000 */
[----:B------:R-:W-:Y:S03]  /*c5e0*/  MOV R3, R0 ;  /* 0x0000000000037202 */ /* 0x000fe60000000f00 */
[----:B------:R-:W-:Y:S01]  /*c5f0*/  FADD.FTZ R61, R61, R60 ;  /* 0x0000003c3d3d7221 */ /* 0x000fe20000010000 */
[C---:B---3--:R-:W-:Y:S03]  /*c600*/  HMMA.16816.F32 R88, R104.reuse, R8, R88 ;  /* 0x000000086858723c */ /* 0x048fe60000001858 */
[----:B------:R-:W-:Y:S04]  /*c610*/  FADD.FTZ R64, R64, R61 ;  /* 0x0000003d40407221 */ /* 0x000fe80000010000 */
[----:B------:R-:W-:Y:S01]  /*c620*/  FADD.FTZ R199, R149, R64 ;  /* 0x0000004095c77221 */ /* 0x000fe20000010000 */
[C---:B------:R-:W-:Y:S08]  /*c630*/  HMMA.16816.F32 R92, R104.reuse, R10, R92 ;  /* 0x0000000a685c723c */ /* 0x040ff0000000185c */
[C---:B------:R-:W-:Y:S08]  /*c640*/  HMMA.16816.F32 R96, R104.reuse, R108, R96 ;  /* 0x0000006c6860723c */ /* 0x040ff00000001860 */
[C---:B------:R-:W-:Y:S08]  /*c650*/  HMMA.16816.F32 R108, R104.reuse, R110, R12 ;  /* 0x0000006e686c723c */ /* 0x040ff0000000180c */
[C---:B-1----:R-:W-:Y:S08]  /*c660*/  HMMA.16816.F32 R100, R104.reuse, R20, R100 ;  /* 0x000000146864723c */ /* 0x042ff00000001864 */
[----:B------:R-:W-:Y:S01]  /*c670*/  HMMA.16816.F32 R104, R104, R22, R16 ;  /* 0x000000166868723c */ /* 0x000fe20000001810 */
[----:B------:R-:W-:Y:S08]  /*c680*/  @!UPT UIADD3 URZ, UPT, UPT, URZ, URZ, URZ ;  /* 0x000000fffffff290 */ /* 0x000ff0000fffe0ff */
[----:B------:R-:W-:Y:S11]  /*c690*/  @P1 BRA `(.L_x_1529) ;  /* 0xffffffcc000c1947 */ /* 0x000ff6000383ffff */
.L_x_1525:
[----:B------:R-:W1:Y:S01]  /*c6a0*/  SHFL.BFLY PT, R4, R199, 0x2, 0x1f ;  /* 0x0c401f00c7047f89 */ /* 0x000e6200000e0000 */
[----:B------:R-:W2:Y:S01]  /*c6b0*/  S2UR UR4, SR_CgaCtaId ;  /* 0x00000000000479c3 */ /* 0x000ea20000008800 */
[----:B------:R-:W-:Y:S01]  /*c6c0*/  SHF.L.U32 R6, R189, 0x1, RZ ;  /* 0x00000001bd067819 */ /* 0x000fe200000006ff */
[----:B------:R-:W-:Y:S01]  /*c6d0*/  UMOV UR5, 0x400 ;  /* 0x0000040000057882 */ /* 0x000fe20000000000 */
[----:B------:R-:W3:Y:S01]  /*c6e0*/  SHFL.BFLY PT, R3, R200, 0x2, 0x1f ;  /* 0x0c401f00c8037f89 */ /* 0x000ee200000e0000 */
[----:B------:R-:W-:Y:S01]  /*c6f0*/  ISETP.NE.AND P1, PT, R188, -0x1, PT ;  /* 0xffffffffbc00780c */ /* 0x000fe20003f25270 */
[----:B------:R-:W4:Y:S01]  /*c700*/  LDCU.64 UR6, c[0x0][0x408] ;  /* 0x00008100ff0677ac */ /* 0x000f220008000a00 */
[----:B------:R-:W-:Y:S01]  /*c710*/  LOP3.LUT R6, R6, 0x6, RZ, 0xc0, !PT ;  /* 0x0000000606067812 */ /* 0x000fe200078ec0ff */
[----:B------:R-:W-:Y:S10]  /*c720*/  BSSY.RECONVERGENT B0, `(.L_x_1530) ;  /* 0x00000ac000007945 */ /* 0x000ff40003800200 */
[----:B------:R-:W5:Y:S01]  /*c730*/  @P1 LDC.64 R18, c[0x0][0x408] ;  /* 0x00010200ff121b82 */ /* 0x000f620000000a00 */
[----:B-1----:R-:W-:Y:S01]  /*c740*/  FADD.FTZ R11, R4, R199 ;  /* 0x000000c7040b7221 */ /* 0x002fe20000010000 */
[----:B--2---:R-:W-:Y:S01]  /*c750*/  ULEA UR4, UR4, UR5, 0x18 ;  /* 0x0000000504047291 */ /* 0x004fe2000f8ec0ff */
[----:B---3--:R-:W-:-:S03]  /*c760*/  FADD.FTZ R10, R3, R200 ;  /* 0x000000c8030a7221 */ /* 0x008fc60000010000 */
[----:B------:R-:W1:Y:S01]  /*c770*/  SHFL.BFLY PT, R4, R11, 0x1, 0x1f ;  /* 0x0c201f000b047f89 */ /* 0x000e6200000e0000 */
[----:B------:R-:W-:-:S03]  /*c780*/  SHF.L.U32 R3, R189, 0x4, RZ ;  /* 0x00000004bd037819 */ /* 0x000fc600000006ff */
[----:B------:R-:W2:Y:S01]  /*c790*/  SHFL.BFLY PT, R5, R10, 0x1, 0x1f ;  /* 0x0c201f000a057f89 */ /* 0x000ea200000e0000 */
[----:B------:R-:W-:Y:S01]  /*c7a0*/  LOP3.LUT R3, R6, 0x3e00, R3, 0xf8, !PT ;  /* 0x00003e0006037812 */ /* 0x000fe200078ef803 */
[----:B-1----:R-:W-:Y:S01]  /*c7b0*/  FADD.FTZ R7, R11, R4 ;  /* 0x000000040b077221 */ /* 0x002fe20000010000 */
[----:B------:R-:W-:Y:S01]  /*c7c0*/  SHF.L.U32 R4, R189, 0x3, RZ ;  /* 0x00000003bd047819 */ /* 0x000fe200000006ff */
[----:B--2---:R-:W-:Y:S02]  /*c7d0*/  FADD.FTZ R5, R10, R5 ;  /* 0x000000050a057221 */ /* 0x004fe40000010000 */
[----:B------:R-:W1:Y:S01]  /*c7e0*/  MUFU.RCP R9, R7 ;  /* 0x0000000700097308 */ /* 0x000e620000001000 */
[----:B------:R-:W-:Y:S02]  /*c7f0*/  LOP3.LUT R6, R4, 0xc0, RZ, 0xc0, !PT ;  /* 0x000000c004067812 */ /* 0x000fe400078ec0ff */
[----:B------:R-:W-:Y:S02]  /*c800*/  FSETP.NE.FTZ.AND P4, PT, R7, RZ, PT ;  /* 0x000000ff0700720b */ /* 0x000fe40003f95000 */
[----:B------:R-:W-:-:S02]  /*c810*/  FSETP.NE.FTZ.AND P3, PT, R5, RZ, PT ;  /* 0x000000ff0500720b */ /* 0x000fc40003f75000 */
[----:B------:R-:W-:Y:S01]  /*c820*/  LOP3.LUT R3, R3, 0x20, R4, 0xf8, !PT ;  /* 0x0000002003037812 */ /* 0x000fe200078ef804 */
[----:B------:R-:W2:Y:S01]  /*c830*/  MUFU.RCP R8, R5 ;  /* 0x0000000500087308 */ /* 0x000ea20000001000 */
[----:B------:R-:W-:Y:S02]  /*c840*/  LOP3.LUT R6, R6, 0x18, R189, 0xf8, !PT ;  /* 0x0000001806067812 */ /* 0x000fe400078ef8bd */
[----:B------:R-:W-:Y:S02]  /*c850*/  SHF.L.U32 R4, R189, 0x2, RZ ;  /* 0x00000002bd047819 */ /* 0x000fe400000006ff */
[----:B------:R-:W-:Y:S02]  /*c860*/  LOP3.LUT R3, R3, R6, RZ, 0xfc, !PT ;  /* 0x0000000603037212 */ /* 0x000fe400078efcff */
[----:B------:R-:W-:Y:S01]  /*c870*/  LOP3.LUT R6, R4, 0x20, RZ, 0xc0, !PT ;  /* 0x0000002004067812 */ /* 0x000fe200078ec0ff */
[----:B------:R-:W3:Y:S01]  /*c880*/  @P4 LDC R25, c[0x0][0x458] ;  /* 0x00011600ff194b82 */ /* 0x000ee20000000800 */
[----:B-1----:R-:W-:Y:S01]  /*c890*/  FSEL R9, R9, 1, P4 ;  /* 0x3f80000009097808 */ /* 0x002fe20002000000 */
[----:B------:R-:W1:Y:S01]  /*c8a0*/  @P4 MUFU.LG2 R7, R7 ;  /* 0x0000000700074308 */ /* 0x000e620000000c00 */
[----:B------:R-:W-:-:S02]  /*c8b0*/  LEA R11, R3, UR4, 0x1 ;  /* 0x00000004030b7c11 */ /* 0x000fc4000f8e08ff */
[----:B------:R-:W-:Y:S01]  /*c8c0*/  LOP3.LUT R4, R4, 0x40, RZ, 0xc0, !PT ;  /* 0x0000004004047812 */ /* 0x000fe200078ec0ff */
        /* <DEDUP_REMOVED lines=21> */
[----:B------:R-:W-:Y:S01]  /*ca20*/  IADD3 R13, PT, PT, R11, -R6, RZ ;  /* 0x800000060b0d7210 */ /* 0x000fe20007ffe0ff */
        /* <DEDUP_REMOVED lines=20> */
[----:B------:R-:W-:Y:S01]  /*cb70*/  IADD3 R15, PT, PT, R11, -R4, RZ ;  /* 0x800000040b0f7210 */ /* 0x000fe20007ffe0ff */
        /* <DEDUP_REMOVED lines=28> */
[----:B------:R-:W4:Y:S01]  /*cd40*/  @P3 MUFU.LG2 R5, R5 ;  /* 0x0000000500053308 */ /* 0x000f220000000c00 */
[----:B------:R-:W-:Y:S01]  /*cd50*/  F2FP.F16.F32.PACK_AB R94, R95, R94 ;  /* 0x0000005e5f5e723e */ /* 0x000fe200000000ff */
[----:B------:R-:W-:Y:S01]  /*cd60*/  STS [R13+0x210], R70 ;  /* 0x000210460d007388 */ /* 0x000fe20000000800 */
[----:B------:R-:W-:Y:S01]  /*cd70*/  F2FP.F16.F32.PACK_AB R96, R97, R96 ;  /* 0x000000606160723e */ /* 0x000fe200000000ff */
[----:B-1----:R-:W-:Y:S01]  /*cd80*/  @P4 FMUL.FTZ R7, R7, 0.69314718246459960938 ;  /* 0x3f31721807074820 */ /* 0x002fe20000410000 */
        /* <DEDUP_REMOVED lines=11> */
[----:B------:R-:W1:Y:S01]  /*ce40*/  @!P1 LDC.64 R8, c[0x0][0x400] ;  /* 0x00010000ff089b82 */ /* 0x000e620000000a00 */
[----:B--2---:R-:W-:Y:S01]  /*ce50*/  ISETP.NE.AND P2, PT, R3, RZ, PT ;  /* 0x000000ff0300720c */ /* 0x004fe20003f45270 */
[----:B----4-:R-:W-:Y:S01]  /*ce60*/  @P3 FMUL.FTZ R5, R5, 0.69314718246459960938 ;  /* 0x3f31721805053820 */ /* 0x010fe20000410000 */
[----:B------:R-:W-:Y:S02]  /*ce70*/  STS [R11+0x1000], R80 ;  /* 0x001000500b007388 */ /* 0x000fe40000000800 */
[----:B------:R-:W-:-:S02]  /*ce80*/  ISETP.NE.OR P0, PT, R188, -0x1, !P2 ;  /* 0xffffffffbc00780c */ /* 0x000fc40005705670 */
[----:B------:R-:W-:Y:S04]  /*ce90*/  STS [R11+0x1200], R82 ;  /* 0x001200520b007388 */ /* 0x000fe80000000800 */
[----:B------:R-:W-:Y:S03]  /*cea0*/  STS [R13+0x1010], R84 ;  /* 0x001010540d007388 */ /* 0x000fe60000000800 */
[----:B------:R-:W2:Y:S01]  /*ceb0*/  @!P2 LDC R4, c[0x0][0x3e0] ;  /* 0x0000f800ff04ab82 */ /* 0x000ea20000000800 */
[----:B------:R-:W-:Y:S04]  /*cec0*/  STS [R13+0x1210], R86 ;  /* 0x001210560d007388 */ /* 0x000fe80000000800 */
[----:B------:R-:W-:Y:S03]  /*ced0*/  STS [R15+0x1020], R88 ;  /* 0x001020580f007388 */ /* 0x000fe60000000800 */
[----:B------:R-:W4:Y:S01]  /*cee0*/  @P2 LDC R6, c[0x0][0x454] ;  /* 0x00011500ff062b82 */ /* 0x000f220000000800 */
[----:B------:R-:W-:Y:S04]  /*cef0*/  STS [R15+0x1220], R90 ;  /* 0x0012205a0f007388 */ /* 0x000fe80000000800 */
[----:B------:R-:W-:Y:S04]  /*cf00*/  STS [R17+0x1030], R92 ;  /* 0x0010305c11007388 */ /* 0x000fe80000000800 */
[----:B------:R-:W-:Y:S04]  /*cf10*/  STS [R17+0x1230], R94 ;  /* 0x0012305e11007388 */ /* 0x000fe80000000800 */
[----:B------:R-:W-:Y:S01]  /*cf20*/  STS [R11+0x2000], R96 ;  /* 0x002000600b007388 */ /* 0x000fe20000000800 */
[----:B--2---:R-:W-:-:S03]  /*cf30*/  @!P2 IMAD R4, R190, R4, R191 ;  /* 0x00000004be04a224 */ /* 0x004fc600078e02bf */
[----:B------:R2:W-:Y:S04]  /*cf40*/  STS [R11+0x2200], R98 ;  /* 0x002200620b007388 */ /* 0x0005e80000000800 */
[----:B------:R-:W-:Y:S04]  /*cf50*/  STS [R13+0x2010], R108 ;  /* 0x0020106c0d007388 */ /* 0x000fe80000000800 */
[----:B------:R5:W-:Y:S04]  /*cf60*/  STS [R13+0x2210], R110 ;  /* 0x0022106e0d007388 */ /* 0x000be80000000800 */
[----:B------:R-:W-:Y:S04]  /*cf70*/  STS [R15+0x2020], R100 ;  /* 0x002020640f007388 */ /* 0x000fe80000000800 */
[----:B------:R1:W-:Y:S04]  /*cf80*/  STS [R15+0x2220], R102 ;  /* 0x002220660f007388 */ /* 0x0003e80000000800 */
[----:B------:R-:W-:Y:S04]  /*cf90*/  STS [R17+0x2030], R104 ;  /* 0x0020306811007388 */ /* 0x000fe80000000800 */
[----:B------:R4:W-:Y:S01]  /*cfa0*/  STS [R17+0x2230], R106 ;  /* 0x0022306a11007388 */ /* 0x0009e20000000800 */
[----:B--2---:R-:W2:Y:S08]  /*cfb0*/  LDC R11, c[0x0][0x434] ;  /* 0x00010d00ff0b7b82 */ /* 0x004eb00000000800 */
[----:B------:R-:W-:Y:S08]  /*cfc0*/  BAR.SYNC.DEFER_BLOCKING 0x0 ;  /* 0x0000000000007b1d */ /* 0x000ff00000010000 */
[----:B-----5:R-:W5:Y:S01]  /*cfd0*/  @P3 LDC R13, c[0x0][0x458] ;  /* 0x00011600ff0d3b82 */ /* 0x020f620000000800 */
[----:B------:R-:W5:Y:S01]  /*cfe0*/  S2R R3, SR_TID.X ;  /* 0x0000000000037919 */ /* 0x000f620000002100 */
[----:B-1----:R-:W-:Y:S01]  /*cff0*/  @!P1 IMAD.WIDE.U32 R14, R190, R8, RZ ;  /* 0x00000008be0e9225 */ /* 0x002fe200078e00ff */
[----:B------:R-:W-:-:S03]  /*d000*/  MOV R8, 0x7f800000 ;  /* 0x7f80000000087802 */ /* 0x000fc60000000f00 */
[----:B---3--:R-:W-:Y:S01]  /*d010*/  @P4 FFMA.FTZ R8, R2, R25, R7 ;  /* 0x0000001902084223 */ /* 0x008fe20000010007 */
[----:B------:R-:W-:Y:S01]  /*d020*/  LOP3.LUT P4, RZ, R189, 0x3, RZ, 0xc0, !PT ;  /* 0x00000003bdff7812 */ /* 0x000fe2000788c0ff */
[----:B------:R-:W-:Y:S01]  /*d030*/  @!P1 IMAD R9, R190, R9, R15 ;  /* 0x00000009be099224 */ /* 0x000fe200078e020f */
[----:B------:R-:W-:Y:S01]  /*d040*/  MOV R2, 0x7f800000 ;  /* 0x7f80000000027802 */ /* 0x000fe20000000f00 */
[C---:B----4-:R-:W-:Y:S01]  /*d050*/  @P1 IMAD.WIDE.U32 R16, R188.reuse, R18, RZ ;  /* 0x00000012bc101225 */ /* 0x050fe200078e00ff */
[----:B------:R1:W3:Y:S03]  /*d060*/  LDS.128 R20, [R193+0x800] ;  /* 0x00080000c1147984 */ /* 0x0002e60000000c00 */
[----:B------:R-:W-:Y:S02]  /*d070*/  @P1 IMAD R9, R188, R19, R17 ;  /* 0x00000013bc091224 */ /* 0x000fe400078e0211 */
[----:B--2---:R-:W-:-:S02]  /*d080*/  @!P2 IMAD R7, R4, R11, RZ ;  /* 0x0000000b0407a224 */ /* 0x004fc400078e02ff */
[----:B------:R-:W-:Y:S02]  /*d090*/  @!P0 IMAD R188, R190, R11, RZ ;  /* 0x0000000bbebc8224 */ /* 0x000fe400078e02ff */
[----:B-----5:R-:W-:Y:S02]  /*d0a0*/  @P3 FFMA.FTZ R2, R0, R13, R5 ;  /* 0x0000000d00023223 */ /* 0x020fe40000010005 */
[----:B------:R-:W-:Y:S01]  /*d0b0*/  @P2 IMAD R7, R191, R6, R188 ;  /* 0x00000006bf072224 */ /* 0x000fe200078e02bc */
[----:B------:R-:W-:Y:S02]  /*d0c0*/  SHF.L.U32 R4, R3, 0x3, RZ ;  /* 0x0000000303047819 */ /* 0x000fe400000006ff */
[----:B------:R-:W-:Y:S02]  /*d0d0*/  SHF.R.U32.HI R3, RZ, 0x2, R3 ;  /* 0x00000002ff037819 */ /* 0x000fe40000011603 */
[----:B------:R-:W-:Y:S01]  /*d0e0*/  LOP3.LUT R10, R4, 0x18, RZ, 0xc0, !PT ;  /* 0x00000018040a7812 */ /* 0x000fe200078ec0ff */
[----:B-1-3--:R-:W-:Y:S06]  /*d0f0*/  @P4 BRA `(.L_x_1531) ;  /* 0x0000000000384947 */ /* 0x00afec0003800000 */
        /* <DEDUP_REMOVED lines=14> */
.L_x_1531:
[----:B------:R-:W-:Y:S05]  /*d1e0*/  BSYNC.RECONVERGENT B0 ;  /* 0x0000000000007941 */ /* 0x000fea0003800200 */
.L_x_1530:
[----:B------:R-:W-:Y:S01]  /*d1f0*/  MOV R11, RZ ;  /* 0x000000ff000b7202 */ /* 0x000fe20000000f00 */
[----:B------:R-:W2:Y:S01]  /*d200*/  LDCU.64 UR4, c[0x0][0x410] ;  /* 0x00008200ff0477ac */ /* 0x000ea20008000a00 */
[----:B------:R-:W-:Y:S01]  /*d210*/  @P1 MOV R14, R16 ;  /* 0x00000010000e1202 */ /* 0x000fe20000000f00 */
[----:B------:R-:W-:Y:S01]  /*d220*/  BSSY.RECONVERGENT B0, `(.L_x_1532) ;  /* 0x0000017000007945 */ /* 0x000fe20003800200 */
[C---:B------:R-:W-:Y:S01]  /*d230*/  IADD3 R5, PT, PT, R3.reuse, 0x20, RZ ;  /* 0x0000002003057810 */ /* 0x040fe20007ffe0ff */
[----:B------:R-:W-:Y:S01]  /*d240*/  IMAD.WIDE.U32 R10, R192, UR6, R10 ;  /* 0x00000006c00a7c25 */ /* 0x000fe2000f8e000a */
[----:B------:R-:W-:-:S03]  /*d250*/  ISETP.GE.AND P1, PT, R3, R182, PT ;  /* 0x000000b60300720c */ /* 0x000fc60003f26270 */
[----:B------:R-:W-:Y:S01]  /*d260*/  IMAD R192, R192, UR7, R11 ;  /* 0x00000007c0c07c24 */ /* 0x000fe2000f8e020b */
[----:B------:R-:W-:Y:S02]  /*d270*/  IADD3 R16, P0, PT, R14, R10, RZ ;  /* 0x0000000a0e107210 */ /* 0x000fe40007f1e0ff */
[----:B------:R3:W4:Y:S02]  /*d280*/  LDS.128 R12, [R193] ;  /* 0x00000000c10c7984 */ /* 0x0007240000000c00 */
[----:B------:R-:W-:Y:S02]  /*d290*/  IADD3.X R17, PT, PT, R9, R192, RZ, P0, !PT ;  /* 0x000000c009117210 */ /* 0x000fe400007fe4ff */
[----:B------:R-:W-:Y:S01]  /*d2a0*/  ISETP.GE.AND P0, PT, R5, R182, PT ;  /* 0x000000b60500720c */ /* 0x000fe20003f06270 */
[----:B-1----:R3:W1:Y:S01]  /*d2b0*/  LDS.128 R8, [R193+0x1000] ;  /* 0x00100000c1087984 */ /* 0x0026620000000c00 */
[----:B--2---:R-:W-:-:S03]  /*d2c0*/  IMAD.WIDE.U32 R16, R191, UR4, R16 ;  /* 0x00000004bf107c25 */ /* 0x004fc6000f8e0010 */
[----:B------:R3:W2:Y:S01]  /*d2d0*/  LDS.128 R4, [R193+0x2000] ;  /* 0x00200000c1047984 */ /* 0x0006a20000000c00 */
[----:B------:R-:W-:Y:S01]  /*d2e0*/  IMAD R19, R191, UR5, R17 ;  /* 0x00000005bf137c24 */ /* 0x000fe2000f8e0211 */
[----:B------:R-:W-:Y:S06]  /*d2f0*/  @P1 BRA `(.L_x_1533) ;  /* 0x0000000000241947 */ /* 0x000fec0003800000 */
[----:B------:R-:W5:Y:S01]  /*d300*/  LDCU.64 UR4, c[0x0][0x3f0] ;  /* 0x00007e00ff0477ac */ /* 0x000f620008000a00 */
[----:B------:R-:W-:-:S05]  /*d310*/  MOV R18, R16 ;  /* 0x0000001000127202 */ /* 0x000fca0000000f00 */
[----:B------:R-:W-:-:S04]  /*d320*/  IMAD.WIDE.U32 R24, R3, UR6, R18 ;  /* 0x0000000603187c25 */ /* 0x000fc8000f8e0012 */
[----:B------:R-:W-:Y:S01]  /*d330*/  IMAD R0, R3, UR7, R25 ;  /* 0x0000000703007c24 */ /* 0x000fe2000f8e0219 */
[----:B-----5:R-:W-:-:S04]  /*d340*/  LEA R26, P1, R24, UR4, 0x1 ;  /* 0x00000004181a7c11 */ /* 0x020fc8000f8208ff */
[----:B------:R-:W-:-:S05]  /*d350*/  LEA.HI.X R27, R24, UR5, R0, 0x1, P1 ;  /* 0x00000005181b7c11 */ /* 0x000fca00088f0c00 */
[----:B----4-:R4:W-:Y:S04]  /*d360*/  STG.E.128 desc[UR16][R26.64], R12 ;  /* 0x0000000c1a007986 */ /* 0x0109e8000c101d10 */
[----:B-1----:R4:W-:Y:S04]  /*d370*/  STG.E.128 desc[UR16][R26.64+0x40], R8 ;  /* 0x000040081a007986 */ /* 0x0029e8000c101d10 */
[----:B--2---:R4:W-:Y:S02]  /*d380*/  STG.E.128 desc[UR16][R26.64+0x80], R4 ;  /* 0x000080041a007986 */ /* 0x0049e4000c101d10 */
.L_x_1533:
[----:B------:R-:W-:Y:S05]  /*d390*/  BSYNC.RECONVERGENT B0 ;  /* 0x0000000000007941 */ /* 0x000fea0003800200 */
.L_x_1532:
[----:B--2-4-:R2:W4:Y:S04]  /*d3a0*/  LDS.128 R4, [R193+0x1800] ;  /* 0x00180000c1047984 */ /* 0x0145280000000c00 */
[----:B-1----:R2:W1:Y:S01]  /*d3b0*/  LDS.128 R8, [R193+0x2800] ;  /* 0x00280000c1087984 */ /* 0x0024620000000c00 */
[----:B------:R-:W-:Y:S05]  /*d3c0*/  @P0 EXIT ;  /* 0x000000000000094d */ /* 0x000fea0003800000 */
[----:B------:R-:W5:Y:S01]  /*d3d0*/  LDCU.64 UR4, c[0x0][0x3f0] ;  /* 0x00007e00ff0477ac */ /* 0x000f620008000a00 */
[----:B------:R-:W-:Y:S01]  /*d3e0*/  IADD3 R3, P0, PT, R3, 0x20, RZ ;  /* 0x0000002003037810 */ /* 0x000fe20007f1e0ff */
[----:B------:R-:W-:Y:S01]  /*d3f0*/  IMAD.MOV.U32 R12, RZ, RZ, R16 ;  /* 0x000000ffff0c7224 */ /* 0x000fe200078e0010 */
[----:B------:R-:W-:-:S03]  /*d400*/  MOV R13, R19 ;  /* 0x00000013000d7202 */ /* 0x000fc60000000f00 */
[----:B------:R-:W-:Y:S02]  /*d410*/  IMAD.X R0, RZ, RZ, RZ, P0 ;  /* 0x000000ffff007224 */ /* 0x000fe400000e06ff */
[----:B------:R-:W-:-:S04]  /*d420*/  IMAD.WIDE.U32 R12, R3, UR6, R12 ;  /* 0x00000006030c7c25 */ /* 0x000fc8000f8e000c */
[----:B------:R-:W-:-:S04]  /*d430*/  IMAD R0, R0, UR6, RZ ;  /* 0x0000000600007c24 */ /* 0x000fc8000f8e02ff */
[----:B------:R-:W-:Y:S01]  /*d440*/  IMAD R0, R3, UR7, R0 ;  /* 0x0000000703007c24 */ /* 0x000fe2000f8e0200 */
[----:B-----5:R-:W-:-:S04]  /*d450*/  LEA R2, P0, R12, UR4, 0x1 ;  /* 0x000000040c027c11 */ /* 0x020fc8000f8008ff */
[----:B------:R-:W-:-:S04]  /*d460*/  IADD3 R0, PT, PT, R0, R13, RZ ;  /* 0x0000000d00007210 */ /* 0x000fc80007ffe0ff */
[----:B------:R-:W-:-:S05]  /*d470*/  LEA.HI.X R3, R12, UR5, R0, 0x1, P0 ;  /* 0x000000050c037c11 */ /* 0x000fca00080f0c00 */
[----:B------:R-:W-:Y:S04]  /*d480*/  STG.E.128 desc[UR16][R2.64], R20 ;  /* 0x0000001402007986 */ /* 0x000fe8000c101d10 */
[----:B----4-:R-:W-:Y:S04]  /*d490*/  STG.E.128 desc[UR16][R2.64+0x40], R4 ;  /* 0x0000400402007986 */ /* 0x010fe8000c101d10 */
[----:B-1----:R-:W-:Y:S01]  /*d4a0*/  STG.E.128 desc[UR16][R2.64+0x80], R8 ;  /* 0x0000800802007986 */ /* 0x002fe2000c101d10 */
[----:B------:R-:W-:Y:S05]  /*d4b0*/  EXIT ;  /* 0x000000000000794d */ /* 0x000fea0003800000 */
.L_x_1534:
        /* <DEDUP_REMOVED lines=12> */
.L_x_5498:


//--------------------- .text._ZN5flash24flash_fwd_splitkv_kernelI23Flash_fwd_kernel_traitsILi96ELi64ELi128ELi4ELb0ELb0EN7cutlass6half_tE19Flash_kernel_traitsILi96ELi64ELi128ELi4ES3_EELb1ELb0ELb0ELb0ELb1ELb1ELb0ELb0EEEvNS_16Flash_fwd_paramsE --------------------------
	.section	.text._ZN5flash24flash_fwd_splitkv_kernelI23Flash_fwd_kernel_traitsILi96ELi64ELi128ELi4ELb0ELb0EN7cutlass6half_tE19Flash_kernel_traitsILi96ELi64ELi128ELi4ES3_EELb1ELb0ELb0ELb0ELb1ELb1ELb0ELb0EEEvNS_16Flash_fwd_paramsE,"ax",@progbits
	.align	128
        .global         _ZN5flash24flash_fwd_splitkv_kernelI23Flash_fwd_kernel_traitsILi96ELi64ELi128ELi4ELb0ELb0EN7cutlass6half_tE19Flash_kernel_traitsILi96ELi64ELi128ELi4ES3_EELb1ELb0ELb0ELb0ELb1ELb1ELb0ELb0EEEvNS_16Flash_fwd_paramsE
        .type           _ZN5flash24flash_fwd_splitkv_kernelI23Flash_fwd_kernel_traitsILi96ELi64ELi128ELi4ELb0ELb0EN7cutlass6half_tE19Flash_kernel_traitsILi96ELi64ELi128ELi4ES3_EELb1ELb0ELb0ELb0ELb1ELb1ELb0ELb0EEEvNS_16Flash_fwd_paramsE,@function
        .size           _ZN5flash24flash_fwd_splitkv_kernelI23Flash_fwd_kernel_traitsILi96ELi64ELi128ELi4ELb0ELb0EN7cutlass6half_tE19Flash_kernel_traitsILi96ELi64ELi128ELi4ES3_EELb1ELb0ELb0ELb0ELb1ELb1ELb0ELb0EEEvNS_16Flash_fwd_paramsE,(.L_x_5499 - _ZN5flash24flash_fwd_splitkv_kernelI23Flash_fwd_kernel_traitsILi96ELi64ELi128ELi4ELb0ELb0EN7cutlass6half_tE19Flash_kernel_traitsILi96ELi64ELi128ELi4ES3_EELb1ELb0ELb0ELb0ELb1ELb1ELb0ELb0EEEvNS_16Flash_fwd_paramsE)
        .other          _ZN5flash24flash_fwd_splitkv_kernelI23Flash_fwd_kernel_traitsILi96ELi64ELi128ELi4ELb0ELb0EN7cutlass6half_tE19Flash_kernel_traitsILi96ELi64ELi128ELi4ES3_EELb1ELb0ELb0ELb0ELb1ELb1ELb0ELb0EEEvNS_16Flash_fwd_paramsE,@"STO_CUDA_ENTRY STV_DEFAULT"
_ZN5flash24flash_fwd_splitkv_kernelI23Flash_fwd_kernel_traitsILi96ELi64ELi128ELi4ELb0ELb0EN7cutlass6half_tE19Flash_kernel_traitsILi96ELi64ELi128ELi4ES3_EELb1ELb0ELb0ELb0ELb1ELb1ELb0ELb0EEEvNS_16Flash_fwd_paramsE:
.text._ZN5flash24flash_fwd_splitkv_kernelI23Flash_fwd_kernel_traitsILi96ELi64ELi128ELi4ELb0ELb0EN7cutlass6half_tE19Flash_kernel_traitsILi96ELi64ELi128ELi4ES3_EELb1ELb0ELb0ELb0ELb1ELb1ELb0ELb0EEEvNS_16Flash_fwd_paramsE:
        /* <DEDUP_REMOVED lines=26> */
[----:B------:R-:W-:-:S02]  /*01a0*/  @P3 IADD3 R14, P1, PT, R9, UR6, RZ ;  /* 0x00000006090e3c10 */ /* 0x000fc4000ff3e0ff */
[C---:B------:R-:W-:Y:S02]  /*01b0*/  @P2 IADD3.X R5, PT, PT, R8.reuse, UR5, RZ, P0, !PT ;  /* 0x0000000508052c10 */ /* 0x040fe400087fe4ff */
[----:B------:R-:W-:Y:S02]  /*01c0*/  IADD3 R10, P0, PT, R9, R6, RZ ;  /* 0x00000006090a7210 */ /* 0x000fe40007f1e0ff */
[C---:B------:R-:W-:Y:S01]  /*01d0*/  @P3 IADD3.X R15, PT, PT, R8.reuse, UR7, RZ, P1, !PT ;  /* 0x00000007080f3c10 */ /* 0x040fe20008ffe4ff */
[----:B------:R-:W2:Y:S01]  /*01e0*/  @!P4 LDC R113, c[0x0][0x434] ;  /* 0x00010d00ff71cb82 */ /* 0x000ea20000000800 */
[----:B------:R2:W5:Y:S01]  /*01f0*/  @P2 LDG.E R111, desc[UR16][R4.64] ;  /* 0x00000010046f2981 */ /* 0x000562000c1e1900 */
[----:B------:R-:W-:Y:S01]  /*0200*/  IMAD.X R11, R8, 0x1, R7, P0 ;  /* 0x00000001080b7824 */ /* 0x000fe200000e0607 */
[----:B------:R-:W-:Y:S02]  /*0210*/  ISETP.NE.U32.AND P0, PT, R6, RZ, PT ;  /* 0x000000ff0600720c */ /* 0x000fe40003f05070 */
[----:B------:R2:W5:Y:S02]  /*0220*/  @P3 LDG.E R0, desc[UR16][R14.64] ;  /* 0x000000100e003981 */ /* 0x000564000c1e1900 */
[----:B------:R-:W-:-:S02]  /*0230*/  ISETP.NE.AND.EX P0, PT, R7, RZ, PT, P0 ;  /* 0x000000ff0700720c */ /* 0x000fc40003f05300 */
[----:B---3--:R-:W-:Y:S02]  /*0240*/  ISETP.NE.AND P1, PT, RZ, UR4, PT ;  /* 0x00000004ff007c0c */ /* 0x008fe4000bf25270 */
[----:B------:R-:W-:Y:S01]  /*0250*/  ISETP.EQ.U32.AND P3, PT, R6, RZ, PT ;  /* 0x000000ff0600720c */ /* 0x000fe20003f62070 */
[----:B-1----:R-:W1:Y:S03]  /*0260*/  @!P2 LDC R2, c[0x0][0x43c] ;  /* 0x00010f00ff02ab82 */ /* 0x002e660000000800 */
[----:B------:R-:W-:-:S05]  /*0270*/  ISETP.EQ.OR.EX P3, PT, R7, RZ, !P1, P3 ;  /* 0x000000ff0700720c */ /* 0x000fca0004f62730 */
[----:B------:R-:W3:Y:S08]  /*0280*/  @!P0 LDC R7, c[0x0][0x438] ;  /* 0x00010e00ff078b82 */ /* 0x000ef00000000800 */
[----:B------:R-:W1:Y:S01]  /*0290*/  @!P2 LDC.64 R4, c[0x0][0x488] ;  /* 0x00012200ff04ab82 */ /* 0x000e620000000a00 */
[----:B------:R-:W-:Y:S02]  /*02a0*/  IMAD.MOV.U32 R3, RZ, RZ, -0x1 ;  /* 0xffffffffff037424 */ /* 0x000fe400078e00ff */
[----:B----4-:R-:W-:-:S04]  /*02b0*/  IMAD.SHL.U32 R186, R17, 0x40, RZ ;  /* 0x0000004011ba7824 */ /* 0x010fc800078e00ff */
[----:B------:R4:W5:Y:S01]  /*02c0*/  @!P3 LDG.E R3, desc[UR16][R10.64] ;  /* 0x000000100a03b981 */ /* 0x000962000c1e1900 */
[----:B--2---:R-:W-:-:S05]  /*02d0*/  @P4 IMAD.IADD R113, R13, 0x1, -R182 ;  /* 0x000000010d714824 */ /* 0x004fca00078e0ab6 */
[----:B------:R-:W-:Y:S01]  /*02e0*/  ISETP.GT.AND P3, PT, R113, R186, PT ;  /* 0x000000ba7100720c */ /* 0x000fe20003f64270 */
[----:B-1-34-:R-:W-:-:S12]  /*02f0*/  @!P0 BRA `(.L_x_1535) ;  /* 0x00000000000c8947 */ /* 0x01afd80003800000 */
[----:B------:R-:W2:Y:S02]  /*0300*/  @P1 LDG.E R6, desc[UR16][R10.64+0x4] ;  /* 0x000004100a061981 */ /* 0x000ea4000c1e1900 */
[----:B--2--5:R-:W-:-:S06]  /*0310*/  @P1 IADD3 R7, PT, PT, R6, -R3, RZ ;  /* 0x8000000306071210 */ /* 0x024fcc0007ffe0ff */
[----:B------:R1:W5:Y:S02]  /*0320*/  @!P1 LDG.E R7, desc[UR16][R10.64] ;  /* 0x000000100a079981 */ /* 0x000364000c1e1900 */
.L_x_1535:
[----:B------:R-:W-:Y:S01]  /*0330*/  @!P2 ISETP.NE.U32.AND P0, PT, R4, RZ, PT ;  /* 0x000000ff0400a20c */ /* 0x000fe20003f05070 */
[----:B------:R-:W-:-:S12]  /*0340*/  @!P3 EXIT ;  /* 0x000000000000b94d */ /* 0x000fd80003800000 */
[----:B------:R-:W2:Y:S01]  /*0350*/  LDCU UR5, c[0x0][0x438] ;  /* 0x00008700ff0577ac */ /* 0x000ea20008000800 */
[----:B------:R-:W-:Y:S01]  /*0360*/  @!P2 ISETP.NE.AND.EX P0, PT, R5, RZ, PT, P0 ;  /* 0x000000ff0500a20c */ /* 0x000fe20003f05300 */
[--C-:B-----5:R-:W-:Y:S01]  /*0370*/  @P2 IMAD.IADD R111, R111, 0x1, -R0.reuse ;  /* 0x000000016f6f2824 */ /* 0x120fe200078e0a00 */
[----:B------:R-:W3:Y:S01]  /*0380*/  S2R R21, SR_CTAID.Z ;  /* 0x0000000000157919 */ /* 0x000ee20000002700 */
[----:B------:R-:W4:Y:S01]  /*0390*/  LDCU UR14, c[0x0][0x508] ;  /* 0x0000a100ff0e77ac */ /* 0x000f220008000800 */
[----:B------:R-:W-:Y:S01]  /*03a0*/  @!P2 SEL R2, R2, RZ, P0 ;  /* 0x000000ff0202a207 */ /* 0x000fe20000000000 */
[----:B------:R-:W1:Y:S03]  /*03b0*/  S2R R183, SR_TID.X ;  /* 0x0000000000b77919 */ /* 0x000e660000002100 */
[----:B------:R-:W-:Y:S01]  /*03c0*/  @!P2 IADD3 R111, PT, PT, R2, R7, -R0 ;  /* 0x00000007026fa210 */ /* 0x000fe20007ffe800 */
[----:B------:R-:W-:-:S04]  /*03d0*/  VIADD R2, R17, 0x1 ;  /* 0x0000000111027836 */ /* 0x000fc80000000000 */
[----:B------:R-:W-:Y:S02]  /*03e0*/  VIADD R7, R111, 0x7f ;  /* 0x0000007f6f077836 */ /* 0x000fe40000000000 */
[----:B------:R-:W-:Y:S01]  /*03f0*/  IMAD R2, R2, 0x40, -R113 ;  /* 0x0000004002027824 */ /* 0x000fe200078e0a71 */
[----:B--2---:R-:W-:Y:S02]  /*0400*/  UIADD3 UR5, UPT, UPT, UR5, 0x7f, URZ ;  /* 0x0000007f05057890 */ /* 0x004fe4000fffe0ff */
[----:B------:R-:W-:Y:S02]  /*0410*/  SHF.R.S32.HI R4, RZ, 0x1f, R7 ;  /* 0x0000001fff047819 */ /* 0x000fe40000011407 */
[----:B----4-:R-:W-:Y:S01]  /*0420*/  IADD3 R5, PT, PT, R7, UR14, R2 ;  /* 0x0000000e07057c10 */ /* 0x010fe2000fffe002 */
        /* <DEDUP_REMOVED lines=10> */
[----:B-1-3--:R-:W-:Y:S05]  /*04d0*/  @P0 BRA `(.L_x_1536) ;  /* 0x0000000400140947 */ /* 0x00afea0003800000 */
[C---:B------:R-:W-:Y:S01]  /*04e0*/  ISETP.NE.AND P0, PT, R182.reuse, -0x1, PT ;  /* 0xffffffffb600780c */ /* 0x040fe20003f05270 */
[----:B------:R-:W1:Y:S01]  /*04f0*/  LDC.64 R2, c[0x0][0x408] ;  /* 0x00010200ff027b82 */ /* 0x000e620000000a00 */
[----:B------:R-:W-:Y:S01]  /*0500*/  SHF.L.U32 R0, R183, 0x3, RZ ;  /* 0x00000003b7007819 */ /* 0x000fe200000006ff */
[----:B------:R-:W2:Y:S01]  /*0510*/  LDCU UR7, c[0x0][0x3e0] ;  /* 0x00007c00ff0777ac */ /* 0x000ea20008000800 */
[----:B------:R-:W-:Y:S01]  /*0520*/  BSSY.RECONVERGENT B0, `(.L_x_1537) ;  /* 0x0000022000007945 */ /* 0x000fe20003800200 */
[----:B------:R-:W3:Y:S01]  /*0530*/  LDCU.64 UR4, c[0x0][0x410] ;  /* 0x00008200ff0477ac */ /* 0x000ee20008000a00 */
[----:B------:R-:W4:Y:S07]  /*0540*/  LDCU UR6, c[0x0][0x434] ;  /* 0x00008680ff0677ac */ /* 0x000f2e0008000800 */
[----:B------:R-:W5:Y:S01]  /*0550*/  @!P0 LDC.64 R4, c[0x0][0x400] ;  /* 0x00010000ff048b82 */ /* 0x000f620000000a00 */
[----:B-1----:R-:W-:-:S04]  /*0560*/  @P0 IMAD.WIDE.U32 R8, R182, R2, RZ ;  /* 0x00000002b6080225 */ /* 0x002fc800078e00ff */
[----:B-----5:R-:W-:Y:S01]  /*0570*/  @!P0 IMAD.WIDE.U32 R6, R184, R4, RZ ;  /* 0x00000004b8068225 */ /* 0x020fe200078e00ff */
[----:B------:R-:W-:Y:S02]  /*0580*/  LOP3.LUT R4, R0, 0x18, RZ, 0xc0, !PT ;  /* 0x0000001800047812 */ /* 0x000fe400078ec0ff */
[----:B------:R-:W-:Y:S01]  /*0590*/  @P0 MOV R6, R8 ;  /* 0x0000000800060202 */ /* 0x000fe20000000f00 */
[----:B------:R-:W-:Y:S01]  /*05a0*/  @!P0 IMAD R0, R184, R5, R7 ;  /* 0x00000005b8008224 */ /* 0x000fe200078e0207 */
[----:B------:R-:W-:Y:S01]  /*05b0*/  MOV R5, RZ ;  /* 0x000000ff00057202 */ /* 0x000fe20000000f00 */
[----:B------:R-:W-:Y:S01]  /*05c0*/  @P0 IMAD R0, R182, R3, R9 ;  /* 0x00000003b6000224 */ /* 0x000fe200078e0209 */
[----:B------:R-:W-:Y:S01]  /*05d0*/  SHF.R.U32.HI R7, RZ, 0x2, R183 ;  /* 0x00000002ff077819 */ /* 0x000fe200000116b7 */
[----:B------:R-:W-:-:S03]  /*05e0*/  IMAD.WIDE.U32 R4, R186, R2, R4 ;  /* 0x00000002ba047225 */ /* 0x000fc600078e0004 */
[C---:B------:R-:W-:Y:S01]  /*05f0*/  IADD3 R11, PT, PT, R7.reuse, 0x20, RZ ;  /* 0x00000020070b7810 */ /* 0x040fe20007ffe0ff */
[----:B------:R-:W-:Y:S01]  /*0600*/  IMAD R5, R186, R3, R5 ;  /* 0x00000003ba057224 */ /* 0x000fe200078e0205 */
[----:B------:R-:W-:Y:S02]  /*0610*/  IADD3 R8, P0, PT, R6, R4, RZ ;  /* 0x0000000406087210 */ /* 0x000fe40007f1e0ff */
[----:B------:R-:W-:Y:S02]  /*0620*/  IADD3 R4, PT, PT, -R186, R113, RZ ;  /* 0x00000071ba047210 */ /* 0x000fe40007ffe1ff */
[----:B------:R-:W-:Y:S01]  /*0630*/  IADD3.X R9, PT, PT, R0, R5, RZ, P0, !PT ;  /* 0x0000000500097210 */ /* 0x000fe200007fe4ff */
[----:B--2---:R-:W-:Y:S01]  /*0640*/  IMAD R5, R184, UR7, R21 ;  /* 0x00000007b8057c24 */ /* 0x004fe2000f8e0215 */
[-C--:B------:R-:W-:Y:S02]  /*0650*/  ISETP.GE.AND P0, PT, R7, R4.reuse, PT ;  /* 0x000000040700720c */ /* 0x080fe40003f06270 */
[----:B------:R-:W-:Y:S01]  /*0660*/  ISETP.GE.AND P1, PT, R11, R4, PT ;  /* 0x000000040b00720c */ /* 0x000fe20003f26270 */
[----:B---3--:R-:W-:-:S04]  /*0670*/  IMAD.WIDE.U32 R8, R21, UR4, R8 ;  /* 0x0000000415087c25 */ /* 0x008fc8000f8e0008 */
[----:B----4-:R-:W-:Y:S02]  /*0680*/  IMAD R186, R5, UR6, R186 ;  /* 0x0000000605ba7c24 */ /* 0x010fe4000f8e02ba */
[----:B------:R-:W-:-:S04]  /*0690*/  IMAD R11, R21, UR5, R9 ;  /* 0x00000005150b7c24 */ /* 0x000fc8000f8e0209 */
[----:B------:R-:W-:Y:S05]  /*06a0*/  @P0 BRA `(.L_x_1538) ;  /* 0x0000000000240947 */ /* 0x000fea0003800000 */
        /* <DEDUP_REMOVED lines=9> */
.L_x_1538:
[----:B------:R-:W-:Y:S05]  /*0740*/  BSYNC.RECONVERGENT B0 ;  /* 0x0000000000007941 */ /* 0x000fea0003800200 */
.L_x_1537:
[----:B------:R-:W-:Y:S04]  /*0750*/  BSSY.RECONVERGENT B0, `(.L_x_1539) ;  /* 0x000000f000007945 */ /* 0x000fe80003800200 */
[----:B------:R-:W-:Y:S05]  /*0760*/  @P1 BRA `(.L_x_1540) ;  /* 0x0000000000341947 */ /* 0x000fea0003800000 */
[----:B------:R-:W-:Y:S01]  /*0770*/  IADD3 R5, P0, PT, R7, 0x20, RZ ;  /* 0x0000002007057810 */ /* 0x000fe20007f1e0ff */
[----:B------:R-:W2:Y:S03]  /*0780*/  LDCU.64 UR4, c[0x0][0x3f0] ;  /* 0x00007e00ff0477ac */ /* 0x000ea60008000a00 */
[----:B------:R-:W-:-:S05]  /*0790*/  IADD3.X R9, PT, PT, RZ, RZ, RZ, P0, !PT ;  /* 0x000000ffff097210 */ /* 0x000fca00007fe4ff */
[----:B------:R-:W-:Y:S01]  /*07a0*/  IMAD R0, R9, R2, RZ ;  /* 0x0000000209007224 */ /* 0x000fe200078e02ff */
[----:B------:R-:W-:-:S03]  /*07b0*/  MOV R9, R11 ;  /* 0x0000000b00097202 */ /* 0x000fc60000000f00 */
[C---:B------:R-:W-:Y:S02]  /*07c0*/  IMAD R3, R5.reuse, R3, R0 ;  /* 0x0000000305037224 */ /* 0x040fe400078e0200 */
[----:B------:R-:W-:-:S03]  /*07d0*/  IMAD.WIDE.U32 R8, R5, R2, R8 ;  /* 0x0000000205087225 */ /* 0x000fc600078e0008 */
[----:B--2---:R-:W-:Y:S02]  /*07e0*/  LEA R2, P0, R8, UR4, 0x1 ;  /* 0x0000000408027c11 */ /* 0x004fe4000f8008ff */
[----:B------:R-:W-:-:S04]  /*07f0*/  IADD3 R3, PT, PT, R9, R3, RZ ;  /* 0x0000000309037210 */ /* 0x000fc80007ffe0ff */
[----:B------:R-:W-:-:S05]  /*0800*/  LEA.HI.X R3, R8, UR5, R3, 0x1, P0 ;  /* 0x0000000508037c11 */ /* 0x000fca00080f0c03 */
[----:B------:R2:W-:Y:S04]  /*0810*/  STG.E.128 desc[UR16][R2.64], RZ ;  /* 0x000000ff02007986 */ /* 0x0005e8000c101d10 */
[----:B------:R2:W-:Y:S04]  /*0820*/  STG.E.128 desc[UR16][R2.64+0x40], RZ ;  /* 0x000040ff02007986 */ /* 0x0005e8000c101d10 */
[----:B------:R2:W-:Y:S02]  /*0830*/  STG.E.128 desc[UR16][R2.64+0x80], RZ ;  /* 0x000080ff02007986 */ /* 0x0005e4000c101d10 */
.L_x_1540:
[----:B------:R-:W-:Y:S05]  /*0840*/  BSYNC.RECONVERGENT B0 ;  /* 0x0000000000007941 */ /* 0x000fea0003800200 */
.L_x_1539:
[----:B------:R-:W2:Y:S01]  /*0850*/  LDCU.64 UR4, c[0x0][0x420] ;  /* 0x00008400ff0477ac */ /* 0x000ea20008000a00 */
[----:B------:R-:W-:-:S04]  /*0860*/  LOP3.LUT P2, R183, R183, 0x3, RZ, 0xc0, !PT ;  /* 0x00000003b7b77812 */ /* 0x000fc8000784c0ff */
[----:B------:R-:W-:Y:S02]  /*0870*/  ISETP.GE.OR P2, PT, R7, R4, P2 ;  /* 0x000000040700720c */ /* 0x000fe40001746670 */
[C---:B------:R-:W-:Y:S02]  /*0880*/  IADD3 R7, P0, PT, R186.reuse, R7, RZ ;  /* 0x00000007ba077210 */ /* 0x040fe40007f1e0ff */
[----:B------:R-:W-:Y:S02]  /*0890*/  ISETP.NE.OR P1, PT, R183, RZ, P1 ;  /* 0x000000ffb700720c */ /* 0x000fe40000f25670 */
[----:B------:R-:W-:Y:S02]  /*08a0*/  LEA.HI.X.SX32 R186, R186, RZ, 0x1, P0 ;  /* 0x000000ffbaba7211 */ /* 0x000fe400000f0eff */
[----:B--2---:R-:W-:-:S05]  /*08b0*/  LEA R2, P0, R7, UR4, 0x2 ;  /* 0x0000000407027c11 */ /* 0x004fca000f8010ff */
[----:B------:R-:W-:Y:S01]  /*08c0*/  @!P2 IMAD.MOV.U32 R5, RZ, RZ, 0x7f800000 ;  /* 0x7f800000ff05a424 */ /* 0x000fe200078e00ff */
[----:B------:R-:W-:-:S05]  /*08d0*/  LEA.HI.X R3, R7, UR5, R186, 0x2, P0 ;  /* 0x0000000507037c11 */ /* 0x000fca00080f14ba */
[----:B------:R2:W-:Y:S01]  /*08e0*/  @!P2 STG.E desc[UR16][R2.64], R5 ;  /* 0x000000050200a986 */ /* 0x0005e2000c101910 */
[----:B------:R-:W-:Y:S05]  /*08f0*/  @P1 EXIT ;  /* 0x000000000000194d */ /* 0x000fea0003800000 */
[----:B--2---:R-:W-:-:S05]  /*0900*/  MOV R5, 0x7f800000 ;  /* 0x7f80000000057802 */ /* 0x004fca0000000f00 */
[----:B------:R-:W-:Y:S01]  /*0910*/  STG.E desc[UR16][R2.64+0x80], R5 ;  /* 0x0000800502007986 */ /* 0x000fe2000c101910 */
[----:B------:R-:W-:Y:S05]  /*0920*/  EXIT ;  /* 0x000000000000794d */ /* 0x000fea0003800000 */
.L_x_1536:
        /* <DEDUP_REMOVED lines=11> */
.L_x_1541:
        /* <DEDUP_REMOVED lines=36> */
[----:B------:R-:W-:-:S05]  /*0c20*/  IMAD.WIDE R14, R3, 0x4, R188 ;  /* 0x00000004030e7825 */ /* 0x000fca00078e02bc */
[----:B------:R-:W2:Y:S01]  /*0c30*/  LDG.E R6, desc[UR16][R14.64] ;  /* 0x000000100e067981 */ /* 0x000ea2000c1e1900 */
[----:B-1----:R-:W-:Y:S01]  /*0c40*/  IABS R5, R2 ;  /* 0x0000000200057213 */ /* 0x002fe20000000000 */
[----:B---3--:R-:W-:Y:S01]  /*0c50*/  IMAD.U32 R120, RZ, RZ, UR10 ;  /* 0x0000000aff787e24 */ /* 0x008fe2000f8e00ff */
[----:B------:R-:W-:Y:S01]  /*0c60*/  IADD3 R3, PT, PT, -R3, RZ, RZ ;  /* 0x000000ff03037210 */ /* 0x000fe20007ffe1ff */
[----:B------:R-:W-:Y:S01]  /*0c70*/  IMAD.U32 R121, RZ, RZ, UR11 ;  /* 0x0000000bff797e24 */ /* 0x000fe2000f8e00ff */
        /* <DEDUP_REMOVED lines=31> */
[----:B--2---:R-:W-:Y:S01]  /*0e70*/  SHF.R.S32.HI R5, RZ, 0x1f, R6 ;  /* 0x0000001fff057819 */ /* 0x004fe20000011406 */
[----:B------:R-:W-:-:S04]  /*0e80*/  IMAD.WIDE.U32 R8, R6, UR6, RZ ;  /* 0x0000000606087c25 */ /* 0x000fc8000f8e00ff */
[C---:B------:R-:W-:Y:S02]  /*0e90*/  IMAD R11, R5.reuse, UR6, RZ ;  /* 0x00000006050b7c24 */ /* 0x040fe4000f8e02ff */
[----:B------:R-:W-:Y:S02]  /*0ea0*/  IMAD R5, R5, UR4, RZ ;  /* 0x0000000405057c24 */ /* 0x000fe4000f8e02ff */
        /* <DEDUP_REMOVED lines=21> */
.L_x_1542:
        /* <DEDUP_REMOVED lines=15> */
.L_x_1544:
[----:B------:R-:W2:Y:S01]  /*10f0*/  LDC.64 R140, c[0x0][0x3b8] ;  /* 0x0000ee00ff8c7b82 */ /* 0x000ea20000000a00 */
[----:B------:R-:W-:-:S05]  /*1100*/  IADD3 R8, PT, PT, R0, R3, RZ ;  /* 0x0000000300087210 */ /* 0x000fca0007ffe0ff */
[C---:B--2---:R-:W-:Y:S02]  /*1110*/  IMAD R7, R8.reuse, R141, RZ ;  /* 0x0000008d08077224 */ /* 0x044fe400078e02ff */
[----:B------:R-:W-:-:S05]  /*1120*/  IMAD.WIDE.U32 R8, R8, R140, RZ ;  /* 0x0000008c08087225 */ /* 0x000fca00078e00ff */
[----:B------:R-:W-:Y:S02]  /*1130*/  IADD3 R7, PT, PT, R9, R7, RZ ;  /* 0x0000000709077210 */ /* 0x000fe40007ffe0ff */
.L_x_1545:
        /* <DEDUP_REMOVED lines=14> */
.L_x_1546:
[----:B------:R-:W2:Y:S01]  /*1220*/  LDC.64 R120, c[0x0][0x3c0] ;  /* 0x0000f000ff787b82 */ /* 0x000ea20000000a00 */
[----:B------:R-:W-:-:S05]  /*1230*/  IADD3 R0, PT, PT, R0, R3, RZ ;  /* 0x0000000300007210 */ /* 0x000fca0007ffe0ff */
[C---:B--2---:R-:W-:Y:S02]  /*1240*/  IMAD R9, R0.reuse, R121, RZ ;  /* 0x0000007900097224 */ /* 0x044fe400078e02ff */
[----:B------:R-:W-:-:S05]  /*1250*/  IMAD.WIDE.U32 R10, R0, R120, RZ ;  /* 0x00000078000a7225 */ /* 0x000fca00078e00ff */
[----:B------:R-:W-:-:S07]  /*1260*/  IADD3 R9, PT, PT, R11, R9, RZ ;  /* 0x000000090b097210 */ /* 0x000fce0007ffe0ff */
.L_x_1547:
[----:B------:R-:W2:Y:S01]  /*1270*/  LDC R0, c[0x0][0x3e8] ;  /* 0x0000fa00ff007b82 */ /* 0x000ea20000000800 */
[----:B------:R-:W-:Y:S02]  /*1280*/  LEA R6, R117, 0xffffff80, 0x7 ;  /* 0xffffff8075067811 */ /* 0x000fe400078e38ff */
[----:B------:R-:W-:Y:S02]  /*1290*/  CS2R R188, SRZ ;  /* 0x0000000000bc7805 */ /* 0x000fe4000001ff00 */
[----:B--2--5:R-:W-:-:S04]  /*12a0*/  IABS R2, R0 ;  /* 0x0000000000027213 */ /* 0x024fc80000000000 */
[----:B-1----:R-:W1:Y:S08]  /*12b0*/  I2F.RP R5, R2 ;  /* 0x0000000200057306 */ /* 0x002e700000209400 */
        /* <DEDUP_REMOVED lines=40> */
.L_x_1543:
[----:B------:R-:W-:Y:S01]  /*1540*/  ISETP.NE.AND P0, PT, R182, -0x1, PT ;  /* 0xffffffffb600780c */ /* 0x000fe20003f05270 */
[----:B------:R-:W1:Y:S01]  /*1550*/  LDCU.64 UR4, c[0x0][0x3c8] ;  /* 0x00007900ff0477ac */ /* 0x000e620008000a00 */
[----:B------:R-:W-:Y:S01]  /*1560*/  SHF.R.U32.HI R2, RZ, 0x2, R183 ;  /* 0x00000002ff027819 */ /* 0x000fe200000116b7 */
[----:B------:R-:W2:Y:S01]  /*1570*/  S2UR UR10, SR_CgaCtaId ;  /* 0x00000000000a79c3 */ /* 0x000ea20000008800 */
[----:B------:R-:W-:Y:S01]  /*1580*/  IADD3 R176, PT, PT, -R186, R113, RZ ;  /* 0x00000071bab07210 */ /* 0x000fe20007ffe1ff */
[----:B------:R-:W3:Y:S01]  /*1590*/  LDCU.64 UR6, c[0x0][0x388] ;  /* 0x00007100ff0677ac */ /* 0x000ee20008000a00 */
[C---:B------:R-:W-:Y:S02]  /*15a0*/  IADD3 R13, PT, PT, R2.reuse, 0x20, RZ ;  /* 0x00000020020d7810 */ /* 0x040fe40007ffe0ff */
[----:B------:R-:W-:Y:S02]  /*15b0*/  ISETP.GE.AND P4, PT, R2, R176, PT ;  /* 0x000000b00200720c */ /* 0x000fe40003f86270 */
[----:B------:R-:W-:-:S02]  /*15c0*/  SHF.L.U32 R12, R183, 0x3, RZ ;  /* 0x00000003b70c7819 */ /* 0x000fc400000006ff */
[----:B------:R-:W-:Y:S01]  /*15d0*/  ISETP.GE.AND P1, PT, R13, R176, PT ;  /* 0x000000b00d00720c */ /* 0x000fe20003f26270 */
[----:B------:R-:W4:Y:S01]  /*15e0*/  @!P0 LDC.64 R6, c[0x0][0x398] ;  /* 0x0000e600ff068b82 */ /* 0x000f220000000a00 */
[----:B------:R-:W-:Y:S02]  /*15f0*/  MOV R3, RZ ;  /* 0x000000ff00037202 */ /* 0x000fe40000000f00 */
[----:B------:R-:W-:Y:S02]  /*1600*/  SHF.L.U32 R109, R183, 0x5, RZ ;  /* 0x00000005b76d7819 */ /* 0x000fe400000006ff */
[----:B------:R-:W-:Y:S01]  /*1610*/  SHF.L.U32 R123, R117, 0x7, RZ ;  /* 0x00000007757b7819 */ /* 0x000fe200000006ff */
[----:B------:R-:W-:Y:S01]  /*1620*/  IMAD.WIDE.U32 R16, R17, 0x40, R2 ;  /* 0x0000004011107825 */ /* 0x000fe200078e0002 */
[----:B------:R-:W-:Y:S01]  /*1630*/  SHF.L.U32 R3, R183, 0x2, RZ ;  /* 0x00000002b7037819 */ /* 0x000fe200000006ff */
[----:B------:R-:W5:Y:S01]  /*1640*/  @P0 LDC.64 R4, c[0x0][0x3b0] ;  /* 0x0000ec00ff040b82 */ /* 0x000f620000000a00 */
[----:B------:R-:W-:-:S02]  /*1650*/  IADD3 R122, PT, PT, R123, -0x80, RZ ;  /* 0xffffff807b7a7810 */ /* 0x000fc40007ffe0ff */
[----:B------:R-:W-:-:S04]  /*1660*/  SHF.L.U32 R174, R183, 0x4, RZ ;  /* 0x00000004b7ae7819 */ /* 0x000fc800000006ff */
[C---:B------:R-:W-:Y:S01]  /*1670*/  LOP3.LUT R175, R174.reuse, 0x3e00, RZ, 0xc0, !PT ;  /* 0x00003e00aeaf7812 */ /* 0x040fe200078ec0ff */
[----:B------:R-:W1:Y:S01]  /*1680*/  @!P4 LDC.64 R10, c[0x0][0x3b0] ;  /* 0x0000ec00ff0acb82 */ /* 0x000e620000000a00 */
[----:B------:R-:W-:-:S04]  /*1690*/  LOP3.LUT R174, R174, 0x100, RZ, 0xc0, !PT ;  /* 0x00000100aeae7812 */ /* 0x000fc800078ec0ff */
[----:B------:R-:W-:Y:S01]  /*16a0*/  LOP3.LUT R174, R174, 0x20, R109, 0xf8, !PT ;  /* 0x00000020aeae7812 */ /* 0x000fe200078ef86d */
[----:B----4-:R-:W-:-:S04]  /*16b0*/  @!P0 IMAD.WIDE.U32 R18, R184, R6, RZ ;  /* 0x00000006b8128225 */ /* 0x010fc800078e00ff */
[----:B------:R-:W-:Y:S01]  /*16c0*/  @!P0 IMAD R7, R184, R7, R19 ;  /* 0x00000007b8078224 */ /* 0x000fe200078e0213 */
[----:B------:R-:W-:Y:S01]  /*16d0*/  LOP3.LUT R19, R12, 0x18, RZ, 0xc0, !PT ;  /* 0x000000180c137812 */ /* 0x000fe200078ec0ff */
[----:B-----5:R-:W-:-:S03]  /*16e0*/  @P0 IMAD.WIDE.U32 R8, R182, R4, RZ ;  /* 0x00000004b6080225 */ /* 0x020fc600078e00ff */
[C---:B------:R-:W-:Y:S02]  /*16f0*/  IADD3 R22, P3, PT, R19.reuse, R22, RZ ;  /* 0x0000001613167210 */ /* 0x040fe40007f7e0ff */
[----:B------:R-:W-:Y:S01]  /*1700*/  IADD3 R14, P2, PT, R19, R14, RZ ;  /* 0x0000000e130e7210 */ /* 0x000fe20007f5e0ff */
[----:B------:R-:W-:Y:S01]  /*1710*/  @P0 IMAD R7, R182, R5, R9 ;  /* 0x00000005b6070224 */ /* 0x000fe200078e0209 */
[----:B------:R-:W-:Y:S02]  /*1720*/  @P0 MOV R18, R8 ;  /* 0x0000000800120202 */ /* 0x000fe40000000f00 */
[----:B------:R-:W4:Y:S01]  /*1730*/  @!P4 LDC.64 R8, c[0x0][0x380] ;  /* 0x0000e000ff08cb82 */ /* 0x000f220000000a00 */
[----:B------:R-:W-:Y:S02]  /*1740*/  LOP3.LUT R4, R109, 0xc0, RZ, 0xc0, !PT ;  /* 0x000000c06d047812 */ /* 0x000fe400078ec0ff */
[----:B------:R-:W-:Y:S02]  /*1750*/  IADD3 R18, P0, PT, R19, R18, RZ ;  /* 0x0000001213127210 */ /* 0x000fe40007f1e0ff */
[----:B------:R-:W-:-:S02]  /*1760*/  LOP3.LUT R3, R4, 0x18, R3, 0xf8, !PT ;  /* 0x0000001804037812 */ /* 0x000fc400078ef803 */
[----:B------:R-:W-:Y:S02]  /*1770*/  IADD3.X R19, PT, PT, RZ, R7, RZ, P0, !PT ;  /* 0x00000007ff137210 */ /* 0x000fe400007fe4ff */
[----:B------:R-:W5:Y:S01]  /*1780*/  @!P1 LDC.64 R6, c[0x0][0x3b0] ;  /* 0x0000ec00ff069b82 */ /* 0x000f620000000a00 */
[----:B------:R-:W-:Y:S02]  /*1790*/  LOP3.LUT R4, R12, 0xd8, RZ, 0xc0, !PT ;  /* 0x000000d80c047812 */ /* 0x000fe400078ec0ff */
[----:B------:R-:W-:Y:S01]  /*17a0*/  IADD3.X R23, PT, PT, RZ, R15, RZ, P3, !PT ;  /* 0x0000000fff177210 */ /* 0x000fe20001ffe4ff */
[----:B-1----:R-:W-:Y:S01]  /*17b0*/  @!P4 IMAD R15, R17, R10, RZ ;  /* 0x0000000a110fc224 */ /* 0x002fe200078e02ff */
[----:B------:R-:W-:Y:S01]  /*17c0*/  LOP3.LUT R185, R4, 0x18, R183, 0x78, !PT ;  /* 0x0000001804b97812 */ /* 0x000fe200078e78b7 */
[C---:B------:R-:W-:Y:S01]  /*17d0*/  IMAD.WIDE.U32 R18, R21.reuse, UR4, R18 ;  /* 0x0000000415127c25 */ /* 0x040fe2000f8e0012 */
[----:B------:R-:W-:Y:S01]  /*17e0*/  UMOV UR4, 0x400 ;  /* 0x0000040000047882 */ /* 0x000fe20000000000 */
[----:B------:R-:W1:Y:S01]  /*17f0*/  @!P1 LDC.64 R4, c[0x0][0x380] ;  /* 0x0000e000ff049b82 */ /* 0x000e620000000a00 */
[----:B--2---:R-:W-:Y:S01]  /*1800*/  ULEA UR4, UR10, UR4, 0x18 ;  /* 0x000000040a047291 */ /* 0x004fe2000f8ec0ff */
[C---:B------:R-:W-:Y:S01]  /*1810*/  @!P4 IMAD R15, R16.reuse, R11, R15 ;  /* 0x0000000b100fc224 */ /* 0x040fe200078e020f */
[----:B------:R-:W-:Y:S01]  /*1820*/  @!P1 IADD3 R11, P0, PT, R16, 0x20, RZ ;  /* 0x00000020100b9810 */ /* 0x000fe20007f1e0ff */
[----:B------:R-:W-:Y:S01]  /*1830*/  IMAD R19, R21, UR5, R19 ;  /* 0x0000000515137c24 */ /* 0x000fe2000f8e0213 */
[----:B------:R-:W-:Y:S01]  /*1840*/  LOP3.LUT R185, R185, 0x1f20, R12, 0xf8, !PT ;  /* 0x00001f20b9b97812 */ /* 0x000fe200078ef80c */
[----:B------:R-:W-:Y:S01]  /*1850*/  IMAD.WIDE.U32 R22, R2, R140, R22 ;  /* 0x0000008c02167225 */ /* 0x000fe200078e0016 */
[----:B------:R-:W-:Y:S01]  /*1860*/  @!P1 IADD3.X R17, PT, PT, RZ, R17, RZ, P0, !PT ;  /* 0x00000011ff119210 */ /* 0x000fe200007fe4ff */
[----:B------:R-:W2:Y:S01]  /*1870*/  LDCU UR10, c[0x0][0x50c] ;  /* 0x0000a180ff0a77ac */ /* 0x000ea20008000800 */
[----:B------:R-:W-:Y:S01]  /*1880*/  LEA R185, R185, UR4, 0x1 ;  /* 0x00000004b9b97c11 */ /* 0x000fe2000f8e08ff */
[----:B------:R-:W-:Y:S01]  /*1890*/  @!P4 IMAD.WIDE.U32 R20, R16, R10, R18 ;  /* 0x0000000a1014c225 */ /* 0x000fe200078e0012 */
[----:B---3--:R-:W-:-:S03]  /*18a0*/  LEA R178, P3, R22, UR6, 0x1 ;  /* 0x0000000616b27c11 */ /* 0x008fc6000f8608ff */
[----:B------:R-:W-:Y:S01]  /*18b0*/  IMAD R177, R2, R141, R23 ;  /* 0x0000008d02b17224 */ /* 0x000fe200078e0217 */
[----:B----4-:R-:W-:Y:S01]  /*18c0*/  @!P4 LEA R16, P0, R20, R8, 0x1 ;  /* 0x000000081410c211 */ /* 0x010fe200078008ff */
[-C--:B-----5:R-:W-:Y:S01]  /*18d0*/  @!P1 IMAD R8, R17, R6.reuse, RZ ;  /* 0x0000000611089224 */ /* 0x0a0fe200078e02ff */
[----:B------:R-:W-:Y:S01]  /*18e0*/  @!P4 IADD3 R15, PT, PT, R21, R15, RZ ;  /* 0x0000000f150fc210 */ /* 0x000fe20007ffe0ff */
[C---:B------:R-:W-:Y:S01]  /*18f0*/  @!P1 IMAD.WIDE.U32 R18, R11.reuse, R6, R18 ;  /* 0x000000060b129225 */ /* 0x040fe200078e0012 */
[----:B------:R-:W-:Y:S01]  /*1900*/  LEA.HI.X R177, R22, UR7, R177, 0x1, P3 ;  /* 0x0000000716b17c11 */ /* 0x000fe200098f0cb1 */
[----:B------:R-:W3:Y:S01]  /*1910*/  LDCU.64 UR6, c[0x0][0x390] ;  /* 0x00007200ff0677ac */ /* 0x000ee20008000a00 */
[----:B------:R-:W-:Y:S01]  /*1920*/  @!P4 LEA.HI.X R17, R20, R9, R15, 0x1, P0 ;  /* 0x000000091411c211 */ /* 0x000fe200000f0c0f */
[----:B------:R-:W-:Y:S01]  /*1930*/  @!P1 IMAD R7, R11, R7, R8 ;  /* 0x000000070b079224 */ /* 0x000fe200078e0208 */
[----:B------:R-:W-:Y:S01]  /*1940*/  IADD3 R6, PT, PT, -R122, R111, RZ ;  /* 0x0000006f7a067210 */ /* 0x000fe20007ffe1ff */
[----:B------:R-:W-:Y:S01]  /*1950*/  IMAD.X R15, RZ, RZ, R0, P2 ;  /* 0x000000ffff0f7224 */ /* 0x000fe200010e0600 */
[C---:B------:R-:W-:Y:S01]  /*1960*/  IADD3 R9, PT, PT, R2.reuse, 0x40, RZ ;  /* 0x0000004002097810 */ /* 0x040fe20007ffe0ff */
[----:B------:R-:W-:Y:S01]  /*1970*/  @!PT LDS RZ, [RZ] ;  /* 0x00000000fffff984 */ /* 0x000fe20000000800 */
[----:B------:R-:W-:Y:S01]  /*1980*/  @!PT LDS RZ, [RZ] ;  /* 0x00000000fffff984 */ /* 0x000fe20000000800 */
[----:B------:R-:W-:Y:S01]  /*1990*/  @!PT LDS RZ, [RZ] ;  /* 0x00000000fffff984 */ /* 0x000fe20000000800 */
[----:B------:R-:W-:Y:S01]  /*19a0*/  @!P4 LDGSTS.E.BYPASS.LTC128B.128 [R185], desc[UR16][R16.64] ;  /* 0x0000000010b9cfae */ /* 0x000fe2000b981a10 */
[----:B------:R-:W-:Y:S01]  /*19b0*/  @!P1 IADD3 R0, PT, PT, R19, R7, RZ ;  /* 0x0000000713009210 */ /* 0x000fe20007ffe0ff */
[C---:B------:R-:W-:Y:S01]  /*19c0*/  IMAD.WIDE.U32 R14, R2.reuse, R120, R14 ;  /* 0x00000078020e7225 */ /* 0x040fe200078e000e */
[C---:B------:R-:W-:Y:S01]  /*19d0*/  IADD3 R7, PT, PT, R2.reuse, 0x60, RZ ;  /* 0x0000006002077810 */ /* 0x040fe20007ffe0ff */
[----:B------:R-:W-:Y:S01]  /*19e0*/  @!P4 LDGSTS.E.BYPASS.LTC128B.128 [R185+0x1000], desc[UR16][R16.64+0x40] ;  /* 0x0100004010b9cfae */ /* 0x000fe2000b981a10 */
[----:B------:R-:W-:Y:S01]  /*19f0*/  ISETP.GE.AND P5, PT, R13, R6, PT ;  /* 0x000000060d00720c */ /* 0x000fe20003fa6270 */
[----:B------:R-:W-:Y:S01]  /*1a00*/  IMAD R181, R2, R121, R15 ;  /* 0x0000007902b57224 */ /* 0x000fe200078e020f */
[----:B-1----:R-:W-:Y:S01]  /*1a10*/  @!P1 LEA R4, P0, R18, R4, 0x1 ;  /* 0x0000000412049211 */ /* 0x002fe200078008ff */
[----:B------:R-:W-:Y:S01]  /*1a20*/  @!P4 LDGSTS.E.BYPASS.LTC128B.128 [R185+0x2000], desc[UR16][R16.64+0x80] ;  /* 0x0200008010b9cfae */ /* 0x000fe2000b981a10 */
[----:B------:R-:W-:-:S02]  /*1a30*/  ISETP.GE.AND P3, PT, R7, R6, PT ;  /* 0x000000060700720c */ /* 0x000fc40003f66270 */
[-C--:B------:R-:W-:Y:S02]  /*1a40*/  ISETP.GE.AND P6, PT, R2, R6.reuse, PT ;  /* 0x000000060200720c */ /* 0x080fe40003fc6270 */
[----:B------:R-:W-:Y:S02]  /*1a50*/  ISETP.GE.AND P4, PT, R9, R6, PT ;  /* 0x000000060900720c */ /* 0x000fe40003f86270 */
[----:B------:R-:W-:Y:S02]  /*1a60*/  @!P1 LEA.HI.X R5, R18, R5, R0, 0x1, P0 ;  /* 0x0000000512059211 */ /* 0x000fe400000f0c00 */
[----:B---3--:R-:W-:Y:S02]  /*1a70*/  LEA R180, P0, R14, UR6, 0x1 ;  /* 0x000000060eb47c11 */ /* 0x008fe4000f8008ff */
[----:B------:R-:W-:Y:S01]  /*1a80*/  SHF.L.U32 R0, R140, 0x5, RZ ;  /* 0x000000058c007819 */ /* 0x000fe200000006ff */
[----:B------:R-:W-:Y:S01]  /*1a90*/  @!P1 LDGSTS.E.BYPASS.LTC128B.128 [R185+0x800], desc[UR16][R4.64] ;  /* 0x0080000004b99fae */ /* 0x000fe2000b981a10 */
[----:B------:R-:W-:-:S02]  /*1aa0*/  LEA.HI.X R181, R14, UR7, R181, 0x1, P0 ;  /* 0x000000070eb57c11 */ /* 0x000fc400080f0cb5 */
[----:B------:R-:W-:Y:S01]  /*1ab0*/  SHF.L.U64.HI R8, R140, 0x5, R141 ;  /* 0x000000058c087819 */ /* 0x000fe2000001028d */
[----:B------:R-:W-:Y:S01]  /*1ac0*/  @!P1 LDGSTS.E.BYPASS.LTC128B.128 [R185+0x1800], desc[UR16][R4.64+0x40] ;  /* 0x0180004004b99fae */ /* 0x000fe2000b981a10 */
[CC--:B------:R-:W-:Y:S02]  /*1ad0*/  @!P5 LEA R10, P0, R0.reuse, R178.reuse, 0x1 ;  /* 0x000000b2000ad211 */ /* 0x0c0fe400078008ff */
[-C--:B------:R-:W-:Y:S01]  /*1ae0*/  @!P3 MOV R179, R177.reuse ;  /* 0x000000b100b3b202 */ /* 0x080fe20000000f00 */
[----:B------:R1:W-:Y:S01]  /*1af0*/  @!P1 LDGSTS.E.BYPASS.LTC128B.128 [R185+0x2800], desc[UR16][R4.64+0x80] ;  /* 0x0280008004b99fae */ /* 0x0003e2000b981a10 */
[----:B------:R-:W-:Y:S01]  /*1b00*/  @!P5 LEA.HI.X R11, R0, R177, R8, 0x1, P0 ;  /* 0x000000b1000bd211 */ /* 0x000fe200000f0c08 */
[----:B------:R-:W-:Y:S01]  /*1b10*/  @!P3 IMAD R0, R141, 0xc0, RZ ;  /* 0x000000c08d00b824 */ /* 0x000fe200078e02ff */
[C---:B------:R-:W-:Y:S02]  /*1b20*/  @!P4 LEA R8, P0, R140.reuse, R178, 0x7 ;  /* 0x000000b28c08c211 */ /* 0x040fe400078038ff */
[-C--:B------:R-:W-:Y:S01]  /*1b30*/  ISETP.GE.AND P2, PT, R13, R6.reuse, PT ;  /* 0x000000060d00720c */ /* 0x080fe20003f46270 */
[----:B------:R-:W-:Y:S01]  /*1b40*/  @!P3 IMAD.WIDE.U32 R12, R140, 0xc0, R178 ;  /* 0x000000c08c0cb825 */ /* 0x000fe200078e00b2 */
[----:B------:R-:W-:-:S02]  /*1b50*/  ISETP.GE.AND P1, PT, R9, R6, PT ;  /* 0x000000060900720c */ /* 0x000fc40003f26270 */
[----:B------:R-:W-:Y:S01]  /*1b60*/  @!P4 LEA.HI.X R9, R140, R177, R141, 0x7, P0 ;  /* 0x000000b18c09c211 */ /* 0x000fe200000f3c8d */
[----:B------:R-:W-:Y:S01]  /*1b70*/  @!P3 IMAD.IADD R13, R13, 0x1, R0 ;  /* 0x000000010d0db824 */ /* 0x000fe200078e0200 */
[----:B------:R-:W-:Y:S02]  /*1b80*/  ISETP.GE.AND P0, PT, R7, R6, PT ;  /* 0x000000060700720c */ /* 0x000fe40003f06270 */
[--C-:B------:R-:W-:Y:S02]  /*1b90*/  SHF.R.U32.HI R0, RZ, 0x1, R183.reuse ;  /* 0x00000001ff007819 */ /* 0x100fe400000116b7 */
[----:B------:R-:W-:Y:S02]  /*1ba0*/  LOP3.LUT R7, R109, 0x120, RZ, 0xc0, !PT ;  /* 0x000001206d077812 */ /* 0x000fe400078ec0ff */
[C---:B------:R-:W-:Y:S02]  /*1bb0*/  LOP3.LUT R108, R3.reuse, 0x8, R0, 0x78, !PT ;  /* 0x00000008036c7812 */ /* 0x040fe400078e7800 */
[----:B------:R-:W-:-:S02]  /*1bc0*/  LOP3.LUT R3, R3, 0x8, R183, 0x78, !PT ;  /* 0x0000000803037812 */ /* 0x000fc400078e78b7 */
[----:B------:R-:W-:Y:S02]  /*1bd0*/  IADD3 R175, PT, PT, R108, R7, R175 ;  /* 0x000000076caf7210 */ /* 0x000fe40007ffe0af */
[----:B------:R-:W-:Y:S01]  /*1be0*/  IADD3 R174, PT, PT, R3, R174, RZ ;  /* 0x000000ae03ae7210 */ /* 0x000fe20007ffe0ff */
[----:B------:R-:W-:Y:S01]  /*1bf0*/  @!P0 IMAD R6, R121, 0xc0, RZ ;  /* 0x000000c079068824 */ /* 0x000fe200078e02ff */
[----:B------:R-:W-:Y:S02]  /*1c00*/  LEA R175, R175, UR4, 0x1 ;  /* 0x00000004afaf7c11 */ /* 0x000fe4000f8e08ff */
[----:B-1----:R-:W-:Y:S02]  /*1c10*/  @!P6 MOV R4, R178 ;  /* 0x000000b20004e202 */ /* 0x002fe40000000f00 */
[----:B------:R-:W-:Y:S02]  /*1c20*/  @!P6 MOV R5, R177 ;  /* 0x000000b10005e202 */ /* 0x000fe40000000f00 */
[----:B------:R-:W-:-:S02]  /*1c30*/  LEA R174, R174, UR4, 0x1 ;  /* 0x00000004aeae7c11 */ /* 0x000fc4000f8e08ff */
[----:B------:R-:W-:Y:S01]  /*1c40*/  MOV R3, 0x20 ;  /* 0x0000002000037802 */ /* 0x000fe20000000f00 */
[----:B------:R-:W-:Y:S01]  /*1c50*/  @!P6 LDGSTS.E.BYPASS.LTC128B.128 [R185+0x3000], desc[UR16][R4.64] ;  /* 0x0300000004b9efae */ /* 0x000fe2000b981a10 */
[----:B------:R-:W-:-:S03]  /*1c60*/  LOP3.LUT R2, R2, 0x7, RZ, 0xc0, !PT ;  /* 0x0000000702027812 */ /* 0x000fc600078ec0ff */
        /* <DEDUP_REMOVED lines=8> */
[----:B-1----:R-:W-:-:S03]  /*1cf0*/  SHF.L.U32 R5, R120, 0x5, RZ ;  /* 0x0000000578057819 */ /* 0x002fc600000006ff */
[----:B------:R-:W-:Y:S01]  /*1d00*/  @!P3 LDGSTS.E.BYPASS.LTC128B.128 [R185+0x4800], desc[UR16][R12.64] ;  /* 0x048000000cb9bfae */ /* 0x000fe2000b981a10 */
[----:B------:R-:W-:-:S03]  /*1d10*/  SHF.L.U64.HI R4, R120, 0x5, R121 ;  /* 0x0000000578047819 */ /* 0x000fc60000010279 */
[----:B------:R-:W-:Y:S04]  /*1d20*/  @!P3 LDGSTS.E.BYPASS.LTC128B.128 [R185+0x6800], desc[UR16][R12.64+0x40] ;  /* 0x068000400cb9bfae */ /* 0x000fe8000b981a10 */
[----:B------:R-:W-:Y:S01]  /*1d30*/  @!P3 LDGSTS.E.BYPASS.LTC128B.128 [R185+0x8800], desc[UR16][R12.64+0x80] ;  /* 0x088000800cb9bfae */ /* 0x000fe2000b981a10 */
[----:B---3--:R-:W-:-:S03]  /*1d40*/  @!P2 LEA R10, P3, R5, R180, 0x1 ;  /* 0x000000b4050aa211 */ /* 0x008fc600078608ff */
[----:B------:R-:W0:Y:S01]  /*1d50*/  LDGDEPBAR ;  /* 0x00000000000079af */ /* 0x000e220000000000 */
[----:B------:R-:W-:Y:S02]  /*1d60*/  @!P2 LEA.HI.X R11, R5, R181, R4, 0x1, P3 ;  /* 0x000000b5050ba211 */ /* 0x000fe400018f0c04 */
[----:B------:R-:W-:-:S04]  /*1d70*/  @!P1 LEA R4, P3, R120, R180, 0x7 ;  /* 0x000000b478049211 */ /* 0x000fc800078638ff */
[C---:B------:R-:W-:Y:S01]  /*1d80*/  @!P1 LEA.HI.X R5, R120.reuse, R181, R121, 0x7, P3 ;  /* 0x000000b578059211 */ /* 0x040fe200018f3c79 */
[----:B----4-:R-:W-:-:S05]  /*1d90*/  @!P0 IMAD.WIDE.U32 R8, R120, 0xc0, R180 ;  /* 0x000000c078088825 */ /* 0x010fca00078e00b4 */
[----:B------:R-:W-:Y:S01]  /*1da0*/  @!P0 IADD3 R9, PT, PT, R9, R6, RZ ;  /* 0x0000000609098210 */ /* 0x000fe20007ffe0ff */
        /* <DEDUP_REMOVED lines=42> */
[----:B------:R-:W3:Y:S01]  /*2050*/  LDSM.16.M88.4 R80, [R174+0x3400] ;  /* 0x00340000ae50783b */ /* 0x000ee20000000200 */
[-C--:B------:R-:W-:Y:S02]  /*2060*/  IADD3 R173, PT, PT, R175, R3.reuse, RZ ;  /* 0x00000003afad7210 */ /* 0x080fe40007ffe0ff */
[----:B------:R-:W-:Y:S01]  /*2070*/  IADD3 R118, PT, PT, R174, R3, RZ ;  /* 0x00000003ae767210 */ /* 0x000fe20007ffe0ff */
[----:B------:R-:W4:Y:S04]  /*2080*/  LDSM.16.M88.4 R24, [R174+0x3000] ;  /* 0x00300000ae18783b */ /* 0x000f280000000200 */
[----:B------:R-:W5:Y:S04]  /*2090*/  LDSM.16.M88.4 R72, [R174+0x3800] ;  /* 0x00380000ae48783b */ /* 0x000f680000000200 */
[----:B------:R-:W2:Y:S04]  /*20a0*/  LDSM.16.M88.4 R64, [R174+0x3c00] ;  /* 0x003c0000ae40783b */ /* 0x000ea80000000200 */
[----:B------:R-:W2:Y:S04]  /*20b0*/  LDSM.16.M88.4 R56, [R174+0x4000] ;  /* 0x00400000ae38783b */ /* 0x000ea80000000200 */
[----:B------:R-:W2:Y:S04]  /*20c0*/  LDSM.16.M88.4 R48, [R174+0x4400] ;  /* 0x00440000ae30783b */ /* 0x000ea80000000200 */
[----:B------:R-:W2:Y:S04]  /*20d0*/  LDSM.16.M88.4 R40, [R174+0x4800] ;  /* 0x00480000ae28783b */ /* 0x000ea80000000200 */
[----:B-1----:R-:W1:Y:S04]  /*20e0*/  LDSM.16.M88.4 R8, [R174+0x4c00] ;  /* 0x004c0000ae08783b */ /* 0x002e680000000200 */
[----:B------:R-:W-:Y:S04]  /*20f0*/  LDSM.16.M88.4 R4, [R173] ;  /* 0x00000000ad04783b */ /* 0x000fe80000000200 */
[----:B------:R-:W1:Y:S04]  /*2100*/  LDSM.16.M88.4 R88, [R118+0x3400] ;  /* 0x003400007658783b */ /* 0x000e680000000200 */
[----:B------:R-:W1:Y:S01]  /*2110*/  LDSM.16.M88.4 R20, [R118+0x3000] ;  /* 0x003000007614783b */ /* 0x000e620000000200 */
[C---:B---3--:R-:W-:Y:S03]  /*2120*/  HMMA.16816.F32 R84, R32.reuse, R80, RZ ;  /* 0x000000502054723c */ /* 0x048fe600000018ff */
[----:B------:R-:W3:Y:S04]  /*2130*/  LDSM.16.M88.4 R16, [R118+0x3800] ;  /* 0x003800007610783b */ /* 0x000ee80000000200 */
[----:B------:R-:W-:Y:S01]  /*2140*/  LDSM.16.M88.4 R28, [R118+0x3c00] ;  /* 0x003c0000761c783b */ /* 0x000fe20000000200 */
[C---:B------:R-:W-:Y:S03]  /*2150*/  HMMA.16816.F32 R80, R32.reuse, R82, RZ ;  /* 0x000000522050723c */ /* 0x040fe600000018ff */
[----:B------:R-:W-:Y:S04]  /*2160*/  LDSM.16.M88.4 R100, [R175+0x1000] ;  /* 0x00100000af64783b */ /* 0x000fe80000000200 */
[----:B------:R-:W-:Y:S01]  /*2170*/  LDSM.16.M88.4 R96, [R174+0x5400] ;  /* 0x00540000ae60783b */ /* 0x000fe20000000200 */
[C---:B----4-:R-:W-:Y:S03]  /*2180*/  HMMA.16816.F32 R12, R32.reuse, R24, RZ ;  /* 0x00000018200c723c */ /* 0x050fe600000018ff */
[----:B------:R-:W-:Y:S04]  /*2190*/  LDSM.16.M88.4 R104, [R118+0x5000] ;  /* 0x005000007668783b */ /* 0x000fe80000000200 */
[----:B------:R-:W-:Y:S01]  /*21a0*/  LDSM.16.M88.4 R92, [R174+0x5800] ;  /* 0x00580000ae5c783b */ /* 0x000fe20000000200 */
[C---:B-----5:R-:W-:Y:S03]  /*21b0*/  HMMA.16816.F32 R76, R32.reuse, R72, RZ ;  /* 0x00000048204c723c */ /* 0x060fe600000018ff */
[----:B------:R-:W0:Y:S05]  /*21c0*/  LDGDEPBAR ;  /* 0x00000000000079af */ /* 0x000e2a0000000000 */
        /* <DEDUP_REMOVED lines=10> */
[C---:B-1----:R-:W-:Y:S08]  /*2270*/  HMMA.16816.F32 R36, R32.reuse, R8, RZ ;  /* 0x000000082024723c */ /* 0x042ff000000018ff */
        /* <DEDUP_REMOVED lines=11> */
[C---:B-1----:R-:W-:Y:S08]  /*2330*/  HMMA.16816.F32 R60, R4.reuse, R8, R60 ;  /* 0x00000008043c723c */ /* 0x042ff0000000183c */
[C---:B------:R-:W-:Y:S01]  /*2340*/  HMMA.16816.F32 R56, R4.reuse, R10, R56 ;  /* 0x0000000a0438723c */ /* 0x040fe20000001838 */
[----:B------:R-:W1:Y:S07]  /*2350*/  LDSM.16.M88.4 R8, [R118+0x4c00] ;  /* 0x004c00007608783b */ /* 0x000e6e0000000200 */
[C---:B------:R-:W-:Y:S08]  /*2360*/  HMMA.16816.F32 R68, R4.reuse, R28, R68 ;  /* 0x0000001c0444723c */ /* 0x040ff00000001844 */
[----:B------:R-:W-:Y:S01]  /*2370*/  HMMA.16816.F32 R64, R4, R30, R64 ;  /* 0x0000001e0440723c */ /* 0x000fe20000001840 */
[----:B------:R-:W5:Y:S07]  /*2380*/  LDSM.16.M88.4 R28, [R173+0x1000] ;  /* 0x00100000ad1c783b */ /* 0x000f6e0000000200 */
[C---:B--2---:R-:W-:Y:S08]  /*2390*/  HMMA.16816.F32 R12, R100.reuse, R88, R12 ;  /* 0x00000058640c723c */ /* 0x044ff0000000180c */
[----:B------:R-:W-:Y:S01]  /*23a0*/  HMMA.16816.F32 R24, R100, R90, R24 ;  /* 0x0000005a6418723c */ /* 0x000fe20000001818 */
[----:B------:R-:W2:Y:S07]  /*23b0*/  LDSM.16.M88.4 R88, [R174+0x5c00] ;  /* 0x005c0000ae58783b */ /* 0x000eae0000000200 */
[C---:B----4-:R-:W-:Y:S08]  /*23c0*/  HMMA.16816.F32 R52, R4.reuse, R20, R52 ;  /* 0x000000140434723c */ /* 0x050ff00000001834 */
[C---:B------:R-:W-:Y:S01]  /*23d0*/  HMMA.16816.F32 R48, R4.reuse, R22, R48 ;  /* 0x000000160430723c */ /* 0x040fe20000001830 */
[----:B------:R-:W-:Y:S07]  /*23e0*/  LDSM.16.M88.4 R20, [R175+0x2000] ;  /* 0x00200000af14783b */ /* 0x000fee0000000200 */
[C---:B---3--:R-:W-:Y:S08]  /*23f0*/  HMMA.16816.F32 R44, R4.reuse, R16, R44 ;  /* 0x00000010042c723c */ /* 0x048ff0000000182c */
[----:B------:R-:W-:Y:S01]  /*2400*/  HMMA.16816.F32 R40, R4, R18, R40 ;  /* 0x000000120428723c */ /* 0x000fe20000001828 */
[----:B------:R-:W3:Y:S07]  /*2410*/  LDSM.16.M88.4 R16, [R174+0x7000] ;  /* 0x00700000ae10783b */ /* 0x000eee0000000200 */
[C---:B------:R-:W-:Y:S08]  /*2420*/  HMMA.16816.F32 R84, R100.reuse, R96, R84 ;  /* 0x000000606454723c */ /* 0x040ff00000001854 */
[----:B------:R-:W-:Y:S01]  /*2430*/  HMMA.16816.F32 R80, R100, R98, R80 ;  /* 0x000000626450723c */ /* 0x000fe20000001850 */
[----:B------:R-:W4:Y:S07]  /*2440*/  LDSM.16.M88.4 R96, [R118+0x5400] ;  /* 0x005400007660783b */ /* 0x000f2e0000000200 */
[C---:B-1----:R-:W-:Y:S08]  /*2450*/  HMMA.16816.F32 R36, R4.reuse, R8, R36 ;  /* 0x000000080424723c */ /* 0x042ff00000001824 */
[----:B------:R-:W-:Y:S01]  /*2460*/  HMMA.16816.F32 R32, R4, R10, R32 ;  /* 0x0000000a0420723c */ /* 0x000fe20000001820 */
[----:B------:R-:W-:Y:S04]  /*2470*/  LDSM.16.M88.4 R8, [R173+0x2000] ;  /* 0x00200000ad08783b */ /* 0x000fe80000000200 */
[----:B------:R-:W1:Y:S03]  /*2480*/  LDSM.16.M88.4 R4, [R118+0x7000] ;  /* 0x007000007604783b */ /* 0x000e660000000200 */
[----:B-----5:R-:W-:Y:S08]  /*2490*/  HMMA.16816.F32 R12, R28, R104, R12 ;  /* 0x000000681c0c723c */ /* 0x020ff0000000180c */
[C---:B------:R-:W-:Y:S08]  /*24a0*/  HMMA.16816.F32 R76, R100.reuse, R92, R76 ;  /* 0x0000005c644c723c */ /* 0x040ff0000000184c */
[----:B------:R-:W-:Y:S08]  /*24b0*/  HMMA.16816.F32 R72, R100, R94, R72 ;  /* 0x0000005e6448723c */ /* 0x000ff00000001848 */
[----:B------:R-:W-:Y:S08]  /*24c0*/  HMMA.16816.F32 R24, R28, R106, R24 ;  /* 0x0000006a1c18723c */ /* 0x000ff00000001818 */
[----:B--2---:R-:W-:Y:S01]  /*24d0*/  HMMA.16816.F32 R92, R100, R88, R68 ;  /* 0x00000058645c723c */ /* 0x004fe20000001844 */
[----:B------:R-:W2:Y:S07]  /*24e0*/  LDSM.16.M88.4 R68, [R174+0x7400] ;  /* 0x00740000ae44783b */ /* 0x000eae0000000200 */
[C---:B---3--:R-:W-:Y:S08]  /*24f0*/  HMMA.16816.F32 R12, R20.reuse, R16, R12 ;  /* 0x00000010140c723c */ /* 0x048ff0000000180c */
[----:B------:R-:W-:Y:S01]  /*2500*/  HMMA.16816.F32 R24, R20, R18, R24 ;  /* 0x000000121418723c */ /* 0x000fe20000001818 */
[----:B------:R-:W3:Y:S07]  /*2510*/  LDSM.16.M88.4 R16, [R174+0x6000] ;  /* 0x00600000ae10783b */ /* 0x000eee0000000200 */
[C---:B----4-:R-:W-:Y:S01]  /*2520*/  HMMA.16816.F32 R104, R28.reuse, R96, R84 ;  /* 0x000000601c68723c */ /* 0x050fe20000001854 */
[----:B------:R-:W-:Y:S07]  /*2530*/  LDSM.16.M88.4 R84, [R118+0x7400] ;  /* 0x007400007654783b */ /* 0x000fee0000000200 */
[----:B------:R-:W-:Y:S08]  /*2540*/  HMMA.16816.F32 R80, R28, R98, R80 ;  /* 0x000000621c50723c */ /* 0x000ff00000001850 */
[C---:B-1----:R-:W-:Y:S08]  /*2550*/  HMMA.16816.F32 R12, R8.reuse, R4, R12 ;  /* 0x00000004080c723c */ /* 0x042ff0000000180c */
[----:B------:R-:W-:Y:S01]  /*2560*/  HMMA.16816.F32 R24, R8, R6, R24 ;  /* 0x000000060818723c */ /* 0x000fe20000001818 */
[----:B------:R-:W1:Y:S07]  /*2570*/  LDSM.16.M88.4 R4, [R118+0x5800] ;  /* 0x005800007604783b */ /* 0x000e6e0000000200 */
[C---:B--2---:R-:W-:Y:S03]  /*2580*/  HMMA.16816.F32 R104, R20.reuse, R68, R104 ;  /* 0x000000441468723c */ /* 0x044fe60000001868 */
[----:B------:R-:W-:Y:S01]  /*2590*/  FMUL.FTZ R12, R12, UR10 ;  /* 0x0000000a0c0c7c20 */ /* 0x000fe20008410000 */
[----:B------:R-:W-:Y:S01]  /*25a0*/  FMUL.FTZ R97, R13, UR10 ;  /* 0x0000000a0d617c20 */ /* 0x000fe20008410000 */
[----:B------:R-:W-:Y:S01]  /*25b0*/  FMUL.FTZ R110, R14, UR10 ;  /* 0x0000000a0e6e7c20 */ /* 0x000fe20008410000 */
[----:B------:R-:W-:Y:S01]  /*25c0*/  FMUL.FTZ R98, R15, UR10 ;  /* 0x0000000a0f627c20 */ /* 0x000fe20008410000 */
[----:B------:R2:W4:Y:S01]  /*25d0*/  MUFU.TANH R96, R12 ;  /* 0x0000000c00607308 */ /* 0x0005220000002400 */
[----:B------:R-:W-:Y:S01]  /*25e0*/  HMMA.16816.F32 R80, R20, R70, R80 ;  /* 0x000000461450723c */ /* 0x000fe20000001850 */
[----:B------:R-:W5:Y:S02]  /*25f0*/  LDSM.16.M88.4 R68, [R174+0x6400] ;  /* 0x00640000ae44783b */ /* 0x000f640000000200 */
[----:B------:R-:W-:Y:S01]  /*2600*/  FMUL.FTZ R24, R24, UR10 ;  /* 0x0000000a18187c20 */ /* 0x000fe20008410000 */
[----:B------:R-:W-:Y:S01]  /*2610*/  FMUL.FTZ R25, R25, UR10 ;  /* 0x0000000a19197c20 */ /* 0x000fe20008410000 */
[----:B------:R-:W-:Y:S01]  /*2620*/  FMUL.FTZ R26, R26, UR10 ;  /* 0x0000000a1a1a7c20 */ /* 0x000fe20008410000 */
[----:B------:R-:W-:Y:S01]  /*2630*/  FMUL.FTZ R27, R27, UR10 ;  /* 0x0000000a1b1b7c20 */ /* 0x000fe20008410000 */
[----:B------:R-:W1:Y:S01]  /*2640*/  MUFU.TANH R99, R24 ;  /* 0x0000001800637308 */ /* 0x000e620000002400 */
[C---:B---3--:R-:W-:Y:S07]  /*2650*/  HMMA.16816.F32 R60, R100.reuse, R16, R60 ;  /* 0x00000010643c723c */ /* 0x048fee000000183c */
[----:B------:R-:W3:Y:S01]  /*2660*/  MUFU.TANH R112, R27 ;  /* 0x0000001b00707308 */ /* 0x000ee20000002400 */
[C---:B------:R-:W-:Y:S01]  /*2670*/  HMMA.16816.F32 R56, R100.reuse, R18, R56 ;  /* 0x000000126438723c */ /* 0x040fe20000001838 */
[----:B--2---:R-:W2:Y:S04]  /*2680*/  LDSM.16.M88.4 R12, [R174+0x7800] ;  /* 0x00780000ae0c783b */ /* 0x004ea80000000200 */
[----:B------:R-:W4:Y:S02]  /*2690*/  LDSM.16.M88.4 R16, [R118+0x5c00] ;  /* 0x005c00007610783b */ /* 0x000f240000000200 */
[----:B------:R-:W2:Y:S01]  /*26a0*/  MUFU.TANH R97, R97 ;  /* 0x0000006100617308 */ /* 0x000ea20000002400 */
[----:B------:R-:W-:Y:S07]  /*26b0*/  HMMA.16816.F32 R64, R100, R90, R64 ;  /* 0x0000005a6440723c */ /* 0x000fee0000001840 */
[----:B------:R-:W2:Y:S01]  /*26c0*/  MUFU.TANH R110, R110 ;  /* 0x0000006e006e7308 */ /* 0x000ea20000002400 */
[C---:B-1----:R-:W-:Y:S01]  /*26d0*/  HMMA.16816.F32 R88, R28.reuse, R4, R76 ;  /* 0x000000041c58723c */ /* 0x042fe2000000184c */
[----:B------:R-:W1:Y:S06]  /*26e0*/  LDSM.16.M88.4 R76, [R118+0x7800] ;  /* 0x00780000764c783b */ /* 0x000e6c0000000200 */
[----:B------:R-:W1:Y:S01]  /*26f0*/  MUFU.TANH R98, R98 ;  /* 0x0000006200627308 */ /* 0x000e620000002400 */
[----:B------:R-:W-:Y:S01]  /*2700*/  HMMA.16816.F32 R72, R28, R6, R72 ;  /* 0x000000061c48723c */ /* 0x000fe20000001848 */
[----:B------:R-:W3:Y:S07]  /*2710*/  LDSM.16.M88.4 R4, [R174+0x7c00] ;  /* 0x007c0000ae04783b */ /* 0x000eee0000000200 */
[C---:B-----5:R-:W-:Y:S08]  /*2720*/  HMMA.16816.F32 R52, R100.reuse, R68, R52 ;  /* 0x000000446434723c */ /* 0x060ff00000001834 */
[----:B------:R-:W-:Y:S01]  /*2730*/  HMMA.16816.F32 R48, R100, R70, R48 ;  /* 0x000000466430723c */ /* 0x000fe20000001830 */
[----:B------:R-:W5:Y:S07]  /*2740*/  LDSM.16.M88.4 R68, [R118+0x6000] ;  /* 0x006000007644783b */ /* 0x000f6e0000000200 */
[C---:B--2---:R-:W-:Y:S08]  /*2750*/  HMMA.16816.F32 R88, R20.reuse, R12, R88 ;  /* 0x0000000c1458723c */ /* 0x044ff00000001858 */
[----:B------:R-:W-:Y:S01]  /*2760*/  HMMA.16816.F32 R72, R20, R14, R72 ;  /* 0x0000000e1448723c */ /* 0x000fe20000001848 */
[----:B------:R-:W2:Y:S07]  /*2770*/  LDSM.16.M88.4 R12, [R174+0x6800] ;  /* 0x00680000ae0c783b */ /* 0x000eae0000000200 */
[C---:B----4-:R-:W-:Y:S08]  /*2780*/  HMMA.16816.F32 R92, R28.reuse, R16, R92 ;  /* 0x000000101c5c723c */ /* 0x050ff0000000185c */
[----:B------:R-:W-:Y:S01]  /*2790*/  HMMA.16816.F32 R64, R28, R18, R64 ;  /* 0x000000121c40723c */ /* 0x000fe20000001840 */
[----:B------:R-:W4:Y:S07]  /*27a0*/  LDSM.16.M88.4 R16, [R174+0x8000] ;  /* 0x00800000ae10783b */ /* 0x000f2e0000000200 */
[C---:B-1----:R-:W-:Y:S08]  /*27b0*/  HMMA.16816.F32 R88, R8.reuse, R76, R88 ;  /* 0x0000004c0858723c */ /* 0x042ff00000001858 */
[----:B------:R-:W-:Y:S08]  /*27c0*/  HMMA.16816.F32 R72, R8, R78, R72 ;  /* 0x0000004e0848723c */ /* 0x000ff00000001848 */
[----:B---3--:R-:W-:Y:S03]  /*27d0*/  HMMA.16816.F32 R92, R20, R4, R92 ;  /* 0x00000004145c723c */ /* 0x008fe6000000185c */
[----:B------:R-:W-:Y:S01]  /*27e0*/  FMUL.FTZ R88, R88, UR10 ;  /* 0x0000000a58587c20 */ /* 0x000fe20008410000 */
[----:B------:R-:W-:Y:S01]  /*27f0*/  FMUL.FTZ R89, R89, UR10 ;  /* 0x0000000a59597c20 */ /* 0x000fe20008410000 */
[----:B------:R-:W-:Y:S01]  /*2800*/  FMUL.FTZ R90, R90, UR10 ;  /* 0x0000000a5a5a7c20 */ /* 0x000fe20008410000 */
[----:B------:R-:W-:-:S02]  /*2810*/  FMUL.FTZ R91, R91, UR10 ;  /* 0x0000000a5b5b7c20 */ /* 0x000fc40008410000 */
[----:B------:R-:W-:Y:S01]  /*2820*/  HMMA.16816.F32 R64, R20, R6, R64 ;  /* 0x000000061440723c */ /* 0x000fe20000001840 */
[----:B------:R-:W1:Y:S01]  /*2830*/  LDSM.16.M88.4 R4, [R118+0x6400] ;  /* 0x006400007604783b */ /* 0x000e620000000200 */
[----:B------:R-:W3:Y:S01]  /*2840*/  MUFU.TANH R88, R88 ;  /* 0x0000005800587308 */ /* 0x000ee20000002400 */
[----:B------:R-:W-:Y:S01]  /*2850*/  FMUL.FTZ R72, R72, UR10 ;  /* 0x0000000a48487c20 */ /* 0x000fe20008410000 */
[----:B------:R-:W-:Y:S01]  /*2860*/  FMUL.FTZ R73, R73, UR10 ;  /* 0x0000000a49497c20 */ /* 0x000fe20008410000 */
[----:B------:R-:W-:Y:S01]  /*2870*/  FMUL.FTZ R74, R74, UR10 ;  /* 0x0000000a4a4a7c20 */ /* 0x000fe20008410000 */
[----:B------:R-:W-:Y:S02]  /*2880*/  FMUL.FTZ R75, R75, UR10 ;  /* 0x0000000a4b4b7c20 */ /* 0x000fe40008410000 */
[C---:B-----5:R-:W-:Y:S01]  /*2890*/  HMMA.16816.F32 R76, R28.reuse, R68, R60 ;  /* 0x000000441c4c723c */ /* 0x060fe2000000183c */
[----:B------:R-:W5:Y:S01]  /*28a0*/  LDSM.16.M88.4 R60, [R118+0x8000] ;  /* 0x00800000763c783b */ /* 0x000f620000000200 */
[----:B------:R-:W1:Y:S06]  /*28b0*/  MUFU.TANH R89, R89 ;  /* 0x0000005900597308 */ /* 0x000e6c0000002400 */
[----:B------:R-:W-:Y:S01]  /*28c0*/  HMMA.16816.F32 R56, R28, R70, R56 ;  /* 0x000000461c38723c */ /* 0x000fe20000001838 */
[----:B------:R-:W-:Y:S01]  /*28d0*/  LDSM.16.M88.4 R68, [R118+0x6800] ;  /* 0x006800007644783b */ /* 0x000fe20000000200 */
[----:B------:R-:W1:Y:S06]  /*28e0*/  MUFU.TANH R90, R90 ;  /* 0x0000005a005a7308 */ /* 0x000e6c0000002400 */
[----:B------:R-:W-:Y:S02]  /*28f0*/  HMMA.16816.F32 R104, R8, R84, R104 ;  /* 0x000000540868723c */ /* 0x000fe40000001868 */
[----:B------:R-:W1:Y:S06]  /*2900*/  MUFU.TANH R84, R25 ;  /* 0x0000001900547308 */ /* 0x000e6c0000002400 */
[C---:B--2---:R-:W-:Y:S02]  /*2910*/  HMMA.16816.F32 R44, R100.reuse, R12, R44 ;  /* 0x0000000c642c723c */ /* 0x044fe4000000182c */
[----:B------:R2:W1:Y:S06]  /*2920*/  MUFU.TANH R85, R26 ;  /* 0x0000001a00557308 */ /* 0x00046c0000002400 */
[----:B------:R-:W-:Y:S01]  /*2930*/  HMMA.16816.F32 R40, R100, R14, R40 ;  /* 0x0000000e6428723c */ /* 0x000fe20000001828 */
[----:B------:R-:W-:Y:S01]  /*2940*/  LDSM.16.M88.4 R12, [R174+0x6c00] ;  /* 0x006c0000ae0c783b */ /* 0x000fe20000000200 */
[----:B------:R-:W1:Y:S01]  /*2950*/  MUFU.TANH R91, R91 ;  /* 0x0000005b005b7308 */ /* 0x000e620000002400 */
[----:B------:R-:W-:-:S05]  /*2960*/  FMUL.FTZ R104, R104, UR10 ;  /* 0x0000000a68687c20 */ /* 0x000fca0008410000 */
[C---:B----4-:R-:W-:Y:S02]  /*2970*/  HMMA.16816.F32 R76, R20.reuse, R16, R76 ;  /* 0x00000010144c723c */ /* 0x050fe4000000184c */
[----:B------:R-:W4:Y:S01]  /*2980*/  MUFU.TANH R104, R104 ;  /* 0x0000006800687308 */ /* 0x000f220000002400 */
[----:B--2---:R-:W2:Y:S05]  /*2990*/  LDSM.16.M88.4 R24, [R118+0x7c00] ;  /* 0x007c00007618783b */ /* 0x004eaa0000000200 */
[----:B------:R-:W-:Y:S01]  /*29a0*/  HMMA.16816.F32 R56, R20, R18, R56 ;  /* 0x000000121438723c */ /* 0x000fe20000001838 */
[----:B------:R-:W-:Y:S01]  /*29b0*/  LDSM.16.M88.4 R16, [R118+0x8400] ;  /* 0x008400007610783b */ /* 0x000fe20000000200 */
[----:B------:R-:W2:Y:S06]  /*29c0*/  MUFU.TANH R72, R72 ;  /* 0x0000004800487308 */ /* 0x000eac0000002400 */
[C---:B-1----:R-:W-:Y:S02]  /*29d0*/  HMMA.16816.F32 R52, R28.reuse, R4, R52 ;  /* 0x000000041c34723c */ /* 0x042fe40000001834 */
[----:B------:R-:W1:Y:S06]  /*29e0*/  MUFU.TANH R73, R73 ;  /* 0x0000004900497308 */ /* 0x000e6c0000002400 */
[----:B------:R-:W-:Y:S01]  /*29f0*/  HMMA.16816.F32 R48, R28, R6, R48 ;  /* 0x000000061c30723c */ /* 0x000fe20000001830 */
[----:B------:R-:W3:Y:S01]  /*2a00*/  LDSM.16.M88.4 R4, [R174+0x8800] ;  /* 0x00880000ae04783b */ /* 0x000ee20000000200 */
[----:B------:R-:W1:Y:S06]  /*2a10*/  MUFU.TANH R74, R74 ;  /* 0x0000004a004a7308 */ /* 0x000e6c0000002400 */
[C---:B-----5:R-:W-:Y:S02]  /*2a20*/  HMMA.16816.F32 R76, R8.reuse, R60, R76 ;  /* 0x0000003c084c723c */ /* 0x060fe4000000184c */
[----:B------:R-:W1:Y:S06]  /*2a30*/  MUFU.TANH R75, R75 ;  /* 0x0000004b004b7308 */ /* 0x000e6c0000002400 */
[C---:B------:R-:W-:Y:S01]  /*2a40*/  HMMA.16816.F32 R56, R8.reuse, R62, R56 ;  /* 0x0000003e0838723c */ /* 0x040fe20000001838 */
[----:B------:R-:W5:Y:S07]  /*2a50*/  LDSM.16.M88.4 R60, [R118+0x6c00] ;  /* 0x006c0000763c783b */ /* 0x000f6e0000000200 */
[C---:B--2---:R-:W-:Y:S03]  /*2a60*/  HMMA.16816.F32 R64, R8.reuse, R26, R64 ;  /* 0x0000001a0840723c */ /* 0x044fe60000001840 */
[----:B------:R-:W-:Y:S01]  /*2a70*/  FMUL.FTZ R76, R76, UR10 ;  /* 0x0000000a4c4c7c20 */ /* 0x000fe20008410000 */
[----:B------:R-:W-:Y:S01]  /*2a80*/  FMUL.FTZ R77, R77, UR10 ;  /* 0x0000000a4d4d7c20 */ /* 0x000fe20008410000 */
[----:B------:R-:W-:Y:S01]  /*2a90*/  FMUL.FTZ R78, R78, UR10 ;  /* 0x0000000a4e4e7c20 */ /* 0x000fe20008410000 */
[----:B------:R-:W-:Y:S01]  /*2aa0*/  FMUL.FTZ R79, R79, UR10 ;  /* 0x0000000a4f4f7c20 */ /* 0x000fe20008410000 */
[----:B------:R-:W2:Y:S01]  /*2ab0*/  MUFU.TANH R144, R76 ;  /* 0x0000004c00907308 */ /* 0x000ea20000002400 */
[----:B------:R-:W-:Y:S01]  /*2ac0*/  HMMA.16816.F32 R92, R8, R24, R92 ;  /* 0x00000018085c723c */ /* 0x000fe2000000185c */
[----:B------:R-:W4:Y:S02]  /*2ad0*/  LDSM.16.M88.4 R24, [R174+0x8400] ;  /* 0x00840000ae18783b */ /* 0x000f240000000200 */
        /* <DEDUP_REMOVED lines=17> */
[----:B------:R-:W-:Y:S01]  /*2bf0*/  HMMA.16816.F32 R32, R100, R14, R32 ;  /* 0x0000000e6420723c */ /* 0x000fe20000001820 */
[----:B------:R-:W2:Y:S06]  /*2c00*/  LDSM.16.M88.4 R12, [R174+0x8c00] ;  /* 0x008c0000ae0c783b */ /* 0x000eac0000000200 */
[----:B------:R-:W1:Y:S01]  /*2c10*/  MUFU.TANH R143, R58 ;  /* 0x0000003a008f7308 */ /* 0x000e620000002400 */
[----:B------:R-:W-:Y:S07]  /*2c20*/  HMMA.16816.F32 R40, R28, R70, R40 ;  /* 0x000000461c28723c */ /* 0x000fee0000001828 */
[----:B------:R-:W1:Y:S01]  /*2c30*/  MUFU.TANH R92, R92 ;  /* 0x0000005c005c7308 */ /* 0x000e620000002400 */
[----:B------:R-:W-:Y:S01]  /*2c40*/  HMMA.16816.F32 R80, R8, R86, R80 ;  /* 0x000000560850723c */ /* 0x000fe20000001850 */
[----:B------:R-:W-:Y:S01]  /*2c50*/  FMUL.FTZ R86, R105, UR10 ;  /* 0x0000000a69567c20 */ /* 0x000fe20008410000 */
[----:B------:R-:W-:Y:S01]  /*2c60*/  FMUL.FTZ R87, R106, UR10 ;  /* 0x0000000a6a577c20 */ /* 0x000fe20008410000 */
[----:B------:R-:W-:-:S04]  /*2c70*/  FMUL.FTZ R105, R107, UR10 ;  /* 0x0000000a6b697c20 */ /* 0x000fc80008410000 */
[----:B------:R-:W1:Y:S01]  /*2c80*/  MUFU.TANH R106, R65 ;  /* 0x00000041006a7308 */ /* 0x000e620000002400 */
[C---:B---3--:R-:W-:Y:S07]  /*2c90*/  HMMA.16816.F32 R44, R20.reuse, R4, R44 ;  /* 0x00000004142c723c */ /* 0x048fee000000182c */
[----:B------:R3:W1:Y:S01]  /*2ca0*/  MUFU.TANH R107, R67 ;  /* 0x00000043006b7308 */ /* 0x0006620000002400 */
[----:B------:R-:W-:Y:S01]  /*2cb0*/  HMMA.16816.F32 R40, R20, R6, R40 ;  /* 0x000000061428723c */ /* 0x000fe20000001828 */
[----:B------:R-:W-:Y:S02]  /*2cc0*/  LDSM.16.M88.4 R4, [R118+0x8c00] ;  /* 0x008c00007604783b */ /* 0x000fe40000000200 */
[----:B------:R-:W-:Y:S01]  /*2cd0*/  FMUL.FTZ R80, R80, UR10 ;  /* 0x0000000a50507c20 */ /* 0x000fe20008410000 */
[----:B------:R-:W-:Y:S01]  /*2ce0*/  FMUL.FTZ R81, R81, UR10 ;  /* 0x0000000a51517c20 */ /* 0x000fe20008410000 */
[----:B------:R-:W-:Y:S01]  /*2cf0*/  FMUL.FTZ R82, R82, UR10 ;  /* 0x0000000a52527c20 */ /* 0x000fe20008410000 */
[----:B------:R-:W-:Y:S01]  /*2d00*/  FMUL.FTZ R83, R83, UR10 ;  /* 0x0000000a53537c20 */ /* 0x000fe20008410000 */
[----:B------:R-:W1:Y:S01]  /*2d10*/  MUFU.TANH R86, R86 ;  /* 0x0000005600567308 */ /* 0x000e620000002400 */
[C---:B-----5:R-:W-:Y:S07]  /*2d20*/  HMMA.16816.F32 R36, R28.reuse, R60, R36 ;  /* 0x0000003c1c24723c */ /* 0x060fee0000001824 */
[----:B------:R-:W1:Y:S01]  /*2d30*/  MUFU.TANH R87, R87 ;  /* 0x0000005700577308 */ /* 0x000e620000002400 */
[----:B---3--:R-:W3:Y:S01]  /*2d40*/  LDSM.16.M88.4 R64, [R118+0x8800] ;  /* 0x008800007640783b */ /* 0x008ee20000000200 */
[----:B------:R-:W-:Y:S01]  /*2d50*/  HMMA.16816.F32 R32, R28, R62, R32 ;  /* 0x0000003e1c20723c */ /* 0x000fe20000001820 */
[----:B------:R-:W-:-:S05]  /*2d60*/  DEPBAR.LE SB0, 0x0 ;  /* 0x000080000000791a */ /* 0x000fca0000000000 */
[----:B------:R-:W1:Y:S02]  /*2d70*/  MUFU.TANH R105, R105 ;  /* 0x0000006900697308 */ /* 0x000e640000002400 */
[C---:B----4-:R-:W-:Y:S06]  /*2d80*/  HMMA.16816.F32 R52, R20.reuse, R24, R52 ;  /* 0x000000181434723c */ /* 0x050fec0000001834 */
[----:B------:R-:W4:Y:S02]  /*2d90*/  MUFU.TANH R80, R80 ;  /* 0x0000005000507308 */ /* 0x000f240000002400 */
[C---:B------:R-:W-:Y:S06]  /*2da0*/  HMMA.16816.F32 R48, R20.reuse, R26, R48 ;  /* 0x0000001a1430723c */ /* 0x040fec0000001830 */
[----:B------:R-:W1:Y:S02]  /*2db0*/  MUFU.TANH R81, R81 ;  /* 0x0000005100517308 */ /* 0x000e640000002400 */
[C---:B--2---:R-:W-:Y:S06]  /*2dc0*/  HMMA.16816.F32 R36, R20.reuse, R12, R36 ;  /* 0x0000000c1424723c */ /* 0x044fec0000001824 */
[----:B------:R-:W2:Y:S02]  /*2dd0*/  MUFU.TANH R82, R82 ;  /* 0x0000005200527308 */ /* 0x000ea40000002400 */
[----:B------:R-:W-:Y:S06]  /*2de0*/  HMMA.16816.F32 R32, R20, R14, R32 ;  /* 0x0000000e1420723c */ /* 0x000fec0000001820 */
[----:B------:R-:W1:Y:S02]  /*2df0*/  MUFU.TANH R83, R83 ;  /* 0x0000005300537308 */ /* 0x000e640000002400 */
[C---:B------:R-:W-:Y:S06]  /*2e00*/  HMMA.16816.F32 R52, R8.reuse, R16, R52 ;  /* 0x000000100834723c */ /* 0x040fec0000001834 */
[----:B------:R-:W1:Y:S02]  /*2e10*/  MUFU.TANH R93, R93 ;  /* 0x0000005d005d7308 */ /* 0x000e640000002400 */
[C---:B------:R-:W-:Y:S06]  /*2e20*/  HMMA.16816.F32 R48, R8.reuse, R18, R48 ;  /* 0x000000120830723c */ /* 0x040fec0000001830 */
[----:B------:R-:W1:Y:S02]  /*2e30*/  MUFU.TANH R94, R94 ;  /* 0x0000005e005e7308 */ /* 0x000e640000002400 */
[C---:B---3--:R-:W-:Y:S03]  /*2e40*/  HMMA.16816.F32 R44, R8.reuse, R64, R44 ;  /* 0x00000040082c723c */ /* 0x048fe6000000182c */
[----:B------:R-:W-:Y:S01]  /*2e50*/  FMUL.FTZ R52, R52, UR10 ;  /* 0x0000000a34347c20 */ /* 0x000fe20008410000 */
[----:B------:R-:W-:Y:S01]  /*2e60*/  FMUL.FTZ R53, R53, UR10 ;  /* 0x0000000a35357c20 */ /* 0x000fe20008410000 */
[----:B------:R-:W-:Y:S01]  /*2e70*/  FMUL.FTZ R55, R55, UR10 ;  /* 0x0000000a37377c20 */ /* 0x000fe20008410000 */
[----:B------:R-:W-:Y:S01]  /*2e80*/  FMUL.FTZ R54, R54, UR10 ;  /* 0x0000000a36367c20 */ /* 0x000fe20008410000 */
[----:B------:R3:W1:Y:S01]  /*2e90*/  MUFU.TANH R136, R52 ;  /* 0x0000003400887308 */ /* 0x0006620000002400 */
[C---:B------:R-:W-:Y:S03]  /*2ea0*/  HMMA.16816.F32 R40, R8.reuse, R66, R40 ;  /* 0x000000420828723c */ /* 0x040fe60000001828 */
[----:B------:R-:W-:Y:S01]  /*2eb0*/  FMUL.FTZ R48, R48, UR10 ;  /* 0x0000000a30307c20 */ /* 0x000fe20008410000 */
[----:B------:R-:W-:Y:S01]  /*2ec0*/  FMUL.FTZ R49, R49, UR10 ;  /* 0x0000000a31317c20 */ /* 0x000fe20008410000 */
[----:B------:R-:W-:Y:S01]  /*2ed0*/  FMUL.FTZ R50, R50, UR10 ;  /* 0x0000000a32327c20 */ /* 0x000fe20008410000 */
[----:B------:R-:W-:Y:S01]  /*2ee0*/  FMUL.FTZ R51, R51, UR10 ;  /* 0x0000000a33337c20 */ /* 0x000fe20008410000 */
[----:B------:R3:W1:Y:S01]  /*2ef0*/  MUFU.TANH R134, R53 ;  /* 0x0000003500867308 */ /* 0x0006620000002400 */
[----:B------:R-:W-:Y:S01]  /*2f00*/  HMMA.16816.F32 R36, R8, R4, R36 ;  /* 0x000000040824723c */ /* 0x000fe20000001824 */
[----:B------:R-:W-:-:S02]  /*2f10*/  LOP3.LUT R5, R0, 0x1f0, RZ, 0xc0, !PT ;  /* 0x000001f000057812 */ /* 0x000fc400078ec0ff */
[----:B------:R-:W-:Y:S01]  /*2f20*/  FMUL.FTZ R46, R46, UR10 ;  /* 0x0000000a2e2e7c20 */ /* 0x000fe20008410000 */
[----:B------:R-:W-:Y:S01]  /*2f30*/  FMUL.FTZ R47, R47, UR10 ;  /* 0x0000000a2f2f7c20 */ /* 0x000fe20008410000 */
[----:B------:R-:W-:Y:S01]  /*2f40*/  FMUL.FTZ R44, R44, UR10 ;  /* 0x0000000a2c2c7c20 */ /* 0x000fe20008410000 */
[----:B------:R-:W-:Y:S01]  /*2f50*/  FMUL.FTZ R45, R45, UR10 ;  /* 0x0000000a2d2d7c20 */ /* 0x000fe20008410000 */
[----:B------:R3:W1:Y:S01]  /*2f60*/  MUFU.TANH R129, R55 ;  /* 0x0000003700817308 */ /* 0x0006620000002400 */
[----:B------:R-:W-:Y:S01]  /*2f70*/  HMMA.16816.F32 R32, R8, R6, R32 ;  /* 0x000000060820723c */ /* 0x000fe20000001820 */
[----:B------:R-:W-:Y:S02]  /*2f80*/  IADD3 R5, PT, PT, R5, 0x1, R186 ;  /* 0x0000000105057810 */ /* 0x000fe40007ffe0ba */
[----:B------:R-:W-:Y:S01]  /*2f90*/  FMUL.FTZ R40, R40, UR10 ;  /* 0x0000000a28287c20 */ /* 0x000fe20008410000 */
[----:B------:R-:W-:Y:S01]  /*2fa0*/  FMUL.FTZ R41, R41, UR10 ;  /* 0x0000000a29297c20 */ /* 0x000fe20008410000 */
[----:B------:R-:W-:Y:S01]  /*2fb0*/  FMUL.FTZ R42, R42, UR10 ;  /* 0x0000000a2a2a7c20 */ /* 0x000fe20008410000 */
[----:B------:R-:W-:Y:S01]  /*2fc0*/  FMUL.FTZ R43, R43, UR10 ;  /* 0x0000000a2b2b7c20 */ /* 0x000fe20008410000 */
[----:B------:R3:W1:Y:S01]  /*2fd0*/  MUFU.TANH R132, R48 ;  /* 0x0000003000847308 */ /* 0x0006620000002400 */
[----:B------:R-:W-:-:S03]  /*2fe0*/  IADD3 R0, PT, PT, -R113, R5, R2 ;  /* 0x0000000571007210 */ /* 0x000fc60007ffe102 */
[----:B------:R-:W-:Y:S01]  /*2ff0*/  FMUL.FTZ R36, R36, UR10 ;  /* 0x0000000a24247c20 */ /* 0x000fe20008410000 */
[----:B------:R-:W-:Y:S01]  /*3000*/  FMUL.FTZ R37, R37, UR10 ;  /* 0x0000000a25257c20 */ /* 0x000fe20008410000 */
[----:B------:R-:W-:Y:S01]  /*3010*/  FMUL.FTZ R38, R38, UR10 ;  /* 0x0000000a26267c20 */ /* 0x000fe20008410000 */
[----:B------:R-:W-:Y:S01]  /*3020*/  FMUL.FTZ R39, R39, UR10 ;  /* 0x0000000a27277c20 */ /* 0x000fe20008410000 */
[----:B------:R3:W1:Y:S01]  /*3030*/  MUFU.TANH R128, R49 ;  /* 0x0000003100807308 */ /* 0x0006620000002400 */
[----:B------:R-:W-:-:S03]  /*3040*/  IADD3 R0, PT, PT, R0, UR14, R111 ;  /* 0x0000000e00007c10 */ /* 0x000fc6000fffe06f */
[----:B------:R-:W-:Y:S01]  /*3050*/  FMUL.FTZ R32, R32, UR10 ;  /* 0x0000000a20207c20 */ /* 0x000fe20008410000 */
[----:B------:R-:W-:Y:S01]  /*3060*/  FMUL.FTZ R33, R33, UR10 ;  /* 0x0000000a21217c20 */ /* 0x000fe20008410000 */
[----:B------:R-:W-:Y:S01]  /*3070*/  FMUL.FTZ R34, R34, UR10 ;  /* 0x0000000a22227c20 */ /* 0x000fe20008410000 */
[----:B------:R-:W-:Y:S01]  /*3080*/  FMUL.FTZ R35, R35, UR10 ;  /* 0x0000000a23237c20 */ /* 0x000fe20008410000 */
[----:B------:R3:W1:Y:S01]  /*3090*/  MUFU.TANH R127, R50 ;  /* 0x00000032007f7308 */ /* 0x0006620000002400 */
[C---:B------:R-:W-:Y:S02]  /*30a0*/  VIMNMX R142, PT, PT, R0.reuse, R111, PT ;  /* 0x0000006f008e7248 */ /* 0x040fe40003fe0100 */
[----:B------:R-:W-:-:S05]  /*30b0*/  VIADDMNMX R119, R0, 0x8, R111, PT ;  /* 0x0000000800777846 */ /* 0x000fca000380016f */
[----:B------:R3:W1:Y:S08]  /*30c0*/  MUFU.TANH R125, R51 ;  /* 0x00000033007d7308 */ /* 0x0006700000002400 */
[----:B------:R3:W1:Y:S08]  /*30d0*/  MUFU.TANH R63, R46 ;  /* 0x0000002e003f7308 */ /* 0x0006700000002400 */
[----:B------:R3:W1:Y:S08]  /*30e0*/  MUFU.TANH R61, R47 ;  /* 0x0000002f003d7308 */ /* 0x0006700000002400 */
        /* <DEDUP_REMOVED lines=20> */
[----:B------:R3:W1:Y:S01]  /*3230*/  MUFU.TANH R47, R35 ;  /* 0x00000023002f7308 */ /* 0x0006620000002400 */
[----:B------:R-:W-:Y:S06]  /*3240*/  BAR.SYNC.DEFER_BLOCKING 0x0 ;  /* 0x0000000000007b1d */ /* 0x000fec0000010000 */
[----:B--2-4-:R-:W-:Y:S05]  /*3250*/  @!P0 BRA `(.L_x_1548) ;  /* 0x00000004007c8947 */ /* 0x014fea0003800000 */
        /* <DEDUP_REMOVED lines=11> */
.L_x_1549:
[----:B------:R-:W2:Y:S01]  /*3310*/  LDC R5, c[0x0][0x4f0] ;  /* 0x00013c00ff057b82 */ /* 0x000ea20000000800 */
[----:B------:R-:W-:Y:S01]  /*3320*/  IADD3 R8, PT, PT, R123, -0x100, RZ ;  /* 0xffffff007b087810 */ /* 0x000fe20007ffe0ff */
[----:B------:R-:W4:Y:S01]  /*3330*/  LDCU.64 UR6, c[0x0][0x3a0] ;  /* 0x00007400ff0677ac */ /* 0x000f220008000a00 */
        /* <DEDUP_REMOVED lines=56> */
.L_x_1550:
        /* <DEDUP_REMOVED lines=25> */
.L_x_1548:
[----:B------:R-:W-:Y:S01]  /*3850*/  IMAD.SHL.U32 R2, R183, 0x2, RZ ;  /* 0x00000002b7027824 */ /* 0x000fe200078e00ff */
[----:B------:R-:W4:Y:S01]  /*3860*/  LDCU UR6, c[0x0][0x45c] ;  /* 0x00008b80ff0677ac */ /* 0x000f220008000800 */
[----:B------:R-:W-:Y:S01]  /*3870*/  LOP3.LUT R172, R108, 0x120, R109, 0xf8, !PT ;  /* 0x000001206cac7812 */ /* 0x000fe200078ef86d */
[----:B------:R-:W-:Y:S02]  /*3880*/  IMAD.MOV.U32 R190, RZ, RZ, -0x1 ;  /* 0xffffffffffbe7424 */ /* 0x000fe400078e00ff */
[----:B------:R-:W-:Y:S02]  /*3890*/  LOP3.LUT R2, R2, 0x6, RZ, 0xc0, !PT ;  /* 0x0000000602027812 */ /* 0x000fe400078ec0ff */
[----:B------:R-:W-:-:S03]  /*38a0*/  LEA R172, R172, UR4, 0x1 ;  /* 0x00000004acac7c11 */ /* 0x000fc6000f8e08ff */
[----:B------:R-:W-:Y:S02]  /*38b0*/  IMAD R2, R117, 0x80, R2 ;  /* 0x0000008075027824 */ /* 0x000fe400078e0202 */
[----:B------:R-:W-:Y:S01]  /*38c0*/  IMAD.IADD R116, R3, 0x1, R172 ;  /* 0x0000000103747824 */ /* 0x000fe200078e02ac */
[----:B---3--:R-:W-:Y:S01]  /*38d0*/  LDSM.16.MT88.4 R76, [R172+0xd000] ;  /* 0x00d00000ac4c783b */ /* 0x008fe20000004200 */
[C---:B--2---:R-:W-:Y:S02]  /*38e0*/  VIADD R4, R2.reuse, 0xffffff80 ;  /* 0xffffff8002047836 */ /* 0x044fe40000000000 */
[C---:B------:R-:W-:Y:S01]  /*38f0*/  VIADD R0, R2.reuse, 0xffffff81 ;  /* 0xffffff8102007836 */ /* 0x040fe20000000000 */
[----:B------:R-:W-:Y:S01]  /*3900*/  LDSM.16.MT88.4 R100, [R116+0x9000] ;  /* 0x009000007464783b */ /* 0x000fe20000004200 */
        /* <DEDUP_REMOVED lines=24> */
[C---:B------:R-:W-:Y:S01]  /*3a90*/  VIADD R13, R2.reuse, 0xffffffe9 ;  /* 0xffffffe9020d7836 */ /* 0x040fe20000000000 */
[C---:B------:R-:W-:Y:S01]  /*3aa0*/  ISETP.GE.AND P3, PT, R5.reuse, R142, PT ;  /* 0x0000008e0500720c */ /* 0x040fe20003f66270 */
[C---:B------:R-:W-:Y:S01]  /*3ab0*/  VIADD R12, R2.reuse, 0xfffffff0 ;  /* 0xfffffff0020c7836 */ /* 0x040fe20000000000 */
[----:B------:R-:W-:Y:S01]  /*3ac0*/  ISETP.GE.AND P6, PT, R5, R119, PT ;  /* 0x000000770500720c */ /* 0x000fe20003fc6270 */
[----:B------:R-:W-:Y:S01]  /*3ad0*/  VIADD R5, R2, 0xffffff98 ;  /* 0xffffff9802057836 */ /* 0x000fe20000000000 */
[----:B------:R-:W-:Y:S01]  /*3ae0*/  FSEL R6, R99, -INF , !P4 ;  /* 0xff80000063067808 */ /* 0x000fe20006000000 */
[----:B------:R-:W-:Y:S01]  /*3af0*/  LDSM.16.MT88.4 R108, [R172+0x9000] ;  /* 0x00900000ac6c783b */ /* 0x000fe20000004200 */
[----:B------:R-:W-:-:S02]  /*3b00*/  FSEL R85, R85, -INF , !P2 ;  /* 0xff80000055557808 */ /* 0x000fc40005000000 */
[CC--:B------:R-:W-:Y:S01]  /*3b10*/  ISETP.GE.AND P4, PT, R4.reuse, R142.reuse, PT ;  /* 0x0000008e0400720c */ /* 0x0c0fe20003f86270 */
[----:B------:R-:W-:Y:S01]  /*3b20*/  LDSM.16.MT88.4 R28, [R172+0x9400] ;  /* 0x00940000ac1c783b */ /* 0x000fe20000004200 */
[-C--:B------:R-:W-:Y:S01]  /*3b30*/  ISETP.GE.AND P2, PT, R4, R119.reuse, PT ;  /* 0x000000770400720c */ /* 0x080fe20003f46270 */
[----:B------:R-:W-:Y:S01]  /*3b40*/  VIADD R4, R2, 0xffffff99 ;  /* 0xffffff9902047836 */ /* 0x000fe20000000000 */
[----:B------:R-:W-:Y:S01]  /*3b50*/  FSEL R84, R84, -INF , !P5 ;  /* 0xff80000054547808 */ /* 0x000fe20006800000 */
[----:B------:R-:W-:Y:S01]  /*3b60*/  LDSM.16.MT88.4 R24, [R116+0xd000] ;  /* 0x00d000007418783b */ /* 0x000fe20000004200 */
[----:B------:R-:W-:Y:S02]  /*3b70*/  FSEL R9, R112, -INF , !P1 ;  /* 0xff80000070097808 */ /* 0x000fe40004800000 */
[C---:B------:R-:W-:Y:S02]  /*3b80*/  ISETP.GE.AND P5, PT, R5.reuse, R142, PT ;  /* 0x0000008e0500720c */ /* 0x040fe40003fa6270 */
[----:B------:R-:W-:Y:S01]  /*3b90*/  ISETP.GE.AND P1, PT, R5, R119, PT ;  /* 0x000000770500720c */ /* 0x000fe20003f26270 */
[----:B------:R-:W-:Y:S01]  /*3ba0*/  VIADD R5, R2, 0xffffffa0 ;  /* 0xffffffa002057836 */ /* 0x000fe20000000000 */
[----:B------:R-:W-:-:S02]  /*3bb0*/  FSEL R104, R104, -INF , !P3 ;  /* 0xff80000068687808 */ /* 0x000fc40005800000 */
[----:B-1----:R-:W-:Y:S02]  /*3bc0*/  FSEL R87, R87, -INF , !P6 ;  /* 0xff80000057577808 */ /* 0x002fe40007000000 */
[CC--:B------:R-:W-:Y:S02]  /*3bd0*/  ISETP.GE.AND P3, PT, R4.reuse, R142.reuse, PT ;  /* 0x0000008e0400720c */ /* 0x0c0fe40003f66270 */
[----:B------:R-:W-:Y:S01]  /*3be0*/  ISETP.GE.AND P6, PT, R4, R119, PT ;  /* 0x000000770400720c */ /* 0x000fe20003fc6270 */
[----:B------:R-:W-:Y:S01]  /*3bf0*/  VIADD R4, R2, 0xffffffa1 ;  /* 0xffffffa102047836 */ /* 0x000fe20000000000 */
[----:B------:R-:W-:Y:S02]  /*3c00*/  FSEL R86, R86, -INF , !P4 ;  /* 0xff80000056567808 */ /* 0x000fe40006000000 */
[----:B------:R-:W-:Y:S02]  /*3c10*/  FSEL R105, R105, -INF , !P2 ;  /* 0xff80000069697808 */ /* 0x000fe40005000000 */
        /* <DEDUP_REMOVED lines=40> */
[C---:B------:R-:W-:Y:S01]  /*3ea0*/  ISETP.GE.AND P3, PT, R8.reuse, R142, PT ;  /* 0x0000008e0800720c */ /* 0x040fe20003f66270 */
[----:B------:R-:W-:Y:S01]  /*3eb0*/  LDSM.16.MT88.4 R92, [R172+0xb000] ;  /* 0x00b00000ac5c783b */ /* 0x000fe20000004200 */
        /* <DEDUP_REMOVED lines=13> */
[----:B------:R-:W-:Y:S02]  /*3f90*/  FSEL R144, R144, -INF , !P3 ;  /* 0xff80000090907808 */ /* 0x000fe40005800000 */
[----:B------:R-:W-:Y:S02]  /*3fa0*/  FMNMX3.FTZ R21, R21, R4, R34, !PT ;  /* 0x0000000415157276 */ /* 0x000fe40007810022 */
[----:B------:R-:W-:Y:S02]  /*3fb0*/  ISETP.GE.AND P3, PT, R10, R142, PT ;  /* 0x0000008e0a00720c */ /* 0x000fe40003f66270 */
[----:B------:R-:W-:Y:S02]  /*3fc0*/  FMNMX3.FTZ R21, R21, R150, R152, !PT ;  /* 0x0000009615157276 */ /* 0x000fe40007810098 */
[----:B------:R-:W-:-:S02]  /*3fd0*/  FMNMX3.FTZ R20, R11, R7, R85, !PT ;  /* 0x000000070b147276 */ /* 0x000fc40007810055 */
[----:B------:R-:W-:Y:S02]  /*3fe0*/  FSEL R130, R130, -INF , !P4 ;  /* 0xff80000082827808 */ /* 0x000fe40006000000 */
[----:B------:R-:W-:Y:S02]  /*3ff0*/  FSEL R138, R138, -INF , !P3 ;  /* 0xff8000008a8a7808 */ /* 0x000fe40005800000 */
[-C--:B------:R-:W-:Y:S02]  /*4000*/  ISETP.GE.AND P4, PT, R8, R142.reuse, PT ;  /* 0x0000008e0800720c */ /* 0x080fe40003f86270 */
        /* <DEDUP_REMOVED lines=11> */
[----:B------:R-:W-:Y:S02]  /*40c0*/  FSEL R126, R126, -INF , !P5 ;  /* 0xff8000007e7e7808 */ /* 0x000fe40006800000 */
[----:B------:R-:W-:Y:S02]  /*40d0*/  ISETP.GE.AND P4, PT, R16, R142, PT ;  /* 0x0000008e1000720c */ /* 0x000fe40003f86270 */
[----:B------:R-:W-:Y:S02]  /*40e0*/  FMNMX3.FTZ R21, R21, R66, R144, !PT ;  /* 0x0000004215157276 */ /* 0x000fe40007810090 */
[----:B------:R-:W-:-:S02]  /*40f0*/  ISETP.GE.AND P3, PT, R15, R142, PT ;  /* 0x0000008e0f00720c */ /* 0x000fc40003f66270 */
[----:B------:R-:W-:Y:S02]  /*4100*/  FMNMX3.FTZ R20, R20, R83, R153, !PT ;  /* 0x0000005314147276 */ /* 0x000fe40007810099 */
[----:B------:R-:W-:Y:S02]  /*4110*/  FSEL R145, R145, -INF , !P6 ;  /* 0xff80000091917808 */ /* 0x000fe40007000000 */
[----:B------:R-:W-:Y:S01]  /*4120*/  ISETP.GE.AND P6, PT, R10, R119, PT ;  /* 0x000000770a00720c */ /* 0x000fe20003fc6270 */
[----:B------:R-:W-:Y:S01]  /*4130*/  VIADD R10, R2, 0xfffffff1 ;  /* 0xfffffff1020a7836 */ /* 0x000fe20000000000 */
[----:B------:R-:W-:Y:S02]  /*4140*/  FSEL R64, R64, -INF , !P4 ;  /* 0xff80000040407808 */ /* 0x000fe40006000000 */
[----:B------:R-:W-:Y:S02]  /*4150*/  FMNMX3.FTZ R21, R21, R130, R126, !PT ;  /* 0x0000008215157276 */ /* 0x000fe4000781007e */
[----:B------:R-:W-:-:S02]  /*4160*/  FSEL R62, R62, -INF , !P3 ;  /* 0xff8000003e3e7808 */ /* 0x000fc40005800000 */
[----:B------:R-:W-:Y:S02]  /*4170*/  FMNMX3.FTZ R20, R20, R151, R149, !PT ;  /* 0x0000009714147276 */ /* 0x000fe40007810095 */
[-C--:B------:R-:W-:Y:S02]  /*4180*/  ISETP.GE.AND P4, PT, R14, R142.reuse, PT ;  /* 0x0000008e0e00720c */ /* 0x080fe40003f86270 */
[----:B------:R-:W-:Y:S02]  /*4190*/  ISETP.GE.AND P3, PT, R13, R142, PT ;  /* 0x0000008e0d00720c */ /* 0x000fe40003f66270 */
[----:B------:R-:W-:Y:S01]  /*41a0*/  ISETP.GE.AND P5, PT, R8, R119, PT ;  /* 0x000000770800720c */ /* 0x000fe20003fa6270 */
[C---:B------:R-:W-:Y:S01]  /*41b0*/  VIADD R8, R2.reuse, 0xfffffff8 ;  /* 0xfffffff802087836 */ /* 0x040fe20000000000 */
[----:B------:R-:W-:Y:S01]  /*41c0*/  FMNMX3.FTZ R21, R21, R138, R136, !PT ;  /* 0x0000008a15157276 */ /* 0x000fe20007810088 */
[----:B------:R-:W-:Y:S01]  /*41d0*/  VIADD R2, R2, 0xfffffff9 ;  /* 0xfffffff902027836 */ /* 0x000fe20000000000 */
[----:B------:R-:W-:-:S02]  /*41e0*/  FMNMX3.FTZ R20, R20, R147, R135, !PT ;  /* 0x0000009314147276 */ /* 0x000fc40007810087 */
[----:B------:R-:W-:Y:S02]  /*41f0*/  FSEL R60, R60, -INF , !P4 ;  /* 0xff8000003c3c7808 */ /* 0x000fe40006000000 */
[----:B------:R-:W-:Y:S02]  /*4200*/  FSEL R58, R58, -INF , !P3 ;  /* 0xff8000003a3a7808 */ /* 0x000fe40005800000 */
[-C--:B------:R-:W-:Y:S02]  /*4210*/  ISETP.GE.AND P4, PT, R12, R142.reuse, PT ;  /* 0x0000008e0c00720c */ /* 0x080fe40003f86270 */
[----:B------:R-:W-:Y:S02]  /*4220*/  ISETP.GE.AND P3, PT, R10, R142, PT ;  /* 0x0000008e0a00720c */ /* 0x000fe40003f66270 */
[----:B------:R-:W-:Y:S02]  /*4230*/  FSEL R143, R143, -INF , !P1 ;  /* 0xff8000008f8f7808 */ /* 0x000fe40004800000 */
[----:B------:R-:W-:-:S02]  /*4240*/  ISETP.GE.AND P1, PT, R16, R119, PT ;  /* 0x000000771000720c */ /* 0x000fc40003f26270 */
[----:B------:R-:W-:Y:S02]  /*4250*/  FMNMX3.FTZ R21, R21, R134, R132, !PT ;  /* 0x0000008615157276 */ /* 0x000fe40007810084 */
[----:B------:R-:W-:Y:S02]  /*4260*/  FMNMX3.FTZ R16, R20, R67, R133, !PT ;  /* 0x0000004314107276 */ /* 0x000fe40007810085 */
[----:B------:R-:W-:Y:S02]  /*4270*/  FSEL R52, R52, -INF , !P4 ;  /* 0xff80000034347808 */ /* 0x000fe40006000000 */
[----:B------:R-:W-:Y:S02]  /*4280*/  FSEL R50, R50, -INF , !P3 ;  /* 0xff80000032327808 */ /* 0x000fe40005800000 */
[-C--:B------:R-:W-:Y:S02]  /*4290*/  ISETP.GE.AND P4, PT, R8, R142.reuse, PT ;  /* 0x0000008e0800720c */ /* 0x080fe40003f86270 */
[----:B------:R-:W-:-:S02]  /*42a0*/  ISETP.GE.AND P3, PT, R2, R142, PT ;  /* 0x0000008e0200720c */ /* 0x000fc40003f66270 */
[----:B------:R-:W-:Y:S02]  /*42b0*/  FMNMX3.FTZ R21, R21, R128, R64, !PT ;  /* 0x0000008015157276 */ /* 0x000fe40007810040 */
[----:B------:R-:W-:Y:S02]  /*42c0*/  FSEL R139, R139, -INF , !P2 ;  /* 0xff8000008b8b7808 */ /* 0x000fe40005000000 */
[----:B------:R-:W-:Y:S02]  /*42d0*/  FMNMX3.FTZ R16, R16, R65, R145, !PT ;  /* 0x0000004110107276 */ /* 0x000fe40007810091 */
        /* <DEDUP_REMOVED lines=8> */
[----:B------:R-:W-:-:S02]  /*4360*/  FMNMX3.FTZ R21, R21, R58, R52, !PT ;  /* 0x0000003a15157276 */ /* 0x000fc40007810034 */
[----:B------:R-:W-:Y:S02]  /*4370*/  ISETP.GE.AND P2, PT, R17, R119, PT ;  /* 0x000000771100720c */ /* 0x000fe40003f46270 */
[----:B------:R-:W-:Y:S02]  /*4380*/  FSEL R129, R129, -INF , !P4 ;  /* 0xff80000081817808 */ /* 0x000fe40006000000 */
[----:B------:R-:W-:Y:S02]  /*4390*/  FSEL R127, R127, -INF , !P3 ;  /* 0xff8000007f7f7808 */ /* 0x000fe40005800000 */
[----:B------:R-:W-:Y:S02]  /*43a0*/  FMNMX3.FTZ R16, R16, R137, R131, !PT ;  /* 0x0000008910107276 */ /* 0x000fe40007810083 */
[----:B------:R-:W-:Y:S02]  /*43b0*/  FMNMX3.FTZ R21, R21, R50, R48, !PT ;  /* 0x0000003215157276 */ /* 0x000fe40007810030 */
[----:B------:R-:W-:-:S02]  /*43c0*/  ISETP.GE.AND P6, PT, R15, R119, PT ;  /* 0x000000770f00720c */ /* 0x000fc40003fc6270 */
[----:B------:R-:W-:Y:S02]  /*43d0*/  ISETP.GE.AND P5, PT, R14, R119, PT ;  /* 0x000000770e00720c */ /* 0x000fe40003fa6270 */
[----:B------:R-:W-:Y:S02]  /*43e0*/  FSEL R125, R125, -INF , !P2 ;  /* 0xff8000007d7d7808 */ /* 0x000fe40005000000 */
[----:B------:R-:W-:Y:S02]  /*43f0*/  FSEL R63, R63, -INF , !P1 ;  /* 0xff8000003f3f7808 */ /* 0x000fe40004800000 */
[----:B------:R-:W-:Y:S02]  /*4400*/  FMNMX3.FTZ R16, R16, R129, R127, !PT ;  /* 0x0000008110107276 */ /* 0x000fe4000781007f */
[----:B------:R-:W-:Y:S02]  /*4410*/  FMNMX.FTZ R18, R46, R21, !PT ;  /* 0x000000152e127209 */ /* 0x000fe40007810000 */
[----:B------:R-:W-:-:S02]  /*4420*/  ISETP.GE.AND P4, PT, R13, R119, PT ;  /* 0x000000770d00720c */ /* 0x000fc40003f86270 */
[----:B------:R-:W-:Y:S01]  /*4430*/  ISETP.GE.AND P3, PT, R12, R119, PT ;  /* 0x000000770c00720c */ /* 0x000fe20003f66270 */
[----:B------:R-:W1:Y:S01]  /*4440*/  SHFL.BFLY PT, R17, R18, 0x2, 0x1f ;  /* 0x0c401f0012117f89 */ /* 0x000e6200000e0000 */
        /* <DEDUP_REMOVED lines=15> */
[----:B------:R-:W-:-:S03]  /*4540*/  FMNMX.FTZ R15, R47, R16, !PT ;  /* 0x000000102f0f7209 */ /* 0x000fc60007810000 */
[----:B------:R-:W1:Y:S04]  /*4550*/  SHFL.BFLY PT, R2, R17, 0x1, 0x1f ;  /* 0x0c201f0011027f89 */ /* 0x000e6800000e0000 */
[----:B------:R-:W2:Y:S01]  /*4560*/  SHFL.BFLY PT, R8, R15, 0x2, 0x1f ;  /* 0x0c401f000f087f89 */ /* 0x000ea200000e0000 */
[----:B-1----:R-:W-:-:S03]  /*4570*/  FMNMX.FTZ R2, R17, R2, !PT ;  /* 0x0000000211027209 */ /* 0x002fc60007810000 */
[----:B------:R-:W-:Y:S01]  /*4580*/  LDSM.16.MT88.4 R16, [R172+0xb400] ;  /* 0x00b40000ac10783b */ /* 0x000fe20000004200 */
[----:B--2---:R-:W-:Y:S01]  /*4590*/  FMNMX.FTZ R8, R15, R8, !PT ;  /* 0x000000080f087209 */ /* 0x004fe20007810000 */
[C---:B----4-:R-:W-:Y:S01]  /*45a0*/  FMUL.FTZ R45, R2.reuse, UR6 ;  /* 0x00000006022d7c20 */ /* 0x050fe20008410000 */
[----:B------:R-:W-:-:S03]  /*45b0*/  FSETP.NEU.FTZ.AND P1, PT, R2, -INF , PT ;  /* 0xff8000000200780b */ /* 0x000fc60003f3d000 */
[----:B------:R-:W1:Y:S01]  /*45c0*/  SHFL.BFLY PT, R13, R8, 0x1, 0x1f ;  /* 0x0c201f00080d7f89 */ /* 0x000e6200000e0000 */
        /* <DEDUP_REMOVED lines=19> */
[----:B-1----:R-:W-:Y:S01]  /*4700*/  FMNMX.FTZ R0, R8, R13, !PT ;  /* 0x0000000d08007209 */ /* 0x002fe20007810000 */
[--C-:B------:R-:W-:Y:S01]  /*4710*/  FFMA.FTZ R60, R60, UR6, -R45.reuse ;  /* 0x000000063c3c7c23 */ /* 0x100fe2000801082d */
[----:B------:R-:W-:Y:S01]  /*4720*/  LDSM.16.MT88.4 R12, [R116+0xb400] ;  /* 0x00b40000740c783b */ /* 0x000fe20000004200 */
[--C-:B------:R-:W-:Y:S01]  /*4730*/  FFMA.FTZ R48, R48, UR6, -R45.reuse ;  /* 0x0000000630307c23 */ /* 0x100fe2000801082d */
[C---:B------:R-:W-:Y:S01]  /*4740*/  FSETP.NEU.FTZ.AND P1, PT, R0.reuse, -INF , PT ;  /* 0xff8000000000780b */ /* 0x040fe20003f3d000 */
[----:B------:R-:W-:Y:S01]  /*4750*/  FMUL.FTZ R20, R0, UR6 ;  /* 0x0000000600147c20 */ /* 0x000fe20008410000 */
[----:B------:R-:W-:Y:S01]  /*4760*/  MUFU.EX2 R22, R22 ;  /* 0x0000001600167308 */ /* 0x000fe20000000800 */
[----:B------:R-:W-:-:S03]  /*4770*/  FFMA.FTZ R193, R46, UR6, -R45 ;  /* 0x000000062ec17c23 */ /* 0x000fc6000801082d */
[----:B------:R-:W-:Y:S02]  /*4780*/  FSEL R20, R20, RZ, P1 ;  /* 0x000000ff14147208 */ /* 0x000fe40000800000 */
[----:B--2---:R-:W-:Y:S02]  /*4790*/  F2FP.F16.F32.PACK_AB R68, R23, R44 ;  /* 0x0000002c1744723e */ /* 0x004fe400000000ff */
[----:B------:R-:W1:Y:S01]  /*47a0*/  MUFU.EX2 R21, R21 ;  /* 0x0000001500157308 */ /* 0x000e620000000800 */
[--C-:B------:R-:W-:Y:S01]  /*47b0*/  FFMA.FTZ R59, R11, UR6, -R20.reuse ;  /* 0x000000060b3b7c23 */ /* 0x100fe20008010814 */
[--C-:B------:R-:W-:Y:S01]  /*47c0*/  FFMA.FTZ R54, R7, UR6, -R20.reuse ;  /* 0x0000000607367c23 */ /* 0x100fe20008010814 */
[--C-:B------:R-:W-:Y:S01]  /*47d0*/  FFMA.FTZ R56, R85, UR6, -R20.reuse ;  /* 0x0000000655387c23 */ /* 0x100fe20008010814 */
[--C-:B------:R-:W-:Y:S01]  /*47e0*/  FFMA.FTZ R43, R9, UR6, -R20.reuse ;  /* 0x00000006092b7c23 */ /* 0x100fe20008010814 */
[--C-:B------:R-:W-:Y:S01]  /*47f0*/  FFMA.FTZ R42, R87, UR6, -R20.reuse ;  /* 0x00000006572a7c23 */ /* 0x100fe20008010814 */
[----:B------:R-:W-:Y:S01]  /*4800*/  LDSM.16.MT88.4 R8, [R116+0x9400] ;  /* 0x009400007408783b */ /* 0x000fe20000004200 */
        /* <DEDUP_REMOVED lines=23> */
[----:B------:R-:W-:Y:S01]  /*4980*/  FADD.FTZ R23, R44, R23 ;  /* 0x000000172c177221 */ /* 0x000fe20000010000 */
[--C-:B------:R-:W-:Y:S01]  /*4990*/  FFMA.FTZ R51, R51, UR6, -R20.reuse ;  /* 0x0000000633337c23 */ /* 0x100fe20008010814 */
[----:B------:R-:W1:Y:S01]  /*49a0*/  MUFU.EX2 R43, R43 ;  /* 0x0000002b002b7308 */ /* 0x000e620000000800 */
[----:B---3--:R-:W-:Y:S01]  /*49b0*/  F2FP.F16.F32.PACK_AB R69, R54, R59 ;  /* 0x0000003b3645723e */ /* 0x008fe200000000ff */
[--C-:B------:R-:W-:Y:S01]  /*49c0*/  FFMA.FTZ R49, R49, UR6, -R20.reuse ;  /* 0x0000000631317c23 */ /* 0x100fe20008010814 */
[----:B------:R-:W-:Y:S01]  /*49d0*/  FFMA.FTZ R192, R47, UR6, -R20 ;  /* 0x000000062fc07c23 */ /* 0x000fe20008010814 */
[----:B------:R-:W-:-:S04]  /*49e0*/  FADD.FTZ R59, R59, R54 ;  /* 0x000000363b3b7221 */ /* 0x000fc80000010000 */
[----:B------:R-:W-:Y:S08]  /*49f0*/  MUFU.EX2 R41, R41 ;  /* 0x0000002900297308 */ /* 0x000ff00000000800 */
[----:B------:R-:W3:Y:S01]  /*4a00*/  MUFU.EX2 R40, R40 ;  /* 0x0000002800287308 */ /* 0x000ee20000000800 */
[----:B-1----:R-:W-:Y:S01]  /*4a10*/  F2FP.F16.F32.PACK_AB R71, R43, R56 ;  /* 0x000000382b47723e */ /* 0x002fe200000000ff */
[----:B------:R-:W-:-:S06]  /*4a20*/  FADD.FTZ R56, R56, R59 ;  /* 0x0000003b38387221 */ /* 0x000fcc0000010000 */
        /* <DEDUP_REMOVED lines=8> */
[----:B------:R-:W-:Y:S01]  /*4ab0*/  HMMA.16816.F32 R92, R68, R94, RZ ;  /* 0x0000005e445c723c */ /* 0x000fe200000018ff */
[----:B-1----:R-:W-:-:S06]  /*4ac0*/  F2FP.F16.F32.PACK_AB R6, R36, R37 ;  /* 0x000000252406723e */ /* 0x002fcc00000000ff */
[----:B------:R-:W-:Y:S01]  /*4ad0*/  MUFU.EX2 R38, R38 ;  /* 0x0000002600267308 */ /* 0x000fe20000000800 */
[C---:B--2---:R-:W-:Y:S07]  /*4ae0*/  HMMA.16816.F32 R88, R68.reuse, R84, RZ ;  /* 0x000000544458723c */ /* 0x044fee00000018ff */
[----:B------:R-:W1:Y:S01]  /*4af0*/  MUFU.EX2 R35, R35 ;  /* 0x0000002300237308 */ /* 0x000e620000000800 */
[----:B------:R-:W-:Y:S01]  /*4b00*/  HMMA.16816.F32 R84, R68, R86, RZ ;  /* 0x000000564454723c */ /* 0x000fe200000018ff */
[----:B---3--:R-:W-:-:S06]  /*4b10*/  F2FP.F16.F32.PACK_AB R5, R39, R42 ;  /* 0x0000002a2705723e */ /* 0x008fcc00000000ff */
[----:B------:R-:W-:Y:S01]  /*4b20*/  MUFU.EX2 R34, R34 ;  /* 0x0000002200227308 */ /* 0x000fe20000000800 */
[C---:B------:R-:W-:Y:S07]  /*4b30*/  HMMA.16816.F32 R112, R68.reuse, R108, RZ ;  /* 0x0000006c4470723c */ /* 0x040fee00000018ff */
        /* <DEDUP_REMOVED lines=11> */
[C---:B------:R-:W-:Y:S01]  /*4bf0*/  HMMA.16816.F32 R92, R4.reuse, R18, R92 ;  /* 0x00000012045c723c */ /* 0x040fe2000000185c */
[----:B------:R-:W3:Y:S05]  /*4c00*/  LDSM.16.MT88.4 R16, [R116+0xd400] ;  /* 0x00d400007410783b */ /* 0x000eea0000004200 */
[----:B------:R-:W-:Y:S02]  /*4c10*/  MUFU.EX2 R133, R133 ;  /* 0x0000008500857308 */ /* 0x000fe40000000800 */
[C---:B------:R-:W-:Y:S06]  /*4c20*/  HMMA.16816.F32 R88, R4.reuse, R12, R88 ;  /* 0x0000000c0458723c */ /* 0x040fec0000001858 */
[----:B------:R-:W-:Y:S02]  /*4c30*/  MUFU.EX2 R130, R130 ;  /* 0x0000008200827308 */ /* 0x000fe40000000800 */
[----:B------:R-:W-:Y:S01]  /*4c40*/  HMMA.16816.F32 R84, R4, R14, R84 ;  /* 0x0000000e0454723c */ /* 0x000fe20000001854 */
[----:B------:R-:W4:Y:S05]  /*4c50*/  LDSM.16.MT88.4 R12, [R172+0x9800] ;  /* 0x00980000ac0c783b */ /* 0x000f2a0000004200 */
[----:B------:R-:W-:Y:S02]  /*4c60*/  MUFU.EX2 R126, R126 ;  /* 0x0000007e007e7308 */ /* 0x000fe40000000800 */
[----:B------:R-:W-:Y:S06]  /*4c70*/  HMMA.16816.F32 R80, R68, R76, RZ ;  /* 0x0000004c4450723c */ /* 0x000fec00000018ff */
[----:B------:R-:W-:Y:S02]  /*4c80*/  MUFU.EX2 R144, R144 ;  /* 0x0000009000907308 */ /* 0x000fe40000000800 */
[----:B------:R-:W-:Y:S01]  /*4c90*/  HMMA.16816.F32 R112, R4, R28, R112 ;  /* 0x0000001c0470723c */ /* 0x000fe20000001870 */
[----:B------:R-:W-:Y:S01]  /*4ca0*/  FFMA.FTZ R29, R32, UR6, -R45 ;  /* 0x00000006201d7c23 */ /* 0x000fe2000801082d */
[--C-:B------:R-:W-:Y:S01]  /*4cb0*/  FFMA.FTZ R32, R153, UR6, -R20.reuse ;  /* 0x0000000699207c23 */ /* 0x100fe20008010814 */
[----:B------:R-:W-:-:S03]  /*4cc0*/  FFMA.FTZ R28, R149, UR6, -R20 ;  /* 0x00000006951c7c23 */ /* 0x000fc60008010814 */
[----:B------:R-:W-:Y:S02]  /*4cd0*/  MUFU.EX2 R139, R139 ;  /* 0x0000008b008b7308 */ /* 0x000fe40000000800 */
[C---:B------:R-:W-:Y:S06]  /*4ce0*/  HMMA.16816.F32 R76, R68.reuse, R78, RZ ;  /* 0x0000004e444c723c */ /* 0x040fec00000018ff */
[----:B------:R-:W-:Y:S02]  /*4cf0*/  MUFU.EX2 R29, R29 ;  /* 0x0000001d001d7308 */ /* 0x000fe40000000800 */
[----:B------:R-:W-:Y:S01]  /*4d00*/  HMMA.16816.F32 R72, R68, R24, RZ ;  /* 0x000000184448723c */ /* 0x000fe200000018ff */
[--C-:B------:R-:W-:Y:S01]  /*4d10*/  FFMA.FTZ R24, R124, UR6, -R45.reuse ;  /* 0x000000067c187c23 */ /* 0x100fe2000801082d */
[--C-:B------:R-:W-:Y:S01]  /*4d20*/  FFMA.FTZ R25, R146, UR6, -R45.reuse ;  /* 0x0000000692197c23 */ /* 0x100fe2000801082d */
[--C-:B------:R-:W-:Y:S01]  /*4d30*/  FFMA.FTZ R124, R135, UR6, -R20.reuse ;  /* 0x00000006877c7c23 */ /* 0x100fe20008010814 */
[--C-:B------:R-:W-:Y:S01]  /*4d40*/  FFMA.FTZ R135, R138, UR6, -R45.reuse ;  /* 0x000000068a877c23 */ /* 0x100fe2000801082d */
[--C-:B------:R-:W-:Y:S01]  /*4d50*/  FFMA.FTZ R138, R143, UR6, -R20.reuse ;  /* 0x000000068f8a7c23 */ /* 0x100fe20008010814 */
[----:B------:R-:W-:Y:S01]  /*4d60*/  MUFU.EX2 R32, R32 ;  /* 0x0000002000207308 */ /* 0x000fe20000000800 */
[--C-:B------:R-:W-:Y:S01]  /*4d70*/  FFMA.FTZ R143, R134, UR6, -R45.reuse ;  /* 0x00000006868f7c23 */ /* 0x100fe2000801082d */
[----:B------:R-:W-:Y:S01]  /*4d80*/  HMMA.16816.F32 R108, R4, R30, R108 ;  /* 0x0000001e046c723c */ /* 0x000fe2000000186c */
[--C-:B------:R-:W-:Y:S01]  /*4d90*/  FFMA.FTZ R30, R152, UR6, -R45.reuse ;  /* 0x00000006981e7c23 */ /* 0x100fe2000801082d */
[--C-:B------:R-:W-:Y:S01]  /*4da0*/  FFMA.FTZ R31, R151, UR6, -R20.reuse ;  /* 0x00000006971f7c23 */ /* 0x100fe20008010814 */
[--C-:B------:R-:W-:Y:S01]  /*4db0*/  FFMA.FTZ R134, R129, UR6, -R20.reuse ;  /* 0x0000000681867c23 */ /* 0x100fe20008010814 */
[--C-:B------:R-:W-:Y:S01]  /*4dc0*/  FFMA.FTZ R129, R62, UR6, -R45.reuse ;  /* 0x000000063e817c23 */ /* 0x100fe2000801082d */
[----:B------:R-:W-:Y:S01]  /*4dd0*/  FFMA.FTZ R62, R52, UR6, -R45 ;  /* 0x00000006343e7c23 */ /* 0x000fe2000801082d */
[----:B------:R-:W-:Y:S01]  /*4de0*/  MUFU.EX2 R28, R28 ;  /* 0x0000001c001c7308 */ /* 0x000fe20000000800 */
[----:B------:R-:W-:Y:S01]  /*4df0*/  FADD.FTZ R52, R22, R23 ;  /* 0x0000001716347221 */ /* 0x000fe20000010000 */
[----:B------:R-:W-:Y:S01]  /*4e00*/  HMMA.16816.F32 R68, R68, R26, RZ ;  /* 0x0000001a4444723c */ /* 0x000fe200000018ff */
[----:B------:R-:W-:Y:S01]  /*4e10*/  FFMA.FTZ R27, R147, UR6, -R20 ;  /* 0x00000006931b7c23 */ /* 0x000fe20008010814 */
[----:B------:R-:W-:Y:S01]  /*4e20*/  FFMA.FTZ R26, R148, UR6, -R45 ;  /* 0x00000006941a7c23 */ /* 0x000fe2000801082d */
[----:B------:R-:W-:-:S03]  /*4e30*/  FADD.FTZ R52, R21, R52 ;  /* 0x0000003415347221 */ /* 0x000fc60000010000 */
[----:B------:R-:W5:Y:S01]  /*4e40*/  MUFU.EX2 R30, R30 ;  /* 0x0000001e001e7308 */ /* 0x000f620000000800 */
[----:B------:R-:W-:Y:S01]  /*4e50*/  FADD.FTZ R41, R41, R52 ;  /* 0x0000003429297221 */ /* 0x000fe20000010000 */
[----:B-1----:R-:W-:Y:S03]  /*4e60*/  HMMA.16816.F32 R80, R4, R8, R80 ;  /* 0x000000080450723c */ /* 0x002fe60000001850 */
[----:B------:R-:W-:-:S03]  /*4e70*/  FADD.FTZ R40, R40, R41 ;  /* 0x0000002928287221 */ /* 0x000fc60000010000 */
[----:B------:R-:W1:Y:S02]  /*4e80*/  MUFU.EX2 R31, R31 ;  /* 0x0000001f001f7308 */ /* 0x000e640000000800 */
[C---:B------:R-:W-:Y:S01]  /*4e90*/  HMMA.16816.F32 R76, R4.reuse, R10, R76 ;  /* 0x0000000a044c723c */ /* 0x040fe2000000184c */
[----:B------:R-:W4:Y:S05]  /*4ea0*/  LDSM.16.MT88.4 R8, [R116+0x9800] ;  /* 0x009800007408783b */ /* 0x000f2a0000004200 */
[----:B------:R-:W1:Y:S02]  /*4eb0*/  MUFU.EX2 R27, R27 ;  /* 0x0000001b001b7308 */ /* 0x000e640000000800 */
[C---:B---3--:R-:W-:Y:S06]  /*4ec0*/  HMMA.16816.F32 R72, R4.reuse, R16, R72 ;  /* 0x000000100448723c */ /* 0x048fec0000001848 */
[----:B------:R-:W-:Y:S02]  /*4ed0*/  MUFU.EX2 R26, R26 ;  /* 0x0000001a001a7308 */ /* 0x000fe40000000800 */
[----:B------:R-:W-:Y:S01]  /*4ee0*/  HMMA.16816.F32 R68, R4, R18, R68 ;  /* 0x000000120444723c */ /* 0x000fe20000001844 */
[----:B--2---:R-:W-:Y:S01]  /*4ef0*/  F2FP.F16.F32.PACK_AB R4, R33, R34 ;  /* 0x000000222104723e */ /* 0x004fe200000000ff */
[----:B------:R-:W2:Y:S01]  /*4f00*/  LDSM.16.MT88.4 R16, [R172+0xb800] ;  /* 0x00b80000ac10783b */ /* 0x000ea20000004200 */
[----:B-----5:R-:W-:-:S02]  /*4f10*/  F2FP.F16.F32.PACK_AB R6, R29, R30 ;  /* 0x0000001e1d06723e */ /* 0x020fc400000000ff */
[----:B-1----:R-:W-:Y:S01]  /*4f20*/  F2FP.F16.F32.PACK_AB R5, R31, R32 ;  /* 0x000000201f05723e */ /* 0x002fe200000000ff */
[----:B------:R-:W1:Y:S01]  /*4f30*/  MUFU.EX2 R25, R25 ;  /* 0x0000001900197308 */ /* 0x000e620000000800 */
[----:B------:R-:W-:-:S07]  /*4f40*/  F2FP.F16.F32.PACK_AB R7, R27, R28 ;  /* 0x0000001c1b07723e */ /* 0x000fce00000000ff */
[C---:B----4-:R-:W-:Y:S01]  /*4f50*/  HMMA.16816.F32 R112, R4.reuse, R12, R112 ;  /* 0x0000000c0470723c */ /* 0x050fe20000001870 */
[----:B------:R-:W3:Y:S07]  /*4f60*/  MUFU.EX2 R24, R24 ;  /* 0x0000001800187308 */ /* 0x000eee0000000800 */
[C---:B------:R-:W-:Y:S01]  /*4f70*/  HMMA.16816.F32 R108, R4.reuse, R14, R108 ;  /* 0x0000000e046c723c */ /* 0x040fe2000000186c */
[----:B------:R-:W4:Y:S01]  /*4f80*/  LDSM.16.MT88.4 R12, [R116+0xb800] ;  /* 0x00b80000740c783b */ /* 0x000f220000004200 */
[----:B------:R-:W5:Y:S06]  /*4f90*/  MUFU.EX2 R124, R124 ;  /* 0x0000007c007c7308 */ /* 0x000f6c0000000800 */
[C---:B------:R-:W-:Y:S02]  /*4fa0*/  HMMA.16816.F32 R104, R4.reuse, R8, R104 ;  /* 0x000000080468723c */ /* 0x040fe40000001868 */
[----:B------:R-:W5:Y:S06]  /*4fb0*/  MUFU.EX2 R135, R135 ;  /* 0x0000008700877308 */ /* 0x000f6c0000000800 */
[C---:B------:R-:W-:Y:S01]  /*4fc0*/  HMMA.16816.F32 R100, R4.reuse, R10, R100 ;  /* 0x0000000a0464723c */ /* 0x040fe20000001864 */
[----:B------:R-:W1:Y:S01]  /*4fd0*/  LDSM.16.MT88.4 R8, [R172+0xd800] ;  /* 0x00d80000ac08783b */ /* 0x000e620000004200 */
[----:B------:R-:W-:Y:S06]  /*4fe0*/  MUFU.EX2 R138, R138 ;  /* 0x0000008a008a7308 */ /* 0x000fec0000000800 */
[C---:B--2---:R-:W-:Y:S02]  /*4ff0*/  HMMA.16816.F32 R96, R4.reuse, R16, R96 ;  /* 0x000000100460723c */ /* 0x044fe40000001860 */
[----:B------:R-:W2:Y:S06]  /*5000*/  MUFU.EX2 R137, R137 ;  /* 0x0000008900897308 */ /* 0x000eac0000000800 */
[C---:B------:R-:W-:Y:S01]  /*5010*/  HMMA.16816.F32 R92, R4.reuse, R18, R92 ;  /* 0x00000012045c723c */ /* 0x040fe2000000185c */
[----:B------:R-:W3:Y:S01]  /*5020*/  LDSM.16.MT88.4 R16, [R116+0xd800] ;  /* 0x00d800007410783b */ /* 0x000ee20000004200 */
[----:B------:R-:W-:Y:S06]  /*5030*/  MUFU.EX2 R136, R136 ;  /* 0x0000008800887308 */ /* 0x000fec0000000800 */
[C---:B----4-:R-:W-:Y:S02]  /*5040*/  HMMA.16816.F32 R88, R4.reuse, R12, R88 ;  /* 0x0000000c0458723c */ /* 0x050fe40000001858 */
[----:B------:R-:W4:Y:S06]  /*5050*/  MUFU.EX2 R143, R143 ;  /* 0x0000008f008f7308 */ /* 0x000f2c0000000800 */
[C---:B------:R-:W-:Y:S01]  /*5060*/  HMMA.16816.F32 R84, R4.reuse, R14, R84 ;  /* 0x0000000e0454723c */ /* 0x040fe20000001854 */
[----:B------:R-:W2:Y:S01]  /*5070*/  LDSM.16.MT88.4 R12, [R172+0x9c00] ;  /* 0x009c0000ac0c783b */ /* 0x000ea20000004200 */
[----:B------:R-:W-:Y:S06]  /*5080*/  MUFU.EX2 R132, R132 ;  /* 0x0000008400847308 */ /* 0x000fec0000000800 */
[C---:B-1----:R-:W-:Y:S02]  /*5090*/  HMMA.16816.F32 R80, R4.reuse, R8, R80 ;  /* 0x000000080450723c */ /* 0x042fe40000001850 */
[----:B------:R-:W1:Y:S06]  /*50a0*/  MUFU.EX2 R145, R145 ;  /* 0x0000009100917308 */ /* 0x000e6c0000000800 */
[C---:B------:R-:W-:Y:S01]  /*50b0*/  HMMA.16816.F32 R76, R4.reuse, R10, R76 ;  /* 0x0000000a044c723c */ /* 0x040fe2000000184c */
[----:B------:R-:W4:Y:S01]  /*50c0*/  LDSM.16.MT88.4 R8, [R116+0x9c00] ;  /* 0x009c00007408783b */ /* 0x000f220000004200 */
[----:B------:R-:W-:Y:S06]  /*50d0*/  MUFU.EX2 R131, R131 ;  /* 0x0000008300837308 */ /* 0x000fec0000000800 */
[C---:B---3--:R-:W-:Y:S02]  /*50e0*/  HMMA.16816.F32 R72, R4.reuse, R16, R72 ;  /* 0x000000100448723c */ /* 0x048fe40000001848 */
[----:B------:R-:W3:Y:S06]  /*50f0*/  MUFU.EX2 R134, R134 ;  /* 0x0000008600867308 */ /* 0x000eec0000000800 */
[----:B------:R-:W-:Y:S01]  /*5100*/  HMMA.16816.F32 R68, R4, R18, R68 ;  /* 0x000000120444723c */ /* 0x000fe20000001844 */
[----:B------:R-:W-:Y:S01]  /*5110*/  F2FP.F16.F32.PACK_AB R4, R25, R26 ;  /* 0x0000001a1904723e */ /* 0x000fe200000000ff */
[----:B------:R-:W1:Y:S01]  /*5120*/  LDSM.16.MT88.4 R16, [R172+0xbc00] ;  /* 0x00bc0000ac10783b */ /* 0x000e620000004200 */
[----:B------:R-:W-:Y:S01]  /*5130*/  F2FP.F16.F32.PACK_AB R6, R3, R24 ;  /* 0x000000180306723e */ /* 0x000fe200000000ff */
[----:B------:R-:W-:Y:S01]  /*5140*/  MUFU.EX2 R127, R127 ;  /* 0x0000007f007f7308 */ /* 0x000fe20000000800 */
[----:B-----5:R-:W-:-:S02]  /*5150*/  F2FP.F16.F32.PACK_AB R5, R67, R124 ;  /* 0x0000007c4305723e */ /* 0x020fc400000000ff */
[----:B------:R-:W-:-:S05]  /*5160*/  F2FP.F16.F32.PACK_AB R7, R65, R66 ;  /* 0x000000424107723e */ /* 0x000fca00000000ff */
[----:B------:R-:W5:Y:S02]  /*5170*/  MUFU.EX2 R128, R128 ;  /* 0x0000008000807308 */ /* 0x000f640000000800 */
[C---:B--2---:R-:W-:Y:S06]  /*5180*/  HMMA.16816.F32 R112, R4.reuse, R12, R112 ;  /* 0x0000000c0470723c */ /* 0x044fec0000001870 */
[----:B------:R-:W-:Y:S02]  /*5190*/  MUFU.EX2 R64, R64 ;  /* 0x0000004000407308 */ /* 0x000fe40000000800 */
[C---:B------:R-:W-:Y:S01]  /*51a0*/  HMMA.16816.F32 R108, R4.reuse, R14, R108 ;  /* 0x0000000e046c723c */ /* 0x040fe2000000186c */
[----:B------:R-:W2:Y:S05]  /*51b0*/  LDSM.16.MT88.4 R12, [R116+0xbc00] ;  /* 0x00bc0000740c783b */ /* 0x000eaa0000004200 */
[----:B------:R-:W5:Y:S02]  /*51c0*/  MUFU.EX2 R129, R129 ;  /* 0x0000008100817308 */ /* 0x000f640000000800 */
[C---:B----4-:R-:W-:Y:S06]  /*51d0*/  HMMA.16816.F32 R104, R4.reuse, R8, R104 ;  /* 0x000000080468723c */ /* 0x050fec0000001868 */
[----:B------:R-:W-:Y:S02]  /*51e0*/  MUFU.EX2 R60, R60 ;  /* 0x0000003c003c7308 */ /* 0x000fe40000000800 */
[C---:B------:R-:W-:Y:S01]  /*51f0*/  HMMA.16816.F32 R100, R4.reuse, R10, R100 ;  /* 0x0000000a0464723c */ /* 0x040fe20000001864 */
[----:B------:R-:W4:Y:S05]  /*5200*/  LDSM.16.MT88.4 R8, [R172+0xdc00] ;  /* 0x00dc0000ac08783b */ /* 0x000f2a0000004200 */
[----:B------:R-:W5:Y:S02]  /*5210*/  MUFU.EX2 R125, R125 ;  /* 0x0000007d007d7308 */ /* 0x000f640000000800 */
[C---:B-1----:R-:W-:Y:S06]  /*5220*/  HMMA.16816.F32 R96, R4.reuse, R16, R96 ;  /* 0x000000100460723c */ /* 0x042fec0000001860 */
[----:B------:R-:W-:Y:S02]  /*5230*/  MUFU.EX2 R58, R58 ;  /* 0x0000003a003a7308 */ /* 0x000fe40000000800 */
[C---:B------:R-:W-:Y:S01]  /*5240*/  HMMA.16816.F32 R92, R4.reuse, R18, R92 ;  /* 0x00000012045c723c */ /* 0x040fe2000000185c */
[----:B------:R-:W1:Y:S05]  /*5250*/  LDSM.16.MT88.4 R16, [R116+0xdc00] ;  /* 0x00dc00007410783b */ /* 0x000e6a0000004200 */
[----:B------:R-:W5:Y:S02]  /*5260*/  MUFU.EX2 R61, R61 ;  /* 0x0000003d003d7308 */ /* 0x000f640000000800 */
[C---:B--2---:R-:W-:Y:S06]  /*5270*/  HMMA.16816.F32 R88, R4.reuse, R12, R88 ;  /* 0x0000000c0458723c */ /* 0x044fec0000001858 */
[----:B------:R-:W-:Y:S02]  /*5280*/  MUFU.EX2 R57, R57 ;  /* 0x0000003900397308 */ /* 0x000fe40000000800 */
[C---:B------:R-:W-:Y:S01]  /*5290*/  HMMA.16816.F32 R84, R4.reuse, R14, R84 ;  /* 0x0000000e0454723c */ /* 0x040fe20000001854 */
[----:B------:R-:W2:Y:S05]  /*52a0*/  LDSM.16.MT88.4 R12, [R172+0xa000] ;  /* 0x00a00000ac0c783b */ /* 0x000eaa0000004200 */
[----:B------:R-:W-:Y:S02]  /*52b0*/  MUFU.EX2 R46, R62 ;  /* 0x0000003e002e7308 */ /* 0x000fe40000000800 */
[C---:B----4-:R-:W-:Y:S06]  /*52c0*/  HMMA.16816.F32 R80, R4.reuse, R8, R80 ;  /* 0x000000080450723c */ /* 0x050fec0000001850 */
[----:B------:R-:W-:Y:S02]  /*52d0*/  MUFU.EX2 R48, R48 ;  /* 0x0000003000307308 */ /* 0x000fe40000000800 */
[C---:B------:R-:W-:Y:S01]  /*52e0*/  HMMA.16816.F32 R76, R4.reuse, R10, R76 ;  /* 0x0000000a044c723c */ /* 0x040fe2000000184c */
[----:B------:R-:W4:Y:S05]  /*52f0*/  LDSM.16.MT88.4 R8, [R116+0xa000] ;  /* 0x00a000007408783b */ /* 0x000f2a0000004200 */
[----:B------:R-:W-:Y:S02]  /*5300*/  MUFU.EX2 R193, R193 ;  /* 0x000000c100c17308 */ /* 0x000fe40000000800 */
[C---:B-1----:R-:W-:Y:S06]  /*5310*/  HMMA.16816.F32 R72, R4.reuse, R16, R72 ;  /* 0x000000100448723c */ /* 0x042fec0000001848 */
[----:B------:R-:W-:Y:S02]  /*5320*/  MUFU.EX2 R47, R51 ;  /* 0x00000033002f7308 */ /* 0x000fe40000000800 */
[----:B------:R-:W-:Y:S01]  /*5330*/  HMMA.16816.F32 R68, R4, R18, R68 ;  /* 0x000000120444723c */ /* 0x000fe20000001844 */
[----:B------:R-:W-:Y:S01]  /*5340*/  F2FP.F16.F32.PACK_AB R4, R130, R133 ;  /* 0x000000858204723e */ /* 0x000fe200000000ff */
[----:B------:R-:W1:Y:S01]  /*5350*/  LDSM.16.MT88.4 R16, [R172+0xc000] ;  /* 0x00c00000ac10783b */ /* 0x000e620000004200 */
[----:B------:R-:W-:-:S02]  /*5360*/  F2FP.F16.F32.PACK_AB R6, R135, R126 ;  /* 0x0000007e8706723e */ /* 0x000fc400000000ff */
[----:B------:R-:W-:Y:S01]  /*5370*/  F2FP.F16.F32.PACK_AB R5, R139, R144 ;  /* 0x000000908b05723e */ /* 0x000fe200000000ff */
[----:B------:R-:W-:Y:S01]  /*5380*/  MUFU.EX2 R192, R192 ;  /* 0x000000c000c07308 */ /* 0x000fe20000000800 */
[----:B------:R-:W-:-:S07]  /*5390*/  F2FP.F16.F32.PACK_AB R7, R137, R138 ;  /* 0x0000008a8907723e */ /* 0x000fce00000000ff */
[C---:B--2---:R-:W-:Y:S08]  /*53a0*/  HMMA.16816.F32 R112, R4.reuse, R12, R112 ;  /* 0x0000000c0470723c */ /* 0x044ff00000001870 */
[C---:B------:R-:W-:Y:S01]  /*53b0*/  HMMA.16816.F32 R108, R4.reuse, R14, R108 ;  /* 0x0000000e046c723c */ /* 0x040fe2000000186c */
[----:B------:R-:W2:Y:S07]  /*53c0*/  LDSM.16.MT88.4 R12, [R116+0xc000] ;  /* 0x00c00000740c783b */ /* 0x000eae0000004200 */
        /* <DEDUP_REMOVED lines=8> */
[----:B------:R-:W2:Y:S07]  /*5450*/  LDSM.16.MT88.4 R12, [R172+0xa400] ;  /* 0x00a40000ac0c783b */ /* 0x000eae0000004200 */
[C---:B----4-:R-:W-:Y:S08]  /*5460*/  HMMA.16816.F32 R80, R4.reuse, R8, R80 ;  /* 0x000000080450723c */ /* 0x050ff00000001850 */
[C---:B------:R-:W-:Y:S01]  /*5470*/  HMMA.16816.F32 R76, R4.reuse, R10, R76 ;  /* 0x0000000a044c723c */ /* 0x040fe2000000184c */
[----:B------:R-:W4:Y:S07]  /*5480*/  LDSM.16.MT88.4 R8, [R116+0xa400] ;  /* 0x00a400007408783b */ /* 0x000f2e0000004200 */
[C---:B-1----:R-:W-:Y:S08]  /*5490*/  HMMA.16816.F32 R72, R4.reuse, R16, R72 ;  /* 0x000000100448723c */ /* 0x042ff00000001848 */
[----:B------:R-:W-:Y:S01]  /*54a0*/  HMMA.16816.F32 R68, R4, R18, R68 ;  /* 0x000000120444723c */ /* 0x000fe20000001844 */
[----:B------:R-:W-:Y:S01]  /*54b0*/  F2FP.F16.F32.PACK_AB R4, R143, R136 ;  /* 0x000000888f04723e */ /* 0x000fe200000000ff */
[----:B------:R-:W1:Y:S01]  /*54c0*/  LDSM.16.MT88.4 R16, [R172+0xc400] ;  /* 0x00c40000ac10783b */ /* 0x000e620000004200 */
[----:B------:R-:W-:-:S02]  /*54d0*/  F2FP.F16.F32.PACK_AB R6, R145, R132 ;  /* 0x000000849106723e */ /* 0x000fc400000000ff */
[----:B---3--:R-:W-:Y:S02]  /*54e0*/  F2FP.F16.F32.PACK_AB R5, R134, R131 ;  /* 0x000000838605723e */ /* 0x008fe400000000ff */
[----:B-----5:R-:W-:-:S07]  /*54f0*/  F2FP.F16.F32.PACK_AB R7, R128, R127 ;  /* 0x0000007f8007723e */ /* 0x020fce00000000ff */
[C---:B--2---:R-:W-:Y:S08]  /*5500*/  HMMA.16816.F32 R112, R4.reuse, R12, R112 ;  /* 0x0000000c0470723c */ /* 0x044ff00000001870 */
[C---:B------:R-:W-:Y:S01]  /*5510*/  HMMA.16816.F32 R108, R4.reuse, R14, R108 ;  /* 0x0000000e046c723c */ /* 0x040fe2000000186c */
[----:B------:R-:W2:Y:S07]  /*5520*/  LDSM.16.MT88.4 R12, [R116+0xc400] ;  /* 0x00c40000740c783b */ /* 0x000eae0000004200 */
[C---:B----4-:R-:W-:Y:S08]  /*5530*/  HMMA.16816.F32 R104, R4.reuse, R8, R104 ;  /* 0x000000080468723c */ /* 0x050ff00000001868 */
        /* <DEDUP_REMOVED lines=11> */
[----:B-1----:R-:W-:Y:S01]  /*55f0*/  HMMA.16816.F32 R72, R4, R12, R72 ;  /* 0x0000000c0448723c */ /* 0x002fe20000001848 */
[--C-:B------:R-:W-:Y:S01]  /*5600*/  FFMA.FTZ R12, R55, UR6, -R20.reuse ;  /* 0x00000006370c7c23 */ /* 0x100fe20008010814 */
[----:B------:R-:W-:Y:S01]  /*5610*/  FFMA.FTZ R55, R50, UR6, -R45 ;  /* 0x0000000632377c23 */ /* 0x000fe2000801082d */
[----:B------:R-:W-:-:S02]  /*5620*/  FFMA.FTZ R50, R53, UR6, -R20 ;  /* 0x0000000635327c23 */ /* 0x000fc40008010814 */
[----:B------:R-:W1:Y:S01]  /*5630*/  MUFU.EX2 R44, R12 ;  /* 0x0000000c002c7308 */ /* 0x000e620000000800 */
[----:B------:R-:W3:Y:S02]  /*5640*/  LDSM.16.MT88.4 R20, [R116+0xa800] ;  /* 0x00a800007414783b */ /* 0x000ee40000004200 */
[----:B------:R-:W-:Y:S01]  /*5650*/  HMMA.16816.F32 R68, R4, R14, R68 ;  /* 0x0000000e0444723c */ /* 0x000fe20000001844 */
[----:B------:R-:W-:Y:S02]  /*5660*/  F2FP.F16.F32.PACK_AB R4, R129, R64 ;  /* 0x000000408104723e */ /* 0x000fe400000000ff */
[----:B------:R-:W-:Y:S02]  /*5670*/  F2FP.F16.F32.PACK_AB R6, R125, R60 ;  /* 0x0000003c7d06723e */ /* 0x000fe400000000ff */
[----:B------:R-:W-:Y:S01]  /*5680*/  F2FP.F16.F32.PACK_AB R5, R61, R58 ;  /* 0x0000003a3d05723e */ /* 0x000fe200000000ff */
[----:B------:R-:W4:Y:S01]  /*5690*/  MUFU.EX2 R45, R55 ;  /* 0x00000037002d7308 */ /* 0x000f220000000800 */
[----:B-1----:R-:W-:Y:S01]  /*56a0*/  F2FP.F16.F32.PACK_AB R7, R44, R57 ;  /* 0x000000392c07723e */ /* 0x002fe200000000ff */
[----:B------:R-:W1:Y:S06]  /*56b0*/  LDSM.16.MT88.4 R12, [R172+0xe800] ;  /* 0x00e80000ac0c783b */ /* 0x000e6c0000004200 */
[----:B------:R-:W5:Y:S01]  /*56c0*/  MUFU.EX2 R50, R50 ;  /* 0x0000003200327308 */ /* 0x000f620000000800 */
        /* <DEDUP_REMOVED lines=13> */
[----:B------:R-:W1:Y:S03]  /*57a0*/  LDSM.16.MT88.4 R16, [R116+0xac00] ;  /* 0x00ac00007410783b */ /* 0x000e660000004200 */
[----:B------:R-:W-:-:S03]  /*57b0*/  FADD.FTZ R38, R38, R39 ;  /* 0x0000002726267221 */ /* 0x000fc60000010000 */
[----:B--2---:R-:W-:Y:S01]  /*57c0*/  HMMA.16816.F32 R88, R4, R8, R88 ;  /* 0x000000080458723c */ /* 0x004fe20000001858 */
[----:B------:R-:W-:-:S04]  /*57d0*/  FADD.FTZ R35, R35, R38 ;  /* 0x0000002623237221 */ /* 0x000fc80000010000 */
[----:B------:R-:W-:-:S03]  /*57e0*/  FADD.FTZ R32, R32, R35 ;  /* 0x0000002320207221 */ /* 0x000fc60000010000 */
[----:B------:R-:W-:Y:S01]  /*57f0*/  HMMA.16816.F32 R84, R4, R10, R84 ;  /* 0x0000000a0454723c */ /* 0x000fe20000001854 */
[----:B------:R-:W2:Y:S01]  /*5800*/  LDSM.16.MT88.4 R8, [R172+0xac00] ;  /* 0x00ac0000ac08783b */ /* 0x000ea20000004200 */
[----:B------:R-:W-:-:S04]  /*5810*/  FADD.FTZ R31, R31, R32 ;  /* 0x000000201f1f7221 */ /* 0x000fc80000010000 */
[----:B------:R-:W-:Y:S02]  /*5820*/  FADD.FTZ R28, R28, R31 ;  /* 0x0000001f1c1c7221 */ /* 0x000fe40000010000 */
[----:B------:R-:W-:Y:S01]  /*5830*/  HMMA.16816.F32 R76, R4, R14, R76 ;  /* 0x0000000e044c723c */ /* 0x000fe2000000184c */
[----:B------:R-:W2:Y:S01]  /*5840*/  LDSM.16.MT88.4 R12, [R172+0xcc00] ;  /* 0x00cc0000ac0c783b */ /* 0x000ea20000004200 */
[----:B------:R-:W-:-:S04]  /*5850*/  FADD.FTZ R27, R27, R28 ;  /* 0x0000001c1b1b7221 */ /* 0x000fc80000010000 */
[----:B------:R-:W-:Y:S02]  /*5860*/  FADD.FTZ R124, R124, R27 ;  /* 0x0000001b7c7c7221 */ /* 0x000fe40000010000 */
[----:B---3--:R-:W-:Y:S01]  /*5870*/  HMMA.16816.F32 R72, R4, R20, R72 ;  /* 0x000000140448723c */ /* 0x008fe20000001848 */
[----:B------:R-:W-:Y:S01]  /*5880*/  FADD.FTZ R21, R37, R40 ;  /* 0x0000002825157221 */ /* 0x000fe20000010000 */
[----:B------:R-:W-:-:S03]  /*5890*/  FADD.FTZ R67, R67, R124 ;  /* 0x0000007c43437221 */ /* 0x000fc60000010000 */
[----:B------:R-:W-:Y:S01]  /*58a0*/  FADD.FTZ R21, R36, R21 ;  /* 0x0000001524157221 */ /* 0x000fe20000010000 */
[----:B------:R-:W-:Y:S02]  /*58b0*/  FADD.FTZ R66, R66, R67 ;  /* 0x0000004342427221 */ /* 0x000fe40000010000 */
[----:B------:R-:W-:Y:S01]  /*58c0*/  HMMA.16816.F32 R68, R4, R22, R68 ;  /* 0x000000160444723c */ /* 0x000fe20000001844 */
[----:B----4-:R-:W-:Y:S01]  /*58d0*/  F2FP.F16.F32.PACK_AB R4, R45, R46 ;  /* 0x0000002e2d04723e */ /* 0x010fe200000000ff */
[----:B------:R-:W-:Y:S01]  /*58e0*/  FADD.FTZ R34, R34, R21 ;  /* 0x0000001522227221 */ /* 0x000fe20000010000 */
[----:B------:R-:W-:Y:S01]  /*58f0*/  F2FP.F16.F32.PACK_AB R6, R193, R48 ;  /* 0x00000030c106723e */ /* 0x000fe200000000ff */
[----:B------:R-:W-:Y:S01]  /*5900*/  FADD.FTZ R65, R65, R66 ;  /* 0x0000004241417221 */ /* 0x000fe20000010000 */
[----:B-----5:R-:W-:Y:S01]  /*5910*/  F2FP.F16.F32.PACK_AB R5, R47, R50 ;  /* 0x000000322f05723e */ /* 0x020fe200000000ff */
[----:B------:R-:W-:Y:S01]  /*5920*/  FADD.FTZ R33, R33, R34 ;  /* 0x0000002221217221 */ /* 0x000fe20000010000 */
[----:B-1----:R-:W-:Y:S01]  /*5930*/  F2FP.F16.F32.PACK_AB R7, R192, R43 ;  /* 0x0000002bc007723e */ /* 0x002fe200000000ff */
[----:B------:R-:W-:-:S02]  /*5940*/  FADD.FTZ R144, R144, R65 ;  /* 0x0000004190907221 */ /* 0x000fc40000010000 */
[----:B------:R-:W-:Y:S02]  /*5950*/  FADD.FTZ R30, R30, R33 ;  /* 0x000000211e1e7221 */ /* 0x000fe40000010000 */
[----:B------:R-:W-:Y:S02]  /*5960*/  FADD.FTZ R139, R139, R144 ;  /* 0x000000908b8b7221 */ /* 0x000fe40000010000 */
[----:B------:R-:W-:Y:S01]  /*5970*/  FADD.FTZ R29, R29, R30 ;  /* 0x0000001e1d1d7221 */ /* 0x000fe20000010000 */
[----:B------:R-:W-:Y:S03]  /*5980*/  HMMA.16816.F32 R104, R4, R16, R104 ;  /* 0x000000100468723c */ /* 0x000fe60000001868 */
[----:B------:R-:W-:-:S04]  /*5990*/  FADD.FTZ R26, R26, R29 ;  /* 0x0000001d1a1a7221 */ /* 0x000fc80000010000 */
[----:B------:R-:W-:Y:S01]  /*59a0*/  FADD.FTZ R25, R25, R26 ;  /* 0x0000001a19197221 */ /* 0x000fe20000010000 */
[----:B--2---:R-:W-:Y:S03]  /*59b0*/  HMMA.16816.F32 R112, R4, R8, R112 ;  /* 0x000000080470723c */ /* 0x004fe60000001870 */
[----:B------:R-:W-:-:S04]  /*59c0*/  FADD.FTZ R20, R24, R25 ;  /* 0x0000001918147221 */ /* 0x000fc80000010000 */
[----:B------:R-:W-:Y:S01]  /*59d0*/  FADD.FTZ R20, R3, R20 ;  /* 0x0000001403147221 */ /* 0x000fe20000010000 */
[----:B------:R-:W-:Y:S01]  /*59e0*/  HMMA.16816.F32 R108, R4, R10, R108 ;  /* 0x0000000a046c723c */ /* 0x000fe2000000186c */
[----:B------:R-:W1:Y:S02]  /*59f0*/  LDSM.16.MT88.4 R8, [R116+0xcc00] ;  /* 0x00cc00007408783b */ /* 0x000e640000004200 */
[----:B------:R-:W-:-:S04]  /*5a00*/  FADD.FTZ R3, R133, R20 ;  /* 0x0000001485037221 */ /* 0x000fc80000010000 */
[----:B------:R-:W-:Y:S01]  /*5a10*/  FADD.FTZ R3, R130, R3 ;  /* 0x0000000382037221 */ /* 0x000fe20000010000 */
[----:B------:R-:W-:Y:S01]  /*5a20*/  HMMA.16816.F32 R100, R4, R18, R100 ;  /* 0x000000120464723c */ /* 0x000fe20000001864 */
[----:B------:R-:W2:Y:S02]  /*5a30*/  LDSM.16.MT88.4 R16, [R172+0xec00] ;  /* 0x00ec0000ac10783b */ /* 0x000ea40000004200 */
[----:B------:R-:W-:-:S04]  /*5a40*/  FADD.FTZ R126, R126, R3 ;  /* 0x000000037e7e7221 */ /* 0x000fc80000010000 */
[----:B------:R-:W-:Y:S01]  /*5a50*/  FADD.FTZ R135, R135, R126 ;  /* 0x0000007e87877221 */ /* 0x000fe20000010000 */
[----:B------:R-:W-:Y:S03]  /*5a60*/  HMMA.16816.F32 R96, R4, R12, R96 ;  /* 0x0000000c0460723c */ /* 0x000fe60000001860 */
[----:B------:R-:W-:-:S04]  /*5a70*/  FADD.FTZ R136, R136, R135 ;  /* 0x0000008788887221 */ /* 0x000fc80000010000 */
[----:B------:R-:W-:Y:S01]  /*5a80*/  FADD.FTZ R143, R143, R136 ;  /* 0x000000888f8f7221 */ /* 0x000fe20000010000 */
[----:B------:R-:W-:Y:S01]  /*5a90*/  HMMA.16816.F32 R92, R4, R14, R92 ;  /* 0x0000000e045c723c */ /* 0x000fe2000000185c */
[----:B------:R-:W3:Y:S02]  /*5aa0*/  LDSM.16.MT88.4 R12, [R116+0xec00] ;  /* 0x00ec0000740c783b */ /* 0x000ee40000004200 */
        /* <DEDUP_REMOVED lines=94> */
.L_x_1552:
[----:B------:R-:W-:Y:S01]  /*6090*/  UMOV UR4, URZ ;  /* 0x000000ff00047c82 */ /* 0x000fe20008000000 */
[----:B------:R-:W-:Y:S01]  /*60a0*/  IMAD.SHL.U32 R4, R120, 0x80, RZ ;  /* 0x0000008078047824 */ /* 0x000fe200078e00ff */
[----:B------:R-:W-:-:S05]  /*60b0*/  IADD3 R3, P0, PT, RZ, -UR4, RZ ;  /* 0x80000004ff037c10 */ /* 0x000fca000ff1e0ff */
[----:B------:R-:W-:-:S05]  /*60c0*/  IMAD.X R4, RZ, RZ, ~R4, P0 ;  /* 0x000000ffff047224 */ /* 0x000fca00000e0e04 */
[----:B------:R-:W-:-:S04]  /*60d0*/  SHF.R.S64 R3, R3, 0x1f, R4 ;  /* 0x0000001f03037819 */ /* 0x000fc80000001004 */
[----:B------:R-:W-:-:S04]  /*60e0*/  IADD3 R180, P0, PT, R3, R180, RZ ;  /* 0x000000b403b47210 */ /* 0x000fc80007f1e0ff */
[----:B------:R-:W-:-:S09]  /*60f0*/  LEA.HI.X.SX32 R181, R4, R181, 0x1, P0 ;  /* 0x000000b504b57211 */ /* 0x000fd200000f0eff */
.L_x_1553:
        /* <DEDUP_REMOVED lines=12> */
[C---:B------:R-:W-:Y:S01]  /*61c0*/  IMAD.X R9, R120.reuse, 0x1, R5, P1 ;  /* 0x0000000178097824 */ /* 0x040fe200008e0605 */
[----:B------:R-:W-:Y:S03]  /*61d0*/  LDGSTS.E.BYPASS.LTC128B.128 [R185+0x9800], desc[UR16][R4.64] ;  /* 0x0980000004b97fae */ /* 0x000fe6000b981a10 */
[----:B------:R-:W-:Y:S01]  /*61e0*/  IMAD.X R11, R120, 0x1, R9, P0 ;  /* 0x00000001780b7824 */ /* 0x000fe200000e0609 */
        /* <DEDUP_REMOVED lines=99> */
[C---:B-1----:R-:W-:Y:S08]  /*6820*/  HMMA.16816.F32 R40, R128.reuse, R124, R40 ;  /* 0x0000007c8028723c */ /* 0x042ff00000001828 */
[C---:B------:R-:W-:Y:S01]  /*6830*/  HMMA.16816.F32 R36, R128.reuse, R126, R36 ;  /* 0x0000007e8024723c */ /* 0x040fe20000001824 */
[----:B------:R-:W1:Y:S07]  /*6840*/  LDSM.16.M88.4 R124, [R174+0x7000] ;  /* 0x00700000ae7c783b */ /* 0x000e6e0000000200 */
[C---:B------:R-:W-:Y:S01]  /*6850*/  HMMA.16816.F32 R60, R128.reuse, R122, R60 ;  /* 0x0000007a803c723c */ /* 0x040fe2000000183c */
[----:B------:R-:W3:Y:S07]  /*6860*/  LDSM.16.M88.4 R120, [R118+0x6800] ;  /* 0x006800007678783b */ /* 0x000eee0000000200 */
[C---:B--2---:R-:W-:Y:S08]  /*6870*/  HMMA.16816.F32 R48, R128.reuse, R132, R48 ;  /* 0x000000848030723c */ /* 0x044ff00000001830 */
[----:B------:R-:W-:Y:S01]  /*6880*/  HMMA.16816.F32 R44, R128, R134, R44 ;  /* 0x00000086802c723c */ /* 0x000fe2000000182c */
[----:B------:R-:W2:Y:S07]  /*6890*/  LDSM.16.M88.4 R132, [R118+0x6c00] ;  /* 0x006c00007684783b */ /* 0x000eae0000000200 */
[C---:B-1----:R-:W-:Y:S08]  /*68a0*/  HMMA.16816.F32 R16, R136.reuse, R124, R16 ;  /* 0x0000007c8810723c */ /* 0x042ff00000001810 */
[----:B------:R-:W-:Y:S01]  /*68b0*/  HMMA.16816.F32 R12, R136, R126, R12 ;  /* 0x0000007e880c723c */ /* 0x000fe2000000180c */
[----:B------:R-:W1:Y:S07]  /*68c0*/  LDSM.16.M88.4 R124, [R174+0x8000] ;  /* 0x00800000ae7c783b */ /* 0x000e6e0000000200 */
[C---:B---3--:R-:W-:Y:S08]  /*68d0*/  HMMA.16816.F32 R32, R128.reuse, R120, R32 ;  /* 0x000000788020723c */ /* 0x048ff00000001820 */
        /* <DEDUP_REMOVED lines=14> */
[----:B------:R-:W-:Y:S07]  /*69c0*/  LDSM.16.M88.4 R128, [R173+0x2000] ;  /* 0x00200000ad80783b */ /* 0x000fee0000000200 */
[C---:B----4-:R-:W-:Y:S08]  /*69d0*/  HMMA.16816.F32 R64, R136.reuse, R132, R64 ;  /* 0x000000848840723c */ /* 0x050ff00000001840 */
[C---:B-1----:R-:W-:Y:S08]  /*69e0*/  HMMA.16816.F32 R32, R136.reuse, R124, R32 ;  /* 0x0000007c8820723c */ /* 0x042ff00000001820 */
[C---:B------:R-:W-:Y:S01]  /*69f0*/  HMMA.16816.F32 R28, R136.reuse, R126, R28 ;  /* 0x0000007e881c723c */ /* 0x040fe2000000181c */
[----:B------:R-:W1:Y:S07]  /*6a00*/  LDSM.16.M88.4 R124, [R118+0x7400] ;  /* 0x00740000767c783b */ /* 0x000e6e0000000200 */
[C---:B---3--:R-:W-:Y:S08]  /*6a10*/  HMMA.16816.F32 R40, R136.reuse, R120, R40 ;  /* 0x000000788828723c */ /* 0x048ff00000001828 */
[C---:B------:R-:W-:Y:S01]  /*6a20*/  HMMA.16816.F32 R36, R136.reuse, R122, R36 ;  /* 0x0000007a8824723c */ /* 0x040fe20000001824 */
[----:B------:R-:W2:Y:S07]  /*6a30*/  LDSM.16.M88.4 R120, [R118+0x7000] ;  /* 0x007000007678783b */ /* 0x000eae0000000200 */
[----:B------:R-:W-:Y:S01]  /*6a40*/  HMMA.16816.F32 R60, R136, R134, R60 ;  /* 0x00000086883c723c */ /* 0x000fe2000000183c */
[----:B------:R-:W3:Y:S07]  /*6a50*/  LDSM.16.M88.4 R132, [R174+0x8c00] ;  /* 0x008c0000ae84783b */ /* 0x000eee0000000200 */
[C---:B-1----:R-:W-:Y:S08]  /*6a60*/  HMMA.16816.F32 R8, R128.reuse, R124, R8 ;  /* 0x0000007c8008723c */ /* 0x042ff00000001808 */
[C---:B------:R-:W-:Y:S08]  /*6a70*/  HMMA.16816.F32 R4, R128.reuse, R126, R4 ;  /* 0x0000007e8004723c */ /* 0x040ff00000001804 */
[----:B--2---:R-:W-:Y:S03]  /*6a80*/  HMMA.16816.F32 R16, R128, R120, R16 ;  /* 0x000000788010723c */ /* 0x004fe60000001810 */
[----:B------:R-:W-:Y:S01]  /*6a90*/  FMUL.FTZ R229, R8, UR10 ;  /* 0x0000000a08e57c20 */ /* 0x000fe20008410000 */
[----:B------:R-:W-:Y:S01]  /*6aa0*/  FMUL.FTZ R125, R10, UR10 ;  /* 0x0000000a0a7d7c20 */ /* 0x000fe20008410000 */
[----:B------:R-:W-:-:S03]  /*6ab0*/  FMUL.FTZ R124, R11, UR10 ;  /* 0x0000000a0b7c7c20 */ /* 0x000fc60008410000 */
[----:B------:R-:W-:Y:S01]  /*6ac0*/  HMMA.16816.F32 R12, R128, R122, R12 ;  /* 0x0000007a800c723c */ /* 0x000fe2000000180c */
[----:B------:R-:W-:Y:S01]  /*6ad0*/  FMUL.FTZ R123, R9, UR10 ;  /* 0x0000000a097b7c20 */ /* 0x000fe20008410000 */
[----:B------:R-:W-:Y:S01]  /*6ae0*/  MUFU.TANH R229, R229 ;  /* 0x000000e500e57308 */ /* 0x000fe20000002400 */
[----:B------:R-:W1:Y:S01]  /*6af0*/  LDSM.16.M88.4 R8, [R118+0x7c00] ;  /* 0x007c00007608783b */ /* 0x000e620000000200 */
[----:B------:R-:W-:Y:S01]  /*6b00*/  FMUL.FTZ R4, R4, UR10 ;  /* 0x0000000a04047c20 */ /* 0x000fe20008410000 */
[----:B------:R-:W-:Y:S01]  /*6b10*/  FMUL.FTZ R5, R5, UR10 ;  /* 0x0000000a05057c20 */ /* 0x000fe20008410000 */
[----:B------:R-:W-:Y:S01]  /*6b20*/  FMUL.FTZ R6, R6, UR10 ;  /* 0x0000000a06067c20 */ /* 0x000fe20008410000 */
[----:B------:R-:W-:Y:S01]  /*6b30*/  FMUL.FTZ R7, R7, UR10 ;  /* 0x0000000a07077c20 */ /* 0x000fe20008410000 */
[----:B---3--:R-:W-:Y:S02]  /*6b40*/  HMMA.16816.F32 R24, R136, R132, R24 ;  /* 0x000000848818723c */ /* 0x008fe40000001818 */
[----:B------:R-:W-:Y:S01]  /*6b50*/  MUFU.TANH R127, R4 ;  /* 0x00000004007f7308 */ /* 0x000fe20000002400 */
[----:B------:R-:W-:Y:S01]  /*6b60*/  FMUL.FTZ R120, R16, UR10 ;  /* 0x0000000a10787c20 */ /* 0x000fe20008410000 */
[----:B------:R-:W-:Y:S01]  /*6b70*/  FMUL.FTZ R3, R17, UR10 ;  /* 0x0000000a11037c20 */ /* 0x000fe20008410000 */
[----:B------:R-:W-:Y:S01]  /*6b80*/  FMUL.FTZ R122, R18, UR10 ;  /* 0x0000000a127a7c20 */ /* 0x000fe20008410000 */
[----:B------:R-:W-:-:S02]  /*6b90*/  FMUL.FTZ R121, R19, UR10 ;  /* 0x0000000a13797c20 */ /* 0x000fc40008410000 */
[----:B------:R-:W2:Y:S01]  /*6ba0*/  LDSM.16.M88.4 R16, [R118+0x7800] ;  /* 0x007800007610783b */ /* 0x000ea20000000200 */
[----:B------:R-:W-:Y:S01]  /*6bb0*/  HMMA.16816.F32 R20, R136, R134, R20 ;  /* 0x000000868814723c */ /* 0x000fe20000001814 */
[----:B------:R-:W-:Y:S01]  /*6bc0*/  MUFU.TANH R227, R5 ;  /* 0x0000000500e37308 */ /* 0x000fe20000002400 */
[----:B------:R-:W-:Y:S01]  /*6bd0*/  FMUL.FTZ R132, R12, UR10 ;  /* 0x0000000a0c847c20 */ /* 0x000fe20008410000 */
[----:B------:R-:W-:Y:S01]  /*6be0*/  FMUL.FTZ R12, R13, UR10 ;  /* 0x0000000a0d0c7c20 */ /* 0x000fe20008410000 */
[----:B------:R-:W-:Y:S01]  /*6bf0*/  FMUL.FTZ R14, R14, UR10 ;  /* 0x0000000a0e0e7c20 */ /* 0x000fe20008410000 */
[----:B------:R-:W-:-:S04]  /*6c00*/  FMUL.FTZ R15, R15, UR10 ;  /* 0x0000000a0f0f7c20 */ /* 0x000fc80008410000 */
[----:B------:R-:W-:Y:S08]  /*6c10*/  MUFU.TANH R133, R6 ;  /* 0x0000000600857308 */ /* 0x000ff00000002400 */
[----:B------:R3:W-:Y:S08]  /*6c20*/  MUFU.TANH R126, R7 ;  /* 0x00000007007e7308 */ /* 0x0007f00000002400 */
[----:B------:R-:W4:Y:S01]  /*6c30*/  MUFU.TANH R120, R120 ;  /* 0x0000007800787308 */ /* 0x000f220000002400 */
[C---:B-1----:R-:W-:Y:S07]  /*6c40*/  HMMA.16816.F32 R56, R128.reuse, R8, R56 ;  /* 0x000000088038723c */ /* 0x042fee0000001838 */
[----:B------:R-:W-:Y:S01]  /*6c50*/  MUFU.TANH R3, R3 ;  /* 0x0000000300037308 */ /* 0x000fe20000002400 */
[----:B---3--:R-:W1:Y:S01]  /*6c60*/  LDSM.16.M88.4 R4, [R118+0x8000] ;  /* 0x008000007604783b */ /* 0x008e620000000200 */
[C---:B------:R-:W-:Y:S03]  /*6c70*/  HMMA.16816.F32 R52, R128.reuse, R10, R52 ;  /* 0x0000000a8034723c */ /* 0x040fe60000001834 */
[----:B------:R-:W3:Y:S03]  /*6c80*/  LDSM.16.M88.4 R8, [R118+0x8400] ;  /* 0x008400007608783b */ /* 0x000ee60000000200 */
[----:B------:R-:W5:Y:S02]  /*6c90*/  MUFU.TANH R122, R122 ;  /* 0x0000007a007a7308 */ /* 0x000f640000002400 */
[----:B--2---:R-:W-:Y:S01]  /*6ca0*/  HMMA.16816.F32 R64, R128, R16, R64 ;  /* 0x000000108040723c */ /* 0x004fe20000001840 */
[----:B------:R-:W-:-:S02]  /*6cb0*/  IMAD.SHL.U32 R16, R183, 0x2, RZ ;  /* 0x00000002b7107824 */ /* 0x000fc400078e00ff */
[----:B------:R-:W-:Y:S01]  /*6cc0*/  FMUL.FTZ R56, R56, UR10 ;  /* 0x0000000a38387c20 */ /* 0x000fe20008410000 */
[----:B------:R-:W-:Y:S01]  /*6cd0*/  FMUL.FTZ R57, R57, UR10 ;  /* 0x0000000a39397c20 */ /* 0x000fe20008410000 */
[----:B------:R-:W-:Y:S01]  /*6ce0*/  FMUL.FTZ R58, R58, UR10 ;  /* 0x0000000a3a3a7c20 */ /* 0x000fe20008410000 */
[----:B------:R-:W-:Y:S01]  /*6cf0*/  FMUL.FTZ R59, R59, UR10 ;  /* 0x0000000a3b3b7c20 */ /* 0x000fe20008410000 */
[----:B------:R-:W-:Y:S01]  /*6d00*/  LOP3.LUT R16, R16, 0x6, RZ, 0xc0, !PT ;  /* 0x0000000610107812 */ /* 0x000fe200078ec0ff */
[----:B------:R-:W2:Y:S01]  /*6d10*/  MUFU.TANH R121, R121 ;  /* 0x0000007900797308 */ /* 0x000ea20000002400 */
[----:B------:R-:W-:Y:S03]  /*6d20*/  HMMA.16816.F32 R60, R128, R18, R60 ;  /* 0x00000012803c723c */ /* 0x000fe6000000183c */
[----:B------:R-:W-:Y:S02]  /*6d30*/  IMAD R16, R117, 0x80, R16 ;  /* 0x0000008075107824 */ /* 0x000fe400078e0210 */
[----:B------:R-:W-:Y:S01]  /*6d40*/  FMUL.FTZ R52, R52, UR10 ;  /* 0x0000000a34347c20 */ /* 0x000fe20008410000 */
[----:B------:R-:W-:Y:S01]  /*6d50*/  FMUL.FTZ R53, R53, UR10 ;  /* 0x0000000a35357c20 */ /* 0x000fe20008410000 */
[----:B------:R-:W-:Y:S01]  /*6d60*/  FMUL.FTZ R54, R54, UR10 ;  /* 0x0000000a36367c20 */ /* 0x000fe20008410000 */
[----:B------:R-:W2:Y:S01]  /*6d70*/  MUFU.TANH R132, R132 ;  /* 0x0000008400847308 */ /* 0x000ea20000002400 */
[----:B------:R-:W-:Y:S01]  /*6d80*/  FMUL.FTZ R55, R55, UR10 ;  /* 0x0000000a37377c20 */ /* 0x000fe20008410000 */
[----:B------:R-:W-:Y:S01]  /*6d90*/  FMUL.FTZ R65, R65, UR10 ;  /* 0x0000000a41417c20 */ /* 0x000fe20008410000 */
[----:B------:R-:W-:Y:S01]  /*6da0*/  FMUL.FTZ R66, R66, UR10 ;  /* 0x0000000a42427c20 */ /* 0x000fe20008410000 */
[----:B------:R-:W-:Y:S01]  /*6db0*/  FMUL.FTZ R67, R67, UR10 ;  /* 0x0000000a43437c20 */ /* 0x000fe20008410000 */
[----:B------:R-:W-:-:S03]  /*6dc0*/  FMUL.FTZ R64, R64, UR10 ;  /* 0x0000000a40407c20 */ /* 0x000fc60008410000 */
[----:B------:R-:W-:Y:S03]  /*6dd0*/  MUFU.TANH R12, R12 ;  /* 0x0000000c000c7308 */ /* 0x000fe60000002400 */
[----:B------:R-:W-:Y:S01]  /*6de0*/  FMUL.FTZ R63, R63, UR10 ;  /* 0x0000000a3f3f7c20 */ /* 0x000fe20008410000 */
[----:B------:R-:W-:Y:S01]  /*6df0*/  FMUL.FTZ R60, R60, UR10 ;  /* 0x0000000a3c3c7c20 */ /* 0x000fe20008410000 */
[----:B------:R-:W-:Y:S01]  /*6e00*/  FMUL.FTZ R61, R61, UR10 ;  /* 0x0000000a3d3d7c20 */ /* 0x000fe20008410000 */
[----:B------:R-:W-:Y:S01]  /*6e10*/  FMUL.FTZ R62, R62, UR10 ;  /* 0x0000000a3e3e7c20 */ /* 0x000fe20008410000 */
[----:B-1----:R-:W-:Y:S01]  /*6e20*/  HMMA.16816.F32 R48, R128, R4, R48 ;  /* 0x000000048030723c */ /* 0x002fe20000001830 */
[C---:B------:R-:W-:Y:S01]  /*6e30*/  VIADD R4, R16.reuse, 0xffffff00 ;  /* 0xffffff0010047836 */ /* 0x040fe20000000000 */
[----:B------:R-:W1:Y:S01]  /*6e40*/  MUFU.TANH R14, R14 ;  /* 0x0000000e000e7308 */ /* 0x000e620000002400 */
[----:B------:R-:W-:-:S03]  /*6e50*/  VIADD R5, R16, 0xffffff01 ;  /* 0xffffff0110057836 */ /* 0x000fc60000000000 */
[CC--:B------:R-:W-:Y:S02]  /*6e60*/  ISETP.GE.AND P1, PT, R4.reuse, R142.reuse, PT ;  /* 0x0000008e0400720c */ /* 0x0c0fe40003f26270 */
[-C--:B------:R-:W-:Y:S01]  /*6e70*/  ISETP.GE.AND P0, PT, R4, R119.reuse, PT ;  /* 0x000000770400720c */ /* 0x080fe20003f06270 */
[----:B------:R-:W-:Y:S01]  /*6e80*/  VIADD R4, R16, 0xffffff08 ;  /* 0xffffff0810047836 */ /* 0x000fe20000000000 */
[----:B----4-:R-:W-:Y:S01]  /*6e90*/  FSEL R17, R120, -INF , !P1 ;  /* 0xff80000078117808 */ /* 0x010fe20004800000 */
[C---:B---3--:R-:W-:Y:S01]  /*6ea0*/  HMMA.16816.F32 R40, R128.reuse, R8, R40 ;  /* 0x000000088028723c */ /* 0x048fe20000001828 */
[CC--:B------:R-:W-:Y:S01]  /*6eb0*/  ISETP.GE.AND P6, PT, R5.reuse, R142.reuse, PT ;  /* 0x0000008e0500720c */ /* 0x0c0fe20003fc6270 */
[----:B------:R-:W3:Y:S01]  /*6ec0*/  MUFU.TANH R15, R15 ;  /* 0x0000000f000f7308 */ /* 0x000ee20000002400 */
[-C--:B------:R-:W-:Y:S01]  /*6ed0*/  ISETP.GE.AND P5, PT, R4, R142.reuse, PT ;  /* 0x0000008e0400720c */ /* 0x080fe20003fa6270 */
[----:B------:R-:W-:Y:S01]  /*6ee0*/  VIADD R8, R16, 0xffffff39 ;  /* 0xffffff3910087836 */ /* 0x000fe20000000000 */
[-C--:B------:R-:W-:Y:S01]  /*6ef0*/  ISETP.GE.AND P4, PT, R4, R119.reuse, PT ;  /* 0x000000770400720c */ /* 0x080fe20003f86270 */
[C---:B------:R-:W-:Y:S01]  /*6f00*/  VIADD R4, R16.reuse, 0xffffff09 ;  /* 0xffffff0910047836 */ /* 0x040fe20000000000 */
[-C--:B------:R-:W-:Y:S01]  /*6f10*/  ISETP.GE.AND P3, PT, R5, R119.reuse, PT ;  /* 0x000000770500720c */ /* 0x080fe20003f66270 */
[----:B------:R-:W-:Y:S01]  /*6f20*/  FMUL.FTZ R49, R49, UR10 ;  /* 0x0000000a31317c20 */ /* 0x000fe20008410000 */
[----:B------:R-:W-:Y:S01]  /*6f30*/  VIADD R5, R16, 0xffffff10 ;  /* 0xffffff1010057836 */ /* 0x000fe20000000000 */
[----:B-----5:R-:W-:Y:S01]  /*6f40*/  FSEL R13, R122, -INF , !P0 ;  /* 0xff8000007a0d7808 */ /* 0x020fe20004000000 */
[C---:B------:R-:W-:Y:S01]  /*6f50*/  HMMA.16816.F32 R44, R128.reuse, R6, R44 ;  /* 0x00000006802c723c */ /* 0x040fe2000000182c */
[CC--:B------:R-:W-:Y:S01]  /*6f60*/  ISETP.GE.AND P2, PT, R4.reuse, R142.reuse, PT ;  /* 0x0000008e0400720c */ /* 0x0c0fe20003f46270 */
[----:B------:R4:W-:Y:S01]  /*6f70*/  MUFU.TANH R187, R49 ;  /* 0x0000003100bb7308 */ /* 0x0009e20000002400 */
[-C--:B------:R-:W-:Y:S01]  /*6f80*/  ISETP.GE.AND P1, PT, R4, R119.reuse, PT ;  /* 0x000000770400720c */ /* 0x080fe20003f26270 */
[----:B------:R-:W-:Y:S01]  /*6f90*/  VIADD R4, R16, 0xffffff11 ;  /* 0xffffff1110047836 */ /* 0x000fe20000000000 */
[----:B--2---:R-:W-:Y:S01]  /*6fa0*/  FSEL R9, R121, -INF , !P3 ;  /* 0xff80000079097808 */ /* 0x004fe20005800000 */
[----:B------:R-:W-:Y:S01]  /*6fb0*/  FMUL.FTZ R48, R48, UR10 ;  /* 0x0000000a30307c20 */ /* 0x000fe20008410000 */
[----:B------:R-:W-:Y:S01]  /*6fc0*/  FSEL R19, R132, -INF , !P5 ;  /* 0xff80000084137808 */ /* 0x000fe20006800000 */
[----:B------:R-:W-:Y:S01]  /*6fd0*/  HMMA.16816.F32 R36, R128, R10, R36 ;  /* 0x0000000a8024723c */ /* 0x000fe20000001824 */
[-C--:B------:R-:W-:Y:S01]  /*6fe0*/  ISETP.GE.AND P0, PT, R5, R142.reuse, PT ;  /* 0x0000008e0500720c */ /* 0x080fe20003f06270 */
[----:B------:R-:W-:Y:S01]  /*6ff0*/  MUFU.TANH R123, R123 ;  /* 0x0000007b007b7308 */ /* 0x000fe20000002400 */
[CC--:B------:R-:W-:Y:S01]  /*7000*/  ISETP.GE.AND P3, PT, R4.reuse, R142.reuse, PT ;  /* 0x0000008e0400720c */ /* 0x0c0fe20003f66270 */
[----:B------:R-:W-:Y:S01]  /*7010*/  FMUL.FTZ R159, R41, UR10 ;  /* 0x0000000a299f7c20 */ /* 0x000fe20008410000 */
[-C--:B------:R-:W-:Y:S01]  /*7020*/  ISETP.GE.AND P5, PT, R4, R119.reuse, PT ;  /* 0x000000770400720c */ /* 0x080fe20003fa6270 */
[----:B------:R-:W-:Y:S01]  /*7030*/  FMUL.FTZ R50, R50, UR10 ;  /* 0x0000000a32327c20 */ /* 0x000fe20008410000 */
[----:B-1----:R-:W-:Y:S01]  /*7040*/  FSEL R11, R14, -INF , !P4 ;  /* 0xff8000000e0b7808 */ /* 0x002fe20006000000 */
[----:B------:R-:W-:Y:S01]  /*7050*/  FMUL.FTZ R43, R43, UR10 ;  /* 0x0000000a2b2b7c20 */ /* 0x000fe20008410000 */
[----:B------:R-:W-:Y:S01]  /*7060*/  FSEL R41, R12, -INF , !P2 ;  /* 0xff8000000c297808 */ /* 0x000fe20005000000 */
[----:B------:R-:W-:Y:S01]  /*7070*/  MUFU.TANH R125, R125 ;  /* 0x0000007d007d7308 */ /* 0x000fe20000002400 */
[----:B----4-:R-:W-:Y:S01]  /*7080*/  FSEL R49, R3, -INF , !P6 ;  /* 0xff80000003317808 */ /* 0x010fe20007000000 */
[----:B------:R-:W-:Y:S01]  /*7090*/  VIADD R3, R16, 0xffffff18 ;  /* 0xffffff1810037836 */ /* 0x000fe20000000000 */
[-C--:B------:R-:W-:Y:S01]  /*70a0*/  ISETP.GE.AND P6, PT, R5, R119.reuse, PT ;  /* 0x000000770500720c */ /* 0x080fe20003fc6270 */
[----:B------:R-:W-:Y:S01]  /*70b0*/  FMUL.FTZ R47, R47, UR10 ;  /* 0x0000000a2f2f7c20 */ /* 0x000fe20008410000 */
[----:B------:R-:W1:Y:S01]  /*70c0*/  LDSM.16.M88.4 R4, [R118+0x8800] ;  /* 0x008800007604783b */ /* 0x000e620000000200 */
[----:B---3--:R-:W-:Y:S01]  /*70d0*/  FSEL R15, R15, -INF , !P1 ;  /* 0xff8000000f0f7808 */ /* 0x008fe20004800000 */
[----:B------:R-:W-:Y:S01]  /*70e0*/  FMUL.FTZ R45, R45, UR10 ;  /* 0x0000000a2d2d7c20 */ /* 0x000fe20008410000 */
[----:B------:R-:W2:Y:S01]  /*70f0*/  MUFU.TANH R124, R124 ;  /* 0x0000007c007c7308 */ /* 0x000ea20000002400 */
[CC--:B------:R-:W-:Y:S01]  /*7100*/  ISETP.GE.AND P4, PT, R3.reuse, R142.reuse, PT ;  /* 0x0000008e0300720c */ /* 0x0c0fe20003f86270 */
[----:B------:R-:W-:Y:S01]  /*7110*/  FMUL.FTZ R44, R44, UR10 ;  /* 0x0000000a2c2c7c20 */ /* 0x000fe20008410000 */
[-C--:B------:R-:W-:Y:S01]  /*7120*/  ISETP.GE.AND P2, PT, R3, R119.reuse, PT ;  /* 0x000000770300720c */ /* 0x080fe20003f46270 */
[----:B------:R-:W-:Y:S01]  /*7130*/  VIADD R3, R16, 0xffffff19 ;  /* 0xffffff1910037836 */ /* 0x000fe20000000000 */
[----:B------:R-:W-:Y:S01]  /*7140*/  FSEL R229, R229, -INF , !P0 ;  /* 0xff800000e5e57808 */ /* 0x000fe20004000000 */
[----:B------:R-:W-:Y:S01]  /*7150*/  FMUL.FTZ R46, R46, UR10 ;  /* 0x0000000a2e2e7c20 */ /* 0x000fe20008410000 */
[----:B------:R-:W-:Y:S01]  /*7160*/  FMUL.FTZ R36, R36, UR10 ;  /* 0x0000000a24247c20 */ /* 0x000fe20008410000 */
[----:B------:R2:W-:Y:S01]  /*7170*/  MUFU.TANH R221, R65 ;  /* 0x0000004100dd7308 */ /* 0x0005e20000002400 */
[----:B------:R-:W-:Y:S01]  /*7180*/  ISETP.GE.AND P1, PT, R3, R142, PT ;  /* 0x0000008e0300720c */ /* 0x000fe20003f26270 */
[----:B------:R-:W-:Y:S01]  /*7190*/  FMUL.FTZ R51, R51, UR10 ;  /* 0x0000000a33337c20 */ /* 0x000fe20008410000 */
[----:B------:R-:W-:Y:S01]  /*71a0*/  ISETP.GE.AND P0, PT, R3, R119, PT ;  /* 0x000000770300720c */ /* 0x000fe20003f06270 */
[----:B------:R-:W-:Y:S01]  /*71b0*/  VIADD R3, R16, 0xffffff20 ;  /* 0xffffff2010037836 */ /* 0x000fe20000000000 */
[----:B------:R-:W-:Y:S01]  /*71c0*/  FSEL R227, R227, -INF , !P1 ;  /* 0xff800000e3e37808 */ /* 0x000fe20004800000 */
[----:B------:R-:W-:Y:S01]  /*71d0*/  FMUL.FTZ R40, R40, UR10 ;  /* 0x0000000a28287c20 */ /* 0x000fe20008410000 */
[----:B------:R-:W-:Y:S01]  /*71e0*/  FMUL.FTZ R37, R37, UR10 ;  /* 0x0000000a25257c20 */ /* 0x000fe20008410000 */
[----:B------:R-:W3:Y:S01]  /*71f0*/  MUFU.TANH R217, R66 ;  /* 0x0000004200d97308 */ /* 0x000ee20000002400 */
[----:B------:R-:W-:Y:S01]  /*7200*/  FMUL.FTZ R38, R38, UR10 ;  /* 0x0000000a26267c20 */ /* 0x000fe20008410000 */
[----:B------:R-:W-:Y:S01]  /*7210*/  FMUL.FTZ R42, R42, UR10 ;  /* 0x0000000a2a2a7c20 */ /* 0x000fe20008410000 */
[----:B------:R-:W-:-:S02]  /*7220*/  VIADD R12, R16, 0xffffff58 ;  /* 0xffffff58100c7836 */ /* 0x000fc40000000000 */
[----:B------:R-:W-:Y:S01]  /*7230*/  FMUL.FTZ R39, R39, UR10 ;  /* 0x0000000a27277c20 */ /* 0x000fe20008410000 */
[----:B------:R-:W-:Y:S02]  /*7240*/  VIADD R10, R16, 0xffffff50 ;  /* 0xffffff50100a7836 */ /* 0x000fe40000000000 */
[----:B------:R4:W-:Y:S01]  /*7250*/  MUFU.TANH R215, R67 ;  /* 0x0000004300d77308 */ /* 0x0009e20000002400 */
[----:B--2---:R-:W-:-:S07]  /*7260*/  FSEL R65, R124, -INF , !P5 ;  /* 0xff8000007c417808 */ /* 0x004fce0006800000 */
[----:B------:R2:W-:Y:S01]  /*7270*/  MUFU.TANH R163, R47 ;  /* 0x0000002f00a37308 */ /* 0x0005e20000002400 */
[----:B-1----:R-:W-:Y:S01]  /*7280*/  HMMA.16816.F32 R32, R128, R4, R32 ;  /* 0x000000048020723c */ /* 0x002fe20000001820 */
[----:B------:R-:W-:-:S06]  /*7290*/  VIADD R4, R16, 0xffffff30 ;  /* 0xffffff3010047836 */ /* 0x000fcc0000000000 */
[----:B------:R-:W1:Y:S01]  /*72a0*/  MUFU.TANH R225, R64 ;  /* 0x0000004000e17308 */ /* 0x000e620000002400 */
[----:B----4-:R-:W-:Y:S02]  /*72b0*/  FSEL R67, R125, -INF , !P6 ;  /* 0xff8000007d437808 */ /* 0x010fe40007000000 */
[----:B------:R-:W-:Y:S01]  /*72c0*/  ISETP.GE.AND P6, PT, R3, R142, PT ;  /* 0x0000008e0300720c */ /* 0x000fe20003fc6270 */
[----:B------:R-:W-:Y:S04]  /*72d0*/  HMMA.16816.F32 R28, R128, R6, R28 ;  /* 0x00000006801c723c */ /* 0x000fe8000000181c */
[----:B------:R4:W-:Y:S01]  /*72e0*/  MUFU.TANH R171, R45 ;  /* 0x0000002d00ab7308 */ /* 0x0009e20000002400 */
[----:B--2---:R-:W-:Y:S02]  /*72f0*/  FSEL R47, R123, -INF , !P3 ;  /* 0xff8000007b2f7808 */ /* 0x004fe40005800000 */
[----:B------:R-:W-:Y:S01]  /*7300*/  ISETP.GE.AND P3, PT, R3, R119, PT ;  /* 0x000000770300720c */ /* 0x000fe20003f66270 */
[----:B------:R-:W-:-:S03]  /*7310*/  VIADD R3, R16, 0xffffff21 ;  /* 0xffffff2110037836 */ /* 0x000fc60000000000 */
[----:B---3--:R-:W-:Y:S01]  /*7320*/  FSEL R217, R217, -INF , !P3 ;  /* 0xff800000d9d97808 */ /* 0x008fe20005800000 */
[----:B------:R2:W-:Y:S01]  /*7330*/  MUFU.TANH R211, R63 ;  /* 0x0000003f00d37308 */ /* 0x0005e20000002400 */
[-C--:B------:R-:W-:Y:S01]  /*7340*/  ISETP.GE.AND P5, PT, R3, R142.reuse, PT ;  /* 0x0000008e0300720c */ /* 0x080fe20003fa6270 */
[----:B------:R-:W-:Y:S01]  /*7350*/  FMUL.FTZ R32, R32, UR10 ;  /* 0x0000000a20207c20 */ /* 0x000fe20008410000 */
[----:B------:R-:W-:Y:S01]  /*7360*/  ISETP.GE.AND P3, PT, R4, R142, PT ;  /* 0x0000008e0400720c */ /* 0x000fe20003f66270 */
[----:B------:R-:W-:Y:S01]  /*7370*/  FMUL.FTZ R34, R34, UR10 ;  /* 0x0000000a22227c20 */ /* 0x000fe20008410000 */
[----:B------:R-:W-:Y:S01]  /*7380*/  FSEL R221, R221, -INF , !P5 ;  /* 0xff800000dddd7808 */ /* 0x000fe20006800000 */
[----:B------:R-:W-:Y:S01]  /*7390*/  FMUL.FTZ R35, R35, UR10 ;  /* 0x0000000a23237c20 */ /* 0x000fe20008410000 */
[-C--:B------:R-:W-:Y:S01]  /*73a0*/  ISETP.GE.AND P5, PT, R4, R119.reuse, PT ;  /* 0x000000770400720c */ /* 0x080fe20003fa6270 */
[----:B------:R-:W3:Y:S01]  /*73b0*/  MUFU.TANH R209, R56 ;  /* 0x0000003800d17308 */ /* 0x000ee20000002400 */
[----:B------:R-:W5:Y:S01]  /*73c0*/  LDSM.16.M88.4 R4, [R118+0x8c00] ;  /* 0x008c00007604783b */ /* 0x000f620000000200 */
[----:B----4-:R-:W-:Y:S01]  /*73d0*/  FSEL R45, R127, -INF , !P4 ;  /* 0xff8000007f2d7808 */ /* 0x010fe20006000000 */
[----:B------:R-:W-:Y:S01]  /*73e0*/  FMUL.FTZ R28, R28, UR10 ;  /* 0x0000000a1c1c7c20 */ /* 0x000fe20008410000 */
[-C--:B------:R-:W-:Y:S01]  /*73f0*/  ISETP.GE.AND P4, PT, R3, R119.reuse, PT ;  /* 0x000000770300720c */ /* 0x080fe20003f86270 */
[----:B------:R-:W-:Y:S01]  /*7400*/  VIADD R3, R16, 0xffffff28 ;  /* 0xffffff2810037836 */ /* 0x000fe20000000000 */
[----:B-1----:R-:W-:Y:S01]  /*7410*/  FSEL R225, R225, -INF , !P6 ;  /* 0xff800000e1e17808 */ /* 0x002fe20007000000 */
[----:B------:R-:W-:Y:S01]  /*7420*/  FMUL.FTZ R29, R29, UR10 ;  /* 0x0000000a1d1d7c20 */ /* 0x000fe20008410000 */
[----:B------:R-:W1:Y:S01]  /*7430*/  MUFU.TANH R219, R60 ;  /* 0x0000003c00db7308 */ /* 0x000e620000002400 */
[----:B--2---:R-:W-:Y:S01]  /*7440*/  FSEL R63, R126, -INF , !P0 ;  /* 0xff8000007e3f7808 */ /* 0x004fe20004000000 */
[----:B------:R-:W-:Y:S01]  /*7450*/  FMUL.FTZ R31, R31, UR10 ;  /* 0x0000000a1f1f7c20 */ /* 0x000fe20008410000 */
[----:B------:R-:W-:Y:S01]  /*7460*/  ISETP.GE.AND P1, PT, R3, R119, PT ;  /* 0x000000770300720c */ /* 0x000fe20003f26270 */
[----:B------:R-:W-:-:S04]  /*7470*/  DEPBAR.LE SB0, 0x0 ;  /* 0x000080000000791a */ /* 0x000fc80000000000 */
[----:B------:R2:W4:Y:S01]  /*7480*/  MUFU.TANH R223, R61 ;  /* 0x0000003d00df7308 */ /* 0x0005220000002400 */
[----:B---3--:R-:W-:Y:S02]  /*7490*/  FSEL R209, R209, -INF , !P3 ;  /* 0xff800000d1d17808 */ /* 0x008fe40005800000 */
[----:B------:R-:W-:Y:S02]  /*74a0*/  FSEL R215, R215, -INF , !P4 ;  /* 0xff800000d7d77808 */ /* 0x000fe40006000000 */
[----:B------:R-:W-:-:S03]  /*74b0*/  ISETP.GE.AND P3, PT, R8, R119, PT ;  /* 0x000000770800720c */ /* 0x000fc60003f66270 */
[----:B------:R-:W-:Y:S08]  /*74c0*/  MUFU.TANH R207, R57 ;  /* 0x0000003900cf7308 */ /* 0x000ff00000002400 */
[----:B------:R-:W3:Y:S01]  /*74d0*/  MUFU.TANH R201, R58 ;  /* 0x0000003a00c97308 */ /* 0x000ee20000002400 */
[----:B--2---:R-:W-:Y:S02]  /*74e0*/  FSEL R61, R133, -INF , !P2 ;  /* 0xff800000853d7808 */ /* 0x004fe40005000000 */
[----:B------:R-:W-:Y:S01]  /*74f0*/  ISETP.GE.AND P2, PT, R3, R142, PT ;  /* 0x0000008e0300720c */ /* 0x000fe20003f46270 */
[----:B------:R-:W-:-:S03]  /*7500*/  VIADD R3, R16, 0xffffff29 ;  /* 0xffffff2910037836 */ /* 0x000fc60000000000 */
[----:B-1----:R-:W-:Y:S01]  /*7510*/  FSEL R219, R219, -INF , !P2 ;  /* 0xff800000dbdb7808 */ /* 0x002fe20005000000 */
[----:B------:R-:W1:Y:S01]  /*7520*/  MUFU.TANH R213, R62 ;  /* 0x0000003e00d57308 */ /* 0x000e620000002400 */
[CC--:B------:R-:W-:Y:S01]  /*7530*/  ISETP.GE.AND P0, PT, R3.reuse, R142.reuse, PT ;  /* 0x0000008e0300720c */ /* 0x0c0fe20003f06270 */
[C---:B-----5:R-:W-:Y:S01]  /*7540*/  HMMA.16816.F32 R24, R128.reuse, R4, R24 ;  /* 0x000000048018723c */ /* 0x060fe20000001818 */
[-C--:B------:R-:W-:Y:S01]  /*7550*/  ISETP.GE.AND P6, PT, R3, R119.reuse, PT ;  /* 0x000000770300720c */ /* 0x080fe20003fc6270 */
[----:B------:R-:W-:Y:S01]  /*7560*/  VIADD R3, R16, 0xffffff31 ;  /* 0xffffff3110037836 */ /* 0x000fe20000000000 */
[----:B----4-:R-:W-:Y:S01]  /*7570*/  FSEL R223, R223, -INF , !P0 ;  /* 0xff800000dfdf7808 */ /* 0x010fe20004000000 */
[----:B------:R-:W-:Y:S01]  /*7580*/  FMUL.FTZ R5, R30, UR10 ;  /* 0x0000000a1e057c20 */ /* 0x000fe20008410000 */
[----:B------:R-:W-:Y:S01]  /*7590*/  FSEL R211, R211, -INF , !P6 ;  /* 0xff800000d3d37808 */ /* 0x000fe20007000000 */
[----:B------:R-:W2:Y:S01]  /*75a0*/  MUFU.TANH R195, R59 ;  /* 0x0000003b00c37308 */ /* 0x000ea20000002400 */
[-C--:B------:R-:W-:Y:S01]  /*75b0*/  ISETP.GE.AND P6, PT, R8, R142.reuse, PT ;  /* 0x0000008e0800720c */ /* 0x080fe20003fc6270 */
[C---:B------:R-:W-:Y:S01]  /*75c0*/  VIADD R8, R16.reuse, 0xffffff40 ;  /* 0xffffff4010087836 */ /* 0x040fe20000000000 */
[CC--:B------:R-:W-:Y:S01]  /*75d0*/  ISETP.GE.AND P4, PT, R3.reuse, R142.reuse, PT ;  /* 0x0000008e0300720c */ /* 0x0c0fe20003f86270 */
[----:B------:R-:W-:Y:S01]  /*75e0*/  HMMA.16816.F32 R20, R128, R6, R20 ;  /* 0x000000068014723c */ /* 0x000fe20000001814 */
[-C--:B------:R-:W-:Y:S01]  /*75f0*/  ISETP.GE.AND P2, PT, R3, R119.reuse, PT ;  /* 0x000000770300720c */ /* 0x080fe20003f46270 */
[C---:B------:R-:W-:Y:S01]  /*7600*/  VIADD R3, R16.reuse, 0xffffff38 ;  /* 0xffffff3810037836 */ /* 0x040fe20000000000 */
[----:B---3--:R-:W-:Y:S01]  /*7610*/  FSEL R201, R201, -INF , !P5 ;  /* 0xff800000c9c97808 */ /* 0x008fe20006800000 */
[----:B------:R-:W3:Y:S01]  /*7620*/  MUFU.TANH R205, R52 ;  /* 0x0000003400cd7308 */ /* 0x000ee20000002400 */
[----:B------:R-:W-:Y:S01]  /*7630*/  FSEL R207, R207, -INF , !P4 ;  /* 0xff800000cfcf7808 */ /* 0x000fe20006000000 */
[C---:B------:R-:W-:Y:S01]  /*7640*/  VIADD R7, R16.reuse, 0xffffff61 ;  /* 0xffffff6110077836 */ /* 0x040fe20000000000 */
[----:B-1----:R-:W-:Y:S01]  /*7650*/  FSEL R213, R213, -INF , !P1 ;  /* 0xff800000d5d57808 */ /* 0x002fe20004800000 */
[----:B------:R-:W-:Y:S01]  /*7660*/  VIADD R6, R16, 0xffffff68 ;  /* 0xffffff6810067836 */ /* 0x000fe20000000000 */
[-C--:B------:R-:W-:Y:S01]  /*7670*/  ISETP.GE.AND P5, PT, R8, R142.reuse, PT ;  /* 0x0000008e0800720c */ /* 0x080fe20003fa6270 */
[----:B------:R-:W-:Y:S01]  /*7680*/  FMUL.FTZ R26, R26, UR10 ;  /* 0x0000000a1a1a7c20 */ /* 0x000fe20008410000 */
[-C--:B------:R-:W-:Y:S01]  /*7690*/  ISETP.GE.AND P4, PT, R8, R119.reuse, PT ;  /* 0x000000770800720c */ /* 0x080fe20003f86270 */
[----:B------:R-:W1:Y:S01]  /*76a0*/  MUFU.TANH R203, R53 ;  /* 0x0000003500cb7308 */ /* 0x000e620000002400 */
[-C--:B------:R-:W-:Y:S01]  /*76b0*/  ISETP.GE.AND P1, PT, R3, R142.reuse, PT ;  /* 0x0000008e0300720c */ /* 0x080fe20003f26270 */
[----:B------:R-:W-:Y:S01]  /*76c0*/  VIADD R8, R16, 0xffffff41 ;  /* 0xffffff4110087836 */ /* 0x000fe20000000000 */
[----:B--2---:R-:W-:Y:S01]  /*76d0*/  FSEL R195, R195, -INF , !P2 ;  /* 0xff800000c3c37808 */ /* 0x004fe20005000000 */
[----:B------:R-:W-:Y:S01]  /*76e0*/  FMUL.FTZ R24, R24, UR10 ;  /* 0x0000000a18187c20 */ /* 0x000fe20008410000 */
[-C--:B------:R-:W-:Y:S01]  /*76f0*/  ISETP.GE.AND P0, PT, R3, R119.reuse, PT ;  /* 0x000000770300720c */ /* 0x080fe20003f06270 */
[----:B------:R-:W-:Y:S01]  /*7700*/  FMUL.FTZ R3, R33, UR10 ;  /* 0x0000000a21037c20 */ /* 0x000fe20008410000 */
[C---:B------:R-:W-:Y:S01]  /*7710*/  ISETP.GE.AND P2, PT, R8.reuse, R142, PT ;  /* 0x0000008e0800720c */ /* 0x040fe20003f46270 */
[----:B------:R-:W2:Y:S01]  /*7720*/  MUFU.TANH R197, R54 ;  /* 0x0000003600c57308 */ /* 0x000ea20000002400 */
[----:B---3--:R-:W-:Y:S01]  /*7730*/  FSEL R205, R205, -INF , !P1 ;  /* 0xff800000cdcd7808 */ /* 0x008fe20004800000 */
[----:B------:R-:W-:Y:S01]  /*7740*/  FMUL.FTZ R25, R25, UR10 ;  /* 0x0000000a19197c20 */ /* 0x000fe20008410000 */
[-C--:B------:R-:W-:Y:S01]  /*7750*/  ISETP.GE.AND P1, PT, R8, R119.reuse, PT ;  /* 0x000000770800720c */ /* 0x080fe20003f26270 */
[----:B------:R-:W-:Y:S01]  /*7760*/  VIADD R8, R16, 0xffffff48 ;  /* 0xffffff4810087836 */ /* 0x000fe20000000000 */
[----:B------:R-:W-:Y:S01]  /*7770*/  FSEL R187, R187, -INF , !P2 ;  /* 0xff800000bbbb7808 */ /* 0x000fe20005000000 */
[----:B------:R-:W-:Y:S01]  /*7780*/  FMUL.FTZ R27, R27, UR10 ;  /* 0x0000000a1b1b7c20 */ /* 0x000fe20008410000 */
[-C--:B------:R-:W-:Y:S01]  /*7790*/  ISETP.GE.AND P2, PT, R10, R119.reuse, PT ;  /* 0x000000770a00720c */ /* 0x080fe20003f46270 */
[----:B------:R-:W3:Y:S01]  /*77a0*/  MUFU.TANH R199, R55 ;  /* 0x0000003700c77308 */ /* 0x000ee20000002400 */
[----:B-1----:R-:W-:Y:S01]  /*77b0*/  FSEL R203, R203, -INF , !P6 ;  /* 0xff800000cbcb7808 */ /* 0x002fe20007000000 */
[----:B------:R-:W-:Y:S01]  /*77c0*/  FMUL.FTZ R20, R20, UR10 ;  /* 0x0000000a14147c20 */ /* 0x000fe20008410000 */
[----:B------:R-:W-:Y:S01]  /*77d0*/  ISETP.GE.AND P6, PT, R8, R119, PT ;  /* 0x000000770800720c */ /* 0x000fe20003fc6270 */
[----:B------:R-:W-:Y:S01]  /*77e0*/  FMUL.FTZ R21, R21, UR10 ;  /* 0x0000000a15157c20 */ /* 0x000fe20008410000 */
[----:B------:R-:W-:Y:S01]  /*77f0*/  FMUL.FTZ R22, R22, UR10 ;  /* 0x0000000a16167c20 */ /* 0x000fe20008410000 */
[----:B------:R-:W-:-:S02]  /*7800*/  FMUL.FTZ R23, R23, UR10 ;  /* 0x0000000a17177c20 */ /* 0x000fc40008410000 */
[----:B------:R-:W1:Y:S01]  /*7810*/  MUFU.TANH R191, R48 ;  /* 0x0000003000bf7308 */ /* 0x000e620000002400 */
[----:B--2---:R-:W-:Y:S02]  /*7820*/  FSEL R197, R197, -INF , !P0 ;  /* 0xff800000c5c57808 */ /* 0x004fe40004000000 */
[----:B------:R-:W-:Y:S01]  /*7830*/  ISETP.GE.AND P0, PT, R8, R142, PT ;  /* 0x0000008e0800720c */ /* 0x000fe20003f06270 */
[----:B------:R-:W-:-:S04]  /*7840*/  VIADD R8, R16, 0xffffff49 ;  /* 0xffffff4910087836 */ /* 0x000fc80000000000 */
[----:B------:R-:W2:Y:S01]  /*7850*/  MUFU.TANH R179, R44 ;  /* 0x0000002c00b37308 */ /* 0x000ea20000002400 */
[----:B---3--:R-:W-:Y:S02]  /*7860*/  FSEL R199, R199, -INF , !P3 ;  /* 0xff800000c7c77808 */ /* 0x008fe40005800000 */
[----:B------:R-:W-:-:S04]  /*7870*/  ISETP.GE.AND P3, PT, R8, R142, PT ;  /* 0x0000008e0800720c */ /* 0x000fc80003f66270 */
[----:B------:R-:W-:Y:S01]  /*7880*/  FSEL R171, R171, -INF , !P3 ;  /* 0xff800000abab7808 */ /* 0x000fe20005800000 */
[----:B------:R-:W3:Y:S01]  /*7890*/  MUFU.TANH R165, R46 ;  /* 0x0000002e00a57308 */ /* 0x000ee20000002400 */
[----:B-1----:R-:W-:Y:S02]  /*78a0*/  FSEL R191, R191, -INF , !P5 ;  /* 0xff800000bfbf7808 */ /* 0x002fe40006800000 */
[-C--:B------:R-:W-:Y:S01]  /*78b0*/  ISETP.GE.AND P5, PT, R8, R119.reuse, PT ;  /* 0x000000770800720c */ /* 0x080fe20003fa6270 */
[----:B------:R-:W-:Y:S01]  /*78c0*/  VIADD R8, R16, 0xffffff51 ;  /* 0xffffff5110087836 */ /* 0x000fe20000000000 */
[----:B------:R-:W-:Y:S02]  /*78d0*/  ISETP.GE.AND P3, PT, R12, R119, PT ;  /* 0x000000770c00720c */ /* 0x000fe40003f66270 */
[----:B------:R-:W-:Y:S01]  /*78e0*/  FSEL R163, R163, -INF , !P5 ;  /* 0xff800000a3a37808 */ /* 0x000fe20006800000 */
[----:B------:R-:W1:Y:S01]  /*78f0*/  MUFU.TANH R169, R50 ;  /* 0x0000003200a97308 */ /* 0x000e620000002400 */
[----:B--2---:R-:W-:-:S02]  /*7900*/  FSEL R179, R179, -INF , !P0 ;  /* 0xff800000b3b37808 */ /* 0x004fc40004000000 */
[----:B------:R-:W-:-:S05]  /*7910*/  ISETP.GE.AND P0, PT, R8, R119, PT ;  /* 0x000000770800720c */ /* 0x000fca0003f06270 */
        /* <DEDUP_REMOVED lines=9> */
[-C--:B------:R-:W-:Y:S02]  /*79b0*/  ISETP.GE.AND P0, PT, R7, R142.reuse, PT ;  /* 0x0000008e0700720c */ /* 0x080fe40003f06270 */
[----:B------:R-:W-:-:S03]  /*79c0*/  ISETP.GE.AND P5, PT, R10, R142, PT ;  /* 0x0000008e0a00720c */ /* 0x000fc60003fa6270 */
        /* <DEDUP_REMOVED lines=12> */
[----:B---3--:R-:W-:Y:S01]  /*7a90*/  FSEL R130, R3, -INF , !P0 ;  /* 0xff80000003827808 */ /* 0x008fe20004000000 */
[----:B------:R-:W-:Y:S01]  /*7aa0*/  VIADD R3, R16, 0xffffff78 ;  /* 0xffffff7810037836 */ /* 0x000fe20000000000 */
        /* <DEDUP_REMOVED lines=13> */
[----:B------:R-:W-:-:S05]  /*7b80*/  ISETP.GE.U32.AND P0, PT, R117, 0x3, PT ;  /* 0x000000037500780c */ /* 0x000fca0003f06070 */
        /* <DEDUP_REMOVED lines=8> */
[----:B------:R-:W-:Y:S01]  /*7c10*/  ISETP.GE.AND P2, PT, R6, R119, PT ;  /* 0x000000770600720c */ /* 0x000fe20003f46270 */
[C---:B------:R-:W-:Y:S02]  /*7c20*/  VIADD R6, R16.reuse, 0xffffff71 ;  /* 0xffffff7110067836 */ /* 0x040fe40000000000 */
[----:B------:R-:W-:Y:S02]  /*7c30*/  VIADD R16, R16, 0xffffff79 ;  /* 0xffffff7910107836 */ /* 0x000fe40000000000 */
        /* <DEDUP_REMOVED lines=23> */
[----:B---3--:R-:W-:-:S07]  /*7db0*/  FSEL R145, R145, -INF , !P6 ;  /* 0xff80000091917808 */ /* 0x008fce0007000000 */
        /* <DEDUP_REMOVED lines=39> */
[----:B------:R-:W-:Y:S02]  /*8030*/  @!P4 IMAD.IADD R10, R10, 0x1, -R5 ;  /* 0x000000010a0ac824 */ /* 0x000fe400078e0a05 */
[-C--:B------:R-:W-:Y:S01]  /*8040*/  @!P2 IADD3 R6, PT, PT, R6, -R5.reuse, RZ ;  /* 0x800000050606a210 */ /* 0x080fe20007ffe0ff */
[----:B------:R-:W-:Y:S01]  /*8050*/  @!P4 VIADD R14, R14, 0x1 ;  /* 0x000000010e0ec836 */ /* 0x000fe20000000000 */
[----:B------:R-:W-:Y:S02]  /*8060*/  @!P2 IADD3 R4, PT, PT, R4, 0x1, RZ ;  /* 0x000000010404a810 */ /* 0x000fe40007ffe0ff */
[-C--:B------:R-:W-:Y:S02]  /*8070*/  ISETP.GE.U32.AND P5, PT, R10, R5.reuse, PT ;  /* 0x000000050a00720c */ /* 0x080fe40003fa6070 */
[----:B------:R-:W-:-:S11]  /*8080*/  ISETP.GE.U32.AND P1, PT, R6, R5, PT ;  /* 0x000000050600720c */ /* 0x000fd60003f26070 */
        /* <DEDUP_REMOVED lines=27> */
.L_x_1555:
[----:B------:R-:W-:Y:S01]  /*8240*/  UMOV UR4, URZ ;  /* 0x000000ff00047c82 */ /* 0x000fe20008000000 */
[----:B------:R-:W-:Y:S01]  /*8250*/  IMAD.SHL.U32 R3, R140, 0x80, RZ ;  /* 0x000000808c037824 */ /* 0x000fe200078e00ff */
[----:B------:R-:W-:-:S05]  /*8260*/  IADD3 R4, P0, PT, RZ, -UR4, RZ ;  /* 0x80000004ff047c10 */ /* 0x000fca000ff1e0ff */
[----:B------:R-:W-:-:S05]  /*8270*/  IMAD.X R3, RZ, RZ, ~R3, P0 ;  /* 0x000000ffff037224 */ /* 0x000fca00000e0e03 */
[----:B------:R-:W-:-:S04]  /*8280*/  SHF.R.S64 R5, R4, 0x1f, R3 ;  /* 0x0000001f04057819 */ /* 0x000fc80000001003 */
[----:B------:R-:W-:-:S04]  /*8290*/  IADD3 R178, P0, PT, R5, R178, RZ ;  /* 0x000000b205b27210 */ /* 0x000fc80007f1e0ff */
[----:B------:R-:W-:-:S09]  /*82a0*/  LEA.HI.X.SX32 R177, R3, R177, 0x1, P0 ;  /* 0x000000b103b17211 */ /* 0x000fd200000f0eff */
.L_x_1556:
        /* <DEDUP_REMOVED lines=26> */
.L_x_1554:
        /* <DEDUP_REMOVED lines=35> */
[----:B------:R-:W-:Y:S01]  /*8680*/  IADD3 R190, PT, PT, R117, -0x3, RZ ;  /* 0xfffffffd75be7810 */ /* 0x000fe20007ffe0ff */
        /* <DEDUP_REMOVED lines=16> */
[--C-:B------:R-:W-:Y:S01]  /*8790*/  FFMA.FTZ R58, R19, UR6, -R138.reuse ;  /* 0x00000006133a7c23 */ /* 0x100fe2000801088a */
[----:B------:R-:W-:Y:S01]  /*87a0*/  FFMA.FTZ R57, R41, UR6, -R138 ;  /* 0x0000000629397c23 */ /* 0x000fe2000801088a */
[----:B------:R-:W-:Y:S01]  /*87b0*/  FADD.FTZ R140, R2, -R5 ;  /* 0x80000005028c7221 */ /* 0x000fe20000010000 */
[--C-:B------:R-:W-:Y:S01]  /*87c0*/  FFMA.FTZ R119, R9, UR6, -R124.reuse ;  /* 0x0000000609777c23 */ /* 0x100fe2000801087c */
[----:B------:R-:W-:Y:S01]  /*87d0*/  FFMA.FTZ R59, R11, UR6, -R124 ;  /* 0x000000060b3b7c23 */ /* 0x000fe2000801087c */
[----:B------:R-:W-:Y:S01]  /*87e0*/  FSEL R5, R3, RZ, P0 ;  /* 0x000000ff03057208 */ /* 0x000fe20000000000 */
[----:B------:R-:W1:Y:S01]  /*87f0*/  LDSM.16.MT88.4 R8, [R172+0x9000] ;  /* 0x00900000ac08783b */ /* 0x000e620000004200 */
[----:B------:R-:W-:Y:S01]  /*8800*/  FMUL.FTZ R140, R140, UR6 ;  /* 0x000000068c8c7c20 */ /* 0x000fe20008410000 */
[----:B------:R-:W-:Y:S01]  /*8810*/  FFMA.FTZ R126, R49, UR6, -R138 ;  /* 0x00000006317e7c23 */ /* 0x000fe2000801088a */
[----:B------:R-:W-:Y:S01]  /*8820*/  FFMA.FTZ R125, R13, UR6, -R124 ;  /* 0x000000060d7d7c23 */ /* 0x000fe2000801087c */
[----:B------:R-:W2:Y:S01]  /*8830*/  LDSM.16.MT88.4 R16, [R116+0x9000] ;  /* 0x009000007410783b */ /* 0x000ea20000004200 */
[----:B------:R-:W-:Y:S01]  /*8840*/  FADD.FTZ R0, R0, -R5 ;  /* 0x8000000500007221 */ /* 0x000fe20000010000 */
[----:B------:R-:W-:Y:S01]  /*8850*/  MUFU.EX2 R136, R136 ;  /* 0x0000008800887308 */ /* 0x000fe20000000800 */
[----:B------:R-:W-:Y:S01]  /*8860*/  FFMA.FTZ R2, R227, UR6, -R138 ;  /* 0x00000006e3027c23 */ /* 0x000fe2000801088a */
[----:B------:R-:W3:Y:S01]  /*8870*/  LDSM.16.MT88.4 R40, [R172+0xd000] ;  /* 0x00d00000ac28783b */ /* 0x000ee20000004200 */
[----:B------:R-:W-:Y:S01]  /*8880*/  FMUL.FTZ R127, R0, UR6 ;  /* 0x00000006007f7c20 */ /* 0x000fe20008410000 */
[----:B------:R-:W-:Y:S01]  /*8890*/  FFMA.FTZ R0, R15, UR6, -R124 ;  /* 0x000000060f007c23 */ /* 0x000fe2000801087c */
[----:B------:R-:W-:Y:S01]  /*88a0*/  FFMA.FTZ R141, R203, UR6, -R138 ;  /* 0x00000006cb8d7c23 */ /* 0x000fe2000801088a */
[--C-:B------:R-:W-:Y:S01]  /*88b0*/  FFMA.FTZ R195, R195, UR6, -R124.reuse ;  /* 0x00000006c3c37c23 */ /* 0x100fe2000801087c */
[----:B------:R-:W-:Y:S01]  /*88c0*/  FFMA.FTZ R142, R199, UR6, -R124 ;  /* 0x00000006c78e7c23 */ /* 0x000fe2000801087c */
[----:B------:R-:W4:Y:S01]  /*88d0*/  MUFU.EX2 R140, R140 ;  /* 0x0000008c008c7308 */ /* 0x000f220000000800 */
[--C-:B------:R-:W-:Y:S01]  /*88e0*/  FFMA.FTZ R144, R191, UR6, -R138.reuse ;  /* 0x00000006bf907c23 */ /* 0x100fe2000801088a */
[--C-:B------:R-:W-:Y:S01]  /*88f0*/  FFMA.FTZ R187, R187, UR6, -R138.reuse ;  /* 0x00000006bbbb7c23 */ /* 0x100fe2000801088a */
[--C-:B------:R-:W-:Y:S01]  /*8900*/  FFMA.FTZ R146, R179, UR6, -R138.reuse ;  /* 0x00000006b3927c23 */ /* 0x100fe2000801088a */
[----:B------:R-:W-:Y:S01]  /*8910*/  FFMA.FTZ R171, R171, UR6, -R138 ;  /* 0x00000006abab7c23 */ /* 0x000fe2000801088a */
[--C-:B------:R-:W-:Y:S01]  /*8920*/  FFMA.FTZ R148, R169, UR6, -R124.reuse ;  /* 0x00000006a9947c23 */ /* 0x100fe2000801087c */
[--C-:B------:R-:W-:Y:S01]  /*8930*/  FFMA.FTZ R167, R167, UR6, -R124.reuse ;  /* 0x00000006a7a77c23 */ /* 0x100fe2000801087c */
[--C-:B------:R-:W-:Y:S01]  /*8940*/  FFMA.FTZ R165, R165, UR6, -R124.reuse ;  /* 0x00000006a5a57c23 */ /* 0x100fe2000801087c */
[----:B------:R-:W5:Y:S01]  /*8950*/  MUFU.EX2 R127, R127 ;  /* 0x0000007f007f7308 */ /* 0x000f620000000800 */
[----:B------:R-:W-:Y:S01]  /*8960*/  FFMA.FTZ R150, R163, UR6, -R124 ;  /* 0x00000006a3967c23 */ /* 0x000fe2000801087c */
[--C-:B------:R-:W-:Y:S01]  /*8970*/  FFMA.FTZ R161, R161, UR6, -R138.reuse ;  /* 0x00000006a1a17c23 */ /* 0x100fe2000801088a */
[--C-:B------:R-:W-:Y:S01]  /*8980*/  FFMA.FTZ R154, R159, UR6, -R138.reuse ;  /* 0x000000069f9a7c23 */ /* 0x100fe2000801088a */
[--C-:B------:R-:W-:Y:S01]  /*8990*/  FFMA.FTZ R157, R157, UR6, -R138.reuse ;  /* 0x000000069d9d7c23 */ /* 0x100fe2000801088a */
[----:B------:R-:W-:Y:S01]  /*89a0*/  FFMA.FTZ R152, R155, UR6, -R138 ;  /* 0x000000069b987c23 */ /* 0x000fe2000801088a */
[--C-:B------:R-:W-:Y:S01]  /*89b0*/  FFMA.FTZ R153, R153, UR6, -R124.reuse ;  /* 0x0000000699997c23 */ /* 0x100fe2000801087c */
[----:B------:R-:W-:Y:S01]  /*89c0*/  FFMA.FTZ R156, R151, UR6, -R124 ;  /* 0x00000006979c7c23 */ /* 0x000fe2000801087c */
[----:B------:R-:W1:Y:S01]  /*89d0*/  MUFU.EX2 R126, R126 ;  /* 0x0000007e007e7308 */ /* 0x000e620000000800 */
[-C--:B----4-:R-:W-:Y:S01]  /*89e0*/  FMUL.FTZ R37, R81, R140.reuse ;  /* 0x0000008c51257220 */ /* 0x090fe20000410000 */
        /* <DEDUP_REMOVED lines=12> */
[-C--:B------:R-:W-:Y:S01]  /*8ab0*/  FMUL.FTZ R22, R98, R127.reuse ;  /* 0x0000007f62167220 */ /* 0x080fe20000410000 */
[-C--:B------:R-:W-:Y:S01]  /*8ac0*/  FMUL.FTZ R23, R99, R127.reuse ;  /* 0x0000007f63177220 */ /* 0x080fe20000410000 */
[----:B------:R-:W4:Y:S01]  /*8ad0*/  MUFU.EX2 R57, R57 ;  /* 0x0000003900397308 */ /* 0x000f220000000800 */
[----:B-1----:R-:W-:Y:S01]  /*8ae0*/  F2FP.F16.F32.PACK_AB R48, R126, R136 ;  /* 0x000000887e30723e */ /* 0x002fe200000000ff */
[-C--:B------:R-:W-:Y:S01]  /*8af0*/  FMUL.FTZ R28, R88, R140.reuse ;  /* 0x0000008c581c7220 */ /* 0x080fe20000410000 */
[-C--:B------:R-:W-:Y:S01]  /*8b00*/  FMUL.FTZ R29, R89, R140.reuse ;  /* 0x0000008c591d7220 */ /* 0x080fe20000410000 */
[-C--:B------:R-:W-:Y:S01]  /*8b10*/  FMUL.FTZ R30, R90, R127.reuse ;  /* 0x0000007f5a1e7220 */ /* 0x080fe20000410000 */
[-C--:B------:R-:W-:Y:S01]  /*8b20*/  FMUL.FTZ R31, R91, R127.reuse ;  /* 0x0000007f5b1f7220 */ /* 0x080fe20000410000 */
[-C--:B------:R-:W-:Y:S01]  /*8b30*/  FMUL.FTZ R36, R80, R140.reuse ;  /* 0x0000008c50247220 */ /* 0x080fe20000410000 */
[-C--:B------:R-:W-:Y:S01]  /*8b40*/  FMUL.FTZ R39, R83, R127.reuse ;  /* 0x0000007f53277220 */ /* 0x080fe20000410000 */
[----:B------:R-:W-:Y:S01]  /*8b50*/  MUFU.EX2 R125, R125 ;  /* 0x0000007d007d7308 */ /* 0x000fe20000000800 */
[--C-:B------:R-:W-:Y:S01]  /*8b60*/  FFMA.FTZ R82, R47, UR6, -R138.reuse ;  /* 0x000000062f527c23 */ /* 0x100fe2000801088a */
[--C-:B------:R-:W-:Y:S01]  /*8b70*/  FFMA.FTZ R81, R45, UR6, -R138.reuse ;  /* 0x000000062d517c23 */ /* 0x100fe2000801088a */
[-C--:B------:R-:W-:Y:S01]  /*8b80*/  FMUL.FTZ R108, R108, R140.reuse ;  /* 0x0000008c6c6c7220 */ /* 0x080fe20000410000 */
[-C--:B------:R-:W-:Y:S01]  /*8b90*/  FMUL.FTZ R109, R109, R140.reuse ;  /* 0x0000008c6d6d7220 */ /* 0x080fe20000410000 */
[-C--:B------:R-:W-:Y:S01]  /*8ba0*/  FMUL.FTZ R110, R110, R127.reuse ;  /* 0x0000007f6e6e7220 */ /* 0x080fe20000410000 */
[-C--:B------:R-:W-:Y:S01]  /*8bb0*/  FMUL.FTZ R111, R111, R127.reuse ;  /* 0x0000007f6f6f7220 */ /* 0x080fe20000410000 */
[----:B------:R-:W-:Y:S01]  /*8bc0*/  FMUL.FTZ R100, R100, R140 ;  /* 0x0000008c64647220 */ /* 0x000fe20000410000 */
[----:B------:R-:W1:Y:S01]  /*8bd0*/  MUFU.EX2 R119, R119 ;  /* 0x0000007700777308 */ /* 0x000e620000000800 */
[----:B----4-:R-:W-:Y:S01]  /*8be0*/  F2FP.F16.F32.PACK_AB R50, R57, R58 ;  /* 0x0000003a3932723e */ /* 0x010fe200000000ff */
[-C--:B------:R-:W-:Y:S01]  /*8bf0*/  FMUL.FTZ R101, R101, R140.reuse ;  /* 0x0000008c65657220 */ /* 0x080fe20000410000 */
[-C--:B------:R-:W-:Y:S01]  /*8c00*/  FMUL.FTZ R102, R102, R127.reuse ;  /* 0x0000007f66667220 */ /* 0x080fe20000410000 */
[-C--:B------:R-:W-:Y:S01]  /*8c10*/  FMUL.FTZ R103, R103, R127.reuse ;  /* 0x0000007f67677220 */ /* 0x080fe20000410000 */
[-C--:B------:R-:W-:Y:S01]  /*8c20*/  FMUL.FTZ R92, R92, R140.reuse ;  /* 0x0000008c5c5c7220 */ /* 0x080fe20000410000 */
[-C--:B------:R-:W-:Y:S01]  /*8c30*/  FMUL.FTZ R93, R93, R140.reuse ;  /* 0x0000008c5d5d7220 */ /* 0x080fe20000410000 */
[-C--:B------:R-:W-:Y:S01]  /*8c40*/  FMUL.FTZ R94, R94, R127.reuse ;  /* 0x0000007f5e5e7220 */ /* 0x080fe20000410000 */
[----:B------:R-:W-:Y:S01]  /*8c50*/  MUFU.EX2 R59, R59 ;  /* 0x0000003b003b7308 */ /* 0x000fe20000000800 */
[-C--:B------:R-:W-:Y:S01]  /*8c60*/  FMUL.FTZ R95, R95, R127.reuse ;  /* 0x0000007f5f5f7220 */ /* 0x080fe20000410000 */
[-C--:B------:R-:W-:Y:S01]  /*8c70*/  FMUL.FTZ R84, R84, R140.reuse ;  /* 0x0000008c54547220 */ /* 0x080fe20000410000 */
[-C--:B------:R-:W-:Y:S01]  /*8c80*/  FMUL.FTZ R85, R85, R140.reuse ;  /* 0x0000008c55557220 */ /* 0x080fe20000410000 */
[-C--:B------:R-:W-:Y:S01]  /*8c90*/  FMUL.FTZ R86, R86, R127.reuse ;  /* 0x0000007f56567220 */ /* 0x080fe20000410000 */
[----:B------:R-:W-:Y:S01]  /*8ca0*/  FMUL.FTZ R87, R87, R127 ;  /* 0x0000007f57577220 */ /* 0x000fe20000410000 */
        /* <DEDUP_REMOVED lines=13> */
[----:B------:R-:W-:Y:S01]  /*8d80*/  FMUL.FTZ R71, R71, R127 ;  /* 0x0000007f47477220 */ /* 0x000fe20000410000 */
[----:B------:R-:W-:Y:S01]  /*8d90*/  FFMA.FTZ R83, R229, UR6, -R138 ;  /* 0x00000006e5537c23 */ /* 0x000fe2000801088a */
[----:B------:R-:W-:Y:S01]  /*8da0*/  FFMA.FTZ R80, R63, UR6, -R124 ;  /* 0x000000063f507c23 */ /* 0x000fe2000801087c */
[----:B------:R-:W-:Y:S01]  /*8db0*/  MUFU.EX2 R82, R82 ;  /* 0x0000005200527308 */ /* 0x000fe20000000800 */
[----:B------:R-:W-:Y:S01]  /*8dc0*/  LDSM.16.MT88.4 R72, [R172+0x9400] ;  /* 0x00940000ac48783b */ /* 0x000fe20000004200 */
[--C-:B------:R-:W-:Y:S01]  /*8dd0*/  FFMA.FTZ R91, R225, UR6, -R138.reuse ;  /* 0x00000006e15b7c23 */ /* 0x100fe2000801088a */
[----:B----4-:R-:W-:Y:S01]  /*8de0*/  F2FP.F16.F32.PACK_AB R51, R0, R59 ;  /* 0x0000003b0033723e */ /* 0x010fe200000000ff */
[--C-:B------:R-:W-:Y:S01]  /*8df0*/  FFMA.FTZ R88, R221, UR6, -R138.reuse ;  /* 0x00000006dd587c23 */ /* 0x100fe2000801088a */
[----:B------:R-:W-:Y:S01]  /*8e00*/  FFMA.FTZ R89, R219, UR6, -R138 ;  /* 0x00000006db597c23 */ /* 0x000fe2000801088a */
[----:B------:R-:W-:Y:S01]  /*8e10*/  FFMA.FTZ R90, R217, UR6, -R124 ;  /* 0x00000006d95a7c23 */ /* 0x000fe2000801087c */
[--C-:B------:R-:W-:Y:S01]  /*8e20*/  FFMA.FTZ R97, R207, UR6, -R138.reuse ;  /* 0x00000006cf617c23 */ /* 0x100fe2000801088a */
[----:B------:R-:W1:Y:S01]  /*8e30*/  MUFU.EX2 R83, R83 ;  /* 0x0000005300537308 */ /* 0x000e620000000800 */
[----:B------:R-:W-:Y:S01]  /*8e40*/  FFMA.FTZ R96, R205, UR6, -R138 ;  /* 0x00000006cd607c23 */ /* 0x000fe2000801088a */
[C---:B------:R-:W-:Y:S01]  /*8e50*/  HMMA.16816.F32 R4, R48.reuse, R8, R4 ;  /* 0x000000083004723c */ /* 0x040fe20000001804 */
[--C-:B------:R-:W-:Y:S01]  /*8e60*/  FFMA.FTZ R98, R201, UR6, -R124.reuse ;  /* 0x00000006c9627c23 */ /* 0x100fe2000801087c */
[--C-:B------:R-:W-:Y:S01]  /*8e70*/  FFMA.FTZ R99, R197, UR6, -R124.reuse ;  /* 0x00000006c5637c23 */ /* 0x100fe2000801087c */
[--C-:B------:R-:W-:Y:S01]  /*8e80*/  FFMA.FTZ R149, R149, UR6, -R124.reuse ;  /* 0x0000000695957c23 */ /* 0x100fe2000801087c */
[----:B------:R-:W-:Y:S01]  /*8e90*/  FFMA.FTZ R158, R147, UR6, -R124 ;  /* 0x00000006939e7c23 */ /* 0x000fe2000801087c */
[--C-:B------:R-:W-:Y:S01]  /*8ea0*/  FFMA.FTZ R145, R145, UR6, -R138.reuse ;  /* 0x0000000691917c23 */ /* 0x100fe2000801088a */
[----:B------:R-:W-:Y:S01]  /*8eb0*/  MUFU.EX2 R81, R81 ;  /* 0x0000005100517308 */ /* 0x000fe20000000800 */
[----:B------:R-:W-:Y:S01]  /*8ec0*/  FFMA.FTZ R143, R143, UR6, -R138 ;  /* 0x000000068f8f7c23 */ /* 0x000fe2000801088a */
[C---:B--2---:R-:W-:Y:S01]  /*8ed0*/  HMMA.16816.F32 R12, R48.reuse, R16, R12 ;  /* 0x00000010300c723c */ /* 0x044fe2000000180c */
[--C-:B------:R-:W-:Y:S01]  /*8ee0*/  FFMA.FTZ R135, R135, UR6, -R124.reuse ;  /* 0x0000000687877c23 */ /* 0x100fe2000801087c */
[----:B------:R-:W-:Y:S01]  /*8ef0*/  FFMA.FTZ R129, R129, UR6, -R124 ;  /* 0x0000000681817c23 */ /* 0x000fe2000801087c */
[----:B------:R-:W-:Y:S01]  /*8f00*/  FFMA.FTZ R193, R193, R140, R136 ;  /* 0x0000008cc1c17223 */ /* 0x000fe20000010088 */
[----:B------:R-:W-:Y:S01]  /*8f10*/  FFMA.FTZ R192, R192, R127, R125 ;  /* 0x0000007fc0c07223 */ /* 0x000fe2000001007d */
[----:B------:R-:W-:Y:S01]  /*8f20*/  FFMA.FTZ R123, R123, UR6, -R124 ;  /* 0x000000067b7b7c23 */ /* 0x000fe2000801087c */
[----:B------:R-:W2:Y:S01]  /*8f30*/  MUFU.EX2 R2, R2 ;  /* 0x0000000200027308 */ /* 0x000ea20000000800 */
[----:B------:R-:W-:Y:S01]  /*8f40*/  FADD.FTZ R193, R126, R193 ;  /* 0x000000c17ec17221 */ /* 0x000fe20000010000 */
[C---:B------:R-:W-:Y:S01]  /*8f50*/  HMMA.16816.F32 R20, R48.reuse, R24, R20 ;  /* 0x000000183014723c */ /* 0x040fe20000001814 */
[----:B------:R-:W-:Y:S01]  /*8f60*/  FADD.FTZ R192, R119, R192 ;  /* 0x000000c077c07221 */ /* 0x000fe20000010000 */
[--C-:B------:R-:W-:Y:S01]  /*8f70*/  FFMA.FTZ R122, R122, UR6, -R124.reuse ;  /* 0x000000067a7a7c23 */ /* 0x100fe2000801087c */
[--C-:B------:R-:W-:Y:S01]  /*8f80*/  FFMA.FTZ R121, R121, UR6, -R124.reuse ;  /* 0x0000000679797c23 */ /* 0x100fe2000801087c */
[----:B------:R-:W-:Y:S01]  /*8f90*/  FFMA.FTZ R120, R120, UR6, -R124 ;  /* 0x0000000678787c23 */ /* 0x000fe2000801087c */
[----:B------:R-:W-:Y:S01]  /*8fa0*/  FADD.FTZ R59, R59, R192 ;  /* 0x000000c03b3b7221 */ /* 0x000fe20000010000 */
[----:B------:R-:W-:Y:S02]  /*8fb0*/  MUFU.EX2 R80, R80 ;  /* 0x0000005000507308 */ /* 0x000fe40000000800 */
[----:B------:R-:W-:Y:S01]  /*8fc0*/  HMMA.16816.F32 R28, R48, R32, R28 ;  /* 0x00000020301c723c */ /* 0x000fe2000000181c */
[----:B------:R-:W-:-:S05]  /*8fd0*/  FADD.FTZ R0, R0, R59 ;  /* 0x0000003b00007221 */ /* 0x000fca0000010000 */
[----:B------:R-:W-:Y:S02]  /*8fe0*/  MUFU.EX2 R91, R91 ;  /* 0x0000005b005b7308 */ /* 0x000fe40000000800 */
[C---:B---3--:R-:W-:Y:S06]  /*8ff0*/  HMMA.16816.F32 R36, R48.reuse, R40, R36 ;  /* 0x000000283024723c */ /* 0x048fec0000001824 */
[----:B------:R-:W-:Y:S02]  /*9000*/  MUFU.EX2 R88, R88 ;  /* 0x0000005800587308 */ /* 0x000fe40000000800 */
[C---:B------:R-:W-:Y:S01]  /*9010*/  HMMA.16816.F32 R8, R48.reuse, R10, R108 ;  /* 0x0000000a3008723c */ /* 0x040fe2000000186c */
[----:B------:R-:W-:Y:S05]  /*9020*/  LDSM.16.MT88.4 R108, [R172+0xac00] ;  /* 0x00ac0000ac6c783b */ /* 0x000fea0000004200 */
[----:B------:R-:W-:Y:S02]  /*9030*/  MUFU.EX2 R89, R89 ;  /* 0x0000005900597308 */ /* 0x000fe40000000800 */
[----:B------:R-:W-:Y:S01]  /*9040*/  HMMA.16816.F32 R16, R48, R18, R100 ;  /* 0x000000123010723c */ /* 0x000fe20000001864 */
[----:B------:R-:W-:Y:S01]  /*9050*/  FFMA.FTZ R100, R132, UR6, -R138 ;  /* 0x0000000684647c23 */ /* 0x000fe2000801088a */
[----:B------:R-:W-:-:S04]  /*9060*/  FFMA.FTZ R132, R133, UR6, -R124 ;  /* 0x0000000685847c23 */ /* 0x000fc8000801087c */
[----:B------:R-:W-:Y:S02]  /*9070*/  MUFU.EX2 R90, R90 ;  /* 0x0000005a005a7308 */ /* 0x000fe40000000800 */
[C---:B------:R-:W-:Y:S01]  /*9080*/  HMMA.16816.F32 R24, R48.reuse, R26, R92 ;  /* 0x0000001a3018723c */ /* 0x040fe2000000185c */
[--C-:B------:R-:W-:Y:S01]  /*9090*/  FFMA.FTZ R95, R215, UR6, -R124.reuse ;  /* 0x00000006d75f7c23 */ /* 0x100fe2000801087c */
[--C-:B------:R-:W-:Y:S01]  /*90a0*/  FFMA.FTZ R93, R213, UR6, -R124.reuse ;  /* 0x00000006d55d7c23 */ /* 0x100fe2000801087c */
[----:B------:R-:W-:Y:S01]  /*90b0*/  FFMA.FTZ R92, R211, UR6, -R124 ;  /* 0x00000006d35c7c23 */ /* 0x000fe2000801087c */
[----:B------:R-:W-:Y:S02]  /*90c0*/  FFMA.FTZ R94, R209, UR6, -R138 ;  /* 0x00000006d15e7c23 */ /* 0x000fe4000801088a */
[----:B------:R-:W-:Y:S02]  /*90d0*/  MUFU.EX2 R97, R97 ;  /* 0x0000006100617308 */ /* 0x000fe40000000800 */
[C---:B------:R-:W-:Y:S01]  /*90e0*/  HMMA.16816.F32 R32, R48.reuse, R34, R84 ;  /* 0x000000223020723c */ /* 0x040fe20000001854 */
[--C-:B------:R-:W-:Y:S01]  /*90f0*/  FFMA.FTZ R87, R67, UR6, -R124.reuse ;  /* 0x0000000643577c23 */ /* 0x100fe2000801087c */
[--C-:B------:R-:W-:Y:S01]  /*9100*/  FFMA.FTZ R84, R65, UR6, -R124.reuse ;  /* 0x0000000641547c23 */ /* 0x100fe2000801087c */
[----:B------:R-:W-:Y:S01]  /*9110*/  FFMA.FTZ R85, R61, UR6, -R124 ;  /* 0x000000063d557c23 */ /* 0x000fe2000801087c */
[----:B------:R-:W3:Y:S01]  /*9120*/  LDSM.16.MT88.4 R64, [R172+0xb400] ;  /* 0x00b40000ac40783b */ /* 0x000ee20000004200 */
[----:B------:R-:W-:Y:S01]  /*9130*/  FFMA.FTZ R86, R223, UR6, -R138 ;  /* 0x00000006df567c23 */ /* 0x000fe2000801088a */
[----:B------:R-:W-:Y:S02]  /*9140*/  MUFU.EX2 R95, R95 ;  /* 0x0000005f005f7308 */ /* 0x000fe40000000800 */
[C---:B------:R-:W-:Y:S01]  /*9150*/  HMMA.16816.F32 R40, R48.reuse, R42, R76 ;  /* 0x0000002a3028723c */ /* 0x040fe2000000184c */
[----:B------:R-:W-:Y:S04]  /*9160*/  LDSM.16.MT88.4 R60, [R116+0xb400] ;  /* 0x00b40000743c783b */ /* 0x000fe80000004200 */
[----:B------:R-:W-:Y:S01]  /*9170*/  LDSM.16.MT88.4 R76, [R172+0xa800] ;  /* 0x00a80000ac4c783b */ /* 0x000fe20000004200 */
[----:B------:R-:W-:Y:S02]  /*9180*/  MUFU.EX2 R87, R87 ;  /* 0x0000005700577308 */ /* 0x000fe40000000800 */
[----:B------:R-:W-:Y:S01]  /*9190*/  HMMA.16816.F32 R44, R48, R52, R44 ;  /* 0x00000034302c723c */ /* 0x000fe2000000182c */
[----:B-1----:R-:W-:-:S05]  /*91a0*/  F2FP.F16.F32.PACK_AB R52, R82, R83 ;  /* 0x000000535234723e */ /* 0x002fca00000000ff */
[----:B------:R-:W1:Y:S02]  /*91b0*/  MUFU.EX2 R84, R84 ;  /* 0x0000005400547308 */ /* 0x000e640000000800 */
[----:B------:R-:W-:Y:S01]  /*91c0*/  HMMA.16816.F32 R48, R48, R54, R68 ;  /* 0x000000363030723c */ /* 0x000fe20000001844 */
[----:B------:R-:W4:Y:S01]  /*91d0*/  LDSM.16.MT88.4 R68, [R116+0x9400] ;  /* 0x009400007444783b */ /* 0x000f220000004200 */
[----:B--2---:R-:W-:-:S04]  /*91e0*/  F2FP.F16.F32.PACK_AB R54, R2, R81 ;  /* 0x000000510236723e */ /* 0x004fc800000000ff */
[----:B------:R-:W2:Y:S08]  /*91f0*/  MUFU.EX2 R85, R85 ;  /* 0x0000005500557308 */ /* 0x000eb00000000800 */
[----:B------:R-:W5:Y:S01]  /*9200*/  MUFU.EX2 R86, R86 ;  /* 0x0000005600567308 */ /* 0x000f620000000800 */
[----:B-1----:R-:W-:Y:S01]  /*9210*/  F2FP.F16.F32.PACK_AB R53, R84, R87 ;  /* 0x000000575435723e */ /* 0x002fe200000000ff */
[----:B------:R-:W-:-:S04]  /*9220*/  FADD.FTZ R87, R87, R0 ;  /* 0x0000000057577221 */ /* 0x000fc80000010000 */
[----:B------:R-:W-:Y:S02]  /*9230*/  FADD.FTZ R84, R84, R87 ;  /* 0x0000005754547221 */ /* 0x000fe40000010000 */
[----:B------:R-:W-:Y:S01]  /*9240*/  MUFU.EX2 R93, R93 ;  /* 0x0000005d005d7308 */ /* 0x000fe20000000800 */
[----:B--2---:R-:W-:Y:S01]  /*9250*/  F2FP.F16.F32.PACK_AB R55, R80, R85 ;  /* 0x000000555037723e */ /* 0x004fe200000000ff */
[----:B------:R-:W-:-:S04]  /*9260*/  FADD.FTZ R85, R85, R84 ;  /* 0x0000005455557221 */ /* 0x000fc80000010000 */
[----:B------:R-:W-:Y:S02]  /*9270*/  FADD.FTZ R85, R80, R85 ;  /* 0x0000005550557221 */ /* 0x000fe40000010000 */
[C---:B---3--:R-:W-:Y:S01]  /*9280*/  HMMA.16816.F32 R20, R52.reuse, R64, R20 ;  /* 0x000000403414723c */ /* 0x048fe20000001814 */
[----:B------:R-:W1:Y:S07]  /*9290*/  MUFU.EX2 R92, R92 ;  /* 0x0000005c005c7308 */ /* 0x000e6e0000000800 */
[C---:B------:R-:W-:Y:S01]  /*92a0*/  HMMA.16816.F32 R24, R52.reuse, R66, R24 ;  /* 0x000000423418723c */ /* 0x040fe20000001818 */
[----:B------:R-:W2:Y:S01]  /*92b0*/  LDSM.16.MT88.4 R64, [R116+0xd400] ;  /* 0x00d400007440783b */ /* 0x000ea20000004200 */
[----:B------:R-:W3:Y:S06]  /*92c0*/  MUFU.EX2 R94, R94 ;  /* 0x0000005e005e7308 */ /* 0x000eec0000000800 */
[C---:B----4-:R-:W-:Y:S02]  /*92d0*/  HMMA.16816.F32 R12, R52.reuse, R68, R12 ;  /* 0x00000044340c723c */ /* 0x050fe4000000180c */
[----:B------:R-:W-:Y:S06]  /*92e0*/  MUFU.EX2 R96, R96 ;  /* 0x0000006000607308 */ /* 0x000fec0000000800 */
[C---:B------:R-:W-:Y:S01]  /*92f0*/  HMMA.16816.F32 R16, R52.reuse, R70, R16 ;  /* 0x000000463410723c */ /* 0x040fe20000001810 */
[----:B------:R-:W4:Y:S01]  /*9300*/  LDSM.16.MT88.4 R68, [R172+0xd400] ;  /* 0x00d40000ac44783b */ /* 0x000f220000004200 */
[----:B------:R-:W-:Y:S06]  /*9310*/  MUFU.EX2 R141, R141 ;  /* 0x0000008d008d7308 */ /* 0x000fec0000000800 */
[C---:B------:R-:W-:Y:S02]  /*9320*/  HMMA.16816.F32 R4, R52.reuse, R72, R4 ;  /* 0x000000483404723c */ /* 0x040fe40000001804 */
[----:B------:R-:W-:Y:S06]  /*9330*/  MUFU.EX2 R98, R98 ;  /* 0x0000006200627308 */ /* 0x000fec0000000800 */
[C---:B------:R-:W-:Y:S01]  /*9340*/  HMMA.16816.F32 R8, R52.reuse, R74, R8 ;  /* 0x0000004a3408723c */ /* 0x040fe20000001808 */
[----:B------:R-:W3:Y:S01]  /*9350*/  LDSM.16.MT88.4 R72, [R172+0x9800] ;  /* 0x00980000ac48783b */ /* 0x000ee20000004200 */
[----:B------:R-:W3:Y:S06]  /*9360*/  MUFU.EX2 R195, R195 ;  /* 0x000000c300c37308 */ /* 0x000eec0000000800 */
[C---:B------:R-:W-:Y:S02]  /*9370*/  HMMA.16816.F32 R28, R52.reuse, R60, R28 ;  /* 0x0000003c341c723c */ /* 0x040fe4000000181c */
[----:B------:R-:W-:Y:S06]  /*9380*/  MUFU.EX2 R99, R99 ;  /* 0x0000006300637308 */ /* 0x000fec0000000800 */
[C---:B------:R-:W-:Y:S01]  /*9390*/  HMMA.16816.F32 R32, R52.reuse, R62, R32 ;  /* 0x0000003e3420723c */ /* 0x040fe20000001820 */
[----:B------:R-:W3:Y:S01]  /*93a0*/  LDSM.16.MT88.4 R60, [R116+0xb800] ;  /* 0x00b80000743c783b */ /* 0x000ee20000004200 */
[----:B------:R-:W3:Y:S06]  /*93b0*/  MUFU.EX2 R142, R142 ;  /* 0x0000008e008e7308 */ /* 0x000eec0000000800 */
[C---:B--2---:R-:W-:Y:S02]  /*93c0*/  HMMA.16816.F32 R44, R52.reuse, R64, R44 ;  /* 0x00000040342c723c */ /* 0x044fe4000000182c */
[----:B------:R-:W-:Y:S06]  /*93d0*/  MUFU.EX2 R144, R144 ;  /* 0x0000009000907308 */ /* 0x000fec0000000800 */
[C---:B----4-:R-:W-:Y:S02]  /*93e0*/  HMMA.16816.F32 R36, R52.reuse, R68, R36 ;  /* 0x000000443424723c */ /* 0x050fe40000001824 */
[----:B------:R-:W2:Y:S06]  /*93f0*/  MUFU.EX2 R187, R187 ;  /* 0x000000bb00bb7308 */ /* 0x000eac0000000800 */
[C---:B------:R-:W-:Y:S01]  /*9400*/  HMMA.16816.F32 R40, R52.reuse, R70, R40 ;  /* 0x000000463428723c */ /* 0x040fe20000001828 */
[----:B------:R-:W4:Y:S01]  /*9410*/  LDSM.16.MT88.4 R68, [R116+0x9800] ;  /* 0x009800007444783b */ /* 0x000f220000004200 */
[----:B------:R-:W-:Y:S06]  /*9420*/  MUFU.EX2 R146, R146 ;  /* 0x0000009200927308 */ /* 0x000fec0000000800 */
[----:B------:R-:W-:Y:S01]  /*9430*/  HMMA.16816.F32 R48, R52, R66, R48 ;  /* 0x000000423430723c */ /* 0x000fe20000001830 */
[----:B------:R-:W2:Y:S01]  /*9440*/  LDSM.16.MT88.4 R64, [R172+0xb800] ;  /* 0x00b80000ac40783b */ /* 0x000ea20000004200 */
[----:B------:R-:W-:Y:S01]  /*9450*/  F2FP.F16.F32.PACK_AB R52, R88, R91 ;  /* 0x0000005b5834723e */ /* 0x000fe200000000ff */
[----:B------:R-:W-:Y:S01]  /*9460*/  MUFU.EX2 R171, R171 ;  /* 0x000000ab00ab7308 */ /* 0x000fe20000000800 */
[----:B------:R-:W-:Y:S01]  /*9470*/  F2FP.F16.F32.PACK_AB R53, R95, R90 ;  /* 0x0000005a5f35723e */ /* 0x000fe200000000ff */
[----:B------:R-:W-:Y:S01]  /*9480*/  FADD.FTZ R90, R90, R85 ;  /* 0x000000555a5a7221 */ /* 0x000fe20000010000 */
[----:B-----5:R-:W-:-:S02]  /*9490*/  F2FP.F16.F32.PACK_AB R54, R86, R89 ;  /* 0x000000595636723e */ /* 0x020fc400000000ff */
[C---:B-1----:R-:W-:Y:S01]  /*94a0*/  F2FP.F16.F32.PACK_AB R55, R92.reuse, R93 ;  /* 0x0000005d5c37723e */ /* 0x042fe200000000ff */
[----:B------:R-:W-:Y:S02]  /*94b0*/  FADD.FTZ R90, R95, R90 ;  /* 0x0000005a5f5a7221 */ /* 0x000fe40000010000 */
[----:B------:R-:W-:Y:S02]  /*94c0*/  MUFU.EX2 R148, R148 ;  /* 0x0000009400947308 */ /* 0x000fe40000000800 */
[----:B------:R-:W-:Y:S02]  /*94d0*/  FADD.FTZ R93, R93, R90 ;  /* 0x0000005a5d5d7221 */ /* 0x000fe40000010000 */
[C---:B---3--:R-:W-:Y:S02]  /*94e0*/  HMMA.16816.F32 R4, R52.reuse, R72, R4 ;  /* 0x000000483404723c */ /* 0x048fe40000001804 */
[----:B------:R-:W-:Y:S02]  /*94f0*/  FADD.FTZ R93, R92, R93 ;  /* 0x0000005d5c5d7221 */ /* 0x000fe40000010000 */
[----:B------:R-:W1:Y:S04]  /*9500*/  MUFU.EX2 R167, R167 ;  /* 0x000000a700a77308 */ /* 0x000e680000000800 */
[C---:B------:R-:W-:Y:S01]  /*9510*/  HMMA.16816.F32 R8, R52.reuse, R74, R8 ;  /* 0x0000004a3408723c */ /* 0x040fe20000001808 */
[----:B------:R-:W-:Y:S03]  /*9520*/  LDSM.16.MT88.4 R72, [R172+0x9c00] ;  /* 0x009c0000ac48783b */ /* 0x000fe60000004200 */
[----:B------:R-:W-:Y:S04]  /*9530*/  MUFU.EX2 R165, R165 ;  /* 0x000000a500a57308 */ /* 0x000fe80000000800 */
[C---:B------:R-:W-:Y:S04]  /*9540*/  HMMA.16816.F32 R28, R52.reuse, R60, R28 ;  /* 0x0000003c341c723c */ /* 0x040fe8000000181c */
[----:B------:R-:W3:Y:S04]  /*9550*/  MUFU.EX2 R150, R150 ;  /* 0x0000009600967308 */ /* 0x000ee80000000800 */
[C---:B----4-:R-:W-:Y:S04]  /*9560*/  HMMA.16816.F32 R12, R52.reuse, R68, R12 ;  /* 0x00000044340c723c */ /* 0x050fe8000000180c */
[----:B------:R-:W-:Y:S04]  /*9570*/  MUFU.EX2 R161, R161 ;  /* 0x000000a100a17308 */ /* 0x000fe80000000800 */
[C---:B------:R-:W-:Y:S01]  /*9580*/  HMMA.16816.F32 R16, R52.reuse, R70, R16 ;  /* 0x000000463410723c */ /* 0x040fe20000001810 */
[----:B------:R-:W4:Y:S03]  /*9590*/  LDSM.16.MT88.4 R68, [R172+0xd800] ;  /* 0x00d80000ac44783b */ /* 0x000f260000004200 */
[----:B------:R-:W5:Y:S04]  /*95a0*/  MUFU.EX2 R154, R154 ;  /* 0x0000009a009a7308 */ /* 0x000f680000000800 */
[C---:B--2---:R-:W-:Y:S04]  /*95b0*/  HMMA.16816.F32 R20, R52.reuse, R64, R20 ;  /* 0x000000403414723c */ /* 0x044fe80000001814 */
[----:B------:R-:W-:Y:S04]  /*95c0*/  MUFU.EX2 R157, R157 ;  /* 0x0000009d009d7308 */ /* 0x000fe80000000800 */
[C---:B------:R-:W-:Y:S01]  /*95d0*/  HMMA.16816.F32 R24, R52.reuse, R66, R24 ;  /* 0x000000423418723c */ /* 0x040fe20000001818 */
[----:B------:R-:W2:Y:S03]  /*95e0*/  LDSM.16.MT88.4 R64, [R116+0xd800] ;  /* 0x00d800007440783b */ /* 0x000ea60000004200 */
[----:B------:R-:W-:Y:S04]  /*95f0*/  MUFU.EX2 R152, R152 ;  /* 0x0000009800987308 */ /* 0x000fe80000000800 */
[C---:B------:R-:W-:Y:S01]  /*9600*/  HMMA.16816.F32 R32, R52.reuse, R62, R32 ;  /* 0x0000003e3420723c */ /* 0x040fe20000001820 */
[----:B------:R-:W1:Y:S03]  /*9610*/  LDSM.16.MT88.4 R60, [R116+0xbc00] ;  /* 0x00bc0000743c783b */ /* 0x000e660000004200 */
[----:B------:R-:W-:Y:S08]  /*9620*/  MUFU.EX2 R153, R153 ;  /* 0x0000009900997308 */ /* 0x000ff00000000800 */
[----:B------:R-:W5:Y:S01]  /*9630*/  MUFU.EX2 R156, R156 ;  /* 0x0000009c009c7308 */ /* 0x000f620000000800 */
[C---:B----4-:R-:W-:Y:S07]  /*9640*/  HMMA.16816.F32 R36, R52.reuse, R68, R36 ;  /* 0x000000443424723c */ /* 0x050fee0000001824 */
[----:B------:R-:W-:Y:S01]  /*9650*/  MUFU.EX2 R149, R149 ;  /* 0x0000009500957308 */ /* 0x000fe20000000800 */
[C---:B------:R-:W-:Y:S01]  /*9660*/  HMMA.16816.F32 R40, R52.reuse, R70, R40 ;  /* 0x000000463428723c */ /* 0x040fe20000001828 */
[----:B------:R-:W4:Y:S06]  /*9670*/  LDSM.16.MT88.4 R68, [R116+0x9c00] ;  /* 0x009c00007444783b */ /* 0x000f2c0000004200 */
[----:B------:R-:W5:Y:S01]  /*9680*/  MUFU.EX2 R158, R158 ;  /* 0x0000009e009e7308 */ /* 0x000f620000000800 */
[C---:B--2---:R-:W-:Y:S07]  /*9690*/  HMMA.16816.F32 R44, R52.reuse, R64, R44 ;  /* 0x00000040342c723c */ /* 0x044fee000000182c */
[----:B------:R-:W-:Y:S01]  /*96a0*/  MUFU.EX2 R135, R135 ;  /* 0x0000008700877308 */ /* 0x000fe20000000800 */
[----:B------:R-:W-:Y:S01]  /*96b0*/  HMMA.16816.F32 R48, R52, R66, R48 ;  /* 0x000000423430723c */ /* 0x000fe20000001830 */
[----:B------:R-:W2:Y:S01]  /*96c0*/  LDSM.16.MT88.4 R64, [R172+0xbc00] ;  /* 0x00bc0000ac40783b */ /* 0x000ea20000004200 */
[----:B------:R-:W-:-:S05]  /*96d0*/  F2FP.F16.F32.PACK_AB R52, R97, R94 ;  /* 0x0000005e6134723e */ /* 0x000fca00000000ff */
[----:B------:R-:W-:Y:S01]  /*96e0*/  MUFU.EX2 R132, R132 ;  /* 0x0000008400847308 */ /* 0x000fe20000000800 */
[----:B------:R-:W-:Y:S01]  /*96f0*/  F2FP.F16.F32.PACK_AB R53, R195, R98 ;  /* 0x00000062c335723e */ /* 0x000fe200000000ff */
[----:B------:R-:W-:Y:S01]  /*9700*/  FADD.FTZ R98, R98, R93 ;  /* 0x0000005d62627221 */ /* 0x000fe20000010000 */
[----:B------:R-:W-:Y:S02]  /*9710*/  F2FP.F16.F32.PACK_AB R54, R141, R96 ;  /* 0x000000608d36723e */ /* 0x000fe400000000ff */
[----:B------:R-:W-:Y:S01]  /*9720*/  F2FP.F16.F32.PACK_AB R55, R142, R99 ;  /* 0x000000638e37723e */ /* 0x000fe200000000ff */
[----:B------:R-:W-:Y:S02]  /*9730*/  FADD.FTZ R98, R195, R98 ;  /* 0x00000062c3627221 */ /* 0x000fe40000010000 */
[----:B------:R-:W-:Y:S04]  /*9740*/  MUFU.EX2 R129, R129 ;  /* 0x0000008100817308 */ /* 0x000fe80000000800 */
[C---:B-1----:R-:W-:Y:S04]  /*9750*/  HMMA.16816.F32 R28, R52.reuse, R60, R28 ;  /* 0x0000003c341c723c */ /* 0x042fe8000000181c */
[----:B------:R-:W-:Y:S04]  /*9760*/  MUFU.EX2 R145, R145 ;  /* 0x0000009100917308 */ /* 0x000fe80000000800 */
[C---:B------:R-:W-:Y:S01]  /*9770*/  HMMA.16816.F32 R32, R52.reuse, R62, R32 ;  /* 0x0000003e3420723c */ /* 0x040fe20000001820 */
[----:B------:R-:W-:Y:S03]  /*9780*/  LDSM.16.MT88.4 R60, [R116+0xc000] ;  /* 0x00c00000743c783b */ /* 0x000fe60000004200 */
[----:B------:R-:W-:Y:S04]  /*9790*/  MUFU.EX2 R143, R143 ;  /* 0x0000008f008f7308 */ /* 0x000fe80000000800 */
[C---:B----4-:R-:W-:Y:S08]  /*97a0*/  HMMA.16816.F32 R12, R52.reuse, R68, R12 ;  /* 0x00000044340c723c */ /* 0x050ff0000000180c */
        /* <DEDUP_REMOVED lines=13> */
[----:B------:R-:W-:Y:S01]  /*9880*/  F2FP.F16.F32.PACK_AB R52, R187, R144 ;  /* 0x00000090bb34723e */ /* 0x000fe200000000ff */
[----:B------:R-:W2:Y:S01]  /*9890*/  LDSM.16.MT88.4 R64, [R172+0xc000] ;  /* 0x00c00000ac40783b */ /* 0x000ea20000004200 */
[----:B------:R-:W-:-:S02]  /*98a0*/  F2FP.F16.F32.PACK_AB R53, R167, R148 ;  /* 0x00000094a735723e */ /* 0x000fc400000000ff */
[----:B------:R-:W-:Y:S02]  /*98b0*/  F2FP.F16.F32.PACK_AB R54, R171, R146 ;  /* 0x00000092ab36723e */ /* 0x000fe400000000ff */
[----:B---3--:R-:W-:-:S07]  /*98c0*/  F2FP.F16.F32.PACK_AB R55, R150, R165 ;  /* 0x000000a59637723e */ /* 0x008fce00000000ff */
        /* <DEDUP_REMOVED lines=17> */
[C---:B---3--:R-:W-:Y:S07]  /*99e0*/  HMMA.16816.F32 R44, R52.reuse, R60, R44 ;  /* 0x0000003c342c723c */ /* 0x048fee000000182c */
[----:B------:R3:W4:Y:S01]  /*99f0*/  MUFU.EX2 R137, R72 ;  /* 0x0000004800897308 */ /* 0x0007220000000800 */
[C---:B------:R-:W-:Y:S01]  /*9a00*/  HMMA.16816.F32 R48, R52.reuse, R62, R48 ;  /* 0x0000003e3430723c */ /* 0x040fe20000001830 */
[----:B------:R-:W4:Y:S06]  /*9a10*/  LDSM.16.MT88.4 R60, [R172+0xc400] ;  /* 0x00c40000ac3c783b */ /* 0x000f2c0000004200 */
[----:B------:R-:W-:Y:S01]  /*9a20*/  MUFU.EX2 R130, R130 ;  /* 0x0000008200827308 */ /* 0x000fe20000000800 */
[C---:B-1----:R-:W-:Y:S07]  /*9a30*/  HMMA.16816.F32 R36, R52.reuse, R68, R36 ;  /* 0x000000443424723c */ /* 0x042fee0000001824 */
[----:B------:R-:W1:Y:S01]  /*9a40*/  MUFU.EX2 R139, R139 ;  /* 0x0000008b008b7308 */ /* 0x000e620000000800 */
[C---:B------:R-:W-:Y:S01]  /*9a50*/  HMMA.16816.F32 R40, R52.reuse, R70, R40 ;  /* 0x000000463428723c */ /* 0x040fe20000001828 */
[----:B------:R-:W1:Y:S06]  /*9a60*/  LDSM.16.MT88.4 R68, [R172+0xa400] ;  /* 0x00a40000ac44783b */ /* 0x000e6c0000004200 */
[----:B------:R-:W1:Y:S01]  /*9a70*/  MUFU.EX2 R134, R134 ;  /* 0x0000008600867308 */ /* 0x000e620000000800 */
[----:B------:R-:W-:Y:S01]  /*9a80*/  HMMA.16816.F32 R8, R52, R74, R8 ;  /* 0x0000004a3408723c */ /* 0x000fe20000001808 */
[----:B-----5:R-:W-:Y:S01]  /*9a90*/  F2FP.F16.F32.PACK_AB R52, R154, R161 ;  /* 0x000000a19a34723e */ /* 0x020fe200000000ff */
[----:B---3--:R-:W-:Y:S01]  /*9aa0*/  LDSM.16.MT88.4 R72, [R116+0xa800] ;  /* 0x00a800007448783b */ /* 0x008fe20000004200 */
[----:B------:R-:W-:-:S02]  /*9ab0*/  F2FP.F16.F32.PACK_AB R53, R156, R153 ;  /* 0x000000999c35723e */ /* 0x000fc400000000ff */
[----:B------:R-:W-:Y:S02]  /*9ac0*/  F2FP.F16.F32.PACK_AB R54, R152, R157 ;  /* 0x0000009d9836723e */ /* 0x000fe400000000ff */
[----:B------:R-:W-:Y:S01]  /*9ad0*/  F2FP.F16.F32.PACK_AB R55, R158, R149 ;  /* 0x000000959e37723e */ /* 0x000fe200000000ff */
[----:B------:R-:W-:Y:S06]  /*9ae0*/  MUFU.EX2 R138, R138 ;  /* 0x0000008a008a7308 */ /* 0x000fec0000000800 */
[C---:B--2---:R-:W-:Y:S08]  /*9af0*/  HMMA.16816.F32 R12, R52.reuse, R64, R12 ;  /* 0x00000040340c723c */ /* 0x044ff0000000180c */
[C---:B------:R-:W-:Y:S01]  /*9b00*/  HMMA.16816.F32 R16, R52.reuse, R66, R16 ;  /* 0x000000423410723c */ /* 0x040fe20000001810 */
[----:B------:R-:W2:Y:S07]  /*9b10*/  LDSM.16.MT88.4 R64, [R172+0xe400] ;  /* 0x00e40000ac40783b */ /* 0x000eae0000004200 */
[C---:B----4-:R-:W-:Y:S08]  /*9b20*/  HMMA.16816.F32 R20, R52.reuse, R60, R20 ;  /* 0x0000003c3414723c */ /* 0x050ff00000001814 */
[C---:B-1----:R-:W-:Y:S08]  /*9b30*/  HMMA.16816.F32 R4, R52.reuse, R68, R4 ;  /* 0x000000443404723c */ /* 0x042ff00000001804 */
[C---:B------:R-:W-:Y:S01]  /*9b40*/  HMMA.16816.F32 R8, R52.reuse, R70, R8 ;  /* 0x000000463408723c */ /* 0x040fe20000001808 */
[----:B------:R-:W1:Y:S07]  /*9b50*/  LDSM.16.MT88.4 R68, [R116+0xc400] ;  /* 0x00c400007444783b */ /* 0x000e6e0000004200 */
[C---:B------:R-:W-:Y:S01]  /*9b60*/  HMMA.16816.F32 R24, R52.reuse, R62, R24 ;  /* 0x0000003e3418723c */ /* 0x040fe20000001818 */
[----:B------:R-:W3:Y:S07]  /*9b70*/  LDSM.16.MT88.4 R60, [R116+0xe400] ;  /* 0x00e40000743c783b */ /* 0x000eee0000004200 */
[C---:B--2---:R-:W-:Y:S08]  /*9b80*/  HMMA.16816.F32 R36, R52.reuse, R64, R36 ;  /* 0x000000403424723c */ /* 0x044ff00000001824 */
[C---:B------:R-:W-:Y:S01]  /*9b90*/  HMMA.16816.F32 R40, R52.reuse, R66, R40 ;  /* 0x000000423428723c */ /* 0x040fe20000001828 */
[----:B------:R-:W2:Y:S07]  /*9ba0*/  LDSM.16.MT88.4 R64, [R172+0xc800] ;  /* 0x00c80000ac40783b */ /* 0x000eae0000004200 */
[----:B-1----:R-:W-:Y:S01]  /*9bb0*/  HMMA.16816.F32 R28, R52, R68, R28 ;  /* 0x00000044341c723c */ /* 0x002fe2000000181c */
[----:B------:R-:W-:-:S02]  /*9bc0*/  F2FP.F16.F32.PACK_AB R68, R137, R128 ;  /* 0x000000808944723e */ /* 0x000fc400000000ff */
[----:B------:R-:W-:-:S05]  /*9bd0*/  F2FP.F16.F32.PACK_AB R69, R132, R135 ;  /* 0x000000878445723e */ /* 0x000fca00000000ff */
[----:B------:R-:W-:Y:S01]  /*9be0*/  HMMA.16816.F32 R32, R52, R70, R32 ;  /* 0x000000463420723c */ /* 0x000fe20000001820 */
[----:B------:R-:W-:Y:S02]  /*9bf0*/  F2FP.F16.F32.PACK_AB R70, R139, R130 ;  /* 0x000000828b46723e */ /* 0x000fe400000000ff */
[----:B------:R-:W-:-:S05]  /*9c00*/  F2FP.F16.F32.PACK_AB R71, R134, R129 ;  /* 0x000000818647723e */ /* 0x000fca00000000ff */
[C---:B---3--:R-:W-:Y:S08]  /*9c10*/  HMMA.16816.F32 R44, R52.reuse, R60, R44 ;  /* 0x0000003c342c723c */ /* 0x048ff0000000182c */
[----:B------:R-:W-:Y:S01]  /*9c20*/  HMMA.16816.F32 R48, R52, R62, R48 ;  /* 0x0000003e3430723c */ /* 0x000fe20000001830 */
[----:B------:R-:W1:Y:S04]  /*9c30*/  LDSM.16.MT88.4 R52, [R172+0xe800] ;  /* 0x00e80000ac34783b */ /* 0x000e680000004200 */
[----:B------:R-:W3:Y:S03]  /*9c40*/  LDSM.16.MT88.4 R60, [R116+0xc800] ;  /* 0x00c80000743c783b */ /* 0x000ee60000004200 */
[C---:B------:R-:W-:Y:S01]  /*9c50*/  HMMA.16816.F32 R112, R68.reuse, R76, R4 ;  /* 0x0000004c4470723c */ /* 0x040fe20000001804 */
[----:B------:R-:W4:Y:S07]  /*9c60*/  LDSM.16.MT88.4 R4, [R116+0xe800] ;  /* 0x00e800007404783b */ /* 0x000f2e0000004200 */
[C---:B--2---:R-:W-:Y:S01]  /*9c70*/  HMMA.16816.F32 R20, R68.reuse, R64, R20 ;  /* 0x000000404414723c */ /* 0x044fe20000001814 */
[----:B------:R2:W5:Y:S07]  /*9c80*/  MUFU.EX2 R64, R100 ;  /* 0x0000006400407308 */ /* 0x00056e0000000800 */
[C---:B------:R-:W-:Y:S08]  /*9c90*/  HMMA.16816.F32 R12, R68.reuse, R72, R12 ;  /* 0x00000048440c723c */ /* 0x040ff0000000180c */
[C---:B------:R-:W-:Y:S01]  /*9ca0*/  HMMA.16816.F32 R8, R68.reuse, R78, R8 ;  /* 0x0000004e4408723c */ /* 0x040fe20000001808 */
[----:B------:R-:W-:Y:S04]  /*9cb0*/  LDSM.16.MT88.4 R76, [R172+0xec00] ;  /* 0x00ec0000ac4c783b */ /* 0x000fe80000004200 */
[----:B--2---:R-:W2:Y:S03]  /*9cc0*/  LDSM.16.MT88.4 R100, [R116+0xac00] ;  /* 0x00ac00007464783b */ /* 0x004ea60000004200 */
[C---:B------:R-:W-:Y:S08]  /*9cd0*/  HMMA.16816.F32 R16, R68.reuse, R74, R16 ;  /* 0x0000004a4410723c */ /* 0x040ff00000001810 */
[----:B-1----:R-:W-:Y:S01]  /*9ce0*/  HMMA.16816.F32 R40, R68, R54, R40 ;  /* 0x000000364428723c */ /* 0x002fe20000001828 */
[----:B------:R-:W-:-:S04]  /*9cf0*/  FADD.FTZ R54, R58, R193 ;  /* 0x000000c13a367221 */ /* 0x000fc80000010000 */
[----:B------:R-:W-:-:S03]  /*9d00*/  FADD.FTZ R54, R57, R54 ;  /* 0x0000003639367221 */ /* 0x000fc60000010000 */
[----:B---3--:R-:W-:Y:S01]  /*9d10*/  HMMA.16816.F32 R28, R68, R60, R28 ;  /* 0x0000003c441c723c */ /* 0x008fe2000000181c */
[----:B------:R-:W-:Y:S01]  /*9d20*/  FADD.FTZ R83, R83, R54 ;  /* 0x0000003653537221 */ /* 0x000fe20000010000 */
[----:B------:R-:W-:Y:S03]  /*9d30*/  MUFU.EX2 R61, R123 ;  /* 0x0000007b003d7308 */ /* 0x000fe60000000800 */
[----:B------:R-:W-:-:S03]  /*9d40*/  FADD.FTZ R82, R82, R83 ;  /* 0x0000005352527221 */ /* 0x000fc60000010000 */
[----:B------:R-:W-:Y:S01]  /*9d50*/  HMMA.16816.F32 R36, R68, R52, R36 ;  /* 0x000000344424723c */ /* 0x000fe20000001824 */
[----:B------:R-:W-:Y:S01]  /*9d60*/  FADD.FTZ R81, R81, R82 ;  /* 0x0000005251517221 */ /* 0x000fe20000010000 */
[----:B------:R-:W1:Y:S03]  /*9d70*/  MUFU.EX2 R60, R122 ;  /* 0x0000007a003c7308 */ /* 0x000e660000000800 */
[----:B------:R-:W-:-:S03]  /*9d80*/  FADD.FTZ R2, R2, R81 ;  /* 0x0000005102027221 */ /* 0x000fc60000010000 */
[----:B------:R-:W-:Y:S01]  /*9d90*/  HMMA.16816.F32 R24, R68, R66, R24 ;  /* 0x000000424418723c */ /* 0x000fe20000001818 */
[----:B------:R-:W-:Y:S01]  /*9da0*/  FADD.FTZ R91, R91, R2 ;  /* 0x000000025b5b7221 */ /* 0x000fe20000010000 */
[----:B------:R-:W-:Y:S01]  /*9db0*/  MUFU.EX2 R52, R121 ;  /* 0x0000007900347308 */ /* 0x000fe20000000800 */
[----:B------:R-:W-:Y:S02]  /*9dc0*/  MOV R2, R56 ;  /* 0x0000003800027202 */ /* 0x000fe40000000f00 */
[----:B------:R-:W-:-:S03]  /*9dd0*/  FADD.FTZ R88, R88, R91 ;  /* 0x0000005b58587221 */ /* 0x000fc60000010000 */
[----:B------:R-:W-:Y:S01]  /*9de0*/  HMMA.16816.F32 R32, R68, R62, R32 ;  /* 0x0000003e4420723c */ /* 0x000fe20000001820 */
[----:B------:R-:W-:Y:S01]  /*9df0*/  FADD.FTZ R89, R89, R88 ;  /* 0x0000005859597221 */ /* 0x000fe20000010000 */
[----:B------:R-:W3:Y:S03]  /*9e00*/  MUFU.EX2 R53, R120 ;  /* 0x0000007800357308 */ /* 0x000ee60000000800 */
[----:B------:R-:W-:-:S03]  /*9e10*/  FADD.FTZ R89, R86, R89 ;  /* 0x0000005956597221 */ /* 0x000fc60000010000 */
[----:B----4-:R-:W-:Y:S01]  /*9e20*/  HMMA.16816.F32 R44, R68, R4, R44 ;  /* 0x00000004442c723c */ /* 0x010fe2000000182c */
[----:B-----5:R-:W-:Y:S01]  /*9e30*/  F2FP.F16.F32.PACK_AB R4, R145, R64 ;  /* 0x000000409104723e */ /* 0x020fe200000000ff */
[----:B------:R-:W-:Y:S01]  /*9e40*/  FADD.FTZ R94, R94, R89 ;  /* 0x000000595e5e7221 */ /* 0x000fe20000010000 */
[----:B-1----:R-:W-:-:S03]  /*9e50*/  F2FP.F16.F32.PACK_AB R5, R60, R61 ;  /* 0x0000003d3c05723e */ /* 0x002fc600000000ff */
[----:B------:R-:W-:Y:S02]  /*9e60*/  FADD.FTZ R97, R97, R94 ;  /* 0x0000005e61617221 */ /* 0x000fe40000010000 */
[----:B------:R-:W-:Y:S01]  /*9e70*/  HMMA.16816.F32 R68, R68, R6, R48 ;  /* 0x000000064444723c */ /* 0x000fe20000001830 */
[----:B------:R-:W-:Y:S01]  /*9e80*/  F2FP.F16.F32.PACK_AB R6, R138, R143 ;  /* 0x0000008f8a06723e */ /* 0x000fe200000000ff */
[----:B------:R-:W-:Y:S01]  /*9e90*/  FADD.FTZ R0, R96, R97 ;  /* 0x0000006160007221 */ /* 0x000fe20000010000 */
[----:B---3--:R-:W-:Y:S01]  /*9ea0*/  F2FP.F16.F32.PACK_AB R7, R53, R52 ;  /* 0x000000343507723e */ /* 0x008fe200000000ff */
[----:B------:R-:W1:Y:S02]  /*9eb0*/  LDSM.16.MT88.4 R48, [R172+0xcc00] ;  /* 0x00cc0000ac30783b */ /* 0x000e640000004200 */
[----:B------:R-:W-:Y:S01]  /*9ec0*/  FADD.FTZ R141, R141, R0 ;  /* 0x000000008d8d7221 */ /* 0x000fe20000010000 */
[----:B------:R-:W-:-:S03]  /*9ed0*/  MOV R0, R3 ;  /* 0x0000000300007202 */ /* 0x000fc60000000f00 */
[----:B--2---:R-:W-:Y:S01]  /*9ee0*/  HMMA.16816.F32 R104, R4, R100, R12 ;  /* 0x000000640468723c */ /* 0x004fe2000000180c */
[----:B------:R-:W-:Y:S01]  /*9ef0*/  FADD.FTZ R13, R99, R98 ;  /* 0x00000062630d7221 */ /* 0x000fe20000010000 */
[----:B------:R-:W-:-:S03]  /*9f00*/  FADD.FTZ R144, R144, R141 ;  /* 0x0000008d90907221 */ /* 0x000fc60000010000 */
[----:B------:R-:W-:Y:S01]  /*9f10*/  FADD.FTZ R13, R142, R13 ;  /* 0x0000000d8e0d7221 */ /* 0x000fe20000010000 */
[----:B------:R-:W-:Y:S02]  /*9f20*/  FADD.FTZ R187, R187, R144 ;  /* 0x00000090bbbb7221 */ /* 0x000fe40000010000 */
[C---:B------:R-:W-:Y:S01]  /*9f30*/  HMMA.16816.F32 R112, R4.reuse, R108, R112 ;  /* 0x0000006c0470723c */ /* 0x040fe20000001870 */
[----:B------:R-:W-:Y:S01]  /*9f40*/  FADD.FTZ R148, R148, R13 ;  /* 0x0000000d94947221 */ /* 0x000fe20000010000 */
[----:B------:R-:W-:Y:S01]  /*9f50*/  FADD.FTZ R146, R146, R187 ;  /* 0x000000bb92927221 */ /* 0x000fe20000010000 */
[----:B------:R-:W-:Y:S02]  /*9f60*/  LDSM.16.MT88.4 R12, [R116+0xec00] ;  /* 0x00ec0000740c783b */ /* 0x000fe40000004200 */
        /* <DEDUP_REMOVED lines=33> */
[----:B--2---:R-:W-:Y:S02]  /*a180*/  HMMA.16816.F32 R88, R4, R8, R28 ;  /* 0x000000080458723c */ /* 0x004fe4000000181c */
[----:B------:R-:W-:-:S04]  /*a190*/  FADD.FTZ R52, R52, R61 ;  /* 0x0000003d34347221 */ /* 0x000fc80000010000 */
[----:B------:R-:W-:Y:S02]  /*a1a0*/  FADD.FTZ R192, R53, R52 ;  /* 0x0000003435c07221 */ /* 0x000fe40000010000 */
[C---:B------:R-:W-:Y:S08]  /*a1b0*/  HMMA.16816.F32 R84, R4.reuse, R10, R32 ;  /* 0x0000000a0454723c */ /* 0x040ff00000001820 */
[C---:B------:R-:W-:Y:S08]  /*a1c0*/  HMMA.16816.F32 R72, R4.reuse, R12, R44 ;  /* 0x0000000c0448723c */ /* 0x040ff0000000182c */
[----:B------:R-:W-:-:S15]  /*a1d0*/  HMMA.16816.F32 R68, R4, R14, R68 ;  /* 0x0000000e0444723c */ /* 0x000fde0000001844 */
[----:B------:R-:W-:-:S05]  /*a1e0*/  NOP ;  /* 0x0000000000007918 */ /* 0x000fca0000000000 */
.L_x_1551:
        /* <DEDUP_REMOVED lines=14> */
.L_x_1561:
[----:B------:R-:W5:Y:S01]  /*a2d0*/  @!P0 LDC R2, c[0x0][0x3c0] ;  /* 0x0000f000ff028b82 */ /* 0x000f620000000800 */
[----:B------:R-:W-:Y:S07]  /*a2e0*/  DEPBAR.LE SB0, 0x0 ;  /* 0x000080000000791a */ /* 0x000fee0000000000 */
[----:B------:R-:W-:Y:S01]  /*a2f0*/  BAR.SYNC.DEFER_BLOCKING 0x0 ;  /* 0x0000000000007b1d */ /* 0x000fe20000010000 */
[----:B------:R-:W-:Y:S01]  /*a300*/  @!P0 IADD3 R3, P1, PT, RZ, -R187, RZ ;  /* 0x800000bbff038210 */ /* 0x000fe20007f3e0ff */
[----:B------:R-:W-:Y:S02]  /*a310*/  IMAD.MOV.U32 R4, RZ, RZ, R180 ;  /* 0x000000ffff047224 */ /* 0x000fe400078e00b4 */
[----:B------:R-:W-:Y:S02]  /*a320*/  IMAD.MOV.U32 R0, RZ, RZ, R181 ;  /* 0x000000ffff007224 */ /* 0x000fe400078e00b5 */
[----:B-----5:R-:W-:Y:S04]  /*a330*/  @!P0 IMAD.SHL.U32 R6, R2, 0x80, RZ ;  /* 0x0000008002068824 */ /* 0x020fe800078e00ff */
[----:B------:R-:W-:Y:S01]  /*a340*/  @!P0 IMAD.X R6, RZ, RZ, ~R6, P1 ;  /* 0x000000ffff068224 */ /* 0x000fe200008e0e06 */
[----:B------:R-:W1:Y:S04]  /*a350*/  LDC R57, c[0x0][0x3c4] ;  /* 0x0000f100ff397b82 */ /* 0x000e680000000800 */
[----:B------:R-:W-:Y:S04]  /*a360*/  @!P0 SHF.R.S64 R3, R3, 0x1f, R6 ;  /* 0x0000001f03038819 */ /* 0x000fe80000001006 */
[----:B------:R-:W-:Y:S04]  /*a370*/  @!P0 IADD3 R180, P1, PT, R180, R3, RZ ;  /* 0x00000003b4b48210 */ /* 0x000fe80007f3e0ff */
[----:B------:R-:W-:Y:S01]  /*a380*/  @!P0 LEA.HI.X.SX32 R181, R6, R181, 0x1, P1 ;  /* 0x000000b506b58211 */ /* 0x000fe200008f0eff */
[----:B------:R-:W-:Y:S08]  /*a390*/  @!P0 BRA `(.L_x_1558) ;  /* 0x0000000000f48947 */ /* 0x000ff00003800000 */
[----:B------:R-:W5:Y:S01]  /*a3a0*/  LDC R6, c[0x0][0x4f0] ;  /* 0x00013c00ff067b82 */ /* 0x000f620000000800 */
[----:B------:R-:W-:Y:S02]  /*a3b0*/  IABS R8, R191 ;  /* 0x000000bf00087213 */ /* 0x000fe40000000000 */
        /* <DEDUP_REMOVED lines=37> */
[-C--:B------:R-:W-:Y:S01]  /*a610*/  LEA R14, P2, R7, R188.reuse, 0x2 ;  /* 0x000000bc070e7211 */ /* 0x080fe200078410ff */
[----:B------:R-:W5:Y:S01]  /*a620*/  LDC.64 R2, c[0x0][0x3c0] ;  /* 0x0000f000ff027b82 */ /* 0x000f620000000a00 */
        /* <DEDUP_REMOVED lines=8> */
[-C--:B-----5:R-:W-:Y:S02]  /*a6b0*/  IMAD R6, R9, R2.reuse, RZ ;  /* 0x0000000209067224 */ /* 0x0a0fe400078e02ff */
[C---:B------:R-:W-:Y:S04]  /*a6c0*/  IMAD.WIDE.U32 R10, R7.reuse, R2, RZ ;  /* 0x00000002070a7225 */ /* 0x040fe800078e00ff */
[----:B------:R-:W-:Y:S05]  /*a6d0*/  IMAD R6, R7, R3, R6 ;  /* 0x0000000307067224 */ /* 0x000fea00078e0206 */
[----:B------:R-:W-:Y:S01]  /*a6e0*/  IADD3 R11, PT, PT, R11, R6, RZ ;  /* 0x000000060b0b7210 */ /* 0x000fe20007ffe0ff */
[----:B--2---:R-:W-:Y:S04]  /*a6f0*/  IMAD.IADD R5, R8, 0x1, -R5 ;  /* 0x0000000108057824 */ /* 0x004fe800078e0a05 */
[----:B----4-:R-:W-:Y:S01]  /*a700*/  IMAD.WIDE.U32 R10, R5, UR8, R10 ;  /* 0x00000008050a7c25 */ /* 0x010fe2000f8e000a */
[----:B------:R-:W-:Y:S02]  /*a710*/  SHF.R.S32.HI R3, RZ, 0x1f, R5 ;  /* 0x0000001fff037819 */ /* 0x000fe40000011405 */
[C---:B------:R-:W-:Y:S03]  /*a720*/  LEA R180, P1, R10.reuse, R4, 0x1 ;  /* 0x000000040ab47211 */ /* 0x040fe600078208ff */
[----:B------:R-:W-:Y:S04]  /*a730*/  IMAD R6, R3, UR8, RZ ;  /* 0x0000000803067c24 */ /* 0x000fe8000f8e02ff */
[----:B------:R-:W-:Y:S04]  /*a740*/  IMAD R6, R5, UR9, R6 ;  /* 0x0000000905067c24 */ /* 0x000fe8000f8e0206 */
[----:B------:R-:W-:Y:S05]  /*a750*/  IMAD.IADD R181, R11, 0x1, R6 ;  /* 0x000000010bb57824 */ /* 0x000fea00078e0206 */
[----:B------:R-:W-:Y:S07]  /*a760*/  LEA.HI.X R181, R10, R0, R181, 0x1, P1 ;  /* 0x000000000ab57211 */ /* 0x000fee00008f0cb5 */
.L_x_1558:
[----:B------:R-:W-:Y:S01]  /*a770*/  @!PT LDS RZ, [RZ] ;  /* 0x00000000fffff984 */ /* 0x000fe20000000800 */
[----:B------:R-:W-:Y:S01]  /*a780*/  @!PT LDS RZ, [RZ] ;  /* 0x00000000fffff984 */ /* 0x000fe20000000800 */
[----:B------:R-:W-:Y:S01]  /*a790*/  @!PT LDS RZ, [RZ] ;  /* 0x00000000fffff984 */ /* 0x000fe20000000800 */
[----:B------:R-:W-:Y:S01]  /*a7a0*/  LDGSTS.E.BYPASS.LTC128B.128 [R185+0x9000], desc[UR16][R180.64] ;  /* 0x09000000b4b97fae */ /* 0x000fe2000b981a10 */
[C---:B------:R-:W-:Y:S02]  /*a7b0*/  SHF.L.U32 R3, R2.reuse, 0x6, RZ ;  /* 0x0000000602037819 */ /* 0x040fe400000006ff */
[----:B-1----:R-:W-:Y:S02]  /*a7c0*/  SHF.L.U64.HI R2, R2, 0x6, R57 ;  /* 0x0000000602027819 */ /* 0x002fe40000010239 */
[C---:B------:R-:W-:Y:S03]  /*a7d0*/  IADD3 R56, P1, PT, R3.reuse, R180, RZ ;  /* 0x000000b403387210 */ /* 0x040fe60007f3e0ff */
[----:B------:R-:W-:Y:S01]  /*a7e0*/  LDGSTS.E.BYPASS.LTC128B.128 [R185+0xb000], desc[UR16][R180.64+0x40] ;  /* 0x0b000040b4b97fae */ /* 0x000fe2000b981a10 */
[C---:B------:R-:W-:Y:S02]  /*a7f0*/  IADD3.X R57, PT, PT, R2.reuse, R181, RZ, P1, !PT ;  /* 0x000000b502397210 */ /* 0x040fe40000ffe4ff */
[C---:B------:R-:W-:Y:S04]  /*a800*/  IADD3 R58, P2, PT, R3.reuse, R56, RZ ;  /* 0x00000038033a7210 */ /* 0x040fe80007f5e0ff */
[C---:B------:R-:W-:Y:S01]  /*a810*/  IADD3.X R59, PT, PT, R2.reuse, R57, RZ, P2, !PT ;  /* 0x00000039023b7210 */ /* 0x040fe200017fe4ff */
[----:B------:R-:W-:Y:S01]  /*a820*/  LDGSTS.E.BYPASS.LTC128B.128 [R185+0xd000], desc[UR16][R180.64+0x80] ;  /* 0x0d000080b4b97fae */ /* 0x000fe2000b981a10 */
[----:B------:R-:W-:Y:S04]  /*a830*/  IADD3 R60, P1, PT, R3, R58, RZ ;  /* 0x0000003a033c7210 */ /* 0x000fe80007f3e0ff */
[----:B------:R-:W-:Y:S02]  /*a840*/  IADD3.X R61, PT, PT, R2, R59, RZ, P1, !PT ;  /* 0x0000003b023d7210 */ /* 0x000fe40000ffe4ff */
[----:B------:R-:W-:Y:S01]  /*a850*/  ISETP.NE.AND P1, PT, R190, 0x1, PT ;  /* 0x00000001be00780c */ /* 0x000fe20003f25270 */
[----:B------:R-:W-:Y:S08]  /*a860*/  LDGSTS.E.BYPASS.LTC128B.128 [R185+0x9800], desc[UR16][R56.64] ;  /* 0x0980000038b97fae */ /* 0x000ff0000b981a10 */
[----:B------:R-:W-:Y:S08]  /*a870*/  LDGSTS.E.BYPASS.LTC128B.128 [R185+0xb800], desc[UR16][R56.64+0x40] ;  /* 0x0b80004038b97fae */ /* 0x000ff0000b981a10 */
[----:B------:R-:W-:Y:S08]  /*a880*/  LDGSTS.E.BYPASS.LTC128B.128 [R185+0xd800], desc[UR16][R56.64+0x80] ;  /* 0x0d80008038b97fae */ /* 0x000ff0000b981a10 */
[----:B------:R-:W-:Y:S08]  /*a890*/  LDGSTS.E.BYPASS.LTC128B.128 [R185+0xa000], desc[UR16][R58.64] ;  /* 0x0a0000003ab97fae */ /* 0x000ff0000b981a10 */
[----:B------:R-:W-:Y:S08]  /*a8a0*/  LDGSTS.E.BYPASS.LTC128B.128 [R185+0xc000], desc[UR16][R58.64+0x40] ;  /* 0x0c0000403ab97fae */ /* 0x000ff0000b981a10 */
[----:B------:R1:W-:Y:S08]  /*a8b0*/  LDGSTS.E.BYPASS.LTC128B.128 [R185+0xe000], desc[UR16][R58.64+0x80] ;  /* 0x0e0000803ab97fae */ /* 0x0003f0000b981a10 */
[----:B------:R-:W-:Y:S08]  /*a8c0*/  LDGSTS.E.BYPASS.LTC128B.128 [R185+0xa800], desc[UR16][R60.64] ;  /* 0x0a8000003cb97fae */ /* 0x000ff0000b981a10 */
[----:B------:R-:W-:Y:S08]  /*a8d0*/  LDGSTS.E.BYPASS.LTC128B.128 [R185+0xc800], desc[UR16][R60.64+0x40] ;  /* 0x0c8000403cb97fae */ /* 0x000ff0000b981a10 */
[----:B------:R5:W-:Y:S08]  /*a8e0*/  LDGSTS.E.BYPASS.LTC128B.128 [R185+0xe800], desc[UR16][R60.64+0x80] ;  /* 0x0e8000803cb97fae */ /* 0x000bf0000b981a10 */
[----:B------:R-:W-:Y:S08]  /*a8f0*/  LDSM.16.M88.4 R120, [R175] ;  /* 0x00000000af78783b */ /* 0x000ff00000000200 */
[----:B------:R-:W2:Y:S08]  /*a900*/  LDSM.16.M88.4 R124, [R174+0x3000] ;  /* 0x00300000ae7c783b */ /* 0x000eb00000000200 */
[----:B------:R-:W3:Y:S08]  /*a910*/  LDSM.16.M88.4 R128, [R174+0x3400] ;  /* 0x00340000ae80783b */ /* 0x000ef00000000200 */
[----:B------:R-:W4:Y:S08]  /*a920*/  LDSM.16.M88.4 R132, [R174+0x3800] ;  /* 0x00380000ae84783b */ /* 0x000f300000000200 */
[----:B------:R-:W0:Y:S08]  /*a930*/  LDGDEPBAR ;  /* 0x00000000000079af */ /* 0x000e300000000000 */
[----:B------:R-:W1:Y:S08]  /*a940*/  LDSM.16.M88.4 R136, [R174+0x3c00] ;  /* 0x003c0000ae88783b */ /* 0x000e700000000200 */
[----:B------:R-:W5:Y:S01]  /*a950*/  LDSM.16.M88.4 R140, [R174+0x4000] ;  /* 0x00400000ae8c783b */ /* 0x000f620000000200 */
[C---:B--2---:R-:W-:Y:S07]  /*a960*/  HMMA.16816.F32 R4, R120.reuse, R124, RZ ;  /* 0x0000007c7804723c */ /* 0x044fee00000018ff */
[----:B------:R-:W2:Y:S01]  /*a970*/  LDSM.16.M88.4 R144, [R174+0x4400] ;  /* 0x00440000ae90783b */ /* 0x000ea20000000200 */
[C---:B------:R-:W-:Y:S07]  /*a980*/  HMMA.16816.F32 R8, R120.reuse, R126, RZ ;  /* 0x0000007e7808723c */ /* 0x040fee00000018ff */
[----:B------:R-:W2:Y:S01]  /*a990*/  LDSM.16.M88.4 R148, [R174+0x4800] ;  /* 0x00480000ae94783b */ /* 0x000ea20000000200 */
        /* <DEDUP_REMOVED lines=9> */
[----:B------:R-:W1:Y:S01]  /*aa30*/  LDSM.16.M88.4 R168, [R118+0x3800] ;  /* 0x0038000076a8783b */ /* 0x000e620000000200 */
[C---:B------:R-:W-:Y:S07]  /*aa40*/  HMMA.16816.F32 R32, R120.reuse, R138, RZ ;  /* 0x0000008a7820723c */ /* 0x040fee00000018ff */
[----:B------:R-:W1:Y:S01]  /*aa50*/  LDSM.16.M88.4 R124, [R118+0x3c00] ;  /* 0x003c0000767c783b */ /* 0x000e620000000200 */
[C---:B-----5:R-:W-:Y:S07]  /*aa60*/  HMMA.16816.F32 R36, R120.reuse, R140, RZ ;  /* 0x0000008c7824723c */ /* 0x060fee00000018ff */
[----:B------:R-:W-:Y:S01]  /*aa70*/  LDSM.16.M88.4 R128, [R118+0x4400] ;  /* 0x004400007680783b */ /* 0x000fe20000000200 */
[C---:B------:R-:W-:Y:S07]  /*aa80*/  HMMA.16816.F32 R40, R120.reuse, R142, RZ ;  /* 0x0000008e7828723c */ /* 0x040fee00000018ff */
[----:B------:R-:W-:Y:S01]  /*aa90*/  LDSM.16.M88.4 R132, [R118+0x4800] ;  /* 0x004800007684783b */ /* 0x000fe20000000200 */
[C---:B--2---:R-:W-:Y:S07]  /*aaa0*/  HMMA.16816.F32 R44, R120.reuse, R144, RZ ;  /* 0x00000090782c723c */ /* 0x044fee00000018ff */
[----:B------:R-:W-:Y:S01]  /*aab0*/  LDSM.16.M88.4 R136, [R118+0x4c00] ;  /* 0x004c00007688783b */ /* 0x000fe20000000200 */
[C---:B------:R-:W-:Y:S07]  /*aac0*/  HMMA.16816.F32 R48, R120.reuse, R146, RZ ;  /* 0x000000927830723c */ /* 0x040fee00000018ff */
[----:B------:R-:W-:Y:S01]  /*aad0*/  LDSM.16.M88.4 R140, [R174+0x6800] ;  /* 0x00680000ae8c783b */ /* 0x000fe20000000200 */
[C---:B------:R-:W-:Y:S08]  /*aae0*/  HMMA.16816.F32 R52, R120.reuse, R148, RZ ;  /* 0x000000947834723c */ /* 0x040ff000000018ff */
[C---:B------:R-:W-:Y:S08]  /*aaf0*/  HMMA.16816.F32 R56, R120.reuse, R150, RZ ;  /* 0x000000967838723c */ /* 0x040ff000000018ff */
[C---:B---3--:R-:W-:Y:S08]  /*ab00*/  HMMA.16816.F32 R60, R120.reuse, R152, RZ ;  /* 0x00000098783c723c */ /* 0x048ff000000018ff */
[----:B------:R-:W-:Y:S01]  /*ab10*/  HMMA.16816.F32 R64, R120, R154, RZ ;  /* 0x0000009a7840723c */ /* 0x000fe200000018ff */
[----:B------:R-:W2:Y:S07]  /*ab20*/  LDSM.16.M88.4 R120, [R118+0x4000] ;  /* 0x004000007678783b */ /* 0x000eae0000000200 */
[C---:B----4-:R-:W-:Y:S08]  /*ab30*/  HMMA.16816.F32 R4, R156.reuse, R160, R4 ;  /* 0x000000a09c04723c */ /* 0x050ff00000001804 */
[C---:B------:R-:W-:Y:S08]  /*ab40*/  HMMA.16816.F32 R8, R156.reuse, R162, R8 ;  /* 0x000000a29c08723c */ /* 0x040ff00000001808 */
[C---:B------:R-:W-:Y:S08]  /*ab50*/  HMMA.16816.F32 R12, R156.reuse, R164, R12 ;  /* 0x000000a49c0c723c */ /* 0x040ff0000000180c */
[C---:B------:R-:W-:Y:S08]  /*ab60*/  HMMA.16816.F32 R16, R156.reuse, R166, R16 ;  /* 0x000000a69c10723c */ /* 0x040ff00000001810 */
[C---:B-1----:R-:W-:Y:S08]  /*ab70*/  HMMA.16816.F32 R20, R156.reuse, R168, R20 ;  /* 0x000000a89c14723c */ /* 0x042ff00000001814 */
[C---:B------:R-:W-:Y:S08]  /*ab80*/  HMMA.16816.F32 R24, R156.reuse, R170, R24 ;  /* 0x000000aa9c18723c */ /* 0x040ff00000001818 */
[C---:B------:R-:W-:Y:S08]  /*ab90*/  HMMA.16816.F32 R28, R156.reuse, R124, R28 ;  /* 0x0000007c9c1c723c */ /* 0x040ff0000000181c */
        /* <DEDUP_REMOVED lines=9> */
[C---:B------:R-:W-:Y:S01]  /*ac30*/  HMMA.16816.F32 R56, R156.reuse, R134, R56 ;  /* 0x000000869c38723c */ /* 0x040fe20000001838 */
[----:B------:R-:W3:Y:S07]  /*ac40*/  LDSM.16.M88.4 R132, [R174+0x5800] ;  /* 0x00580000ae84783b */ /* 0x000eee0000000200 */
[C---:B------:R-:W-:Y:S08]  /*ac50*/  HMMA.16816.F32 R60, R156.reuse, R136, R60 ;  /* 0x000000889c3c723c */ /* 0x040ff0000000183c */
[----:B------:R-:W-:Y:S01]  /*ac60*/  HMMA.16816.F32 R64, R156, R138, R64 ;  /* 0x0000008a9c40723c */ /* 0x000fe20000001840 */
[----:B------:R-:W4:Y:S07]  /*ac70*/  LDSM.16.M88.4 R136, [R174+0x5c00] ;  /* 0x005c0000ae88783b */ /* 0x000f2e0000000200 */
        /* <DEDUP_REMOVED lines=23> */
[----:B------:R-:W3:Y:S08]  /*adf0*/  LDSM.16.M88.4 R120, [R118+0x5c00] ;  /* 0x005c00007678783b */ /* 0x000ef00000000200 */
[----:B------:R-:W-:Y:S01]  /*ae00*/  LDSM.16.M88.4 R132, [R118+0x6400] ;  /* 0x006400007684783b */ /* 0x000fe20000000200 */
        /* <DEDUP_REMOVED lines=18> */
[C---:B----4-:R-:W-:Y:S08]  /*af30*/  HMMA.16816.F32 R52, R124.reuse, R136, R52 ;  /* 0x000000887c34723c */ /* 0x050ff00000001834 */
[C---:B------:R-:W-:Y:S01]  /*af40*/  HMMA.16816.F32 R56, R124.reuse, R138, R56 ;  /* 0x0000008a7c38723c */ /* 0x040fe20000001838 */
[----:B------:R-:W-:Y:S07]  /*af50*/  LDSM.16.M88.4 R136, [R174+0x8400] ;  /* 0x00840000ae88783b */ /* 0x000fee0000000200 */
[C---:B--2---:R-:W-:Y:S08]  /*af60*/  HMMA.16816.F32 R60, R124.reuse, R120, R60 ;  /* 0x000000787c3c723c */ /* 0x044ff0000000183c */
[----:B------:R-:W-:Y:S01]  /*af70*/  HMMA.16816.F32 R64, R124, R122, R64 ;  /* 0x0000007a7c40723c */ /* 0x000fe20000001840 */
[----:B------:R-:W2:Y:S08]  /*af80*/  LDSM.16.M88.4 R120, [R174+0x7800] ;  /* 0x00780000ae78783b */ /* 0x000eb00000000200 */
[----:B------:R-:W3:Y:S01]  /*af90*/  LDSM.16.M88.4 R124, [R174+0x7c00] ;  /* 0x007c0000ae7c783b */ /* 0x000ee20000000200 */
        /* <DEDUP_REMOVED lines=15> */
[C---:B------:R-:W-:Y:S08]  /*b090*/  HMMA.16816.F32 R44, R128.reuse, R136, R44 ;  /* 0x00000088802c723c */ /* 0x040ff0000000182c */
[C---:B------:R-:W-:Y:S08]  /*b0a0*/  HMMA.16816.F32 R48, R128.reuse, R138, R48 ;  /* 0x0000008a8030723c */ /* 0x040ff00000001830 */
[C---:B--2---:R-:W-:Y:S08]  /*b0b0*/  HMMA.16816.F32 R52, R128.reuse, R120, R52 ;  /* 0x000000788034723c */ /* 0x044ff00000001834 */
[C---:B------:R-:W-:Y:S01]  /*b0c0*/  HMMA.16816.F32 R56, R128.reuse, R122, R56 ;  /* 0x0000007a8038723c */ /* 0x040fe20000001838 */
[----:B------:R-:W2:Y:S07]  /*b0d0*/  LDSM.16.M88.4 R120, [R118+0x7400] ;  /* 0x007400007678783b */ /* 0x000eae0000000200 */
[C---:B---3--:R-:W-:Y:S08]  /*b0e0*/  HMMA.16816.F32 R60, R128.reuse, R124, R60 ;  /* 0x0000007c803c723c */ /* 0x048ff0000000183c */
[----:B------:R-:W-:Y:S01]  /*b0f0*/  HMMA.16816.F32 R64, R128, R126, R64 ;  /* 0x0000007e8040723c */ /* 0x000fe20000001840 */
[----:B------:R-:W3:Y:S07]  /*b100*/  LDSM.16.M88.4 R124, [R118+0x7800] ;  /* 0x00780000767c783b */ /* 0x000eee0000000200 */
[C---:B-1----:R-:W-:Y:S08]  /*b110*/  HMMA.16816.F32 R4, R132.reuse, R140, R4 ;  /* 0x0000008c8404723c */ /* 0x042ff00000001804 */
[C---:B------:R-:W-:Y:S08]  /*b120*/  HMMA.16816.F32 R8, R132.reuse, R142, R8 ;  /* 0x0000008e8408723c */ /* 0x040ff00000001808 */
[C---:B--2---:R-:W-:Y:S03]  /*b130*/  HMMA.16816.F32 R12, R132.reuse, R120, R12 ;  /* 0x00000078840c723c */ /* 0x044fe6000000180c */
[----:B------:R-:W-:Y:S01]  /*b140*/  FMUL.FTZ R3, R7, UR5 ;  /* 0x0000000507037c20 */ /* 0x000fe20008410000 */
[----:B------:R-:W-:Y:S01]  /*b150*/  FMUL.FTZ R242, R4, UR5 ;  /* 0x0000000504f27c20 */ /* 0x000fe20008410000 */
[----:B------:R-:W-:Y:S01]  /*b160*/  FMUL.FTZ R240, R5, UR5 ;  /* 0x0000000505f07c20 */ /* 0x000fe20008410000 */
[----:B------:R-:W-:Y:S01]  /*b170*/  FMUL.FTZ R238, R6, UR5 ;  /* 0x0000000506ee7c20 */ /* 0x000fe20008410000 */
[----:B------:R1:W2:Y:S01]  /*b180*/  MUFU.TANH R151, R3 ;  /* 0x0000000300977308 */ /* 0x0002a20000002400 */
[C---:B------:R-:W-:Y:S01]  /*b190*/  HMMA.16816.F32 R16, R132.reuse, R122, R16 ;  /* 0x0000007a8410723c */ /* 0x040fe20000001810 */
[----:B------:R-:W4:Y:S02]  /*b1a0*/  LDSM.16.M88.4 R120, [R118+0x7c00] ;  /* 0x007c00007678783b */ /* 0x000f240000000200 */
[----:B------:R-:W-:Y:S01]  /*b1b0*/  FMUL.FTZ R246, R8, UR5 ;  /* 0x0000000508f67c20 */ /* 0x000fe20008410000 */
[----:B------:R-:W-:Y:S01]  /*b1c0*/  FMUL.FTZ R244, R9, UR5 ;  /* 0x0000000509f47c20 */ /* 0x000fe20008410000 */
[----:B------:R-:W-:Y:S01]  /*b1d0*/  FMUL.FTZ R2, R10, UR5 ;  /* 0x000000050a027c20 */ /* 0x000fe20008410000 */
[----:B------:R-:W-:Y:S03]  /*b1e0*/  FMUL.FTZ R0, R11, UR5 ;  /* 0x000000050b007c20 */ /* 0x000fe60008410000 */
        /* <DEDUP_REMOVED lines=8> */
[----:B------:R-:W5:Y:S02]  /*b270*/  LDSM.16.M88.4 R124, [R118+0x8000] ;  /* 0x00800000767c783b */ /* 0x000f640000000200 */
        /* <DEDUP_REMOVED lines=15> */
[C---:B----4-:R-:W-:Y:S09]  /*b370*/  HMMA.16816.F32 R28, R132.reuse, R120, R28 ;  /* 0x00000078841c723c */ /* 0x050ff2000000181c */
[----:B------:R4:W1:Y:S01]  /*b380*/  MUFU.TANH R153, R2 ;  /* 0x0000000200997308 */ /* 0x0008620000002400 */
[C---:B------:R-:W-:Y:S01]  /*b390*/  HMMA.16816.F32 R32, R132.reuse, R122, R32 ;  /* 0x0000007a8420723c */ /* 0x040fe20000001820 */
[----:B------:R-:W2:Y:S08]  /*b3a0*/  LDSM.16.M88.4 R120, [R118+0x8400] ;  /* 0x008400007678783b */ /* 0x000eb00000000200 */
[----:B------:R4:W1:Y:S01]  /*b3b0*/  MUFU.TANH R9, R0 ;  /* 0x0000000000097308 */ /* 0x0008620000002400 */
[C---:B-----5:R-:W-:Y:S03]  /*b3c0*/  HMMA.16816.F32 R36, R132.reuse, R124, R36 ;  /* 0x0000007c8424723c */ /* 0x060fe60000001824 */
[----:B------:R-:W-:Y:S01]  /*b3d0*/  FMUL.FTZ R220, R28, UR5 ;  /* 0x000000051cdc7c20 */ /* 0x000fe20008410000 */
[----:B------:R-:W-:Y:S01]  /*b3e0*/  FMUL.FTZ R218, R29, UR5 ;  /* 0x000000051dda7c20 */ /* 0x000fe20008410000 */
[----:B------:R-:W-:Y:S04]  /*b3f0*/  FMUL.FTZ R235, R30, UR5 ;  /* 0x000000051eeb7c20 */ /* 0x000fe80008410000 */
[----:B------:R-:W1:Y:S01]  /*b400*/  MUFU.TANH R236, R236 ;  /* 0x000000ec00ec7308 */ /* 0x000e620000002400 */
        /* <DEDUP_REMOVED lines=18> */
[C---:B--2---:R-:W-:Y:S08]  /*b530*/  HMMA.16816.F32 R44, R132.reuse, R120, R44 ;  /* 0x00000078842c723c */ /* 0x044ff0000000182c */
[----:B------:R-:W2:Y:S01]  /*b540*/  MUFU.TANH R232, R232 ;  /* 0x000000e800e87308 */ /* 0x000ea20000002400 */
        /* <DEDUP_REMOVED lines=104> */
[----:B------:R-:W2:Y:S02]  /*bbd0*/  I2F.RP R8, R2 ;  /* 0x0000000200087306 */ /* 0x000ea40000209400 */
[----:B------:R-:W-:Y:S08]  /*bbe0*/  ISETP.GE.AND P3, PT, R5, RZ, PT ;  /* 0x000000ff0500720c */ /* 0x000ff00003f66270 */
        /* <DEDUP_REMOVED lines=25> */
[----:B------:R-:W-:Y:S02]  /*bd80*/  ISETP.GE.U32.AND P5, PT, R4, R2, PT ;  /* 0x000000020400720c */ /* 0x000fe40003fa6070 */
[----:B------:R-:W2:Y:S09]  /*bd90*/  LDC.64 R4, c[0x0][0x3b8] ;  /* 0x0000ee00ff047b82 */ /* 0x000eb20000000a00 */
        /* <DEDUP_REMOVED lines=27> */
.L_x_1560:
        /* <DEDUP_REMOVED lines=25> */
.L_x_1559:
        /* <DEDUP_REMOVED lines=14> */
[----:B-1----:R-:W-:Y:S02]  /*c1c0*/  FMNMX3.FTZ R0, R0, R239, R237, !PT ;  /* 0x000000ef00007276 */ /* 0x002fe400078100ed */
        /* <DEDUP_REMOVED lines=41> */
[----:B------:R-:W-:Y:S02]  /*c460*/  FADD.FTZ R4, -R0, R117 ;  /* 0x0000007500047221 */ /* 0x000fe40000010100 */
        /* <DEDUP_REMOVED lines=46> */
[C---:B------:R-:W-:Y:S01]  /*c750*/  FMUL.FTZ R48, R56.reuse, R68 ;  /* 0x0000004438307220 */ /* 0x040fe20000410000 */
[C---:B------:R-:W-:Y:S01]  /*c760*/  FMUL.FTZ R49, R56.reuse, R69 ;  /* 0x0000004538317220 */ /* 0x040fe20000410000 */
[----:B------:R-:W-:Y:S01]  /*c770*/  FMUL.FTZ R50, R55, R70 ;  /* 0x0000004637327220 */ /* 0x000fe20000410000 */
[----:B------:R-:W2:Y:S03]  /*c780*/  LDSM.16.MT88.4 R76, [R172+0x9400] ;  /* 0x00940000ac4c783b */ /* 0x000ea60000004200 */
[----:B------:R-:W3:Y:S01]  /*c790*/  MUFU.EX2 R121, R121 ;  /* 0x0000007900797308 */ /* 0x000ee20000000800 */
[----:B-1----:R-:W-:Y:S01]  /*c7a0*/  F2FP.F16.F32.PACK_AB R60, R125, R57 ;  /* 0x000000397d3c723e */ /* 0x002fe200000000ff */
[----:B------:R-:W-:Y:S01]  /*c7b0*/  FMUL.FTZ R51, R55, R71 ;  /* 0x0000004737337220 */ /* 0x000fe20000410000 */
[C---:B------:R-:W-:Y:S01]  /*c7c0*/  FMUL.FTZ R24, R56.reuse, R92 ;  /* 0x0000005c38187220 */ /* 0x040fe20000410000 */
[--C-:B------:R-:W-:Y:S01]  /*c7d0*/  FFMA.FTZ R92, R59, UR4, -R135.reuse ;  /* 0x000000043b5c7c23 */ /* 0x100fe20008010887 */
[----:B------:R-:W-:Y:S01]  /*c7e0*/  FMUL.FTZ R25, R56, R93 ;  /* 0x0000005d38197220 */ /* 0x000fe20000410000 */
[--C-:B------:R-:W-:Y:S01]  /*c7f0*/  FFMA.FTZ R93, R52, UR4, -R124.reuse ;  /* 0x00000004345d7c23 */ /* 0x100fe2000801087c */
[----:B------:R-:W-:Y:S03]  /*c800*/  LDSM.16.MT88.4 R68, [R172+0xd400] ;  /* 0x00d40000ac44783b */ /* 0x000fe60000004200 */
[----:B------:R-:W-:Y:S01]  /*c810*/  MUFU.EX2 R123, R123 ;  /* 0x0000007b007b7308 */ /* 0x000fe20000000800 */
[----:B------:R-:W-:Y:S01]  /*c820*/  FMUL.FTZ R26, R55, R94 ;  /* 0x0000005e371a7220 */ /* 0x000fe20000410000 */
[--C-:B------:R-:W-:Y:S01]  /*c830*/  FFMA.FTZ R94, R53, UR4, -R124.reuse ;  /* 0x00000004355e7c23 */ /* 0x100fe2000801087c */
[----:B------:R-:W-:Y:S01]  /*c840*/  FMUL.FTZ R27, R55, R95 ;  /* 0x0000005f371b7220 */ /* 0x000fe20000410000 */
[----:B------:R-:W-:Y:S01]  /*c850*/  FFMA.FTZ R95, R54, UR4, -R124 ;  /* 0x00000004365f7c23 */ /* 0x000fe2000801087c */
[C---:B------:R-:W-:Y:S01]  /*c860*/  FMUL.FTZ R32, R56.reuse, R84 ;  /* 0x0000005438207220 */ /* 0x040fe20000410000 */
[----:B------:R-:W-:Y:S01]  /*c870*/  FMUL.FTZ R33, R56, R85 ;  /* 0x0000005538217220 */ /* 0x000fe20000410000 */
[----:B------:R-:W-:Y:S03]  /*c880*/  LDSM.16.MT88.4 R100, [R116+0xac00] ;  /* 0x00ac00007464783b */ /* 0x000fe60000004200 */
[----:B------:R-:W1:Y:S01]  /*c890*/  MUFU.EX2 R120, R120 ;  /* 0x0000007800787308 */ /* 0x000e620000000800 */
[----:B---3--:R-:W-:Y:S01]  /*c8a0*/  F2FP.F16.F32.PACK_AB R61, R121, R58 ;  /* 0x0000003a793d723e */ /* 0x008fe200000000ff */
[C---:B------:R-:W-:Y:S01]  /*c8b0*/  FFMA.FTZ R192, R55.reuse, R192, R58 ;  /* 0x000000c037c07223 */ /* 0x040fe2000001003a */
[C---:B------:R-:W-:Y:S01]  /*c8c0*/  FMUL.FTZ R34, R55.reuse, R86 ;  /* 0x0000005637227220 */ /* 0x040fe20000410000 */
[----:B------:R-:W-:Y:S01]  /*c8d0*/  FMUL.FTZ R35, R55, R87 ;  /* 0x0000005737237220 */ /* 0x000fe20000410000 */
        /* <DEDUP_REMOVED lines=12> */
[----:B-1----:R-:W-:Y:S01]  /*c9a0*/  F2FP.F16.F32.PACK_AB R62, R120, R123 ;  /* 0x0000007b783e723e */ /* 0x002fe200000000ff */
[--C-:B------:R-:W-:Y:S01]  /*c9b0*/  FFMA.FTZ R148, R199, UR4, -R124.reuse ;  /* 0x00000004c7947c23 */ /* 0x100fe2000801087c */
[--C-:B------:R-:W-:Y:S01]  /*c9c0*/  FFMA.FTZ R153, R201, UR4, -R124.reuse ;  /* 0x00000004c9997c23 */ /* 0x100fe2000801087c */
[--C-:B------:R-:W-:Y:S01]  /*c9d0*/  FFMA.FTZ R152, R197, UR4, -R124.reuse ;  /* 0x00000004c5987c23 */ /* 0x100fe2000801087c */
[--C-:B------:R-:W-:Y:S01]  /*c9e0*/  FFMA.FTZ R157, R196, UR4, -R124.reuse ;  /* 0x00000004c49d7c23 */ /* 0x100fe2000801087c */
[--C-:B------:R-:W-:Y:S01]  /*c9f0*/  FFMA.FTZ R159, R195, UR4, -R124.reuse ;  /* 0x00000004c39f7c23 */ /* 0x100fe2000801087c */
[----:B------:R-:W-:Y:S03]  /*ca00*/  FFMA.FTZ R156, R194, UR4, -R124 ;  /* 0x00000004c29c7c23 */ /* 0x000fe6000801087c */
        /* <DEDUP_REMOVED lines=8> */
[----:B------:R-:W1:Y:S01]  /*ca90*/  MUFU.EX2 R85, R85 ;  /* 0x0000005500557308 */ /* 0x000e620000000800 */
[----:B---3--:R-:W-:Y:S01]  /*caa0*/  F2FP.F16.F32.PACK_AB R63, R117, R122 ;  /* 0x0000007a753f723e */ /* 0x008fe200000000ff */
[--C-:B------:R-:W-:Y:S01]  /*cab0*/  FFMA.FTZ R210, R210, UR4, -R135.reuse ;  /* 0x00000004d2d27c23 */ /* 0x100fe20008010887 */
[--C-:B------:R-:W-:Y:S01]  /*cac0*/  FFMA.FTZ R212, R212, UR4, -R135.reuse ;  /* 0x00000004d4d47c23 */ /* 0x100fe20008010887 */
[----:B------:R-:W-:Y:S01]  /*cad0*/  FADD.FTZ R121, R121, R192 ;  /* 0x000000c079797221 */ /* 0x000fe20000010000 */
[----:B------:R-:W-:Y:S03]  /*cae0*/  ISETP.NE.AND P1, PT, R190, RZ, PT ;  /* 0x000000ffbe00720c */ /* 0x000fe60003f25270 */
        /* <DEDUP_REMOVED lines=31> */
[--C-:B------:R-:W-:Y:S01]  /*cce0*/  FFMA.FTZ R88, R247, UR4, -R124.reuse ;  /* 0x00000004f7587c23 */ /* 0x100fe2000801087c */
[C---:B------:R-:W-:Y:S03]  /*ccf0*/  HMMA.16816.F32 R24, R60.reuse, R30, R24 ;  /* 0x0000001e3c18723c */ /* 0x040fe60000001818 */
[C---:B------:R-:W-:Y:S01]  /*cd00*/  FMUL.FTZ R30, R55.reuse, R90 ;  /* 0x0000005a371e7220 */ /* 0x040fe20000410000 */
[----:B------:R-:W-:Y:S03]  /*cd10*/  FMUL.FTZ R31, R55, R91 ;  /* 0x0000005b371f7220 */ /* 0x000fe60000410000 */
[----:B------:R-:W3:Y:S01]  /*cd20*/  MUFU.EX2 R89, R89 ;  /* 0x0000005900597308 */ /* 0x000ee20000000800 */
[--C-:B------:R-:W-:Y:S01]  /*cd30*/  FFMA.FTZ R90, R232, UR4, -R135.reuse ;  /* 0x00000004e85a7c23 */ /* 0x100fe20008010887 */
[--C-:B------:R-:W-:Y:S01]  /*cd40*/  FFMA.FTZ R91, R245, UR4, -R124.reuse ;  /* 0x00000004f55b7c23 */ /* 0x100fe2000801087c */
[----:B------:R-:W-:Y:S01]  /*cd50*/  FFMA.FTZ R124, R3, UR4, -R124 ;  /* 0x00000004037c7c23 */ /* 0x000fe2000801087c */
[----:B------:R-:W-:Y:S01]  /*cd60*/  FFMA.FTZ R135, R227, UR4, -R135 ;  /* 0x00000004e3877c23 */ /* 0x000fe20008010887 */
[C---:B------:R-:W-:Y:S05]  /*cd70*/  HMMA.16816.F32 R28, R60.reuse, R36, R28 ;  /* 0x000000243c1c723c */ /* 0x040fea000000181c */
[----:B------:R-:W-:Y:S01]  /*cd80*/  MUFU.EX2 R3, R92 ;  /* 0x0000005c00037308 */ /* 0x000fe20000000800 */
[C---:B------:R-:W-:Y:S01]  /*cd90*/  FMUL.FTZ R36, R56.reuse, R80 ;  /* 0x0000005038247220 */ /* 0x040fe20000410000 */
[C---:B------:R-:W-:Y:S01]  /*cda0*/  FMUL.FTZ R37, R56.reuse, R81 ;  /* 0x0000005138257220 */ /* 0x040fe20000410000 */
[C---:B------:R-:W-:Y:S07]  /*cdb0*/  HMMA.16816.F32 R32, R60.reuse, R38, R32 ;  /* 0x000000263c20723c */ /* 0x040fee0000001820 */
[----:B------:R-:W4:Y:S01]  /*cdc0*/  MUFU.EX2 R90, R90 ;  /* 0x0000005a005a7308 */ /* 0x000f220000000800 */
        /* <DEDUP_REMOVED lines=11> */
[----:B------:R-:W5:Y:S03]  /*ce80*/  LDSM.16.MT88.4 R72, [R172+0xb400] ;  /* 0x00b40000ac48783b */ /* 0x000f660000004200 */
[----:B------:R-:W-:Y:S02]  /*ce90*/  MUFU.EX2 R88, R88 ;  /* 0x0000005800587308 */ /* 0x000fe40000000800 */
[C---:B------:R-:W-:Y:S08]  /*cea0*/  HMMA.16816.F32 R44, R60.reuse, R64, R44 ;  /* 0x000000403c2c723c */ /* 0x040ff0000000182c */
[----:B------:R-:W2:Y:S01]  /*ceb0*/  MUFU.EX2 R91, R91 ;  /* 0x0000005b005b7308 */ /* 0x000ea20000000800 */
[----:B------:R-:W-:Y:S01]  /*cec0*/  HMMA.16816.F32 R48, R60, R66, R48 ;  /* 0x000000423c30723c */ /* 0x000fe20000001830 */
[----:B------:R-:W5:Y:S02]  /*ced0*/  LDSM.16.MT88.4 R64, [R116+0xb400] ;  /* 0x00b400007440783b */ /* 0x000f640000004200 */
[----:B-1----:R-:W-:Y:S06]  /*cee0*/  F2FP.F16.F32.PACK_AB R60, R85, R84 ;  /* 0x00000054553c723e */ /* 0x002fec00000000ff */
[----:B------:R-:W-:Y:S01]  /*cef0*/  MUFU.EX2 R139, R139 ;  /* 0x0000008b008b7308 */ /* 0x000fe20000000800 */
[----:B---3--:R-:W-:Y:S01]  /*cf00*/  F2FP.F16.F32.PACK_AB R61, R89, R86 ;  /* 0x00000056593d723e */ /* 0x008fe200000000ff */
[----:B------:R-:W-:Y:S01]  /*cf10*/  FADD.FTZ R86, R86, R117 ;  /* 0x0000007556567221 */ /* 0x000fe20000010000 */
[----:B----4-:R-:W-:Y:S02]  /*cf20*/  F2FP.F16.F32.PACK_AB R62, R87, R90 ;  /* 0x0000005a573e723e */ /* 0x010fe400000000ff */
[----:B------:R-:W-:Y:S01]  /*cf30*/  MOV R117, R0 ;  /* 0x0000000000757202 */ /* 0x000fe20000000f00 */
[----:B------:R-:W-:Y:S04]  /*cf40*/  FADD.FTZ R89, R89, R86 ;  /* 0x0000005659597221 */ /* 0x000fe80000010000 */
[----:B------:R-:W-:Y:S01]  /*cf50*/  MUFU.EX2 R141, R141 ;  /* 0x0000008d008d7308 */ /* 0x000fe20000000800 */
[C---:B--2---:R-:W-:Y:S01]  /*cf60*/  F2FP.F16.F32.PACK_AB R63, R91.reuse, R88 ;  /* 0x000000585b3f723e */ /* 0x044fe200000000ff */
[----:B------:R-:W-:Y:S04]  /*cf70*/  FADD.FTZ R88, R88, R89 ;  /* 0x0000005958587221 */ /* 0x000fe80000010000 */
[----:B------:R-:W-:Y:S02]  /*cf80*/  FADD.FTZ R88, R91, R88 ;  /* 0x000000585b587221 */ /* 0x000fe40000010000 */
[C---:B------:R-:W-:Y:S02]  /*cf90*/  HMMA.16816.F32 R4, R60.reuse, R76, R4 ;  /* 0x0000004c3c04723c */ /* 0x040fe40000001804 */
[----:B------:R-:W-:Y:S06]  /*cfa0*/  MUFU.EX2 R136, R136 ;  /* 0x0000008800887308 */ /* 0x000fec0000000800 */
[C---:B------:R-:W-:Y:S01]  /*cfb0*/  HMMA.16816.F32 R8, R60.reuse, R78, R8 ;  /* 0x0000004e3c08723c */ /* 0x040fe20000001808 */
[----:B------:R-:W1:Y:S03]  /*cfc0*/  LDSM.16.MT88.4 R76, [R116+0xd400] ;  /* 0x00d40000744c783b */ /* 0x000e660000004200 */
[----:B------:R-:W-:Y:S04]  /*cfd0*/  MUFU.EX2 R138, R138 ;  /* 0x0000008a008a7308 */ /* 0x000fe80000000800 */
[C---:B-----5:R-:W-:Y:S06]  /*cfe0*/  HMMA.16816.F32 R12, R60.reuse, R80, R12 ;  /* 0x000000503c0c723c */ /* 0x060fec000000180c */
        /* <DEDUP_REMOVED lines=8> */
[C---:B------:R-:W-:Y:S04]  /*d070*/  HMMA.16816.F32 R20, R60.reuse, R72, R20 ;  /* 0x000000483c14723c */ /* 0x040fe80000001814 */
        /* <DEDUP_REMOVED lines=9> */
[----:B------:R-:W2:Y:S04]  /*d110*/  MUFU.EX2 R147, R147 ;  /* 0x0000009300937308 */ /* 0x000ea80000000800 */
[C---:B------:R-:W-:Y:S01]  /*d120*/  HMMA.16816.F32 R32, R60.reuse, R66, R32 ;  /* 0x000000423c20723c */ /* 0x040fe20000001820 */
[----:B------:R-:W3:Y:S05]  /*d130*/  LDSM.16.MT88.4 R64, [R172+0x9800] ;  /* 0x00980000ac40783b */ /* 0x000eea0000004200 */
[----:B------:R-:W-:Y:S02]  /*d140*/  MUFU.EX2 R144, R144 ;  /* 0x0000009000907308 */ /* 0x000fe40000000800 */
[C---:B------:R-:W-:Y:S08]  /*d150*/  HMMA.16816.F32 R36, R60.reuse, R68, R36 ;  /* 0x000000443c24723c */ /* 0x040ff00000001824 */
[----:B------:R-:W4:Y:S01]  /*d160*/  MUFU.EX2 R149, R149 ;  /* 0x0000009500957308 */ /* 0x000f220000000800 */
[----:B--2---:R-:W-:Y:S01]  /*d170*/  F2FP.F16.F32.PACK_AB R56, R147, R142 ;  /* 0x0000008e9338723e */ /* 0x004fe200000000ff */
[C---:B------:R-:W-:Y:S01]  /*d180*/  HMMA.16816.F32 R40, R60.reuse, R70, R40 ;  /* 0x000000463c28723c */ /* 0x040fe20000001828 */
[----:B------:R-:W2:Y:S07]  /*d190*/  LDSM.16.MT88.4 R68, [R172+0xb800] ;  /* 0x00b80000ac44783b */ /* 0x000eae0000004200 */
[----:B------:R-:W5:Y:S01]  /*d1a0*/  MUFU.EX2 R97, R97 ;  /* 0x0000006100617308 */ /* 0x000f620000000800 */
[C---:B-1----:R-:W-:Y:S09]  /*d1b0*/  HMMA.16816.F32 R44, R60.reuse, R76, R44 ;  /* 0x0000004c3c2c723c */ /* 0x042ff2000000182c */
[----:B------:R-:W-:Y:S01]  /*d1c0*/  MUFU.EX2 R99, R99 ;  /* 0x0000006300637308 */ /* 0x000fe20000000800 */
[----:B----4-:R-:W-:Y:S01]  /*d1d0*/  F2FP.F16.F32.PACK_AB R57, R149, R144 ;  /* 0x000000909539723e */ /* 0x010fe200000000ff */
[----:B------:R-:W-:Y:S01]  /*d1e0*/  HMMA.16816.F32 R48, R60, R78, R48 ;  /* 0x0000004e3c30723c */ /* 0x000fe20000001830 */
[----:B------:R-:W1:Y:S07]  /*d1f0*/  LDSM.16.MT88.4 R76, [R116+0xb800] ;  /* 0x00b80000744c783b */ /* 0x000e6e0000004200 */
[----:B------:R-:W4:Y:S01]  /*d200*/  MUFU.EX2 R98, R98 ;  /* 0x0000006200627308 */ /* 0x000f220000000800 */
[C---:B-----5:R-:W-:Y:S01]  /*d210*/  F2FP.F16.F32.PACK_AB R60, R97.reuse, R96 ;  /* 0x00000060613c723e */ /* 0x060fe200000000ff */
[----:B------:R-:W-:Y:S04]  /*d220*/  FADD.FTZ R96, R96, R87 ;  /* 0x0000005760607221 */ /* 0x000fe80000010000 */
[----:B------:R-:W-:Y:S01]  /*d230*/  FADD.FTZ R97, R97, R96 ;  /* 0x0000006061617221 */ /* 0x000fe20000010000 */
[----:B------:R-:W-:Y:S03]  /*d240*/  LDSM.16.MT88.4 R84, [R116+0xcc00] ;  /* 0x00cc00007454783b */ /* 0x000fe60000004200 */
[----:B------:R-:W5:Y:S10]  /*d250*/  MUFU.EX2 R104, R104 ;  /* 0x0000006800687308 */ /* 0x000f740000000800 */
[----:B------:R-:W3:Y:S01]  /*d260*/  MUFU.EX2 R106, R106 ;  /* 0x0000006a006a7308 */ /* 0x000ee20000000800 */
[C---:B----4-:R-:W-:Y:S01]  /*d270*/  F2FP.F16.F32.PACK_AB R61, R98.reuse, R99 ;  /* 0x00000063623d723e */ /* 0x050fe200000000ff */
[----:B------:R-:W-:Y:S04]  /*d280*/  FADD.FTZ R99, R99, R88 ;  /* 0x0000005863637221 */ /* 0x000fe80000010000 */
[----:B------:R-:W-:Y:S04]  /*d290*/  FADD.FTZ R99, R98, R99 ;  /* 0x0000006362637221 */ /* 0x000fe80000010000 */
[----:B------:R-:W-:Y:S01]  /*d2a0*/  MUFU.EX2 R146, R146 ;  /* 0x0000009200927308 */ /* 0x000fe20000000800 */
[----:B-----5:R-:W-:Y:S01]  /*d2b0*/  F2FP.F16.F32.PACK_AB R62, R105, R104 ;  /* 0x00000068693e723e */ /* 0x020fe200000000ff */
[----:B------:R-:W-:Y:S08]  /*d2c0*/  FADD.FTZ R104, R104, R97 ;  /* 0x0000006168687221 */ /* 0x000ff00000010000 */
[----:B------:R-:W4:Y:S01]  /*d2d0*/  MUFU.EX2 R151, R151 ;  /* 0x0000009700977308 */ /* 0x000f220000000800 */
[----:B---3--:R-:W-:Y:S07]  /*d2e0*/  F2FP.F16.F32.PACK_AB R63, R127, R106 ;  /* 0x0000006a7f3f723e */ /* 0x008fee00000000ff */
[C---:B------:R-:W-:Y:S02]  /*d2f0*/  HMMA.16816.F32 R4, R60.reuse, R64, R4 ;  /* 0x000000403c04723c */ /* 0x040fe40000001804 */
[----:B------:R-:W-:Y:S06]  /*d300*/  MUFU.EX2 R148, R148 ;  /* 0x0000009400947308 */ /* 0x000fec0000000800 */
[C---:B------:R-:W-:Y:S01]  /*d310*/  HMMA.16816.F32 R8, R60.reuse, R66, R8 ;  /* 0x000000423c08723c */ /* 0x040fe20000001808 */
[----:B------:R-:W3:Y:S03]  /*d320*/  LDSM.16.MT88.4 R64, [R172+0xd800] ;  /* 0x00d80000ac40783b */ /* 0x000ee60000004200 */
[----:B------:R-:W5:Y:S01]  /*d330*/  MUFU.EX2 R153, R153 ;  /* 0x0000009900997308 */ /* 0x000f620000000800 */
[----:B----4-:R-:W-:Y:S03]  /*d340*/  F2FP.F16.F32.PACK_AB R58, R151, R146 ;  /* 0x00000092973a723e */ /* 0x010fe600000000ff */
[C---:B------:R-:W-:Y:S06]  /*d350*/  HMMA.16816.F32 R12, R60.reuse, R72, R12 ;  /* 0x000000483c0c723c */ /* 0x040fec000000180c */
[----:B------:R-:W4:Y:S02]  /*d360*/  MUFU.EX2 R129, R129 ;  /* 0x0000008100817308 */ /* 0x000f240000000800 */
[C---:B------:R-:W-:Y:S01]  /*d370*/  HMMA.16816.F32 R16, R60.reuse, R74, R16 ;  /* 0x0000004a3c10723c */ /* 0x040fe20000001810 */
[----:B------:R-:W4:Y:S07]  /*d380*/  LDSM.16.MT88.4 R72, [R116+0xd800] ;  /* 0x00d800007448783b */ /* 0x000f2e0000004200 */
[----:B------:R-:W4:Y:S01]  /*d390*/  MUFU.EX2 R128, R128 ;  /* 0x0000008000807308 */ /* 0x000f220000000800 */
[----:B-----5:R-:W-:Y:S01]  /*d3a0*/  F2FP.F16.F32.PACK_AB R59, R153, R148 ;  /* 0x00000094993b723e */ /* 0x020fe200000000ff */
[C---:B--2---:R-:W-:Y:S08]  /*d3b0*/  HMMA.16816.F32 R20, R60.reuse, R68, R20 ;  /* 0x000000443c14723c */ /* 0x044ff00000001814 */
[----:B------:R-:W-:Y:S01]  /*d3c0*/  MUFU.EX2 R130, R130 ;  /* 0x0000008200827308 */ /* 0x000fe20000000800 */
[C---:B------:R-:W-:Y:S01]  /*d3d0*/  HMMA.16816.F32 R24, R60.reuse, R70, R24 ;  /* 0x000000463c18723c */ /* 0x040fe20000001818 */
[----:B------:R-:W2:Y:S08]  /*d3e0*/  LDSM.16.MT88.4 R68, [R172+0x9c00] ;  /* 0x009c0000ac44783b */ /* 0x000eb00000004200 */
[----:B------:R-:W5:Y:S01]  /*d3f0*/  MUFU.EX2 R133, R133 ;  /* 0x0000008500857308 */ /* 0x000f620000000800 */
[C---:B-1----:R-:W-:Y:S09]  /*d400*/  HMMA.16816.F32 R28, R60.reuse, R76, R28 ;  /* 0x0000004c3c1c723c */ /* 0x042ff2000000181c */
[----:B------:R-:W-:Y:S01]  /*d410*/  MUFU.EX2 R132, R132 ;  /* 0x0000008400847308 */ /* 0x000fe20000000800 */
[C---:B------:R-:W-:Y:S01]  /*d420*/  HMMA.16816.F32 R32, R60.reuse, R78, R32 ;  /* 0x0000004e3c20723c */ /* 0x040fe20000001820 */
[----:B------:R-:W1:Y:S08]  /*d430*/  LDSM.16.MT88.4 R76, [R116+0x9c00] ;  /* 0x009c0000744c783b */ /* 0x000e700000004200 */
[----:B------:R-:W2:Y:S01]  /*d440*/  MUFU.EX2 R137, R137 ;  /* 0x0000008900897308 */ /* 0x000ea20000000800 */
[C---:B---3--:R-:W-:Y:S09]  /*d450*/  HMMA.16816.F32 R36, R60.reuse, R64, R36 ;  /* 0x000000403c24723c */ /* 0x048ff20000001824 */
[----:B------:R-:W-:Y:S01]  /*d460*/  MUFU.EX2 R150, R150 ;  /* 0x0000009600967308 */ /* 0x000fe20000000800 */
[C---:B------:R-:W-:Y:S01]  /*d470*/  HMMA.16816.F32 R40, R60.reuse, R66, R40 ;  /* 0x000000423c28723c */ /* 0x040fe20000001828 */
[----:B------:R-:W3:Y:S08]  /*d480*/  LDSM.16.MT88.4 R64, [R172+0xbc00] ;  /* 0x00bc0000ac40783b */ /* 0x000ef00000004200 */
[----:B------:R-:W1:Y:S01]  /*d490*/  MUFU.EX2 R155, R155 ;  /* 0x0000009b009b7308 */ /* 0x000e620000000800 */
[C---:B----4-:R-:W-:Y:S09]  /*d4a0*/  HMMA.16816.F32 R44, R60.reuse, R72, R44 ;  /* 0x000000483c2c723c */ /* 0x050ff2000000182c */
[----:B------:R-:W-:Y:S01]  /*d4b0*/  MUFU.EX2 R152, R152 ;  /* 0x0000009800987308 */ /* 0x000fe20000000800 */
[----:B------:R-:W-:Y:S01]  /*d4c0*/  HMMA.16816.F32 R48, R60, R74, R48 ;  /* 0x0000004a3c30723c */ /* 0x000fe20000001830 */
[----:B------:R-:W4:Y:S08]  /*d4d0*/  LDSM.16.MT88.4 R72, [R116+0xbc00] ;  /* 0x00bc00007448783b */ /* 0x000f300000004200 */
[----:B------:R-:W3:Y:S01]  /*d4e0*/  MUFU.EX2 R157, R157 ;  /* 0x0000009d009d7308 */ /* 0x000ee20000000800 */
[----:B------:R-:W-:Y:S02]  /*d4f0*/  F2FP.F16.F32.PACK_AB R60, R129, R126 ;  /* 0x0000007e813c723e */ /* 0x000fe400000000ff */
[----:B------:R-:W-:Y:S02]  /*d500*/  F2FP.F16.F32.PACK_AB R61, R128, R131 ;  /* 0x00000083803d723e */ /* 0x000fe400000000ff */
[----:B-----5:R-:W-:Y:S02]  /*d510*/  F2FP.F16.F32.PACK_AB R62, R133, R130 ;  /* 0x00000082853e723e */ /* 0x020fe400000000ff */
[----:B--2---:R-:W-:Y:S03]  /*d520*/  F2FP.F16.F32.PACK_AB R63, R137, R132 ;  /* 0x00000084893f723e */ /* 0x004fe600000000ff */
[----:B------:R-:W-:Y:S01]  /*d530*/  MUFU.EX2 R154, R154 ;  /* 0x0000009a009a7308 */ /* 0x000fe20000000800 */
[----:B-1----:R-:W-:Y:S03]  /*d540*/  F2FP.F16.F32.PACK_AB R52, R155, R150 ;  /* 0x000000969b34723e */ /* 0x002fe600000000ff */
[C---:B------:R-:W-:Y:S06]  /*d550*/  HMMA.16816.F32 R4, R60.reuse, R68, R4 ;  /* 0x000000443c04723c */ /* 0x040fec0000001804 */
[----:B------:R-:W1:Y:S01]  /*d560*/  MUFU.EX2 R225, R225 ;  /* 0x000000e100e17308 */ /* 0x000e620000000800 */
[----:B---3--:R-:W-:Y:S01]  /*d570*/  F2FP.F16.F32.PACK_AB R53, R157, R152 ;  /* 0x000000989d35723e */ /* 0x008fe200000000ff */
[C---:B------:R-:W-:Y:S01]  /*d580*/  HMMA.16816.F32 R8, R60.reuse, R70, R8 ;  /* 0x000000463c08723c */ /* 0x040fe20000001808 */
[----:B------:R-:W2:Y:S07]  /*d590*/  LDSM.16.MT88.4 R68, [R172+0xdc00] ;  /* 0x00dc0000ac44783b */ /* 0x000eae0000004200 */
[----:B------:R-:W-:Y:S01]  /*d5a0*/  MUFU.EX2 R159, R159 ;  /* 0x0000009f009f7308 */ /* 0x000fe20000000800 */
[C---:B------:R-:W-:Y:S09]  /*d5b0*/  HMMA.16816.F32 R12, R60.reuse, R76, R12 ;  /* 0x0000004c3c0c723c */ /* 0x040ff2000000180c */
[----:B------:R-:W3:Y:S01]  /*d5c0*/  MUFU.EX2 R156, R156 ;  /* 0x0000009c009c7308 */ /* 0x000ee20000000800 */
[----:B-1----:R-:W-:Y:S01]  /*d5d0*/  F2FP.F16.F32.PACK_AB R54, R225, R154 ;  /* 0x0000009ae136723e */ /* 0x002fe200000000ff */
[C---:B------:R-:W-:Y:S01]  /*d5e0*/  HMMA.16816.F32 R16, R60.reuse, R78, R16 ;  /* 0x0000004e3c10723c */ /* 0x040fe20000001810 */
[----:B------:R-:W1:Y:S07]  /*d5f0*/  LDSM.16.MT88.4 R76, [R116+0xdc00] ;  /* 0x00dc0000744c783b */ /* 0x000e6e0000004200 */
[----:B------:R-:W5:Y:S01]  /*d600*/  MUFU.EX2 R210, R210 ;  /* 0x000000d200d27308 */ /* 0x000f620000000800 */
[C---:B------:R-:W-:Y:S09]  /*d610*/  HMMA.16816.F32 R20, R60.reuse, R64, R20 ;  /* 0x000000403c14723c */ /* 0x040ff20000001814 */
[----:B------:R-:W-:Y:S01]  /*d620*/  MUFU.EX2 R212, R212 ;  /* 0x000000d400d47308 */ /* 0x000fe20000000800 */
[----:B---3--:R-:W-:Y:S01]  /*d630*/  F2FP.F16.F32.PACK_AB R55, R156, R159 ;  /* 0x0000009f9c37723e */ /* 0x008fe200000000ff */
[C---:B------:R-:W-:Y:S01]  /*d640*/  HMMA.16816.F32 R24, R60.reuse, R66, R24 ;  /* 0x000000423c18723c */ /* 0x040fe20000001818 */
[----:B------:R-:W3:Y:S07]  /*d650*/  LDSM.16.MT88.4 R64, [R172+0xa000] ;  /* 0x00a00000ac40783b */ /* 0x000eee0000004200 */
[----:B------:R-:W-:Y:S01]  /*d660*/  MUFU.EX2 R135, R135 ;  /* 0x0000008700877308 */ /* 0x000fe20000000800 */
[C---:B----4-:R-:W-:Y:S08]  /*d670*/  HMMA.16816.F32 R28, R60.reuse, R72, R28 ;  /* 0x000000483c1c723c */ /* 0x050ff0000000181c */
[C---:B------:R-:W-:Y:S01]  /*d680*/  HMMA.16816.F32 R32, R60.reuse, R74, R32 ;  /* 0x0000004a3c20723c */ /* 0x040fe20000001820 */
[----:B------:R-:W4:Y:S07]  /*d690*/  LDSM.16.MT88.4 R72, [R116+0xa000] ;  /* 0x00a000007448783b */ /* 0x000f2e0000004200 */
[C---:B--2---:R-:W-:Y:S08]  /*d6a0*/  HMMA.16816.F32 R36, R60.reuse, R68, R36 ;  /* 0x000000443c24723c */ /* 0x044ff00000001824 */
[C---:B------:R-:W-:Y:S01]  /*d6b0*/  HMMA.16816.F32 R40, R60.reuse, R70, R40 ;  /* 0x000000463c28723c */ /* 0x040fe20000001828 */
[----:B------:R-:W2:Y:S07]  /*d6c0*/  LDSM.16.MT88.4 R68, [R172+0xc000] ;  /* 0x00c00000ac44783b */ /* 0x000eae0000004200 */
[C---:B-1----:R-:W-:Y:S08]  /*d6d0*/  HMMA.16816.F32 R44, R60.reuse, R76, R44 ;  /* 0x0000004c3c2c723c */ /* 0x042ff0000000182c */
[----:B------:R-:W-:Y:S01]  /*d6e0*/  HMMA.16816.F32 R48, R60, R78, R48 ;  /* 0x0000004e3c30723c */ /* 0x000fe20000001830 */
[----:B------:R-:W1:Y:S02]  /*d6f0*/  LDSM.16.MT88.4 R76, [R116+0xc000] ;  /* 0x00c00000744c783b */ /* 0x000e640000004200 */
        /* <DEDUP_REMOVED lines=19> */
[C---:B----4-:R-:W-:Y:S08]  /*d830*/  HMMA.16816.F32 R44, R60.reuse, R72, R44 ;  /* 0x000000483c2c723c */ /* 0x050ff0000000182c */
[----:B------:R-:W-:Y:S01]  /*d840*/  HMMA.16816.F32 R48, R60, R74, R48 ;  /* 0x0000004a3c30723c */ /* 0x000fe20000001830 */
[----:B------:R-:W2:Y:S08]  /*d850*/  LDSM.16.MT88.4 R60, [R116+0xc400] ;  /* 0x00c40000743c783b */ /* 0x000eb00000004200 */
[----:B------:R-:W3:Y:S01]  /*d860*/  LDSM.16.MT88.4 R72, [R172+0xe400] ;  /* 0x00e40000ac48783b */ /* 0x000ee20000004200 */
        /* <DEDUP_REMOVED lines=19> */
[----:B------:R-:W-:Y:S07]  /*d9a0*/  MUFU.EX2 R60, R95 ;  /* 0x0000005f003c7308 */ /* 0x000fee0000000800 */
[C---:B------:R-:W-:Y:S03]  /*d9b0*/  HMMA.16816.F32 R8, R52.reuse, R62, R8 ;  /* 0x0000003e3408723c */ /* 0x040fe60000001808 */
[----:B------:R-:W2:Y:S05]  /*d9c0*/  MUFU.EX2 R61, R94 ;  /* 0x0000005e003d7308 */ /* 0x000eaa0000000800 */
[C---:B------:R-:W-:Y:S05]  /*d9d0*/  HMMA.16816.F32 R12, R52.reuse, R68, R12 ;  /* 0x00000044340c723c */ /* 0x040fea000000180c */
[----:B------:R4:W-:Y:S01]  /*d9e0*/  MUFU.EX2 R62, R93 ;  /* 0x0000005d003e7308 */ /* 0x0009e20000000800 */
[----:B-----5:R-:W-:Y:S02]  /*d9f0*/  F2FP.F16.F32.PACK_AB R68, R210, R3 ;  /* 0x00000003d244723e */ /* 0x020fe400000000ff */
[C---:B------:R-:W-:Y:S07]  /*da00*/  HMMA.16816.F32 R16, R52.reuse, R70, R16 ;  /* 0x000000463410723c */ /* 0x040fee0000001810 */
[----:B------:R-:W5:Y:S01]  /*da10*/  MUFU.EX2 R63, R124 ;  /* 0x0000007c003f7308 */ /* 0x000f620000000800 */
[----:B--2---:R-:W-:Y:S02]  /*da20*/  F2FP.F16.F32.PACK_AB R69, R61, R60 ;  /* 0x0000003c3d45723e */ /* 0x004fe400000000ff */
[----:B------:R-:W-:Y:S01]  /*da30*/  F2FP.F16.F32.PACK_AB R70, R135, R212 ;  /* 0x000000d48746723e */ /* 0x000fe200000000ff */
[C---:B------:R-:W-:Y:S01]  /*da40*/  HMMA.16816.F32 R20, R52.reuse, R76, R20 ;  /* 0x0000004c3414723c */ /* 0x040fe20000001814 */
[----:B----4-:R-:W2:Y:S07]  /*da50*/  LDSM.16.MT88.4 R92, [R172+0xcc00] ;  /* 0x00cc0000ac5c783b */ /* 0x010eae0000004200 */
[C---:B------:R-:W-:Y:S01]  /*da60*/  HMMA.16816.F32 R24, R52.reuse, R78, R24 ;  /* 0x0000004e3418723c */ /* 0x040fe20000001818 */
[----:B------:R-:W4:Y:S02]  /*da70*/  LDSM.16.MT88.4 R76, [R172+0xec00] ;  /* 0x00ec0000ac4c783b */ /* 0x000f240000004200 */
[----:B-----5:R-:W-:Y:S05]  /*da80*/  F2FP.F16.F32.PACK_AB R71, R63, R62 ;  /* 0x0000003e3f47723e */ /* 0x020fea00000000ff */
[C---:B---3--:R-:W-:Y:S08]  /*da90*/  HMMA.16816.F32 R28, R52.reuse, R72, R28 ;  /* 0x00000048341c723c */ /* 0x048ff0000000181c */
[C---:B------:R-:W-:Y:S08]  /*daa0*/  HMMA.16816.F32 R32, R52.reuse, R74, R32 ;  /* 0x0000004a3420723c */ /* 0x040ff00000001820 */
[C---:B------:R-:W-:Y:S08]  /*dab0*/  HMMA.16816.F32 R36, R52.reuse, R80, R36 ;  /* 0x000000503424723c */ /* 0x040ff00000001824 */
[C---:B------:R-:W-:Y:S08]  /*dac0*/  HMMA.16816.F32 R40, R52.reuse, R82, R40 ;  /* 0x000000523428723c */ /* 0x040ff00000001828 */
[C---:B-1----:R-:W-:Y:S08]  /*dad0*/  HMMA.16816.F32 R44, R52.reuse, R56, R44 ;  /* 0x00000038342c723c */ /* 0x042ff0000000182c */
        /* <DEDUP_REMOVED lines=56> */
[----:B------:R-:W-:Y:S01]  /*de60*/  FADD.FTZ R192, R63, R62 ;  /* 0x0000003e3fc07221 */ /* 0x000fe20000010000 */
[----:B------:R-:W-:Y:S06]  /*de70*/  @P1 BRA `(.L_x_1561) ;  /* 0xffffffc400141947 */ /* 0x000fec000383ffff */
.L_x_1557:
        /* <DEDUP_REMOVED lines=8> */
[----:B------:R-:W5:Y:S01]  /*df00*/  S2R R19, SR_CTAID.Z ;  /* 0x0000000000137919 */ /* 0x000f620000002700 */
[----:B------:R-:W-:Y:S09]  /*df10*/  BSSY.RECONVERGENT B0, `(.L_x_1562) ;  /* 0x00000ac000007945 */ /* 0x000ff20003800200 */
[----:B------:R-:W4:Y:S01]  /*df20*/  @P1 LDC.64 R16, c[0x0][0x408] ;  /* 0x00010200ff101b82 */ /* 0x000f220000000a00 */
        /* <DEDUP_REMOVED lines=11> */
[----:B------:R-:W-:Y:S01]  /*dfe0*/  LOP3.LUT R6, R4, 0xc0, RZ, 0xc0, !PT ;  /* 0x000000c004067812 */ /* 0x000fe200078ec0ff */
[----:B------:R-:W2:Y:S01]  /*dff0*/  LDC.U8 R10, c[0x0][0x548] ;  /* 0x00015200ff0a7b82 */ /* 0x000ea20000000000 */
[----:B------:R-:W-:Y:S02]  /*e000*/  FSETP.NE.FTZ.AND P4, PT, R7, RZ, PT ;  /* 0x000000ff0700720b */ /* 0x000fe40003f95000 */
[----:B------:R-:W-:-:S02]  /*e010*/  FSETP.NE.FTZ.AND P3, PT, R5, RZ, PT ;  /* 0x000000ff0500720b */ /* 0x000fc40003f75000 */
[----:B------:R-:W-:Y:S01]  /*e020*/  LOP3.LUT R3, R3, 0x20, R4, 0xf8, !PT ;  /* 0x0000002003037812 */ /* 0x000fe200078ef804 */
[----:B------:R-:W3:Y:S01]  /*e030*/  MUFU.RCP R8, R5 ;  /* 0x0000000500087308 */ /* 0x000ee20000001000 */
[----:B------:R-:W-:Y:S02]  /*e040*/  LOP3.LUT R6, R6, 0x18, R183, 0xf8, !PT ;  /* 0x0000001806067812 */ /* 0x000fe400078ef8b7 */
[----:B------:R-:W-:Y:S02]  /*e050*/  SHF.L.U32 R4, R183, 0x2, RZ ;  /* 0x00000002b7047819 */ /* 0x000fe400000006ff */
[----:B------:R-:W-:Y:S02]  /*e060*/  LOP3.LUT R3, R3, R6, RZ, 0xfc, !PT ;  /* 0x0000000603037212 */ /* 0x000fe400078efcff */
[----:B------:R-:W-:Y:S01]  /*e070*/  LOP3.LUT R6, R4, 0x20, RZ, 0xc0, !PT ;  /* 0x0000002004067812 */ /* 0x000fe200078ec0ff */
[----:B------:R-:W5:Y:S01]  /*e080*/  @P4 LDC R25, c[0x0][0x458] ;  /* 0x00011600ff194b82 */ /* 0x000f620000000800 */
[----:B-1----:R-:W-:Y:S01]  /*e090*/  FSEL R9, R9, 1, P4 ;  /* 0x3f80000009097808 */ /* 0x002fe20002000000 */
[----:B------:R-:W1:Y:S01]  /*e0a0*/  @P4 MUFU.LG2 R7, R7 ;  /* 0x0000000700074308 */ /* 0x000e620000000c00 */
[----:B------:R-:W-:-:S02]  /*e0b0*/  LEA R3, R3, UR4, 0x1 ;  /* 0x0000000403037c11 */ /* 0x000fc4000f8e08ff */
[----:B------:R-:W-:Y:S01]  /*e0c0*/  LOP3.LUT R4, R4, 0x40, RZ, 0xc0, !PT ;  /* 0x0000004004047812 */ /* 0x000fe200078ec0ff */
        /* <DEDUP_REMOVED lines=67> */
[----:B------:R-:W3:Y:S01]  /*e500*/  @P3 MUFU.LG2 R5, R5 ;  /* 0x0000000500053308 */ /* 0x000ee20000000c00 */
        /* <DEDUP_REMOVED lines=19> */
[----:B--2---:R-:W-:Y:S01]  /*e640*/  ISETP.NE.AND P2, PT, R10, RZ, PT ;  /* 0x000000ff0a00720c */ /* 0x004fe20003f45270 */
[----:B------:R-:W1:Y:S02]  /*e650*/  @!P1 LDC.64 R8, c[0x0][0x400] ;  /* 0x00010000ff089b82 */ /* 0x000e640000000a00 */
[----:B------:R-:W-:Y:S01]  /*e660*/  STS [R3+0x1000], R96 ;  /* 0x0010006003007388 */ /* 0x000fe20000000800 */
[----:B------:R-:W-:-:S03]  /*e670*/  ISETP.NE.OR P0, PT, R182, -0x1, !P2 ;  /* 0xffffffffb600780c */ /* 0x000fc60005705670 */
[----:B------:R-:W-:Y:S04]  /*e680*/  STS [R3+0x1200], R98 ;  /* 0x0012006203007388 */ /* 0x000fe80000000800 */
[----:B------:R-:W-:Y:S02]  /*e690*/  STS [R11+0x1010], R92 ;  /* 0x0010105c0b007388 */ /* 0x000fe40000000800 */
[----:B------:R-:W2:Y:S02]  /*e6a0*/  @P2 LDC R6, c[0x0][0x454] ;  /* 0x00011500ff062b82 */ /* 0x000ea40000000800 */
[----:B------:R-:W-:Y:S04]  /*e6b0*/  STS [R11+0x1210], R94 ;  /* 0x0012105e0b007388 */ /* 0x000fe80000000800 */
[----:B------:R-:W-:Y:S04]  /*e6c0*/  STS [R13+0x1020], R88 ;  /* 0x001020580d007388 */ /* 0x000fe80000000800 */
[----:B------:R-:W-:Y:S01]  /*e6d0*/  STS [R13+0x1220], R90 ;  /* 0x0012205a0d007388 */ /* 0x000fe20000000800 */
[----:B-1----:R-:W-:Y:S01]  /*e6e0*/  @!P1 IMAD.WIDE.U32 R26, R184, R8, RZ ;  /* 0x00000008b81a9225 */ /* 0x002fe200078e00ff */
[----:B------:R-:W-:-:S02]  /*e6f0*/  MOV R8, 0x7f800000 ;  /* 0x7f80000000087802 */ /* 0x000fc40000000f00 */
[----:B------:R-:W-:Y:S01]  /*e700*/  STS [R15+0x1030], R84 ;  /* 0x001030540f007388 */ /* 0x000fe20000000800 */
[----:B-----5:R-:W-:Y:S01]  /*e710*/  @P4 FFMA.FTZ R8, R2, R25, R7 ;  /* 0x0000001902084223 */ /* 0x020fe20000010007 */
[----:B------:R-:W-:Y:S01]  /*e720*/  LOP3.LUT P4, RZ, R183, 0x3, RZ, 0xc0, !PT ;  /* 0x00000003b7ff7812 */ /* 0x000fe2000788c0ff */
[----:B------:R-:W-:Y:S01]  /*e730*/  @!P1 IMAD R9, R184, R9, R27 ;  /* 0x00000009b8099224 */ /* 0x000fe200078e021b */
[----:B------:R-:W-:Y:S04]  /*e740*/  STS [R15+0x1230], R86 ;  /* 0x001230560f007388 */ /* 0x000fe80000000800 */
[----:B------:R-:W-:Y:S04]  /*e750*/  STS [R3+0x2000], R80 ;  /* 0x0020005003007388 */ /* 0x000fe80000000800 */
[----:B------:R1:W-:Y:S04]  /*e760*/  STS [R3+0x2200], R82 ;  /* 0x0022005203007388 */ /* 0x0003e80000000800 */
[----:B------:R-:W-:Y:S04]  /*e770*/  STS [R11+0x2010], R76 ;  /* 0x0020104c0b007388 */ /* 0x000fe80000000800 */
[----:B------:R3:W-:Y:S04]  /*e780*/  STS [R11+0x2210], R78 ;  /* 0x0022104e0b007388 */ /* 0x0007e80000000800 */
[----:B------:R-:W-:Y:S04]  /*e790*/  STS [R13+0x2020], R72 ;  /* 0x002020480d007388 */ /* 0x000fe80000000800 */
[----:B------:R5:W-:Y:S04]  /*e7a0*/  STS [R13+0x2220], R74 ;  /* 0x0022204a0d007388 */ /* 0x000be80000000800 */
[----:B------:R-:W-:Y:S04]  /*e7b0*/  STS [R15+0x2030], R68 ;  /* 0x002030440f007388 */ /* 0x000fe80000000800 */
[----:B------:R4:W-:Y:S01]  /*e7c0*/  STS [R15+0x2230], R70 ;  /* 0x002230460f007388 */ /* 0x0009e20000000800 */
[----:B-1----:R-:W1:Y:S08]  /*e7d0*/  @!P2 LDC R3, c[0x0][0x3e0] ;  /* 0x0000f800ff03ab82 */ /* 0x002e700000000800 */
[----:B------:R-:W-:Y:S08]  /*e7e0*/  BAR.SYNC.DEFER_BLOCKING 0x0 ;  /* 0x0000000000007b1d */ /* 0x000ff00000010000 */
[----:B---3--:R-:W3:Y:S01]  /*e7f0*/  LDC R11, c[0x0][0x434] ;  /* 0x00010d00ff0b7b82 */ /* 0x008ee20000000800 */
[----:B------:R-:W2:Y:S07]  /*e800*/  S2R R4, SR_TID.X ;  /* 0x0000000000047919 */ /* 0x000eae0000002100 */
[----:B-----5:R-:W5:Y:S01]  /*e810*/  @P3 LDC R13, c[0x0][0x458] ;  /* 0x00011600ff0d3b82 */ /* 0x020f620000000800 */
[----:B----4-:R-:W-:Y:S01]  /*e820*/  @P1 IMAD.WIDE.U32 R14, R182, R16, RZ ;  /* 0x00000010b60e1225 */ /* 0x010fe200078e00ff */
[----:B------:R4:W2:Y:S03]  /*e830*/  LDS.128 R20, [R185+0x800] ;  /* 0x00080000b9147984 */ /* 0x0008a60000000c00 */
[----:B-1----:R-:W-:Y:S01]  /*e840*/  @!P2 IMAD R2, R184, R3, R19 ;  /* 0x00000003b802a224 */ /* 0x002fe200078e0213 */
[----:B------:R-:W-:Y:S01]  /*e850*/  MOV R3, 0x7f800000 ;  /* 0x7f80000000037802 */ /* 0x000fe20000000f00 */
[----:B------:R-:W-:-:S02]  /*e860*/  @P1 IMAD R9, R182, R17, R15 ;  /* 0x00000011b6091224 */ /* 0x000fc400078e020f */
[-C--:B---3--:R-:W-:Y:S02]  /*e870*/  @!P2 IMAD R7, R2, R11.reuse, RZ ;  /* 0x0000000b0207a224 */ /* 0x088fe400078e02ff */
[----:B------:R-:W-:-:S04]  /*e880*/  @!P0 IMAD R182, R184, R11, RZ ;  /* 0x0000000bb8b68224 */ /* 0x000fc800078e02ff */
[----:B--2---:R-:W-:Y:S02]  /*e890*/  @P2 IMAD R7, R19, R6, R182 ;  /* 0x0000000613072224 */ /* 0x004fe400078e02b6 */
[----:B-----5:R-:W-:Y:S01]  /*e8a0*/  @P3 FFMA.FTZ R3, R0, R13, R5 ;  /* 0x0000000d00033223 */ /* 0x020fe20000010005 */
[----:B------:R-:W-:Y:S02]  /*e8b0*/  SHF.L.U32 R2, R4, 0x3, RZ ;  /* 0x0000000304027819 */ /* 0x000fe400000006ff */
[----:B------:R-:W-:Y:S02]  /*e8c0*/  SHF.R.U32.HI R5, RZ, 0x2, R4 ;  /* 0x00000002ff057819 */ /* 0x000fe40000011604 */
[----:B------:R-:W-:Y:S01]  /*e8d0*/  LOP3.LUT R12, R2, 0x18, RZ, 0xc0, !PT ;  /* 0x00000018020c7812 */ /* 0x000fe200078ec0ff */
[----:B----4-:R-:W-:Y:S06]  /*e8e0*/  @P4 BRA `(.L_x_1563) ;  /* 0x0000000000384947 */ /* 0x010fec0003800000 */
        /* <DEDUP_REMOVED lines=14> */
.L_x_1563:
[----:B------:R-:W-:Y:S05]  /*e9d0*/  BSYNC.RECONVERGENT B0 ;  /* 0x0000000000007941 */ /* 0x000fea0003800200 */
.L_x_1562:
[----:B------:R-:W-:Y:S01]  /*e9e0*/  MOV R13, RZ ;  /* 0x000000ff000d7202 */ /* 0x000fe20000000f00 */
[----:B------:R-:W2:Y:S01]  /*e9f0*/  LDCU.64 UR4, c[0x0][0x410] ;  /* 0x00008200ff0477ac */ /* 0x000ea20008000a00 */
[----:B------:R-:W-:Y:S01]  /*ea00*/  @P1 MOV R26, R14 ;  /* 0x0000000e001a1202 */ /* 0x000fe20000000f00 */
[----:B------:R-:W-:Y:S01]  /*ea10*/  BSSY.RECONVERGENT B0, `(.L_x_1564) ;  /* 0x0000017000007945 */ /* 0x000fe20003800200 */
[C---:B-1----:R-:W-:Y:S01]  /*ea20*/  IADD3 R3, PT, PT, R5.reuse, 0x20, RZ ;  /* 0x0000002005037810 */ /* 0x042fe20007ffe0ff */
[----:B------:R-:W-:Y:S01]  /*ea30*/  IMAD.WIDE.U32 R12, R186, UR6, R12 ;  /* 0x00000006ba0c7c25 */ /* 0x000fe2000f8e000c */
[----:B------:R-:W-:-:S03]  /*ea40*/  ISETP.GE.AND P1, PT, R5, R176, PT ;  /* 0x000000b00500720c */ /* 0x000fc60003f26270 */
[----:B------:R-:W-:Y:S01]  /*ea50*/  IMAD R186, R186, UR7, R13 ;  /* 0x00000007baba7c24 */ /* 0x000fe2000f8e020d */
[----:B------:R-:W-:-:S04]  /*ea60*/  IADD3 R12, P0, PT, R26, R12, RZ ;  /* 0x0000000c1a0c7210 */ /* 0x000fc80007f1e0ff */
[----:B------:R-:W-:Y:S02]  /*ea70*/  IADD3.X R13, PT, PT, R9, R186, RZ, P0, !PT ;  /* 0x000000ba090d7210 */ /* 0x000fe400007fe4ff */
[----:B------:R-:W-:Y:S01]  /*ea80*/  ISETP.GE.AND P0, PT, R3, R176, PT ;  /* 0x000000b00300720c */ /* 0x000fe20003f06270 */
[----:B------:R1:W3:Y:S01]  /*ea90*/  LDS.128 R8, [R185+0x2000] ;  /* 0x00200000b9087984 */ /* 0x0002e20000000c00 */
[----:B--2---:R-:W-:-:S03]  /*eaa0*/  IMAD.WIDE.U32 R2, R19, UR4, R12 ;  /* 0x0000000413027c25 */ /* 0x004fc6000f8e000c */
[----:B------:R1:W2:Y:S01]  /*eab0*/  LDS.128 R12, [R185+0x1000] ;  /* 0x00100000b90c7984 */ /* 0x0002a20000000c00 */
[----:B------:R-:W-:-:S03]  /*eac0*/  IMAD R7, R19, UR5, R3 ;  /* 0x0000000513077c24 */ /* 0x000fc6000f8e0203 */
[----:B------:R1:W4:Y:S01]  /*ead0*/  LDS.128 R16, [R185] ;  /* 0x00000000b9107984 */ /* 0x0003220000000c00 */
[----:B------:R-:W-:Y:S05]  /*eae0*/  @P1 BRA `(.L_x_1565) ;  /* 0x0000000000241947 */ /* 0x000fea0003800000 */
[----:B------:R-:W5:Y:S01]  /*eaf0*/  LDCU.64 UR4, c[0x0][0x3f0] ;  /* 0x00007e00ff0477ac */ /* 0x000f620008000a00 */
[----:B------:R-:W-:-:S05]  /*eb00*/  MOV R6, R2 ;  /* 0x0000000200067202 */ /* 0x000fca0000000f00 */
[----:B------:R-:W-:-:S04]  /*eb10*/  IMAD.WIDE.U32 R24, R5, UR6, R6 ;  /* 0x0000000605187c25 */ /* 0x000fc8000f8e0006 */
[----:B------:R-:W-:Y:S01]  /*eb20*/  IMAD R0, R5, UR7, R25 ;  /* 0x0000000705007c24 */ /* 0x000fe2000f8e0219 */
[----:B-----5:R-:W-:-:S04]  /*eb30*/  LEA R26, P1, R24, UR4, 0x1 ;  /* 0x00000004181a7c11 */ /* 0x020fc8000f8208ff */
[----:B------:R-:W-:-:S05]  /*eb40*/  LEA.HI.X R27, R24, UR5, R0, 0x1, P1 ;  /* 0x00000005181b7c11 */ /* 0x000fca00088f0c00 */
[----:B----4-:R4:W-:Y:S04]  /*eb50*/  STG.E.128 desc[UR16][R26.64], R16 ;  /* 0x000000101a007986 */ /* 0x0109e8000c101d10 */
[----:B--2---:R4:W-:Y:S04]  /*eb60*/  STG.E.128 desc[UR16][R26.64+0x40], R12 ;  /* 0x0000400c1a007986 */ /* 0x0049e8000c101d10 */
[----:B---3--:R4:W-:Y:S02]  /*eb70*/  STG.E.128 desc[UR16][R26.64+0x80], R8 ;  /* 0x000080081a007986 */ /* 0x0089e4000c101d10 */
.L_x_1565:
[----:B------:R-:W-:Y:S05]  /*eb80*/  BSYNC.RECONVERGENT B0 ;  /* 0x0000000000007941 */ /* 0x000fea0003800200 */
.L_x_1564:
[----:B---34-:R3:W4:Y:S04]  /*eb90*/  LDS.128 R8, [R185+0x1800] ;  /* 0x00180000b9087984 */ /* 0x0187280000000c00 */
[----:B--2---:R3:W2:Y:S01]  /*eba0*/  LDS.128 R12, [R185+0x2800] ;  /* 0x00280000b90c7984 */ /* 0x0046a20000000c00 */
[----:B------:R-:W-:Y:S05]  /*ebb0*/  @P0 EXIT ;  /* 0x000000000000094d */ /* 0x000fea0003800000 */
[----:B------:R-:W5:Y:S01]  /*ebc0*/  LDCU.64 UR4, c[0x0][0x3f0] ;  /* 0x00007e00ff0477ac */ /* 0x000f620008000a00 */
[----:B------:R-:W-:Y:S02]  /*ebd0*/  IADD3 R5, P0, PT, R5, 0x20, RZ ;  /* 0x0000002005057810 */ /* 0x000fe40007f1e0ff */
[----:B------:R-:W-:Y:S02]  /*ebe0*/  MOV R3, R7 ;  /* 0x0000000700037202 */ /* 0x000fe40000000f00 */
[----:B------:R-:W-:Y:S01]  /*ebf0*/  IADD3.X R0, PT, PT, RZ, RZ, RZ, P0, !PT ;  /* 0x000000ffff007210 */ /* 0x000fe200007fe4ff */
        /* <DEDUP_REMOVED lines=8> */
[----:B--2---:R-:W-:Y:S01]  /*ec80*/  STG.E.128 desc[UR16][R4.64+0x80], R12 ;  /* 0x0000800c04007986 */ /* 0x004fe2000c101d10 */
[----:B------:R-:W-:Y:S05]  /*ec90*/  EXIT ;  /* 0x000000000000794d */ /* 0x000fea0003800000 */
.L_x_1566:
        /* <DEDUP_REMOVED lines=14> */
.L_x_5499:


//--------------------- .text._ZN5flash24flash_fwd_splitkv_kernelI23Flash_fwd_kernel_traitsILi96ELi64ELi128ELi4ELb0ELb0EN7cutlass6half_tE19Flash_kernel_traitsILi96ELi64ELi128ELi4ES3_EELb1ELb0ELb1ELb0ELb0ELb0ELb0ELb0EEEvNS_16Flash_fwd_paramsE --------------------------
	.section	.text._ZN5flash24flash_fwd_splitkv_kernelI23Flash_fwd_kernel_traitsILi96ELi64ELi128ELi4ELb0ELb0EN7cutlass6half_tE19Flash_kernel_traitsILi96ELi64ELi128ELi4ES3_EELb1ELb0ELb1ELb0ELb0ELb0ELb0ELb0EEEvNS_16Flash_fwd_paramsE,"ax",@progbits
	.align	128
        .global         _ZN5flash24flash_fwd_splitkv_kernelI23Flash_fwd_kernel_traitsILi96ELi64ELi128ELi4ELb0ELb0EN7cutlass6half_tE19Flash_kernel_traitsILi96ELi64ELi128ELi4ES3_EELb1ELb0ELb1ELb0ELb0ELb0ELb0ELb0EEEvNS_16Flash_fwd_paramsE
        .type           _ZN5flash24flash_fwd_splitkv_kernelI23Flash_fwd_kernel_traitsILi96ELi64ELi128ELi4ELb0ELb0EN7cutlass6half_tE19Flash_kernel_traitsILi96ELi64ELi128ELi4ES3_EELb1ELb0ELb1ELb0ELb0ELb0ELb0ELb0EEEvNS_16Flash_fwd_paramsE,@function
        .size           _ZN5flash24flash_fwd_splitkv_kernelI23Flash_fwd_kernel_traitsILi96ELi64ELi128ELi4ELb0ELb0EN7cutlass6half_tE19Flash_kernel_traitsILi96ELi64ELi128ELi4ES3_EELb1ELb0ELb1ELb0ELb0ELb0ELb0ELb0EEEvNS_16Flash_fwd_paramsE,(.L_x_5500 - _ZN5flash24flash_fwd_splitkv_kernelI23Flash_fwd_kernel_traitsILi96ELi64ELi128ELi4ELb0ELb0EN7cutlass6half_tE19Flash_kernel_traitsILi96ELi64ELi128ELi4ES3_EELb1ELb0ELb1ELb0ELb0ELb0ELb0ELb0EEEvNS_16Flash_fwd_paramsE)
        .other          _ZN5flash24flash_fwd_splitkv_kernelI23Flash_fwd_kernel_traitsILi96ELi64ELi128ELi4ELb0ELb0EN7cutlass6half_tE19Flash_kernel_traitsILi96ELi64ELi128ELi4ES3_EELb1ELb0ELb1ELb0ELb0ELb0ELb0ELb0EEEvNS_16Flash_fwd_paramsE,@"STO_CUDA_ENTRY STV_DEFAULT"
_ZN5flash24flash_fwd_splitkv_kernelI23Flash_fwd_kernel_traitsILi96ELi64ELi128ELi4ELb0ELb0EN7cutlass6half_tE19Flash_kernel_traitsILi96ELi64ELi128ELi4ES3_EELb1ELb0ELb1ELb0ELb0ELb0ELb0ELb0EEEvNS_16Flash_fwd_paramsE:
.text._ZN5flash24flash_fwd_splitkv_kernelI23Flash_fwd_kernel_traitsILi96ELi64ELi128ELi4ELb0ELb0EN7cutlass6half_tE19Flash_kernel_traitsILi96ELi64ELi128ELi4ES3_EELb1ELb0ELb1ELb0ELb0ELb0ELb0ELb0EEEvNS_16Flash_fwd_paramsE:
        /* <DEDUP_REMOVED lines=14> */
[----:B--2---:R-:W-:Y:S01]  /*00e0*/  IMAD.WIDE.U32 R14, R181, 0x4, R4 ;  /* 0x00000004b50e7825 */ /* 0x004fe200078e0004 */
[----:B---3--:R-:W-:Y:S02]  /*00f0*/  ISETP.NE.U32.AND P3, PT, RZ, UR6, PT ;  /* 0x00000006ff007c0c */ /* 0x008fe4000bf65070 */
[----:B------:R-:W-:-:S02]  /*0100*/  ISETP.NE.AND.EX P2, PT, RZ, UR5, PT, P2 ;  /* 0x00000005ff007c0c */ /* 0x000fc4000bf45320 */
[----:B------:R-:W-:-:S03]  /*0110*/  ISETP.NE.AND.EX P3, PT, RZ, UR7, PT, P3 ;  /* 0x00000007ff007c0c */ /* 0x000fc6000bf65330 */
[----:B------:R1:W2:Y:S04]  /*0120*/  @P0 LDG.E R180, desc[UR16][R14.64] ;  /* 0x000000100eb40981 */ /* 0x0002a8000c1e1900 */
[----:B------:R-:W2:Y:S01]  /*0130*/  @P4 LDG.E R19, desc[UR16][R14.64+0x4] ;  /* 0x000004100e134981 */ /* 0x000ea2000c1e1900 */
[----:B------:R-:W-:Y:S01]  /*0140*/  IMAD.SHL.U32 R9, R181, 0x4, RZ ;  /* 0x00000004b5097824 */ /* 0x000fe200078e00ff */
[----:B------:R-:W-:Y:S01]  /*0150*/  SHF.R.U32.HI R4, RZ, 0x1e, R181 ;  /* 0x0000001eff047819 */ /* 0x000fe200000116b5 */
[----:B------:R-:W-:Y:S01]  /*0160*/  IMAD.MOV.U32 R0, RZ, RZ, RZ ;  /* 0x000000ffff007224 */ /* 0x000fe200078e00ff */
[----:B------:R-:W3:Y:S02]  /*0170*/  @!P2 LDC R8, c[0x0][0x43c] ;  /* 0x00010f00ff08ab82 */ /* 0x000ee40000000800 */
[----:B------:R-:W-:-:S02]  /*0180*/  @P2 IADD3 R2, P0, PT, R9, UR4, RZ ;  /* 0x0000000409022c10 */ /* 0x000fc4000ff1e0ff */
[C---:B------:R-:W-:Y:S01]  /*0190*/  @P3 IADD3 R12, P1, PT, R9.reuse, UR6, RZ ;  /* 0x00000006090c3c10 */ /* 0x040fe2000ff3e0ff */
[----:B------:R-:W4:Y:S01]  /*01a0*/  LDCU.U8 UR4, c[0x0][0x532] ;  /* 0x0000a640ff0477ac */ /* 0x000f220008000000 */
[C---:B------:R-:W-:Y:S02]  /*01b0*/  @P2 IADD3.X R3, PT, PT, R4.reuse, UR5, RZ, P0, !PT ;  /* 0x0000000504032c10 */ /* 0x040fe400087fe4ff */
[C---:B------:R-:W-:Y:S02]  /*01c0*/  @P3 IADD3.X R13, PT, PT, R4.reuse, UR7, RZ, P1, !PT ;  /* 0x00000007040d3c10 */ /* 0x040fe40008ffe4ff */
[----:B------:R-:W-:Y:S01]  /*01d0*/  IADD3 R16, P0, PT, R9, R6, RZ ;  /* 0x0000000609107210 */ /* 0x000fe20007f1e0ff */
[----:B------:R-:W5:Y:S04]  /*01e0*/  @P2 LDG.E R11, desc[UR16][R2.64] ;  /* 0x00000010020b2981 */ /* 0x000f68000c1e1900 */
[----:B------:R3:W5:Y:S01]  /*01f0*/  @P3 LDG.E R0, desc[UR16][R12.64] ;  /* 0x000000100c003981 */ /* 0x000762000c1e1900 */
[----:B------:R-:W-:Y:S01]  /*0200*/  IMAD.X R17, R4, 0x1, R7, P0 ;  /* 0x0000000104117824 */ /* 0x000fe200000e0607 */
[----:B------:R-:W-:-:S04]  /*0210*/  ISETP.NE.U32.AND P0, PT, R6, RZ, PT ;  /* 0x000000ff0600720c */ /* 0x000fc80003f05070 */
[C---:B------:R-:W-:Y:S01]  /*0220*/  ISETP.NE.AND.EX P0, PT, R7.reuse, RZ, PT, P0 ;  /* 0x000000ff0700720c */ /* 0x040fe20003f05300 */
[----:B-1----:R-:W1:Y:S01]  /*0230*/  @!P4 LDC R15, c[0x0][0x434] ;  /* 0x00010d00ff0fcb82 */ /* 0x002e620000000800 */
[----:B----4-:R-:W-:Y:S02]  /*0240*/  ISETP.NE.AND P1, PT, RZ, UR4, PT ;  /* 0x00000004ff007c0c */ /* 0x010fe4000bf25270 */
[----:B------:R-:W-:Y:S01]  /*0250*/  ISETP.EQ.U32.AND P3, PT, R6, RZ, PT ;  /* 0x000000ff0600720c */ /* 0x000fe20003f62070 */
[----:B------:R-:W4:Y:S04]  /*0260*/  S2R R190, SR_CTAID.Z ;  /* 0x0000000000be7919 */ /* 0x000f280000002700 */
[----:B------:R-:W1:Y:S01]  /*0270*/  @!P2 LDC.64 R2, c[0x0][0x488] ;  /* 0x00012200ff02ab82 */ /* 0x000e620000000a00 */
[----:B---3--:R-:W3:Y:S01]  /*0280*/  S2R R13, SR_CTAID.X ;  /* 0x00000000000d7919 */ /* 0x008ee20000002500 */
[----:B------:R-:W-:-:S06]  /*0290*/  ISETP.EQ.OR.EX P3, PT, R7, RZ, !P1, P3 ;  /* 0x000000ff0700720c */ /* 0x000fcc0004f62730 */
[----:B------:R-:W1:Y:S01]  /*02a0*/  @!P0 LDC R7, c[0x0][0x438] ;  /* 0x00010e00ff078b82 */ /* 0x000e620000000800 */
[----:B------:R-:W-:-:S06]  /*02b0*/  IMAD.MOV.U32 R5, RZ, RZ, -0x1 ;  /* 0xffffffffff057424 */ /* 0x000fcc00078e00ff */
[----:B------:R1:W5:Y:S01]  /*02c0*/  @!P3 LDG.E R5, desc[UR16][R16.64] ;  /* 0x000000101005b981 */ /* 0x000362000c1e1900 */
[----:B---3--:R-:W-:Y:S02]  /*02d0*/  IMAD.SHL.U32 R182, R13, 0x40, RZ ;  /* 0x000000400db67824 */ /* 0x008fe400078e00ff */
[----:B--2---:R-:W-:-:S05]  /*02e0*/  @P4 IMAD.IADD R15, R19, 0x1, -R180 ;  /* 0x00000001130f4824 */ /* 0x004fca00078e0ab4 */
[----:B-1----:R-:W-:Y:S01]  /*02f0*/  ISETP.GT.AND P3, PT, R15, R182, PT ;  /* 0x000000b60f00720c */ /* 0x002fe20003f64270 */
[----:B----4-:R-:W-:-:S12]  /*0300*/  @!P0 BRA `(.L_x_1567) ;  /* 0x00000000000c8947 */ /* 0x010fd80003800000 */
[----:B------:R-:W2:Y:S02]  /*0310*/  @P1 LDG.E R6, desc[UR16][R16.64+0x4] ;  /* 0x0000041010061981 */ /* 0x000ea4000c1e1900 */
[----:B--2--5:R-:W-:-:S06]  /*0320*/  @P1 IADD3 R7, PT, PT, R6, -R5, RZ ;  /* 0x8000000506071210 */ /* 0x024fcc0007ffe0ff */
[----:B------:R1:W5:Y:S02]  /*0330*/  @!P1 LDG.E R7, desc[UR16][R16.64] ;  /* 0x0000001010079981 */ /* 0x000364000c1e1900 */
.L_x_1567:
        /* <DEDUP_REMOVED lines=30> */
[----:B------:R-:W-:Y:S01]  /*0520*/  IMAD.MOV.U32 R7, RZ, RZ, RZ ;  /* 0x000000ffff077224 */ /* 0x000fe200078e00ff */
[----:B------:R-:W-:Y:S01]  /*0530*/  SHF.R.U32.HI R168, RZ, 0x2, R168 ;  /* 0x00000002ffa87819 */ /* 0x000fe200000116a8 */
[----:B------:R-:W-:Y:S01]  /*0540*/  BSSY.RECONVERGENT B0, `(.L_x_1569) ;  /* 0x0000024000007945 */ /* 0x000fe20003800200 */
[----:B------:R-:W-:Y:S02]  /*0550*/  LOP3.LUT R6, R6, 0x18, RZ, 0xc0, !PT ;  /* 0x0000001806067812 */ /* 0x000fe400078ec0ff */
[----:B------:R-:W4:Y:S01]  /*0560*/  LDC R0, c[0x0][0x3e0] ;  /* 0x0000f800ff007b82 */ /* 0x000f220000000800 */
[----:B------:R-:W-:-:S07]  /*0570*/  IADD3 R15, PT, PT, -R182, R15, RZ ;  /* 0x0000000fb60f7210 */ /* 0x000fce0007ffe1ff */
[----:B------:R-:W5:Y:S01]  /*0580*/  @!P0 LDC.64 R4, c[0x0][0x400] ;  /* 0x00010000ff048b82 */ /* 0x000f620000000a00 */
[----:B--2---:R-:W-:-:S04]  /*0590*/  @P0 IMAD.WIDE.U32 R10, R180, R2, RZ ;  /* 0x00000002b40a0225 */ /* 0x004fc800078e00ff */
[----:B------:R-:W-:-:S04]  /*05a0*/  IMAD.WIDE.U32 R8, R182, R2, R6 ;  /* 0x00000002b6087225 */ /* 0x000fc800078e0006 */
[----:B------:R-:W-:Y:S02]  /*05b0*/  IMAD R9, R182, R3, R9 ;  /* 0x00000003b6097224 */ /* 0x000fe400078e0209 */
[C---:B-----5:R-:W-:Y:S01]  /*05c0*/  @!P0 IMAD.WIDE.U32 R12, R181.reuse, R4, RZ ;  /* 0x00000004b50c8225 */ /* 0x060fe200078e00ff */
[----:B------:R-:W-:Y:S02]  /*05d0*/  @P0 MOV R12, R10 ;  /* 0x0000000a000c0202 */ /* 0x000fe40000000f00 */
[----:B------:R-:W-:Y:S01]  /*05e0*/  LOP3.LUT R10, R6, 0x40, RZ, 0xfc, !PT ;  /* 0x00000040060a7812 */ /* 0x000fe200078efcff */
[----:B------:R-:W-:Y:S02]  /*05f0*/  @!P0 IMAD R4, R181, R5, R13 ;  /* 0x00000005b5048224 */ /* 0x000fe400078e020d */
[----:B------:R-:W-:Y:S01]  /*0600*/  @P0 IMAD R4, R180, R3, R11 ;  /* 0x00000003b4040224 */ /* 0x000fe200078e020b */
[----:B------:R-:W-:Y:S01]  /*0610*/  IADD3 R12, P0, PT, R12, R8, RZ ;  /* 0x000000080c0c7210 */ /* 0x000fe20007f1e0ff */
[----:B------:R-:W2:Y:S01]  /*0620*/  LDC R5, c[0x0][0x434] ;  /* 0x00010d00ff057b82 */ /* 0x000ea20000000800 */
[----:B------:R-:W-:-:S02]  /*0630*/  IADD3 R8, PT, PT, R168, 0x20, RZ ;  /* 0x00000020a8087810 */ /* 0x000fc40007ffe0ff */
[----:B------:R-:W-:Y:S01]  /*0640*/  LOP3.LUT R11, R6, 0x20, RZ, 0xfc, !PT ;  /* 0x00000020060b7812 */ /* 0x000fe200078efcff */
[----:B------:R-:W-:Y:S01]  /*0650*/  IMAD.X R13, R4, 0x1, R9, P0 ;  /* 0x00000001040d7824 */ /* 0x000fe200000e0609 */
[-C--:B------:R-:W-:Y:S02]  /*0660*/  ISETP.GE.AND P0, PT, R168, R15.reuse, PT ;  /* 0x0000000fa800720c */ /* 0x080fe40003f06270 */
[----:B------:R-:W-:Y:S01]  /*0670*/  ISETP.GE.AND P1, PT, R8, R15, PT ;  /* 0x0000000f0800720c */ /* 0x000fe20003f26270 */
[----:B---3--:R-:W-:-:S04]  /*0680*/  IMAD.WIDE.U32 R12, R190, UR4, R12 ;  /* 0x00000004be0c7c25 */ /* 0x008fc8000f8e000c */
[----:B-1----:R-:W-:-:S06]  /*0690*/  IMAD R17, R190, UR5, R13 ;  /* 0x00000005be117c24 */ /* 0x002fcc000f8e020d */
        /* <DEDUP_REMOVED lines=14> */
.L_x_1570:
[----:B------:R-:W-:Y:S05]  /*0780*/  BSYNC.RECONVERGENT B0 ;  /* 0x0000000000007941 */ /* 0x000fea0003800200 */
.L_x_1569:
[----:B------:R-:W-:Y:S04]  /*0790*/  BSSY.RECONVERGENT B0, `(.L_x_1571) ;  /* 0x0000013000007945 */ /* 0x000fe80003800200 */
[----:B------:R-:W-:Y:S05]  /*07a0*/  @P1 BRA `(.L_x_1572) ;  /* 0x0000000000441947 */ /* 0x000fea0003800000 */
[----:B------:R-:W3:Y:S01]  /*07b0*/  LDCU UR6, c[0x0][0x440] ;  /* 0x00008800ff0677ac */ /* 0x000ee20008000800 */
[----:B------:R-:W-:Y:S01]  /*07c0*/  IADD3 R9, P0, PT, R168, 0x20, RZ ;  /* 0x00000020a8097810 */ /* 0x000fe20007f1e0ff */
[----:B------:R-:W4:Y:S04]  /*07d0*/  LDCU.64 UR4, c[0x0][0x3f0] ;  /* 0x00007e00ff0477ac */ /* 0x000f280008000a00 */
[----:B------:R-:W-:-:S04]  /*07e0*/  IMAD.X R13, RZ, RZ, RZ, P0 ;  /* 0x000000ffff0d7224 */ /* 0x000fc800000e06ff */
[-C--:B------:R-:W-:Y:S02]  /*07f0*/  IMAD R4, R13, R2.reuse, RZ ;  /* 0x000000020d047224 */ /* 0x080fe400078e02ff */
[----:B------:R-:W-:Y:S02]  /*0800*/  IMAD.MOV.U32 R13, RZ, RZ, R17 ;  /* 0x000000ffff0d7224 */ /* 0x000fe400078e0011 */
[C---:B------:R-:W-:Y:S02]  /*0810*/  IMAD R4, R9.reuse, R3, R4 ;  /* 0x0000000309047224 */ /* 0x040fe400078e0204 */
[----:B------:R-:W-:Y:S01]  /*0820*/  IMAD.WIDE.U32 R12, R9, R2, R12 ;  /* 0x00000002090c7225 */ /* 0x000fe200078e000c */
[----:B---3--:R-:W-:Y:S02]  /*0830*/  ISETP.GE.AND P1, PT, R11, UR6, PT ;  /* 0x000000060b007c0c */ /* 0x008fe4000bf26270 */
[----:B------:R-:W-:Y:S01]  /*0840*/  ISETP.GE.AND P2, PT, R6, UR6, PT ;  /* 0x0000000606007c0c */ /* 0x000fe2000bf46270 */
[----:B------:R-:W-:Y:S01]  /*0850*/  IMAD.IADD R3, R13, 0x1, R4 ;  /* 0x000000010d037824 */ /* 0x000fe200078e0204 */
[----:B------:R-:W-:-:S02]  /*0860*/  ISETP.GE.AND P0, PT, R10, UR6, PT ;  /* 0x000000060a007c0c */ /* 0x000fc4000bf06270 */
[----:B----4-:R-:W-:-:S04]  /*0870*/  LEA R2, P3, R12, UR4, 0x1 ;  /* 0x000000040c027c11 */ /* 0x010fc8000f8608ff */
[----:B------:R-:W-:-:S05]  /*0880*/  LEA.HI.X R3, R12, UR5, R3, 0x1, P3 ;  /* 0x000000050c037c11 */ /* 0x000fca00098f0c03 */
[----:B------:R3:W-:Y:S04]  /*0890*/  @!P2 STG.E.128 desc[UR16][R2.64], RZ ;  /* 0x000000ff0200a986 */ /* 0x0007e8000c101d10 */
[----:B------:R3:W-:Y:S04]  /*08a0*/  @!P1 STG.E.128 desc[UR16][R2.64+0x40], RZ ;  /* 0x000040ff02009986 */ /* 0x0007e8000c101d10 */
[----:B------:R3:W-:Y:S02]  /*08b0*/  @!P0 STG.E.128 desc[UR16][R2.64+0x80], RZ ;  /* 0x000080ff02008986 */ /* 0x0007e4000c101d10 */
.L_x_1572:
[----:B------:R-:W-:Y:S05]  /*08c0*/  BSYNC.RECONVERGENT B0 ;  /* 0x0000000000007941 */ /* 0x000fea0003800200 */
.L_x_1571:
        /* <DEDUP_REMOVED lines=16> */
.L_x_1568:
        /* <DEDUP_REMOVED lines=11> */
.L_x_1573:
[----:B------:R-:W-:Y:S05]  /*0a80*/  BRA.U !UP1, `(.L_x_1574) ;  /* 0x0000000509947547 */ /* 0x000fea000b800000 */
[----:B------:R-:W3:Y:S01]  /*0a90*/  LDC R11, c[0x0][0x4f0] ;  /* 0x00013c00ff0b7b82 */ /* 0x000ee20000000800 */
[----:B--2---:R-:W-:Y:S01]  /*0aa0*/  LEA R6, R138, 0xffffff80, 0x7 ;  /* 0xffffff808a067811 */ /* 0x004fe200078e38ff */
[----:B------:R-:W2:Y:S03]  /*0ab0*/  LDCU.64 UR4, c[0x0][0x4e8] ;  /* 0x00009d00ff0477ac */ /* 0x000ea60008000a00 */
[----:B------:R-:W-:Y:S01]  /*0ac0*/  IABS R0, R6 ;  /* 0x0000000600007213 */ /* 0x000fe20000000000 */
[----:B------:R-:W4:Y:S01]  /*0ad0*/  LDCU.64 UR6, c[0x0][0x3a0] ;  /* 0x00007400ff0677ac */ /* 0x000f220008000a00 */
[----:B------:R-:W1:Y:S01]  /*0ae0*/  LDCU.64 UR12, c[0x0][0x3b8] ;  /* 0x00007700ff0c77ac */ /* 0x000e620008000a00 */
[----:B------:R-:W4:Y:S01]  /*0af0*/  LDCU.64 UR10, c[0x0][0x3c0] ;  /* 0x00007800ff0a77ac */ /* 0x000f220008000a00 */
[----:B---3--:R-:W-:-:S04]  /*0b00*/  IABS R4, R11 ;  /* 0x0000000b00047213 */ /* 0x008fc80000000000 */
[----:B------:R-:W3:Y:S08]  /*0b10*/  I2F.RP R10, R4 ;  /* 0x00000004000a7306 */ /* 0x000ef00000209400 */
[----:B---3--:R-:W3:Y:S02]  /*0b20*/  MUFU.RCP R8, R10 ;  /* 0x0000000a00087308 */ /* 0x008ee40000001000 */
[----:B---3--:R-:W-:-:S06]  /*0b30*/  IADD3 R8, PT, PT, R8, 0xffffffe, RZ ;  /* 0x0ffffffe08087810 */ /* 0x008fcc0007ffe0ff */
[----:B------:R-:W3:Y:S02]  /*0b40*/  F2I.FTZ.U32.TRUNC.NTZ R9, R8 ;  /* 0x0000000800097305 */ /* 0x000ee4000021f000 */
[----:B---3--:R-:W-:Y:S01]  /*0b50*/  IMAD.MOV R5, RZ, RZ, -R9 ;  /* 0x000000ffff057224 */ /* 0x008fe200078e0a09 */
[----:B------:R-:W-:-:S03]  /*0b60*/  MOV R8, RZ ;  /* 0x000000ff00087202 */ /* 0x000fc60000000f00 */
[----:B-----5:R-:W-:-:S04]  /*0b70*/  IMAD R2, R5, R4, RZ ;  /* 0x0000000405027224 */ /* 0x020fc800078e02ff */
        /* <DEDUP_REMOVED lines=11> */
[----:B--2---:R-:W-:-:S04]  /*0c30*/  IMAD.WIDE.U32 R4, R181, UR4, RZ ;  /* 0x00000004b5047c25 */ /* 0x004fc8000f8e00ff */
        /* <DEDUP_REMOVED lines=8> */
[----:B------:R-:W-:-:S05]  /*0cc0*/  IMAD.WIDE R18, R7, 0x4, R186 ;  /* 0x0000000407127825 */ /* 0x000fca00078e02ba */
[----:B------:R-:W2:Y:S01]  /*0cd0*/  LDG.E R4, desc[UR16][R18.64] ;  /* 0x0000001012047981 */ /* 0x000ea2000c1e1900 */
[----:B---3--:R-:W-:Y:S01]  /*0ce0*/  IABS R0, R5 ;  /* 0x0000000500007213 */ /* 0x008fe20000000000 */
[----:B----4-:R-:W-:Y:S01]  /*0cf0*/  IMAD.U32 R124, RZ, RZ, UR10 ;  /* 0x0000000aff7c7e24 */ /* 0x010fe2000f8e00ff */
[----:B------:R-:W-:Y:S01]  /*0d00*/  IADD3 R7, PT, PT, -R7, RZ, RZ ;  /* 0x000000ff07077210 */ /* 0x000fe20007ffe1ff */
[----:B------:R-:W-:Y:S01]  /*0d10*/  IMAD.U32 R125, RZ, RZ, UR11 ;  /* 0x0000000bff7d7e24 */ /* 0x000fe2000f8e00ff */
[----:B------:R-:W3:Y:S01]  /*0d20*/  I2F.RP R9, R0 ;  /* 0x0000000000097306 */ /* 0x000ee20000209400 */
[----:B-1----:R-:W-:Y:S02]  /*0d30*/  MOV R136, UR12 ;  /* 0x0000000c00887c02 */ /* 0x002fe40008000f00 */
[----:B------:R-:W-:Y:S01]  /*0d40*/  IMAD R6, R11, R7, R6 ;  /* 0x000000070b067224 */ /* 0x000fe200078e0206 */
[----:B------:R-:W-:-:S04]  /*0d50*/  MOV R137, UR13 ;  /* 0x0000000d00897c02 */ /* 0x000fc80008000f00 */
[----:B------:R-:W-:-:S05]  /*0d60*/  SHF.R.S32.HI R7, RZ, 0x1f, R6 ;  /* 0x0000001fff077819 */ /* 0x000fca0000011406 */
[----:B------:R-:W-:Y:S01]  /*0d70*/  IMAD R10, R7, R136, RZ ;  /* 0x00000088070a7224 */ /* 0x000fe200078e02ff */
[----:B---3--:R-:W1:Y:S03]  /*0d80*/  MUFU.RCP R16, R9 ;  /* 0x0000000900107308 */ /* 0x008e660000001000 */
[----:B------:R-:W-:Y:S01]  /*0d90*/  IMAD R10, R6, R137, R10 ;  /* 0x00000089060a7224 */ /* 0x000fe200078e020a */
[----:B-1----:R-:W-:-:S04]  /*0da0*/  IADD3 R16, PT, PT, R16, 0xffffffe, RZ ;  /* 0x0ffffffe10107810 */ /* 0x002fc80007ffe0ff */
[----:B------:R-:W1:Y:S02]  /*0db0*/  F2I.FTZ.U32.TRUNC.NTZ R17, R16 ;  /* 0x0000001000117305 */ /* 0x000e64000021f000 */
[----:B-1----:R-:W-:Y:S01]  /*0dc0*/  IMAD.MOV R2, RZ, RZ, -R17 ;  /* 0x000000ffff027224 */ /* 0x002fe200078e0a11 */
[----:B------:R-:W-:-:S03]  /*0dd0*/  MOV R16, RZ ;  /* 0x000000ff00107202 */ /* 0x000fc60000000f00 */
[----:B------:R-:W-:Y:S01]  /*0de0*/  IMAD R8, R2, R0, RZ ;  /* 0x0000000002087224 */ /* 0x000fe200078e02ff */
[----:B------:R-:W-:-:S03]  /*0df0*/  IABS R2, R190 ;  /* 0x000000be00027213 */ /* 0x000fc60000000000 */
[----:B------:R-:W-:Y:S01]  /*0e00*/  IMAD.HI.U32 R17, R17, R8, R16 ;  /* 0x0000000811117227 */ /* 0x000fe200078e0010 */
[----:B------:R-:W-:-:S05]  /*0e10*/  MOV R8, R2 ;  /* 0x0000000200087202 */ /* 0x000fca0000000f00 */
[----:B------:R-:W-:-:S04]  /*0e20*/  IMAD.HI.U32 R2, R17, R8, RZ ;  /* 0x0000000811027227 */ /* 0x000fc800078e00ff */
[----:B------:R-:W-:-:S04]  /*0e30*/  IMAD.MOV R9, RZ, RZ, -R2 ;  /* 0x000000ffff097224 */ /* 0x000fc800078e0a02 */
[----:B------:R-:W-:Y:S02]  /*0e40*/  IMAD R9, R0, R9, R8 ;  /* 0x0000000900097224 */ /* 0x000fe400078e0208 */
[----:B------:R-:W-:-:S03]  /*0e50*/  IMAD R8, R7, R124, RZ ;  /* 0x0000007c07087224 */ /* 0x000fc600078e02ff */
[----:B------:R-:W-:Y:S01]  /*0e60*/  ISETP.GT.U32.AND P1, PT, R0, R9, PT ;  /* 0x000000090000720c */ /* 0x000fe20003f24070 */
[----:B------:R-:W-:-:S12]  /*0e70*/  IMAD R8, R6, R125, R8 ;  /* 0x0000007d06087224 */ /* 0x000fd800078e0208 */
[-C--:B------:R-:W-:Y:S02]  /*0e80*/  @!P1 IADD3 R9, PT, PT, R9, -R0.reuse, RZ ;  /* 0x8000000009099210 */ /* 0x080fe40007ffe0ff */
[----:B------:R-:W-:Y:S02]  /*0e90*/  @!P1 IADD3 R2, PT, PT, R2, 0x1, RZ ;  /* 0x0000000102029810 */ /* 0x000fe40007ffe0ff */
[----:B------:R-:W-:Y:S02]  /*0ea0*/  ISETP.GE.U32.AND P2, PT, R9, R0, PT ;  /* 0x000000000900720c */ /* 0x000fe40003f46070 */
[----:B------:R-:W-:Y:S02]  /*0eb0*/  LOP3.LUT R0, R190, R5, RZ, 0x3c, !PT ;  /* 0x00000005be007212 */ /* 0x000fe400078e3cff */
[----:B------:R-:W-:Y:S02]  /*0ec0*/  ISETP.NE.AND P1, PT, R5, RZ, PT ;  /* 0x000000ff0500720c */ /* 0x000fe40003f25270 */
[----:B------:R-:W-:-:S07]  /*0ed0*/  ISETP.GE.AND P0, PT, R0, RZ, PT ;  /* 0x000000ff0000720c */ /* 0x000fce0003f06270 */
[----:B------:R-:W-:-:S06]  /*0ee0*/  @P2 VIADD R2, R2, 0x1 ;  /* 0x0000000102022836 */ /* 0x000fcc0000000000 */
[----:B------:R-:W-:Y:S02]  /*0ef0*/  @!P0 IADD3 R2, PT, PT, -R2, RZ, RZ ;  /* 0x000000ff02028210 */ /* 0x000fe40007ffe1ff */
[----:B------:R-:W-:Y:S02]  /*0f00*/  @!P1 LOP3.LUT R2, RZ, R5, RZ, 0x33, !PT ;  /* 0x00000005ff029212 */ /* 0x000fe400078e33ff */
[----:B--2---:R-:W-:Y:S01]  /*0f10*/  SHF.R.S32.HI R9, RZ, 0x1f, R4 ;  /* 0x0000001fff097819 */ /* 0x004fe20000011404 */
[----:B------:R-:W-:-:S04]  /*0f20*/  IMAD.WIDE.U32 R18, R4, UR6, RZ ;  /* 0x0000000604127c25 */ /* 0x000fc8000f8e00ff */
[C---:B------:R-:W-:Y:S02]  /*0f30*/  IMAD R17, R9.reuse, UR6, RZ ;  /* 0x0000000609117c24 */ /* 0x040fe4000f8e02ff */
[----:B------:R-:W-:Y:S02]  /*0f40*/  IMAD R9, R9, UR4, RZ ;  /* 0x0000000409097c24 */ /* 0x000fe4000f8e02ff */
[C---:B------:R-:W-:Y:S02]  /*0f50*/  IMAD R16, R4.reuse, UR7, R17 ;  /* 0x0000000704107c24 */ /* 0x040fe4000f8e0211 */
[C---:B------:R-:W-:Y:S02]  /*0f60*/  IMAD R9, R4.reuse, UR5, R9 ;  /* 0x0000000504097c24 */ /* 0x040fe4000f8e0209 */
[----:B------:R-:W-:Y:S01]  /*0f70*/  IMAD.WIDE.U32 R4, R4, UR4, RZ ;  /* 0x0000000404047c25 */ /* 0x000fe2000f8e00ff */
[----:B------:R-:W1:Y:S03]  /*0f80*/  LDCU.128 UR4, c[0x0][0x3d0] ;  /* 0x00007a00ff0477ac */ /* 0x000e660008000c00 */
[----:B------:R-:W-:Y:S01]  /*0f90*/  IMAD.IADD R17, R19, 0x1, R16 ;  /* 0x0000000113117824 */ /* 0x000fe200078e0210 */
[----:B------:R-:W-:-:S02]  /*0fa0*/  MOV R16, R18 ;  /* 0x0000001200107202 */ /* 0x000fc40000000f00 */
[----:B------:R-:W-:-:S03]  /*0fb0*/  IADD3 R5, PT, PT, R5, R9, RZ ;  /* 0x0000000905057210 */ /* 0x000fc60007ffe0ff */
[----:B------:R-:W-:-:S04]  /*0fc0*/  IMAD.WIDE.U32 R16, R6, R136, R16 ;  /* 0x0000008806107225 */ /* 0x000fc800078e0010 */
[----:B------:R-:W-:Y:S01]  /*0fd0*/  IMAD.WIDE.U32 R6, R6, R124, R4 ;  /* 0x0000007c06067225 */ /* 0x000fe200078e0004 */
[----:B------:R-:W-:Y:S02]  /*0fe0*/  SHF.R.S32.HI R5, RZ, 0x1f, R2 ;  /* 0x0000001fff057819 */ /* 0x000fe40000011402 */
[----:B------:R-:W-:Y:S01]  /*0ff0*/  IADD3 R11, PT, PT, R17, R10, RZ ;  /* 0x0000000a110b7210 */ /* 0x000fe20007ffe0ff */
[----:B------:R-:W-:Y:S01]  /*1000*/  IMAD.MOV.U32 R10, RZ, RZ, R16 ;  /* 0x000000ffff0a7224 */ /* 0x000fe200078e0010 */
[----:B------:R-:W-:Y:S01]  /*1010*/  IADD3 R9, PT, PT, R7, R8, RZ ;  /* 0x0000000807097210 */ /* 0x000fe20007ffe0ff */
[C---:B-1----:R-:W-:Y:S01]  /*1020*/  IMAD R7, R5.reuse, UR4, RZ ;  /* 0x0000000405077c24 */ /* 0x042fe2000f8e02ff */
[----:B------:R-:W-:Y:S01]  /*1030*/  MOV R8, R6 ;  /* 0x0000000600087202 */ /* 0x000fe20000000f00 */
[----:B------:R-:W-:Y:S02]  /*1040*/  IMAD R5, R5, UR6, RZ ;  /* 0x0000000605057c24 */ /* 0x000fe4000f8e02ff */
[----:B------:R-:W-:-:S02]  /*1050*/  IMAD R0, R2, UR5, R7 ;  /* 0x0000000502007c24 */ /* 0x000fc4000f8e0207 */
        /* <DEDUP_REMOVED lines=8> */
.L_x_1574:
        /* <DEDUP_REMOVED lines=15> */
.L_x_1576:
[----:B------:R-:W3:Y:S01]  /*11d0*/  LDC.64 R136, c[0x0][0x3b8] ;  /* 0x0000ee00ff887b82 */ /* 0x000ee20000000a00 */
[----:B--2---:R-:W-:-:S05]  /*11e0*/  IADD3 R6, PT, PT, R0, R5, RZ ;  /* 0x0000000500067210 */ /* 0x004fca0007ffe0ff */
[C---:B---3--:R-:W-:Y:S02]  /*11f0*/  IMAD R11, R6.reuse, R137, RZ ;  /* 0x00000089060b7224 */ /* 0x048fe400078e02ff */
[----:B------:R-:W-:-:S05]  /*1200*/  IMAD.WIDE.U32 R6, R6, R136, RZ ;  /* 0x0000008806067225 */ /* 0x000fca00078e00ff */
[----:B------:R-:W-:Y:S02]  /*1210*/  IADD3 R11, PT, PT, R7, R11, RZ ;  /* 0x0000000b070b7210 */ /* 0x000fe40007ffe0ff */
[----:B------:R-:W-:Y:S02]  /*1220*/  MOV R10, R6 ;  /* 0x00000006000a7202 */ /* 0x000fe40000000f00 */
.L_x_1577:
[----:B------:R-:W-:Y:S05]  /*1230*/  @P0 BRA `(.L_x_1578) ;  /* 0x0000000000340947 */ /* 0x000fea0003800000 */
[----:B------:R-:W2:Y:S01]  /*1240*/  LDC.64 R124, c[0x0][0x3c0] ;  /* 0x0000f000ff7c7b82 */ /* 0x000ea20000000a00 */
[----:B------:R-:W3:Y:S01]  /*1250*/  LDCU.64 UR4, c[0x0][0x3a8] ;  /* 0x00007500ff0477ac */ /* 0x000ee20008000a00 */
[----:B------:R-:W-:Y:S02]  /*1260*/  SHF.R.S32.HI R5, RZ, 0x1f, R0 ;  /* 0x0000001fff057819 */ /* 0x000fe40000011400 */
[----:B-----5:R-:W-:-:S05]  /*1270*/  SHF.R.S32.HI R4, RZ, 0x1f, R2 ;  /* 0x0000001fff047819 */ /* 0x020fca0000011402 */
[----:B---3--:R-:W-:-:S04]  /*1280*/  IMAD R7, R4, UR4, RZ ;  /* 0x0000000404077c24 */ /* 0x008fc8000f8e02ff */
[----:B------:R-:W-:Y:S02]  /*1290*/  IMAD R7, R2, UR5, R7 ;  /* 0x0000000502077c24 */ /* 0x000fe4000f8e0207 */
[-C--:B--2---:R-:W-:Y:S02]  /*12a0*/  IMAD R5, R5, R124.reuse, RZ ;  /* 0x0000007c05057224 */ /* 0x084fe400078e02ff */
[----:B------:R-:W-:-:S04]  /*12b0*/  IMAD.WIDE.U32 R8, R0, R124, RZ ;  /* 0x0000007c00087225 */ /* 0x000fc800078e00ff */
[----:B------:R-:W-:-:S05]  /*12c0*/  IMAD R5, R0, R125, R5 ;  /* 0x0000007d00057224 */ /* 0x000fca00078e0205 */
[----:B------:R-:W-:-:S03]  /*12d0*/  IADD3 R9, PT, PT, R9, R5, RZ ;  /* 0x0000000509097210 */ /* 0x000fc60007ffe0ff */
[----:B-1----:R-:W-:-:S05]  /*12e0*/  IMAD.WIDE.U32 R16, R2, UR4, R8 ;  /* 0x0000000402107c25 */ /* 0x002fca000f8e0008 */
[----:B------:R-:W-:Y:S01]  /*12f0*/  IADD3 R17, PT, PT, R17, R7, RZ ;  /* 0x0000000711117210 */ /* 0x000fe20007ffe0ff */
[----:B------:R-:W-:Y:S06]  /*1300*/  BRA `(.L_x_1579) ;  /* 0x0000000000187947 */ /* 0x000fec0003800000 */
.L_x_1578:
[----:B------:R-:W1:Y:S01]  /*1310*/  LDC.64 R124, c[0x0][0x3c0] ;  /* 0x0000f000ff7c7b82 */ /* 0x000e620000000a00 */
[----:B------:R-:W-:-:S05]  /*1320*/  IADD3 R0, PT, PT, R0, R5, RZ ;  /* 0x0000000500007210 */ /* 0x000fca0007ffe0ff */
[C---:B-1----:R-:W-:Y:S02]  /*1330*/  IMAD R17, R0.reuse, R125, RZ ;  /* 0x0000007d00117224 */ /* 0x042fe400078e02ff */
[----:B------:R-:W-:-:S05]  /*1340*/  IMAD.WIDE.U32 R4, R0, R124, RZ ;  /* 0x0000007c00047225 */ /* 0x000fca00078e00ff */
[----:B------:R-:W-:Y:S02]  /*1350*/  IADD3 R17, PT, PT, R5, R17, RZ ;  /* 0x0000001105117210 */ /* 0x000fe40007ffe0ff */
[----:B------:R-:W-:-:S07]  /*1360*/  MOV R16, R4 ;  /* 0x0000000400107202 */ /* 0x000fce0000000f00 */
.L_x_1579:
[----:B------:R-:W1:Y:S01]  /*1370*/  LDC R9, c[0x0][0x3e8] ;  /* 0x0000fa00ff097b82 */ /* 0x000e620000000800 */
[----:B------:R-:W-:Y:S02]  /*1380*/  CS2R R186, SRZ ;  /* 0x0000000000ba7805 */ /* 0x000fe4000001ff00 */
[----:B-1----:R-:W-:-:S04]  /*1390*/  IABS R0, R9 ;  /* 0x0000000900007213 */ /* 0x002fc80000000000 */
[----:B------:R-:W1:Y:S08]  /*13a0*/  I2F.RP R5, R0 ;  /* 0x0000000000057306 */ /* 0x000e700000209400 */
[----:B-1----:R-:W1:Y:S02]  /*13b0*/  MUFU.RCP R6, R5 ;  /* 0x0000000500067308 */ /* 0x002e640000001000 */
[----:B-1----:R-:W-:-:S06]  /*13c0*/  IADD3 R6, PT, PT, R6, 0xffffffe, RZ ;  /* 0x0ffffffe06067810 */ /* 0x002fcc0007ffe0ff */
[----:B------:R-:W1:Y:S02]  /*13d0*/  F2I.FTZ.U32.TRUNC.NTZ R7, R6 ;  /* 0x0000000600077305 */ /* 0x000e64000021f000 */
[----:B-1---5:R-:W-:Y:S01]  /*13e0*/  IMAD.MOV R2, RZ, RZ, -R7 ;  /* 0x000000ffff027224 */ /* 0x022fe200078e0a07 */
[----:B------:R-:W-:-:S03]  /*13f0*/  MOV R6, RZ ;  /* 0x000000ff00067202 */ /* 0x000fc60000000f00 */
[----:B------:R-:W-:Y:S01]  /*1400*/  IMAD R4, R2, R0, RZ ;  /* 0x0000000002047224 */ /* 0x000fe200078e02ff */
[----:B------:R-:W-:-:S03]  /*1410*/  IABS R2, R190 ;  /* 0x000000be00027213 */ /* 0x000fc60000000000 */
[----:B------:R-:W-:-:S04]  /*1420*/  IMAD.HI.U32 R7, R7, R4, R6 ;  /* 0x0000000407077227 */ /* 0x000fc800078e0006 */
[----:B------:R-:W-:-:S04]  /*1430*/  IMAD.MOV.U32 R4, RZ, RZ, R2 ;  /* 0x000000ffff047224 */ /* 0x000fc800078e0002 */
[----:B------:R-:W-:Y:S02]  /*1440*/  IMAD.HI.U32 R2, R7, R4, RZ ;  /* 0x0000000407027227 */ /* 0x000fe400078e00ff */
[----:B------:R-:W1:Y:S03]  /*1450*/  LDC.64 R6, c[0x0][0x3d8] ;  /* 0x0000f600ff067b82 */ /* 0x000e660000000a00 */
[----:B------:R-:W-:-:S05]  /*1460*/  IADD3 R5, PT, PT, -R2, RZ, RZ ;  /* 0x000000ff02057210 */ /* 0x000fca0007ffe1ff */
[----:B------:R-:W-:-:S05]  /*1470*/  IMAD R5, R0, R5, R4 ;  /* 0x0000000500057224 */ /* 0x000fca00078e0204 */
[----:B------:R-:W-:-:S13]  /*1480*/  ISETP.GT.U32.AND P0, PT, R0, R5, PT ;  /* 0x000000050000720c */ /* 0x000fda0003f04070 */
[----:B------:R-:W-:Y:S01]  /*1490*/  @!P0 IMAD.IADD R5, R5, 0x1, -R0 ;  /* 0x0000000105058824 */ /* 0x000fe200078e0a00 */
[----:B------:R-:W-:Y:S02]  /*14a0*/  @!P0 IADD3 R2, PT, PT, R2, 0x1, RZ ;  /* 0x0000000102028810 */ /* 0x000fe40007ffe0ff */
[----:B------:R-:W-:Y:S02]  /*14b0*/  ISETP.NE.AND P0, PT, R9, RZ, PT ;  /* 0x000000ff0900720c */ /* 0x000fe40003f05270 */
[----:B------:R-:W-:Y:S02]  /*14c0*/  ISETP.GE.U32.AND P2, PT, R5, R0, PT ;  /* 0x000000000500720c */ /* 0x000fe40003f46070 */
[----:B------:R-:W-:Y:S01]  /*14d0*/  LOP3.LUT R0, R190, R9, RZ, 0x3c, !PT ;  /* 0x00000009be007212 */ /* 0x000fe200078e3cff */
[----:B------:R-:W2:Y:S03]  /*14e0*/  LDC.64 R4, c[0x0][0x3d0] ;  /* 0x0000f400ff047b82 */ /* 0x000ea60000000a00 */
[----:B------:R-:W-:-:S02]  /*14f0*/  ISETP.GE.AND P1, PT, R0, RZ, PT ;  /* 0x000000ff0000720c */ /* 0x000fc40003f26270 */
[----:B------:R-:W-:-:S05]  /*1500*/  LEA R0, R138, 0xffffff80, 0x7 ;  /* 0xffffff808a007811 */ /* 0x000fca00078e38ff */
[----:B------:R-:W-:Y:S01]  /*1510*/  @P2 IADD3 R2, PT, PT, R2, 0x1, RZ ;  /* 0x0000000102022810 */ /* 0x000fe20007ffe0ff */
[----:B------:R-:W-:-:S04]  /*1520*/  IMAD.WIDE.U32 R10, R0, R136, R10 ;  /* 0x00000088000a7225 */ /* 0x000fc800078e000a */
[C---:B------:R-:W-:Y:S02]  /*1530*/  IMAD R11, R0.reuse, R137, R11 ;  /* 0x00000089000b7224 */ /* 0x040fe400078e020b */
[----:B------:R-:W-:Y:S01]  /*1540*/  @!P1 IMAD.MOV R2, RZ, RZ, -R2 ;  /* 0x000000ffff029224 */ /* 0x000fe200078e0a02 */
[----:B------:R-:W-:Y:S01]  /*1550*/  @!P0 LOP3.LUT R2, RZ, R9, RZ, 0x33, !PT ;  /* 0x00000009ff028212 */ /* 0x000fe200078e33ff */
[----:B------:R-:W-:-:S04]  /*1560*/  IMAD.WIDE.U32 R8, R0, R124, R16 ;  /* 0x0000007c00087225 */ /* 0x000fc800078e0010 */
[----:B------:R-:W-:Y:S01]  /*1570*/  IMAD R17, R0, R125, R9 ;  /* 0x0000007d00117224 */ /* 0x000fe200078e0209 */
[----:B------:R-:W-:Y:S01]  /*1580*/  SHF.R.S32.HI R9, RZ, 0x1f, R2 ;  /* 0x0000001fff097819 */ /* 0x000fe20000011402 */
[----:B--2---:R-:W-:Y:S01]  /*1590*/  IMAD.WIDE.U32 R10, R2, R4, R10 ;  /* 0x00000004020a7225 */ /* 0x004fe200078e000a */
[----:B------:R-:W-:-:S03]  /*15a0*/  MOV R16, R8 ;  /* 0x0000000800107202 */ /* 0x000fc60000000f00 */
[C---:B-1----:R-:W-:Y:S02]  /*15b0*/  IMAD R0, R9.reuse, R6, RZ ;  /* 0x0000000609007224 */ /* 0x042fe400078e02ff */
[----:B------:R-:W-:Y:S02]  /*15c0*/  IMAD R9, R9, R4, RZ ;  /* 0x0000000409097224 */ /* 0x000fe400078e02ff */
[----:B------:R-:W-:-:S04]  /*15d0*/  IMAD.WIDE.U32 R16, R2, R6, R16 ;  /* 0x0000000602107225 */ /* 0x000fc800078e0010 */
[C---:B------:R-:W-:Y:S01]  /*15e0*/  IMAD R0, R2.reuse, R7, R0 ;  /* 0x0000000702007224 */ /* 0x040fe200078e0200 */
[----:B------:R-:W-:Y:S01]  /*15f0*/  MOV R14, R16 ;  /* 0x00000010000e7202 */ /* 0x000fe20000000f00 */
[----:B------:R-:W-:Y:S01]  /*1600*/  IMAD R5, R2, R5, R9 ;  /* 0x0000000502057224 */ /* 0x000fe200078e0209 */
[----:B------:R-:W-:Y:S01]  /*1610*/  MOV R2, R10 ;  /* 0x0000000a00027202 */ /* 0x000fe20000000f00 */
[----:B------:R-:W-:-:S03]  /*1620*/  IMAD.IADD R6, R17, 0x1, R0 ;  /* 0x0000000111067824 */ /* 0x000fc600078e0200 */
[----:B------:R-:W-:-:S07]  /*1630*/  IADD3 R0, PT, PT, R11, R5, RZ ;  /* 0x000000050b007210 */ /* 0x000fce0007ffe0ff */
.L_x_1575:
[----:B------:R-:W-:Y:S01]  /*1640*/  ISETP.NE.AND P0, PT, R180, -0x1, PT ;  /* 0xffffffffb400780c */ /* 0x000fe20003f05270 */
[----:B------:R-:W-:Y:S01]  /*1650*/  IMAD.SHL.U32 R183, R168, 0x8, RZ ;  /* 0x00000008a8b77824 */ /* 0x000fe200078e00ff */
[----:B------:R-:W1:Y:S01]  /*1660*/  LDCU.64 UR6, c[0x0][0x390] ;  /* 0x00007200ff0677ac */ /* 0x000e620008000a00 */
[----:B------:R-:W-:Y:S01]  /*1670*/  SHF.R.U32.HI R16, RZ, 0x2, R168 ;  /* 0x00000002ff107819 */ /* 0x000fe200000116a8 */
[----:B------:R-:W2:Y:S01]  /*1680*/  S2UR UR12, SR_CgaCtaId ;  /* 0x00000000000c79c3 */ /* 0x000ea20000008800 */
[----:B------:R-:W-:Y:S01]  /*1690*/  IADD3 R172, PT, PT, -R182, R15, RZ ;  /* 0x0000000fb6ac7210 */ /* 0x000fe20007ffe1ff */
[----:B------:R-:W3:Y:S01]  /*16a0*/  LDCU.64 UR4, c[0x0][0x3c8] ;  /* 0x00007900ff0477ac */ /* 0x000ee20008000a00 */
[----:B------:R-:W-:Y:S01]  /*16b0*/  LOP3.LUT R184, R183, 0x18, RZ, 0xc0, !PT ;  /* 0x00000018b7b87812 */ /* 0x000fe200078ec0ff */
[----:B------:R-:W-:Y:S01]  /*16c0*/  IMAD.SHL.U32 R8, R168, 0x20, RZ ;  /* 0x00000020a8087824 */ /* 0x000fe200078e00ff */
[----:B------:R-:W-:Y:S01]  /*16d0*/  BSSY.RECONVERGENT B0, `(.L_x_1580) ;  /* 0x000004a000007945 */ /* 0x000fe20003800200 */
[----:B------:R-:W4:Y:S01]  /*16e0*/  LDCU.64 UR10, c[0x0][0x388] ;  /* 0x00007100ff0a77ac */ /* 0x000f220008000a00 */
[----:B------:R-:W-:Y:S01]  /*16f0*/  IADD3 R22, P1, PT, R184, R14, RZ ;  /* 0x0000000eb8167210 */ /* 0x000fe20007f3e0ff */
[----:B------:R-:W-:Y:S01]  /*1700*/  IMAD.SHL.U32 R7, R168, 0x4, RZ ;  /* 0x00000004a8077824 */ /* 0x000fe200078e00ff */
[----:B------:R-:W5:Y:S01]  /*1710*/  @!P0 LDC.64 R10, c[0x0][0x398] ;  /* 0x0000e600ff0a8b82 */ /* 0x000f620000000a00 */
[----:B------:R-:W-:Y:S01]  /*1720*/  IADD3 R20, P2, PT, R184, R2, RZ ;  /* 0x00000002b8147210 */ /* 0x000fe20007f5e0ff */
[----:B------:R-:W-:Y:S01]  /*1730*/  IMAD.MOV.U32 R17, RZ, RZ, RZ ;  /* 0x000000ffff117224 */ /* 0x000fe200078e00ff */
[----:B------:R-:W-:Y:S01]  /*1740*/  LOP3.LUT R12, R8, 0xc0, RZ, 0xc0, !PT ;  /* 0x000000c0080c7812 */ /* 0x000fe200078ec0ff */
[----:B------:R-:W-:Y:S01]  /*1750*/  IMAD.X R23, RZ, RZ, R6, P1 ;  /* 0x000000ffff177224 */ /* 0x000fe200008e0606 */
[----:B------:R-:W-:Y:S01]  /*1760*/  IADD3.X R21, PT, PT, RZ, R0, RZ, P2, !PT ;  /* 0x00000000ff157210 */ /* 0x000fe200017fe4ff */
[----:B------:R-:W-:Y:S01]  /*1770*/  IMAD.SHL.U32 R6, R168, 0x10, RZ ;  /* 0x00000010a8067824 */ /* 0x000fe200078e00ff */
[----:B------:R-:W-:Y:S01]  /*1780*/  LOP3.LUT R7, R12, 0x18, R7, 0xf8, !PT ;  /* 0x000000180c077812 */ /* 0x000fe200078ef807 */
[----:B------:R-:W1:Y:S01]  /*1790*/  @P0 LDC.64 R4, c[0x0][0x3b0] ;  /* 0x0000ec00ff040b82 */ /* 0x000e620000000a00 */
[----:B------:R-:W-:Y:S01]  /*17a0*/  SHF.R.U32.HI R2, RZ, 0x1, R168 ;  /* 0x00000001ff027819 */ /* 0x000fe200000116a8 */
[----:B------:R-:W-:Y:S01]  /*17b0*/  IMAD.WIDE.U32 R20, R16, R136, R20 ;  /* 0x0000008810147225 */ /* 0x000fe200078e0014 */
[----:B------:R-:W-:-:S02]  /*17c0*/  LOP3.LUT R174, R184, 0x20, RZ, 0xfc, !PT ;  /* 0x00000020b8ae7812 */ /* 0x000fc400078efcff */
[----:B------:R-:W-:Y:S01]  /*17d0*/  LOP3.LUT R173, R184, 0x40, RZ, 0xfc, !PT ;  /* 0x00000040b8ad7812 */ /* 0x000fe200078efcff */
[----:B------:R-:W-:Y:S01]  /*17e0*/  IMAD R175, R16, R137, R21 ;  /* 0x0000008910af7224 */ /* 0x000fe200078e0215 */
[C---:B----4-:R-:W-:Y:S01]  /*17f0*/  LEA R176, P1, R20.reuse, UR10, 0x1 ;  /* 0x0000000a14b07c11 */ /* 0x050fe2000f8208ff */
[----:B------:R-:W-:Y:S01]  /*1800*/  IMAD.WIDE.U32 R12, R13, 0x40, R16 ;  /* 0x000000400d0c7825 */ /* 0x000fe200078e0010 */
[----:B------:R-:W-:Y:S02]  /*1810*/  LOP3.LUT R132, R7, 0x8, R2, 0x78, !PT ;  /* 0x0000000807847812 */ /* 0x000fe400078e7802 */
[----:B------:R-:W-:Y:S01]  /*1820*/  LEA.HI.X R175, R20, UR11, R175, 0x1, P1 ;  /* 0x0000000b14af7c11 */ /* 0x000fe200088f0caf */
[----:B-----5:R-:W-:-:S04]  /*1830*/  @!P0 IMAD.WIDE.U32 R18, R181, R10, RZ ;  /* 0x0000000ab5128225 */ /* 0x020fc800078e00ff */
[----:B------:R-:W-:Y:S02]  /*1840*/  @!P0 IMAD.MOV.U32 R9, RZ, RZ, R18 ;  /* 0x000000ffff098224 */ /* 0x000fe400078e0012 */
[----:B------:R-:W-:Y:S01]  /*1850*/  @!P0 IMAD R11, R181, R11, R19 ;  /* 0x0000000bb50b8224 */ /* 0x000fe200078e0213 */
[----:B------:R-:W-:Y:S01]  /*1860*/  LOP3.LUT R19, R183, 0xd8, RZ, 0xc0, !PT ;  /* 0x000000d8b7137812 */ /* 0x000fe200078ec0ff */
[----:B-1----:R-:W-:-:S03]  /*1870*/  @P0 IMAD.WIDE.U32 R24, R180, R4, RZ ;  /* 0x00000004b4180225 */ /* 0x002fc600078e00ff */
[----:B------:R-:W-:Y:S01]  /*1880*/  LOP3.LUT R0, R19, 0x18, R168, 0x78, !PT ;  /* 0x0000001813007812 */ /* 0x000fe200078e78a8 */
[----:B------:R-:W-:Y:S02]  /*1890*/  @P0 IMAD.MOV.U32 R9, RZ, RZ, R24 ;  /* 0x000000ffff090224 */ /* 0x000fe400078e0018 */
[----:B------:R-:W-:Y:S01]  /*18a0*/  @P0 IMAD R11, R180, R5, R25 ;  /* 0x00000005b40b0224 */ /* 0x000fe200078e0219 */
[----:B------:R-:W-:Y:S01]  /*18b0*/  LOP3.LUT R183, R0, 0x1f20, R183, 0xf8, !PT ;  /* 0x00001f2000b77812 */ /* 0x000fe200078ef8b7 */
[----:B------:R-:W-:Y:S01]  /*18c0*/  IMAD.WIDE.U32 R18, R16, R124, R22 ;  /* 0x0000007c10127225 */ /* 0x000fe200078e0016 */
[----:B------:R-:W-:-:S03]  /*18d0*/  IADD3 R4, P0, PT, R184, R9, RZ ;  /* 0x00000009b8047210 */ /* 0x000fc60007f1e0ff */
[----:B------:R-:W-:Y:S02]  /*18e0*/  IMAD R179, R16, R125, R19 ;  /* 0x0000007d10b37224 */ /* 0x000fe400078e0213 */
[----:B------:R-:W-:Y:S01]  /*18f0*/  IMAD.X R5, RZ, RZ, R11, P0 ;  /* 0x000000ffff057224 */ /* 0x000fe200000e060b */
[----:B------:R-:W-:Y:S01]  /*1900*/  LEA R178, P0, R18, UR6, 0x1 ;  /* 0x0000000612b27c11 */ /* 0x000fe2000f8008ff */
[----:B---3--:R-:W-:-:S03]  /*1910*/  IMAD.WIDE.U32 R4, R190, UR4, R4 ;  /* 0x00000004be047c25 */ /* 0x008fc6000f8e0004 */
        /* <DEDUP_REMOVED lines=36> */
.L_x_1582:
[----:B------:R2:W-:Y:S02]  /*1b60*/  STS.128 [R183+0x2000], RZ ;  /* 0x002000ffb7007388 */ /* 0x0005e40000000c00 */
.L_x_1581:
[----:B------:R-:W-:Y:S05]  /*1b70*/  BSYNC.RECONVERGENT B0 ;  /* 0x0000000000007941 */ /* 0x000fea0003800200 */
.L_x_1580:
        /* <DEDUP_REMOVED lines=35> */
.L_x_1585:
[----:B------:R4:W-:Y:S02]  /*1db0*/  STS.128 [R183+0x2800], RZ ;  /* 0x002800ffb7007388 */ /* 0x0009e40000000c00 */
.L_x_1584:
[----:B------:R-:W-:Y:S05]  /*1dc0*/  BSYNC.RECONVERGENT B0 ;  /* 0x0000000000007941 */ /* 0x000fea0003800200 */
.L_x_1583:
[----:B------:R-:W-:Y:S01]  /*1dd0*/  IMAD.SHL.U32 R128, R138, 0x80, RZ ;  /* 0x000000808a807824 */ /* 0x000fe200078e00ff */
[----:B------:R-:W-:Y:S04]  /*1de0*/  BSSY.RECONVERGENT B0, `(.L_x_1586) ;  /* 0x000001e000007945 */ /* 0x000fe80003800200 */
[----:B------:R-:W-:-:S05]  /*1df0*/  IADD3 R127, PT, PT, R128, -0x80, RZ ;  /* 0xffffff80807f7810 */ /* 0x000fca0007ffe0ff */
[----:B------:R-:W-:-:S05]  /*1e00*/  IMAD.IADD R10, R3, 0x1, -R127 ;  /* 0x00000001030a7824 */ /* 0x000fca00078e0a7f */
[----:B------:R-:W-:-:S13]  /*1e10*/  ISETP.GE.AND P3, PT, R16, R10, PT ;  /* 0x0000000a1000720c */ /* 0x000fda0003f66270 */
[----:B------:R-:W-:Y:S05]  /*1e20*/  @P3 BRA `(.L_x_1587) ;  /* 0x0000000000643947 */ /* 0x000fea0003800000 */
[----:B------:R-:W5:Y:S02]  /*1e30*/  LDCU UR5, c[0x0][0x440] ;  /* 0x00008800ff0577ac */ /* 0x000f640008000800 */
[----:B-----5:R-:W-:Y:S02]  /*1e40*/  ISETP.GE.AND P1, PT, R184, UR5, PT ;  /* 0x00000005b8007c0c */ /* 0x020fe4000bf26270 */
[----:B------:R-:W-:-:S11]  /*1e50*/  ISETP.GE.AND P0, PT, R174, UR5, PT ;  /* 0x00000005ae007c0c */ /* 0x000fd6000bf06270 */
[----:B-1--4-:R-:W-:Y:S02]  /*1e60*/  @!P1 IMAD.MOV.U32 R4, RZ, RZ, R176 ;  /* 0x000000ffff049224 */ /* 0x012fe400078e00b0 */
        /* <DEDUP_REMOVED lines=20> */
.L_x_1588:
[----:B------:R4:W-:Y:S02]  /*1fb0*/  STS.128 [R183+0x7000], RZ ;  /* 0x007000ffb7007388 */ /* 0x0009e40000000c00 */
.L_x_1587:
[----:B------:R-:W-:Y:S05]  /*1fc0*/  BSYNC.RECONVERGENT B0 ;  /* 0x0000000000007941 */ /* 0x000fea0003800200 */
.L_x_1586:
[----:B------:R-:W-:Y:S01]  /*1fd0*/  ISETP.GE.AND P0, PT, R9, R10, PT ;  /* 0x0000000a0900720c */ /* 0x000fe20003f06270 */
[----:B------:R-:W-:-:S12]  /*1fe0*/  BSSY.RECONVERGENT B0, `(.L_x_1589) ;  /* 0x000001b000007945 */ /* 0x000fd80003800200 */
[----:B------:R-:W-:Y:S05]  /*1ff0*/  @P0 BRA `(.L_x_1590) ;  /* 0x0000000000640947 */ /* 0x000fea0003800000 */
[----:B------:R-:W5:Y:S01]  /*2000*/  LDCU UR5, c[0x0][0x440] ;  /* 0x00008800ff0577ac */ /* 0x000f620008000800 */
[C---:B-1--4-:R-:W-:Y:S01]  /*2010*/  IMAD.SHL.U32 R5, R136.reuse, 0x20, RZ ;  /* 0x0000002088057824 */ /* 0x052fe200078e00ff */
        /* <DEDUP_REMOVED lines=22> */
.L_x_1591:
[----:B------:R4:W-:Y:S02]  /*2180*/  STS.128 [R183+0x7800], RZ ;  /* 0x007800ffb7007388 */ /* 0x0009e40000000c00 */
.L_x_1590:
[----:B------:R-:W-:Y:S05]  /*2190*/  BSYNC.RECONVERGENT B0 ;  /* 0x0000000000007941 */ /* 0x000fea0003800200 */
.L_x_1589:
[----:B------:R-:W-:Y:S01]  /*21a0*/  IADD3 R13, PT, PT, R16, 0x40, RZ ;  /* 0x00000040100d7810 */ /* 0x000fe20007ffe0ff */
[----:B------:R-:W-:Y:S03]  /*21b0*/  BSSY.RECONVERGENT B0, `(.L_x_1592) ;  /* 0x000001a000007945 */ /* 0x000fe60003800200 */
[----:B------:R-:W-:-:S13]  /*21c0*/  ISETP.GE.AND P0, PT, R13, R10, PT ;  /* 0x0000000a0d00720c */ /* 0x000fda0003f06270 */
        /* <DEDUP_REMOVED lines=23> */
.L_x_1594:
[----:B------:R4:W-:Y:S02]  /*2340*/  STS.128 [R183+0x8000], RZ ;  /* 0x008000ffb7007388 */ /* 0x0009e40000000c00 */
.L_x_1593:
[----:B------:R-:W-:Y:S05]  /*2350*/  BSYNC.RECONVERGENT B0 ;  /* 0x0000000000007941 */ /* 0x000fea0003800200 */
.L_x_1592:
[----:B-1--4-:R-:W1:Y:S01]  /*2360*/  LDC.64 R4, c[0x0][0x538] ;  /* 0x00014e00ff047b82 */ /* 0x012e620000000a00 */
[----:B------:R-:W-:Y:S01]  /*2370*/  IADD3 R11, PT, PT, R16, 0x60, RZ ;  /* 0x00000060100b7810 */ /* 0x000fe20007ffe0ff */
[----:B------:R-:W-:Y:S03]  /*2380*/  BSSY.RECONVERGENT B0, `(.L_x_1595) ;  /* 0x000001a000007945 */ /* 0x000fe60003800200 */
[----:B------:R-:W-:-:S13]  /*2390*/  ISETP.GE.AND P0, PT, R11, R10, PT ;  /* 0x0000000a0b00720c */ /* 0x000fda0003f06270 */
[----:B------:R-:W-:Y:S05]  /*23a0*/  @P0 BRA `(.L_x_1596) ;  /* 0x00000000005c0947 */ /* 0x000fea0003800000 */
[----:B------:R-:W4:Y:S01]  /*23b0*/  LDCU UR5, c[0x0][0x440] ;  /* 0x00008800ff0577ac */ /* 0x000f220008000800 */
[----:B------:R-:W-:Y:S02]  /*23c0*/  IMAD.MOV.U32 R177, RZ, RZ, R175 ;  /* 0x000000ffffb17224 */ /* 0x000fe400078e00af */
[----:B------:R-:W-:Y:S02]  /*23d0*/  IMAD R0, R137, 0xc0, RZ ;  /* 0x000000c089007824 */ /* 0x000fe400078e02ff */
[----:B------:R-:W-:-:S05]  /*23e0*/  IMAD.WIDE.U32 R18, R136, 0xc0, R176 ;  /* 0x000000c088127825 */ /* 0x000fca00078e00b0 */
[----:B------:R-:W-:Y:S02]  /*23f0*/  IADD3 R19, PT, PT, R19, R0, RZ ;  /* 0x0000000013137210 */ /* 0x000fe40007ffe0ff */
[----:B----4-:R-:W-:Y:S02]  /*2400*/  ISETP.GE.AND P2, PT, R184, UR5, PT ;  /* 0x00000005b8007c0c */ /* 0x010fe4000bf46270 */
[----:B------:R-:W-:Y:S02]  /*2410*/  ISETP.GE.AND P1, PT, R174, UR5, PT ;  /* 0x00000005ae007c0c */ /* 0x000fe4000bf26270 */
[----:B------:R-:W-:-:S09]  /*2420*/  ISETP.GE.AND P0, PT, R173, UR5, PT ;  /* 0x00000005ad007c0c */ /* 0x000fd2000bf06270 */
        /* <DEDUP_REMOVED lines=14> */
[----:B------:R4:W-:Y:S02]  /*2510*/  @P0 STS.128 [R183+0x8800], RZ ;  /* 0x008800ffb7000388 */ /* 0x0009e40000000c00 */
.L_x_1596:
[----:B------:R-:W-:Y:S05]  /*2520*/  BSYNC.RECONVERGENT B0 ;  /* 0x0000000000007941 */ /* 0x000fea0003800200 */
.L_x_1595:
[----:B------:R-:W4:Y:S01]  /*2530*/  LDCU.64 UR6, c[0x0][0x540] ;  /* 0x0000a800ff0677ac */ /* 0x000f220008000a00 */
[----:B------:R-:W-:Y:S01]  /*2540*/  IMAD.MOV.U32 R191, RZ, RZ, RZ ;  /* 0x000000ffffbf7224 */ /* 0x000fe200078e00ff */
[----:B------:R-:W0:Y:S01]  /*2550*/  LDGDEPBAR ;  /* 0x00000000000079af */ /* 0x000e220000000000 */
[----:B------:R-:W5:Y:S01]  /*2560*/  LDCU UR5, c[0x0][0x458] ;  /* 0x00008b00ff0577ac */ /* 0x000f620008000800 */
[----:B----4-:R-:W-:-:S04]  /*2570*/  IMAD.WIDE.U32 R18, R181, UR6, R190 ;  /* 0x00000006b5127c25 */ /* 0x010fc8000f8e00be */
[----:B------:R-:W-:Y:S01]  /*2580*/  IMAD R0, R181, UR7, R19 ;  /* 0x00000007b5007c24 */ /* 0x000fe2000f8e0213 */
[----:B-1----:R-:W-:Y:S02]  /*2590*/  LEA R4, P0, R18, R4, 0x2 ;  /* 0x0000000412047211 */ /* 0x002fe400078010ff */
[----:B------:R-:W-:Y:S01]  /*25a0*/  LOP3.LUT R17, R2, 0x1f0, RZ, 0xc0, !PT ;  /* 0x000001f002117812 */ /* 0x000fe200078ec0ff */
[----:B------:R-:W-:-:S04]  /*25b0*/  DEPBAR.LE SB0, 0x0 ;  /* 0x000080000000791a */ /* 0x000fc80000000000 */
[----:B------:R-:W-:-:S06]  /*25c0*/  LEA.HI.X R5, R18, R5, R0, 0x2, P0 ;  /* 0x0000000512057211 */ /* 0x000fcc00000f1400 */
[----:B------:R-:W4:Y:S01]  /*25d0*/  LDG.E R5, desc[UR16][R4.64] ;  /* 0x0000001004057981 */ /* 0x000f22000c1e1900 */
[----:B-----5:R-:W4:Y:S01]  /*25e0*/  MUFU.RCP R0, UR5 ;  /* 0x0000000500007d08 */ /* 0x020f220008001000 */
[----:B------:R-:W-:Y:S01]  /*25f0*/  LOP3.LUT R16, R16, 0x7, RZ, 0xc0, !PT ;  /* 0x0000000710107812 */ /* 0x000fe200078ec0ff */
[----:B------:R-:W-:Y:S01]  /*2600*/  BSSY.RECONVERGENT B0, `(.L_x_1597) ;  /* 0x0000025000007945 */ /* 0x000fe20003800200 */
[----:B------:R-:W-:Y:S02]  /*2610*/  IADD3 R2, PT, PT, R17, 0x1, R182 ;  /* 0x0000000111027810 */ /* 0x000fe40007ffe0b6 */
[----:B------:R-:W-:Y:S02]  /*2620*/  LOP3.LUT R129, R8, 0x120, RZ, 0xc0, !PT ;  /* 0x0000012008817812 */ /* 0x000fe400078ec0ff */
[----:B------:R-:W-:Y:S02]  /*2630*/  LOP3.LUT R171, R6, 0x3e00, RZ, 0xc0, !PT ;  /* 0x00003e0006ab7812 */ /* 0x000fe400078ec0ff */
[----:B------:R-:W-:-:S02]  /*2640*/  IADD3 R2, PT, PT, -R15, R2, R16 ;  /* 0x000000020f027210 */ /* 0x000fc40007ffe110 */
[----:B------:R-:W-:Y:S02]  /*2650*/  IADD3 R171, PT, PT, R132, R129, R171 ;  /* 0x0000008184ab7210 */ /* 0x000fe40007ffe0ab */
[----:B------:R-:W-:Y:S01]  /*2660*/  IADD3 R2, PT, PT, R2, UR14, R3 ;  /* 0x0000000e02027c10 */ /* 0x000fe2000fffe003 */
[----:B------:R-:W-:Y:S01]  /*2670*/  BAR.SYNC.DEFER_BLOCKING 0x0 ;  /* 0x0000000000007b1d */ /* 0x000fe20000010000 */
[----:B----4-:R-:W-:-:S05]  /*2680*/  FMUL.FTZ R0, R5, R0 ;  /* 0x0000000005007220 */ /* 0x010fca0000410000 */
        /* <DEDUP_REMOVED lines=23> */
.L_x_1599:
[----:B------:R4:W-:Y:S01]  /*2800*/  STS.128 [R183+0xd000], RZ ;  /* 0x00d000ffb7007388 */ /* 0x0009e20000000c00 */
[----:B------:R-:W-:Y:S05]  /*2810*/  BRA `(.L_x_1600) ;  /* 0x00000000000c7947 */ /* 0x000fea0003800000 */
.L_x_1598:
[----:B------:R1:W-:Y:S04]  /*2820*/  STS.128 [R183+0x9000], RZ ;  /* 0x009000ffb7007388 */ /* 0x0003e80000000c00 */
[----:B------:R1:W-:Y:S04]  /*2830*/  STS.128 [R183+0xb000], RZ ;  /* 0x00b000ffb7007388 */ /* 0x0003e80000000c00 */
[----:B------:R1:W-:Y:S02]  /*2840*/  STS.128 [R183+0xd000], RZ ;  /* 0x00d000ffb7007388 */ /* 0x0003e40000000c00 */
.L_x_1600:
[----:B------:R-:W-:Y:S05]  /*2850*/  BSYNC.RECONVERGENT B0 ;  /* 0x0000000000007941 */ /* 0x000fea0003800200 */
.L_x_1597:
        /* <DEDUP_REMOVED lines=30> */
.L_x_1603:
[----:B------:R1:W-:Y:S02]  /*2a40*/  STS.128 [R183+0xd800], RZ ;  /* 0x00d800ffb7007388 */ /* 0x0003e40000000c00 */
.L_x_1602:
[----:B------:R-:W-:Y:S05]  /*2a50*/  BSYNC.RECONVERGENT B0 ;  /* 0x0000000000007941 */ /* 0x000fea0003800200 */
.L_x_1601:
        /* <DEDUP_REMOVED lines=28> */
.L_x_1606:
[----:B------:R1:W-:Y:S02]  /*2c20*/  STS.128 [R183+0xe000], RZ ;  /* 0x00e000ffb7007388 */ /* 0x0003e40000000c00 */
.L_x_1605:
[----:B------:R-:W-:Y:S05]  /*2c30*/  BSYNC.RECONVERGENT B0 ;  /* 0x0000000000007941 */ /* 0x000fea0003800200 */
.L_x_1604:
        /* <DEDUP_REMOVED lines=9> */
[----:B-1----:R-:W-:Y:S02]  /*2cd0*/  IMAD R4, R125, 0xc0, RZ ;  /* 0x000000c07d047824 */ /* 0x002fe400078e02ff */
        /* <DEDUP_REMOVED lines=21> */
.L_x_1609:
[----:B------:R1:W-:Y:S02]  /*2e30*/  STS.128 [R183+0xe800], RZ ;  /* 0x00e800ffb7007388 */ /* 0x0003e40000000c00 */
.L_x_1608:
[----:B------:R-:W-:Y:S05]  /*2e40*/  BSYNC.RECONVERGENT B0 ;  /* 0x0000000000007941 */ /* 0x000fea0003800200 */
.L_x_1607:
[----:B-1----:R-:W-:Y:S01]  /*2e50*/  LOP3.LUT R5, R6, 0x100, RZ, 0xc0, !PT ;  /* 0x0000010006057812 */ /* 0x002fe200078ec0ff */
[----:B------:R-:W-:Y:S01]  /*2e60*/  IMAD.MOV.U32 R130, RZ, RZ, 0x20 ;  /* 0x00000020ff827424 */ /* 0x000fe200078e00ff */
[----:B------:R-:W-:Y:S01]  /*2e70*/  LOP3.LUT R170, R7, 0x8, R168, 0x78, !PT ;  /* 0x0000000807aa7812 */ /* 0x000fe200078e78a8 */
[----:B------:R-:W-:Y:S01]  /*2e80*/  IMAD.IADD R134, R127, 0x1, R134 ;  /* 0x000000017f867824 */ /* 0x000fe200078e0286 */
[----:B------:R-:W-:Y:S01]  /*2e90*/  LOP3.LUT R5, R5, 0x20, R8, 0xf8, !PT ;  /* 0x0000002005057812 */ /* 0x000fe200078ef808 */
[----:B------:R-:W0:Y:S01]  /*2ea0*/  LDGDEPBAR ;  /* 0x00000000000079af */ /* 0x000e220000000000 */
[----:B------:R-:W-:Y:S02]  /*2eb0*/  LEA R171, R171, UR4, 0x1 ;  /* 0x00000004abab7c11 */ /* 0x000fe4000f8e08ff */
[----:B------:R-:W-:Y:S01]  /*2ec0*/  LOP3.LUT P6, RZ, R168, 0x4, RZ, 0xc0, !PT ;  /* 0x00000004a8ff7812 */ /* 0x000fe200078cc0ff */
[----:B------:R-:W-:Y:S01]  /*2ed0*/  IMAD.IADD R170, R170, 0x1, R5 ;  /* 0x00000001aaaa7824 */ /* 0x000fe200078e0205 */
[----:B------:R-:W-:Y:S01]  /*2ee0*/  VIMNMX R140, PT, PT, R2, R3, PT ;  /* 0x00000003028c7248 */ /* 0x000fe20003fe0100 */
[----:B------:R-:W-:Y:S01]  /*2ef0*/  LDSM.16.M88.4 R80, [R171] ;  /* 0x00000000ab50783b */ /* 0x000fe20000000200 */
[----:B------:R-:W-:-:S02]  /*2f00*/  SEL R130, R130, 0xffffffe0, !P6 ;  /* 0xffffffe082827807 */ /* 0x000fc40007000000 */
[----:B------:R-:W-:Y:S01]  /*2f10*/  LEA R170, R170, UR4, 0x1 ;  /* 0x00000004aaaa7c11 */ /* 0x000fe2000f8e08ff */
[----:B------:R-:W-:Y:S01]  /*2f20*/  LDSM.16.M88.4 R116, [R171+0x2000] ;  /* 0x00200000ab74783b */ /* 0x000fe20000000200 */
[----:B------:R-:W-:Y:S01]  /*2f30*/  VIADDMNMX R139, R2, 0x8, R3, PT ;  /* 0x00000008028b7846 */ /* 0x000fe20003800103 */
[--C-:B------:R-:W-:Y:S02]  /*2f40*/  IMAD.IADD R126, R171, 0x1, R130.reuse ;  /* 0x00000001ab7e7824 */ /* 0x100fe400078e0282 */
[----:B------:R-:W1:Y:S01]  /*2f50*/  LDSM.16.M88.4 R36, [R170+0x3400] ;  /* 0x00340000aa24783b */ /* 0x000e620000000200 */
[----:B------:R-:W-:Y:S02]  /*2f60*/  IMAD.IADD R141, R170, 0x1, R130 ;  /* 0x00000001aa8d7824 */ /* 0x000fe400078e0282 */
[C---:B------:R-:W-:Y:S01]  /*2f70*/  VIADD R2, R134.reuse, 0x78 ;  /* 0x0000007886027836 */ /* 0x040fe20000000000 */
[----:B------:R-:W5:Y:S01]  /*2f80*/  LDSM.16.M88.4 R28, [R170+0x3800] ;  /* 0x00380000aa1c783b */ /* 0x000f620000000200 */
[----:B------:R-:W-:-:S03]  /*2f90*/  VIADD R3, R134, 0x8 ;  /* 0x0000000886037836 */ /* 0x000fc60000000000 */
[----:B------:R-:W2:Y:S01]  /*2fa0*/  LDSM.16.M88.4 R44, [R170+0x3000] ;  /* 0x00300000aa2c783b */ /* 0x000ea20000000200 */
[CC--:B------:R-:W-:Y:S02]  /*2fb0*/  ISETP.GE.AND P4, PT, R2.reuse, R140.reuse, PT ;  /* 0x0000008c0200720c */ /* 0x0c0fe40003f86270 */
[C---:B------:R-:W-:Y:S01]  /*2fc0*/  ISETP.GE.AND P5, PT, R3.reuse, R140, PT ;  /* 0x0000008c0300720c */ /* 0x040fe20003fa6270 */
[----:B------:R-:W-:Y:S01]  /*2fd0*/  LDSM.16.M88.4 R60, [R126] ;  /* 0x000000007e3c783b */ /* 0x000fe20000000200 */
[-C--:B------:R-:W-:Y:S02]  /*2fe0*/  ISETP.GE.AND P1, PT, R3, R139.reuse, PT ;  /* 0x0000008b0300720c */ /* 0x080fe40003f26270 */
[----:B------:R-:W-:Y:S01]  /*2ff0*/  ISETP.GE.AND P2, PT, R2, R139, PT ;  /* 0x0000008b0200720c */ /* 0x000fe20003f46270 */
[----:B------:R-:W4:Y:S01]  /*3000*/  LDSM.16.M88.4 R56, [R141+0x3400] ;  /* 0x003400008d38783b */ /* 0x000f220000000200 */
[----:B------:R-:W-:-:S03]  /*3010*/  I2FP.F32.U32 R3, R3 ;  /* 0x0000000300037245 */ /* 0x000fc60000201000 */
[----:B------:R-:W4:Y:S04]  /*3020*/  LDSM.16.M88.4 R8, [R141+0x3800] ;  /* 0x003800008d08783b */ /* 0x000f280000000200 */
[----:B---3--:R-:W3:Y:S04]  /*3030*/  LDSM.16.M88.4 R20, [R170+0x3c00] ;  /* 0x003c0000aa14783b */ /* 0x008ee80000000200 */
[----:B------:R-:W3:Y:S04]  /*3040*/  LDSM.16.M88.4 R12, [R170+0x4000] ;  /* 0x00400000aa0c783b */ /* 0x000ee80000000200 */
[----:B------:R-:W3:Y:S04]  /*3050*/  LDSM.16.M88.4 R96, [R170+0x4400] ;  /* 0x00440000aa60783b */ /* 0x000ee80000000200 */
[----:B------:R-:W3:Y:S01]  /*3060*/  LDSM.16.M88.4 R88, [R170+0x4800] ;  /* 0x00480000aa58783b */ /* 0x000ee20000000200 */
[C---:B-1----:R-:W-:Y:S03]  /*3070*/  HMMA.16816.F32 R40, R80.reuse, R36, RZ ;  /* 0x000000245028723c */ /* 0x042fe600000018ff */
[----:B------:R-:W1:Y:S04]  /*3080*/  LDSM.16.M88.4 R68, [R170+0x4c00] ;  /* 0x004c0000aa44783b */ /* 0x000e680000000200 */
[----:B------:R-:W1:Y:S01]  /*3090*/  LDSM.16.M88.4 R64, [R141+0x3000] ;  /* 0x003000008d40783b */ /* 0x000e620000000200 */
[C---:B-----5:R-:W-:Y:S03]  /*30a0*/  HMMA.16816.F32 R32, R80.reuse, R28, RZ ;  /* 0x0000001c5020723c */ /* 0x060fe600000018ff */
[----:B------:R-:W5:Y:S04]  /*30b0*/  LDSM.16.M88.4 R4, [R141+0x4400] ;  /* 0x004400008d04783b */ /* 0x000f680000000200 */
[----:B------:R-:W-:Y:S01]  /*30c0*/  LDSM.16.M88.4 R52, [R141+0x4000] ;  /* 0x004000008d34783b */ /* 0x000fe20000000200 */
[C---:B------:R-:W-:Y:S03]  /*30d0*/  HMMA.16816.F32 R36, R80.reuse, R38, RZ ;  /* 0x000000265024723c */ /* 0x040fe600000018ff */
[----:B------:R-:W-:Y:S04]  /*30e0*/  LDSM.16.M88.4 R72, [R141+0x3c00] ;  /* 0x003c00008d48783b */ /* 0x000fe80000000200 */
[----:B------:R-:W-:Y:S01]  /*30f0*/  LDSM.16.M88.4 R76, [R170+0x5c00] ;  /* 0x005c0000aa4c783b */ /* 0x000fe20000000200 */
[C---:B------:R-:W-:Y:S03]  /*3100*/  HMMA.16816.F32 R28, R80.reuse, R30, RZ ;  /* 0x0000001e501c723c */ /* 0x040fe600000018ff */
[----:B------:R-:W-:Y:S04]  /*3110*/  LDSM.16.M88.4 R104, [R141+0x5c00] ;  /* 0x005c00008d68783b */ /* 0x000fe80000000200 */
[----:B------:R-:W-:Y:S01]  /*3120*/  LDSM.16.M88.4 R120, [R170+0x8000] ;  /* 0x00800000aa78783b */ /* 0x000fe20000000200 */
[----:B--2---:R-:W-:Y:S03]  /*3130*/  HMMA.16816.F32 R48, R80, R44, RZ ;  /* 0x0000002c5030723c */ /* 0x004fe600000018ff */
[----:B------:R-:W-:Y:S04]  /*3140*/  LDSM.16.M88.4 R112, [R170+0x8400] ;  /* 0x00840000aa70783b */ /* 0x000fe80000000200 */
[----:B------:R-:W-:Y:S01]  /*3150*/  LDSM.16.M88.4 R108, [R170+0x8800] ;  /* 0x00880000aa6c783b */ /* 0x000fe20000000200 */
[C---:B----4-:R-:W-:Y:S08]  /*3160*/  HMMA.16816.F32 R40, R60.reuse, R56, R40 ;  /* 0x000000383c28723c */ /* 0x050ff00000001828 */
[C---:B------:R-:W-:Y:S01]  /*3170*/  HMMA.16816.F32 R36, R60.reuse, R58, R36 ;  /* 0x0000003a3c24723c */ /* 0x040fe20000001824 */
[----:B------:R-:W-:Y:S07]  /*3180*/  LDSM.16.M88.4 R56, [R171+0x1000] ;  /* 0x00100000ab38783b */ /* 0x000fee0000000200 */
[C---:B------:R-:W-:Y:S08]  /*3190*/  HMMA.16816.F32 R32, R60.reuse, R8, R32 ;  /* 0x000000083c20723c */ /* 0x040ff00000001820 */
[----:B------:R-:W-:Y:S01]  /*31a0*/  HMMA.16816.F32 R28, R60, R10, R28 ;  /* 0x0000000a3c1c723c */ /* 0x000fe2000000181c */
[----:B------:R-:W2:Y:S07]  /*31b0*/  LDSM.16.M88.4 R8, [R170+0x5000] ;  /* 0x00500000aa08783b */ /* 0x000eae0000000200 */
[C---:B------:R-:W-:Y:S08]  /*31c0*/  HMMA.16816.F32 R44, R80.reuse, R46, RZ ;  /* 0x0000002e502c723c */ /* 0x040ff000000018ff */
[C---:B---3--:R-:W-:Y:S08]  /*31d0*/  HMMA.16816.F32 R24, R80.reuse, R20, RZ ;  /* 0x000000145018723c */ /* 0x048ff000000018ff */
        /* <DEDUP_REMOVED lines=12> */
[----:B------:R-:W3:Y:S07]  /*32a0*/  LDSM.16.M88.4 R64, [R141+0x4c00] ;  /* 0x004c00008d40783b */ /* 0x000eee0000000200 */
[C---:B-----5:R-:W-:Y:S08]  /*32b0*/  HMMA.16816.F32 R100, R60.reuse, R4, R100 ;  /* 0x000000043c64723c */ /* 0x060ff00000001864 */
[----:B------:R-:W-:Y:S01]  /*32c0*/  HMMA.16816.F32 R96, R60, R6, R96 ;  /* 0x000000063c60723c */ /* 0x000fe20000001860 */
[----:B------:R-:W4:Y:S07]  /*32d0*/  LDSM.16.M88.4 R4, [R170+0x5800] ;  /* 0x00580000aa04783b */ /* 0x000f2e0000000200 */
[C---:B--2---:R-:W-:Y:S08]  /*32e0*/  HMMA.16816.F32 R48, R56.reuse, R8, R48 ;  /* 0x000000083830723c */ /* 0x044ff00000001830 */
[----:B------:R-:W-:Y:S01]  /*32f0*/  HMMA.16816.F32 R44, R56, R10, R44 ;  /* 0x0000000a382c723c */ /* 0x000fe2000000182c */
[----:B------:R-:W2:Y:S07]  /*3300*/  LDSM.16.M88.4 R8, [R170+0x6800] ;  /* 0x00680000aa08783b */ /* 0x000eae0000000200 */
[C---:B------:R-:W-:Y:S08]  /*3310*/  HMMA.16816.F32 R16, R60.reuse, R52, R16 ;  /* 0x000000343c10723c */ /* 0x040ff00000001810 */
[C---:B------:R-:W-:Y:S01]  /*3320*/  HMMA.16816.F32 R12, R60.reuse, R54, R12 ;  /* 0x000000363c0c723c */ /* 0x040fe2000000180c */
[----:B------:R-:W5:Y:S07]  /*3330*/  LDSM.16.M88.4 R52, [R170+0x5400] ;  /* 0x00540000aa34783b */ /* 0x000f6e0000000200 */
[C---:B-1----:R-:W-:Y:S08]  /*3340*/  HMMA.16816.F32 R92, R60.reuse, R68, R92 ;  /* 0x000000443c5c723c */ /* 0x042ff0000000185c */
[C---:B------:R-:W-:Y:S01]  /*3350*/  HMMA.16816.F32 R88, R60.reuse, R70, R88 ;  /* 0x000000463c58723c */ /* 0x040fe20000001858 */
[----:B------:R-:W-:Y:S07]  /*3360*/  LDSM.16.M88.4 R68, [R170+0x6400] ;  /* 0x00640000aa44783b */ /* 0x000fee0000000200 */
[C---:B------:R-:W-:Y:S08]  /*3370*/  HMMA.16816.F32 R24, R60.reuse, R72, R24 ;  /* 0x000000483c18723c */ /* 0x040ff00000001818 */
[C---:B------:R-:W-:Y:S01]  /*3380*/  HMMA.16816.F32 R20, R60.reuse, R74, R20 ;  /* 0x0000004a3c14723c */ /* 0x040fe20000001814 */
[----:B------:R-:W-:Y:S07]  /*3390*/  LDSM.16.M88.4 R72, [R170+0x6000] ;  /* 0x00600000aa48783b */ /* 0x000fee0000000200 */
[C---:B---3--:R-:W-:Y:S08]  /*33a0*/  HMMA.16816.F32 R84, R60.reuse, R64, R84 ;  /* 0x000000403c54723c */ /* 0x048ff00000001854 */
[----:B------:R-:W-:Y:S01]  /*33b0*/  HMMA.16816.F32 R80, R60, R66, R80 ;  /* 0x000000423c50723c */ /* 0x000fe20000001850 */
[----:B------:R-:W-:Y:S04]  /*33c0*/  LDSM.16.M88.4 R60, [R126+0x1000] ;  /* 0x001000007e3c783b */ /* 0x000fe80000000200 */
[----:B------:R-:W-:Y:S03]  /*33d0*/  LDSM.16.M88.4 R64, [R170+0x6c00] ;  /* 0x006c0000aa40783b */ /* 0x000fe60000000200 */
[C---:B----4-:R-:W-:Y:S08]  /*33e0*/  HMMA.16816.F32 R32, R56.reuse, R4, R32 ;  /* 0x000000043820723c */ /* 0x050ff00000001820 */
[C---:B------:R-:W-:Y:S01]  /*33f0*/  HMMA.16816.F32 R28, R56.reuse, R6, R28 ;  /* 0x00000006381c723c */ /* 0x040fe2000000181c */
[----:B------:R-:W1:Y:S07]  /*3400*/  LDSM.16.M88.4 R4, [R141+0x5400] ;  /* 0x005400008d04783b */ /* 0x000e6e0000000200 */
[C---:B--2---:R-:W-:Y:S08]  /*3410*/  HMMA.16816.F32 R92, R56.reuse, R8, R92 ;  /* 0x00000008385c723c */ /* 0x044ff0000000185c */
[C---:B------:R-:W-:Y:S01]  /*3420*/  HMMA.16816.F32 R88, R56.reuse, R10, R88 ;  /* 0x0000000a3858723c */ /* 0x040fe20000001858 */
[----:B------:R-:W2:Y:S07]  /*3430*/  LDSM.16.M88.4 R8, [R141+0x5800] ;  /* 0x005800008d08783b */ /* 0x000eae0000000200 */
[C---:B-----5:R-:W-:Y:S08]  /*3440*/  HMMA.16816.F32 R40, R56.reuse, R52, R40 ;  /* 0x000000343828723c */ /* 0x060ff00000001828 */
[C---:B------:R-:W-:Y:S01]  /*3450*/  HMMA.16816.F32 R36, R56.reuse, R54, R36 ;  /* 0x000000363824723c */ /* 0x040fe20000001824 */
[----:B------:R-:W3:Y:S07]  /*3460*/  LDSM.16.M88.4 R52, [R141+0x5000] ;  /* 0x005000008d34783b */ /* 0x000eee0000000200 */
[----:B------:R-:W-:Y:S08]  /*3470*/  HMMA.16816.F32 R24, R56, R76, R24 ;  /* 0x0000004c3818723c */ /* 0x000ff00000001818 */
[C---:B-1----:R-:W-:Y:S08]  /*3480*/  HMMA.16816.F32 R40, R60.reuse, R4, R40 ;  /* 0x000000043c28723c */ /* 0x042ff00000001828 */
[C---:B------:R-:W-:Y:S01]  /*3490*/  HMMA.16816.F32 R36, R60.reuse, R6, R36 ;  /* 0x000000063c24723c */ /* 0x040fe20000001824 */
[----:B------:R-:W1:Y:S07]  /*34a0*/  LDSM.16.M88.4 R4, [R170+0x7800] ;  /* 0x00780000aa04783b */ /* 0x000e6e0000000200 */
[C---:B--2---:R-:W-:Y:S08]  /*34b0*/  HMMA.16816.F32 R32, R60.reuse, R8, R32 ;  /* 0x000000083c20723c */ /* 0x044ff00000001820 */
[----:B------:R-:W-:Y:S01]  /*34c0*/  HMMA.16816.F32 R28, R60, R10, R28 ;  /* 0x0000000a3c1c723c */ /* 0x000fe2000000181c */
[----:B------:R-:W2:Y:S07]  /*34d0*/  LDSM.16.M88.4 R8, [R170+0x7c00] ;  /* 0x007c0000aa08783b */ /* 0x000eae0000000200 */
        /* <DEDUP_REMOVED lines=15> */
[C---:B------:R-:W-:Y:S08]  /*35d0*/  HMMA.16816.F32 R24, R60.reuse, R104, R24 ;  /* 0x000000683c18723c */ /* 0x040ff00000001818 */
[----:B------:R-:W-:Y:S01]  /*35e0*/  HMMA.16816.F32 R20, R60, R106, R20 ;  /* 0x0000006a3c14723c */ /* 0x000fe20000001814 */
[----:B------:R-:W3:Y:S07]  /*35f0*/  LDSM.16.M88.4 R104, [R170+0x8c00] ;  /* 0x008c0000aa68783b */ /* 0x000eee0000000200 */
[C---:B-1----:R-:W-:Y:S08]  /*3600*/  HMMA.16816.F32 R32, R116.reuse, R4, R32 ;  /* 0x000000047420723c */ /* 0x042ff00000001820 */
[C---:B------:R-:W-:Y:S01]  /*3610*/  HMMA.16816.F32 R28, R116.reuse, R6, R28 ;  /* 0x00000006741c723c */ /* 0x040fe2000000181c */
[----:B------:R-:W-:Y:S07]  /*3620*/  LDSM.16.M88.4 R4, [R126+0x2000] ;  /* 0x002000007e04783b */ /* 0x000fee0000000200 */
[C---:B--2---:R-:W-:Y:S08]  /*3630*/  HMMA.16816.F32 R24, R116.reuse, R8, R24 ;  /* 0x000000087418723c */ /* 0x044ff00000001818 */
[----:B------:R-:W-:Y:S01]  /*3640*/  HMMA.16816.F32 R20, R116, R10, R20 ;  /* 0x0000000a7414723c */ /* 0x000fe20000001814 */
[----:B------:R-:W1:Y:S07]  /*3650*/  LDSM.16.M88.4 R8, [R141+0x8c00] ;  /* 0x008c00008d08783b */ /* 0x000e6e0000000200 */
[C---:B----4-:R-:W-:Y:S08]  /*3660*/  HMMA.16816.F32 R16, R60.reuse, R76, R16 ;  /* 0x0000004c3c10723c */ /* 0x050ff00000001810 */
[C---:B------:R-:W-:Y:S01]  /*3670*/  HMMA.16816.F32 R12, R60.reuse, R78, R12 ;  /* 0x0000004e3c0c723c */ /* 0x040fe2000000180c */
[----:B------:R-:W2:Y:S07]  /*3680*/  LDSM.16.M88.4 R76, [R141+0x7000] ;  /* 0x007000008d4c783b */ /* 0x000eae0000000200 */
[C---:B-----5:R-:W-:Y:S08]  /*3690*/  HMMA.16816.F32 R80, R60.reuse, R66, R80 ;  /* 0x000000423c50723c */ /* 0x060ff00000001850 */
[C---:B------:R-:W-:Y:S08]  /*36a0*/  HMMA.16816.F32 R100, R60.reuse, R72, R100 ;  /* 0x000000483c64723c */ /* 0x040ff00000001864 */
[C---:B------:R-:W-:Y:S01]  /*36b0*/  HMMA.16816.F32 R96, R60.reuse, R74, R96 ;  /* 0x0000004a3c60723c */ /* 0x040fe20000001860 */
[----:B------:R-:W4:Y:S07]  /*36c0*/  LDSM.16.M88.4 R72, [R141+0x7400] ;  /* 0x007400008d48783b */ /* 0x000f2e0000000200 */
[C---:B------:R-:W-:Y:S08]  /*36d0*/  HMMA.16816.F32 R92, R60.reuse, R68, R92 ;  /* 0x000000443c5c723c */ /* 0x040ff0000000185c */
[C---:B------:R-:W-:Y:S01]  /*36e0*/  HMMA.16816.F32 R88, R60.reuse, R70, R88 ;  /* 0x000000463c58723c */ /* 0x040fe20000001858 */
[----:B------:R-:W5:Y:S07]  /*36f0*/  LDSM.16.M88.4 R68, [R141+0x7800] ;  /* 0x007800008d44783b */ /* 0x000f6e0000000200 */
[----:B------:R-:W-:Y:S01]  /*3700*/  HMMA.16816.F32 R84, R60, R64, R84 ;  /* 0x000000403c54723c */ /* 0x000fe20000001854 */
[----:B------:R-:W5:Y:S04]  /*3710*/  LDSM.16.M88.4 R64, [R141+0x7c00] ;  /* 0x007c00008d40783b */ /* 0x000f680000000200 */
[----:B------:R-:W5:Y:S03]  /*3720*/  LDSM.16.M88.4 R60, [R141+0x8000] ;  /* 0x008000008d3c783b */ /* 0x000f660000000200 */
[C---:B------:R-:W-:Y:S08]  /*3730*/  HMMA.16816.F32 R48, R116.reuse, R56, R48 ;  /* 0x000000387430723c */ /* 0x040ff00000001830 */
[C---:B------:R-:W-:Y:S01]  /*3740*/  HMMA.16816.F32 R44, R116.reuse, R58, R44 ;  /* 0x0000003a742c723c */ /* 0x040fe2000000182c */
[----:B------:R-:W5:Y:S07]  /*3750*/  LDSM.16.M88.4 R56, [R141+0x8400] ;  /* 0x008400008d38783b */ /* 0x000f6e0000000200 */
        /* <DEDUP_REMOVED lines=12> */
[----:B-1----:R-:W-:Y:S01]  /*3820*/  HMMA.16816.F32 R80, R4, R10, R80 ;  /* 0x0000000a0450723c */ /* 0x002fe20000001850 */
[----:B------:R-:W-:-:S07]  /*3830*/  VIADD R10, R134, 0x11 ;  /* 0x00000011860a7836 */ /* 0x000fce0000000000 */
[C---:B--2---:R-:W-:Y:S08]  /*3840*/  HMMA.16816.F32 R44, R4.reuse, R78, R44 ;  /* 0x0000004e042c723c */ /* 0x044ff0000000182c */
[C---:B------:R-:W-:Y:S08]  /*3850*/  HMMA.16816.F32 R48, R4.reuse, R76, R48 ;  /* 0x0000004c0430723c */ /* 0x040ff00000001830 */
[C---:B----4-:R-:W-:Y:S08]  /*3860*/  HMMA.16816.F32 R40, R4.reuse, R72, R40 ;  /* 0x000000480428723c */ /* 0x050ff00000001828 */
[C---:B------:R-:W-:Y:S08]  /*3870*/  HMMA.16816.F32 R36, R4.reuse, R74, R36 ;  /* 0x0000004a0424723c */ /* 0x040ff00000001824 */
[C---:B-----5:R-:W-:Y:S08]  /*3880*/  HMMA.16816.F32 R32, R4.reuse, R68, R32 ;  /* 0x000000440420723c */ /* 0x060ff00000001820 */
[C---:B------:R-:W-:Y:S08]  /*3890*/  HMMA.16816.F32 R28, R4.reuse, R70, R28 ;  /* 0x00000046041c723c */ /* 0x040ff0000000181c */
[----:B------:R-:W-:Y:S01]  /*38a0*/  HMMA.16816.F32 R24, R4, R64, R24 ;  /* 0x000000400418723c */ /* 0x000fe20000001818 */
[----:B------:R-:W-:-:S07]  /*38b0*/  VIADD R64, R134, 0x59 ;  /* 0x0000005986407836 */ /* 0x000fce0000000000 */
[C---:B------:R-:W-:Y:S08]  /*38c0*/  HMMA.16816.F32 R20, R4.reuse, R66, R20 ;  /* 0x000000420414723c */ /* 0x040ff00000001814 */
[----:B------:R-:W-:Y:S01]  /*38d0*/  HMMA.16816.F32 R16, R4, R60, R16 ;  /* 0x0000003c0410723c */ /* 0x000fe20000001810 */
[----:B------:R-:W-:-:S07]  /*38e0*/  VIADD R60, R134, 0x9 ;  /* 0x00000009863c7836 */ /* 0x000fce0000000000 */
[C---:B------:R-:W-:Y:S08]  /*38f0*/  HMMA.16816.F32 R12, R4.reuse, R62, R12 ;  /* 0x0000003e040c723c */ /* 0x040ff0000000180c */
[C---:B------:R-:W-:Y:S08]  /*3900*/  HMMA.16816.F32 R100, R4.reuse, R56, R100 ;  /* 0x000000380464723c */ /* 0x040ff00000001864 */
[----:B------:R-:W-:Y:S01]  /*3910*/  HMMA.16816.F32 R96, R4, R58, R96 ;  /* 0x0000003a0460723c */ /* 0x000fe20000001860 */
[----:B------:R-:W-:-:S07]  /*3920*/  VIADD R58, R134, 0x29 ;  /* 0x00000029863a7836 */ /* 0x000fce0000000000 */
[C---:B---3--:R-:W-:Y:S08]  /*3930*/  HMMA.16816.F32 R92, R4.reuse, R52, R92 ;  /* 0x00000034045c723c */ /* 0x048ff0000000185c */
[C---:B------:R-:W-:Y:S08]  /*3940*/  HMMA.16816.F32 R88, R4.reuse, R54, R88 ;  /* 0x000000360458723c */ /* 0x040ff00000001858 */
[----:B------:R-:W-:Y:S01]  /*3950*/  HMMA.16816.F32 R84, R4, R8, R84 ;  /* 0x000000080454723c */ /* 0x000fe20000001854 */
[----:B------:R-:W-:Y:S01]  /*3960*/  VIADD R4, R134, 0x1 ;  /* 0x0000000186047836 */ /* 0x000fe20000000000 */
[----:B------:R-:W-:Y:S01]  /*3970*/  I2FP.F32.U32 R5, R2 ;  /* 0x0000000200057245 */ /* 0x000fe20000201000 */
[----:B------:R-:W-:-:S03]  /*3980*/  FFMA.FTZ R8, R0, R3, R46 ;  /* 0x0000000300087223 */ /* 0x000fc6000001002e */
[----:B------:R-:W-:Y:S01]  /*3990*/  I2FP.F32.U32 R2, R4 ;  /* 0x0000000400027245 */ /* 0x000fe20000201000 */
[CC--:B------:R-:W-:Y:S01]  /*39a0*/  FFMA.FTZ R80, R0.reuse, R5.reuse, R80 ;  /* 0x0000000500507223 */ /* 0x0c0fe20000010050 */
[C---:B------:R-:W-:Y:S01]  /*39b0*/  FFMA.FTZ R82, R0.reuse, R5, R82 ;  /* 0x0000000500527223 */ /* 0x040fe20000010052 */
[----:B------:R-:W-:Y:S01]  /*39c0*/  FFMA.FTZ R5, R0, R3, R44 ;  /* 0x0000000300057223 */ /* 0x000fe2000001002c */
[----:B------:R-:W-:Y:S01]  /*39d0*/  ISETP.GE.AND P3, PT, R4, R140, PT ;  /* 0x0000008c0400720c */ /* 0x000fe20003f66270 */
[CC--:B------:R-:W-:Y:S01]  /*39e0*/  FFMA.FTZ R7, R0.reuse, R2.reuse, R49 ;  /* 0x0000000200077223 */ /* 0x0c0fe20000010031 */
[----:B------:R-:W-:Y:S01]  /*39f0*/  FFMA.FTZ R51, R0, R2, R51 ;  /* 0x0000000200337223 */ /* 0x000fe20000010033 */
[----:B------:R-:W-:Y:S01]  /*3a00*/  ISETP.GE.AND P0, PT, R4, R139, PT ;  /* 0x0000008b0400720c */ /* 0x000fe20003f06270 */
[C---:B------:R-:W-:Y:S01]  /*3a10*/  VIADD R3, R134.reuse, 0x10 ;  /* 0x0000001086037836 */ /* 0x040fe20000000000 */
[----:B------:R-:W-:Y:S01]  /*3a20*/  FSEL R5, R5, -INF , !P5 ;  /* 0xff80000005057808 */ /* 0x000fe20006800000 */
[----:B------:R-:W-:Y:S01]  /*3a30*/  VIADD R4, R134, 0x19 ;  /* 0x0000001986047836 */ /* 0x000fe20000000000 */
[----:B------:R-:W-:Y:S01]  /*3a40*/  FSEL R8, R8, -INF , !P1 ;  /* 0xff80000008087808 */ /* 0x000fe20004800000 */
[----:B------:R-:W-:Y:S01]  /*3a50*/  VIADD R2, R134, 0x21 ;  /* 0x0000002186027836 */ /* 0x000fe20000000000 */
[----:B------:R-:W-:-:S02]  /*3a60*/  FSEL R7, R7, -INF , !P3 ;  /* 0xff80000007077808 */ /* 0x000fc40005800000 */
[----:B------:R-:W-:Y:S01]  /*3a70*/  FSEL R62, R51, -INF , !P0 ;  /* 0xff800000333e7808 */ /* 0x000fe20004000000 */
[----:B------:R-:W-:Y:S01]  /*3a80*/  BAR.SYNC.DEFER_BLOCKING 0x0 ;  /* 0x0000000000007b1d */ /* 0x000fe20000010000 */
[CC--:B------:R-:W-:Y:S02]  /*3a90*/  ISETP.GE.AND P5, PT, R10.reuse, R140.reuse, PT ;  /* 0x0000008c0a00720c */ /* 0x0c0fe40003fa6270 */
[----:B------:R-:W-:Y:S02]  /*3aa0*/  ISETP.GE.AND P1, PT, R10, R139, PT ;  /* 0x0000008b0a00720c */ /* 0x000fe40003f26270 */
[----:B------:R-:W-:Y:S02]  /*3ab0*/  FSEL R46, R80, -INF , !P4 ;  /* 0xff800000502e7808 */ /* 0x000fe40006000000 */
[----:B------:R-:W-:Y:S02]  /*3ac0*/  FSEL R44, R82, -INF , !P2 ;  /* 0xff800000522c7808 */ /* 0x000fe40005000000 */
[----:B------:R-:W-:-:S02]  /*3ad0*/  ISETP.GE.AND P3, PT, R3, R140, PT ;  /* 0x0000008c0300720c */ /* 0x000fc40003f66270 */
[-C--:B------:R-:W-:Y:S02]  /*3ae0*/  ISETP.GE.AND P0, PT, R3, R139.reuse, PT ;  /* 0x0000008b0300720c */ /* 0x080fe40003f06270 */
[----:B------:R-:W-:Y:S02]  /*3af0*/  I2FP.F32.U32 R10, R10 ;  /* 0x0000000a000a7245 */ /* 0x000fe40000201000 */
[C---:B------:R-:W-:Y:S02]  /*3b00*/  ISETP.GE.AND P4, PT, R60.reuse, R140, PT ;  /* 0x0000008c3c00720c */ /* 0x040fe40003f86270 */
[----:B------:R-:W-:Y:S01]  /*3b10*/  ISETP.GE.AND P2, PT, R60, R139, PT ;  /* 0x0000008b3c00720c */ /* 0x000fe20003f46270 */
[CC--:B------:R-:W-:Y:S01]  /*3b20*/  FFMA.FTZ R9, R0.reuse, R10.reuse, R41 ;  /* 0x0000000a00097223 */ /* 0x0c0fe20000010029 */
[----:B------:R-:W-:Y:S01]  /*3b30*/  I2FP.F32.U32 R3, R3 ;  /* 0x0000000300037245 */ /* 0x000fe20000201000 */
[----:B------:R-:W-:Y:S01]  /*3b40*/  FFMA.FTZ R10, R0, R10, R43 ;  /* 0x0000000a000a7223 */ /* 0x000fe2000001002b */
[----:B------:R-:W-:Y:S01]  /*3b50*/  I2FP.F32.U32 R60, R60 ;  /* 0x0000003c003c7245 */ /* 0x000fe20000201000 */
[----:B------:R-:W-:Y:S01]  /*3b60*/  VIADD R41, R134, 0x18 ;  /* 0x0000001886297836 */ /* 0x000fe20000000000 */
[----:B------:R-:W-:Y:S01]  /*3b70*/  FSEL R9, R9, -INF , !P5 ;  /* 0xff80000009097808 */ /* 0x000fe20006800000 */
[CC--:B------:R-:W-:Y:S01]  /*3b80*/  FFMA.FTZ R11, R0.reuse, R3.reuse, R40 ;  /* 0x00000003000b7223 */ /* 0x0c0fe20000010028 */
[C---:B------:R-:W-:Y:S01]  /*3b90*/  FFMA.FTZ R42, R0.reuse, R3, R42 ;  /* 0x00000003002a7223 */ /* 0x040fe2000001002a */
[----:B------:R-:W-:Y:S01]  /*3ba0*/  FFMA.FTZ R45, R0, R60, R45 ;  /* 0x0000003c002d7223 */ /* 0x000fe2000001002d */
[----:B------:R-:W-:-:S02]  /*3bb0*/  VIADD R3, R134, 0x20 ;  /* 0x0000002086037836 */ /* 0x000fc40000000000 */
[----:B------:R-:W-:Y:S01]  /*3bc0*/  FFMA.FTZ R60, R0, R60, R47 ;  /* 0x0000003c003c7223 */ /* 0x000fe2000001002f */
[----:B------:R-:W-:Y:S02]  /*3bd0*/  FSEL R11, R11, -INF , !P3 ;  /* 0xff8000000b0b7808 */ /* 0x000fe40005800000 */
[----:B------:R-:W-:Y:S02]  /*3be0*/  FSEL R52, R42, -INF , !P0 ;  /* 0xff8000002a347808 */ /* 0x000fe40004000000 */
[----:B------:R-:W-:Y:S02]  /*3bf0*/  FSEL R10, R10, -INF , !P1 ;  /* 0xff8000000a0a7808 */ /* 0x000fe40004800000 */
[CC--:B------:R-:W-:Y:S02]  /*3c00*/  ISETP.GE.AND P3, PT, R4.reuse, R140.reuse, PT ;  /* 0x0000008c0400720c */ /* 0x0c0fe40003f66270 */
[----:B------:R-:W-:Y:S02]  /*3c10*/  ISETP.GE.AND P0, PT, R4, R139, PT ;  /* 0x0000008b0400720c */ /* 0x000fe40003f06270 */
[----:B------:R-:W-:-:S02]  /*3c20*/  ISETP.GE.AND P5, PT, R3, R140, PT ;  /* 0x0000008c0300720c */ /* 0x000fc40003fa6270 */
[----:B------:R-:W-:Y:S02]  /*3c30*/  ISETP.GE.AND P1, PT, R3, R139, PT ;  /* 0x0000008b0300720c */ /* 0x000fe40003f26270 */
[----:B------:R-:W-:Y:S02]  /*3c40*/  FSEL R47, R45, -INF , !P4 ;  /* 0xff8000002d2f7808 */ /* 0x000fe40006000000 */
[----:B------:R-:W-:Y:S02]  /*3c50*/  FSEL R60, R60, -INF , !P2 ;  /* 0xff8000003c3c7808 */ /* 0x000fe40005000000 */
[----:B------:R-:W-:Y:S02]  /*3c60*/  I2FP.F32.U32 R4, R4 ;  /* 0x0000000400047245 */ /* 0x000fe40000201000 */
[----:B------:R-:W-:Y:S02]  /*3c70*/  I2FP.F32.U32 R3, R3 ;  /* 0x0000000300037245 */ /* 0x000fe40000201000 */
[C---:B------:R-:W-:Y:S01]  /*3c80*/  ISETP.GE.AND P4, PT, R41.reuse, R140, PT ;  /* 0x0000008c2900720c */ /* 0x040fe20003f86270 */
[CC--:B------:R-:W-:Y:S01]  /*3c90*/  FFMA.FTZ R37, R0.reuse, R4.reuse, R37 ;  /* 0x0000000400257223 */ /* 0x0c0fe20000010025 */
[----:B------:R-:W-:Y:S01]  /*3ca0*/  ISETP.GE.AND P2, PT, R41, R139, PT ;  /* 0x0000008b2900720c */ /* 0x000fe20003f46270 */
[C---:B------:R-:W-:Y:S01]  /*3cb0*/  FFMA.FTZ R149, R0.reuse, R3, R32 ;  /* 0x0000000300957223 */ /* 0x040fe20000010020 */
[----:B------:R-:W-:Y:S01]  /*3cc0*/  I2FP.F32.U32 R41, R41 ;  /* 0x0000002900297245 */ /* 0x000fe20000201000 */
[C---:B------:R-:W-:Y:S01]  /*3cd0*/  FFMA.FTZ R4, R0.reuse, R4, R39 ;  /* 0x0000000400047223 */ /* 0x040fe20000010027 */
[----:B------:R-:W-:Y:S01]  /*3ce0*/  FFMA.FTZ R32, R0, R3, R34 ;  /* 0x0000000300207223 */ /* 0x000fe20000010022 */
[----:B------:R-:W-:Y:S01]  /*3cf0*/  VIADD R3, R134, 0x28 ;  /* 0x0000002886037836 */ /* 0x000fe20000000000 */
[----:B------:R-:W-:Y:S01]  /*3d00*/  FSEL R45, R37, -INF , !P3 ;  /* 0xff800000252d7808 */ /* 0x000fe20005800000 */
[CC--:B------:R-:W-:Y:S01]  /*3d10*/  FFMA.FTZ R36, R0.reuse, R41.reuse, R36 ;  /* 0x0000002900247223 */ /* 0x0c0fe20000010024 */
[----:B------:R-:W-:Y:S01]  /*3d20*/  FFMA.FTZ R6, R0, R41, R38 ;  /* 0x0000002900067223 */ /* 0x000fe20000010026 */
[----:B------:R-:W-:-:S02]  /*3d30*/  FSEL R4, R4, -INF , !P0 ;  /* 0xff80000004047808 */ /* 0x000fc40004000000 */
[----:B------:R-:W-:Y:S02]  /*3d40*/  FSEL R149, R149, -INF , !P5 ;  /* 0xff80000095957808 */ /* 0x000fe40006800000 */
[----:B------:R-:W-:Y:S02]  /*3d50*/  FSEL R32, R32, -INF , !P1 ;  /* 0xff80000020207808 */ /* 0x000fe40004800000 */
[----:B------:R-:W-:Y:S02]  /*3d60*/  FSEL R51, R36, -INF , !P4 ;  /* 0xff80000024337808 */ /* 0x000fe40006000000 */
[----:B------:R-:W-:Y:S02]  /*3d70*/  FSEL R6, R6, -INF , !P2 ;  /* 0xff80000006067808 */ /* 0x000fe40005000000 */
[C---:B------:R-:W-:Y:S02]  /*3d80*/  ISETP.GE.AND P3, PT, R3.reuse, R140, PT ;  /* 0x0000008c0300720c */ /* 0x040fe40003f66270 */
[----:B------:R-:W-:-:S02]  /*3d90*/  ISETP.GE.AND P0, PT, R3, R139, PT ;  /* 0x0000008b0300720c */ /* 0x000fc40003f06270 */
[CC--:B------:R-:W-:Y:S02]  /*3da0*/  ISETP.GE.AND P5, PT, R58.reuse, R140.reuse, PT ;  /* 0x0000008c3a00720c */ /* 0x0c0fe40003fa6270 */
[-C--:B------:R-:W-:Y:S02]  /*3db0*/  ISETP.GE.AND P1, PT, R58, R139.reuse, PT ;  /* 0x0000008b3a00720c */ /* 0x080fe40003f26270 */
[C---:B------:R-:W-:Y:S02]  /*3dc0*/  ISETP.GE.AND P4, PT, R2.reuse, R140, PT ;  /* 0x0000008c0200720c */ /* 0x040fe40003f86270 */
[----:B------:R-:W-:Y:S02]  /*3dd0*/  ISETP.GE.AND P2, PT, R2, R139, PT ;  /* 0x0000008b0200720c */ /* 0x000fe40003f46270 */
[----:B------:R-:W-:Y:S02]  /*3de0*/  I2FP.F32.U32 R3, R3 ;  /* 0x0000000300037245 */ /* 0x000fe40000201000 */
[----:B------:R-:W-:-:S02]  /*3df0*/  I2FP.F32.U32 R58, R58 ;  /* 0x0000003a003a7245 */ /* 0x000fc40000201000 */
[----:B------:R-:W-:Y:S01]  /*3e00*/  I2FP.F32.U32 R2, R2 ;  /* 0x0000000200027245 */ /* 0x000fe20000201000 */
[CC--:B------:R-:W-:Y:S01]  /*3e10*/  FFMA.FTZ R151, R0.reuse, R3.reuse, R28 ;  /* 0x0000000300977223 */ /* 0x0c0fe2000001001c */
[C---:B------:R-:W-:Y:S01]  /*3e20*/  FFMA.FTZ R28, R0.reuse, R3, R30 ;  /* 0x00000003001c7223 */ /* 0x040fe2000001001e */
[CC--:B------:R-:W-:Y:S01]  /*3e30*/  FFMA.FTZ R29, R0.reuse, R58.reuse, R29 ;  /* 0x0000003a001d7223 */ /* 0x0c0fe2000001001d */
[C---:B------:R-:W-:Y:S01]  /*3e40*/  FFMA.FTZ R58, R0.reuse, R58, R31 ;  /* 0x0000003a003a7223 */ /* 0x040fe2000001001f */
[CC--:B------:R-:W-:Y:S01]  /*3e50*/  FFMA.FTZ R33, R0.reuse, R2.reuse, R33 ;  /* 0x0000000200217223 */ /* 0x0c0fe20000010021 */
[----:B------:R-:W-:Y:S01]  /*3e60*/  FFMA.FTZ R35, R0, R2, R35 ;  /* 0x0000000200237223 */ /* 0x000fe20000010023 */
[C---:B------:R-:W-:Y:S01]  /*3e70*/  VIADD R2, R134.reuse, 0x31 ;  /* 0x0000003186027836 */ /* 0x040fe20000000000 */
[----:B------:R-:W-:Y:S01]  /*3e80*/  FSEL R151, R151, -INF , !P3 ;  /* 0xff80000097977808 */ /* 0x000fe20005800000 */
[----:B------:R-:W-:Y:S01]  /*3e90*/  VIADD R3, R134, 0x38 ;  /* 0x0000003886037836 */ /* 0x000fe20000000000 */
[----:B------:R-:W-:Y:S01]  /*3ea0*/  FSEL R28, R28, -INF , !P0 ;  /* 0xff8000001c1c7808 */ /* 0x000fe20004000000 */
[----:B------:R-:W-:Y:S01]  /*3eb0*/  VIADD R31, R134, 0x30 ;  /* 0x00000030861f7836 */ /* 0x000fe20000000000 */
[----:B------:R-:W-:-:S02]  /*3ec0*/  FSEL R29, R29, -INF , !P5 ;  /* 0xff8000001d1d7808 */ /* 0x000fc40006800000 */
[----:B------:R-:W-:Y:S02]  /*3ed0*/  FSEL R58, R58, -INF , !P1 ;  /* 0xff8000003a3a7808 */ /* 0x000fe40004800000 */
[CC--:B------:R-:W-:Y:S02]  /*3ee0*/  ISETP.GE.AND P3, PT, R2.reuse, R140.reuse, PT ;  /* 0x0000008c0200720c */ /* 0x0c0fe40003f66270 */
[-C--:B------:R-:W-:Y:S02]  /*3ef0*/  ISETP.GE.AND P0, PT, R2, R139.reuse, PT ;  /* 0x0000008b0200720c */ /* 0x080fe40003f06270 */
[C---:B------:R-:W-:Y:S02]  /*3f00*/  ISETP.GE.AND P5, PT, R3.reuse, R140, PT ;  /* 0x0000008c0300720c */ /* 0x040fe40003fa6270 */
[----:B------:R-:W-:Y:S02]  /*3f10*/  ISETP.GE.AND P1, PT, R3, R139, PT ;  /* 0x0000008b0300720c */ /* 0x000fe40003f26270 */
[----:B------:R-:W-:-:S02]  /*3f20*/  I2FP.F32.U32 R2, R2 ;  /* 0x0000000200027245 */ /* 0x000fc40000201000 */
[----:B------:R-:W-:Y:S02]  /*3f30*/  I2FP.F32.U32 R3, R3 ;  /* 0x0000000300037245 */ /* 0x000fe40000201000 */
[----:B------:R-:W-:Y:S01]  /*3f40*/  FSEL R153, R33, -INF , !P4 ;  /* 0xff80000021997808 */ /* 0x000fe20006000000 */
[CC--:B------:R-:W-:Y:S01]  /*3f50*/  FFMA.FTZ R25, R0.reuse, R2.reuse, R25 ;  /* 0x0000000200197223 */ /* 0x0c0fe20000010019 */
[C---:B------:R-:W-:Y:S01]  /*3f60*/  FFMA.FTZ R27, R0.reuse, R2, R27 ;  /* 0x00000002001b7223 */ /* 0x040fe2000001001b */
[CC--:B------:R-:W-:Y:S01]  /*3f70*/  FFMA.FTZ R59, R0.reuse, R3.reuse, R20 ;  /* 0x00000003003b7223 */ /* 0x0c0fe20000010014 */
[----:B------:R-:W-:Y:S01]  /*3f80*/  FFMA.FTZ R22, R0, R3, R22 ;  /* 0x0000000300167223 */ /* 0x000fe20000010016 */
[C---:B------:R-:W-:Y:S01]  /*3f90*/  VIADD R3, R134.reuse, 0x40 ;  /* 0x0000004086037836 */ /* 0x040fe20000000000 */
[----:B------:R-:W-:Y:S01]  /*3fa0*/  FSEL R156, R35, -INF , !P2 ;  /* 0xff800000239c7808 */ /* 0x000fe20005000000 */
[C---:B------:R-:W-:Y:S01]  /*3fb0*/  VIADD R2, R134.reuse, 0x41 ;  /* 0x0000004186027836 */ /* 0x040fe20000000000 */
[C---:B------:R-:W-:Y:S01]  /*3fc0*/  ISETP.GE.AND P4, PT, R31.reuse, R140, PT ;  /* 0x0000008c1f00720c */ /* 0x040fe20003f86270 */
[----:B------:R-:W-:Y:S01]  /*3fd0*/  VIADD R20, R134, 0x39 ;  /* 0x0000003986147836 */ /* 0x000fe20000000000 */
[----:B------:R-:W-:-:S02]  /*3fe0*/  ISETP.GE.AND P2, PT, R31, R139, PT ;  /* 0x0000008b1f00720c */ /* 0x000fc40003f46270 */
[----:B------:R-:W-:Y:S02]  /*3ff0*/  FSEL R145, R25, -INF , !P3 ;  /* 0xff80000019917808 */ /* 0x000fe40005800000 */
[----:B------:R-:W-:Y:S02]  /*4000*/  FSEL R152, R27, -INF , !P0 ;  /* 0xff8000001b987808 */ /* 0x000fe40004000000 */
[----:B------:R-:W-:Y:S02]  /*4010*/  FSEL R59, R59, -INF , !P5 ;  /* 0xff8000003b3b7808 */ /* 0x000fe40006800000 */
[----:B------:R-:W-:Y:S01]  /*4020*/  FSEL R150, R22, -INF , !P1 ;  /* 0xff80000016967808 */ /* 0x000fe20004800000 */
[----:B------:R-:W-:Y:S01]  /*4030*/  VIADD R22, R134, 0x61 ;  /* 0x0000006186167836 */ /* 0x000fe20000000000 */
[----:B------:R-:W-:Y:S02]  /*4040*/  I2FP.F32.U32 R31, R31 ;  /* 0x0000001f001f7245 */ /* 0x000fe40000201000 */
[----:B------:R-:W-:-:S02]  /*4050*/  ISETP.GE.AND P3, PT, R3, R140, PT ;  /* 0x0000008c0300720c */ /* 0x000fc40003f66270 */
[----:B------:R-:W-:Y:S01]  /*4060*/  ISETP.GE.AND P0, PT, R3, R139, PT ;  /* 0x0000008b0300720c */ /* 0x000fe20003f06270 */
[-C--:B------:R-:W-:Y:S01]  /*4070*/  FFMA.FTZ R24, R0, R31.reuse, R24 ;  /* 0x0000001f00187223 */ /* 0x080fe20000010018 */
[----:B------:R-:W-:Y:S01]  /*4080*/  ISETP.GE.AND P5, PT, R2, R140, PT ;  /* 0x0000008c0200720c */ /* 0x000fe20003fa6270 */
[----:B------:R-:W-:Y:S01]  /*4090*/  FFMA.FTZ R26, R0, R31, R26 ;  /* 0x0000001f001a7223 */ /* 0x000fe2000001001a */
[----:B------:R-:W-:Y:S02]  /*40a0*/  ISETP.GE.AND P1, PT, R2, R139, PT ;  /* 0x0000008b0200720c */ /* 0x000fe40003f26270 */
[----:B------:R-:W-:Y:S02]  /*40b0*/  I2FP.F32.U32 R3, R3 ;  /* 0x0000000300037245 */ /* 0x000fe40000201000 */
[----:B------:R-:W-:Y:S02]  /*40c0*/  I2FP.F32.U32 R2, R2 ;  /* 0x0000000200027245 */ /* 0x000fe40000201000 */
[----:B------:R-:W-:Y:S01]  /*40d0*/  FSEL R65, R24, -INF , !P4 ;  /* 0xff80000018417808 */ /* 0x000fe20006000000 */
[CC--:B------:R-:W-:Y:S01]  /*40e0*/  FFMA.FTZ R16, R0.reuse, R3.reuse, R16 ;  /* 0x0000000300107223 */ /* 0x0c0fe20000010010 */
[C---:B------:R-:W-:Y:S01]  /*40f0*/  FFMA.FTZ R18, R0.reuse, R3, R18 ;  /* 0x0000000300127223 */ /* 0x040fe20000010012 */
[CC--:B------:R-:W-:Y:S01]  /*4100*/  FFMA.FTZ R131, R0.reuse, R2.reuse, R17 ;  /* 0x0000000200837223 */ /* 0x0c0fe20000010011 */
[----:B------:R-:W-:Y:S01]  /*4110*/  FFMA.FTZ R19, R0, R2, R19 ;  /* 0x0000000200137223 */ /* 0x000fe20000010013 */
[----:B------:R-:W-:Y:S01]  /*4120*/  VIADD R3, R134, 0x50 ;  /* 0x0000005086037836 */ /* 0x000fe20000000000 */
[----:B------:R-:W-:Y:S01]  /*4130*/  FSEL R154, R26, -INF , !P2 ;  /* 0xff8000001a9a7808 */ /* 0x000fe20005000000 */
[----:B------:R-:W-:Y:S01]  /*4140*/  VIADD R2, R134, 0x49 ;  /* 0x0000004986027836 */ /* 0x000fe20000000000 */
[----:B------:R-:W-:Y:S01]  /*4150*/  ISETP.GE.AND P4, PT, R20, R140, PT ;  /* 0x0000008c1400720c */ /* 0x000fe20003f86270 */
[----:B------:R-:W-:Y:S01]  /*4160*/  VIADD R17, R134, 0x48 ;  /* 0x0000004886117836 */ /* 0x000fe20000000000 */
[----:B------:R-:W-:-:S02]  /*4170*/  ISETP.GE.AND P2, PT, R20, R139, PT ;  /* 0x0000008b1400720c */ /* 0x000fc40003f46270 */
[----:B------:R-:W-:Y:S02]  /*4180*/  FSEL R131, R131, -INF , !P5 ;  /* 0xff80000083837808 */ /* 0x000fe40006800000 */
[----:B------:R-:W-:Y:S02]  /*4190*/  FSEL R144, R19, -INF , !P1 ;  /* 0xff80000013907808 */ /* 0x000fe40004800000 */
[----:B------:R-:W-:Y:S02]  /*41a0*/  I2FP.F32.U32 R20, R20 ;  /* 0x0000001400147245 */ /* 0x000fe40000201000 */
[----:B------:R-:W-:Y:S02]  /*41b0*/  FSEL R133, R16, -INF , !P3 ;  /* 0xff80000010857808 */ /* 0x000fe40005800000 */
[----:B------:R-:W-:Y:S01]  /*41c0*/  FSEL R146, R18, -INF , !P0 ;  /* 0xff80000012927808 */ /* 0x000fe20004000000 */
[C---:B------:R-:W-:Y:S01]  /*41d0*/  FFMA.FTZ R21, R0.reuse, R20, R21 ;  /* 0x0000001400157223 */ /* 0x040fe20000010015 */
[C---:B------:R-:W-:Y:S01]  /*41e0*/  ISETP.GE.AND P5, PT, R3.reuse, R140, PT ;  /* 0x0000008c0300720c */ /* 0x040fe20003fa6270 */
[----:B------:R-:W-:Y:S01]  /*41f0*/  FFMA.FTZ R23, R0, R20, R23 ;  /* 0x0000001400177223 */ /* 0x000fe20000010017 */
[----:B------:R-:W-:-:S02]  /*4200*/  ISETP.GE.AND P1, PT, R3, R139, PT ;  /* 0x0000008b0300720c */ /* 0x000fc40003f26270 */
[C---:B------:R-:W-:Y:S02]  /*4210*/  ISETP.GE.AND P3, PT, R2.reuse, R140, PT ;  /* 0x0000008c0200720c */ /* 0x040fe40003f66270 */
        /* <DEDUP_REMOVED lines=10> */
[----:B------:R-:W-:Y:S01]  /*42c0*/  VIADD R2, R134, 0x51 ;  /* 0x0000005186027836 */ /* 0x000fe20000000000 */
[----:B------:R-:W-:-:S02]  /*42d0*/  ISETP.GE.AND P4, PT, R17, R140, PT ;  /* 0x0000008c1100720c */ /* 0x000fc40003f86270 */
[----:B------:R-:W-:Y:S02]  /*42e0*/  ISETP.GE.AND P2, PT, R17, R139, PT ;  /* 0x0000008b1100720c */ /* 0x000fe40003f46270 */
[----:B------:R-:W-:Y:S02]  /*42f0*/  FSEL R67, R67, -INF , !P5 ;  /* 0xff80000043437808 */ /* 0x000fe40006800000 */
[----:B------:R-:W-:Y:S02]  /*4300*/  FSEL R66, R66, -INF , !P1 ;  /* 0xff80000042427808 */ /* 0x000fe40004800000 */
[----:B------:R-:W-:Y:S02]  /*4310*/  I2FP.F32.U32 R17, R17 ;  /* 0x0000001100117245 */ /* 0x000fe40000201000 */
[----:B------:R-:W-:Y:S01]  /*4320*/  FSEL R135, R13, -INF , !P3 ;  /* 0xff8000000d877808 */ /* 0x000fe20005800000 */
[----:B------:R-:W-:Y:S01]  /*4330*/  VIADD R13, R134, 0x60 ;  /* 0x00000060860d7836 */ /* 0x000fe20000000000 */
[----:B------:R-:W-:Y:S01]  /*4340*/  FSEL R142, R15, -INF , !P0 ;  /* 0xff8000000f8e7808 */ /* 0x000fe20004000000 */
[-C--:B------:R-:W-:Y:S01]  /*4350*/  FFMA.FTZ R12, R0, R17.reuse, R12 ;  /* 0x00000011000c7223 */ /* 0x080fe2000001000c */
[----:B------:R-:W-:Y:S01]  /*4360*/  ISETP.GE.AND P5, PT, R64, R140, PT ;  /* 0x0000008c4000720c */ /* 0x000fe20003fa6270 */
        /* <DEDUP_REMOVED lines=14> */
[----:B------:R-:W-:-:S02]  /*4450*/  ISETP.GE.AND P4, PT, R2, R140, PT ;  /* 0x0000008c0200720c */ /* 0x000fc40003f86270 */
[-C--:B------:R-:W-:Y:S02]  /*4460*/  ISETP.GE.AND P2, PT, R2, R139.reuse, PT ;  /* 0x0000008b0200720c */ /* 0x080fe40003f46270 */
[----:B------:R-:W-:Y:S02]  /*4470*/  I2FP.F32.U32 R2, R2 ;  /* 0x0000000200027245 */ /* 0x000fe40000201000 */
[----:B------:R-:W-:Y:S02]  /*4480*/  FSEL R117, R97, -INF , !P5 ;  /* 0xff80000061757808 */ /* 0x000fe40006800000 */
[----:B------:R-:W-:Y:S01]  /*4490*/  FSEL R64, R64, -INF , !P1 ;  /* 0xff80000040407808 */ /* 0x000fe20004800000 */
[C---:B------:R-:W-:Y:S01]  /*44a0*/  FFMA.FTZ R101, R0.reuse, R2, R101 ;  /* 0x0000000200657223 */ /* 0x040fe20000010065 */
[C---:B------:R-:W-:Y:S01]  /*44b0*/  ISETP.GE.AND P5, PT, R3.reuse, R140, PT ;  /* 0x0000008c0300720c */ /* 0x040fe20003fa6270 */
[----:B------:R-:W-:Y:S01]  /*44c0*/  FFMA.FTZ R103, R0, R2, R103 ;  /* 0x0000000200677223 */ /* 0x000fe20000010067 */
[----:B------:R-:W-:Y:S01]  /*44d0*/  ISETP.GE.AND P1, PT, R3, R139, PT ;  /* 0x0000008b0300720c */ /* 0x000fe20003f26270 */
[----:B------:R-:W-:Y:S01]  /*44e0*/  VIADD R2, R134, 0x71 ;  /* 0x0000007186027836 */ /* 0x000fe20000000000 */
[----:B------:R-:W-:-:S02]  /*44f0*/  I2FP.F32.U32 R3, R3 ;  /* 0x0000000300037245 */ /* 0x000fc40000201000 */
[----:B------:R-:W-:Y:S02]  /*4500*/  FSEL R121, R101, -INF , !P4 ;  /* 0xff80000065797808 */ /* 0x000fe40006000000 */
[----:B------:R-:W-:Y:S01]  /*4510*/  FSEL R118, R103, -INF , !P2 ;  /* 0xff80000067767808 */ /* 0x000fe20005000000 */
[CC--:B------:R-:W-:Y:S01]  /*4520*/  FFMA.FTZ R53, R0.reuse, R3.reuse, R88 ;  /* 0x0000000300357223 */ /* 0x0c0fe20000010058 */
[----:B------:R-:W-:Y:S01]  /*4530*/  FFMA.FTZ R20, R0, R3, R90 ;  /* 0x0000000300147223 */ /* 0x000fe2000001005a */
[----:B------:R-:W-:Y:S01]  /*4540*/  FSEL R119, R96, -INF , !P3 ;  /* 0xff80000060777808 */ /* 0x000fe20005800000 */
[----:B------:R-:W-:Y:S01]  /*4550*/  VIADD R3, R134, 0x69 ;  /* 0x0000006986037836 */ /* 0x000fe20000000000 */
[----:B------:R-:W-:Y:S02]  /*4560*/  FSEL R116, R98, -INF , !P0 ;  /* 0xff80000062747808 */ /* 0x000fe40004000000 */
[C---:B------:R-:W-:Y:S02]  /*4570*/  ISETP.GE.AND P4, PT, R13.reuse, R140, PT ;  /* 0x0000008c0d00720c */ /* 0x040fe40003f86270 */
[----:B------:R-:W-:-:S02]  /*4580*/  ISETP.GE.AND P2, PT, R13, R139, PT ;  /* 0x0000008b0d00720c */ /* 0x000fc40003f46270 */
[C---:B------:R-:W-:Y:S02]  /*4590*/  ISETP.GE.AND P3, PT, R22.reuse, R140, PT ;  /* 0x0000008c1600720c */ /* 0x040fe40003f66270 */
[----:B------:R-:W-:Y:S02]  /*45a0*/  ISETP.GE.AND P0, PT, R22, R139, PT ;  /* 0x0000008b1600720c */ /* 0x000fe40003f06270 */
[----:B------:R-:W-:Y:S02]  /*45b0*/  I2FP.F32.U32 R13, R13 ;  /* 0x0000000d000d7245 */ /* 0x000fe40000201000 */
[----:B------:R-:W-:Y:S02]  /*45c0*/  I2FP.F32.U32 R22, R22 ;  /* 0x0000001600167245 */ /* 0x000fe40000201000 */
[----:B------:R-:W-:Y:S01]  /*45d0*/  FSEL R53, R53, -INF , !P5 ;  /* 0xff80000035357808 */ /* 0x000fe20006800000 */
[-C--:B------:R-:W-:Y:S01]  /*45e0*/  FFMA.FTZ R57, R0, R13.reuse, R92 ;  /* 0x0000000d00397223 */ /* 0x080fe2000001005c */
[----:B------:R-:W-:Y:S01]  /*45f0*/  FSEL R20, R20, -INF , !P1 ;  /* 0xff80000014147808 */ /* 0x000fe20004800000 */
[----:B------:R-:W-:Y:S01]  /*4600*/  FFMA.FTZ R54, R0, R13, R94 ;  /* 0x0000000d00367223 */ /* 0x000fe2000001005e */
[----:B------:R-:W-:Y:S01]  /*4610*/  ISETP.GE.AND P5, PT, R2, R140, PT ;  /* 0x0000008c0200720c */ /* 0x000fe20003fa6270 */
[-C--:B------:R-:W-:Y:S01]  /*4620*/  FFMA.FTZ R55, R0, R22.reuse, R93 ;  /* 0x0000001600377223 */ /* 0x080fe2000001005d */
[----:B------:R-:W-:Y:S01]  /*4630*/  ISETP.GE.AND P1, PT, R2, R139, PT ;  /* 0x0000008b0200720c */ /* 0x000fe20003f26270 */
[----:B------:R-:W-:Y:S01]  /*4640*/  FFMA.FTZ R22, R0, R22, R95 ;  /* 0x0000001600167223 */ /* 0x000fe2000001005f */
[----:B------:R-:W-:-:S02]  /*4650*/  I2FP.F32.U32 R2, R2 ;  /* 0x0000000200027245 */ /* 0x000fc40000201000 */
[----:B------:R-:W-:Y:S02]  /*4660*/  I2FP.F32.U32 R13, R12 ;  /* 0x0000000c000d7245 */ /* 0x000fe40000201000 */
[----:B------:R-:W-:Y:S01]  /*4670*/  FSEL R57, R57, -INF , !P4 ;  /* 0xff80000039397808 */ /* 0x000fe20006000000 */
[----:B------:R-:W-:Y:S01]  /*4680*/  FFMA.FTZ R43, R0, R2, R85 ;  /* 0x00000002002b7223 */ /* 0x000fe20000010055 */
[----:B------:R-:W-:Y:S01]  /*4690*/  FSEL R54, R54, -INF , !P2 ;  /* 0xff80000036367808 */ /* 0x000fe20005000000 */
[CC--:B------:R-:W-:Y:S01]  /*46a0*/  FFMA.FTZ R39, R0.reuse, R13.reuse, R84 ;  /* 0x0000000d00277223 */ /* 0x0c0fe20000010054 */
[C---:B------:R-:W-:Y:S01]  /*46b0*/  ISETP.GE.AND P4, PT, R3.reuse, R140, PT ;  /* 0x0000008c0300720c */ /* 0x040fe20003f86270 */
[C---:B------:R-:W-:Y:S01]  /*46c0*/  FFMA.FTZ R37, R0.reuse, R13, R86 ;  /* 0x0000000d00257223 */ /* 0x040fe20000010056 */
[----:B------:R-:W-:Y:S01]  /*46d0*/  ISETP.GE.AND P2, PT, R3, R139, PT ;  /* 0x0000008b0300720c */ /* 0x000fe20003f46270 */
[----:B------:R-:W-:Y:S01]  /*46e0*/  FFMA.FTZ R41, R0, R2, R87 ;  /* 0x0000000200297223 */ /* 0x000fe20000010057 */
[----:B------:R-:W-:Y:S01]  /*46f0*/  FSEL R55, R55, -INF , !P3 ;  /* 0xff80000037377808 */ /* 0x000fe20005800000 */
[----:B------:R-:W-:Y:S01]  /*4700*/  VIADD R2, R134, 0x79 ;  /* 0x0000007986027836 */ /* 0x000fe20000000000 */
[----:B------:R-:W-:-:S02]  /*4710*/  FSEL R22, R22, -INF , !P0 ;  /* 0xff80000016167808 */ /* 0x000fc40004000000 */
[----:B------:R-:W-:Y:S02]  /*4720*/  I2FP.F32.U32 R3, R3 ;  /* 0x0000000300037245 */ /* 0x000fe40000201000 */
[C---:B------:R-:W-:Y:S02]  /*4730*/  ISETP.GE.AND P3, PT, R12.reuse, R140, PT ;  /* 0x0000008c0c00720c */ /* 0x040fe40003f66270 */
[----:B------:R-:W-:Y:S01]  /*4740*/  ISETP.GE.AND P0, PT, R12, R139, PT ;  /* 0x0000008b0c00720c */ /* 0x000fe20003f06270 */
[CC--:B------:R-:W-:Y:S01]  /*4750*/  FFMA.FTZ R23, R0.reuse, R3.reuse, R89 ;  /* 0x0000000300177223 */ /* 0x0c0fe20000010059 */
[----:B------:R-:W-:Y:S01]  /*4760*/  FSEL R43, R43, -INF , !P5 ;  /* 0xff8000002b2b7808 */ /* 0x000fe20006800000 */
[----:B------:R-:W-:Y:S01]  /*4770*/  FFMA.FTZ R38, R0, R3, R91 ;  /* 0x0000000300267223 */ /* 0x000fe2000001005b */
[----:B------:R-:W-:Y:S02]  /*4780*/  ISETP.NE.AND P5, PT, R138, 0x1, PT ;  /* 0x000000018a00780c */ /* 0x000fe40003fa5270 */
[----:B------:R-:W-:-:S02]  /*4790*/  FSEL R39, R39, -INF , !P3 ;  /* 0xff80000027277808 */ /* 0x000fc40005800000 */
[----:B------:R-:W-:Y:S02]  /*47a0*/  FSEL R37, R37, -INF , !P0 ;  /* 0xff80000025257808 */ /* 0x000fe40004000000 */
[C---:B------:R-:W-:Y:S02]  /*47b0*/  ISETP.GE.AND P3, PT, R2.reuse, R140, PT ;  /* 0x0000008c0200720c */ /* 0x040fe40003f66270 */
[----:B------:R-:W-:Y:S02]  /*47c0*/  ISETP.GE.AND P0, PT, R2, R139, PT ;  /* 0x0000008b0200720c */ /* 0x000fe40003f06270 */
[----:B------:R-:W-:Y:S02]  /*47d0*/  I2FP.F32.U32 R3, R134 ;  /* 0x0000008600037245 */ /* 0x000fe40000201000 */
[----:B------:R-:W-:Y:S02]  /*47e0*/  I2FP.F32.U32 R2, R2 ;  /* 0x0000000200027245 */ /* 0x000fe40000201000 */
[----:B------:R-:W-:Y:S01]  /*47f0*/  FSEL R23, R23, -INF , !P4 ;  /* 0xff80000017177808 */ /* 0x000fe20006000000 */
[-C--:B------:R-:W-:Y:S01]  /*4800*/  FFMA.FTZ R13, R0, R3.reuse, R48 ;  /* 0x00000003000d7223 */ /* 0x080fe20000010030 */
[----:B------:R-:W-:Y:S01]  /*4810*/  FSEL R38, R38, -INF , !P2 ;  /* 0xff80000026267808 */ /* 0x000fe20005000000 */
[C---:B------:R-:W-:Y:S01]  /*4820*/  FFMA.FTZ R12, R0.reuse, R3, R50 ;  /* 0x00000003000c7223 */ /* 0x040fe20000010032 */
[CC--:B------:R-:W-:Y:S01]  /*4830*/  FFMA.FTZ R42, R0.reuse, R2.reuse, R81 ;  /* 0x00000002002a7223 */ /* 0x0c0fe20000010051 */
[----:B------:R-:W-:Y:S01]  /*4840*/  FFMA.FTZ R40, R0, R2, R83 ;  /* 0x0000000200287223 */ /* 0x000fe20000010053 */
[----:B------:R-:W-:-:S02]  /*4850*/  ISETP.GE.AND P4, PT, R134, R140, PT ;  /* 0x0000008c8600720c */ /* 0x000fc40003f86270 */
[----:B------:R-:W-:Y:S02]  /*4860*/  ISETP.GE.AND P2, PT, R134, R139, PT ;  /* 0x0000008b8600720c */ /* 0x000fe40003f46270 */
[----:B------:R-:W-:Y:S02]  /*4870*/  FSEL R41, R41, -INF , !P1 ;  /* 0xff80000029297808 */ /* 0x000fe40004800000 */
[----:B------:R-:W-:Y:S02]  /*4880*/  FSEL R13, R13, -INF , !P4 ;  /* 0xff8000000d0d7808 */ /* 0x000fe40006000000 */
[----:B------:R-:W-:Y:S02]  /*4890*/  FSEL R12, R12, -INF , !P2 ;  /* 0xff8000000c0c7808 */ /* 0x000fe40005000000 */
[----:B------:R-:W-:Y:S02]  /*48a0*/  FSEL R42, R42, -INF , !P3 ;  /* 0xff8000002a2a7808 */ /* 0x000fe40005800000 */
[----:B------:R-:W-:Y:S01]  /*48b0*/  FSEL R40, R40, -INF , !P0 ;  /* 0xff80000028287808 */ /* 0x000fe20004000000 */
[----:B------:R-:W-:Y:S06]  /*48c0*/  @!P5 BRA `(.L_x_1610) ;  /* 0x00000008005cd947 */ /* 0x000fec0003800000 */
        /* <DEDUP_REMOVED lines=11> */
.L_x_1611:
        /* <DEDUP_REMOVED lines=59> */
.L_x_1612:
        /* <DEDUP_REMOVED lines=78> */
.L_x_1614:
[----:B------:R1:W-:Y:S02]  /*5210*/  STS.128 [R183+0x8800], RZ ;  /* 0x008800ffb7007388 */ /* 0x0003e40000000c00 */
.L_x_1615:
[----:B------:R-:W-:Y:S05]  /*5220*/  BSYNC.RECONVERGENT B0 ;  /* 0x0000000000007941 */ /* 0x000fea0003800200 */
.L_x_1613:
[----:B------:R-:W0:Y:S02]  /*5230*/  LDGDEPBAR ;  /* 0x00000000000079af */ /* 0x000e240000000000 */
.L_x_1610:
[----:B------:R-:W-:Y:S01]  /*5240*/  FMNMX3.FTZ R2, R13, R7, R5, !PT ;  /* 0x000000070d027276 */ /* 0x000fe20007810005 */
[----:B------:R-:W4:Y:S01]  /*5250*/  LDCU UR6, c[0x0][0x45c] ;  /* 0x00008b80ff0677ac */ /* 0x000f220008000800 */
[----:B--2---:R-:W-:Y:S02]  /*5260*/  FMNMX3.FTZ R15, R12, R62, R8, !PT ;  /* 0x0000003e0c0f7276 */ /* 0x004fe40007810008 */
        /* <DEDUP_REMOVED lines=30> */
[----:B------:R-:W-:Y:S01]  /*5450*/  IADD3 R169, PT, PT, R132, R129, RZ ;  /* 0x0000008184a97210 */ /* 0x000fe20007ffe0ff */
[----:B------:R-:W2:Y:S01]  /*5460*/  SHFL.BFLY PT, R2, R17, 0x2, 0x1f ;  /* 0x0c401f0011027f89 */ /* 0x000ea200000e0000 */
[----:B------:R-:W-:Y:S02]  /*5470*/  MOV R193, 0xffffffff ;  /* 0xffffffff00c17802 */ /* 0x000fe40000000f00 */
[----:B------:R-:W-:Y:S01]  /*5480*/  LEA R169, R169, UR4, 0x1 ;  /* 0x00000004a9a97c11 */ /* 0x000fe2000f8e08ff */
[----:B------:R-:W5:Y:S03]  /*5490*/  SHFL.BFLY PT, R14, R15, 0x2, 0x1f ;  /* 0x0c401f000f0e7f89 */ /* 0x000f6600000e0000 */
[----:B---3--:R-:W-:Y:S01]  /*54a0*/  IADD3 R24, PT, PT, R130, R169, RZ ;  /* 0x000000a982187210 */ /* 0x008fe20007ffe0ff */
[----:B------:R-:W-:Y:S01]  /*54b0*/  LDSM.16.MT88.4 R108, [R169+0x9000] ;  /* 0x00900000a96c783b */ /* 0x000fe20000004200 */
[----:B------:R-:W-:-:S03]  /*54c0*/  IADD3 R195, PT, PT, R169, 0x9000, RZ ;  /* 0x00009000a9c37810 */ /* 0x000fc60007ffe0ff */
[----:B------:R-:W-:Y:S04]  /*54d0*/  LDSM.16.MT88.4 R88, [R24+0xb000] ;  /* 0x00b000001858783b */ /* 0x000fe80000004200 */
[----:B------:R-:W-:Y:S04]  /*54e0*/  LDSM.16.MT88.4 R80, [R169+0xb000] ;  /* 0x00b00000a950783b */ /* 0x000fe80000004200 */
[----:B------:R-:W-:Y:S01]  /*54f0*/  LDSM.16.MT88.4 R72, [R24+0x9000] ;  /* 0x009000001848783b */ /* 0x000fe20000004200 */
[----:B--2---:R-:W-:-:S03]  /*5500*/  FMNMX.FTZ R2, R17, R2, !PT ;  /* 0x0000000211027209 */ /* 0x004fc60007810000 */
[----:B------:R-:W-:Y:S01]  /*5510*/  LDSM.16.MT88.4 R96, [R169+0xd000] ;  /* 0x00d00000a960783b */ /* 0x000fe20000004200 */
[----:B-----5:R-:W-:-:S03]  /*5520*/  FMNMX.FTZ R14, R15, R14, !PT ;  /* 0x0000000e0f0e7209 */ /* 0x020fc60007810000 */
[----:B------:R-:W2:Y:S04]  /*5530*/  SHFL.BFLY PT, R3, R2, 0x1, 0x1f ;  /* 0x0c201f0002037f89 */ /* 0x000ea800000e0000 */
[----:B------:R-:W-:Y:S01]  /*5540*/  LDSM.16.MT88.4 R16, [R24+0xd000] ;  /* 0x00d000001810783b */ /* 0x000fe20000004200 */
[----:B--2---:R-:W-:-:S04]  /*5550*/  FMNMX.FTZ R3, R2, R3, !PT ;  /* 0x0000000302037209 */ /* 0x004fc80007810000 */
[C---:B------:R-:W-:Y:S01]  /*5560*/  FSETP.NEU.FTZ.AND P0, PT, R3.reuse, -INF , PT ;  /* 0xff8000000300780b */ /* 0x040fe20003f1d000 */
[----:B----4-:R-:W-:-:S05]  /*5570*/  FMUL.FTZ R50, R3, UR6 ;  /* 0x0000000603327c20 */ /* 0x010fca0008410000 */
[----:B------:R-:W-:-:S05]  /*5580*/  FSEL R50, R50, RZ, P0 ;  /* 0x000000ff32327208 */ /* 0x000fca0000000000 */
[--C-:B------:R-:W-:Y:S01]  /*5590*/  FFMA.FTZ R123, R13, UR6, -R50.reuse ;  /* 0x000000060d7b7c23 */ /* 0x100fe20008010832 */
[--C-:B------:R-:W-:Y:S01]  /*55a0*/  FFMA.FTZ R21, R47, UR6, -R50.reuse ;  /* 0x000000062f157c23 */ /* 0x100fe20008010832 */
[----:B------:R-:W2:Y:S01]  /*55b0*/  SHFL.BFLY PT, R13, R14, 0x1, 0x1f ;  /* 0x0c201f000e0d7f89 */ /* 0x000ea200000e0000 */
        /* <DEDUP_REMOVED lines=17> */
[----:B------:R-:W-:-:S02]  /*56d0*/  FFMA.FTZ R196, R42, UR6, -R50 ;  /* 0x000000062ac47c23 */ /* 0x000fc40008010832 */
[----:B------:R-:W-:Y:S01]  /*56e0*/  MUFU.EX2 R120, R120 ;  /* 0x0000007800787308 */ /* 0x000fe20000000800 */
[----:B--2---:R-:W-:-:S04]  /*56f0*/  FMNMX.FTZ R2, R14, R13, !PT ;  /* 0x0000000d0e027209 */ /* 0x004fc80007810000 */
[C---:B------:R-:W-:Y:S01]  /*5700*/  FSETP.NEU.FTZ.AND P0, PT, R2.reuse, -INF , PT ;  /* 0xff8000000200780b */ /* 0x040fe20003f1d000 */
[----:B------:R-:W-:Y:S02]  /*5710*/  FMUL.FTZ R47, R2, UR6 ;  /* 0x00000006022f7c20 */ /* 0x000fe40008410000 */
[----:B------:R-:W2:Y:S01]  /*5720*/  MUFU.EX2 R21, R21 ;  /* 0x0000001500157308 */ /* 0x000ea20000000800 */
[----:B---3--:R-:W-:Y:S01]  /*5730*/  F2FP.F16.F32.PACK_AB R100, R122, R123 ;  /* 0x0000007b7a64723e */ /* 0x008fe200000000ff */
[----:B------:R-:W-:Y:S01]  /*5740*/  FADD.FTZ R123, R123, R122 ;  /* 0x0000007a7b7b7221 */ /* 0x000fe20000010000 */
[----:B------:R-:W-:-:S05]  /*5750*/  FSEL R47, R47, RZ, P0 ;  /* 0x000000ff2f2f7208 */ /* 0x000fca0000000000 */
[----:B------:R-:W-:Y:S01]  /*5760*/  MUFU.EX2 R49, R49 ;  /* 0x0000003100317308 */ /* 0x000fe20000000800 */
[--C-:B------:R-:W-:Y:S01]  /*5770*/  FFMA.FTZ R134, R62, UR6, -R47.reuse ;  /* 0x000000063e867c23 */ /* 0x100fe2000801082f */
[--C-:B------:R-:W-:Y:S01]  /*5780*/  FFMA.FTZ R132, R8, UR6, -R47.reuse ;  /* 0x0000000608847c23 */ /* 0x100fe2000801082f */
[--C-:B------:R-:W-:Y:S01]  /*5790*/  FFMA.FTZ R51, R60, UR6, -R47.reuse ;  /* 0x000000063c337c23 */ /* 0x100fe2000801082f */
[--C-:B------:R-:W-:Y:S01]  /*57a0*/  FFMA.FTZ R12, R12, UR6, -R47.reuse ;  /* 0x000000060c0c7c23 */ /* 0x100fe2000801082f */
[--C-:B------:R-:W-:Y:S01]  /*57b0*/  FFMA.FTZ R45, R10, UR6, -R47.reuse ;  /* 0x000000060a2d7c23 */ /* 0x100fe2000801082f */
[--C-:B------:R-:W-:Y:S01]  /*57c0*/  FFMA.FTZ R52, R52, UR6, -R47.reuse ;  /* 0x0000000634347c23 */ /* 0x100fe2000801082f */
[----:B------:R-:W3:Y:S01]  /*57d0*/  LDSM.16.MT88.4 R8, [R169+0x9400] ;  /* 0x00940000a908783b */ /* 0x000ee20000004200 */
[----:B------:R4:W-:Y:S01]  /*57e0*/  MUFU.EX2 R129, R12 ;  /* 0x0000000c00817308 */ /* 0x0009e20000000800 */
[--C-:B------:R-:W-:Y:S01]  /*57f0*/  FFMA.FTZ R34, R6, UR6, -R47.reuse ;  /* 0x0000000606227c23 */ /* 0x100fe2000801082f */
[--C-:B------:R-:W-:Y:S01]  /*5800*/  FFMA.FTZ R33, R4, UR6, -R47.reuse ;  /* 0x0000000604217c23 */ /* 0x100fe2000801082f */
[----:B--2---:R-:W-:Y:S01]  /*5810*/  F2FP.F16.F32.PACK_AB R102, R21, R120 ;  /* 0x000000781566723e */ /* 0x004fe200000000ff */
[----:B------:R-:W-:Y:S01]  /*5820*/  LDSM.16.MT88.4 R60, [R24+0x9400] ;  /* 0x00940000183c783b */ /* 0x000fe20000004200 */
        /* <DEDUP_REMOVED lines=12> */
[----:B----4-:R-:W-:Y:S01]  /*58f0*/  LDSM.16.MT88.4 R12, [R169+0xb400] ;  /* 0x00b40000a90c783b */ /* 0x010fe20000004200 */
[--C-:B------:R-:W-:Y:S01]  /*5900*/  FFMA.FTZ R66, R118, UR6, -R47.reuse ;  /* 0x0000000676427c23 */ /* 0x100fe2000801082f */
[----:B------:R-:W-:Y:S01]  /*5910*/  FFMA.FTZ R64, R64, UR6, -R47 ;  /* 0x0000000640407c23 */ /* 0x000fe2000801082f */
[----:B------:R-:W-:Y:S01]  /*5920*/  FADD.FTZ R120, R120, R123 ;  /* 0x0000007b78787221 */ /* 0x000fe20000010000 */
[----:B------:R-:W-:Y:S01]  /*5930*/  FFMA.FTZ R118, R57, UR6, -R50 ;  /* 0x0000000639767c23 */ /* 0x000fe20008010832 */
[--C-:B------:R-:W-:Y:S01]  /*5940*/  FFMA.FTZ R54, R54, UR6, -R47.reuse ;  /* 0x0000000636367c23 */ /* 0x100fe2000801082f */
[--C-:B------:R-:W-:Y:S01]  /*5950*/  FFMA.FTZ R57, R22, UR6, -R47.reuse ;  /* 0x0000000616397c23 */ /* 0x100fe2000801082f */
[----:B------:R-:W4:Y:S01]  /*5960*/  MUFU.EX2 R51, R51 ;  /* 0x0000003300337308 */ /* 0x000f220000000800 */
[----:B--2---:R-:W-:Y:S01]  /*5970*/  F2FP.F16.F32.PACK_AB R101, R134, R129 ;  /* 0x000000818665723e */ /* 0x004fe200000000ff */
[--C-:B------:R-:W-:Y:S01]  /*5980*/  FFMA.FTZ R123, R20, UR6, -R47.reuse ;  /* 0x00000006147b7c23 */ /* 0x100fe2000801082f */
[--C-:B------:R-:W-:Y:S01]  /*5990*/  FFMA.FTZ R38, R38, UR6, -R47.reuse ;  /* 0x0000000626267c23 */ /* 0x100fe2000801082f */
[----:B------:R-:W-:Y:S01]  /*59a0*/  FADD.FTZ R129, R129, R134 ;  /* 0x0000008681817221 */ /* 0x000fe20000010000 */
[--C-:B------:R-:W-:Y:S01]  /*59b0*/  FFMA.FTZ R42, R41, UR6, -R47.reuse ;  /* 0x00000006292a7c23 */ /* 0x100fe2000801082f */
[--C-:B------:R-:W-:Y:S01]  /*59c0*/  FFMA.FTZ R197, R40, UR6, -R47.reuse ;  /* 0x0000000628c57c23 */ /* 0x100fe2000801082f */
[----:B------:R-:W-:Y:S01]  /*59d0*/  FFMA.FTZ R44, R44, UR6, -R47 ;  /* 0x000000062c2c7c23 */ /* 0x000fe2000801082f */
[----:B------:R-:W2:Y:S08]  /*59e0*/  MUFU.EX2 R48, R48 ;  /* 0x0000003000307308 */ /* 0x000eb00000000800 */
[----:B------:R-:W-:Y:S01]  /*59f0*/  MUFU.EX2 R36, R36 ;  /* 0x0000002400247308 */ /* 0x000fe20000000800 */
[----:B----4-:R-:W-:Y:S01]  /*5a00*/  F2FP.F16.F32.PACK_AB R103, R51, R132 ;  /* 0x000000843367723e */ /* 0x010fe200000000ff */
[----:B------:R-:W-:-:S06]  /*5a10*/  FADD.FTZ R132, R132, R129 ;  /* 0x0000008184847221 */ /* 0x000fcc0000010000 */
[----:B------:R-:W4:Y:S01]  /*5a20*/  MUFU.EX2 R31, R31 ;  /* 0x0000001f001f7308 */ /* 0x000f220000000800 */
[----:B------:R-:W-:Y:S01]  /*5a30*/  HMMA.16816.F32 R112, R100, R108, RZ ;  /* 0x0000006c6470723c */ /* 0x000fe200000018ff */
[----:B--2---:R-:W-:-:S06]  /*5a40*/  F2FP.F16.F32.PACK_AB R4, R48, R49 ;  /* 0x000000313004723e */ /* 0x004fcc00000000ff */
[----:B------:R-:W-:Y:S01]  /*5a50*/  MUFU.EX2 R52, R52 ;  /* 0x0000003400347308 */ /* 0x000fe20000000800 */
[C---:B------:R-:W-:Y:S07]  /*5a60*/  HMMA.16816.F32 R108, R100.reuse, R110, RZ ;  /* 0x0000006e646c723c */ /* 0x040fee00000018ff */
[----:B------:R-:W2:Y:S01]  /*5a70*/  MUFU.EX2 R45, R45 ;  /* 0x0000002d002d7308 */ /* 0x000ea20000000800 */
[----:B----4-:R-:W-:Y:S01]  /*5a80*/  F2FP.F16.F32.PACK_AB R6, R31, R36 ;  /* 0x000000241f06723e */ /* 0x010fe200000000ff */
[C---:B------:R-:W-:Y:S06]  /*5a90*/  HMMA.16816.F32 R84, R100.reuse, R88, RZ ;  /* 0x000000586454723c */ /* 0x040fec00000018ff */
[----:B------:R-:W-:Y:S02]  /*5aa0*/  MUFU.EX2 R34, R34 ;  /* 0x0000002200227308 */ /* 0x000fe40000000800 */
[C---:B------:R-:W-:Y:S06]  /*5ab0*/  HMMA.16816.F32 R88, R100.reuse, R90, RZ ;  /* 0x0000005a6458723c */ /* 0x040fec00000018ff */
[----:B------:R-:W4:Y:S01]  /*5ac0*/  MUFU.EX2 R33, R33 ;  /* 0x0000002100217308 */ /* 0x000f220000000800 */
[----:B--2---:R-:W-:Y:S01]  /*5ad0*/  F2FP.F16.F32.PACK_AB R5, R45, R52 ;  /* 0x000000342d05723e */ /* 0x004fe200000000ff */
[C---:B------:R-:W-:Y:S06]  /*5ae0*/  HMMA.16816.F32 R76, R100.reuse, R80, RZ ;  /* 0x00000050644c723c */ /* 0x040fec00000018ff */
[----:B------:R-:W-:Y:S02]  /*5af0*/  MUFU.EX2 R35, R35 ;  /* 0x0000002300237308 */ /* 0x000fe40000000800 */
[C---:B------:R-:W-:Y:S06]  /*5b00*/  HMMA.16816.F32 R80, R100.reuse, R82, RZ ;  /* 0x000000526450723c */ /* 0x040fec00000018ff */
[----:B------:R-:W2:Y:S01]  /*5b10*/  MUFU.EX2 R30, R30 ;  /* 0x0000001e001e7308 */ /* 0x000ea20000000800 */
[----:B----4-:R-:W-:Y:S01]  /*5b20*/  F2FP.F16.F32.PACK_AB R7, R33, R34 ;  /* 0x000000222107723e */ /* 0x010fe200000000ff */
[----:B------:R-:W-:Y:S06]  /*5b30*/  HMMA.16816.F32 R68, R100, R72, RZ ;  /* 0x000000486444723c */ /* 0x000fec00000018ff */
[----:B------:R-:W-:Y:S02]  /*5b40*/  MUFU.EX2 R27, R27 ;  /* 0x0000001b001b7308 */ /* 0x000fe40000000800 */
[C---:B---3--:R-:W-:Y:S06]  /*5b50*/  HMMA.16816.F32 R112, R4.reuse, R8, R112 ;  /* 0x000000080470723c */ /* 0x048fec0000001870 */
[----:B------:R-:W-:Y:S02]  /*5b60*/  MUFU.EX2 R26, R26 ;  /* 0x0000001a001a7308 */ /* 0x000fe40000000800 */
[----:B------:R-:W-:Y:S01]  /*5b70*/  HMMA.16816.F32 R108, R4, R10, R108 ;  /* 0x0000000a046c723c */ /* 0x000fe2000000186c */
[----:B------:R-:W3:Y:S05]  /*5b80*/  LDSM.16.MT88.4 R8, [R24+0xb400] ;  /* 0x00b400001808783b */ /* 0x000eea0000004200 */
[----:B------:R-:W-:Y:S02]  /*5b90*/  MUFU.EX2 R32, R32 ;  /* 0x0000002000207308 */ /* 0x000fe40000000800 */
[C---:B------:R-:W-:Y:S06]  /*5ba0*/  HMMA.16816.F32 R92, R100.reuse, R96, RZ ;  /* 0x00000060645c723c */ /* 0x040fec00000018ff */
[----:B------:R-:W4:Y:S02]  /*5bb0*/  MUFU.EX2 R29, R29 ;  /* 0x0000001d001d7308 */ /* 0x000f240000000800 */
[C---:B------:R-:W-:Y:S06]  /*5bc0*/  HMMA.16816.F32 R72, R100.reuse, R74, RZ ;  /* 0x0000004a6448723c */ /* 0x040fec00000018ff */
[----:B------:R-:W-:Y:S02]  /*5bd0*/  MUFU.EX2 R28, R28 ;  /* 0x0000001c001c7308 */ /* 0x000fe40000000800 */
[C---:B------:R-:W-:Y:S06]  /*5be0*/  HMMA.16816.F32 R96, R100.reuse, R98, RZ ;  /* 0x000000626460723c */ /* 0x040fec00000018ff */
[----:B------:R-:W5:Y:S02]  /*5bf0*/  MUFU.EX2 R25, R25 ;  /* 0x0000001900197308 */ /* 0x000f640000000800 */
[C---:B------:R-:W-:Y:S06]  /*5c00*/  HMMA.16816.F32 R104, R100.reuse, R16, RZ ;  /* 0x000000106468723c */ /* 0x040fec00000018ff */
[----:B------:R-:W-:Y:S02]  /*5c10*/  MUFU.EX2 R65, R65 ;  /* 0x0000004100417308 */ /* 0x000fe40000000800 */
[----:B------:R-:W-:Y:S01]  /*5c20*/  HMMA.16816.F32 R100, R100, R18, RZ ;  /* 0x000000126464723c */ /* 0x000fe200000018ff */
        /* <DEDUP_REMOVED lines=9> */
[C---:B------:R-:W-:Y:S01]  /*5cc0*/  HMMA.16816.F32 R80, R4.reuse, R14, R80 ;  /* 0x0000000e0450723c */ /* 0x040fe20000001850 */
[----:B------:R-:W1:Y:S05]  /*5cd0*/  LDSM.16.MT88.4 R12, [R169+0xd400] ;  /* 0x00d40000a90c783b */ /* 0x000e6a0000004200 */
        /* <DEDUP_REMOVED lines=9> */
[C---:B------:R-:W-:Y:S01]  /*5d70*/  HMMA.16816.F32 R72, R4.reuse, R62, R72 ;  /* 0x0000003e0448723c */ /* 0x040fe20000001848 */
[--C-:B------:R-:W-:Y:S01]  /*5d80*/  FFMA.FTZ R62, R145, UR6, -R50.reuse ;  /* 0x00000006913e7c23 */ /* 0x100fe20008010832 */
[--C-:B------:R-:W-:Y:S01]  /*5d90*/  FFMA.FTZ R63, R154, UR6, -R47.reuse ;  /* 0x000000069a3f7c23 */ /* 0x100fe2000801082f */
[--C-:B------:R-:W-:Y:S01]  /*5da0*/  FFMA.FTZ R144, R148, UR6, -R47.reuse ;  /* 0x0000000694907c23 */ /* 0x100fe2000801082f */
[--C-:B------:R-:W-:Y:S01]  /*5db0*/  FFMA.FTZ R148, R67, UR6, -R50.reuse ;  /* 0x0000000643947c23 */ /* 0x100fe20008010832 */
[--C-:B------:R-:W-:Y:S01]  /*5dc0*/  FFMA.FTZ R67, R117, UR6, -R50.reuse ;  /* 0x0000000675437c23 */ /* 0x100fe20008010832 */
[----:B------:R-:W-:Y:S01]  /*5dd0*/  FFMA.FTZ R117, R116, UR6, -R47 ;  /* 0x0000000674757c23 */ /* 0x000fe2000801082f */
[----:B------:R-:W5:Y:S01]  /*5de0*/  MUFU.EX2 R62, R62 ;  /* 0x0000003e003e7308 */ /* 0x000f620000000800 */
[--C-:B------:R-:W-:Y:S01]  /*5df0*/  FFMA.FTZ R116, R53, UR6, -R50.reuse ;  /* 0x0000000635747c23 */ /* 0x100fe20008010832 */
[----:B---3--:R-:W-:Y:S01]  /*5e00*/  HMMA.16816.F32 R104, R4, R8, R104 ;  /* 0x000000080468723c */ /* 0x008fe20000001868 */
[----:B------:R-:W-:-:S05]  /*5e10*/  FFMA.FTZ R53, R23, UR6, -R50 ;  /* 0x0000000617357c23 */ /* 0x000fca0008010832 */
[----:B------:R-:W-:Y:S02]  /*5e20*/  MUFU.EX2 R63, R63 ;  /* 0x0000003f003f7308 */ /* 0x000fe40000000800 */
[C---:B------:R-:W-:Y:S01]  /*5e30*/  HMMA.16816.F32 R100, R4.reuse, R10, R100 ;  /* 0x0000000a0464723c */ /* 0x040fe20000001864 */
[----:B------:R-:W3:Y:S05]  /*5e40*/  LDSM.16.MT88.4 R8, [R24+0x9800] ;  /* 0x009800001808783b */ /* 0x000eea0000004200 */
[----:B------:R-:W3:Y:S02]  /*5e50*/  MUFU.EX2 R60, R60 ;  /* 0x0000003c003c7308 */ /* 0x000ee40000000800 */
[C---:B-1----:R-:W-:Y:S06]  /*5e60*/  HMMA.16816.F32 R92, R4.reuse, R12, R92 ;  /* 0x0000000c045c723c */ /* 0x042fec000000185c */
[----:B------:R-:W1:Y:S02]  /*5e70*/  MUFU.EX2 R59, R59 ;  /* 0x0000003b003b7308 */ /* 0x000e640000000800 */
[----:B------:R-:W-:Y:S01]  /*5e80*/  HMMA.16816.F32 R96, R4, R14, R96 ;  /* 0x0000000e0460723c */ /* 0x000fe20000001860 */
[----:B------:R-:W1:Y:S01]  /*5e90*/  LDSM.16.MT88.4 R12, [R169+0x9800] ;  /* 0x00980000a90c783b */ /* 0x000e620000004200 */
[----:B--2---:R-:W-:-:S02]  /*5ea0*/  F2FP.F16.F32.PACK_AB R4, R30, R35 ;  /* 0x000000231e04723e */ /* 0x004fc400000000ff */
[----:B----4-:R-:W-:Y:S02]  /*5eb0*/  F2FP.F16.F32.PACK_AB R5, R29, R32 ;  /* 0x000000201d05723e */ /* 0x010fe400000000ff */
[----:B------:R-:W-:Y:S01]  /*5ec0*/  F2FP.F16.F32.PACK_AB R6, R26, R27 ;  /* 0x0000001b1a06723e */ /* 0x000fe200000000ff */
[----:B------:R-:W2:Y:S01]  /*5ed0*/  MUFU.EX2 R150, R150 ;  /* 0x0000009600967308 */ /* 0x000ea20000000800 */
[----:B-----5:R-:W-:-:S07]  /*5ee0*/  F2FP.F16.F32.PACK_AB R7, R25, R28 ;  /* 0x0000001c1907723e */ /* 0x020fce00000000ff */
[----:B------:R-:W-:Y:S08]  /*5ef0*/  MUFU.EX2 R133, R133 ;  /* 0x0000008500857308 */ /* 0x000ff00000000800 */
[----:B------:R-:W4:Y:S01]  /*5f00*/  MUFU.EX2 R143, R143 ;  /* 0x0000008f008f7308 */ /* 0x000f220000000800 */
[C---:B---3--:R-:W-:Y:S07]  /*5f10*/  HMMA.16816.F32 R68, R4.reuse, R8, R68 ;  /* 0x000000080444723c */ /* 0x048fee0000001844 */
[----:B------:R-:W-:Y:S01]  /*5f20*/  MUFU.EX2 R144, R144 ;  /* 0x0000009000907308 */ /* 0x000fe20000000800 */
[C---:B------:R-:W-:Y:S01]  /*5f30*/  HMMA.16816.F32 R72, R4.reuse, R10, R72 ;  /* 0x0000000a0448723c */ /* 0x040fe20000001848 */
[----:B------:R-:W3:Y:S06]  /*5f40*/  LDSM.16.MT88.4 R8, [R24+0xb800] ;  /* 0x00b800001808783b */ /* 0x000eec0000004200 */
[----:B------:R-:W5:Y:S01]  /*5f50*/  MUFU.EX2 R135, R135 ;  /* 0x0000008700877308 */ /* 0x000f620000000800 */
[C---:B-1----:R-:W-:Y:S07]  /*5f60*/  HMMA.16816.F32 R112, R4.reuse, R12, R112 ;  /* 0x0000000c0470723c */ /* 0x042fee0000001870 */
[----:B------:R-:W-:Y:S01]  /*5f70*/  MUFU.EX2 R148, R148 ;  /* 0x0000009400947308 */ /* 0x000fe20000000800 */
[C---:B------:R-:W-:Y:S01]  /*5f80*/  HMMA.16816.F32 R108, R4.reuse, R14, R108 ;  /* 0x0000000e046c723c */ /* 0x040fe2000000186c */
[----:B------:R-:W1:Y:S06]  /*5f90*/  LDSM.16.MT88.4 R12, [R169+0xb800] ;  /* 0x00b80000a90c783b */ /* 0x000e6c0000004200 */
[----:B------:R-:W5:Y:S08]  /*5fa0*/  MUFU.EX2 R121, R121 ;  /* 0x0000007900797308 */ /* 0x000f700000000800 */
[----:B------:R-:W-:Y:S08]  /*5fb0*/  MUFU.EX2 R142, R142 ;  /* 0x0000008e008e7308 */ /* 0x000ff00000000800 */
[----:B------:R-:W-:Y:S01]  /*5fc0*/  MUFU.EX2 R67, R67 ;  /* 0x0000004300437308 */ /* 0x000fe20000000800 */
        /* <DEDUP_REMOVED lines=11> */
[----:B------:R-:W5:Y:S01]  /*6080*/  MUFU.EX2 R55, R55 ;  /* 0x0000003700377308 */ /* 0x000f620000000800 */
[C---:B---3--:R-:W-:Y:S07]  /*6090*/  HMMA.16816.F32 R104, R4.reuse, R8, R104 ;  /* 0x000000080468723c */ /* 0x048fee0000001868 */
[----:B------:R-:W-:Y:S01]  /*60a0*/  MUFU.EX2 R116, R116 ;  /* 0x0000007400747308 */ /* 0x000fe20000000800 */
[C---:B------:R-:W-:Y:S01]  /*60b0*/  HMMA.16816.F32 R100, R4.reuse, R10, R100 ;  /* 0x0000000a0464723c */ /* 0x040fe20000001864 */
[----:B------:R-:W3:Y:S06]  /*60c0*/  LDSM.16.MT88.4 R8, [R24+0x9c00] ;  /* 0x009c00001808783b */ /* 0x000eec0000004200 */
[----:B------:R-:W-:Y:S01]  /*60d0*/  MUFU.EX2 R53, R53 ;  /* 0x0000003500357308 */ /* 0x000fe20000000800 */
[C---:B-1----:R-:W-:Y:S07]  /*60e0*/  HMMA.16816.F32 R92, R4.reuse, R12, R92 ;  /* 0x0000000c045c723c */ /* 0x042fee000000185c */
[----:B------:R-:W-:Y:S01]  /*60f0*/  MUFU.EX2 R54, R54 ;  /* 0x0000003600367308 */ /* 0x000fe20000000800 */
[----:B------:R-:W-:Y:S01]  /*6100*/  HMMA.16816.F32 R96, R4, R14, R96 ;  /* 0x0000000e0460723c */ /* 0x000fe20000001860 */
[----:B------:R-:W1:Y:S01]  /*6110*/  LDSM.16.MT88.4 R12, [R169+0x9c00] ;  /* 0x009c0000a90c783b */ /* 0x000e620000004200 */
[----:B------:R-:W-:-:S02]  /*6120*/  F2FP.F16.F32.PACK_AB R4, R62, R65 ;  /* 0x000000413e04723e */ /* 0x000fc400000000ff */
[----:B------:R-:W-:-:S03]  /*6130*/  F2FP.F16.F32.PACK_AB R5, R60, R63 ;  /* 0x0000003f3c05723e */ /* 0x000fc600000000ff */
[----:B------:R-:W5:Y:S01]  /*6140*/  MUFU.EX2 R57, R57 ;  /* 0x0000003900397308 */ /* 0x000f620000000800 */
[----:B------:R-:W-:Y:S02]  /*6150*/  F2FP.F16.F32.PACK_AB R6, R58, R61 ;  /* 0x0000003d3a06723e */ /* 0x000fe400000000ff */
[----:B------:R-:W-:-:S05]  /*6160*/  F2FP.F16.F32.PACK_AB R7, R56, R59 ;  /* 0x0000003b3807723e */ /* 0x000fca00000000ff */
        /* <DEDUP_REMOVED lines=9> */
[C---:B------:R-:W-:Y:S01]  /*6200*/  HMMA.16816.F32 R108, R4.reuse, R14, R108 ;  /* 0x0000000e046c723c */ /* 0x040fe2000000186c */
[----:B------:R-:W1:Y:S07]  /*6210*/  LDSM.16.MT88.4 R12, [R169+0xbc00] ;  /* 0x00bc0000a90c783b */ /* 0x000e6e0000004200 */
[C---:B---3--:R-:W-:Y:S08]  /*6220*/  HMMA.16816.F32 R84, R4.reuse, R8, R84 ;  /* 0x000000080454723c */ /* 0x048ff00000001854 */
[C---:B------:R-:W-:Y:S01]  /*6230*/  HMMA.16816.F32 R88, R4.reuse, R10, R88 ;  /* 0x0000000a0458723c */ /* 0x040fe20000001858 */
[----:B------:R-:W3:Y:S07]  /*6240*/  LDSM.16.MT88.4 R8, [R24+0xdc00] ;  /* 0x00dc00001808783b */ /* 0x000eee0000004200 */
[C---:B-1----:R-:W-:Y:S08]  /*6250*/  HMMA.16816.F32 R76, R4.reuse, R12, R76 ;  /* 0x0000000c044c723c */ /* 0x042ff0000000184c */
[C---:B------:R-:W-:Y:S01]  /*6260*/  HMMA.16816.F32 R80, R4.reuse, R14, R80 ;  /* 0x0000000e0450723c */ /* 0x040fe20000001850 */
[----:B------:R-:W1:Y:S07]  /*6270*/  LDSM.16.MT88.4 R12, [R169+0xdc00] ;  /* 0x00dc0000a90c783b */ /* 0x000e6e0000004200 */
[C---:B---3--:R-:W-:Y:S08]  /*6280*/  HMMA.16816.F32 R104, R4.reuse, R8, R104 ;  /* 0x000000080468723c */ /* 0x048ff00000001868 */
[C---:B------:R-:W-:Y:S01]  /*6290*/  HMMA.16816.F32 R100, R4.reuse, R10, R100 ;  /* 0x0000000a0464723c */ /* 0x040fe20000001864 */
[----:B------:R-:W3:Y:S07]  /*62a0*/  LDSM.16.MT88.4 R8, [R24+0xa000] ;  /* 0x00a000001808783b */ /* 0x000eee0000004200 */
[C---:B-1----:R-:W-:Y:S08]  /*62b0*/  HMMA.16816.F32 R92, R4.reuse, R12, R92 ;  /* 0x0000000c045c723c */ /* 0x042ff0000000185c */
[----:B------:R-:W-:Y:S01]  /*62c0*/  HMMA.16816.F32 R96, R4, R14, R96 ;  /* 0x0000000e0460723c */ /* 0x000fe20000001860 */
[----:B------:R-:W1:Y:S01]  /*62d0*/  LDSM.16.MT88.4 R12, [R169+0xa000] ;  /* 0x00a00000a90c783b */ /* 0x000e620000004200 */
[----:B--2---:R-:W-:-:S02]  /*62e0*/  F2FP.F16.F32.PACK_AB R4, R131, R150 ;  /* 0x000000968304723e */ /* 0x004fc400000000ff */
[----:B----4-:R-:W-:Y:S02]  /*62f0*/  F2FP.F16.F32.PACK_AB R5, R143, R146 ;  /* 0x000000928f05723e */ /* 0x010fe400000000ff */
[----:B------:R-:W-:Y:S02]  /*6300*/  F2FP.F16.F32.PACK_AB R6, R130, R133 ;  /* 0x000000858206723e */ /* 0x000fe400000000ff */
[----:B-----5:R-:W-:-:S07]  /*6310*/  F2FP.F16.F32.PACK_AB R7, R135, R144 ;  /* 0x000000908707723e */ /* 0x020fce00000000ff */
[C---:B---3--:R-:W-:Y:S08]  /*6320*/  HMMA.16816.F32 R68, R4.reuse, R8, R68 ;  /* 0x000000080444723c */ /* 0x048ff00000001844 */
        /* <DEDUP_REMOVED lines=21> */
[C---:B------:R-:W-:Y:S08]  /*6480*/  HMMA.16816.F32 R112, R4.reuse, R16, R112 ;  /* 0x000000100470723c */ /* 0x040ff00000001870 */
        /* <DEDUP_REMOVED lines=15> */
[----:B------:R-:W-:Y:S01]  /*6580*/  HMMA.16816.F32 R96, R4, R14, R96 ;  /* 0x0000000e0460723c */ /* 0x000fe20000001860 */
[----:B------:R-:W1:Y:S01]  /*6590*/  LDSM.16.MT88.4 R12, [R169+0xe800] ;  /* 0x00e80000a90c783b */ /* 0x000e620000004200 */
[----:B------:R-:W-:Y:S01]  /*65a0*/  FADD.FTZ R4, R21, R120 ;  /* 0x0000007815047221 */ /* 0x000fe20000010000 */
[----:B------:R-:W-:Y:S01]  /*65b0*/  FADD.FTZ R5, R51, R132 ;  /* 0x0000008433057221 */ /* 0x000fe20000010000 */
[--C-:B------:R-:W-:Y:S01]  /*65c0*/  FFMA.FTZ R120, R39, UR6, -R50.reuse ;  /* 0x0000000627787c23 */ /* 0x100fe20008010832 */
[----:B------:R-:W-:Y:S01]  /*65d0*/  FFMA.FTZ R39, R43, UR6, -R50 ;  /* 0x000000062b277c23 */ /* 0x000fe20008010832 */
[----:B------:R-:W-:Y:S01]  /*65e0*/  FADD.FTZ R43, R49, R4 ;  /* 0x00000004312b7221 */ /* 0x000fe20000010000 */
[----:B------:R-:W-:Y:S01]  /*65f0*/  FADD.FTZ R52, R52, R5 ;  /* 0x0000000534347221 */ /* 0x000fe20000010000 */
[----:B------:R-:W4:Y:S01]  /*6600*/  LDSM.16.MT88.4 R20, [R24+0xa800] ;  /* 0x00a800001814783b */ /* 0x000f220000004200 */
[----:B------:R-:W-:Y:S01]  /*6610*/  F2FP.F16.F32.PACK_AB R4, R55, R118 ;  /* 0x000000763704723e */ /* 0x000fe200000000ff */
[----:B------:R-:W-:Y:S01]  /*6620*/  FADD.FTZ R43, R48, R43 ;  /* 0x0000002b302b7221 */ /* 0x000fe20000010000 */
[----:B------:R-:W-:Y:S01]  /*6630*/  F2FP.F16.F32.PACK_AB R5, R57, R54 ;  /* 0x000000363905723e */ /* 0x000fe200000000ff */
[----:B------:R-:W-:Y:S01]  /*6640*/  FADD.FTZ R45, R45, R52 ;  /* 0x000000342d2d7221 */ /* 0x000fe20000010000 */
[----:B------:R-:W-:Y:S01]  /*6650*/  F2FP.F16.F32.PACK_AB R6, R53, R116 ;  /* 0x000000743506723e */ /* 0x000fe200000000ff */
[----:B------:R-:W-:Y:S01]  /*6660*/  FFMA.FTZ R51, R46, UR6, -R50 ;  /* 0x000000062e337c23 */ /* 0x000fe20008010832 */
[----:B------:R-:W-:Y:S01]  /*6670*/  F2FP.F16.F32.PACK_AB R7, R38, R123 ;  /* 0x0000007b2607723e */ /* 0x000fe200000000ff */
[----:B------:R-:W-:Y:S01]  /*6680*/  FADD.FTZ R34, R34, R45 ;  /* 0x0000002d22227221 */ /* 0x000fe20000010000 */
[----:B------:R-:W-:Y:S01]  /*6690*/  FFMA.FTZ R46, R37, UR6, -R47 ;  /* 0x00000006252e7c23 */ /* 0x000fe2000801082f */
[----:B------:R-:W-:Y:S02]  /*66a0*/  MUFU.EX2 R40, R120 ;  /* 0x0000007800287308 */ /* 0x000fe40000000800 */
[----:B------:R-:W-:-:S02]  /*66b0*/  FADD.FTZ R33, R33, R34 ;  /* 0x0000002221217221 */ /* 0x000fc40000010000 */
[C---:B---3--:R-:W-:Y:S02]  /*66c0*/  HMMA.16816.F32 R76, R4.reuse, R16, R76 ;  /* 0x00000010044c723c */ /* 0x048fe4000000184c */
[----:B------:R-:W-:Y:S02]  /*66d0*/  FADD.FTZ R32, R32, R33 ;  /* 0x0000002120207221 */ /* 0x000fe40000010000 */
[----:B------:R-:W3:Y:S02]  /*66e0*/  MUFU.EX2 R39, R39 ;  /* 0x0000002700277308 */ /* 0x000ee40000000800 */
[----:B------:R-:W-:Y:S02]  /*66f0*/  FADD.FTZ R29, R29, R32 ;  /* 0x000000201d1d7221 */ /* 0x000fe40000010000 */
[----:B--2---:R-:W-:Y:S02]  /*6700*/  HMMA.16816.F32 R112, R4, R8, R112 ;  /* 0x000000080470723c */ /* 0x004fe40000001870 */
[----:B------:R-:W-:-:S02]  /*6710*/  FADD.FTZ R28, R28, R29 ;  /* 0x0000001d1c1c7221 */ /* 0x000fc40000010000 */
[----:B------:R-:W-:Y:S02]  /*6720*/  MUFU.EX2 R37, R51 ;  /* 0x0000003300257308 */ /* 0x000fe40000000800 */
[----:B------:R-:W-:Y:S02]  /*6730*/  FADD.FTZ R28, R25, R28 ;  /* 0x0000001c191c7221 */ /* 0x000fe40000010000 */
[----:B------:R-:W-:Y:S01]  /*6740*/  HMMA.16816.F32 R108, R4, R10, R108 ;  /* 0x0000000a046c723c */ /* 0x000fe2000000186c */
[----:B------:R-:W2:Y:S01]  /*6750*/  LDSM.16.MT88.4 R8, [R24+0xc800] ;  /* 0x00c800001808783b */ /* 0x000ea20000004200 */
[----:B------:R-:W-:Y:S02]  /*6760*/  FADD.FTZ R63, R63, R28 ;  /* 0x0000001c3f3f7221 */ /* 0x000fe40000010000 */
[----:B------:R-:W5:Y:S02]  /*6770*/  MUFU.EX2 R41, R46 ;  /* 0x0000002e00297308 */ /* 0x000f640000000800 */
[----:B------:R-:W-:-:S02]  /*6780*/  FADD.FTZ R60, R60, R63 ;  /* 0x0000003f3c3c7221 */ /* 0x000fc40000010000 */
[C---:B-1----:R-:W-:Y:S01]  /*6790*/  HMMA.16816.F32 R92, R4.reuse, R12, R92 ;  /* 0x0000000c045c723c */ /* 0x042fe2000000185c */
[----:B------:R-:W-:Y:S01]  /*67a0*/  FADD.FTZ R12, R36, R43 ;  /* 0x0000002b240c7221 */ /* 0x000fe20000010000 */
[----:B------:R-:W-:Y:S02]  /*67b0*/  FADD.FTZ R59, R59, R60 ;  /* 0x0000003c3b3b7221 */ /* 0x000fe40000010000 */
[----:B------:R-:W1:Y:S01]  /*67c0*/  MUFU.EX2 R36, R44 ;  /* 0x0000002c00247308 */ /* 0x000e620000000800 */
        /* <DEDUP_REMOVED lines=8> */
[----:B------:R-:W4:Y:S01]  /*6850*/  LDSM.16.MT88.4 R20, [R24+0xe800] ;  /* 0x00e800001814783b */ /* 0x000f220000004200 */
[----:B------:R-:W-:Y:S01]  /*6860*/  FADD.FTZ R27, R27, R30 ;  /* 0x0000001e1b1b7221 */ /* 0x000fe20000010000 */
[----:B------:R-:W-:-:S03]  /*6870*/  FADD.FTZ R144, R144, R143 ;  /* 0x0000008f90907221 */ /* 0x000fc60000010000 */
[----:B------:R-:W-:Y:S01]  /*6880*/  FADD.FTZ R26, R26, R27 ;  /* 0x0000001b1a1a7221 */ /* 0x000fe20000010000 */
[----:B------:R-:W-:Y:S01]  /*6890*/  FADD.FTZ R144, R135, R144 ;  /* 0x0000009087907221 */ /* 0x000fe20000010000 */
[----:B------:R-:W-:Y:S01]  /*68a0*/  HMMA.16816.F32 R80, R4, R18, R80 ;  /* 0x000000120450723c */ /* 0x000fe20000001850 */
[----:B------:R-:W1:Y:S01]  /*68b0*/  LDSM.16.MT88.4 R16, [R24+0xac00] ;  /* 0x00ac00001810783b */ /* 0x000e620000004200 */
[----:B------:R-:W-:Y:S01]  /*68c0*/  FADD.FTZ R65, R65, R26 ;  /* 0x0000001a41417221 */ /* 0x000fe20000010000 */
[----:B------:R-:W-:-:S03]  /*68d0*/  FADD.FTZ R119, R119, R144 ;  /* 0x0000009077777221 */ /* 0x000fc60000010000 */
[----:B------:R-:W-:Y:S01]  /*68e0*/  FADD.FTZ R62, R62, R65 ;  /* 0x000000413e3e7221 */ /* 0x000fe20000010000 */
[----:B------:R-:W-:Y:S01]  /*68f0*/  FADD.FTZ R66, R66, R119 ;  /* 0x0000007742427221 */ /* 0x000fe20000010000 */
        /* <DEDUP_REMOVED lines=8> */
[----:B------:R-:W-:-:S03]  /*6980*/  FADD.FTZ R54, R54, R117 ;  /* 0x0000007536367221 */ /* 0x000fc60000010000 */
[----:B------:R-:W-:Y:S01]  /*6990*/  FADD.FTZ R150, R131, R150 ;  /* 0x0000009683967221 */ /* 0x000fe20000010000 */
[----:B------:R-:W-:Y:S01]  /*69a0*/  FADD.FTZ R54, R57, R54 ;  /* 0x0000003639367221 */ /* 0x000fe20000010000 */
[----:B------:R-:W-:Y:S01]  /*69b0*/  HMMA.16816.F32 R88, R4, R10, R88 ;  /* 0x0000000a0458723c */ /* 0x000fe20000001858 */
[----:B------:R-:W2:Y:S01]  /*69c0*/  LDSM.16.MT88.4 R8, [R169+0xac00] ;  /* 0x00ac0000a908783b */ /* 0x000ea20000004200 */
[----:B------:R-:W-:Y:S01]  /*69d0*/  FADD.FTZ R133, R133, R150 ;  /* 0x0000009685857221 */ /* 0x000fe20000010000 */
[----:B------:R-:W-:-:S03]  /*69e0*/  FADD.FTZ R123, R123, R54 ;  /* 0x000000367b7b7221 */ /* 0x000fc60000010000 */
[----:B------:R-:W-:Y:S01]  /*69f0*/  FADD.FTZ R133, R130, R133 ;  /* 0x0000008582857221 */ /* 0x000fe20000010000 */
[----:B------:R-:W-:Y:S01]  /*6a00*/  FADD.FTZ R38, R38, R123 ;  /* 0x0000007b26267221 */ /* 0x000fe20000010000 */
[----:B----4-:R-:W-:Y:S02]  /*6a10*/  HMMA.16816.F32 R104, R4, R20, R104 ;  /* 0x000000140468723c */ /* 0x010fe40000001868 */
[----:B------:R-:W-:-:S04]  /*6a20*/  FADD.FTZ R148, R148, R133 ;  /* 0x0000008594947221 */ /* 0x000fc80000010000 */
[----:B------:R-:W-:Y:S02]  /*6a30*/  FADD.FTZ R121, R121, R148 ;  /* 0x0000009479797221 */ /* 0x000fe40000010000 */
[----:B------:R-:W-:Y:S01]  /*6a40*/  HMMA.16816.F32 R100, R4, R22, R100 ;  /* 0x000000160464723c */ /* 0x000fe20000001864 */
[----:B---3--:R-:W-:Y:S01]  /*6a50*/  F2FP.F16.F32.PACK_AB R4, R39, R40 ;  /* 0x000000282704723e */ /* 0x008fe200000000ff */
[----:B------:R-:W-:Y:S01]  /*6a60*/  FADD.FTZ R142, R142, R121 ;  /* 0x000000798e8e7221 */ /* 0x000fe20000010000 */
[----:B-----5:R-:W-:Y:S01]  /*6a70*/  F2FP.F16.F32.PACK_AB R5, R42, R41 ;  /* 0x000000292a05723e */ /* 0x020fe200000000ff */
        /* <DEDUP_REMOVED lines=9> */
[----:B------:R-:W-:-:S03]  /*6b10*/  FADD.FTZ R197, R197, R36 ;  /* 0x00000024c5c57221 */ /* 0x000fc60000010000 */
        /* <DEDUP_REMOVED lines=10> */
[----:B------:R-:W-:-:S03]  /*6bc0*/  FADD.FTZ R196, R196, R37 ;  /* 0x00000025c4c47221 */ /* 0x000fc60000010000 */
[----:B------:R-:W3:Y:S03]  /*6bd0*/  LDSM.16.MT88.4 R24, [R24+0xec00] ;  /* 0x00ec00001818783b */ /* 0x000ee60000004200 */
[C---:B------:R-:W-:Y:S08]  /*6be0*/  HMMA.16816.F32 R76, R4.reuse, R12, R76 ;  /* 0x0000000c044c723c */ /* 0x040ff0000000184c */
[C---:B------:R-:W-:Y:S08]  /*6bf0*/  HMMA.16816.F32 R80, R4.reuse, R14, R80 ;  /* 0x0000000e0450723c */ /* 0x040ff00000001850 */
[C---:B-1----:R-:W-:Y:S08]  /*6c00*/  HMMA.16816.F32 R92, R4.reuse, R16, R92 ;  /* 0x00000010045c723c */ /* 0x042ff0000000185c */
[C---:B------:R-:W-:Y:S08]  /*6c10*/  HMMA.16816.F32 R96, R4.reuse, R18, R96 ;  /* 0x000000120460723c */ /* 0x040ff00000001860 */
[C---:B--2---:R-:W-:Y:S08]  /*6c20*/  HMMA.16816.F32 R84, R4.reuse, R8, R84 ;  /* 0x000000080454723c */ /* 0x044ff00000001854 */
[C---:B------:R-:W-:Y:S08]  /*6c30*/  HMMA.16816.F32 R88, R4.reuse, R10, R88 ;  /* 0x0000000a0458723c */ /* 0x040ff00000001858 */
[C---:B---3--:R-:W-:Y:S08]  /*6c40*/  HMMA.16816.F32 R104, R4.reuse, R24, R104 ;  /* 0x000000180468723c */ /* 0x048ff00000001868 */
        /* <DEDUP_REMOVED lines=66> */
.L_x_1617:
[----:B------:R-:W-:Y:S01]  /*7070*/  UMOV UR4, URZ ;  /* 0x000000ff00047c82 */ /* 0x000fe20008000000 */
[----:B------:R-:W-:Y:S01]  /*7080*/  IMAD.SHL.U32 R4, R124, 0x80, RZ ;  /* 0x000000807c047824 */ /* 0x000fe200078e00ff */
[----:B------:R-:W-:-:S05]  /*7090*/  IADD3 R5, P0, PT, RZ, -UR4, RZ ;  /* 0x80000004ff057c10 */ /* 0x000fca000ff1e0ff */
[----:B------:R-:W-:-:S05]  /*70a0*/  IMAD.X R4, RZ, RZ, ~R4, P0 ;  /* 0x000000ffff047224 */ /* 0x000fca00000e0e04 */
[----:B------:R-:W-:-:S04]  /*70b0*/  SHF.R.S64 R5, R5, 0x1f, R4 ;  /* 0x0000001f05057819 */ /* 0x000fc80000001004 */
[----:B------:R-:W-:-:S04]  /*70c0*/  IADD3 R178, P0, PT, R5, R178, RZ ;  /* 0x000000b205b27210 */ /* 0x000fc80007f1e0ff */
[----:B------:R-:W-:-:S09]  /*70d0*/  LEA.HI.X.SX32 R179, R4, R179, 0x1, P0 ;  /* 0x000000b304b37211 */ /* 0x000fd200000f0eff */
.L_x_1618:
        /* <DEDUP_REMOVED lines=76> */
[----:B------:R-:W3:Y:S04]  /*75a0*/  LDSM.16.M88.4 R28, [R170+0x3400] ;  /* 0x00340000aa1c783b */ /* 0x000ee80000000200 */
[----:B------:R-:W-:Y:S04]  /*75b0*/  LDSM.16.M88.4 R124, [R126] ;  /* 0x000000007e7c783b */ /* 0x000fe80000000200 */
[----:B------:R-:W4:Y:S04]  /*75c0*/  LDSM.16.M88.4 R16, [R141+0x3000] ;  /* 0x003000008d10783b */ /* 0x000f280000000200 */
[----:B-1----:R-:W1:Y:S04]  /*75d0*/  LDSM.16.M88.4 R12, [R170+0x3c00] ;  /* 0x003c0000aa0c783b */ /* 0x002e680000000200 */
[----:B------:R-:W5:Y:S04]  /*75e0*/  LDSM.16.M88.4 R8, [R141+0x3400] ;  /* 0x003400008d08783b */ /* 0x000f680000000200 */
        /* <DEDUP_REMOVED lines=9> */
[----:B------:R-:W2:Y:S01]  /*7680*/  LDSM.16.M88.4 R128, [R141+0x4000] ;  /* 0x004000008d80783b */ /* 0x000ea20000000200 */
[C---:B---3--:R-:W-:Y:S03]  /*7690*/  HMMA.16816.F32 R32, R44.reuse, R28, RZ ;  /* 0x0000001c2c20723c */ /* 0x048fe600000018ff */
[----:B------:R-:W0:Y:S05]  /*76a0*/  LDGDEPBAR ;  /* 0x00000000000079af */ /* 0x000e2a0000000000 */
[----:B------:R-:W-:Y:S08]  /*76b0*/  HMMA.16816.F32 R28, R44, R30, RZ ;  /* 0x0000001e2c1c723c */ /* 0x000ff000000018ff */
[C---:B----4-:R-:W-:Y:S08]  /*76c0*/  HMMA.16816.F32 R40, R124.reuse, R16, R40 ;  /* 0x000000107c28723c */ /* 0x050ff00000001828 */
[----:B------:R-:W-:Y:S08]  /*76d0*/  HMMA.16816.F32 R36, R124, R18, R36 ;  /* 0x000000127c24723c */ /* 0x000ff00000001824 */
[C---:B-1----:R-:W-:Y:S08]  /*76e0*/  HMMA.16816.F32 R16, R44.reuse, R12, RZ ;  /* 0x0000000c2c10723c */ /* 0x042ff000000018ff */
[----:B------:R-:W-:Y:S08]  /*76f0*/  HMMA.16816.F32 R12, R44, R14, RZ ;  /* 0x0000000e2c0c723c */ /* 0x000ff000000018ff */
[C---:B-----5:R-:W-:Y:S08]  /*7700*/  HMMA.16816.F32 R32, R124.reuse, R8, R32 ;  /* 0x000000087c20723c */ /* 0x060ff00000001820 */
[----:B------:R-:W-:Y:S08]  /*7710*/  HMMA.16816.F32 R28, R124, R10, R28 ;  /* 0x0000000a7c1c723c */ /* 0x000ff0000000181c */
        /* <DEDUP_REMOVED lines=8> */
[C---:B--2---:R-:W-:Y:S08]  /*77a0*/  HMMA.16816.F32 R48, R44.reuse, R120, RZ ;  /* 0x000000782c30723c */ /* 0x044ff000000018ff */
        /* <DEDUP_REMOVED lines=9> */
[C---:B-1----:R-:W-:Y:S08]  /*7840*/  HMMA.16816.F32 R64, R124.reuse, R120, R64 ;  /* 0x000000787c40723c */ /* 0x042ff00000001840 */
[C---:B------:R-:W-:Y:S01]  /*7850*/  HMMA.16816.F32 R60, R124.reuse, R122, R60 ;  /* 0x0000007a7c3c723c */ /* 0x040fe2000000183c */
[----:B------:R-:W-:Y:S07]  /*7860*/  LDSM.16.M88.4 R120, [R170+0x5000] ;  /* 0x00500000aa78783b */ /* 0x000fee0000000200 */
[C---:B--2---:R-:W-:Y:S08]  /*7870*/  HMMA.16816.F32 R56, R124.reuse, R116, R56 ;  /* 0x000000747c38723c */ /* 0x044ff00000001838 */
[C---:B------:R-:W-:Y:S01]  /*7880*/  HMMA.16816.F32 R52, R124.reuse, R118, R52 ;  /* 0x000000767c34723c */ /* 0x040fe20000001834 */
[----:B------:R-:W1:Y:S07]  /*7890*/  LDSM.16.M88.4 R116, [R171+0x1000] ;  /* 0x00100000ab74783b */ /* 0x000e6e0000000200 */
        /* <DEDUP_REMOVED lines=10> */
[C---:B---3--:R-:W-:Y:S08]  /*7940*/  HMMA.16816.F32 R24, R116.reuse, R124, R24 ;  /* 0x0000007c7418723c */ /* 0x048ff00000001818 */
[C---:B------:R-:W-:Y:S01]  /*7950*/  HMMA.16816.F32 R20, R116.reuse, R126, R20 ;  /* 0x0000007e7414723c */ /* 0x040fe20000001814 */
[----:B------:R-:W2:Y:S07]  /*7960*/  LDSM.16.M88.4 R124, [R170+0x6800] ;  /* 0x00680000aa7c783b */ /* 0x000eae0000000200 */
[C---:B------:R-:W-:Y:S01]  /*7970*/  HMMA.16816.F32 R28, R116.reuse, R130, R28 ;  /* 0x00000082741c723c */ /* 0x040fe2000000181c */
[----:B------:R-:W3:Y:S07]  /*7980*/  LDSM.16.M88.4 R128, [R170+0x6400] ;  /* 0x00640000aa80783b */ /* 0x000eee0000000200 */
[C---:B----4-:R-:W-:Y:S08]  /*7990*/  HMMA.16816.F32 R8, R116.reuse, R132, R8 ;  /* 0x000000847408723c */ /* 0x050ff00000001808 */
[C---:B-1----:R-:W-:Y:S08]  /*79a0*/  HMMA.16816.F32 R16, R116.reuse, R120, R16 ;  /* 0x000000787410723c */ /* 0x042ff00000001810 */
[C---:B------:R-:W-:Y:S01]  /*79b0*/  HMMA.16816.F32 R12, R116.reuse, R122, R12 ;  /* 0x0000007a740c723c */ /* 0x040fe2000000180c */
[----:B------:R-:W1:Y:S07]  /*79c0*/  LDSM.16.M88.4 R120, [R170+0x6c00] ;  /* 0x006c0000aa78783b */ /* 0x000e6e0000000200 */
[C---:B------:R-:W-:Y:S08]  /*79d0*/  HMMA.16816.F32 R4, R116.reuse, R134, R4 ;  /* 0x000000867404723c */ /* 0x040ff00000001804 */
[----:B--2---:R-:W-:Y:S01]  /*79e0*/  HMMA.16816.F32 R56, R116, R124, R56 ;  /* 0x0000007c7438723c */ /* 0x004fe20000001838 */
[----:B------:R-:W-:-:S05]  /*79f0*/  IMAD.MOV.U32 R124, RZ, RZ, 0x20 ;  /* 0x00000020ff7c7424 */ /* 0x000fca00078e00ff */
[----:B------:R-:W-:Y:S02]  /*7a00*/  SEL R141, R124, 0xffffffe0, !P6 ;  /* 0xffffffe07c8d7807 */ /* 0x000fe40007000000 */
[----:B---3--:R-:W-:Y:S03]  /*7a10*/  HMMA.16816.F32 R64, R116, R128, R64 ;  /* 0x000000807440723c */ /* 0x008fe60000001840 */
[--C-:B------:R-:W-:Y:S02]  /*7a20*/  IMAD.IADD R124, R171, 0x1, R141.reuse ;  /* 0x00000001ab7c7824 */ /* 0x100fe400078e028d */
[----:B------:R-:W-:-:S03]  /*7a30*/  IMAD.IADD R141, R170, 0x1, R141 ;  /* 0x00000001aa8d7824 */ /* 0x000fc600078e028d */
[C---:B------:R-:W-:Y:S02]  /*7a40*/  HMMA.16816.F32 R60, R116.reuse, R130, R60 ;  /* 0x00000082743c723c */ /* 0x040fe4000000183c */
[----:B------:R-:W-:Y:S04]  /*7a50*/  LDSM.16.M88.4 R128, [R141+0x6000] ;  /* 0x006000008d80783b */ /* 0x000fe80000000200 */
[----:B------:R-:W-:Y:S02]  /*7a60*/  LDSM.16.M88.4 R132, [R141+0x6c00] ;  /* 0x006c00008d84783b */ /* 0x000fe40000000200 */
[C---:B------:R-:W-:Y:S02]  /*7a70*/  HMMA.16816.F32 R52, R116.reuse, R126, R52 ;  /* 0x0000007e7434723c */ /* 0x040fe40000001834 */
[----:B------:R-:W2:Y:S06]  /*7a80*/  LDSM.16.M88.4 R124, [R124+0x1000] ;  /* 0x001000007c7c783b */ /* 0x000eac0000000200 */
[C---:B-1----:R-:W-:Y:S08]  /*7a90*/  HMMA.16816.F32 R48, R116.reuse, R120, R48 ;  /* 0x000000787430723c */ /* 0x042ff00000001830 */
[----:B------:R-:W-:Y:S01]  /*7aa0*/  HMMA.16816.F32 R44, R116, R122, R44 ;  /* 0x0000007a742c723c */ /* 0x000fe2000000182c */
[----:B------:R-:W1:Y:S04]  /*7ab0*/  LDSM.16.M88.4 R120, [R141+0x5000] ;  /* 0x005000008d78783b */ /* 0x000e680000000200 */
[----:B------:R-:W3:Y:S03]  /*7ac0*/  LDSM.16.M88.4 R116, [R141+0x5400] ;  /* 0x005400008d74783b */ /* 0x000ee60000000200 */
        /* <DEDUP_REMOVED lines=37> */
[----:B------:R-:W1:Y:S07]  /*7d20*/  LDSM.16.M88.4 R120, [R170+0x8c00] ;  /* 0x008c0000aa78783b */ /* 0x000e6e0000000200 */
[----:B--2---:R-:W-:Y:S01]  /*7d30*/  HMMA.16816.F32 R56, R116, R124, R56 ;  /* 0x0000007c7438723c */ /* 0x004fe20000001838 */
[----:B------:R-:W-:-:S05]  /*7d40*/  IMAD.MOV.U32 R124, RZ, RZ, 0x20 ;  /* 0x00000020ff7c7424 */ /* 0x000fca00078e00ff */
[----:B------:R-:W-:Y:S02]  /*7d50*/  SEL R124, R124, 0xffffffe0, !P6 ;  /* 0xffffffe07c7c7807 */ /* 0x000fe40007000000 */
[----:B------:R-:W-:Y:S03]  /*7d60*/  HMMA.16816.F32 R4, R116, R134, R4 ;  /* 0x000000867404723c */ /* 0x000fe60000001804 */
[----:B------:R-:W-:-:S05]  /*7d70*/  IMAD.IADD R141, R170, 0x1, R124 ;  /* 0x00000001aa8d7824 */ /* 0x000fca00078e027c */
[C---:B---3--:R-:W-:Y:S01]  /*7d80*/  HMMA.16816.F32 R64, R116.reuse, R128, R64 ;  /* 0x000000807440723c */ /* 0x048fe20000001840 */
[----:B------:R-:W-:Y:S01]  /*7d90*/  IMAD.IADD R128, R171, 0x1, R124 ;  /* 0x00000001ab807824 */ /* 0x000fe200078e027c */
[----:B------:R-:W-:Y:S06]  /*7da0*/  LDSM.16.M88.4 R132, [R141+0x8000] ;  /* 0x008000008d84783b */ /* 0x000fec0000000200 */
        /* <DEDUP_REMOVED lines=9> */
[C---:B---3--:R-:W-:Y:S08]  /*7e40*/  HMMA.16816.F32 R64, R128.reuse, R124, R64 ;  /* 0x0000007c8040723c */ /* 0x048ff00000001840 */
[C---:B------:R-:W-:Y:S08]  /*7e50*/  HMMA.16816.F32 R8, R128.reuse, R132, R8 ;  /* 0x000000848008723c */ /* 0x040ff00000001808 */
[C---:B-1----:R-:W-:Y:S08]  /*7e60*/  HMMA.16816.F32 R40, R128.reuse, R120, R40 ;  /* 0x000000788028723c */ /* 0x042ff00000001828 */
[C---:B------:R-:W-:Y:S01]  /*7e70*/  HMMA.16816.F32 R36, R128.reuse, R122, R36 ;  /* 0x0000007a8024723c */ /* 0x040fe20000001824 */
[----:B------:R-:W1:Y:S07]  /*7e80*/  LDSM.16.M88.4 R120, [R141+0x7800] ;  /* 0x007800008d78783b */ /* 0x000e6e0000000200 */
[C---:B----4-:R-:W-:Y:S08]  /*7e90*/  HMMA.16816.F32 R32, R128.reuse, R116, R32 ;  /* 0x000000748020723c */ /* 0x050ff00000001820 */
[C---:B------:R-:W-:Y:S01]  /*7ea0*/  HMMA.16816.F32 R28, R128.reuse, R118, R28 ;  /* 0x00000076801c723c */ /* 0x040fe2000000181c */
[----:B------:R-:W2:Y:S07]  /*7eb0*/  LDSM.16.M88.4 R116, [R141+0x7c00] ;  /* 0x007c00008d74783b */ /* 0x000eae0000000200 */
[C---:B------:R-:W-:Y:S08]  /*7ec0*/  HMMA.16816.F32 R60, R128.reuse, R126, R60 ;  /* 0x0000007e803c723c */ /* 0x040ff0000000183c */
[C---:B-1----:R-:W-:Y:S08]  /*7ed0*/  HMMA.16816.F32 R24, R128.reuse, R120, R24 ;  /* 0x000000788018723c */ /* 0x042ff00000001818 */
[C---:B------:R-:W-:Y:S01]  /*7ee0*/  HMMA.16816.F32 R20, R128.reuse, R122, R20 ;  /* 0x0000007a8014723c */ /* 0x040fe20000001814 */
[----:B------:R-:W1:Y:S07]  /*7ef0*/  LDSM.16.M88.4 R120, [R141+0x8800] ;  /* 0x008800008d78783b */ /* 0x000e6e0000000200 */
[C---:B--2---:R-:W-:Y:S08]  /*7f00*/  HMMA.16816.F32 R16, R128.reuse, R116, R16 ;  /* 0x000000748010723c */ /* 0x044ff00000001810 */
[----:B------:R-:W-:Y:S01]  /*7f10*/  HMMA.16816.F32 R12, R128, R118, R12 ;  /* 0x00000076800c723c */ /* 0x000fe2000000180c */
[----:B------:R-:W2:Y:S01]  /*7f20*/  LDSM.16.M88.4 R116, [R141+0x8c00] ;  /* 0x008c00008d74783b */ /* 0x000ea20000000200 */
[----:B------:R-:W-:-:S06]  /*7f30*/  DEPBAR.LE SB0, 0x0 ;  /* 0x000080000000791a */ /* 0x000fcc0000000000 */
[----:B-1----:R-:W-:Y:S01]  /*7f40*/  HMMA.16816.F32 R56, R128, R120, R56 ;  /* 0x000000788038723c */ /* 0x002fe20000001838 */
[----:B------:R-:W-:-:S05]  /*7f50*/  IMAD.SHL.U32 R120, R168, 0x2, RZ ;  /* 0x00000002a8787824 */ /* 0x000fca00078e00ff */
[----:B------:R-:W-:Y:S02]  /*7f60*/  LOP3.LUT R120, R120, 0x6, RZ, 0xc0, !PT ;  /* 0x0000000678787812 */ /* 0x000fe400078ec0ff */
[C---:B------:R-:W-:Y:S08]  /*7f70*/  HMMA.16816.F32 R52, R128.reuse, R122, R52 ;  /* 0x0000007a8034723c */ /* 0x040ff00000001834 */
[----:B--2---:R-:W-:Y:S01]  /*7f80*/  HMMA.16816.F32 R44, R128, R118, R44 ;  /* 0x00000076802c723c */ /* 0x004fe2000000182c */
[----:B------:R-:W-:-:S04]  /*7f90*/  IMAD.SHL.U32 R118, R138, 0x80, RZ ;  /* 0x000000808a767824 */ /* 0x000fc800078e00ff */
[----:B------:R-:W-:-:S03]  /*7fa0*/  VIADD R119, R118, 0xffffff80 ;  /* 0xffffff8076777836 */ /* 0x000fc60000000000 */
[----:B------:R-:W-:Y:S01]  /*7fb0*/  HMMA.16816.F32 R48, R128, R116, R48 ;  /* 0x000000748030723c */ /* 0x000fe20000001830 */
[----:B------:R-:W-:-:S04]  /*7fc0*/  IMAD.IADD R119, R119, 0x1, R120 ;  /* 0x0000000177777824 */ /* 0x000fc800078e0278 */
[C---:B------:R-:W-:Y:S02]  /*7fd0*/  VIADD R120, R119.reuse, 0xfffffff8 ;  /* 0xfffffff877787836 */ /* 0x040fe40000000000 */
[----:B------:R-:W-:-:S03]  /*7fe0*/  VIADD R116, R119, 0xffffff80 ;  /* 0xffffff8077747836 */ /* 0x000fc60000000000 */
[----:B------:R-:W-:Y:S02]  /*7ff0*/  I2FP.F32.U32 R117, R120 ;  /* 0x0000007800757245 */ /* 0x000fe40000201000 */
[----:B------:R-:W-:Y:S01]  /*8000*/  I2FP.F32.U32 R121, R116 ;  /* 0x0000007400797245 */ /* 0x000fe20000201000 */
[----:B------:R-:W-:Y:S01]  /*8010*/  BAR.SYNC.DEFER_BLOCKING 0x0 ;  /* 0x0000000000007b1d */ /* 0x000fe20000010000 */
[-C--:B------:R-:W-:Y:S01]  /*8020*/  ISETP.GE.AND P1, PT, R116, R140.reuse, PT ;  /* 0x0000008c7400720c */ /* 0x080fe20003f26270 */
[----:B------:R-:W-:Y:S01]  /*8030*/  FFMA.FTZ R44, R0, R117, R44 ;  /* 0x00000075002c7223 */ /* 0x000fe2000001002c */
[----:B------:R-:W-:Y:S01]  /*8040*/  ISETP.GE.AND P0, PT, R116, R139, PT ;  /* 0x0000008b7400720c */ /* 0x000fe20003f06270 */
[----:B------:R-:W-:Y:S01]  /*8050*/  VIADD R116, R119, 0xffffff81 ;  /* 0xffffff8177747836 */ /* 0x000fe20000000000 */
[----:B------:R-:W-:Y:S01]  /*8060*/  ISETP.GE.AND P5, PT, R120, R140, PT ;  /* 0x0000008c7800720c */ /* 0x000fe20003fa6270 */
[CC--:B------:R-:W-:Y:S01]  /*8070*/  FFMA.FTZ R125, R0.reuse, R121.reuse, R40 ;  /* 0x00000079007d7223 */ /* 0x0c0fe20000010028 */
[C---:B------:R-:W-:Y:S01]  /*8080*/  FFMA.FTZ R40, R0.reuse, R121, R42 ;  /* 0x0000007900287223 */ /* 0x040fe2000001002a */
[----:B------:R-:W-:Y:S01]  /*8090*/  FFMA.FTZ R46, R0, R117, R46 ;  /* 0x00000075002e7223 */ /* 0x000fe2000001002e */
[----:B------:R-:W-:-:S02]  /*80a0*/  I2FP.F32.U32 R42, R116 ;  /* 0x00000074002a7245 */ /* 0x000fc40000201000 */
[----:B------:R-:W-:Y:S01]  /*80b0*/  FSEL R141, R44, -INF , !P5 ;  /* 0xff8000002c8d7808 */ /* 0x000fe20006800000 */
[----:B------:R-:W-:Y:S01]  /*80c0*/  VIADD R44, R119, 0xffffff88 ;  /* 0xffffff88772c7836 */ /* 0x000fe20000000000 */
[----:B------:R-:W-:Y:S01]  /*80d0*/  FSEL R125, R125, -INF , !P1 ;  /* 0xff8000007d7d7808 */ /* 0x000fe20004800000 */
[-C--:B------:R-:W-:Y:S01]  /*80e0*/  FFMA.FTZ R41, R0, R42.reuse, R41 ;  /* 0x0000002a00297223 */ /* 0x080fe20000010029 */
[----:B------:R-:W-:Y:S01]  /*80f0*/  FSEL R40, R40, -INF , !P0 ;  /* 0xff80000028287808 */ /* 0x000fe20004000000 */
[----:B------:R-:W-:Y:S01]  /*8100*/  FFMA.FTZ R43, R0, R42, R43 ;  /* 0x0000002a002b7223 */ /* 0x000fe2000001002b */
[----:B------:R-:W-:Y:S01]  /*8110*/  ISETP.GE.AND P1, PT, R120, R139, PT ;  /* 0x0000008b7800720c */ /* 0x000fe20003f26270 */
[----:B------:R-:W-:Y:S01]  /*8120*/  VIADD R42, R119, 0xffffff89 ;  /* 0xffffff89772a7836 */ /* 0x000fe20000000000 */
[----:B------:R-:W-:Y:S02]  /*8130*/  ISETP.GE.AND P0, PT, R116, R140, PT ;  /* 0x0000008c7400720c */ /* 0x000fe40003f06270 */
[----:B------:R-:W-:-:S02]  /*8140*/  I2FP.F32.U32 R117, R44 ;  /* 0x0000002c00757245 */ /* 0x000fc40000201000 */
[-C--:B------:R-:W-:Y:S02]  /*8150*/  ISETP.GE.AND P5, PT, R116, R139.reuse, PT ;  /* 0x0000008b7400720c */ /* 0x080fe40003fa6270 */
[----:B------:R-:W-:Y:S02]  /*8160*/  FSEL R116, R46, -INF , !P1 ;  /* 0xff8000002e747808 */ /* 0x000fe40004800000 */
[----:B------:R-:W-:Y:S02]  /*8170*/  FSEL R41, R41, -INF , !P0 ;  /* 0xff80000029297808 */ /* 0x000fe40004000000 */
[C---:B------:R-:W-:Y:S02]  /*8180*/  ISETP.GE.AND P1, PT, R44.reuse, R140, PT ;  /* 0x0000008c2c00720c */ /* 0x040fe40003f26270 */
[----:B------:R-:W-:Y:S01]  /*8190*/  ISETP.GE.AND P0, PT, R44, R139, PT ;  /* 0x0000008b2c00720c */ /* 0x000fe20003f06270 */
[CC--:B------:R-:W-:Y:S01]  /*81a0*/  FFMA.FTZ R44, R0.reuse, R117.reuse, R36 ;  /* 0x00000075002c7223 */ /* 0x0c0fe20000010024 */
[----:B------:R-:W-:Y:S01]  /*81b0*/  FFMA.FTZ R36, R0, R117, R38 ;  /* 0x0000007500247223 */ /* 0x000fe20000010026 */
[----:B------:R-:W-:-:S02]  /*81c0*/  FSEL R38, R43, -INF , !P5 ;  /* 0xff8000002b267808 */ /* 0x000fc40006800000 */
[----:B------:R-:W-:Y:S02]  /*81d0*/  I2FP.F32.U32 R46, R42 ;  /* 0x0000002a002e7245 */ /* 0x000fe40000201000 */
[----:B------:R-:W-:Y:S01]  /*81e0*/  FSEL R43, R44, -INF , !P1 ;  /* 0xff8000002c2b7808 */ /* 0x000fe20004800000 */
[C---:B------:R-:W-:Y:S01]  /*81f0*/  VIADD R44, R119.reuse, 0xffffff90 ;  /* 0xffffff90772c7836 */ /* 0x040fe20000000000 */
[----:B------:R-:W-:Y:S01]  /*8200*/  ISETP.GE.AND P5, PT, R42, R140, PT ;  /* 0x0000008c2a00720c */ /* 0x000fe20003fa6270 */
[----:B------:R-:W-:Y:S01]  /*8210*/  FFMA.FTZ R37, R0, R46, R37 ;  /* 0x0000002e00257223 */ /* 0x000fe20000010025 */
[----:B------:R-:W-:Y:S01]  /*8220*/  ISETP.GE.AND P1, PT, R42, R139, PT ;  /* 0x0000008b2a00720c */ /* 0x000fe20003f26270 */
[----:B------:R-:W-:Y:S01]  /*8230*/  VIADD R42, R119, 0xffffff91 ;  /* 0xffffff91772a7836 */ /* 0x000fe20000000000 */
[----:B------:R-:W-:Y:S01]  /*8240*/  I2FP.F32.U32 R117, R44 ;  /* 0x0000002c00757245 */ /* 0x000fe20000201000 */
[----:B------:R-:W-:Y:S01]  /*8250*/  FFMA.FTZ R46, R0, R46, R39 ;  /* 0x0000002e002e7223 */ /* 0x000fe20000010027 */
[----:B------:R-:W-:-:S02]  /*8260*/  FSEL R36, R36, -INF , !P0 ;  /* 0xff80000024247808 */ /* 0x000fc40004000000 */
[----:B------:R-:W-:Y:S01]  /*8270*/  I2FP.F32.U32 R39, R42 ;  /* 0x0000002a00277245 */ /* 0x000fe20000201000 */
[----:B------:R-:W-:Y:S01]  /*8280*/  FFMA.FTZ R203, R0, R117, R32 ;  /* 0x0000007500cb7223 */ /* 0x000fe20000010020 */
[----:B------:R-:W-:Y:S02]  /*8290*/  FSEL R37, R37, -INF , !P5 ;  /* 0xff80000025257808 */ /* 0x000fe40006800000 */
[-C--:B------:R-:W-:Y:S01]  /*82a0*/  ISETP.GE.AND P0, PT, R44, R140.reuse, PT ;  /* 0x0000008c2c00720c */ /* 0x080fe20003f06270 */
[----:B------:R-:W-:Y:S01]  /*82b0*/  FFMA.FTZ R33, R0, R39, R33 ;  /* 0x0000002700217223 */ /* 0x000fe20000010021 */
[----:B------:R-:W-:Y:S01]  /*82c0*/  ISETP.GE.AND P5, PT, R44, R139, PT ;  /* 0x0000008b2c00720c */ /* 0x000fe20003fa6270 */
[----:B------:R-:W-:Y:S01]  /*82d0*/  FFMA.FTZ R44, R0, R117, R34 ;  /* 0x00000075002c7223 */ /* 0x000fe20000010022 */
[----:B------:R-:W-:Y:S01]  /*82e0*/  FSEL R32, R46, -INF , !P1 ;  /* 0xff8000002e207808 */ /* 0x000fe20004800000 */
[----:B------:R-:W-:Y:S01]  /*82f0*/  VIADD R34, R119, 0xffffff98 ;  /* 0xffffff9877227836 */ /* 0x000fe20000000000 */
[----:B------:R-:W-:Y:S01]  /*8300*/  ISETP.GE.AND P1, PT, R42, R140, PT ;  /* 0x0000008c2a00720c */ /* 0x000fe20003f26270 */
[----:B------:R-:W-:Y:S01]  /*8310*/  FFMA.FTZ R35, R0, R39, R35 ;  /* 0x0000002700237223 */ /* 0x000fe20000010023 */
[----:B------:R-:W-:-:S02]  /*8320*/  FSEL R203, R203, -INF , !P0 ;  /* 0xff800000cbcb7808 */ /* 0x000fc40004000000 */
[----:B------:R-:W-:Y:S01]  /*8330*/  FSEL R117, R33, -INF , !P1 ;  /* 0xff80000021757808 */ /* 0x000fe20004800000 */
[C---:B------:R-:W-:Y:S01]  /*8340*/  VIADD R33, R119.reuse, 0xffffff99 ;  /* 0xffffff9977217836 */ /* 0x040fe20000000000 */
[----:B------:R-:W-:Y:S02]  /*8350*/  I2FP.F32.U32 R121, R34 ;  /* 0x0000002200797245 */ /* 0x000fe40000201000 */
[----:B------:R-:W-:Y:S02]  /*8360*/  ISETP.GE.AND P0, PT, R42, R139, PT ;  /* 0x0000008b2a00720c */ /* 0x000fe40003f06270 */
[----:B------:R-:W-:Y:S01]  /*8370*/  I2FP.F32.U32 R134, R33 ;  /* 0x0000002100867245 */ /* 0x000fe20000201000 */
[-C--:B------:R-:W-:Y:S01]  /*8380*/  FFMA.FTZ R199, R0, R121.reuse, R28 ;  /* 0x0000007900c77223 */ /* 0x080fe2000001001c */
[----:B------:R-:W-:Y:S01]  /*8390*/  VIADD R28, R119, 0xffffffa0 ;  /* 0xffffffa0771c7836 */ /* 0x000fe20000000000 */
[----:B------:R-:W-:Y:S01]  /*83a0*/  FSEL R44, R44, -INF , !P5 ;  /* 0xff8000002c2c7808 */ /* 0x000fe20006800000 */
[C---:B------:R-:W-:Y:S01]  /*83b0*/  FFMA.FTZ R30, R0.reuse, R121, R30 ;  /* 0x00000079001e7223 */ /* 0x040fe2000001001e */
[CC--:B------:R-:W-:Y:S01]  /*83c0*/  FFMA.FTZ R29, R0.reuse, R134.reuse, R29 ;  /* 0x00000086001d7223 */ /* 0x0c0fe2000001001d */
[----:B------:R-:W-:Y:S01]  /*83d0*/  FFMA.FTZ R134, R0, R134, R31 ;  /* 0x0000008600867223 */ /* 0x000fe2000001001f */
[----:B------:R-:W-:-:S02]  /*83e0*/  FSEL R46, R35, -INF , !P0 ;  /* 0xff800000232e7808 */ /* 0x000fc40004000000 */
[----:B------:R-:W-:Y:S02]  /*83f0*/  I2FP.F32.U32 R31, R28 ;  /* 0x0000001c001f7245 */ /* 0x000fe40000201000 */
[CC--:B------:R-:W-:Y:S02]  /*8400*/  ISETP.GE.AND P5, PT, R34.reuse, R140.reuse, PT ;  /* 0x0000008c2200720c */ /* 0x0c0fe40003fa6270 */
[----:B------:R-:W-:Y:S01]  /*8410*/  ISETP.GE.AND P1, PT, R34, R139, PT ;  /* 0x0000008b2200720c */ /* 0x000fe20003f26270 */
[CC--:B------:R-:W-:Y:S01]  /*8420*/  FFMA.FTZ R129, R0.reuse, R31.reuse, R24 ;  /* 0x0000001f00817223 */ /* 0x0c0fe20000010018 */
[----:B------:R-:W-:Y:S01]  /*8430*/  ISETP.GE.AND P0, PT, R33, R140, PT ;  /* 0x0000008c2100720c */ /* 0x000fe20003f06270 */
[----:B------:R-:W-:Y:S01]  /*8440*/  VIADD R24, R119, 0xffffffa8 ;  /* 0xffffffa877187836 */ /* 0x000fe20000000000 */
[----:B------:R-:W-:Y:S01]  /*8450*/  FSEL R199, R199, -INF , !P5 ;  /* 0xff800000c7c77808 */ /* 0x000fe20006800000 */
[----:B------:R-:W-:Y:S01]  /*8460*/  FFMA.FTZ R26, R0, R31, R26 ;  /* 0x0000001f001a7223 */ /* 0x000fe2000001001a */
[----:B------:R-:W-:-:S02]  /*8470*/  FSEL R212, R30, -INF , !P1 ;  /* 0xff8000001ed47808 */ /* 0x000fc40004800000 */
[----:B------:R-:W-:Y:S01]  /*8480*/  FSEL R201, R29, -INF , !P0 ;  /* 0xff8000001dc97808 */ /* 0x000fe20004000000 */
[----:B------:R-:W-:Y:S01]  /*8490*/  VIADD R29, R119, 0xffffffa1 ;  /* 0xffffffa1771d7836 */ /* 0x000fe20000000000 */
[-C--:B------:R-:W-:Y:S02]  /*84a0*/  ISETP.GE.AND P5, PT, R33, R139.reuse, PT ;  /* 0x0000008b2100720c */ /* 0x080fe40003fa6270 */
[C---:B------:R-:W-:Y:S02]  /*84b0*/  ISETP.GE.AND P1, PT, R28.reuse, R140, PT ;  /* 0x0000008c1c00720c */ /* 0x040fe40003f26270 */
[----:B------:R-:W-:Y:S02]  /*84c0*/  ISETP.GE.AND P0, PT, R28, R139, PT ;  /* 0x0000008b1c00720c */ /* 0x000fe40003f06270 */
[----:B------:R-:W-:Y:S02]  /*84d0*/  FSEL R134, R134, -INF , !P5 ;  /* 0xff80000086867808 */ /* 0x000fe40006800000 */
[----:B------:R-:W-:-:S02]  /*84e0*/  FSEL R129, R129, -INF , !P1 ;  /* 0xff80000081817808 */ /* 0x000fc40004800000 */
[C---:B------:R-:W-:Y:S02]  /*84f0*/  ISETP.GE.AND P5, PT, R29.reuse, R140, PT ;  /* 0x0000008c1d00720c */ /* 0x040fe40003fa6270 */
[----:B------:R-:W-:Y:S02]  /*8500*/  I2FP.F32.U32 R28, R29 ;  /* 0x0000001d001c7245 */ /* 0x000fe40000201000 */
[----:B------:R-:W-:Y:S02]  /*8510*/  ISETP.GE.AND P1, PT, R29, R139, PT ;  /* 0x0000008b1d00720c */ /* 0x000fe40003f26270 */
[----:B------:R-:W-:Y:S01]  /*8520*/  I2FP.F32.U32 R29, R24 ;  /* 0x00000018001d7245 */ /* 0x000fe20000201000 */
[CC--:B------:R-:W-:Y:S01]  /*8530*/  FFMA.FTZ R131, R0.reuse, R28.reuse, R25 ;  /* 0x0000001c00837223 */ /* 0x0c0fe20000010019 */
[----:B------:R-:W-:Y:S01]  /*8540*/  FFMA.FTZ R27, R0, R28, R27 ;  /* 0x0000001c001b7223 */ /* 0x000fe2000001001b */
[----:B------:R-:W-:Y:S01]  /*8550*/  FSEL R142, R26, -INF , !P0 ;  /* 0xff8000001a8e7808 */ /* 0x000fe20004000000 */
[----:B------:R-:W-:-:S02]  /*8560*/  VIADD R25, R119, 0xffffffa9 ;  /* 0xffffffa977197836 */ /* 0x000fc40000000000 */
[-C--:B------:R-:W-:Y:S01]  /*8570*/  FFMA.FTZ R20, R0, R29.reuse, R20 ;  /* 0x0000001d00147223 */ /* 0x080fe20000010014 */
[-C--:B------:R-:W-:Y:S01]  /*8580*/  ISETP.GE.AND P0, PT, R24, R140.reuse, PT ;  /* 0x0000008c1800720c */ /* 0x080fe20003f06270 */
[----:B------:R-:W-:Y:S01]  /*8590*/  FFMA.FTZ R200, R0, R29, R22 ;  /* 0x0000001d00c87223 */ /* 0x000fe20000010016 */
[----:B------:R-:W-:Y:S01]  /*85a0*/  VIADD R22, R119, 0xffffffb0 ;  /* 0xffffffb077167836 */ /* 0x000fe20000000000 */
[----:B------:R-:W-:Y:S02]  /*85b0*/  FSEL R131, R131, -INF , !P5 ;  /* 0xff80000083837808 */ /* 0x000fe40006800000 */
[----:B------:R-:W-:Y:S02]  /*85c0*/  ISETP.GE.AND P5, PT, R24, R139, PT ;  /* 0x0000008b1800720c */ /* 0x000fe40003fa6270 */
[----:B------:R-:W-:Y:S02]  /*85d0*/  FSEL R210, R27, -INF , !P1 ;  /* 0xff8000001bd27808 */ /* 0x000fe40004800000 */
[----:B------:R-:W-:Y:S01]  /*85e0*/  FSEL R135, R20, -INF , !P0 ;  /* 0xff80000014877808 */ /* 0x000fe20004000000 */
[----:B------:R-:W-:Y:S01]  /*85f0*/  VIADD R20, R119, 0xffffffb1 ;  /* 0xffffffb177147836 */ /* 0x000fe20000000000 */
[----:B------:R-:W-:-:S02]  /*8600*/  ISETP.GE.AND P1, PT, R25, R140, PT ;  /* 0x0000008c1900720c */ /* 0x000fc40003f26270 */
[----:B------:R-:W-:Y:S02]  /*8610*/  I2FP.F32.U32 R24, R25 ;  /* 0x0000001900187245 */ /* 0x000fe40000201000 */
[----:B------:R-:W-:Y:S02]  /*8620*/  ISETP.GE.AND P0, PT, R25, R139, PT ;  /* 0x0000008b1900720c */ /* 0x000fe40003f06270 */
[----:B------:R-:W-:Y:S01]  /*8630*/  I2FP.F32.U32 R25, R22 ;  /* 0x0000001600197245 */ /* 0x000fe20000201000 */
[CC--:B------:R-:W-:Y:S01]  /*8640*/  FFMA.FTZ R21, R0.reuse, R24.reuse, R21 ;  /* 0x0000001800157223 */ /* 0x0c0fe20000010015 */
[----:B------:R-:W-:Y:S01]  /*8650*/  FFMA.FTZ R23, R0, R24, R23 ;  /* 0x0000001800177223 */ /* 0x000fe20000010017 */
[----:B------:R-:W-:Y:S02]  /*8660*/  FSEL R200, R200, -INF , !P5 ;  /* 0xff800000c8c87808 */ /* 0x000fe40006800000 */
[CC--:B------:R-:W-:Y:S01]  /*8670*/  FFMA.FTZ R208, R0.reuse, R25.reuse, R18 ;  /* 0x0000001900d07223 */ /* 0x0c0fe20000010012 */
[----:B------:R-:W-:Y:S01]  /*8680*/  FFMA.FTZ R16, R0, R25, R16 ;  /* 0x0000001900107223 */ /* 0x000fe20000010010 */
[----:B------:R-:W-:-:S02]  /*8690*/  I2FP.F32.U32 R18, R20 ;  /* 0x0000001400127245 */ /* 0x000fc40000201000 */
[----:B------:R-:W-:Y:S02]  /*86a0*/  ISETP.GE.AND P5, PT, R22, R140, PT ;  /* 0x0000008c1600720c */ /* 0x000fe40003fa6270 */
[----:B------:R-:W-:Y:S01]  /*86b0*/  FSEL R133, R21, -INF , !P1 ;  /* 0xff80000015857808 */ /* 0x000fe20004800000 */
[-C--:B------:R-:W-:Y:S01]  /*86c0*/  FFMA.FTZ R167, R0, R18.reuse, R17 ;  /* 0x0000001200a77223 */ /* 0x080fe20000010011 */
[----:B------:R-:W-:Y:S01]  /*86d0*/  FSEL R198, R23, -INF , !P0 ;  /* 0xff80000017c67808 */ /* 0x000fe20004000000 */
[C---:B------:R-:W-:Y:S01]  /*86e0*/  VIADD R17, R119.reuse, 0xffffffb9 ;  /* 0xffffffb977117836 */ /* 0x040fe20000000000 */
[----:B------:R-:W-:Y:S01]  /*86f0*/  FSEL R177, R16, -INF , !P5 ;  /* 0xff80000010b17808 */ /* 0x000fe20006800000 */
[----:B------:R-:W-:Y:S01]  /*8700*/  VIADD R16, R119, 0xffffffb8 ;  /* 0xffffffb877107836 */ /* 0x000fe20000000000 */
[----:B------:R-:W-:Y:S01]  /*8710*/  ISETP.GE.AND P1, PT, R22, R139, PT ;  /* 0x0000008b1600720c */ /* 0x000fe20003f26270 */
[----:B------:R-:W-:Y:S01]  /*8720*/  FFMA.FTZ R19, R0, R18, R19 ;  /* 0x0000001200137223 */ /* 0x000fe20000010013 */
[----:B------:R-:W-:-:S02]  /*8730*/  ISETP.GE.AND P0, PT, R20, R140, PT ;  /* 0x0000008c1400720c */ /* 0x000fc40003f06270 */
[----:B------:R-:W-:Y:S02]  /*8740*/  FSEL R208, R208, -INF , !P1 ;  /* 0xff800000d0d07808 */ /* 0x000fe40004800000 */
[----:B------:R-:W-:Y:S02]  /*8750*/  FSEL R167, R167, -INF , !P0 ;  /* 0xff800000a7a77808 */ /* 0x000fe40004000000 */
[C---:B------:R-:W-:Y:S02]  /*8760*/  ISETP.GE.AND P1, PT, R16.reuse, R140, PT ;  /* 0x0000008c1000720c */ /* 0x040fe40003f26270 */
[----:B------:R-:W-:Y:S02]  /*8770*/  I2FP.F32.U32 R21, R16 ;  /* 0x0000001000157245 */ /* 0x000fe40000201000 */
[----:B------:R-:W-:Y:S02]  /*8780*/  ISETP.GE.AND P0, PT, R16, R139, PT ;  /* 0x0000008b1000720c */ /* 0x000fe40003f06270 */
[----:B------:R-:W-:Y:S01]  /*8790*/  I2FP.F32.U32 R16, R17 ;  /* 0x0000001100107245 */ /* 0x000fe20000201000 */
[----:B------:R-:W-:Y:S01]  /*87a0*/  FFMA.FTZ R193, R0, R21, R12 ;  /* 0x0000001500c17223 */ /* 0x000fe2000001000c */
[----:B------:R-:W-:Y:S01]  /*87b0*/  ISETP.GE.AND P5, PT, R20, R139, PT ;  /* 0x0000008b1400720c */ /* 0x000fe20003fa6270 */
[----:B------:R-:W-:Y:S01]  /*87c0*/  FFMA.FTZ R14, R0, R21, R14 ;  /* 0x00000015000e7223 */ /* 0x000fe2000001000e */
[----:B------:R-:W-:-:S02]  /*87d0*/  VIADD R12, R119, 0xffffffc0 ;  /* 0xffffffc0770c7836 */ /* 0x000fc40000000000 */
[CC--:B------:R-:W-:Y:S01]  /*87e0*/  FFMA.FTZ R13, R0.reuse, R16.reuse, R13 ;  /* 0x00000010000d7223 */ /* 0x0c0fe2000001000d */
[----:B------:R-:W-:Y:S01]  /*87f0*/  FSEL R202, R19, -INF , !P5 ;  /* 0xff80000013ca7808 */ /* 0x000fe20006800000 */
[----:B------:R-:W-:Y:S01]  /*8800*/  FFMA.FTZ R15, R0, R16, R15 ;  /* 0x00000010000f7223 */ /* 0x000fe2000001000f */
[----:B------:R-:W-:Y:S02]  /*8810*/  ISETP.GE.AND P5, PT, R17, R140, PT ;  /* 0x0000008c1100720c */ /* 0x000fe40003fa6270 */
[----:B------:R-:W-:Y:S02]  /*8820*/  FSEL R193, R193, -INF , !P1 ;  /* 0xff800000c1c17808 */ /* 0x000fe40004800000 */
[----:B------:R-:W-:Y:S02]  /*8830*/  ISETP.GE.AND P1, PT, R17, R139, PT ;  /* 0x0000008b1100720c */ /* 0x000fe40003f26270 */
[----:B------:R-:W-:Y:S02]  /*8840*/  FSEL R204, R14, -INF , !P0 ;  /* 0xff8000000ecc7808 */ /* 0x000fe40004000000 */
[----:B------:R-:W-:-:S02]  /*8850*/  FSEL R189, R13, -INF , !P5 ;  /* 0xff8000000dbd7808 */ /* 0x000fc40006800000 */
[C---:B------:R-:W-:Y:S02]  /*8860*/  ISETP.GE.AND P0, PT, R12.reuse, R140, PT ;  /* 0x0000008c0c00720c */ /* 0x040fe40003f06270 */
[----:B------:R-:W-:Y:S02]  /*8870*/  I2FP.F32.U32 R17, R12 ;  /* 0x0000000c00117245 */ /* 0x000fe40000201000 */
[----:B------:R-:W-:Y:S01]  /*8880*/  ISETP.GE.AND P5, PT, R12, R139, PT ;  /* 0x0000008b0c00720c */ /* 0x000fe20003fa6270 */
[----:B------:R-:W-:Y:S01]  /*8890*/  VIADD R12, R119, 0xffffffc1 ;  /* 0xffffffc1770c7836 */ /* 0x000fe20000000000 */
[----:B------:R-:W-:Y:S01]  /*88a0*/  FSEL R206, R15, -INF , !P1 ;  /* 0xff8000000fce7808 */ /* 0x000fe20004800000 */
[CC--:B------:R-:W-:Y:S01]  /*88b0*/  FFMA.FTZ R155, R0.reuse, R17.reuse, R8 ;  /* 0x00000011009b7223 */ /* 0x0c0fe20000010008 */
[----:B------:R-:W-:Y:S02]  /*88c0*/  VIADD R8, R119, 0xffffffc8 ;  /* 0xffffffc877087836 */ /* 0x000fe40000000000 */
[----:B------:R-:W-:Y:S01]  /*88d0*/  FFMA.FTZ R10, R0, R17, R10 ;  /* 0x00000011000a7223 */ /* 0x000fe2000001000a */
[----:B------:R-:W-:-:S02]  /*88e0*/  I2FP.F32.U32 R166, R12 ;  /* 0x0000000c00a67245 */ /* 0x000fc40000201000 */
[----:B------:R-:W-:Y:S02]  /*88f0*/  ISETP.GE.AND P1, PT, R12, R140, PT ;  /* 0x0000008c0c00720c */ /* 0x000fe40003f26270 */
[----:B------:R-:W-:Y:S01]  /*8900*/  FSEL R155, R155, -INF , !P0 ;  /* 0xff8000009b9b7808 */ /* 0x000fe20004000000 */
[CC--:B------:R-:W-:Y:S01]  /*8910*/  FFMA.FTZ R9, R0.reuse, R166.reuse, R9 ;  /* 0x000000a600097223 */ /* 0x0c0fe20000010009 */
[----:B------:R-:W-:Y:S01]  /*8920*/  FFMA.FTZ R166, R0, R166, R11 ;  /* 0x000000a600a67223 */ /* 0x000fe2000001000b */
[----:B------:R-:W-:Y:S02]  /*8930*/  I2FP.F32.U32 R11, R8 ;  /* 0x00000008000b7245 */ /* 0x000fe40000201000 */
[----:B------:R-:W-:Y:S02]  /*8940*/  FSEL R194, R10, -INF , !P5 ;  /* 0xff8000000ac27808 */ /* 0x000fe40006800000 */
[----:B------:R-:W-:Y:S01]  /*8950*/  FSEL R157, R9, -INF , !P1 ;  /* 0xff800000099d7808 */ /* 0x000fe20004800000 */
[----:B------:R-:W-:Y:S01]  /*8960*/  FFMA.FTZ R161, R0, R11, R4 ;  /* 0x0000000b00a17223 */ /* 0x000fe20000010004 */
[-C--:B------:R-:W-:Y:S01]  /*8970*/  ISETP.GE.AND P0, PT, R12, R139.reuse, PT ;  /* 0x0000008b0c00720c */ /* 0x080fe20003f06270 */
[C---:B------:R-:W-:Y:S01]  /*8980*/  VIADD R9, R119.reuse, 0xffffffc9 ;  /* 0xffffffc977097836 */ /* 0x040fe20000000000 */
[C---:B------:R-:W-:Y:S01]  /*8990*/  ISETP.GE.AND P5, PT, R8.reuse, R140, PT ;  /* 0x0000008c0800720c */ /* 0x040fe20003fa6270 */
[----:B------:R-:W-:Y:S01]  /*89a0*/  VIADD R4, R119, 0xffffffd0 ;  /* 0xffffffd077047836 */ /* 0x000fe20000000000 */
[----:B------:R-:W-:Y:S01]  /*89b0*/  ISETP.GE.AND P1, PT, R8, R139, PT ;  /* 0x0000008b0800720c */ /* 0x000fe20003f26270 */
[----:B------:R-:W-:Y:S01]  /*89c0*/  FFMA.FTZ R6, R0, R11, R6 ;  /* 0x0000000b00067223 */ /* 0x000fe20000010006 */
[----:B------:R-:W-:-:S02]  /*89d0*/  FSEL R166, R166, -INF , !P0 ;  /* 0xff800000a6a67808 */ /* 0x000fc40004000000 */
[----:B------:R-:W-:Y:S02]  /*89e0*/  FSEL R161, R161, -INF , !P5 ;  /* 0xff800000a1a17808 */ /* 0x000fe40006800000 */
        /* <DEDUP_REMOVED lines=11> */
[----:B------:R-:W-:Y:S02]  /*8aa0*/  FSEL R159, R159, -INF , !P0 ;  /* 0xff8000009f9f7808 */ /* 0x000fe40004000000 */
[----:B------:R-:W-:Y:S02]  /*8ab0*/  ISETP.GE.AND P0, PT, R4, R139, PT ;  /* 0x0000008b0400720c */ /* 0x000fe40003f06270 */
[----:B------:R-:W-:Y:S02]  /*8ac0*/  FSEL R192, R7, -INF , !P5 ;  /* 0xff80000007c07808 */ /* 0x000fe40006800000 */
[----:B------:R-:W-:Y:S02]  /*8ad0*/  FSEL R151, R64, -INF , !P1 ;  /* 0xff80000040977808 */ /* 0x000fe40004800000 */
[----:B------:R-:W-:-:S02]  /*8ae0*/  ISETP.GE.AND P5, PT, R5, R140, PT ;  /* 0x0000008c0500720c */ /* 0x000fc40003fa6270 */
[----:B------:R-:W-:Y:S02]  /*8af0*/  I2FP.F32.U32 R4, R5 ;  /* 0x0000000500047245 */ /* 0x000fe40000201000 */
[----:B------:R-:W-:Y:S01]  /*8b00*/  ISETP.GE.AND P1, PT, R5, R139, PT ;  /* 0x0000008b0500720c */ /* 0x000fe20003f26270 */
[C---:B------:R-:W-:Y:S01]  /*8b10*/  VIADD R5, R119.reuse, 0xffffffd8 ;  /* 0xffffffd877057836 */ /* 0x040fe20000000000 */
[----:B------:R-:W-:Y:S01]  /*8b20*/  FSEL R152, R66, -INF , !P0 ;  /* 0xff80000042987808 */ /* 0x000fe20004000000 */
[CC--:B------:R-:W-:Y:S01]  /*8b30*/  FFMA.FTZ R65, R0.reuse, R4.reuse, R65 ;  /* 0x0000000400417223 */ /* 0x0c0fe20000010041 */
[----:B------:R-:W-:Y:S01]  /*8b40*/  FFMA.FTZ R67, R0, R4, R67 ;  /* 0x0000000400437223 */ /* 0x000fe20000010043 */
[----:B------:R-:W-:Y:S01]  /*8b50*/  VIADD R4, R119, 0xffffffd9 ;  /* 0xffffffd977047836 */ /* 0x000fe20000000000 */
[----:B------:R-:W-:Y:S02]  /*8b60*/  I2FP.F32.U32 R7, R5 ;  /* 0x0000000500077245 */ /* 0x000fe40000201000 */
[----:B------:R-:W-:-:S02]  /*8b70*/  ISETP.GE.AND P0, PT, R5, R140, PT ;  /* 0x0000008c0500720c */ /* 0x000fc40003f06270 */
[----:B------:R-:W-:Y:S01]  /*8b80*/  FSEL R150, R67, -INF , !P1 ;  /* 0xff80000043967808 */ /* 0x000fe20004800000 */
[CC--:B------:R-:W-:Y:S01]  /*8b90*/  FFMA.FTZ R60, R0.reuse, R7.reuse, R60 ;  /* 0x00000007003c7223 */ /* 0x0c0fe2000001003c */
[----:B------:R-:W-:Y:S01]  /*8ba0*/  I2FP.F32.U32 R6, R4 ;  /* 0x0000000400067245 */ /* 0x000fe20000201000 */
[----:B------:R-:W-:Y:S01]  /*8bb0*/  FFMA.FTZ R62, R0, R7, R62 ;  /* 0x00000007003e7223 */ /* 0x000fe2000001003e */
[----:B------:R-:W-:Y:S02]  /*8bc0*/  ISETP.GE.AND P1, PT, R4, R140, PT ;  /* 0x0000008c0400720c */ /* 0x000fe40003f26270 */
[----:B------:R-:W-:Y:S01]  /*8bd0*/  FSEL R158, R60, -INF , !P0 ;  /* 0xff8000003c9e7808 */ /* 0x000fe20004000000 */
[-C--:B------:R-:W-:Y:S01]  /*8be0*/  FFMA.FTZ R61, R0, R6.reuse, R61 ;  /* 0x00000006003d7223 */ /* 0x080fe2000001003d */
[-C--:B------:R-:W-:Y:S01]  /*8bf0*/  ISETP.GE.AND P0, PT, R4, R139.reuse, PT ;  /* 0x0000008b0400720c */ /* 0x080fe20003f06270 */
[----:B------:R-:W-:Y:S01]  /*8c00*/  VIADD R4, R119, 0xffffffe0 ;  /* 0xffffffe077047836 */ /* 0x000fe20000000000 */
[----:B------:R-:W-:Y:S01]  /*8c10*/  FSEL R153, R65, -INF , !P5 ;  /* 0xff80000041997808 */ /* 0x000fe20006800000 */
[----:B------:R-:W-:Y:S01]  /*8c20*/  FFMA.FTZ R63, R0, R6, R63 ;  /* 0x00000006003f7223 */ /* 0x000fe2000001003f */
[----:B------:R-:W-:Y:S01]  /*8c30*/  ISETP.GE.AND P5, PT, R5, R139, PT ;  /* 0x0000008b0500720c */ /* 0x000fe20003fa6270 */
[C---:B------:R-:W-:Y:S01]  /*8c40*/  VIADD R5, R119.reuse, 0xffffffe1 ;  /* 0xffffffe177057836 */ /* 0x040fe20000000000 */
[----:B------:R-:W-:Y:S01]  /*8c50*/  I2FP.F32.U32 R7, R4 ;  /* 0x0000000400077245 */ /* 0x000fe20000201000 */
[----:B------:R-:W-:Y:S01]  /*8c60*/  VIADD R6, R119, 0xffffffe8 ;  /* 0xffffffe877067836 */ /* 0x000fe20000000000 */
[----:B------:R-:W-:-:S02]  /*8c70*/  FSEL R144, R62, -INF , !P5 ;  /* 0xff8000003e907808 */ /* 0x000fc40006800000 */
[----:B------:R-:W-:Y:S01]  /*8c80*/  ISETP.GE.AND P5, PT, R4, R140, PT ;  /* 0x0000008c0400720c */ /* 0x000fe20003fa6270 */
[CC--:B------:R-:W-:Y:S01]  /*8c90*/  FFMA.FTZ R56, R0.reuse, R7.reuse, R56 ;  /* 0x0000000700387223 */ /* 0x0c0fe20000010038 */
[----:B------:R-:W-:Y:S01]  /*8ca0*/  FSEL R149, R61, -INF , !P1 ;  /* 0xff8000003d957808 */ /* 0x000fe20004800000 */
[----:B------:R-:W-:Y:S01]  /*8cb0*/  FFMA.FTZ R58, R0, R7, R58 ;  /* 0x00000007003a7223 */ /* 0x000fe2000001003a */
[----:B------:R-:W-:Y:S01]  /*8cc0*/  ISETP.GE.AND P1, PT, R4, R139, PT ;  /* 0x0000008b0400720c */ /* 0x000fe20003f26270 */
[----:B------:R-:W-:Y:S01]  /*8cd0*/  VIADD R7, R119, 0xffffffe9 ;  /* 0xffffffe977077836 */ /* 0x000fe20000000000 */
[----:B------:R-:W-:Y:S02]  /*8ce0*/  FSEL R148, R63, -INF , !P0 ;  /* 0xff8000003f947808 */ /* 0x000fe40004000000 */
[----:B------:R-:W-:Y:S02]  /*8cf0*/  FSEL R146, R56, -INF , !P5 ;  /* 0xff80000038927808 */ /* 0x000fe40006800000 */
[----:B------:R-:W-:-:S02]  /*8d00*/  I2FP.F32.U32 R4, R5 ;  /* 0x0000000500047245 */ /* 0x000fc40000201000 */
[C---:B------:R-:W-:Y:S02]  /*8d10*/  ISETP.GE.AND P0, PT, R5.reuse, R140, PT ;  /* 0x0000008c0500720c */ /* 0x040fe40003f06270 */
[----:B------:R-:W-:Y:S01]  /*8d20*/  ISETP.GE.AND P5, PT, R5, R139, PT ;  /* 0x0000008b0500720c */ /* 0x000fe20003fa6270 */
[C---:B------:R-:W-:Y:S01]  /*8d30*/  FFMA.FTZ R57, R0.reuse, R4, R57 ;  /* 0x0000000400397223 */ /* 0x040fe20000010039 */
[----:B------:R-:W-:Y:S01]  /*8d40*/  I2FP.F32.U32 R5, R6 ;  /* 0x0000000600057245 */ /* 0x000fe20000201000 */
[----:B------:R-:W-:Y:S01]  /*8d50*/  FFMA.FTZ R59, R0, R4, R59 ;  /* 0x00000004003b7223 */ /* 0x000fe2000001003b */
[----:B------:R-:W-:Y:S01]  /*8d60*/  FSEL R132, R58, -INF , !P1 ;  /* 0xff8000003a847808 */ /* 0x000fe20004800000 */
[----:B------:R-:W-:Y:S01]  /*8d70*/  VIADD R4, R119, 0xfffffff0 ;  /* 0xfffffff077047836 */ /* 0x000fe20000000000 */
[----:B------:R-:W-:Y:S01]  /*8d80*/  ISETP.GE.AND P1, PT, R6, R140, PT ;  /* 0x0000008c0600720c */ /* 0x000fe20003f26270 */
[CC--:B------:R-:W-:Y:S01]  /*8d90*/  FFMA.FTZ R52, R0.reuse, R5.reuse, R52 ;  /* 0x0000000500347223 */ /* 0x0c0fe20000010034 */
[----:B------:R-:W-:Y:S01]  /*8da0*/  FSEL R143, R57, -INF , !P0 ;  /* 0xff800000398f7808 */ /* 0x000fe20004000000 */
[----:B------:R-:W-:Y:S01]  /*8db0*/  FFMA.FTZ R54, R0, R5, R54 ;  /* 0x0000000500367223 */ /* 0x000fe20000010036 */
[----:B------:R-:W-:Y:S01]  /*8dc0*/  ISETP.GE.AND P0, PT, R6, R139, PT ;  /* 0x0000008b0600720c */ /* 0x000fe20003f06270 */
[----:B------:R-:W-:Y:S01]  /*8dd0*/  VIADD R5, R119, 0xfffffff1 ;  /* 0xfffffff177057836 */ /* 0x000fe20000000000 */
[----:B------:R-:W-:-:S02]  /*8de0*/  FSEL R130, R59, -INF , !P5 ;  /* 0xff8000003b827808 */ /* 0x000fc40006800000 */
[----:B------:R-:W-:Y:S02]  /*8df0*/  FSEL R145, R52, -INF , !P1 ;  /* 0xff80000034917808 */ /* 0x000fe40004800000 */
[C---:B------:R-:W-:Y:S02]  /*8e00*/  ISETP.GE.AND P5, PT, R7.reuse, R140, PT ;  /* 0x0000008c0700720c */ /* 0x040fe40003fa6270 */
[----:B------:R-:W-:Y:S02]  /*8e10*/  I2FP.F32.U32 R6, R7 ;  /* 0x0000000700067245 */ /* 0x000fe40000201000 */
[----:B------:R-:W-:Y:S02]  /*8e20*/  ISETP.GE.AND P1, PT, R7, R139, PT ;  /* 0x0000008b0700720c */ /* 0x000fe40003f26270 */
[----:B------:R-:W-:Y:S01]  /*8e30*/  I2FP.F32.U32 R7, R4 ;  /* 0x0000000400077245 */ /* 0x000fe20000201000 */
[-C--:B------:R-:W-:Y:S01]  /*8e40*/  FFMA.FTZ R55, R0, R6.reuse, R55 ;  /* 0x0000000600377223 */ /* 0x080fe20000010037 */
[----:B------:R-:W-:Y:S01]  /*8e50*/  FSEL R122, R54, -INF , !P0 ;  /* 0xff800000367a7808 */ /* 0x000fe20004000000 */
[----:B------:R-:W-:Y:S01]  /*8e60*/  FFMA.FTZ R53, R0, R6, R53 ;  /* 0x0000000600357223 */ /* 0x000fe20000010035 */
[-C--:B------:R-:W-:Y:S01]  /*8e70*/  ISETP.GE.AND P0, PT, R4, R140.reuse, PT ;  /* 0x0000008c0400720c */ /* 0x080fe20003f06270 */
[CC--:B------:R-:W-:Y:S01]  /*8e80*/  FFMA.FTZ R48, R0.reuse, R7.reuse, R48 ;  /* 0x0000000700307223 */ /* 0x0c0fe20000010030 */
[----:B------:R-:W-:Y:S01]  /*8e90*/  FSEL R123, R55, -INF , !P1 ;  /* 0xff800000377b7808 */ /* 0x000fe20004800000 */
[----:B------:R-:W-:Y:S01]  /*8ea0*/  FFMA.FTZ R50, R0, R7, R50 ;  /* 0x0000000700327223 */ /* 0x000fe20000010032 */
[----:B------:R-:W-:-:S02]  /*8eb0*/  ISETP.GE.AND P1, PT, R5, R140, PT ;  /* 0x0000008c0500720c */ /* 0x000fc40003f26270 */
[----:B------:R-:W-:Y:S02]  /*8ec0*/  FSEL R147, R48, -INF , !P0 ;  /* 0xff80000030937808 */ /* 0x000fe40004000000 */
[----:B------:R-:W-:Y:S02]  /*8ed0*/  ISETP.GE.AND P0, PT, R5, R139, PT ;  /* 0x0000008b0500720c */ /* 0x000fe40003f06270 */
[----:B------:R-:W-:Y:S02]  /*8ee0*/  I2FP.F32.U32 R5, R5 ;  /* 0x0000000500057245 */ /* 0x000fe40000201000 */
[----:B------:R-:W-:Y:S02]  /*8ef0*/  FSEL R154, R53, -INF , !P5 ;  /* 0xff800000359a7808 */ /* 0x000fe40006800000 */
[----:B------:R-:W-:Y:S01]  /*8f00*/  ISETP.GE.AND P5, PT, R4, R139, PT ;  /* 0x0000008b0400720c */ /* 0x000fe20003fa6270 */
[----:B------:R-:W-:Y:S01]  /*8f10*/  FFMA.FTZ R51, R0, R5, R51 ;  /* 0x0000000500337223 */ /* 0x000fe20000010033 */
[----:B------:R-:W-:-:S02]  /*8f20*/  VIADD R4, R119, 0xfffffff9 ;  /* 0xfffffff977047836 */ /* 0x000fc40000000000 */
[----:B------:R-:W-:Y:S01]  /*8f30*/  FFMA.FTZ R49, R0, R5, R49 ;  /* 0x0000000500317223 */ /* 0x000fe20000010031 */
[----:B------:R-:W-:Y:S02]  /*8f40*/  FSEL R119, R50, -INF , !P5 ;  /* 0xff80000032777808 */ /* 0x000fe40006800000 */
[----:B------:R-:W-:Y:S02]  /*8f50*/  FSEL R120, R51, -INF , !P0 ;  /* 0xff80000033787808 */ /* 0x000fe40004000000 */
[----:B------:R-:W-:Y:S02]  /*8f60*/  ISETP.GE.U32.AND P0, PT, R138, 0x3, PT ;  /* 0x000000038a00780c */ /* 0x000fe40003f06070 */
[----:B------:R-:W-:Y:S02]  /*8f70*/  I2FP.F32.U32 R5, R4 ;  /* 0x0000000400057245 */ /* 0x000fe40000201000 */
[----:B------:R-:W-:Y:S02]  /*8f80*/  FSEL R156, R49, -INF , !P1 ;  /* 0xff800000319c7808 */ /* 0x000fe40004800000 */
[----:B------:R-:W-:Y:S01]  /*8f90*/  ISETP.GE.AND P5, PT, R4, R140, PT ;  /* 0x0000008c0400720c */ /* 0x000fe20003fa6270 */
[CC--:B------:R-:W-:Y:S01]  /*8fa0*/  FFMA.FTZ R45, R0.reuse, R5.reuse, R45 ;  /* 0x00000005002d7223 */ /* 0x0c0fe2000001002d */
[----:B------:R-:W-:Y:S01]  /*8fb0*/  FFMA.FTZ R47, R0, R5, R47 ;  /* 0x00000005002f7223 */ /* 0x000fe2000001002f */
[----:B------:R-:W-:-:S03]  /*8fc0*/  ISETP.GE.AND P1, PT, R4, R139, PT ;  /* 0x0000008b0400720c */ /* 0x000fc60003f26270 */
[----:B------:R-:W-:Y:S02]  /*8fd0*/  FSEL R160, R45, -INF , !P5 ;  /* 0xff8000002da07808 */ /* 0x000fe40006800000 */
[----:B------:R-:W-:Y:S01]  /*8fe0*/  FSEL R121, R47, -INF , !P1 ;  /* 0xff8000002f797808 */ /* 0x000fe20004800000 */
[----:B------:R-:W-:Y:S07]  /*8ff0*/  @!P0 BRA `(.L_x_1619) ;  /* 0x0000000800408947 */ /* 0x000fee0003800000 */
[----:B------:R-:W-:Y:S05]  /*9000*/  BRA.U !UP1, `(.L_x_1620) ;  /* 0x0000000109f47547 */ /* 0x000fea000b800000 */
[----:B------:R-:W1:Y:S01]  /*9010*/  LDC R5, c[0x0][0x4f0] ;  /* 0x00013c00ff057b82 */ /* 0x000e620000000800 */
[C---:B------:R-:W-:Y:S01]  /*9020*/  IADD3 R6, PT, PT, R118.reuse, -0x100, RZ ;  /* 0xffffff0076067810 */ /* 0x040fe20007ffe0ff */
[----:B------:R-:W-:Y:S01]  /*9030*/  VIADD R118, R118, 0xfffffe80 ;  /* 0xfffffe8076767836 */ /* 0x000fe20000000000 */
[----:B------:R-:W2:Y:S02]  /*9040*/  LDCU.64 UR4, c[0x0][0x3a0] ;  /* 0x00007400ff0477ac */ /* 0x000ea40008000a00 */
[----:B------:R-:W-:Y:S02]  /*9050*/  IABS R9, R6 ;  /* 0x0000000600097213 */ /* 0x000fe40000000000 */
[----:B------:R-:W-:Y:S02]  /*9060*/  IABS R11, R118 ;  /* 0x00000076000b7213 */ /* 0x000fe40000000000 */
[-C--:B-1----:R-:W-:Y:S02]  /*9070*/  IABS R4, R5.reuse ;  /* 0x0000000500047213 */ /* 0x082fe40000000000 */
[----:B------:R-:W-:-:S02]  /*9080*/  LOP3.LUT R118, R118, R5, RZ, 0x3c, !PT ;  /* 0x0000000576767212 */ /* 0x000fc400078e3cff */
        /* <DEDUP_REMOVED lines=53> */
.L_x_1620:
[----:B------:R-:W-:Y:S01]  /*93e0*/  UMOV UR4, URZ ;  /* 0x000000ff00047c82 */ /* 0x000fe20008000000 */
[----:B------:R-:W-:Y:S01]  /*93f0*/  IMAD.SHL.U32 R4, R136, 0x80, RZ ;  /* 0x0000008088047824 */ /* 0x000fe200078e00ff */
[----:B------:R-:W-:-:S05]  /*9400*/  IADD3 R5, P0, PT, RZ, -UR4, RZ ;  /* 0x80000004ff057c10 */ /* 0x000fca000ff1e0ff */
[----:B------:R-:W-:-:S05]  /*9410*/  IMAD.X R4, RZ, RZ, ~R4, P0 ;  /* 0x000000ffff047224 */ /* 0x000fca00000e0e04 */
[----:B------:R-:W-:-:S04]  /*9420*/  SHF.R.S64 R5, R5, 0x1f, R4 ;  /* 0x0000001f05057819 */ /* 0x000fc80000001004 */
[----:B------:R-:W-:-:S04]  /*9430*/  IADD3 R176, P0, PT, R5, R176, RZ ;  /* 0x000000b005b07210 */ /* 0x000fc80007f1e0ff */
[----:B------:R-:W-:-:S09]  /*9440*/  LEA.HI.X.SX32 R175, R4, R175, 0x1, P0 ;  /* 0x000000af04af7211 */ /* 0x000fd200000f0eff */
.L_x_1621:
        /* <DEDUP_REMOVED lines=75> */
.L_x_1619:
[----:B--2---:R-:W-:Y:S01]  /*9900*/  FMNMX3.FTZ R4, R3, R125, R41, !PT ;  /* 0x0000007d03047276 */ /* 0x004fe20007810029 */
        /* <DEDUP_REMOVED lines=44> */
[----:B------:R-:W-:Y:S02]  /*9bd0*/  FSETP.NEU.FTZ.AND P0, PT, R56, -INF , PT ;  /* 0xff8000003800780b */ /* 0x000fe40003f1d000 */
[----:B------:R-:W-:Y:S01]  /*9be0*/  FSEL R162, R162, RZ, P1 ;  /* 0x000000ffa2a27208 */ /* 0x000fe20000800000 */
[----:B------:R-:W-:Y:S01]  /*9bf0*/  FADD.FTZ R165, R3, -R4 ;  /* 0x8000000403a57221 */ /* 0x000fe20000010000 */
[----:B------:R-:W-:-:S03]  /*9c00*/  FSEL R3, R56, RZ, P0 ;  /* 0x000000ff38037208 */ /* 0x000fc60000000000 */
[----:B------:R-:W-:Y:S01]  /*9c10*/  FMUL.FTZ R165, R165, UR6 ;  /* 0x00000006a5a57c20 */ /* 0x000fe20008410000 */
[--C-:B------:R-:W-:Y:S01]  /*9c20*/  FFMA.FTZ R163, R125, UR6, -R162.reuse ;  /* 0x000000067da37c23 */ /* 0x100fe200080108a2 */
[----:B------:R-:W-:Y:S01]  /*9c30*/  FADD.FTZ R2, R2, -R3 ;  /* 0x8000000302027221 */ /* 0x000fe20000010000 */
[----:B------:R-:W-:Y:S01]  /*9c40*/  FMUL.FTZ R125, R56, UR6 ;  /* 0x00000006387d7c20 */ /* 0x000fe20008410000 */
[--C-:B------:R-:W-:Y:S01]  /*9c50*/  FFMA.FTZ R137, R41, UR6, -R162.reuse ;  /* 0x0000000629897c23 */ /* 0x100fe200080108a2 */
[--C-:B------:R-:W-:Y:S01]  /*9c60*/  FFMA.FTZ R127, R43, UR6, -R162.reuse ;  /* 0x000000062b7f7c23 */ /* 0x100fe200080108a2 */
[----:B------:R-:W-:Y:S01]  /*9c70*/  FMUL.FTZ R139, R2, UR6 ;  /* 0x00000006028b7c20 */ /* 0x000fe20008410000 */
[----:B------:R-:W1:Y:S01]  /*9c80*/  MUFU.EX2 R165, R165 ;  /* 0x000000a500a57308 */ /* 0x000e620000000800 */
[----:B------:R-:W-:Y:S01]  /*9c90*/  FSEL R125, R125, RZ, P0 ;  /* 0x000000ff7d7d7208 */ /* 0x000fe20000000000 */
[--C-:B------:R-:W-:Y:S01]  /*9ca0*/  FFMA.FTZ R126, R37, UR6, -R162.reuse ;  /* 0x00000006257e7c23 */ /* 0x100fe200080108a2 */
[----:B------:R-:W-:Y:S01]  /*9cb0*/  IADD3 R2, PT, PT, R169, 0x9020, RZ ;  /* 0x00009020a9027810 */ /* 0x000fe20007ffe0ff */
[--C-:B------:R-:W-:Y:S01]  /*9cc0*/  FFMA.FTZ R65, R117, UR6, -R162.reuse ;  /* 0x0000000675417c23 */ /* 0x100fe200080108a2 */
[----:B------:R-:W-:Y:S01]  /*9cd0*/  @P6 IADD3 R2, PT, PT, R195, -0x20, RZ ;  /* 0xffffffe0c3026810 */ /* 0x000fe20007ffe0ff */
[--C-:B------:R-:W-:Y:S01]  /*9ce0*/  FFMA.FTZ R164, R40, UR6, -R125.reuse ;  /* 0x0000000628a47c23 */ /* 0x100fe2000801087d */
[--C-:B------:R-:W-:Y:S01]  /*9cf0*/  FFMA.FTZ R124, R38, UR6, -R125.reuse ;  /* 0x00000006267c7c23 */ /* 0x100fe2000801087d */
[----:B------:R-:W2:Y:S01]  /*9d00*/  MUFU.EX2 R139, R139 ;  /* 0x0000008b008b7308 */ /* 0x000ea20000000800 */
[--C-:B------:R-:W-:Y:S01]  /*9d10*/  FFMA.FTZ R128, R36, UR6, -R125.reuse ;  /* 0x0000000624807c23 */ /* 0x100fe2000801087d */
[--C-:B------:R-:W-:Y:S01]  /*9d20*/  FFMA.FTZ R3, R32, UR6, -R125.reuse ;  /* 0x0000000620037c23 */ /* 0x100fe2000801087d */
[----:B------:R-:W3:Y:S01]  /*9d30*/  LDSM.16.MT88.4 R16, [R2] ;  /* 0x000000000210783b */ /* 0x000ee20000004200 */
[--C-:B------:R-:W-:Y:S01]  /*9d40*/  FFMA.FTZ R118, R203, UR6, -R162.reuse ;  /* 0x00000006cb767c23 */ /* 0x100fe200080108a2 */
[--C-:B------:R-:W-:Y:S01]  /*9d50*/  FFMA.FTZ R66, R199, UR6, -R162.reuse ;  /* 0x00000006c7427c23 */ /* 0x100fe200080108a2 */
[--C-:B------:R-:W-:Y:S01]  /*9d60*/  FFMA.FTZ R59, R201, UR6, -R162.reuse ;  /* 0x00000006c93b7c23 */ /* 0x100fe200080108a2 */
[----:B------:R-:W4:Y:S01]  /*9d70*/  LDSM.16.MT88.4 R32, [R2+0x2000] ;  /* 0x002000000220783b */ /* 0x000f220000004200 */
[----:B------:R-:W-:Y:S01]  /*9d80*/  MUFU.EX2 R163, R163 ;  /* 0x000000a300a37308 */ /* 0x000fe20000000800 */
[-C--:B-1----:R-:W-:Y:S01]  /*9d90*/  FMUL.FTZ R12, R68, R165.reuse ;  /* 0x000000a5440c7220 */ /* 0x082fe20000410000 */
[----:B------:R-:W-:Y:S01]  /*9da0*/  FMUL.FTZ R13, R69, R165 ;  /* 0x000000a5450d7220 */ /* 0x000fe20000410000 */
[----:B------:R-:W1:Y:S01]  /*9db0*/  LDSM.16.MT88.4 R40, [R169+0xd000] ;  /* 0x00d00000a928783b */ /* 0x000e620000004200 */
[--C-:B------:R-:W-:Y:S01]  /*9dc0*/  FFMA.FTZ R117, R44, UR6, -R125.reuse ;  /* 0x000000062c757c23 */ /* 0x100fe2000801087d */
[--C-:B------:R-:W-:Y:S01]  /*9dd0*/  FFMA.FTZ R64, R46, UR6, -R125.reuse ;  /* 0x000000062e407c23 */ /* 0x100fe2000801087d */
[--C-:B------:R-:W-:Y:S01]  /*9de0*/  FFMA.FTZ R67, R212, UR6, -R125.reuse ;  /* 0x00000006d4437c23 */ /* 0x100fe2000801087d */
[----:B------:R-:W5:Y:S01]  /*9df0*/  LDSM.16.MT88.4 R52, [R2+0x4000] ;  /* 0x004000000234783b */ /* 0x000f620000004200 */
[----:B------:R-:W3:Y:S01]  /*9e00*/  MUFU.EX2 R137, R137 ;  /* 0x0000008900897308 */ /* 0x000ee20000000800 */
[-C--:B--2---:R-:W-:Y:S01]  /*9e10*/  FMUL.FTZ R14, R70, R139.reuse ;  /* 0x0000008b460e7220 */ /* 0x084fe20000410000 */
[----:B------:R-:W-:Y:S01]  /*9e20*/  FMUL.FTZ R15, R71, R139 ;  /* 0x0000008b470f7220 */ /* 0x000fe20000410000 */
[--C-:B------:R-:W-:Y:S01]  /*9e30*/  FFMA.FTZ R58, R134, UR6, -R125.reuse ;  /* 0x00000006863a7c23 */ /* 0x100fe2000801087d */
[----:B------:R-:W2:Y:S01]  /*9e40*/  LDSM.16.MT88.4 R68, [R169+0x9400] ;  /* 0x00940000a944783b */ /* 0x000ea20000004200 */
        /* <DEDUP_REMOVED lines=9> */
[----:B------:R-:W2:Y:S01]  /*9ee0*/  LDSM.16.MT88.4 R60, [R2+0x400] ;  /* 0x00040000023c783b */ /* 0x000ea20000004200 */
[----:B------:R-:W-:Y:S01]  /*9ef0*/  FMUL.FTZ R20, R76, R165 ;  /* 0x000000a54c147220 */ /* 0x000fe20000410000 */
[----:B------:R-:W4:Y:S01]  /*9f00*/  MUFU.EX2 R126, R126 ;  /* 0x0000007e007e7308 */ /* 0x000f220000000800 */
[----:B---3--:R-:W-:Y:S01]  /*9f10*/  F2FP.F16.F32.PACK_AB R48, R137, R163 ;  /* 0x000000a38930723e */ /* 0x008fe200000000ff */
        /* <DEDUP_REMOVED lines=14> */
[----:B------:R-:W3:Y:S01]  /*a000*/  MUFU.EX2 R124, R124 ;  /* 0x0000007c007c7308 */ /* 0x000ee20000000800 */
[----:B----4-:R-:W-:Y:S01]  /*a010*/  F2FP.F16.F32.PACK_AB R50, R126, R127 ;  /* 0x0000007f7e32723e */ /* 0x010fe200000000ff */
        /* <DEDUP_REMOVED lines=25> */
[-C--:B------:R-:W-:Y:S01]  /*a1b0*/  FMUL.FTZ R103, R103, R139.reuse ;  /* 0x0000008b67677220 */ /* 0x080fe20000410000 */
[--C-:B------:R-:W-:Y:S01]  /*a1c0*/  FFMA.FTZ R136, R129, UR6, -R162.reuse ;  /* 0x0000000681887c23 */ /* 0x100fe200080108a2 */
[--C-:B------:R-:W-:Y:S01]  /*a1d0*/  FFMA.FTZ R129, R135, UR6, -R162.reuse ;  /* 0x0000000687817c23 */ /* 0x100fe200080108a2 */
[--C-:B------:R-:W-:Y:S01]  /*a1e0*/  FFMA.FTZ R134, R133, UR6, -R162.reuse ;  /* 0x0000000685867c23 */ /* 0x100fe200080108a2 */
[--C-:B------:R-:W-:Y:S01]  /*a1f0*/  FFMA.FTZ R131, R131, UR6, -R162.reuse ;  /* 0x0000000683837c23 */ /* 0x100fe200080108a2 */
[----:B------:R-:W3:Y:S01]  /*a200*/  MUFU.EX2 R65, R65 ;  /* 0x0000004100417308 */ /* 0x000ee20000000800 */
[----:B----4-:R-:W-:Y:S01]  /*a210*/  F2FP.F16.F32.PACK_AB R51, R3, R128 ;  /* 0x000000800333723e */ /* 0x010fe200000000ff */
        /* <DEDUP_REMOVED lines=25> */
[--C-:B------:R-:W-:Y:S01]  /*a3b0*/  FFMA.FTZ R161, R192, UR6, -R125.reuse ;  /* 0x00000006c0a17c23 */ /* 0x100fe2000801087d */
[----:B------:R-:W-:Y:S01]  /*a3c0*/  FFMA.FTZ R197, R197, R139, R164 ;  /* 0x0000008bc5c57223 */ /* 0x000fe200000100a4 */
        /* <DEDUP_REMOVED lines=16> */
[----:B------:R-:W-:Y:S01]  /*a4d0*/  FFMA.FTZ R196, R196, R165, R163 ;  /* 0x000000a5c4c47223 */ /* 0x000fe200000100a3 */
[----:B------:R-:W-:Y:S01]  /*a4e0*/  LDSM.16.MT88.4 R108, [R169+0xa800] ;  /* 0x00a80000a96c783b */ /* 0x000fe20000004200 */
[----:B------:R-:W-:Y:S01]  /*a4f0*/  FADD.FTZ R197, R124, R197 ;  /* 0x000000c57cc57221 */ /* 0x000fe20000010000 */
[----:B------:R-:W2:Y:S01]  /*a500*/  MUFU.EX2 R58, R58 ;  /* 0x0000003a003a7308 */ /* 0x000ea20000000800 */
[C---:B-1----:R-:W-:Y:S01]  /*a510*/  HMMA.16816.F32 R36, R48.reuse, R40, R36 ;  /* 0x000000283024723c */ /* 0x042fe20000001824 */
        /* <DEDUP_REMOVED lines=8> */
[----:B------:R-:W1:Y:S01]  /*a5a0*/  LDSM.16.MT88.4 R72, [R169+0xb400] ;  /* 0x00b40000a948783b */ /* 0x000e620000004200 */
[--C-:B------:R-:W-:Y:S01]  /*a5b0*/  FFMA.FTZ R121, R121, UR6, -R125.reuse ;  /* 0x0000000679797c23 */ /* 0x100fe2000801087d */
[--C-:B------:R-:W-:Y:S01]  /*a5c0*/  FFMA.FTZ R119, R119, UR6, -R125.reuse ;  /* 0x0000000677777c23 */ /* 0x100fe2000801087d */
[--C-:B------:R-:W-:Y:S01]  /*a5d0*/  FFMA.FTZ R120, R120, UR6, -R125.reuse ;  /* 0x0000000678787c23 */ /* 0x100fe2000801087d */
[----:B------:R-:W-:Y:S01]  /*a5e0*/  FFMA.FTZ R116, R116, UR6, -R125 ;  /* 0x0000000674747c23 */ /* 0x000fe2000801087d */
[----:B------:R-:W-:Y:S01]  /*a5f0*/  MOV R3, R57 ;  /* 0x0000003900037202 */ /* 0x000fe20000000f00 */
[----:B------:R-:W1:Y:S01]  /*a600*/  MUFU.EX2 R131, R131 ;  /* 0x0000008300837308 */ /* 0x000e620000000800 */
        /* <DEDUP_REMOVED lines=9> */
[----:B-----5:R-:W-:Y:S01]  /*a6a0*/  HMMA.16816.F32 R44, R48, R52, R44 ;  /* 0x00000034302c723c */ /* 0x020fe2000000182c */
[----:B---3--:R-:W-:-:S02]  /*a6b0*/  F2FP.F16.F32.PACK_AB R52, R65, R118 ;  /* 0x000000764134723e */ /* 0x008fc400000000ff */
[----:B----4-:R-:W-:Y:S01]  /*a6c0*/  F2FP.F16.F32.PACK_AB R53, R64, R117 ;  /* 0x000000754035723e */ /* 0x010fe200000000ff */
[----:B------:R-:W-:-:S03]  /*a6d0*/  FADD.FTZ R117, R117, R128 ;  /* 0x0000008075757221 */ /* 0x000fc60000010000 */
[----:B------:R-:W3:Y:S01]  /*a6e0*/  MUFU.EX2 R135, R135 ;  /* 0x0000008700877308 */ /* 0x000ee20000000800 */
[----:B------:R-:W-:Y:S01]  /*a6f0*/  HMMA.16816.F32 R48, R48, R54, R100 ;  /* 0x000000363030723c */ /* 0x000fe20000001864 */
[----:B------:R-:W-:Y:S01]  /*a700*/  F2FP.F16.F32.PACK_AB R54, R59, R66 ;  /* 0x000000423b36723e */ /* 0x000fe200000000ff */
[----:B------:R-:W-:Y:S01]  /*a710*/  FADD.FTZ R64, R64, R117 ;  /* 0x0000007540407221 */ /* 0x000fe20000010000 */
[----:B--2---:R-:W-:-:S03]  /*a720*/  F2FP.F16.F32.PACK_AB R55, R58, R67 ;  /* 0x000000433a37723e */ /* 0x004fc600000000ff */
[----:B------:R-:W-:Y:S01]  /*a730*/  FADD.FTZ R67, R67, R64 ;  /* 0x0000004043437221 */ /* 0x000fe20000010000 */
[----:B------:R-:W-:Y:S03]  /*a740*/  MUFU.EX2 R140, R140 ;  /* 0x0000008c008c7308 */ /* 0x000fe60000000800 */
[----:B------:R-:W-:Y:S01]  /*a750*/  HMMA.16816.F32 R4, R52, R68, R4 ;  /* 0x000000443404723c */ /* 0x000fe20000001804 */
[----:B------:R-:W-:-:S04]  /*a760*/  FADD.FTZ R67, R58, R67 ;  /* 0x000000433a437221 */ /* 0x000fc80000010000 */
[----:B------:R-:W2:Y:S03]  /*a770*/  MUFU.EX2 R133, R133 ;  /* 0x0000008500857308 */ /* 0x000ea60000000800 */
[C---:B------:R-:W-:Y:S01]  /*a780*/  HMMA.16816.F32 R8, R52.reuse, R70, R8 ;  /* 0x000000463408723c */ /* 0x040fe20000001808 */
[----:B------:R-:W4:Y:S04]  /*a790*/  LDSM.16.MT88.4 R68, [R2+0x2400] ;  /* 0x002400000244783b */ /* 0x000f280000004200 */
[----:B------:R-:W-:Y:S03]  /*a7a0*/  MUFU.EX2 R200, R200 ;  /* 0x000000c800c87308 */ /* 0x000fe60000000800 */
[C---:B------:R-:W-:Y:S05]  /*a7b0*/  HMMA.16816.F32 R12, R52.reuse, R60, R12 ;  /* 0x0000003c340c723c */ /* 0x040fea000000180c */
[----:B------:R-:W-:Y:S03]  /*a7c0*/  MUFU.EX2 R177, R177 ;  /* 0x000000b100b17308 */ /* 0x000fe60000000800 */
[C---:B------:R-:W-:Y:S01]  /*a7d0*/  HMMA.16816.F32 R16, R52.reuse, R62, R16 ;  /* 0x0000003e3410723c */ /* 0x040fe20000001810 */
[----:B------:R-:W5:Y:S04]  /*a7e0*/  LDSM.16.MT88.4 R60, [R169+0xd400] ;  /* 0x00d40000a93c783b */ /* 0x000f680000004200 */
[----:B------:R-:W-:Y:S03]  /*a7f0*/  MUFU.EX2 R198, R198 ;  /* 0x000000c600c67308 */ /* 0x000fe60000000800 */
[C---:B-1----:R-:W-:Y:S05]  /*a800*/  HMMA.16816.F32 R20, R52.reuse, R72, R20 ;  /* 0x000000483414723c */ /* 0x042fea0000001814 */
[----:B------:R-:W-:Y:S03]  /*a810*/  MUFU.EX2 R167, R167 ;  /* 0x000000a700a77308 */ /* 0x000fe60000000800 */
[C---:B------:R-:W-:Y:S01]  /*a820*/  HMMA.16816.F32 R24, R52.reuse, R74, R24 ;  /* 0x0000004a3418723c */ /* 0x040fe20000001818 */
[----:B------:R-:W1:Y:S04]  /*a830*/  LDSM.16.MT88.4 R72, [R2+0x4400] ;  /* 0x004400000248783b */ /* 0x000e680000004200 */
[----:B------:R-:W-:Y:S03]  /*a840*/  MUFU.EX2 R189, R189 ;  /* 0x000000bd00bd7308 */ /* 0x000fe60000000800 */
[C---:B----4-:R-:W-:Y:S05]  /*a850*/  HMMA.16816.F32 R28, R52.reuse, R68, R28 ;  /* 0x00000044341c723c */ /* 0x050fea000000181c */
[----:B------:R-:W-:Y:S03]  /*a860*/  MUFU.EX2 R202, R202 ;  /* 0x000000ca00ca7308 */ /* 0x000fe60000000800 */
[C---:B------:R-:W-:Y:S01]  /*a870*/  HMMA.16816.F32 R32, R52.reuse, R70, R32 ;  /* 0x000000463420723c */ /* 0x040fe20000001820 */
[----:B------:R-:W4:Y:S04]  /*a880*/  LDSM.16.MT88.4 R68, [R169+0x9800] ;  /* 0x00980000a944783b */ /* 0x000f280000004200 */
[----:B------:R-:W-:Y:S03]  /*a890*/  MUFU.EX2 R204, R204 ;  /* 0x000000cc00cc7308 */ /* 0x000fe60000000800 */
[C---:B-----5:R-:W-:Y:S05]  /*a8a0*/  HMMA.16816.F32 R36, R52.reuse, R60, R36 ;  /* 0x0000003c3424723c */ /* 0x060fea0000001824 */
[----:B------:R-:W-:Y:S03]  /*a8b0*/  MUFU.EX2 R193, R193 ;  /* 0x000000c100c17308 */ /* 0x000fe60000000800 */
[C---:B------:R-:W-:Y:S01]  /*a8c0*/  HMMA.16816.F32 R40, R52.reuse, R62, R40 ;  /* 0x0000003e3428723c */ /* 0x040fe20000001828 */
[----:B------:R-:W5:Y:S04]  /*a8d0*/  LDSM.16.MT88.4 R60, [R2+0x800] ;  /* 0x00080000023c783b */ /* 0x000f680000004200 */
[----:B------:R-:W-:Y:S03]  /*a8e0*/  MUFU.EX2 R208, R208 ;  /* 0x000000d000d07308 */ /* 0x000fe60000000800 */
[C---:B-1----:R-:W-:Y:S05]  /*a8f0*/  HMMA.16816.F32 R44, R52.reuse, R72, R44 ;  /* 0x00000048342c723c */ /* 0x042fea000000182c */
[----:B------:R-:W-:Y:S03]  /*a900*/  MUFU.EX2 R155, R155 ;  /* 0x0000009b009b7308 */ /* 0x000fe60000000800 */
[----:B------:R-:W-:Y:S01]  /*a910*/  HMMA.16816.F32 R48, R52, R74, R48 ;  /* 0x0000004a3430723c */ /* 0x000fe20000001830 */
[----:B------:R-:W-:Y:S01]  /*a920*/  F2FP.F16.F32.PACK_AB R52, R131, R136 ;  /* 0x000000888334723e */ /* 0x000fe200000000ff */
[----:B------:R-:W1:Y:S01]  /*a930*/  LDSM.16.MT88.4 R72, [R169+0xb800] ;  /* 0x00b80000a948783b */ /* 0x000e620000004200 */
[----:B---3--:R-:W-:-:S02]  /*a940*/  F2FP.F16.F32.PACK_AB R53, R135, R142 ;  /* 0x0000008e8735723e */ /* 0x008fc400000000ff */
[----:B------:R-:W-:Y:S01]  /*a950*/  MUFU.EX2 R157, R157 ;  /* 0x0000009d009d7308 */ /* 0x000fe20000000800 */
[----:B------:R-:W-:Y:S01]  /*a960*/  F2FP.F16.F32.PACK_AB R54, R134, R129 ;  /* 0x000000818636723e */ /* 0x000fe200000000ff */
[----:B------:R-:W-:Y:S01]  /*a970*/  FADD.FTZ R142, R142, R67 ;  /* 0x000000438e8e7221 */ /* 0x000fe20000010000 */
[----:B--2---:R-:W-:-:S03]  /*a980*/  F2FP.F16.F32.PACK_AB R55, R133, R140 ;  /* 0x0000008c8537723e */ /* 0x004fc600000000ff */
[----:B------:R-:W-:Y:S02]  /*a990*/  FADD.FTZ R135, R135, R142 ;  /* 0x0000008e87877221 */ /* 0x000fe40000010000 */
[----:B------:R-:W-:Y:S02]  /*a9a0*/  MUFU.EX2 R206, R206 ;  /* 0x000000ce00ce7308 */ /* 0x000fe40000000800 */
[----:B----4-:R-:W-:Y:S01]  /*a9b0*/  HMMA.16816.F32 R4, R52, R68, R4 ;  /* 0x000000443404723c */ /* 0x010fe20000001804 */
[----:B------:R-:W-:-:S04]  /*a9c0*/  FADD.FTZ R140, R140, R135 ;  /* 0x000000878c8c7221 */ /* 0x000fc80000010000 */
[----:B------:R-:W-:Y:S01]  /*a9d0*/  FADD.FTZ R140, R133, R140 ;  /* 0x0000008c858c7221 */ /* 0x000fe20000010000 */
[----:B------:R-:W-:Y:S02]  /*a9e0*/  MUFU.EX2 R159, R159 ;  /* 0x0000009f009f7308 */ /* 0x000fe40000000800 */
[C---:B------:R-:W-:Y:S01]  /*a9f0*/  HMMA.16816.F32 R8, R52.reuse, R70, R8 ;  /* 0x000000463408723c */ /* 0x040fe20000001808 */
[----:B------:R-:W2:Y:S05]  /*aa00*/  LDSM.16.MT88.4 R68, [R2+0x2800] ;  /* 0x002800000244783b */ /* 0x000eaa0000004200 */
[----:B------:R-:W-:Y:S02]  /*aa10*/  MUFU.EX2 R166, R166 ;  /* 0x000000a600a67308 */ /* 0x000fe40000000800 */
[C---:B-----5:R-:W-:Y:S06]  /*aa20*/  HMMA.16816.F32 R12, R52.reuse, R60, R12 ;  /* 0x0000003c340c723c */ /* 0x060fec000000180c */
[----:B------:R-:W-:Y:S02]  /*aa30*/  MUFU.EX2 R188, R188 ;  /* 0x000000bc00bc7308 */ /* 0x000fe40000000800 */
[C---:B------:R-:W-:Y:S01]  /*aa40*/  HMMA.16816.F32 R16, R52.reuse, R62, R16 ;  /* 0x0000003e3410723c */ /* 0x040fe20000001810 */
[----:B------:R-:W3:Y:S05]  /*aa50*/  LDSM.16.MT88.4 R60, [R169+0xd800] ;  /* 0x00d80000a93c783b */ /* 0x000eea0000004200 */
[----:B------:R-:W-:Y:S02]  /*aa60*/  MUFU.EX2 R161, R161 ;  /* 0x000000a100a17308 */ /* 0x000fe40000000800 */
[C---:B-1----:R-:W-:Y:S06]  /*aa70*/  HMMA.16816.F32 R20, R52.reuse, R72, R20 ;  /* 0x000000483414723c */ /* 0x042fec0000001814 */
[----:B------:R-:W-:Y:S02]  /*aa80*/  MUFU.EX2 R139, R139 ;  /* 0x0000008b008b7308 */ /* 0x000fe40000000800 */
[C---:B------:R-:W-:Y:S01]  /*aa90*/  HMMA.16816.F32 R24, R52.reuse, R74, R24 ;  /* 0x0000004a3418723c */ /* 0x040fe20000001818 */
[----:B------:R-:W-:Y:S05]  /*aaa0*/  LDSM.16.MT88.4 R72, [R169+0x9c00] ;  /* 0x009c0000a948783b */ /* 0x000fea0000004200 */
[----:B------:R-:W1:Y:S02]  /*aab0*/  MUFU.EX2 R164, R164 ;  /* 0x000000a400a47308 */ /* 0x000e640000000800 */
[C---:B--2---:R-:W-:Y:S06]  /*aac0*/  HMMA.16816.F32 R28, R52.reuse, R68, R28 ;  /* 0x00000044341c723c */ /* 0x044fec000000181c */
[----:B------:R-:W-:Y:S02]  /*aad0*/  MUFU.EX2 R151, R151 ;  /* 0x0000009700977308 */ /* 0x000fe40000000800 */
[C---:B------:R-:W-:Y:S01]  /*aae0*/  HMMA.16816.F32 R32, R52.reuse, R70, R32 ;  /* 0x000000463420723c */ /* 0x040fe20000001820 */
[----:B------:R-:W2:Y:S05]  /*aaf0*/  LDSM.16.MT88.4 R68, [R2+0x4800] ;  /* 0x004800000244783b */ /* 0x000eaa0000004200 */
[----:B------:R-:W4:Y:S01]  /*ab00*/  MUFU.EX2 R158, R158 ;  /* 0x0000009e009e7308 */ /* 0x000f220000000800 */
[----:B-1----:R-:W-:Y:S01]  /*ab10*/  F2FP.F16.F32.PACK_AB R100, R164, R139 ;  /* 0x0000008ba464723e */ /* 0x002fe200000000ff */
[C---:B---3--:R-:W-:Y:S06]  /*ab20*/  HMMA.16816.F32 R36, R52.reuse, R60, R36 ;  /* 0x0000003c3424723c */ /* 0x048fec0000001824 */
[----:B------:R-:W-:Y:S02]  /*ab30*/  MUFU.EX2 R152, R152 ;  /* 0x0000009800987308 */ /* 0x000fe40000000800 */
[----:B------:R-:W-:Y:S01]  /*ab40*/  HMMA.16816.F32 R40, R52, R62, R40 ;  /* 0x0000003e3428723c */ /* 0x000fe20000001828 */
[----:B------:R-:W1:Y:S05]  /*ab50*/  LDSM.16.MT88.4 R60, [R169+0xbc00] ;  /* 0x00bc0000a93c783b */ /* 0x000e6a0000004200 */
[----:B------:R-:W3:Y:S01]  /*ab60*/  MUFU.EX2 R149, R149 ;  /* 0x0000009500957308 */ /* 0x000ee20000000800 */
[----:B----4-:R-:W-:-:S07]  /*ab70*/  F2FP.F16.F32.PACK_AB R102, R158, R151 ;  /* 0x000000979e66723e */ /* 0x010fce00000000ff */
[----:B------:R-:W-:Y:S08]  /*ab80*/  MUFU.EX2 R153, R153 ;  /* 0x0000009900997308 */ /* 0x000ff00000000800 */
[----:B------:R-:W4:Y:S01]  /*ab90*/  MUFU.EX2 R144, R144 ;  /* 0x0000009000907308 */ /* 0x000f220000000800 */
[----:B---3--:R-:W-:Y:S01]  /*aba0*/  F2FP.F16.F32.PACK_AB R101, R149, R152 ;  /* 0x000000989565723e */ /* 0x008fe200000000ff */
[C---:B--2---:R-:W-:Y:S06]  /*abb0*/  HMMA.16816.F32 R44, R52.reuse, R68, R44 ;  /* 0x00000044342c723c */ /* 0x044fec000000182c */
[----:B------:R-:W-:Y:S02]  /*abc0*/  MUFU.EX2 R147, R147 ;  /* 0x0000009300937308 */ /* 0x000fe40000000800 */
[----:B------:R-:W-:Y:S01]  /*abd0*/  HMMA.16816.F32 R48, R52, R70, R48 ;  /* 0x000000463430723c */ /* 0x000fe20000001830 */
[----:B------:R-:W2:Y:S01]  /*abe0*/  LDSM.16.MT88.4 R68, [R2+0xc00] ;  /* 0x000c00000244783b */ /* 0x000ea20000004200 */
[----:B------:R-:W-:-:S02]  /*abf0*/  F2FP.F16.F32.PACK_AB R52, R177, R200 ;  /* 0x000000c8b134723e */ /* 0x000fc400000000ff */
[----:B------:R-:W-:Y:S02]  /*ac00*/  F2FP.F16.F32.PACK_AB R53, R202, R189 ;  /* 0x000000bdca35723e */ /* 0x000fe400000000ff */
[----:B------:R-:W-:Y:S01]  /*ac10*/  MUFU.EX2 R156, R156 ;  /* 0x0000009c009c7308 */ /* 0x000fe20000000800 */
[----:B------:R-:W-:Y:S01]  /*ac20*/  F2FP.F16.F32.PACK_AB R54, R167, R198 ;  /* 0x000000c6a736723e */ /* 0x000fe200000000ff */
[----:B------:R-:W-:Y:S01]  /*ac30*/  FADD.FTZ R189, R189, R140 ;  /* 0x0000008cbdbd7221 */ /* 0x000fe20000010000 */
[----:B------:R-:W-:Y:S02]  /*ac40*/  F2FP.F16.F32.PACK_AB R55, R193, R204 ;  /* 0x000000ccc137723e */ /* 0x000fe400000000ff */
[----:B----4-:R-:W-:Y:S01]  /*ac50*/  F2FP.F16.F32.PACK_AB R103, R144, R153 ;  /* 0x000000999067723e */ /* 0x010fe200000000ff */
[----:B------:R-:W-:Y:S02]  /*ac60*/  FADD.FTZ R189, R202, R189 ;  /* 0x000000bdcabd7221 */ /* 0x000fe40000010000 */
[----:B------:R-:W-:Y:S02]  /*ac70*/  MUFU.EX2 R141, R141 ;  /* 0x0000008d008d7308 */ /* 0x000fe40000000800 */
[----:B-1----:R-:W-:Y:S01]  /*ac80*/  HMMA.16816.F32 R20, R52, R60, R20 ;  /* 0x0000003c3414723c */ /* 0x002fe20000001814 */
[----:B------:R-:W-:-:S04]  /*ac90*/  FADD.FTZ R204, R204, R189 ;  /* 0x000000bdcccc7221 */ /* 0x000fc80000010000 */
[----:B------:R-:W-:Y:S01]  /*aca0*/  FADD.FTZ R204, R193, R204 ;  /* 0x000000ccc1cc7221 */ /* 0x000fe20000010000 */
[----:B------:R-:W-:Y:S01]  /*acb0*/  MUFU.EX2 R160, R160 ;  /* 0x000000a000a07308 */ /* 0x000fe20000000800 */
[----:B------:R-:W-:Y:S01]  /*acc0*/  IADD3 R193, PT, PT, R138, -0x3, RZ ;  /* 0xfffffffd8ac17810 */ /* 0x000fe20007ffe0ff */
[C---:B------:R-:W-:Y:S01]  /*acd0*/  HMMA.16816.F32 R24, R52.reuse, R62, R24 ;  /* 0x0000003e3418723c */ /* 0x040fe20000001818 */
[----:B------:R-:W1:Y:S05]  /*ace0*/  LDSM.16.MT88.4 R60, [R2+0x4c00] ;  /* 0x004c0000023c783b */ /* 0x000e6a0000004200 */
[----:B------:R-:W-:Y:S02]  /*acf0*/  MUFU.EX2 R121, R121 ;  /* 0x0000007900797308 */ /* 0x000fe40000000800 */
        /* <DEDUP_REMOVED lines=14> */
[----:B------:R-:W2:Y:S01]  /*ade0*/  LDSM.16.MT88.4 R68, [R169+0xa000] ;  /* 0x00a00000a944783b */ /* 0x000ea20000004200 */
[----:B------:R-:W-:-:S02]  /*adf0*/  F2FP.F16.F32.PACK_AB R52, R155, R208 ;  /* 0x000000d09b34723e */ /* 0x000fc400000000ff */
[----:B------:R-:W-:Y:S01]  /*ae00*/  F2FP.F16.F32.PACK_AB R53, R166, R159 ;  /* 0x0000009fa635723e */ /* 0x000fe200000000ff */
[----:B------:R-:W-:Y:S01]  /*ae10*/  FADD.FTZ R159, R159, R204 ;  /* 0x000000cc9f9f7221 */ /* 0x000fe20000010000 */
[----:B------:R-:W-:Y:S02]  /*ae20*/  F2FP.F16.F32.PACK_AB R54, R206, R157 ;  /* 0x0000009dce36723e */ /* 0x000fe400000000ff */
[----:B------:R-:W-:Y:S01]  /*ae30*/  F2FP.F16.F32.PACK_AB R55, R161, R188 ;  /* 0x000000bca137723e */ /* 0x000fe200000000ff */
        /* <DEDUP_REMOVED lines=9> */
[----:B---3--:R-:W-:Y:S02]  /*aed0*/  HMMA.16816.F32 R20, R52, R72, R20 ;  /* 0x000000483414723c */ /* 0x008fe40000001814 */
[----:B------:R-:W-:-:S06]  /*aee0*/  FADD.FTZ R153, R144, R153 ;  /* 0x0000009990997221 */ /* 0x000fcc0000010000 */
[C---:B------:R-:W-:Y:S01]  /*aef0*/  HMMA.16816.F32 R24, R52.reuse, R74, R24 ;  /* 0x0000004a3418723c */ /* 0x040fe20000001818 */
[----:B------:R-:W-:Y:S07]  /*af00*/  LDSM.16.MT88.4 R72, [R2+0x1800] ;  /* 0x001800000248783b */ /* 0x000fee0000004200 */
[C---:B--2---:R-:W-:Y:S08]  /*af10*/  HMMA.16816.F32 R4, R52.reuse, R68, R4 ;  /* 0x000000443404723c */ /* 0x044ff00000001804 */
[C---:B------:R-:W-:Y:S01]  /*af20*/  HMMA.16816.F32 R8, R52.reuse, R70, R8 ;  /* 0x000000463408723c */ /* 0x040fe20000001808 */
[----:B------:R-:W2:Y:S07]  /*af30*/  LDSM.16.MT88.4 R68, [R2+0x3000] ;  /* 0x003000000244783b */ /* 0x000eae0000004200 */
[C---:B-1----:R-:W-:Y:S08]  /*af40*/  HMMA.16816.F32 R36, R52.reuse, R60, R36 ;  /* 0x0000003c3424723c */ /* 0x042ff00000001824 */
[----:B------:R-:W-:Y:S01]  /*af50*/  HMMA.16816.F32 R40, R52, R62, R40 ;  /* 0x0000003e3428723c */ /* 0x000fe20000001828 */
[----:B------:R-:W1:Y:S11]  /*af60*/  LDSM.16.MT88.4 R60, [R169+0xa400] ;  /* 0x00a40000a93c783b */ /* 0x000e760000004200 */
[----:B------:R-:W-:Y:S01]  /*af70*/  HMMA.16816.F32 R92, R100, R96, R36 ;  /* 0x00000060645c723c */ /* 0x000fe20000001824 */
[--C-:B------:R-:W-:Y:S01]  /*af80*/  FFMA.FTZ R37, R130, UR6, -R125.reuse ;  /* 0x0000000682257c23 */ /* 0x100fe2000801087d */
[--C-:B------:R-:W-:Y:S01]  /*af90*/  FFMA.FTZ R39, R122, UR6, -R125.reuse ;  /* 0x000000067a277c23 */ /* 0x100fe2000801087d */
[----:B------:R-:W-:-:S04]  /*afa0*/  FFMA.FTZ R36, R123, UR6, -R125 ;  /* 0x000000067b247c23 */ /* 0x000fc8000801087d */
[----:B------:R-:W-:Y:S01]  /*afb0*/  MUFU.EX2 R37, R37 ;  /* 0x0000002500257308 */ /* 0x000fe20000000800 */
[----:B------:R-:W-:Y:S07]  /*afc0*/  HMMA.16816.F32 R96, R100, R98, R40 ;  /* 0x000000626460723c */ /* 0x000fee0000001828 */
[----:B------:R-:W-:Y:S01]  /*afd0*/  MUFU.EX2 R39, R39 ;  /* 0x0000002700277308 */ /* 0x000fe20000000800 */
[C---:B--2---:R-:W-:Y:S07]  /*afe0*/  HMMA.16816.F32 R28, R52.reuse, R68, R28 ;  /* 0x00000044341c723c */ /* 0x044fee000000181c */
[----:B------:R-:W-:Y:S01]  /*aff0*/  MUFU.EX2 R36, R36 ;  /* 0x0000002400247308 */ /* 0x000fe20000000800 */
[----:B------:R-:W-:Y:S01]  /*b000*/  HMMA.16816.F32 R32, R52, R70, R32 ;  /* 0x000000463420723c */ /* 0x000fe20000001820 */
[----:B------:R-:W2:Y:S07]  /*b010*/  LDSM.16.MT88.4 R68, [R2+0x5000] ;  /* 0x005000000244783b */ /* 0x000eae0000004200 */
[----:B-1----:R-:W-:Y:S01]  /*b020*/  HMMA.16816.F32 R112, R100, R60, R4 ;  /* 0x0000003c6470723c */ /* 0x002fe20000001804 */
[----:B------:R-:W1:Y:S01]  /*b030*/  LDSM.16.MT88.4 R4, [R169+0xc400] ;  /* 0x00c40000a904783b */ /* 0x000e620000004200 */
[----:B------:R-:W-:-:S06]  /*b040*/  FFMA.FTZ R60, R132, UR6, -R125 ;  /* 0x00000006843c7c23 */ /* 0x000fcc000801087d */
[----:B------:R-:W3:Y:S01]  /*b050*/  MUFU.EX2 R60, R60 ;  /* 0x0000003c003c7308 */ /* 0x000ee20000000800 */
[C---:B------:R-:W-:Y:S01]  /*b060*/  HMMA.16816.F32 R84, R100.reuse, R88, R28 ;  /* 0x000000586454723c */ /* 0x040fe2000000181c */
[----:B------:R-:W-:Y:S07]  /*b070*/  LDSM.16.MT88.4 R28, [R169+0xe800] ;  /* 0x00e80000a91c783b */ /* 0x000fee0000004200 */
[C---:B------:R-:W-:Y:S08]  /*b080*/  HMMA.16816.F32 R8, R100.reuse, R62, R8 ;  /* 0x0000003e6408723c */ /* 0x040ff00000001808 */
[----:B------:R-:W-:Y:S01]  /*b090*/  HMMA.16816.F32 R88, R100, R90, R32 ;  /* 0x0000005a6458723c */ /* 0x000fe20000001820 */
[----:B------:R-:W-:Y:S07]  /*b0a0*/  LDSM.16.MT88.4 R32, [R2+0x3800] ;  /* 0x003800000220783b */ /* 0x000fee0000004200 */
[----:B--2---:R-:W-:Y:S01]  /*b0b0*/  HMMA.16816.F32 R44, R52, R68, R44 ;  /* 0x00000044342c723c */ /* 0x004fe2000000182c */
[----:B------:R-:W-:-:S04]  /*b0c0*/  FADD.FTZ R68, R137, R196 ;  /* 0x000000c489447221 */ /* 0x000fc80000010000 */
[----:B------:R-:W-:-:S03]  /*b0d0*/  FADD.FTZ R41, R127, R68 ;  /* 0x000000447f297221 */ /* 0x000fc60000010000 */
        /* <DEDUP_REMOVED lines=10> */
[----:B------:R-:W-:-:S04]  /*b180*/  FADD.FTZ R136, R136, R59 ;  /* 0x0000003b88887221 */ /* 0x000fc80000010000 */
[----:B------:R-:W-:-:S04]  /*b190*/  FADD.FTZ R136, R131, R136 ;  /* 0x0000008883887221 */ /* 0x000fc80000010000 */
[----:B------:R-:W-:-:S04]  /*b1a0*/  FADD.FTZ R129, R129, R136 ;  /* 0x0000008881817221 */ /* 0x000fc80000010000 */
[----:B------:R-:W-:-:S04]  /*b1b0*/  FADD.FTZ R129, R134, R129 ;  /* 0x0000008186817221 */ /* 0x000fc80000010000 */
[----:B------:R-:W-:Y:S01]  /*b1c0*/  FADD.FTZ R200, R200, R129 ;  /* 0x00000081c8c87221 */ /* 0x000fe20000010000 */
[----:B--2---:R-:W-:Y:S01]  /*b1d0*/  HMMA.16816.F32 R12, R100, R52, R12 ;  /* 0x00000034640c723c */ /* 0x004fe2000000180c */
[----:B------:R-:W-:Y:S02]  /*b1e0*/  MUFU.EX2 R53, R146 ;  /* 0x0000009200357308 */ /* 0x000fe40000000800 */
[----:B------:R-:W-:-:S04]  /*b1f0*/  FADD.FTZ R177, R177, R200 ;  /* 0x000000c8b1b17221 */ /* 0x000fc80000010000 */
[----:B------:R-:W-:Y:S01]  /*b200*/  FADD.FTZ R198, R198, R177 ;  /* 0x000000b1c6c67221 */ /* 0x000fe20000010000 */
[----:B------:R-:W-:Y:S01]  /*b210*/  HMMA.16816.F32 R16, R100, R54, R16 ;  /* 0x000000366410723c */ /* 0x000fe20000001810 */
[----:B------:R-:W2:Y:S02]  /*b220*/  MUFU.EX2 R52, R143 ;  /* 0x0000008f00347308 */ /* 0x000ea40000000800 */
[----:B------:R-:W-:-:S04]  /*b230*/  FADD.FTZ R167, R167, R198 ;  /* 0x000000c6a7a77221 */ /* 0x000fc80000010000 */
[----:B------:R-:W-:Y:S01]  /*b240*/  FADD.FTZ R208, R208, R167 ;  /* 0x000000a7d0d07221 */ /* 0x000fe20000010000 */
[----:B-1----:R-:W-:Y:S01]  /*b250*/  HMMA.16816.F32 R104, R100, R4, R44 ;  /* 0x000000046468723c */ /* 0x002fe2000000182c */
[----:B------:R-:W-:Y:S01]  /*b260*/  MUFU.EX2 R54, R145 ;  /* 0x0000009100367308 */ /* 0x000fe20000000800 */
[----:B---3--:R-:W-:Y:S01]  /*b270*/  F2FP.F16.F32.PACK_AB R5, R37, R60 ;  /* 0x0000003c2505723e */ /* 0x008fe200000000ff */
[----:B------:R-:W-:Y:S01]  /*b280*/  FADD.FTZ R208, R155, R208 ;  /* 0x000000d09bd07221 */ /* 0x000fe20000010000 */
[----:B------:R-:W-:-:S03]  /*b290*/  FADD.FTZ R60, R60, R153 ;  /* 0x000000993c3c7221 */ /* 0x000fc60000010000 */
[----:B------:R-:W-:Y:S01]  /*b2a0*/  FADD.FTZ R157, R157, R208 ;  /* 0x000000d09d9d7221 */ /* 0x000fe20000010000 */
[----:B------:R-:W-:Y:S01]  /*b2b0*/  HMMA.16816.F32 R100, R100, R6, R48 ;  /* 0x000000066464723c */ /* 0x000fe20000001830 */
[----:B------:R-:W1:Y:S01]  /*b2c0*/  MUFU.EX2 R55, R154 ;  /* 0x0000009a00377308 */ /* 0x000e620000000800 */
[----:B--2---:R-:W-:Y:S01]  /*b2d0*/  F2FP.F16.F32.PACK_AB R4, R52, R53 ;  /* 0x000000353404723e */ /* 0x004fe200000000ff */
[----:B------:R-:W-:Y:S01]  /*b2e0*/  FADD.FTZ R206, R206, R157 ;  /* 0x0000009dcece7221 */ /* 0x000fe20000010000 */
[----:B------:R-:W-:Y:S01]  /*b2f0*/  F2FP.F16.F32.PACK_AB R7, R36, R39 ;  /* 0x000000272407723e */ /* 0x000fe200000000ff */
[----:B------:R-:W-:Y:S02]  /*b300*/  FADD.FTZ R60, R37, R60 ;  /* 0x0000003c253c7221 */ /* 0x000fe40000010000 */
[----:B------:R-:W-:Y:S02]  /*b310*/  FADD.FTZ R139, R139, R206 ;  /* 0x000000ce8b8b7221 */ /* 0x000fe40000010000 */
[----:B------:R-:W-:-:S02]  /*b320*/  FADD.FTZ R39, R39, R60 ;  /* 0x0000003c27277221 */ /* 0x000fc40000010000 */
[----:B------:R-:W-:Y:S02]  /*b330*/  FADD.FTZ R164, R164, R139 ;  /* 0x0000008ba4a47221 */ /* 0x000fe40000010000 */
[----:B------:R-:W-:Y:S02]  /*b340*/  FADD.FTZ R36, R36, R39 ;  /* 0x0000002724247221 */ /* 0x000fe40000010000 */
[----:B------:R-:W-:Y:S01]  /*b350*/  FADD.FTZ R151, R151, R164 ;  /* 0x000000a497977221 */ /* 0x000fe20000010000 */
[----:B-1----:R-:W-:-:S03]  /*b360*/  F2FP.F16.F32.PACK_AB R6, R55, R54 ;  /* 0x000000363706723e */ /* 0x002fc600000000ff */
[----:B------:R-:W-:-:S04]  /*b370*/  FADD.FTZ R158, R158, R151 ;  /* 0x000000979e9e7221 */ /* 0x000fc80000010000 */
[----:B------:R-:W-:Y:S01]  /*b380*/  FADD.FTZ R53, R53, R158 ;  /* 0x0000009e35357221 */ /* 0x000fe20000010000 */
[----:B------:R-:W-:Y:S01]  /*b390*/  HMMA.16816.F32 R68, R4, R72, R12 ;  /* 0x000000480444723c */ /* 0x000fe2000000180c */
[----:B------:R-:W1:Y:S02]  /*b3a0*/  LDSM.16.MT88.4 R12, [R2+0x5800] ;  /* 0x00580000020c783b */ /* 0x000e640000004200 */
[----:B------:R-:W-:-:S04]  /*b3b0*/  FADD.FTZ R53, R52, R53 ;  /* 0x0000003534357221 */ /* 0x000fc80000010000 */
[----:B------:R-:W-:Y:S01]  /*b3c0*/  FADD.FTZ R54, R54, R53 ;  /* 0x0000003536367221 */ /* 0x000fe20000010000 */
[----:B------:R-:W-:Y:S03]  /*b3d0*/  HMMA.16816.F32 R112, R4, R108, R112 ;  /* 0x0000006c0470723c */ /* 0x000fe60000001870 */
[----:B------:R-:W-:-:S05]  /*b3e0*/  FADD.FTZ R54, R55, R54 ;  /* 0x0000003637367221 */ /* 0x000fca0000010000 */
[C---:B------:R-:W-:Y:S01]  /*b3f0*/  HMMA.16816.F32 R108, R4.reuse, R110, R8 ;  /* 0x0000006e046c723c */ /* 0x040fe20000001808 */
[----:B------:R-:W2:Y:S07]  /*b400*/  LDSM.16.MT88.4 R8, [R169+0xac00] ;  /* 0x00ac0000a908783b */ /* 0x000eae0000004200 */
[C---:B------:R-:W-:Y:S01]  /*b410*/  HMMA.16816.F32 R72, R4.reuse, R74, R16 ;  /* 0x0000004a0448723c */ /* 0x040fe20000001810 */
[----:B------:R-:W3:Y:S07]  /*b420*/  LDSM.16.MT88.4 R16, [R2+0x1c00] ;  /* 0x001c00000210783b */ /* 0x000eee0000004200 */
[C---:B------:R-:W-:Y:S01]  /*b430*/  HMMA.16816.F32 R76, R4.reuse, R80, R20 ;  /* 0x00000050044c723c */ /* 0x040fe20000001814 */
[----:B------:R-:W-:Y:S07]  /*b440*/  MUFU.EX2 R21, R119 ;  /* 0x0000007700157308 */ /* 0x000fee0000000800 */
[C---:B------:R-:W-:Y:S01]  /*b450*/  HMMA.16816.F32 R80, R4.reuse, R82, R24 ;  /* 0x000000520450723c */ /* 0x040fe20000001818 */
[----:B------:R-:W4:Y:S07]  /*b460*/  MUFU.EX2 R20, R120 ;  /* 0x0000007800147308 */ /* 0x000f2e0000000800 */
[C---:B-1----:R-:W-:Y:S01]  /*b470*/  HMMA.16816.F32 R104, R4.reuse, R12, R104 ;  /* 0x0000000c0468723c */ /* 0x042fe20000001868 */
[----:B------:R-:W1:Y:S07]  /*b480*/  MUFU.EX2 R22, R116 ;  /* 0x0000007400167308 */ /* 0x000e6e0000000800 */
[C---:B------:R-:W-:Y:S01]  /*b490*/  HMMA.16816.F32 R100, R4.reuse, R14, R100 ;  /* 0x0000000e0464723c */ /* 0x040fe20000001864 */
[----:B------:R-:W5:Y:S07]  /*b4a0*/  LDSM.16.MT88.4 R12, [R169+0xcc00] ;  /* 0x00cc0000a90c783b */ /* 0x000f6e0000004200 */
[C---:B------:R-:W-:Y:S08]  /*b4b0*/  HMMA.16816.F32 R84, R4.reuse, R32, R84 ;  /* 0x000000200454723c */ /* 0x040ff00000001854 */
[C---:B------:R-:W-:Y:S08]  /*b4c0*/  HMMA.16816.F32 R88, R4.reuse, R34, R88 ;  /* 0x000000220458723c */ /* 0x040ff00000001858 */
[C---:B------:R-:W-:Y:S08]  /*b4d0*/  HMMA.16816.F32 R92, R4.reuse, R28, R92 ;  /* 0x0000001c045c723c */ /* 0x040ff0000000185c */
[----:B------:R-:W-:Y:S01]  /*b4e0*/  HMMA.16816.F32 R96, R4, R30, R96 ;  /* 0x0000001e0460723c */ /* 0x000fe20000001860 */
[----:B------:R-:W-:Y:S01]  /*b4f0*/  F2FP.F16.F32.PACK_AB R4, R156, R147 ;  /* 0x000000939c04723e */ /* 0x000fe200000000ff */
[----:B------:R-:W-:Y:S01]  /*b500*/  FADD.FTZ R147, R147, R54 ;  /* 0x0000003693937221 */ /* 0x000fe20000010000 */
[----:B----4-:R-:W-:Y:S01]  /*b510*/  F2FP.F16.F32.PACK_AB R5, R20, R21 ;  /* 0x000000151405723e */ /* 0x010fe200000000ff */
[----:B------:R-:W-:Y:S01]  /*b520*/  FADD.FTZ R21, R21, R36 ;  /* 0x0000002415157221 */ /* 0x000fe20000010000 */
[----:B------:R-:W-:Y:S01]  /*b530*/  F2FP.F16.F32.PACK_AB R6, R160, R141 ;  /* 0x0000008da006723e */ /* 0x000fe200000000ff */
[----:B------:R-:W-:Y:S01]  /*b540*/  FADD.FTZ R156, R156, R147 ;  /* 0x000000939c9c7221 */ /* 0x000fe20000010000 */
[----:B-1----:R-:W-:Y:S01]  /*b550*/  F2FP.F16.F32.PACK_AB R7, R121, R22 ;  /* 0x000000167907723e */ /* 0x002fe200000000ff */
[----:B------:R-:W-:-:S02]  /*b560*/  FADD.FTZ R21, R20, R21 ;  /* 0x0000001514157221 */ /* 0x000fc40000010000 */
[----:B------:R-:W-:Y:S02]  /*b570*/  FADD.FTZ R141, R141, R156 ;  /* 0x0000009c8d8d7221 */ /* 0x000fe40000010000 */
[----:B------:R-:W-:Y:S02]  /*b580*/  FADD.FTZ R22, R22, R21 ;  /* 0x0000001516167221 */ /* 0x000fe40000010000 */
[----:B--2---:R-:W-:Y:S01]  /*b590*/  HMMA.16816.F32 R112, R4, R8, R112 ;  /* 0x000000080470723c */ /* 0x004fe20000001870 */
[----:B------:R-:W-:Y:S01]  /*b5a0*/  FADD.FTZ R196, R160, R141 ;  /* 0x0000008da0c47221 */ /* 0x000fe20000010000 */
[----:B------:R-:W-:-:S06]  /*b5b0*/  FADD.FTZ R197, R121, R22 ;  /* 0x0000001679c57221 */ /* 0x000fcc0000010000 */
[C---:B------:R-:W-:Y:S01]  /*b5c0*/  HMMA.16816.F32 R108, R4.reuse, R10, R108 ;  /* 0x0000000a046c723c */ /* 0x040fe2000000186c */
[----:B------:R-:W1:Y:S07]  /*b5d0*/  LDSM.16.MT88.4 R8, [R2+0x3c00] ;  /* 0x003c00000208783b */ /* 0x000e6e0000004200 */
[C---:B---3--:R-:W-:Y:S08]  /*b5e0*/  HMMA.16816.F32 R68, R4.reuse, R16, R68 ;  /* 0x000000100444723c */ /* 0x048ff00000001844 */
[C---:B------:R-:W-:Y:S01]  /*b5f0*/  HMMA.16816.F32 R72, R4.reuse, R18, R72 ;  /* 0x000000120448723c */ /* 0x040fe20000001848 */
[----:B------:R-:W2:Y:S07]  /*b600*/  LDSM.16.MT88.4 R16, [R169+0xec00] ;  /* 0x00ec0000a910783b */ /* 0x000eae0000004200 */
[C---:B-----5:R-:W-:Y:S08]  /*b610*/  HMMA.16816.F32 R76, R4.reuse, R12, R76 ;  /* 0x0000000c044c723c */ /* 0x060ff0000000184c */
        /* <DEDUP_REMOVED lines=10> */
.L_x_1616:
[----:B------:R-:W-:-:S13]  /*b6c0*/  ISETP.GE.AND P0, PT, R193, RZ, PT ;  /* 0x000000ffc100720c */ /* 0x000fda0003f06270 */
[----:B------:R-:W-:Y:S05]  /*b6d0*/  @!P0 BRA `(.L_x_1622) ;  /* 0x0000004000cc8947 */ /* 0x000fea0003800000 */
[----:B------:R-:W-:Y:S01]  /*b6e0*/  UISETP.NE.U32.AND UP0, UPT, UR8, URZ, UPT ;  /* 0x000000ff0800728c */ /* 0x000fe2000bf05070 */
[----:B------:R-:W-:Y:S01]  /*b6f0*/  IMAD.MOV.U32 R116, RZ, RZ, R3 ;  /* 0x000000ffff747224 */ /* 0x000fe200078e0003 */
[----:B------:R-:W-:Y:S01]  /*b700*/  SHF.L.U32 R3, R168, 0x1, RZ ;  /* 0x00000001a8037819 */ /* 0x000fe200000006ff */
[----:B------:R-:W-:Y:S01]  /*b710*/  IMAD.SHL.U32 R194, R193, 0x80, RZ ;  /* 0x00000080c1c27824 */ /* 0x000fe200078e00ff */
[----:B------:R-:W-:Y:S01]  /*b720*/  UISETP.NE.AND.EX UP0, UPT, UR9, URZ, UPT, UP0 ;  /* 0x000000ff0900728c */ /* 0x000fe2000bf05300 */
[----:B------:R-:W-:Y:S01]  /*b730*/  IMAD.MOV.U32 R117, RZ, RZ, R2 ;  /* 0x000000ffff757224 */ /* 0x000fe200078e0002 */
[----:B------:R-:W-:Y:S01]  /*b740*/  LOP3.LUT R3, R3, 0x6, RZ, 0xc0, !PT ;  /* 0x0000000603037812 */ /* 0x000fe200078ec0ff */
[----:B------:R-:W-:Y:S01]  /*b750*/  VIADD R188, R169, 0x9020 ;  /* 0x00009020a9bc7836 */ /* 0x000fe20000000000 */
[----:B------:R-:W-:Y:S01]  /*b760*/  IADD3 R193, PT, PT, R193, 0x1, RZ ;  /* 0x00000001c1c17810 */ /* 0x000fe20007ffe0ff */
[----:B------:R-:W1:Y:S01]  /*b770*/  LDCU UR5, c[0x0][0x440] ;  /* 0x00008800ff0577ac */ /* 0x000e620008000800 */
[C---:B------:R-:W-:Y:S01]  /*b780*/  LOP3.LUT R192, R194.reuse, 0x40, R3, 0xfe, !PT ;  /* 0x00000040c2c07812 */ /* 0x040fe200078efe03 */
[----:B------:R-:W-:Y:S01]  /*b790*/  VIADD R194, R194, 0x80 ;  /* 0x00000080c2c27836 */ /* 0x000fe20000000000 */
[----:B------:R-:W-:Y:S01]  /*b7a0*/  PLOP3.LUT P6, PT, PT, PT, UP0, 0x80, 0x8 ;  /* 0x000000000008781c */ /* 0x000fe20003fcf008 */
[----:B------:R-:W2:Y:S01]  /*b7b0*/  LDCU UR4, c[0x0][0x45c] ;  /* 0x00008b80ff0477ac */ /* 0x000ea20008000800 */
[----:B------:R-:W-:Y:S01]  /*b7c0*/  MOV R189, RZ ;  /* 0x000000ff00bd7202 */ /* 0x000fe20000000f00 */
[----:B------:R-:W3:Y:S01]  /*b7d0*/  LDCU.64 UR6, c[0x0][0x3a0] ;  /* 0x00007400ff0677ac */ /* 0x000ee20008000a00 */
[----:B------:R-:W4:Y:S09]  /*b7e0*/  LDCU.64 UR8, c[0x0][0x3a8] ;  /* 0x00007500ff0877ac */ /* 0x000f320008000a00 */
.L_x_1626:
        /* <DEDUP_REMOVED lines=76> */
.L_x_1623:
        /* <DEDUP_REMOVED lines=8> */
[----:B------:R-:W-:Y:S02]  /*bd30*/  IMAD.MOV.U32 R118, RZ, RZ, 0x20 ;  /* 0x00000020ff767424 */ /* 0x000fe400078e00ff */
        /* <DEDUP_REMOVED lines=13> */
[C---:B------:R-:W-:Y:S01]  /*be10*/  IMAD.X R203, R198.reuse, 0x1, R201, P1 ;  /* 0x00000001c6cb7824 */ /* 0x040fe200008e06c9 */
[----:B------:R-:W-:Y:S02]  /*be20*/  ISETP.NE.AND P1, PT, R193, 0x1, PT ;  /* 0x00000001c100780c */ /* 0x000fe40003f25270 */
[----:B------:R-:W-:Y:S01]  /*be30*/  @P3 STS.128 [R183+0xd000], RZ ;  /* 0x00d000ffb7003388 */ /* 0x000fe20000000c00 */
[----:B------:R-:W-:Y:S01]  /*be40*/  IMAD.X R205, R198, 0x1, R203, P0 ;  /* 0x00000001c6cd7824 */ /* 0x000fe200000e06cb */
[----:B------:R-:W-:Y:S02]  /*be50*/  LOP3.LUT P0, RZ, R168, 0x4, RZ, 0xc0, !PT ;  /* 0x00000004a8ff7812 */ /* 0x000fe4000780c0ff */
[----:B------:R-:W-:Y:S01]  /*be60*/  @!PT LDS RZ, [RZ] ;  /* 0x00000000fffff984 */ /* 0x000fe20000000800 */
[----:B------:R-:W-:Y:S01]  /*be70*/  @!PT LDS RZ, [RZ] ;  /* 0x00000000fffff984 */ /* 0x000fe20000000800 */
[----:B------:R-:W-:Y:S01]  /*be80*/  @!PT LDS RZ, [RZ] ;  /* 0x00000000fffff984 */ /* 0x000fe20000000800 */
[----:B------:R1:W-:Y:S02]  /*be90*/  @!P5 LDGSTS.E.BYPASS.LTC128B.128 [R183+0x9800], desc[UR16][R200.64] ;  /* 0x09800000c8b7dfae */ /* 0x0003e4000b981a10 */
[----:B------:R-:W-:Y:S02]  /*bea0*/  SEL R118, R118, 0xffffffe0, !P0 ;  /* 0xffffffe076767807 */ /* 0x000fe40004000000 */
[----:B------:R-:W-:Y:S03]  /*beb0*/  @P5 STS.128 [R183+0x9800], RZ ;  /* 0x009800ffb7005388 */ /* 0x000fe60000000c00 */
[--C-:B------:R-:W-:Y:S01]  /*bec0*/  IMAD.IADD R3, R171, 0x1, R118.reuse ;  /* 0x00000001ab037824 */ /* 0x100fe200078e0276 */
[----:B------:R-:W-:Y:S01]  /*bed0*/  @!PT LDS RZ, [RZ] ;  /* 0x00000000fffff984 */ /* 0x000fe20000000800 */
[----:B------:R-:W-:Y:S01]  /*bee0*/  @!PT LDS RZ, [RZ] ;  /* 0x00000000fffff984 */ /* 0x000fe20000000800 */
[----:B------:R-:W-:Y:S01]  /*bef0*/  @!PT LDS RZ, [RZ] ;  /* 0x00000000fffff984 */ /* 0x000fe20000000800 */
[----:B------:R1:W-:Y:S01]  /*bf00*/  @!P4 LDGSTS.E.BYPASS.LTC128B.128 [R183+0xb800], desc[UR16][R200.64+0x40] ;  /* 0x0b800040c8b7cfae */ /* 0x0003e2000b981a10 */
[----:B------:R-:W-:Y:S03]  /*bf10*/  IMAD.IADD R2, R170, 0x1, R118 ;  /* 0x00000001aa027824 */ /* 0x000fe600078e0276 */
        /* <DEDUP_REMOVED lines=89> */
[C---:B---3--:R-:W-:Y:S08]  /*c4b0*/  HMMA.16816.F32 R60, R156.reuse, R128, R60 ;  /* 0x000000809c3c723c */ /* 0x048ff0000000183c */
[----:B------:R-:W-:Y:S01]  /*c4c0*/  HMMA.16816.F32 R64, R156, R130, R64 ;  /* 0x000000829c40723c */ /* 0x000fe20000001840 */
[----:B------:R-:W2:Y:S07]  /*c4d0*/  LDSM.16.M88.4 R128, [R170+0x5400] ;  /* 0x00540000aa80783b */ /* 0x000eae0000000200 */
        /* <DEDUP_REMOVED lines=86> */
[----:B------:R-:W1:Y:S01]  /*ca40*/  LDSM.16.M88.4 R132, [R2+0x8800] ;  /* 0x008800000284783b */ /* 0x000e620000000200 */
[----:B------:R-:W-:Y:S04]  /*ca50*/  DEPBAR.LE SB0, 0x0 ;  /* 0x000080000000791a */ /* 0x000fe80000000000 */
[----:B------:R-:W-:Y:S02]  /*ca60*/  BAR.SYNC.DEFER_BLOCKING 0x0 ;  /* 0x0000000000007b1d */ /* 0x000fe40000010000 */
[C---:B--2---:R-:W-:Y:S08]  /*ca70*/  HMMA.16816.F32 R36, R124.reuse, R120, R36 ;  /* 0x000000787c24723c */ /* 0x044ff00000001824 */
[C---:B------:R-:W-:Y:S08]  /*ca80*/  HMMA.16816.F32 R40, R124.reuse, R122, R40 ;  /* 0x0000007a7c28723c */ /* 0x040ff00000001828 */
[C---:B---3--:R-:W-:Y:S08]  /*ca90*/  HMMA.16816.F32 R44, R124.reuse, R128, R44 ;  /* 0x000000807c2c723c */ /* 0x048ff0000000182c */
        /* <DEDUP_REMOVED lines=22> */
[----:B------:R-:W1:Y:S04]  /*cc00*/  LDC R118, c[0x0][0x4f0] ;  /* 0x00013c00ff767b82 */ /* 0x000e680000000800 */
[----:B------:R-:W-:Y:S02]  /*cc10*/  IABS R120, R125 ;  /* 0x0000007d00787213 */ /* 0x000fe40000000000 */
[-C--:B-1----:R-:W-:Y:S02]  /*cc20*/  IABS R2, R118.reuse ;  /* 0x0000007600027213 */ /* 0x082fe40000000000 */
[-C--:B------:R-:W-:Y:S02]  /*cc30*/  LOP3.LUT R125, R125, R118.reuse, RZ, 0x3c, !PT ;  /* 0x000000767d7d7212 */ /* 0x080fe400078e3cff */
[----:B------:R-:W1:Y:S10]  /*cc40*/  I2F.RP R123, R2 ;  /* 0x00000002007b7306 */ /* 0x000e740000209400 */
[----:B-1----:R-:W1:Y:S02]  /*cc50*/  MUFU.RCP R3, R123 ;  /* 0x0000007b00037308 */ /* 0x002e640000001000 */
[----:B-1----:R-:W-:Y:S01]  /*cc60*/  VIADD R126, R3, 0xffffffe ;  /* 0x0ffffffe037e7836 */ /* 0x002fe20000000000 */
[----:B------:R-:W-:Y:S07]  /*cc70*/  IADD3 R3, PT, PT, R194, -0x80, RZ ;  /* 0xffffff80c2037810 */ /* 0x000fee0007ffe0ff */
[----:B------:R-:W1:Y:S01]  /*cc80*/  F2I.FTZ.U32.TRUNC.NTZ R127, R126 ;  /* 0x0000007e007f7305 */ /* 0x000e62000021f000 */
[----:B------:R-:W-:Y:S02]  /*cc90*/  IABS R122, R3 ;  /* 0x00000003007a7213 */ /* 0x000fe40000000000 */
[----:B------:R-:W-:Y:S01]  /*cca0*/  LOP3.LUT R3, R3, R118, RZ, 0x3c, !PT ;  /* 0x0000007603037212 */ /* 0x000fe200078e3cff */
        /* <DEDUP_REMOVED lines=23> */
[----:B------:R-:W1:Y:S10]  /*ce20*/  LDC.64 R2, c[0x0][0x3b8] ;  /* 0x0000ee00ff027b82 */ /* 0x000e740000000a00 */
        /* <DEDUP_REMOVED lines=9> */
[----:B------:R-:W-:Y:S02]  /*cec0*/  IADD3 R121, PT, PT, R121, -R125, RZ ;  /* 0x8000007d79797210 */ /* 0x000fe40007ffe0ff */
[----:B------:R-:W2:Y:S03]  /*ced0*/  LDG.E R123, desc[UR16][R122.64] ;  /* 0x000000107a7b7981 */ /* 0x000ea6000c1e1900 */
        /* <DEDUP_REMOVED lines=15> */
.L_x_1625:
        /* <DEDUP_REMOVED lines=9> */
[C---:B------:R-:W-:Y:S01]  /*d060*/  IADD3 R2, P2, PT, R3.reuse, R120, RZ ;  /* 0x0000007803027210 */ /* 0x040fe20007f5e0ff */
[----:B------:R2:W-:Y:S03]  /*d070*/  @P5 STS.128 [R183+0x3000], RZ ;  /* 0x003000ffb7005388 */ /* 0x0005e60000000c00 */
[----:B------:R-:W-:Y:S02]  /*d080*/  IADD3 R122, P1, PT, R3, R2, RZ ;  /* 0x00000002037a7210 */ /* 0x000fe40007f3e0ff */
[C---:B------:R-:W-:Y:S04]  /*d090*/  IADD3.X R3, PT, PT, R118.reuse, R121, RZ, P2, !PT ;  /* 0x0000007976037210 */ /* 0x040fe800017fe4ff */
        /* <DEDUP_REMOVED lines=59> */
.L_x_1624:
[C---:B------:R-:W-:Y:S02]  /*d450*/  IADD3 R119, PT, PT, R192.reuse, -0x40, RZ ;  /* 0xffffffc0c0777810 */ /* 0x040fe40007ffe0ff */
[C---:B------:R-:W-:Y:S02]  /*d460*/  IADD3 R118, PT, PT, R192.reuse, -0x37, RZ ;  /* 0xffffffc9c0767810 */ /* 0x040fe40007ffe0ff */
[----:B------:R-:W-:Y:S02]  /*d470*/  I2FP.F32.U32 R119, R119 ;  /* 0x0000007700777245 */ /* 0x000fe40000201000 */
[----:B------:R-:W-:Y:S02]  /*d480*/  I2FP.F32.U32 R118, R118 ;  /* 0x0000007600767245 */ /* 0x000fe40000201000 */
[----:B--2---:R-:W-:Y:S01]  /*d490*/  IADD3 R2, PT, PT, R192, -0x3f, RZ ;  /* 0xffffffc1c0027810 */ /* 0x004fe20007ffe0ff */
[CC--:B------:R-:W-:Y:S01]  /*d4a0*/  FFMA.FTZ R4, R0.reuse, R119.reuse, R4 ;  /* 0x0000007700047223 */ /* 0x0c0fe20000010004 */
[----:B------:R-:W-:Y:S01]  /*d4b0*/  FFMA.FTZ R6, R0, R119, R6 ;  /* 0x0000007700067223 */ /* 0x000fe20000010006 */
[----:B------:R-:W-:Y:S01]  /*d4c0*/  IADD3 R119, PT, PT, R192, -0x30, RZ ;  /* 0xffffffd0c0777810 */ /* 0x000fe20007ffe0ff */
[CC--:B------:R-:W-:Y:S01]  /*d4d0*/  FFMA.FTZ R9, R0.reuse, R118.reuse, R9 ;  /* 0x0000007600097223 */ /* 0x0c0fe20000010009 */
[----:B------:R-:W-:Y:S01]  /*d4e0*/  FFMA.FTZ R11, R0, R118, R11 ;  /* 0x00000076000b7223 */ /* 0x000fe2000001000b */
[----:B------:R-:W-:Y:S02]  /*d4f0*/  IADD3 R118, PT, PT, R192, -0x27, RZ ;  /* 0xffffffd9c0767810 */ /* 0x000fe40007ffe0ff */
[----:B------:R-:W-:Y:S02]  /*d500*/  I2FP.F32.U32 R119, R119 ;  /* 0x0000007700777245 */ /* 0x000fe40000201000 */
[----:B------:R-:W-:Y:S02]  /*d510*/  I2FP.F32.U32 R118, R118 ;  /* 0x0000007600767245 */ /* 0x000fe40000201000 */
[----:B------:R-:W-:Y:S01]  /*d520*/  I2FP.F32.U32 R2, R2 ;  /* 0x0000000200027245 */ /* 0x000fe20000201000 */
[CC--:B------:R-:W-:Y:S01]  /*d530*/  FFMA.FTZ R12, R0.reuse, R119.reuse, R12 ;  /* 0x00000077000c7223 */ /* 0x0c0fe2000001000c */
[----:B------:R-:W-:Y:S01]  /*d540*/  FFMA.FTZ R14, R0, R119, R14 ;  /* 0x00000077000e7223 */ /* 0x000fe2000001000e */
[----:B------:R-:W-:Y:S01]  /*d550*/  IADD3 R119, PT, PT, R192, -0x20, RZ ;  /* 0xffffffe0c0777810 */ /* 0x000fe20007ffe0ff */
[CC--:B------:R-:W-:Y:S01]  /*d560*/  FFMA.FTZ R17, R0.reuse, R118.reuse, R17 ;  /* 0x0000007600117223 */ /* 0x0c0fe20000010011 */
[----:B------:R-:W-:Y:S01]  /*d570*/  FFMA.FTZ R19, R0, R118, R19 ;  /* 0x0000007600137223 */ /* 0x000fe20000010013 */
[----:B------:R-:W-:Y:S01]  /*d580*/  IADD3 R118, PT, PT, R192, -0x17, RZ ;  /* 0xffffffe9c0767810 */ /* 0x000fe20007ffe0ff */
[CC--:B------:R-:W-:Y:S01]  /*d590*/  FFMA.FTZ R5, R0.reuse, R2.reuse, R5 ;  /* 0x0000000200057223 */ /* 0x0c0fe20000010005 */
[----:B------:R-:W-:Y:S01]  /*d5a0*/  I2FP.F32.U32 R119, R119 ;  /* 0x0000007700777245 */ /* 0x000fe20000201000 */
[C---:B------:R-:W-:Y:S01]  /*d5b0*/  FFMA.FTZ R7, R0.reuse, R2, R7 ;  /* 0x0000000200077223 */ /* 0x040fe20000010007 */
[----:B------:R-:W-:Y:S02]  /*d5c0*/  I2FP.F32.U32 R118, R118 ;  /* 0x0000007600767245 */ /* 0x000fe40000201000 */
[----:B------:R-:W-:Y:S01]  /*d5d0*/  I2FP.F32.U32 R3, R192 ;  /* 0x000000c000037245 */ /* 0x000fe20000201000 */
[CC--:B------:R-:W-:Y:S01]  /*d5e0*/  FFMA.FTZ R20, R0.reuse, R119.reuse, R20 ;  /* 0x0000007700147223 */ /* 0x0c0fe20000010014 */
[----:B------:R-:W-:Y:S01]  /*d5f0*/  FFMA.FTZ R22, R0, R119, R22 ;  /* 0x0000007700167223 */ /* 0x000fe20000010016 */
[----:B------:R-:W-:Y:S01]  /*d600*/  IADD3 R119, PT, PT, R192, -0x10, RZ ;  /* 0xfffffff0c0777810 */ /* 0x000fe20007ffe0ff */
[-C--:B------:R-:W-:Y:S01]  /*d610*/  FFMA.FTZ R25, R0, R118.reuse, R25 ;  /* 0x0000007600197223 */ /* 0x080fe20000010019 */
[----:B------:R-:W-:Y:S01]  /*d620*/  IADD3 R2, PT, PT, R192, -0x2f, RZ ;  /* 0xffffffd1c0027810 */ /* 0x000fe20007ffe0ff */
[C---:B------:R-:W-:Y:S01]  /*d630*/  FFMA.FTZ R27, R0.reuse, R118, R27 ;  /* 0x00000076001b7223 */ /* 0x040fe2000001001b */
[----:B------:R-:W-:Y:S01]  /*d640*/  I2FP.F32.U32 R119, R119 ;  /* 0x0000007700777245 */ /* 0x000fe20000201000 */
[CC--:B------:R-:W-:Y:S01]  /*d650*/  FFMA.FTZ R36, R0.reuse, R3.reuse, R36 ;  /* 0x0000000300247223 */ /* 0x0c0fe20000010024 */
[----:B------:R-:W-:Y:S01]  /*d660*/  FFMA.FTZ R38, R0, R3, R38 ;  /* 0x0000000300267223 */ /* 0x000fe20000010026 */
[----:B------:R-:W-:Y:S02]  /*d670*/  IADD3 R118, PT, PT, R192, -0x7, RZ ;  /* 0xfffffff9c0767810 */ /* 0x000fe40007ffe0ff */
[----:B------:R-:W-:Y:S01]  /*d680*/  I2FP.F32.U32 R2, R2 ;  /* 0x0000000200027245 */ /* 0x000fe20000201000 */
[-C--:B------:R-:W-:Y:S01]  /*d690*/  FFMA.FTZ R28, R0, R119.reuse, R28 ;  /* 0x00000077001c7223 */ /* 0x080fe2000001001c */
[----:B------:R-:W-:Y:S01]  /*d6a0*/  IADD3 R3, PT, PT, R192, -0x38, RZ ;  /* 0xffffffc8c0037810 */ /* 0x000fe20007ffe0ff */
[C---:B------:R-:W-:Y:S01]  /*d6b0*/  FFMA.FTZ R30, R0.reuse, R119, R30 ;  /* 0x00000077001e7223 */ /* 0x040fe2000001001e */
[----:B------:R-:W-:Y:S01]  /*d6c0*/  I2FP.F32.U32 R118, R118 ;  /* 0x0000007600767245 */ /* 0x000fe20000201000 */
[CC--:B------:R-:W-:Y:S01]  /*d6d0*/  FFMA.FTZ R13, R0.reuse, R2.reuse, R13 ;  /* 0x00000002000d7223 */ /* 0x0c0fe2000001000d */
[----:B------:R-:W-:Y:S01]  /*d6e0*/  I2FP.F32.U32 R3, R3 ;  /* 0x0000000300037245 */ /* 0x000fe20000201000 */
[----:B------:R-:W-:Y:S01]  /*d6f0*/  FFMA.FTZ R15, R0, R2, R15 ;  /* 0x00000002000f7223 */ /* 0x000fe2000001000f */
[----:B------:R-:W-:Y:S01]  /*d700*/  IADD3 R119, PT, PT, R192, 0x8, RZ ;  /* 0x00000008c0777810 */ /* 0x000fe20007ffe0ff */
[-C--:B------:R-:W-:Y:S01]  /*d710*/  FFMA.FTZ R33, R0, R118.reuse, R33 ;  /* 0x0000007600217223 */ /* 0x080fe20000010021 */
[----:B------:R-:W-:Y:S01]  /*d720*/  IADD3 R2, PT, PT, R192, -0x1f, RZ ;  /* 0xffffffe1c0027810 */ /* 0x000fe20007ffe0ff */
[C---:B------:R-:W-:Y:S01]  /*d730*/  FFMA.FTZ R35, R0.reuse, R118, R35 ;  /* 0x0000007600237223 */ /* 0x040fe20000010023 */
[----:B------:R-:W-:Y:S01]  /*d740*/  I2FP.F32.U32 R119, R119 ;  /* 0x0000007700777245 */ /* 0x000fe20000201000 */
[CC--:B------:R-:W-:Y:S01]  /*d750*/  FFMA.FTZ R8, R0.reuse, R3.reuse, R8 ;  /* 0x0000000300087223 */ /* 0x0c0fe20000010008 */
[----:B------:R-:W-:Y:S01]  /*d760*/  FFMA.FTZ R10, R0, R3, R10 ;  /* 0x00000003000a7223 */ /* 0x000fe2000001000a */
[----:B------:R-:W-:Y:S02]  /*d770*/  IADD3 R118, PT, PT, R192, 0x9, RZ ;  /* 0x00000009c0767810 */ /* 0x000fe40007ffe0ff */
        /* <DEDUP_REMOVED lines=24> */
[----:B------:R-:W-:Y:S01]  /*d900*/  FMNMX3.FTZ R119, R116, R4, R5, !PT ;  /* 0x0000000474777276 */ /* 0x000fe20007810005 */
[-C--:B------:R-:W-:Y:S01]  /*d910*/  FFMA.FTZ R49, R0, R118.reuse, R49 ;  /* 0x0000007600317223 */ /* 0x080fe20000010031 */
[----:B------:R-:W-:Y:S01]  /*d920*/  IADD3 R2, PT, PT, R192, 0x1, RZ ;  /* 0x00000001c0027810 */ /* 0x000fe20007ffe0ff */
[C---:B------:R-:W-:Y:S01]  /*d930*/  FFMA.FTZ R51, R0.reuse, R118, R51 ;  /* 0x0000007600337223 */ /* 0x040fe20000010033 */
[----:B------:R-:W-:Y:S01]  /*d940*/  FMNMX3.FTZ R119, R119, R8, R9, !PT ;  /* 0x0000000877777276 */ /* 0x000fe20007810009 */
[CC--:B------:R-:W-:Y:S01]  /*d950*/  FFMA.FTZ R24, R0.reuse, R3.reuse, R24 ;  /* 0x0000000300187223 */ /* 0x0c0fe20000010018 */
[----:B------:R-:W-:Y:S01]  /*d960*/  FFMA.FTZ R26, R0, R3, R26 ;  /* 0x00000003001a7223 */ /* 0x000fe2000001001a */
[----:B------:R-:W-:Y:S02]  /*d970*/  FMNMX3.FTZ R118, R117, R6, R7, !PT ;  /* 0x0000000675767276 */ /* 0x000fe40007810007 */
[----:B------:R-:W-:Y:S02]  /*d980*/  IADD3 R3, PT, PT, R192, -0x8, RZ ;  /* 0xfffffff8c0037810 */ /* 0x000fe40007ffe0ff */
[----:B------:R-:W-:Y:S02]  /*d990*/  I2FP.F32.U32 R2, R2 ;  /* 0x0000000200027245 */ /* 0x000fe40000201000 */
[----:B------:R-:W-:Y:S02]  /*d9a0*/  FMNMX3.FTZ R119, R119, R12, R13, !PT ;  /* 0x0000000c77777276 */ /* 0x000fe4000781000d */
[----:B------:R-:W-:Y:S01]  /*d9b0*/  FMNMX3.FTZ R118, R118, R10, R11, !PT ;  /* 0x0000000a76767276 */ /* 0x000fe2000781000b */
[CC--:B------:R-:W-:Y:S01]  /*d9c0*/  FFMA.FTZ R37, R0.reuse, R2.reuse, R37 ;  /* 0x0000000200257223 */ /* 0x0c0fe20000010025 */
[----:B------:R-:W-:Y:S01]  /*d9d0*/  I2FP.F32.U32 R3, R3 ;  /* 0x0000000300037245 */ /* 0x000fe20000201000 */
[----:B------:R-:W-:Y:S01]  /*d9e0*/  FFMA.FTZ R39, R0, R2, R39 ;  /* 0x0000000200277223 */ /* 0x000fe20000010027 */
[----:B------:R-:W-:Y:S02]  /*d9f0*/  FMNMX3.FTZ R119, R119, R16, R17, !PT ;  /* 0x0000001077777276 */ /* 0x000fe40007810011 */
[----:B------:R-:W-:Y:S01]  /*da00*/  IADD3 R2, PT, PT, R192, 0x11, RZ ;  /* 0x00000011c0027810 */ /* 0x000fe20007ffe0ff */
[-C--:B------:R-:W-:Y:S01]  /*da10*/  FFMA.FTZ R34, R0, R3.reuse, R34 ;  /* 0x0000000300227223 */ /* 0x080fe20000010022 */
[----:B------:R-:W-:Y:S01]  /*da20*/  FMNMX3.FTZ R118, R118, R14, R15, !PT ;  /* 0x0000000e76767276 */ /* 0x000fe2000781000f */
[----:B------:R-:W-:Y:S01]  /*da30*/  FFMA.FTZ R32, R0, R3, R32 ;  /* 0x0000000300207223 */ /* 0x000fe20000010020 */
[----:B------:R-:W-:Y:S02]  /*da40*/  FMNMX3.FTZ R119, R119, R20, R21, !PT ;  /* 0x0000001477777276 */ /* 0x000fe40007810015 */
[----:B------:R-:W-:Y:S02]  /*da50*/  I2FP.F32.U32 R2, R2 ;  /* 0x0000000200027245 */ /* 0x000fe40000201000 */
[----:B------:R-:W-:Y:S02]  /*da60*/  IADD3 R3, PT, PT, R192, 0x10, RZ ;  /* 0x00000010c0037810 */ /* 0x000fe40007ffe0ff */
[----:B------:R-:W-:Y:S01]  /*da70*/  FMNMX3.FTZ R118, R118, R18, R19, !PT ;  /* 0x0000001276767276 */ /* 0x000fe20007810013 */
[C---:B------:R-:W-:Y:S01]  /*da80*/  FFMA.FTZ R45, R0.reuse, R2, R45 ;  /* 0x00000002002d7223 */ /* 0x040fe2000001002d */
[----:B------:R-:W-:Y:S01]  /*da90*/  FMNMX3.FTZ R119, R119, R24, R25, !PT ;  /* 0x0000001877777276 */ /* 0x000fe20007810019 */
[----:B------:R-:W-:Y:S01]  /*daa0*/  FFMA.FTZ R47, R0, R2, R47 ;  /* 0x00000002002f7223 */ /* 0x000fe2000001002f */
[----:B------:R-:W-:Y:S02]  /*dab0*/  I2FP.F32.U32 R3, R3 ;  /* 0x0000000300037245 */ /* 0x000fe40000201000 */
[----:B------:R-:W-:Y:S02]  /*dac0*/  FMNMX3.FTZ R118, R118, R22, R23, !PT ;  /* 0x0000001676767276 */ /* 0x000fe40007810017 */
[----:B------:R-:W-:Y:S01]  /*dad0*/  IADD3 R2, PT, PT, R192, 0x21, RZ ;  /* 0x00000021c0027810 */ /* 0x000fe20007ffe0ff */
[CC--:B------:R-:W-:Y:S01]  /*dae0*/  FFMA.FTZ R44, R0.reuse, R3.reuse, R44 ;  /* 0x00000003002c7223 */ /* 0x0c0fe2000001002c */
[----:B------:R-:W-:Y:S01]  /*daf0*/  FMNMX3.FTZ R119, R119, R28, R29, !PT ;  /* 0x0000001c77777276 */ /* 0x000fe2000781001d */
[----:B------:R-:W-:Y:S01]  /*db00*/  FFMA.FTZ R46, R0, R3, R46 ;  /* 0x00000003002e7223 */ /* 0x000fe2000001002e */
[----:B------:R-:W-:Y:S02]  /*db10*/  FMNMX3.FTZ R118, R118, R26, R27, !PT ;  /* 0x0000001a76767276 */ /* 0x000fe4000781001b */
[----:B------:R-:W-:Y:S02]  /*db20*/  I2FP.F32.U32 R2, R2 ;  /* 0x0000000200027245 */ /* 0x000fe40000201000 */
[----:B------:R-:W-:Y:S02]  /*db30*/  IADD3 R3, PT, PT, R192, 0x20, RZ ;  /* 0x00000020c0037810 */ /* 0x000fe40007ffe0ff */
[----:B------:R-:W-:Y:S01]  /*db40*/  FMNMX3.FTZ R119, R119, R32, R33, !PT ;  /* 0x0000002077777276 */ /* 0x000fe20007810021 */
[----:B------:R-:W-:Y:S01]  /*db50*/  FFMA.FTZ R53, R0, R2, R53 ;  /* 0x0000000200357223 */ /* 0x000fe20000010035 */
[----:B------:R-:W-:Y:S01]  /*db60*/  FMNMX3.FTZ R118, R118, R30, R31, !PT ;  /* 0x0000001e76767276 */ /* 0x000fe2000781001f */
[----:B------:R-:W-:Y:S01]  /*db70*/  FFMA.FTZ R55, R0, R2, R55 ;  /* 0x0000000200377223 */ /* 0x000fe20000010037 */
[----:B------:R-:W-:Y:S02]  /*db80*/  I2FP.F32.U32 R3, R3 ;  /* 0x0000000300037245 */ /* 0x000fe40000201000 */
        /* <DEDUP_REMOVED lines=9> */
[-C--:B------:R-:W-:Y:S01]  /*dc20*/  FFMA.FTZ R59, R0, R2.reuse, R59 ;  /* 0x00000002003b7223 */ /* 0x080fe2000001003b */
[----:B------:R-:W-:Y:S01]  /*dc30*/  IADD3 R121, PT, PT, R192, 0x28, RZ ;  /* 0x00000028c0797810 */ /* 0x000fe20007ffe0ff */
[----:B------:R-:W-:Y:S01]  /*dc40*/  FFMA.FTZ R57, R0, R2, R57 ;  /* 0x0000000200397223 */ /* 0x000fe20000010039 */
[----:B------:R-:W-:Y:S02]  /*dc50*/  FMNMX3.FTZ R119, R119, R44, R45, !PT ;  /* 0x0000002c77777276 */ /* 0x000fe4000781002d */
[----:B------:R-:W-:Y:S02]  /*dc60*/  I2FP.F32.U32 R3, R3 ;  /* 0x0000000300037245 */ /* 0x000fe40000201000 */
[----:B------:R-:W-:Y:S02]  /*dc70*/  FMNMX3.FTZ R120, R120, R42, R43, !PT ;  /* 0x0000002a78787276 */ /* 0x000fe4000781002b */
[----:B------:R-:W-:Y:S01]  /*dc80*/  I2FP.F32.U32 R121, R121 ;  /* 0x0000007900797245 */ /* 0x000fe20000201000 */
[-C--:B------:R-:W-:Y:S01]  /*dc90*/  FFMA.FTZ R62, R0, R3.reuse, R62 ;  /* 0x00000003003e7223 */ /* 0x080fe2000001003e */
[----:B------:R-:W-:Y:S01]  /*dca0*/  IADD3 R2, PT, PT, R192, 0x31, RZ ;  /* 0x00000031c0027810 */ /* 0x000fe20007ffe0ff */
[C---:B------:R-:W-:Y:S01]  /*dcb0*/  FFMA.FTZ R60, R0.reuse, R3, R60 ;  /* 0x00000003003c7223 */ /* 0x040fe2000001003c */
[----:B------:R-:W-:Y:S01]  /*dcc0*/  FMNMX3.FTZ R119, R119, R48, R49, !PT ;  /* 0x0000003077777276 */ /* 0x000fe20007810031 */
[-C--:B------:R-:W-:Y:S01]  /*dcd0*/  FFMA.FTZ R56, R0, R121.reuse, R56 ;  /* 0x0000007900387223 */ /* 0x080fe20000010038 */
[----:B------:R-:W-:Y:S01]  /*dce0*/  FMNMX3.FTZ R120, R120, R46, R47, !PT ;  /* 0x0000002e78787276 */ /* 0x000fe2000781002f */
[----:B------:R-:W-:Y:S01]  /*dcf0*/  FFMA.FTZ R58, R0, R121, R58 ;  /* 0x00000079003a7223 */ /* 0x000fe2000001003a */
[C---:B------:R-:W-:Y:S02]  /*dd00*/  IADD3 R3, PT, PT, R192.reuse, 0x38, RZ ;  /* 0x00000038c0037810 */ /* 0x040fe40007ffe0ff */
[----:B------:R-:W-:Y:S02]  /*dd10*/  I2FP.F32.U32 R2, R2 ;  /* 0x0000000200027245 */ /* 0x000fe40000201000 */
[----:B------:R-:W-:Y:S02]  /*dd20*/  IADD3 R118, PT, PT, R192, 0x39, RZ ;  /* 0x00000039c0767810 */ /* 0x000fe40007ffe0ff */
[----:B------:R-:W-:Y:S01]  /*dd30*/  FMNMX3.FTZ R119, R119, R52, R53, !PT ;  /* 0x0000003477777276 */ /* 0x000fe20007810035 */
[----:B------:R-:W-:Y:S01]  /*dd40*/  FFMA.FTZ R61, R0, R2, R61 ;  /* 0x00000002003d7223 */ /* 0x000fe2000001003d */
[----:B------:R-:W-:Y:S01]  /*dd50*/  FMNMX3.FTZ R120, R120, R50, R51, !PT ;  /* 0x0000003278787276 */ /* 0x000fe20007810033 */
[C---:B------:R-:W-:Y:S01]  /*dd60*/  FFMA.FTZ R63, R0.reuse, R2, R63 ;  /* 0x00000002003f7223 */ /* 0x040fe2000001003f */
[----:B------:R-:W-:Y:S02]  /*dd70*/  I2FP.F32.U32 R3, R3 ;  /* 0x0000000300037245 */ /* 0x000fe40000201000 */
[----:B------:R-:W-:Y:S02]  /*dd80*/  I2FP.F32.U32 R118, R118 ;  /* 0x0000007600767245 */ /* 0x000fe40000201000 */
[----:B------:R-:W-:Y:S01]  /*dd90*/  FMNMX3.FTZ R119, R119, R56, R57, !PT ;  /* 0x0000003877777276 */ /* 0x000fe20007810039 */
[-C--:B------:R-:W-:Y:S01]  /*dda0*/  FFMA.FTZ R64, R0, R3.reuse, R64 ;  /* 0x0000000300407223 */ /* 0x080fe20000010040 */
[----:B------:R-:W-:Y:S01]  /*ddb0*/  FMNMX3.FTZ R120, R120, R54, R55, !PT ;  /* 0x0000003678787276 */ /* 0x000fe20007810037 */
[C---:B------:R-:W-:Y:S01]  /*ddc0*/  FFMA.FTZ R65, R0.reuse, R118, R65 ;  /* 0x0000007600417223 */ /* 0x040fe20000010041 */
[----:B------:R-:W-:Y:S01]  /*ddd0*/  FMNMX3.FTZ R119, R119, R60, R61, !PT ;  /* 0x0000003c77777276 */ /* 0x000fe2000781003d */
[----:B------:R-:W-:Y:S01]  /*dde0*/  FFMA.FTZ R67, R0, R118, R67 ;  /* 0x0000007600437223 */ /* 0x000fe20000010043 */
[----:B------:R-:W-:Y:S01]  /*ddf0*/  FMNMX3.FTZ R2, R120, R58, R59, !PT ;  /* 0x0000003a78027276 */ /* 0x000fe2000781003b */
[----:B------:R-:W-:Y:S01]  /*de00*/  FFMA.FTZ R66, R0, R3, R66 ;  /* 0x0000000300427223 */ /* 0x000fe20000010042 */
[----:B------:R-:W-:Y:S02]  /*de10*/  FMNMX3.FTZ R122, R119, R64, R65, !PT ;  /* 0x00000040777a7276 */ /* 0x000fe40007810041 */
[----:B------:R-:W-:Y:S02]  /*de20*/  FMNMX3.FTZ R2, R2, R62, R63, !PT ;  /* 0x0000003e02027276 */ /* 0x000fe4000781003f */
[----:B------:R-:W-:Y:S01]  /*de30*/  IADD3 R193, PT, PT, R193, -0x1, RZ ;  /* 0xffffffffc1c17810 */ /* 0x000fe20007ffe0ff */
[----:B------:R-:W-:Y:S01]  /*de40*/  SHFL.BFLY PT, R3, R122, 0x2, 0x1f ;  /* 0x0c401f007a037f89 */ /* 0x000fe200000e0000 */
[----:B------:R-:W-:Y:S02]  /*de50*/  FMNMX3.FTZ R121, R2, R66, R67, !PT ;  /* 0x0000004202797276 */ /* 0x000fe40007810043 */
[----:B------:R-:W-:Y:S02]  /*de60*/  IADD3 R194, PT, PT, R194, -0x80, RZ ;  /* 0xffffff80c2c27810 */ /* 0x000fe40007ffe0ff */
[----:B------:R-:W-:Y:S03]  /*de70*/  IADD3 R192, PT, PT, R192, -0x80, RZ ;  /* 0xffffff80c0c07810 */ /* 0x000fe60007ffe0ff */
        /* <DEDUP_REMOVED lines=9> */
[C---:B------:R-:W-:Y:S01]  /*df10*/  FADD.FTZ R116, -R3.reuse, R116 ;  /* 0x0000007403747221 */ /* 0x040fe20000010100 */
[----:B------:R-:W-:Y:S03]  /*df20*/  FMUL.FTZ R140, R3, UR4 ;  /* 0x00000004038c7c20 */ /* 0x000fe60008410000 */
[----:B------:R-:W-:Y:S01]  /*df30*/  FMUL.FTZ R118, R116, UR4 ;  /* 0x0000000474767c20 */ /* 0x000fe20008410000 */
[----:B------:R-:W-:Y:S01]  /*df40*/  FADD.FTZ R116, -R2, R117 ;  /* 0x0000007502747221 */ /* 0x000fe20000010100 */
[----:B------:R-:W-:Y:S02]  /*df50*/  FSEL R140, R140, RZ, P1 ;  /* 0x000000ff8c8c7208 */ /* 0x000fe40000800000 */
[----:B------:R1:W2:Y:S01]  /*df60*/  MUFU.EX2 R117, R118 ;  /* 0x0000007600757308 */ /* 0x0002a20000000800 */
[----:B------:R-:W-:Y:S01]  /*df70*/  FMUL.FTZ R120, R116, UR4 ;  /* 0x0000000474787c20 */ /* 0x000fe20008410000 */
[----:B------:R-:W-:Y:S01]  /*df80*/  FSETP.NEU.FTZ.AND P1, PT, R2, -INF , PT ;  /* 0xff8000000200780b */ /* 0x000fe20003f3d000 */
[--C-:B------:R-:W-:Y:S01]  /*df90*/  FFMA.FTZ R131, R8, UR4, -R140.reuse ;  /* 0x0000000408837c23 */ /* 0x100fe2000801088c */
[--C-:B------:R-:W-:Y:S01]  /*dfa0*/  FFMA.FTZ R128, R9, UR4, -R140.reuse ;  /* 0x0000000409807c23 */ /* 0x100fe2000801088c */
[--C-:B------:R-:W-:Y:S01]  /*dfb0*/  FFMA.FTZ R146, R4, UR4, -R140.reuse ;  /* 0x0000000404927c23 */ /* 0x100fe2000801088c */
[----:B------:R-:W-:Y:S01]  /*dfc0*/  FSEL R129, R129, RZ, P1 ;  /* 0x000000ff81817208 */ /* 0x000fe20000800000 */
[--C-:B------:R-:W-:Y:S03]  /*dfd0*/  FFMA.FTZ R138, R5, UR4, -R140.reuse ;  /* 0x00000004058a7c23 */ /* 0x100fe6000801088c */
[----:B------:R3:W4:Y:S01]  /*dfe0*/  MUFU.EX2 R116, R120 ;  /* 0x0000007800747308 */ /* 0x0007220000000800 */
        /* <DEDUP_REMOVED lines=8> */
[----:B-1----:R-:W-:Y:S01]  /*e070*/  MOV R118, R188 ;  /* 0x000000bc00767202 */ /* 0x002fe20000000f00 */
[----:B--2---:R-:W-:Y:S01]  /*e080*/  FMUL.FTZ R8, R117, R108 ;  /* 0x0000006c75087220 */ /* 0x004fe20000410000 */
[----:B------:R-:W-:Y:S01]  /*e090*/  @P0 IADD3 R118, PT, PT, R195, -0x20, RZ ;  /* 0xffffffe0c3760810 */ /* 0x000fe20007ffe0ff */
[C---:B------:R-:W-:Y:S01]  /*e0a0*/  FMUL.FTZ R9, R117.reuse, R109 ;  /* 0x0000006d75097220 */ /* 0x040fe20000410000 */
[C---:B------:R-:W-:Y:S01]  /*e0b0*/  FMUL.FTZ R4, R117.reuse, R112 ;  /* 0x0000007075047220 */ /* 0x040fe20000410000 */
[C---:B------:R-:W-:Y:S01]  /*e0c0*/  FMUL.FTZ R5, R117.reuse, R113 ;  /* 0x0000007175057220 */ /* 0x040fe20000410000 */
[C---:B------:R-:W-:Y:S03]  /*e0d0*/  FMUL.FTZ R68, R117.reuse, R68 ;  /* 0x0000004475447220 */ /* 0x040fe60000410000 */
[----:B------:R-:W1:Y:S01]  /*e0e0*/  MUFU.EX2 R138, R138 ;  /* 0x0000008a008a7308 */ /* 0x000e620000000800 */
[----:B---3--:R-:W2:Y:S01]  /*e0f0*/  LDSM.16.MT88.4 R120, [R169+0x9000] ;  /* 0x00900000a978783b */ /* 0x008ea20000004200 */
[C---:B----4-:R-:W-:Y:S01]  /*e100*/  FMUL.FTZ R10, R116.reuse, R110 ;  /* 0x0000006e740a7220 */ /* 0x050fe20000410000 */
[C---:B------:R-:W-:Y:S01]  /*e110*/  FMUL.FTZ R11, R116.reuse, R111 ;  /* 0x0000006f740b7220 */ /* 0x040fe20000410000 */
[C---:B------:R-:W-:Y:S01]  /*e120*/  FMUL.FTZ R6, R116.reuse, R114 ;  /* 0x0000007274067220 */ /* 0x040fe20000410000 */
[C---:B------:R-:W-:Y:S01]  /*e130*/  FMUL.FTZ R7, R116.reuse, R115 ;  /* 0x0000007374077220 */ /* 0x040fe20000410000 */
[C---:B------:R-:W-:Y:S01]  /*e140*/  FMUL.FTZ R69, R117.reuse, R69 ;  /* 0x0000004575457220 */ /* 0x040fe20000410000 */
[C---:B------:R-:W-:Y:S03]  /*e150*/  FMUL.FTZ R70, R116.reuse, R70 ;  /* 0x0000004674467220 */ /* 0x040fe60000410000 */
[----:B------:R-:W-:Y:S01]  /*e160*/  MUFU.EX2 R141, R141 ;  /* 0x0000008d008d7308 */ /* 0x000fe20000000800 */
[----:B------:R-:W3:Y:S01]  /*e170*/  LDSM.16.MT88.4 R124, [R118] ;  /* 0x00000000767c783b */ /* 0x000ee20000004200 */
[C---:B------:R-:W-:Y:S01]  /*e180*/  FMUL.FTZ R71, R116.reuse, R71 ;  /* 0x0000004774477220 */ /* 0x040fe20000410000 */
[C---:B------:R-:W-:Y:S01]  /*e190*/  FMUL.FTZ R72, R117.reuse, R72 ;  /* 0x0000004875487220 */ /* 0x040fe20000410000 */
[C---:B------:R-:W-:Y:S01]  /*e1a0*/  FMUL.FTZ R73, R117.reuse, R73 ;  /* 0x0000004975497220 */ /* 0x040fe20000410000 */
[C---:B------:R-:W-:Y:S01]  /*e1b0*/  FMUL.FTZ R74, R116.reuse, R74 ;  /* 0x0000004a744a7220 */ /* 0x040fe20000410000 */
[----:B------:R-:W-:Y:S01]  /*e1c0*/  FMUL.FTZ R75, R116, R75 ;  /* 0x0000004b744b7220 */ /* 0x000fe20000410000 */
[C---:B------:R-:W-:Y:S03]  /*e1d0*/  FMUL.FTZ R76, R117.reuse, R76 ;  /* 0x0000004c754c7220 */ /* 0x040fe60000410000 */
[----:B------:R-:W4:Y:S01]  /*e1e0*/  MUFU.EX2 R132, R132 ;  /* 0x0000008400847308 */ /* 0x000f220000000800 */
[----:B------:R-:W5:Y:S01]  /*e1f0*/  LDSM.16.MT88.4 R108, [R169+0xb000] ;  /* 0x00b00000a96c783b */ /* 0x000f620000004200 */
[----:B-1----:R-:W-:Y:S01]  /*e200*/  F2FP.F16.F32.PACK_AB R112, R138, R146 ;  /* 0x000000928a70723e */ /* 0x002fe200000000ff */
        /* <DEDUP_REMOVED lines=13> */
[----:B------:R-:W1:Y:S01]  /*e2e0*/  MUFU.EX2 R128, R128 ;  /* 0x0000008000807308 */ /* 0x000e620000000800 */
[----:B----4-:R-:W-:Y:S01]  /*e2f0*/  F2FP.F16.F32.PACK_AB R113, R132, R141 ;  /* 0x0000008d8471723e */ /* 0x010fe200000000ff */
        /* <DEDUP_REMOVED lines=14> */
[----:B------:R-:W4:Y:S01]  /*e3e0*/  MUFU.EX2 R119, R119 ;  /* 0x0000007700777308 */ /* 0x000f220000000800 */
[----:B-1----:R-:W-:Y:S01]  /*e3f0*/  F2FP.F16.F32.PACK_AB R114, R128, R131 ;  /* 0x000000838072723e */ /* 0x002fe200000000ff */
[----:B------:R-:W-:Y:S01]  /*e400*/  FMUL.FTZ R101, R117, R101 ;  /* 0x0000006575657220 */ /* 0x000fe20000410000 */
        /* <DEDUP_REMOVED lines=13> */
[--C-:B------:R-:W-:Y:S01]  /*e4e0*/  FFMA.FTZ R42, R52, UR4, -R140.reuse ;  /* 0x00000004342a7c23 */ /* 0x100fe2000801088c */
[----:B----4-:R-:W-:Y:S01]  /*e4f0*/  F2FP.F16.F32.PACK_AB R115, R119, R130 ;  /* 0x000000827773723e */ /* 0x010fe200000000ff */
[----:B------:R-:W-:Y:S01]  /*e500*/  MUFU.EX2 R52, R38 ;  /* 0x0000002600347308 */ /* 0x000fe20000000800 */
[--C-:B------:R-:W-:Y:S01]  /*e510*/  FFMA.FTZ R147, R40, UR4, -R140.reuse ;  /* 0x0000000428937c23 */ /* 0x100fe2000801088c */
[--C-:B------:R-:W-:Y:S01]  /*e520*/  FFMA.FTZ R40, R56, UR4, -R140.reuse ;  /* 0x0000000438287c23 */ /* 0x100fe2000801088c */
[----:B------:R-:W-:Y:S01]  /*e530*/  FFMA.FTZ R141, R116, R197, R141 ;  /* 0x000000c5748d7223 */ /* 0x000fe2000001008d */
[--C-:B------:R-:W-:Y:S01]  /*e540*/  FFMA.FTZ R46, R46, UR4, -R129.reuse ;  /* 0x000000042e2e7c23 */ /* 0x100fe20008010881 */
[--C-:B------:R-:W-:Y:S01]  /*e550*/  FFMA.FTZ R47, R47, UR4, -R129.reuse ;  /* 0x000000042f2f7c23 */ /* 0x100fe20008010881 */
[C---:B--2---:R-:W-:Y:S04]  /*e560*/  HMMA.16816.F32 R4, R112.reuse, R120, R4 ;  /* 0x000000787004723c */ /* 0x044fe80000001804 */
[----:B------:R-:W-:Y:S01]  /*e570*/  MUFU.EX2 R136, R136 ;  /* 0x0000008800887308 */ /* 0x000fe20000000800 */
[--C-:B------:R-:W-:Y:S01]  /*e580*/  FFMA.FTZ R50, R50, UR4, -R129.reuse ;  /* 0x0000000432327c23 */ /* 0x100fe20008010881 */
[----:B------:R-:W-:Y:S01]  /*e590*/  FFMA.FTZ R51, R51, UR4, -R129 ;  /* 0x0000000433337c23 */ /* 0x000fe20008010881 */
[--C-:B------:R-:W-:Y:S01]  /*e5a0*/  FFMA.FTZ R57, R57, UR4, -R140.reuse ;  /* 0x0000000439397c23 */ /* 0x100fe2000801088c */
[C---:B------:R-:W-:Y:S01]  /*e5b0*/  HMMA.16816.F32 R8, R112.reuse, R122, R8 ;  /* 0x0000007a7008723c */ /* 0x040fe20000001808 */
[----:B------:R-:W1:Y:S05]  /*e5c0*/  LDSM.16.MT88.4 R120, [R118+0x2000] ;  /* 0x002000007678783b */ /* 0x000e6a0000004200 */
[----:B------:R-:W-:Y:S01]  /*e5d0*/  MUFU.EX2 R135, R135 ;  /* 0x0000008700877308 */ /* 0x000fe20000000800 */
[--C-:B------:R-:W-:Y:S01]  /*e5e0*/  FFMA.FTZ R60, R60, UR4, -R140.reuse ;  /* 0x000000043c3c7c23 */ /* 0x100fe2000801088c */
[--C-:B------:R-:W-:Y:S01]  /*e5f0*/  FFMA.FTZ R61, R61, UR4, -R140.reuse ;  /* 0x000000043d3d7c23 */ /* 0x100fe2000801088c */
[--C-:B------:R-:W-:Y:S01]  /*e600*/  FFMA.FTZ R64, R64, UR4, -R140.reuse ;  /* 0x0000000440407c23 */ /* 0x100fe2000801088c */
[----:B------:R-:W-:Y:S01]  /*e610*/  FADD.FTZ R141, R132, R141 ;  /* 0x0000008d848d7221 */ /* 0x000fe20000010000 */
[----:B------:R-:W-:Y:S01]  /*e620*/  ISETP.NE.AND P0, PT, R193, RZ, PT ;  /* 0x000000ffc100720c */ /* 0x000fe20003f05270 */
[C---:B---3--:R-:W-:Y:S04]  /*e630*/  HMMA.16816.F32 R68, R112.reuse, R124, R68 ;  /* 0x0000007c7044723c */ /* 0x048fe80000001844 */
[----:B------:R-:W-:Y:S01]  /*e640*/  MUFU.EX2 R139, R139 ;  /* 0x0000008b008b7308 */ /* 0x000fe20000000800 */
[--C-:B------:R-:W-:Y:S01]  /*e650*/  FFMA.FTZ R124, R15, UR4, -R129.reuse ;  /* 0x000000040f7c7c23 */ /* 0x100fe20008010881 */
[----:B------:R-:W-:Y:S01]  /*e660*/  FMUL.FTZ R15, R116, R107 ;  /* 0x0000006b740f7220 */ /* 0x000fe20000410000 */
[----:B------:R-:W-:Y:S01]  /*e670*/  FFMA.FTZ R116, R62, UR4, -R129 ;  /* 0x000000043e747c23 */ /* 0x000fe20008010881 */
[--C-:B------:R-:W-:Y:S01]  /*e680*/  FFMA.FTZ R125, R16, UR4, -R140.reuse ;  /* 0x00000004107d7c23 */ /* 0x100fe2000801088c */
[----:B------:R-:W-:Y:S01]  /*e690*/  FADD.FTZ R130, R130, R141 ;  /* 0x0000008d82827221 */ /* 0x000fe20000010000 */
[C---:B------:R-:W-:Y:S04]  /*e6a0*/  HMMA.16816.F32 R72, R112.reuse, R126, R72 ;  /* 0x0000007e7048723c */ /* 0x040fe80000001848 */
[----:B------:R-:W-:Y:S01]  /*e6b0*/  MUFU.EX2 R62, R40 ;  /* 0x00000028003e7308 */ /* 0x000fe20000000800 */
[--C-:B------:R-:W-:Y:S01]  /*e6c0*/  FFMA.FTZ R127, R12, UR4, -R140.reuse ;  /* 0x000000040c7f7c23 */ /* 0x100fe2000801088c */
[----:B------:R-:W-:Y:S01]  /*e6d0*/  FMUL.FTZ R12, R117, R104 ;  /* 0x00000068750c7220 */ /* 0x000fe20000410000 */
[----:B------:R-:W-:Y:S01]  /*e6e0*/  FFMA.FTZ R126, R13, UR4, -R140 ;  /* 0x000000040d7e7c23 */ /* 0x000fe2000801088c */
[----:B------:R-:W-:Y:S01]  /*e6f0*/  FMUL.FTZ R13, R117, R105 ;  /* 0x00000069750d7220 */ /* 0x000fe20000410000 */
[----:B------:R-:W-:Y:S01]  /*e700*/  FADD.FTZ R130, R119, R130 ;  /* 0x0000008277827221 */ /* 0x000fe20000010000 */
[C---:B-----5:R-:W-:Y:S01]  /*e710*/  HMMA.16816.F32 R76, R112.reuse, R108, R76 ;  /* 0x0000006c704c723c */ /* 0x060fe2000000184c */
[----:B------:R-:W-:Y:S03]  /*e720*/  LDSM.16.MT88.4 R104, [R169+0x9400] ;  /* 0x00940000a968783b */ /* 0x000fe60000004200 */
[----:B------:R-:W-:Y:S04]  /*e730*/  MUFU.EX2 R143, R143 ;  /* 0x0000008f008f7308 */ /* 0x000fe80000000800 */
[C---:B------:R-:W-:Y:S01]  /*e740*/  HMMA.16816.F32 R80, R112.reuse, R110, R80 ;  /* 0x0000006e7050723c */ /* 0x040fe20000001850 */
[----:B------:R-:W2:Y:S05]  /*e750*/  LDSM.16.MT88.4 R108, [R169+0xd000] ;  /* 0x00d00000a96c783b */ /* 0x000eaa0000004200 */
[----:B------:R-:W-:Y:S02]  /*e760*/  MUFU.EX2 R127, R127 ;  /* 0x0000007f007f7308 */ /* 0x000fe40000000800 */
[C---:B-1----:R-:W-:Y:S08]  /*e770*/  HMMA.16816.F32 R84, R112.reuse, R120, R84 ;  /* 0x000000787054723c */ /* 0x042ff00000001854 */
[----:B------:R-:W1:Y:S01]  /*e780*/  MUFU.EX2 R126, R126 ;  /* 0x0000007e007e7308 */ /* 0x000e620000000800 */
[C---:B------:R-:W-:Y:S01]  /*e790*/  HMMA.16816.F32 R88, R112.reuse, R122, R88 ;  /* 0x0000007a7058723c */ /* 0x040fe20000001858 */
[----:B------:R-:W3:Y:S08]  /*e7a0*/  LDSM.16.MT88.4 R120, [R118+0x4000] ;  /* 0x004000007678783b */ /* 0x000ef00000004200 */
[----:B------:R-:W4:Y:S01]  /*e7b0*/  MUFU.EX2 R124, R124 ;  /* 0x0000007c007c7308 */ /* 0x000f220000000800 */
[----:B-1----:R-:W-:Y:S09]  /*e7c0*/  F2FP.F16.F32.PACK_AB R16, R126, R127 ;  /* 0x0000007f7e10723e */ /* 0x002ff200000000ff */
[----:B------:R-:W-:Y:S10]  /*e7d0*/  MUFU.EX2 R125, R125 ;  /* 0x0000007d007d7308 */ /* 0x000ff40000000800 */
[----:B------:R-:W-:Y:S01]  /*e7e0*/  MUFU.EX2 R134, R134 ;  /* 0x0000008600867308 */ /* 0x000fe20000000800 */
[C---:B--2---:R-:W-:Y:S09]  /*e7f0*/  HMMA.16816.F32 R92, R112.reuse, R108, R92 ;  /* 0x0000006c705c723c */ /* 0x044ff2000000185c */
[----:B------:R-:W-:Y:S01]  /*e800*/  MUFU.EX2 R137, R137 ;  /* 0x0000008900897308 */ /* 0x000fe20000000800 */
[C---:B------:R-:W-:Y:S01]  /*e810*/  HMMA.16816.F32 R96, R112.reuse, R110, R96 ;  /* 0x0000006e7060723c */ /* 0x040fe20000001860 */
[----:B------:R-:W1:Y:S08]  /*e820*/  LDSM.16.MT88.4 R108, [R118+0x400] ;  /* 0x00040000766c783b */ /* 0x000e700000004200 */
[----:B------:R-:W-:Y:S01]  /*e830*/  MUFU.EX2 R144, R144 ;  /* 0x0000009000907308 */ /* 0x000fe20000000800 */
[C---:B---3--:R-:W-:Y:S09]  /*e840*/  HMMA.16816.F32 R12, R112.reuse, R120, R12 ;  /* 0x00000078700c723c */ /* 0x048ff2000000180c */
[----:B------:R-:W-:Y:S01]  /*e850*/  MUFU.EX2 R142, R142 ;  /* 0x0000008e008e7308 */ /* 0x000fe20000000800 */
[----:B------:R-:W-:Y:S01]  /*e860*/  FFMA.FTZ R120, R17, UR4, -R140 ;  /* 0x0000000411787c23 */ /* 0x000fe2000801088c */
[----:B----4-:R-:W-:Y:S01]  /*e870*/  F2FP.F16.F32.PACK_AB R17, R124, R133 ;  /* 0x000000857c11723e */ /* 0x010fe200000000ff */
[--C-:B------:R-:W-:Y:S01]  /*e880*/  FFMA.FTZ R121, R18, UR4, -R129.reuse ;  /* 0x0000000412797c23 */ /* 0x100fe20008010881 */
[----:B------:R-:W-:Y:S01]  /*e890*/  FADD.FTZ R133, R133, R130 ;  /* 0x0000008285857221 */ /* 0x000fe20000010000 */
[----:B------:R-:W-:Y:S05]  /*e8a0*/  HMMA.16816.F32 R100, R112, R122, R100 ;  /* 0x0000007a7064723c */ /* 0x000fea0000001864 */
[----:B------:R-:W2:Y:S01]  /*e8b0*/  MUFU.EX2 R120, R120 ;  /* 0x0000007800787308 */ /* 0x000ea20000000800 */
[--C-:B------:R-:W-:Y:S01]  /*e8c0*/  FFMA.FTZ R112, R19, UR4, -R129.reuse ;  /* 0x0000000413707c23 */ /* 0x100fe20008010881 */
[--C-:B------:R-:W-:Y:S01]  /*e8d0*/  FFMA.FTZ R113, R21, UR4, -R140.reuse ;  /* 0x0000000415717c23 */ /* 0x100fe2000801088c */
[--C-:B------:R-:W-:Y:S01]  /*e8e0*/  FFMA.FTZ R114, R22, UR4, -R129.reuse ;  /* 0x0000000416727c23 */ /* 0x100fe20008010881 */
[--C-:B------:R-:W-:Y:S01]  /*e8f0*/  FFMA.FTZ R123, R23, UR4, -R129.reuse ;  /* 0x00000004177b7c23 */ /* 0x100fe20008010881 */
[----:B------:R-:W-:Y:S01]  /*e900*/  FFMA.FTZ R122, R24, UR4, -R140 ;  /* 0x00000004187a7c23 */ /* 0x000fe2000801088c */
[----:B------:R-:W-:Y:S01]  /*e910*/  LDSM.16.MT88.4 R20, [R169+0x9800] ;  /* 0x00980000a914783b */ /* 0x000fe20000004200 */
[----:B------:R-:W-:Y:S03]  /*e920*/  FFMA.FTZ R115, R63, UR4, -R129 ;  /* 0x000000043f737c23 */ /* 0x000fe60008010881 */
[----:B------:R-:W-:Y:S01]  /*e930*/  MUFU.EX2 R112, R112 ;  /* 0x0000007000707308 */ /* 0x000fe20000000800 */
[----:B------:R-:W-:Y:S03]  /*e940*/  FADD.FTZ R124, R124, R133 ;  /* 0x000000857c7c7221 */ /* 0x000fe60000010000 */
[----:B------:R-:W-:Y:S06]  /*e950*/  LDSM.16.MT88.4 R24, [R118+0x2800] ;  /* 0x002800007618783b */ /* 0x000fec0000004200 */
[----:B------:R-:W3:Y:S01]  /*e960*/  MUFU.EX2 R121, R121 ;  /* 0x0000007900797308 */ /* 0x000ee20000000800 */
[----:B--2---:R-:W-:Y:S09]  /*e970*/  F2FP.F16.F32.PACK_AB R18, R120, R125 ;  /* 0x0000007d7812723e */ /* 0x004ff200000000ff */
[----:B------:R-:W2:Y:S10]  /*e980*/  MUFU.EX2 R113, R113 ;  /* 0x0000007100717308 */ /* 0x000eb40000000800 */
[----:B------:R-:W-:Y:S01]  /*e990*/  MUFU.EX2 R114, R114 ;  /* 0x0000007200727308 */ /* 0x000fe20000000800 */
[C---:B---3--:R-:W-:Y:S01]  /*e9a0*/  F2FP.F16.F32.PACK_AB R19, R112.reuse, R121 ;  /* 0x000000797013723e */ /* 0x048fe200000000ff */
[----:B------:R-:W-:Y:S04]  /*e9b0*/  FADD.FTZ R121, R121, R124 ;  /* 0x0000007c79797221 */ /* 0x000fe80000010000 */
[----:B------:R-:W-:Y:S02]  /*e9c0*/  FADD.FTZ R121, R112, R121 ;  /* 0x0000007970797221 */ /* 0x000fe40000010000 */
[C---:B------:R-:W-:Y:S02]  /*e9d0*/  HMMA.16816.F32 R4, R16.reuse, R104, R4 ;  /* 0x000000681004723c */ /* 0x040fe40000001804 */
[----:B------:R-:W-:Y:S06]  /*e9e0*/  MUFU.EX2 R122, R122 ;  /* 0x0000007a007a7308 */ /* 0x000fec0000000800 */
[C---:B------:R-:W-:Y:S01]  /*e9f0*/  HMMA.16816.F32 R8, R16.reuse, R106, R8 ;  /* 0x0000006a1008723c */ /* 0x040fe20000001808 */
[----:B------:R-:W3:Y:S03]  /*ea00*/  LDSM.16.MT88.4 R104, [R169+0xb400] ;  /* 0x00b40000a968783b */ /* 0x000ee60000004200 */
[----:B------:R-:W4:Y:S04]  /*ea10*/  MUFU.EX2 R123, R123 ;  /* 0x0000007b007b7308 */ /* 0x000f280000000800 */
[C---:B-1----:R-:W-:Y:S06]  /*ea20*/  HMMA.16816.F32 R68, R16.reuse, R108, R68 ;  /* 0x0000006c1044723c */ /* 0x042fec0000001844 */
[----:B------:R-:W-:Y:S02]  /*ea30*/  MUFU.EX2 R145, R145 ;  /* 0x0000009100917308 */ /* 0x000fe40000000800 */
[C---:B------:R-:W-:Y:S01]  /*ea40*/  HMMA.16816.F32 R72, R16.reuse, R110, R72 ;  /* 0x0000006e1048723c */ /* 0x040fe20000001848 */
[----:B------:R-:W1:Y:S07]  /*ea50*/  LDSM.16.MT88.4 R108, [R118+0x2400] ;  /* 0x00240000766c783b */ /* 0x000e6e0000004200 */
[----:B------:R-:W-:Y:S10]  /*ea60*/  MUFU.EX2 R148, R148 ;  /* 0x0000009400947308 */ /* 0x000ff40000000800 */
[----:B------:R-:W-:Y:S10]  /*ea70*/  MUFU.EX2 R147, R147 ;  /* 0x0000009300937308 */ /* 0x000ff40000000800 */
[----:B------:R-:W-:Y:S01]  /*ea80*/  MUFU.EX2 R46, R46 ;  /* 0x0000002e002e7308 */ /* 0x000fe20000000800 */
[C---:B---3--:R-:W-:Y:S09]  /*ea90*/  HMMA.16816.F32 R76, R16.reuse, R104, R76 ;  /* 0x00000068104c723c */ /* 0x048ff2000000184c */
        /* <DEDUP_REMOVED lines=16> */
[C---:B-1----:R-:W-:Y:S03]  /*eba0*/  HMMA.16816.F32 R12, R16.reuse, R108, R12 ;  /* 0x0000006c100c723c */ /* 0x042fe6000000180c */
[----:B------:R-:W-:Y:S01]  /*ebb0*/  FFMA.FTZ R109, R117, R196, R146 ;  /* 0x000000c4756d7223 */ /* 0x000fe20000010092 */
[--C-:B------:R-:W-:Y:S01]  /*ebc0*/  FFMA.FTZ R117, R36, UR4, -R140.reuse ;  /* 0x0000000424757c23 */ /* 0x100fe2000801088c */
[--C-:B------:R-:W-:Y:S01]  /*ebd0*/  FFMA.FTZ R36, R48, UR4, -R140.reuse ;  /* 0x0000000430247c23 */ /* 0x100fe2000801088c */
[--C-:B------:R-:W-:Y:S01]  /*ebe0*/  FFMA.FTZ R146, R37, UR4, -R140.reuse ;  /* 0x0000000425927c23 */ /* 0x100fe2000801088c */
[--C-:B------:R-:W-:Y:S01]  /*ebf0*/  FFMA.FTZ R37, R45, UR4, -R140.reuse ;  /* 0x000000042d257c23 */ /* 0x100fe2000801088c */
[----:B------:R-:W-:Y:S01]  /*ec00*/  HMMA.16816.F32 R100, R16, R110, R100 ;  /* 0x0000006e1064723c */ /* 0x000fe20000001864 */
[----:B------:R-:W-:Y:S02]  /*ec10*/  MUFU.EX2 R45, R39 ;  /* 0x00000027002d7308 */ /* 0x000fe40000000800 */
[----:B--2---:R-:W-:Y:S01]  /*ec20*/  F2FP.F16.F32.PACK_AB R16, R113, R136 ;  /* 0x000000887110723e */ /* 0x004fe200000000ff */
[--C-:B------:R-:W-:Y:S01]  /*ec30*/  FFMA.FTZ R110, R54, UR4, -R129.reuse ;  /* 0x00000004366e7c23 */ /* 0x100fe20008010881 */
[----:B----4-:R-:W-:Y:S01]  /*ec40*/  F2FP.F16.F32.PACK_AB R17, R123, R114 ;  /* 0x000000727b11723e */ /* 0x010fe200000000ff */
[--C-:B------:R-:W-:Y:S01]  /*ec50*/  FFMA.FTZ R48, R43, UR4, -R129.reuse ;  /* 0x000000042b307c23 */ /* 0x100fe20008010881 */
[----:B------:R-:W-:Y:S01]  /*ec60*/  F2FP.F16.F32.PACK_AB R18, R135, R122 ;  /* 0x0000007a8712723e */ /* 0x000fe200000000ff */
[----:B------:R-:W-:Y:S01]  /*ec70*/  FFMA.FTZ R43, R55, UR4, -R129 ;  /* 0x00000004372b7c23 */ /* 0x000fe20008010881 */
[----:B------:R-:W-:Y:S02]  /*ec80*/  F2FP.F16.F32.PACK_AB R19, R137, R134 ;  /* 0x000000868913723e */ /* 0x000fe400000000ff */
[----:B------:R-:W-:Y:S01]  /*ec90*/  MUFU.EX2 R54, R42 ;  /* 0x0000002a00367308 */ /* 0x000fe20000000800 */
[----:B------:R-:W-:Y:S01]  /*eca0*/  FFMA.FTZ R108, R49, UR4, -R140 ;  /* 0x00000004316c7c23 */ /* 0x000fe2000801088c */
[----:B------:R-:W-:Y:S01]  /*ecb0*/  FADD.FTZ R138, R138, R109 ;  /* 0x0000006d8a8a7221 */ /* 0x000fe20000010000 */
[----:B------:R-:W-:Y:S02]  /*ecc0*/  FFMA.FTZ R109, R58, UR4, -R129 ;  /* 0x000000043a6d7c23 */ /* 0x000fe40008010881 */
[C---:B------:R-:W-:Y:S05]  /*ecd0*/  HMMA.16816.F32 R4, R16.reuse, R20, R4 ;  /* 0x000000141004723c */ /* 0x040fea0000001804 */
[----:B------:R-:W-:Y:S01]  /*ece0*/  MUFU.EX2 R49, R37 ;  /* 0x0000002500317308 */ /* 0x000fe20000000800 */
[----:B------:R-:W-:Y:S04]  /*ecf0*/  FADD.FTZ R131, R131, R138 ;  /* 0x0000008a83837221 */ /* 0x000fe80000010000 */
[----:B------:R-:W-:Y:S01]  /*ed00*/  FADD.FTZ R128, R128, R131 ;  /* 0x0000008380807221 */ /* 0x000fe20000010000 */
[C---:B------:R-:W-:Y:S01]  /*ed10*/  HMMA.16816.F32 R8, R16.reuse, R22, R8 ;  /* 0x000000161008723c */ /* 0x040fe20000001808 */
[----:B------:R-:W1:Y:S03]  /*ed20*/  LDSM.16.MT88.4 R20, [R169+0xb800] ;  /* 0x00b80000a914783b */ /* 0x000e660000004200 */
[----:B------:R-:W-:Y:S01]  /*ed30*/  MUFU.EX2 R58, R110 ;  /* 0x0000006e003a7308 */ /* 0x000fe20000000800 */
[----:B------:R-:W-:Y:S04]  /*ed40*/  FADD.FTZ R127, R127, R128 ;  /* 0x000000807f7f7221 */ /* 0x000fe80000010000 */
[----:B------:R-:W-:Y:S01]  /*ed50*/  FADD.FTZ R126, R126, R127 ;  /* 0x0000007f7e7e7221 */ /* 0x000fe20000010000 */
[C---:B---3--:R-:W-:Y:S04]  /*ed60*/  HMMA.16816.F32 R68, R16.reuse, R104, R68 ;  /* 0x000000681044723c */ /* 0x048fe80000001844 */
[----:B------:R-:W-:Y:S01]  /*ed70*/  MUFU.EX2 R63, R109 ;  /* 0x0000006d003f7308 */ /* 0x000fe20000000800 */
[--C-:B------:R-:W-:Y:S01]  /*ed80*/  FFMA.FTZ R105, R28, UR4, -R140.reuse ;  /* 0x000000041c697c23 */ /* 0x100fe2000801088c */
[--C-:B------:R-:W-:Y:S02]  /*ed90*/  FFMA.FTZ R104, R29, UR4, -R140.reuse ;  /* 0x000000041d687c23 */ /* 0x100fe4000801088c */
[C---:B------:R-:W-:Y:S06]  /*eda0*/  HMMA.16816.F32 R72, R16.reuse, R106, R72 ;  /* 0x0000006a1048723c */ /* 0x040fec0000001848 */
[----:B------:R-:W-:Y:S01]  /*edb0*/  MUFU.EX2 R105, R105 ;  /* 0x0000006900697308 */ /* 0x000fe20000000800 */
[--C-:B------:R-:W-:Y:S01]  /*edc0*/  FFMA.FTZ R106, R30, UR4, -R129.reuse ;  /* 0x000000041e6a7c23 */ /* 0x100fe20008010881 */
[--C-:B------:R-:W-:Y:S01]  /*edd0*/  FFMA.FTZ R107, R32, UR4, -R140.reuse ;  /* 0x00000004206b7c23 */ /* 0x100fe2000801088c */
[----:B------:R-:W-:Y:S01]  /*ede0*/  LDSM.16.MT88.4 R28, [R169+0xbc00] ;  /* 0x00bc0000a91c783b */ /* 0x000fe20000004200 */
[--C-:B------:R-:W-:Y:S01]  /*edf0*/  FFMA.FTZ R32, R41, UR4, -R140.reuse ;  /* 0x0000000429207c23 */ /* 0x100fe2000801088c */
[--C-:B------:R-:W-:Y:S01]  /*ee00*/  FFMA.FTZ R41, R53, UR4, -R140.reuse ;  /* 0x0000000435297c23 */ /* 0x100fe2000801088c */
[----:B------:R-:W-:Y:S01]  /*ee10*/  FFMA.FTZ R140, R65, UR4, -R140 ;  /* 0x00000004418c7c23 */ /* 0x000fe2000801088c */
[--C-:B------:R-:W-:Y:S03]  /*ee20*/  FFMA.FTZ R65, R66, UR4, -R129.reuse ;  /* 0x0000000442417c23 */ /* 0x100fe60008010881 */
[----:B------:R2:W-:Y:S10]  /*ee30*/  MUFU.EX2 R44, R32 ;  /* 0x00000020002c7308 */ /* 0x0005f40000000800 */
[----:B------:R3:W-:Y:S01]  /*ee40*/  MUFU.EX2 R53, R36 ;  /* 0x0000002400357308 */ /* 0x0007e20000000800 */
[C---:B-1----:R-:W-:Y:S09]  /*ee50*/  HMMA.16816.F32 R76, R16.reuse, R20, R76 ;  /* 0x00000014104c723c */ /* 0x042ff2000000184c */
[----:B------:R-:W-:Y:S01]  /*ee60*/  MUFU.EX2 R55, R41 ;  /* 0x0000002900377308 */ /* 0x000fe20000000800 */
[----:B--2---:R-:W-:Y:S01]  /*ee70*/  LDSM.16.MT88.4 R32, [R169+0xc000] ;  /* 0x00c00000a920783b */ /* 0x004fe20000004200 */
[C---:B------:R-:W-:Y:S08]  /*ee80*/  HMMA.16816.F32 R80, R16.reuse, R22, R80 ;  /* 0x000000161050723c */ /* 0x040ff00000001850 */
[----:B------:R1:W-:Y:S01]  /*ee90*/  MUFU.EX2 R56, R108 ;  /* 0x0000006c00387308 */ /* 0x0003e20000000800 */
[----:B------:R-:W2:Y:S01]  /*eea0*/  LDSM.16.MT88.4 R20, [R169+0xd800] ;  /* 0x00d80000a914783b */ /* 0x000ea20000004200 */
[C---:B------:R-:W-:Y:S08]  /*eeb0*/  HMMA.16816.F32 R84, R16.reuse, R24, R84 ;  /* 0x000000181054723c */ /* 0x040ff00000001854 */
[----:B------:R-:W4:Y:S01]  /*eec0*/  MUFU.EX2 R104, R104 ;  /* 0x0000006800687308 */ /* 0x000f220000000800 */
[----:B---3--:R-:W-:Y:S01]  /*eed0*/  LDSM.16.MT88.4 R36, [R169+0xe400] ;  /* 0x00e40000a924783b */ /* 0x008fe20000004200 */
[C---:B------:R-:W-:Y:S08]  /*eee0*/  HMMA.16816.F32 R88, R16.reuse, R26, R88 ;  /* 0x0000001a1058723c */ /* 0x040ff00000001858 */
[----:B------:R-:W3:Y:S01]  /*eef0*/  MUFU.EX2 R106, R106 ;  /* 0x0000006a006a7308 */ /* 0x000ee20000000800 */
[----:B------:R-:W5:Y:S01]  /*ef00*/  LDSM.16.MT88.4 R24, [R118+0x4800] ;  /* 0x004800007618783b */ /* 0x000f620000004200 */
[--C-:B-1----:R-:W-:Y:S01]  /*ef10*/  FFMA.FTZ R108, R59, UR4, -R129.reuse ;  /* 0x000000043b6c7c23 */ /* 0x102fe20008010881 */
[----:B------:R-:W-:Y:S07]  /*ef20*/  FFMA.FTZ R129, R67, UR4, -R129 ;  /* 0x0000000443817c23 */ /* 0x000fee0008010881 */
[----:B------:R1:W-:Y:S10]  /*ef30*/  MUFU.EX2 R59, R43 ;  /* 0x0000002b003b7308 */ /* 0x0003f40000000800 */
[----:B------:R4:W-:Y:S10]  /*ef40*/  MUFU.EX2 R66, R108 ;  /* 0x0000006c00427308 */ /* 0x0009f40000000800 */
[----:B------:R-:W3:Y:S01]  /*ef50*/  MUFU.EX2 R107, R107 ;  /* 0x0000006b006b7308 */ /* 0x000ee20000000800 */
[C---:B--2---:R-:W-:Y:S01]  /*ef60*/  HMMA.16816.F32 R92, R16.reuse, R20, R92 ;  /* 0x00000014105c723c */ /* 0x044fe2000000185c */
[----:B-1----:R-:W-:Y:S08]  /*ef70*/  LDSM.16.MT88.4 R40, [R169+0xe800] ;  /* 0x00e80000a928783b */ /* 0x002ff00000004200 */
[----:B------:R-:W-:Y:S01]  /*ef80*/  MUFU.EX2 R117, R117 ;  /* 0x0000007500757308 */ /* 0x000fe20000000800 */
[C---:B------:R-:W-:Y:S01]  /*ef90*/  HMMA.16816.F32 R96, R16.reuse, R22, R96 ;  /* 0x000000161060723c */ /* 0x040fe20000001860 */
[----:B------:R-:W1:Y:S08]  /*efa0*/  LDSM.16.MT88.4 R20, [R169+0x9c00] ;  /* 0x009c0000a914783b */ /* 0x000e700000004200 */
[----:B------:R-:W2:Y:S01]  /*efb0*/  MUFU.EX2 R146, R146 ;  /* 0x0000009200927308 */ /* 0x000ea20000000800 */
[C---:B-----5:R-:W-:Y:S01]  /*efc0*/  HMMA.16816.F32 R12, R16.reuse, R24, R12 ;  /* 0x00000018100c723c */ /* 0x060fe2000000180c */
[----:B----4-:R-:W-:Y:S08]  /*efd0*/  LDSM.16.MT88.4 R108, [R169+0xac00] ;  /* 0x00ac0000a96c783b */ /* 0x010ff00000004200 */
[----:B------:R-:W4:Y:S01]  /*efe0*/  MUFU.EX2 R48, R48 ;  /* 0x0000003000307308 */ /* 0x000f220000000800 */
[----:B------:R-:W-:Y:S01]  /*eff0*/  HMMA.16816.F32 R100, R16, R26, R100 ;  /* 0x0000001a1064723c */ /* 0x000fe20000001864 */
[----:B------:R-:W5:Y:S02]  /*f000*/  LDSM.16.MT88.4 R24, [R118+0xc00] ;  /* 0x000c00007618783b */ /* 0x000f640000004200 */
[----:B------:R-:W-:Y:S02]  /*f010*/  F2FP.F16.F32.PACK_AB R16, R104, R105 ;  /* 0x000000696810723e */ /* 0x000fe400000000ff */
[----:B---3--:R-:W-:Y:S02]  /*f020*/  F2FP.F16.F32.PACK_AB R17, R139, R106 ;  /* 0x0000006a8b11723e */ /* 0x008fe400000000ff */
[----:B------:R-:W-:Y:S02]  /*f030*/  F2FP.F16.F32.PACK_AB R18, R144, R107 ;  /* 0x0000006b9012723e */ /* 0x000fe400000000ff */
[----:B------:R-:W-:Y:S01]  /*f040*/  MUFU.EX2 R65, R65 ;  /* 0x0000004100417308 */ /* 0x000fe20000000800 */
[----:B------:R-:W-:Y:S07]  /*f050*/  F2FP.F16.F32.PACK_AB R19, R142, R143 ;  /* 0x0000008f8e13723e */ /* 0x000fee00000000ff */
[C---:B-1----:R-:W-:Y:S08]  /*f060*/  HMMA.16816.F32 R4, R16.reuse, R20, R4 ;  /* 0x000000141004723c */ /* 0x042ff00000001804 */
[C---:B------:R-:W-:Y:S01]  /*f070*/  HMMA.16816.F32 R8, R16.reuse, R22, R8 ;  /* 0x000000161008723c */ /* 0x040fe20000001808 */
[----:B------:R-:W1:Y:S07]  /*f080*/  LDSM.16.MT88.4 R20, [R118+0x2c00] ;  /* 0x002c00007614783b */ /* 0x000e6e0000004200 */
[C---:B-----5:R-:W-:Y:S08]  /*f090*/  HMMA.16816.F32 R68, R16.reuse, R24, R68 ;  /* 0x000000181044723c */ /* 0x060ff00000001844 */
[C---:B------:R-:W-:Y:S01]  /*f0a0*/  HMMA.16816.F32 R72, R16.reuse, R26, R72 ;  /* 0x0000001a1048723c */ /* 0x040fe20000001848 */
[----:B------:R-:W3:Y:S07]  /*f0b0*/  LDSM.16.MT88.4 R24, [R169+0xdc00] ;  /* 0x00dc0000a918783b */ /* 0x000eee0000004200 */
[C---:B------:R-:W-:Y:S08]  /*f0c0*/  HMMA.16816.F32 R76, R16.reuse, R28, R76 ;  /* 0x0000001c104c723c */ /* 0x040ff0000000184c */
[C---:B------:R-:W-:Y:S01]  /*f0d0*/  HMMA.16816.F32 R80, R16.reuse, R30, R80 ;  /* 0x0000001e1050723c */ /* 0x040fe20000001850 */
[----:B------:R-:W5:Y:S07]  /*f0e0*/  LDSM.16.MT88.4 R28, [R118+0x4c00] ;  /* 0x004c0000761c783b */ /* 0x000f6e0000004200 */
[C---:B-1----:R-:W-:Y:S08]  /*f0f0*/  HMMA.16816.F32 R84, R16.reuse, R20, R84 ;  /* 0x000000141054723c */ /* 0x042ff00000001854 */
[C---:B------:R-:W-:Y:S01]  /*f100*/  HMMA.16816.F32 R88, R16.reuse, R22, R88 ;  /* 0x000000161058723c */ /* 0x040fe20000001858 */
[----:B------:R-:W1:Y:S07]  /*f110*/  LDSM.16.MT88.4 R20, [R169+0xa000] ;  /* 0x00a00000a914783b */ /* 0x000e6e0000004200 */
[C---:B---3--:R-:W-:Y:S08]  /*f120*/  HMMA.16816.F32 R92, R16.reuse, R24, R92 ;  /* 0x00000018105c723c */ /* 0x048ff0000000185c */
[C---:B------:R-:W-:Y:S01]  /*f130*/  HMMA.16816.F32 R96, R16.reuse, R26, R96 ;  /* 0x0000001a1060723c */ /* 0x040fe20000001860 */
[----:B------:R-:W3:Y:S07]  /*f140*/  LDSM.16.MT88.4 R24, [R118+0x1000] ;  /* 0x001000007618783b */ /* 0x000eee0000004200 */
[C---:B-----5:R-:W-:Y:S08]  /*f150*/  HMMA.16816.F32 R12, R16.reuse, R28, R12 ;  /* 0x0000001c100c723c */ /* 0x060ff0000000180c */
[----:B------:R-:W-:Y:S01]  /*f160*/  HMMA.16816.F32 R100, R16, R30, R100 ;  /* 0x0000001e1064723c */ /* 0x000fe20000001864 */
[----:B------:R-:W-:Y:S02]  /*f170*/  LDSM.16.MT88.4 R28, [R169+0xe000] ;  /* 0x00e00000a91c783b */ /* 0x000fe40000004200 */
[----:B--2---:R-:W-:Y:S02]  /*f180*/  F2FP.F16.F32.PACK_AB R16, R146, R117 ;  /* 0x000000759210723e */ /* 0x004fe400000000ff */
[----:B------:R-:W-:Y:S02]  /*f190*/  F2FP.F16.F32.PACK_AB R17, R148, R145 ;  /* 0x000000919411723e */ /* 0x000fe400000000ff */
[----:B------:R-:W-:Y:S02]  /*f1a0*/  F2FP.F16.F32.PACK_AB R18, R44, R147 ;  /* 0x000000932c12723e */ /* 0x000fe400000000ff */
[----:B----4-:R-:W-:Y:S07]  /*f1b0*/  F2FP.F16.F32.PACK_AB R19, R48, R45 ;  /* 0x0000002d3013723e */ /* 0x010fee00000000ff */
[C---:B-1----:R-:W-:Y:S08]  /*f1c0*/  HMMA.16816.F32 R4, R16.reuse, R20, R4 ;  /* 0x000000141004723c */ /* 0x042ff00000001804 */
[C---:B------:R-:W-:Y:S01]  /*f1d0*/  HMMA.16816.F32 R8, R16.reuse, R22, R8 ;  /* 0x000000161008723c */ /* 0x040fe20000001808 */
[----:B------:R-:W1:Y:S07]  /*f1e0*/  LDSM.16.MT88.4 R20, [R118+0x3000] ;  /* 0x003000007614783b */ /* 0x000e6e0000004200 */
[C---:B---3--:R-:W-:Y:S08]  /*f1f0*/  HMMA.16816.F32 R68, R16.reuse, R24, R68 ;  /* 0x000000181044723c */ /* 0x048ff00000001844 */
        /* <DEDUP_REMOVED lines=24> */
[C---:B---3--:R-:W-:Y:S08]  /*f380*/  HMMA.16816.F32 R76, R16.reuse, R28, R76 ;  /* 0x0000001c104c723c */ /* 0x048ff0000000184c */
        /* <DEDUP_REMOVED lines=18> */
[C---:B------:R-:W-:Y:S03]  /*f4b0*/  HMMA.16816.F32 R68, R16.reuse, R28, R68 ;  /* 0x0000001c1044723c */ /* 0x040fe60000001844 */
[----:B------:R-:W-:Y:S04]  /*f4c0*/  FADD.FTZ R29, R125, R126 ;  /* 0x0000007e7d1d7221 */ /* 0x000fe80000010000 */
[----:B------:R-:W-:Y:S01]  /*f4d0*/  FADD.FTZ R29, R120, R29 ;  /* 0x0000001d781d7221 */ /* 0x000fe20000010000 */
[C---:B------:R-:W-:Y:S03]  /*f4e0*/  HMMA.16816.F32 R72, R16.reuse, R30, R72 ;  /* 0x0000001e1048723c */ /* 0x040fe60000001848 */
[----:B------:R-:W-:Y:S02]  /*f4f0*/  FADD.FTZ R136, R136, R29 ;  /* 0x0000001d88887221 */ /* 0x000fe40000010000 */
[----:B------:R-:W4:Y:S03]  /*f500*/  LDSM.16.MT88.4 R28, [R169+0xcc00] ;  /* 0x00cc0000a91c783b */ /* 0x000f260000004200 */
[C---:B------:R-:W-:Y:S01]  /*f510*/  HMMA.16816.F32 R76, R16.reuse, R32, R76 ;  /* 0x00000020104c723c */ /* 0x040fe2000000184c */
[----:B------:R-:W5:Y:S07]  /*f520*/  MUFU.EX2 R33, R115 ;  /* 0x0000007300217308 */ /* 0x000f6e0000000800 */
[C---:B------:R-:W-:Y:S03]  /*f530*/  HMMA.16816.F32 R80, R16.reuse, R34, R80 ;  /* 0x000000221050723c */ /* 0x040fe60000001850 */
[----:B------:R-:W2:Y:S05]  /*f540*/  MUFU.EX2 R35, R140 ;  /* 0x0000008c00237308 */ /* 0x000eaa0000000800 */
[C---:B---3--:R-:W-:Y:S05]  /*f550*/  HMMA.16816.F32 R84, R16.reuse, R36, R84 ;  /* 0x000000241054723c */ /* 0x048fea0000001854 */
[----:B------:R-:W3:Y:S03]  /*f560*/  MUFU.EX2 R32, R129 ;  /* 0x0000008100207308 */ /* 0x000ee60000000800 */
[C---:B------:R-:W-:Y:S08]  /*f570*/  HMMA.16816.F32 R88, R16.reuse, R38, R88 ;  /* 0x000000261058723c */ /* 0x040ff00000001858 */
[C---:B------:R-:W-:Y:S08]  /*f580*/  HMMA.16816.F32 R92, R16.reuse, R40, R92 ;  /* 0x00000028105c723c */ /* 0x040ff0000000185c */
[C---:B------:R-:W-:Y:S08]  /*f590*/  HMMA.16816.F32 R96, R16.reuse, R42, R96 ;  /* 0x0000002a1060723c */ /* 0x040ff00000001860 */
[C---:B-1----:R-:W-:Y:S03]  /*f5a0*/  HMMA.16816.F32 R12, R16.reuse, R20, R12 ;  /* 0x00000014100c723c */ /* 0x042fe6000000180c */
[----:B------:R-:W-:Y:S01]  /*f5b0*/  FADD.FTZ R21, R113, R136 ;  /* 0x0000008871157221 */ /* 0x000fe20000010000 */
[----:B------:R-:W-:Y:S04]  /*f5c0*/  FADD.FTZ R20, R114, R121 ;  /* 0x0000007972147221 */ /* 0x000fe80000010000 */
[----:B------:R-:W-:Y:S03]  /*f5d0*/  HMMA.16816.F32 R100, R16, R22, R100 ;  /* 0x000000161064723c */ /* 0x000fe60000001864 */
[----:B------:R-:W-:Y:S01]  /*f5e0*/  F2FP.F16.F32.PACK_AB R16, R61, R60 ;  /* 0x0000003c3d10723e */ /* 0x000fe200000000ff */
[----:B------:R-:W-:Y:S01]  /*f5f0*/  FADD.FTZ R123, R123, R20 ;  /* 0x000000147b7b7221 */ /* 0x000fe20000010000 */
[----:B-----5:R-:W-:Y:S02]  /*f600*/  F2FP.F16.F32.PACK_AB R17, R33, R116 ;  /* 0x000000742111723e */ /* 0x020fe400000000ff */
[----:B--2---:R-:W-:Y:S01]  /*f610*/  F2FP.F16.F32.PACK_AB R18, R35, R64 ;  /* 0x000000402312723e */ /* 0x004fe200000000ff */
[----:B------:R-:W-:Y:S01]  /*f620*/  FADD.FTZ R134, R134, R123 ;  /* 0x0000007b86867221 */ /* 0x000fe20000010000 */
[----:B---3--:R-:W-:Y:S03]  /*f630*/  F2FP.F16.F32.PACK_AB R19, R32, R65 ;  /* 0x000000412013723e */ /* 0x008fe600000000ff */
[----:B------:R-:W-:Y:S04]  /*f640*/  FADD.FTZ R137, R137, R134 ;  /* 0x0000008689897221 */ /* 0x000fe80000010000 */
[C---:B------:R-:W-:Y:S01]  /*f650*/  HMMA.16816.F32 R112, R16.reuse, R108, R4 ;  /* 0x0000006c1070723c */ /* 0x040fe20000001804 */
[----:B------:R-:W1:Y:S02]  /*f660*/  LDSM.16.MT88.4 R4, [R118+0x3c00] ;  /* 0x003c00007604783b */ /* 0x000e640000004200 */
[----:B------:R-:W-:Y:S04]  /*f670*/  FADD.FTZ R20, R106, R137 ;  /* 0x000000896a147221 */ /* 0x000fe80000010000 */
[----:B------:R-:W-:Y:S01]  /*f680*/  FADD.FTZ R20, R139, R20 ;  /* 0x000000148b147221 */ /* 0x000fe20000010000 */
[C---:B------:R-:W-:Y:S03]  /*f690*/  HMMA.16816.F32 R108, R16.reuse, R110, R8 ;  /* 0x0000006e106c723c */ /* 0x040fe60000001808 */
[----:B------:R-:W-:Y:S01]  /*f6a0*/  FADD.FTZ R8, R122, R21 ;  /* 0x000000157a087221 */ /* 0x000fe20000010000 */
[----:B------:R-:W-:Y:S02]  /*f6b0*/  FADD.FTZ R143, R143, R20 ;  /* 0x000000148f8f7221 */ /* 0x000fe40000010000 */
[----:B------:R-:W-:Y:S01]  /*f6c0*/  LDSM.16.MT88.4 R20, [R118+0x5c00] ;  /* 0x005c00007614783b */ /* 0x000fe20000004200 */
[----:B------:R-:W-:Y:S01]  /*f6d0*/  FADD.FTZ R8, R135, R8 ;  /* 0x0000000887087221 */ /* 0x000fe20000010000 */
[C---:B------:R-:W-:Y:S03]  /*f6e0*/  HMMA.16816.F32 R68, R16.reuse, R24, R68 ;  /* 0x000000181044723c */ /* 0x040fe60000001844 */
[----:B------:R-:W-:Y:S01]  /*f6f0*/  FADD.FTZ R105, R105, R8 ;  /* 0x0000000869697221 */ /* 0x000fe20000010000 */
[----:B------:R-:W-:Y:S02]  /*f700*/  FADD.FTZ R142, R142, R143 ;  /* 0x0000008f8e8e7221 */ /* 0x000fe40000010000 */
[----:B------:R-:W2:Y:S01]  /*f710*/  LDSM.16.MT88.4 R8, [R169+0xec00] ;  /* 0x00ec0000a908783b */ /* 0x000ea20000004200 */
        /* <DEDUP_REMOVED lines=10> */
[----:B------:R-:W-:Y:S01]  /*f7c0*/  MOV R117, R2 ;  /* 0x0000000200757202 */ /* 0x000fe20000000f00 */
[----:B------:R-:W-:Y:S01]  /*f7d0*/  FADD.FTZ R25, R147, R146 ;  /* 0x0000009293197221 */ /* 0x000fe20000010000 */
[----:B------:R-:W-:Y:S03]  /*f7e0*/  FADD.FTZ R27, R45, R148 ;  /* 0x000000942d1b7221 */ /* 0x000fe60000010000 */
        /* <DEDUP_REMOVED lines=25> */
[----:B------:R-:W-:Y:S01]  /*f980*/  FADD.FTZ R4, R116, R5 ;  /* 0x0000000574047221 */ /* 0x000fe20000010000 */
[----:B------:R-:W-:Y:S02]  /*f990*/  MOV R116, R3 ;  /* 0x0000000300747202 */ /* 0x000fe40000000f00 */
[----:B------:R-:W-:Y:S01]  /*f9a0*/  FADD.FTZ R61, R61, R60 ;  /* 0x0000003c3d3d7221 */ /* 0x000fe20000010000 */
[----:B------:R-:W-:Y:S03]  /*f9b0*/  FADD.FTZ R4, R33, R4 ;  /* 0x0000000421047221 */ /* 0x000fe60000010000 */
[----:B------:R-:W-:Y:S01]  /*f9c0*/  FADD.FTZ R64, R64, R61 ;  /* 0x0000003d40407221 */ /* 0x000fe20000010000 */
[----:B------:R-:W-:Y:S03]  /*f9d0*/  FADD.FTZ R65, R65, R4 ;  /* 0x0000000441417221 */ /* 0x000fe60000010000 */
[----:B------:R-:W-:Y:S01]  /*f9e0*/  FADD.FTZ R196, R35, R64 ;  /* 0x0000004023c47221 */ /* 0x000fe20000010000 */
[----:B------:R-:W-:Y:S01]  /*f9f0*/  FADD.FTZ R197, R32, R65 ;  /* 0x0000004120c57221 */ /* 0x000fe20000010000 */
[----:B------:R-:W-:Y:S06]  /*fa00*/  @P0 BRA `(.L_x_1626) ;  /* 0xffffffbc00780947 */ /* 0x000fec000383ffff */
.L_x_1622:
        /* <DEDUP_REMOVED lines=8> */
[----:B------:R-:W-:Y:S01]  /*fa90*/  BSSY.RECONVERGENT B0, `(.L_x_1627) ;  /* 0x00000aa000007945 */ /* 0x000fe20003800200 */
[----:B------:R-:W5:Y:S01]  /*faa0*/  LDC R12, c[0x0][0x434] ;  /* 0x00010d00ff0c7b82 */ /* 0x000f620000000800 */
[C---:B------:R-:W-:Y:S01]  /*fab0*/  LOP3.LUT P5, RZ, R168.reuse, 0x3, RZ, 0xc0, !PT ;  /* 0x00000003a8ff7812 */ /* 0x040fe200078ac0ff */
[----:B-1----:R-:W-:Y:S01]  /*fac0*/  FADD.FTZ R10, R5, R196 ;  /* 0x000000c4050a7221 */ /* 0x002fe20000010000 */
[----:B------:R-:W-:Y:S01]  /*fad0*/  SHF.L.U32 R5, R168, 0x1, RZ ;  /* 0x00000001a8057819 */ /* 0x000fe200000006ff */
[----:B--2---:R-:W-:Y:S01]  /*fae0*/  ULEA UR4, UR4, UR5, 0x18 ;  /* 0x0000000504047291 */ /* 0x004fe2000f8ec0ff */
[----:B---3--:R-:W-:-:S02]  /*faf0*/  FADD.FTZ R13, R0, R197 ;  /* 0x000000c5000d7221 */ /* 0x008fc40000010000 */
[----:B------:R-:W1:Y:S01]  /*fb00*/  SHFL.BFLY PT, R7, R10, 0x1, 0x1f ;  /* 0x0c201f000a077f89 */ /* 0x000e6200000e0000 */
[----:B------:R-:W-:Y:S02]  /*fb10*/  SHF.L.U32 R0, R168, 0x4, RZ ;  /* 0x00000004a8007819 */ /* 0x000fe400000006ff */
[----:B------:R-:W-:Y:S01]  /*fb20*/  LOP3.LUT R5, R5, 0x6, RZ, 0xc0, !PT ;  /* 0x0000000605057812 */ /* 0x000fe200078ec0ff */
[----:B------:R-:W2:Y:S03]  /*fb30*/  SHFL.BFLY PT, R6, R13, 0x1, 0x1f ;  /* 0x0c201f000d067f89 */ /* 0x000ea600000e0000 */
[----:B------:R-:W-:Y:S02]  /*fb40*/  LOP3.LUT R5, R5, 0x3e00, R0, 0xf8, !PT ;  /* 0x00003e0005057812 */ /* 0x000fe400078ef800 */
[----:B------:R-:W-:Y:S02]  /*fb50*/  LOP3.LUT R0, R11, 0x18, R168, 0xf8, !PT ;  /* 0x000000180b007812 */ /* 0x000fe400078ef8a8 */
[----:B------:R-:W-:-:S02]  /*fb60*/  LOP3.LUT R5, R5, 0x20, R4, 0xf8, !PT ;  /* 0x0000002005057812 */ /* 0x000fc400078ef804 */
[----:B------:R-:W-:Y:S02]  /*fb70*/  SHF.L.U32 R4, R168, 0x2, RZ ;  /* 0x00000002a8047819 */ /* 0x000fe400000006ff */
[----:B------:R-:W-:-:S04]  /*fb80*/  LOP3.LUT R0, R5, R0, RZ, 0xfc, !PT ;  /* 0x0000000005007212 */ /* 0x000fc800078efcff */
[----:B------:R-:W-:Y:S02]  /*fb90*/  LEA R11, R0, UR4, 0x1 ;  /* 0x00000004000b7c11 */ /* 0x000fe4000f8e08ff */
[C---:B------:R-:W-:Y:S02]  /*fba0*/  LOP3.LUT R0, R4.reuse, 0x20, RZ, 0xc0, !PT ;  /* 0x0000002004007812 */ /* 0x040fe400078ec0ff */
[----:B------:R-:W-:Y:S01]  /*fbb0*/  LOP3.LUT R4, R4, 0x40, RZ, 0xc0, !PT ;  /* 0x0000004004047812 */ /* 0x000fe200078ec0ff */
[----:B-1----:R-:W-:-:S03]  /*fbc0*/  FADD.FTZ R7, R10, R7 ;  /* 0x000000070a077221 */ /* 0x002fc60000010000 */
[----:B------:R-:W-:Y:S01]  /*fbd0*/  IADD3 R17, PT, PT, R11, -R4, RZ ;  /* 0x800000040b117210 */ /* 0x000fe20007ffe0ff */
[----:B--2---:R-:W-:Y:S01]  /*fbe0*/  FADD.FTZ R6, R13, R6 ;  /* 0x000000060d067221 */ /* 0x004fe20000010000 */
[----:B------:R-:W1:Y:S01]  /*fbf0*/  MUFU.RCP R9, R7 ;  /* 0x0000000700097308 */ /* 0x000e620000001000 */
[----:B------:R-:W-:Y:S02]  /*fc00*/  FSETP.NE.FTZ.AND P4, PT, R7, RZ, PT ;  /* 0x000000ff0700720b */ /* 0x000fe40003f95000 */
[----:B------:R-:W-:Y:S02]  /*fc10*/  IADD3 R13, PT, PT, R11, -R0, RZ ;  /* 0x800000000b0d7210 */ /* 0x000fe40007ffe0ff */
[----:B------:R-:W-:Y:S01]  /*fc20*/  FSETP.NE.FTZ.AND P3, PT, R6, RZ, PT ;  /* 0x000000ff0600720b */ /* 0x000fe20003f75000 */
[----:B------:R-:W2:Y:S01]  /*fc30*/  S2R R0, SR_TID.X ;  /* 0x0000000000007919 */ /* 0x000ea20000002100 */
[----:B------:R-:W-:Y:S01]  /*fc40*/  IADD3 R15, PT, PT, R13, -R4, RZ ;  /* 0x800000040d0f7210 */ /* 0x000fe20007ffe0ff */
[----:B------:R-:W3:Y:S01]  /*fc50*/  MUFU.RCP R8, R6 ;  /* 0x0000000600087308 */ /* 0x000ee20000001000 */
[----:B------:R-:W4:Y:S07]  /*fc60*/  @!P1 LDC.64 R4, c[0x0][0x400] ;  /* 0x00010000ff049b82 */ /* 0x000f2e0000000a00 */
[----:B------:R-:W5:Y:S01]  /*fc70*/  @P4 MUFU.LG2 R7, R7 ;  /* 0x0000000700074308 */ /* 0x000f620000000c00 */
[----:B-1----:R-:W-:Y:S01]  /*fc80*/  FSEL R9, R9, 1, P4 ;  /* 0x3f80000009097808 */ /* 0x002fe20002000000 */
[----:B------:R-:W1:Y:S04]  /*fc90*/  @P4 LDC R14, c[0x0][0x458] ;  /* 0x00011600ff0e4b82 */ /* 0x000e680000000800 */
        /* <DEDUP_REMOVED lines=64> */
[----:B------:R-:W3:Y:S01]  /*100a0*/  LDC.U8 R8, c[0x0][0x548] ;  /* 0x00015200ff087b82 */ /* 0x000ee20000000000 */
[----:B------:R-:W-:Y:S01]  /*100b0*/  F2FP.F16.F32.PACK_AB R86, R87, R86 ;  /* 0x000000565756723e */ /* 0x000fe200000000ff */
[----:B------:R-:W-:Y:S01]  /*100c0*/  STS [R13+0x10], R108 ;  /* 0x0000106c0d007388 */ /* 0x000fe20000000800 */
[----:B------:R-:W-:Y:S01]  /*100d0*/  F2FP.F16.F32.PACK_AB R88, R89, R88 ;  /* 0x000000585958723e */ /* 0x000fe200000000ff */
[----:B------:R-:W2:Y:S01]  /*100e0*/  @P3 MUFU.LG2 R6, R6 ;  /* 0x0000000600063308 */ /* 0x000ea20000000c00 */
        /* <DEDUP_REMOVED lines=11> */
[----:B------:R-:W-:-:S02]  /*101a0*/  F2FP.F16.F32.PACK_AB R100, R9, R100 ;  /* 0x000000640964723e */ /* 0x000fc400000000ff */
[----:B------:R-:W-:Y:S01]  /*101b0*/  F2FP.F16.F32.PACK_AB R102, R103, R102 ;  /* 0x000000666766723e */ /* 0x000fe200000000ff */
[----:B------:R-:W-:Y:S01]  /*101c0*/  STS [R15+0x230], R74 ;  /* 0x0002304a0f007388 */ /* 0x000fe20000000800 */
[----:B---3--:R-:W-:-:S03]  /*101d0*/  ISETP.NE.AND P2, PT, R8, RZ, PT ;  /* 0x000000ff0800720c */ /* 0x008fc60003f45270 */
[----:B------:R-:W-:Y:S01]  /*101e0*/  STS [R11+0x1000], R76 ;  /* 0x0010004c0b007388 */ /* 0x000fe20000000800 */
[----:B------:R-:W3:Y:S01]  /*101f0*/  @P1 LDC.64 R8, c[0x0][0x408] ;  /* 0x00010200ff081b82 */ /* 0x000ee20000000a00 */
[C---:B------:R-:W-:Y:S02]  /*10200*/  ISETP.NE.OR P0, PT, R180.reuse, -0x1, !P2 ;  /* 0xffffffffb400780c */ /* 0x040fe40005705670 */
[----:B------:R-:W-:Y:S04]  /*10210*/  STS [R11+0x1200], R78 ;  /* 0x0012004e0b007388 */ /* 0x000fe80000000800 */
[----:B------:R-:W-:Y:S02]  /*10220*/  STS [R13+0x1010], R80 ;  /* 0x001010500d007388 */ /* 0x000fe40000000800 */
[----:B------:R-:W5:Y:S02]  /*10230*/  @!P2 LDC R10, c[0x0][0x3e0] ;  /* 0x0000f800ff0aab82 */ /* 0x000f640000000800 */
[----:B------:R-:W-:Y:S04]  /*10240*/  STS [R13+0x1210], R82 ;  /* 0x001210520d007388 */ /* 0x000fe80000000800 */
[----:B------:R-:W-:Y:S04]  /*10250*/  STS [R17+0x1020], R84 ;  /* 0x0010205411007388 */ /* 0x000fe80000000800 */
[----:B------:R-:W-:Y:S04]  /*10260*/  STS [R17+0x1220], R86 ;  /* 0x0012205611007388 */ /* 0x000fe80000000800 */
[----:B------:R-:W-:Y:S01]  /*10270*/  STS [R15+0x1030], R88 ;  /* 0x001030580f007388 */ /* 0x000fe20000000800 */
[----:B---3--:R-:W-:Y:S01]  /*10280*/  @P1 IMAD.WIDE.U32 R18, R180, R8, RZ ;  /* 0x00000008b4121225 */ /* 0x008fe200078e00ff */
[----:B------:R-:W-:-:S02]  /*10290*/  MOV R8, 0x7f800000 ;  /* 0x7f80000000087802 */ /* 0x000fc40000000f00 */
[----:B------:R-:W-:Y:S04]  /*102a0*/  STS [R15+0x1230], R90 ;  /* 0x0012305a0f007388 */ /* 0x000fe80000000800 */
[----:B------:R-:W-:Y:S04]  /*102b0*/  STS [R11+0x2000], R92 ;  /* 0x0020005c0b007388 */ /* 0x000fe80000000800 */
[----:B------:R3:W-:Y:S04]  /*102c0*/  STS [R11+0x2200], R94 ;  /* 0x0022005e0b007388 */ /* 0x0007e80000000800 */
[----:B------:R-:W-:Y:S04]  /*102d0*/  STS [R13+0x2010], R96 ;  /* 0x002010600d007388 */ /* 0x000fe80000000800 */
[----:B------:R4:W-:Y:S04]  /*102e0*/  STS [R13+0x2210], R98 ;  /* 0x002210620d007388 */ /* 0x0009e80000000800 */
[----:B------:R-:W-:Y:S04]  /*102f0*/  STS [R17+0x2020], R104 ;  /* 0x0020206811007388 */ /* 0x000fe80000000800 */
[----:B------:R1:W-:Y:S04]  /*10300*/  STS [R17+0x2220], R106 ;  /* 0x0022206a11007388 */ /* 0x0003e80000000800 */
[----:B------:R2:W-:Y:S04]  /*10310*/  STS [R15+0x2030], R100 ;  /* 0x002030640f007388 */ /* 0x0005e80000000800 */
[----:B------:R2:W-:Y:S01]  /*10320*/  STS [R15+0x2230], R102 ;  /* 0x002230660f007388 */ /* 0x0005e20000000800 */
[----:B---3--:R-:W3:Y:S08]  /*10330*/  @P3 LDC R11, c[0x0][0x458] ;  /* 0x00011600ff0b3b82 */ /* 0x008ef00000000800 */
[----:B------:R-:W-:Y:S08]  /*10340*/  BAR.SYNC.DEFER_BLOCKING 0x0 ;  /* 0x0000000000007b1d */ /* 0x000ff00000010000 */
[----:B----4-:R-:W4:Y:S01]  /*10350*/  @P2 LDC R13, c[0x0][0x454] ;  /* 0x00011500ff0d2b82 */ /* 0x010f220000000800 */
[----:B-1----:R-:W-:Y:S01]  /*10360*/  @!P1 IMAD.WIDE.U32 R16, R181, R4, RZ ;  /* 0x00000004b5109225 */ /* 0x002fe200078e00ff */
[----:B------:R-:W-:-:S03]  /*10370*/  MOV R4, 0x7f800000 ;  /* 0x7f80000000047802 */ /* 0x000fc60000000f00 */
[C---:B------:R-:W-:Y:S02]  /*10380*/  @!P1 IMAD R5, R181.reuse, R5, R17 ;  /* 0x00000005b5059224 */ /* 0x040fe400078e0211 */
[----:B------:R-:W-:Y:S02]  /*10390*/  @P1 IMAD R5, R180, R9, R19 ;  /* 0x00000009b4051224 */ /* 0x000fe400078e0213 */
[----:B-----5:R-:W-:Y:S02]  /*103a0*/  @!P2 IMAD R9, R181, R10, R190 ;  /* 0x0000000ab509a224 */ /* 0x020fe400078e02be */
[----:B------:R-:W-:Y:S01]  /*103b0*/  @P4 FMUL.FTZ R10, R7, 0.69314718246459960938 ;  /* 0x3f317218070a4820 */ /* 0x000fe20000410000 */
[----:B--2---:R-:W-:Y:S01]  /*103c0*/  @P3 FMUL.FTZ R7, R6, 0.69314718246459960938 ;  /* 0x3f31721806073820 */ /* 0x004fe20000410000 */
[----:B------:R1:W2:Y:S01]  /*103d0*/  LDS.128 R20, [R183+0x800] ;  /* 0x00080000b7147984 */ /* 0x0002a20000000c00 */
[----:B------:R-:W-:Y:S02]  /*103e0*/  @!P0 IMAD R180, R181, R12, RZ ;  /* 0x0000000cb5b48224 */ /* 0x000fe400078e02ff */
[----:B------:R-:W-:Y:S01]  /*103f0*/  @P4 FFMA.FTZ R4, R3, R14, R10 ;  /* 0x0000000e03044223 */ /* 0x000fe2000001000a */
[----:B------:R-:W-:-:S02]  /*10400*/  @!P2 IMAD R9, R9, R12, RZ ;  /* 0x0000000c0909a224 */ /* 0x000fc400078e02ff */
[----:B---3--:R-:W-:Y:S01]  /*10410*/  @P3 FFMA.FTZ R8, R2, R11, R7 ;  /* 0x0000000b02083223 */ /* 0x008fe20000010007 */
[----:B------:R-:W-:Y:S01]  /*10420*/  SHF.R.U32.HI R3, RZ, 0x2, R0 ;  /* 0x00000002ff037819 */ /* 0x000fe20000011600 */
[----:B----4-:R-:W-:Y:S01]  /*10430*/  @P2 IMAD R9, R190, R13, R180 ;  /* 0x0000000dbe092224 */ /* 0x010fe200078e02b4 */
[----:B-1----:R-:W-:Y:S06]  /*10440*/  @P5 BRA `(.L_x_1628) ;  /* 0x0000000000385947 */ /* 0x002fec0003800000 */
[----:B------:R-:W-:Y:S01]  /*10450*/  SHF.R.U32.HI R168, RZ, 0x1, R168 ;  /* 0x00000001ffa87819 */ /* 0x000fe200000116a8 */
[----:B------:R-:W1:Y:S01]  /*10460*/  LDCU.64 UR4, c[0x0][0x420] ;  /* 0x00008400ff0477ac */ /* 0x000e620008000a00 */
[----:B------:R-:W-:Y:S02]  /*10470*/  IMAD.IADD R0, R182, 0x1, R9 ;  /* 0x00000001b6007824 */ /* 0x000fe400078e0209 */
[----:B------:R-:W-:-:S04]  /*10480*/  LOP3.LUT R168, R168, 0x30, RZ, 0xc0, !PT ;  /* 0x00000030a8a87812 */ /* 0x000fc800078ec0ff */
        /* <DEDUP_REMOVED lines=10> */
.L_x_1628:
[----:B------:R-:W-:Y:S05]  /*10530*/  BSYNC.RECONVERGENT B0 ;  /* 0x0000000000007941 */ /* 0x000fea0003800200 */
.L_x_1627:
[----:B------:R-:W-:Y:S01]  /*10540*/  MOV R185, RZ ;  /* 0x000000ff00b97202 */ /* 0x000fe20000000f00 */
[----:B------:R3:W4:Y:S01]  /*10550*/  LDS.128 R12, [R183] ;  /* 0x00000000b70c7984 */ /* 0x0007220000000c00 */
[----:B------:R-:W-:Y:S01]  /*10560*/  @P1 MOV R16, R18 ;  /* 0x0000001200101202 */ /* 0x000fe20000000f00 */
[----:B------:R-:W5:Y:S01]  /*10570*/  LDCU.64 UR4, c[0x0][0x410] ;  /* 0x00008200ff0477ac */ /* 0x000f620008000a00 */
[----:B------:R-:W-:Y:S01]  /*10580*/  ISETP.GE.AND P1, PT, R3, R172, PT ;  /* 0x000000ac0300720c */ /* 0x000fe20003f26270 */
[C---:B-1----:R-:W-:Y:S01]  /*10590*/  IMAD.WIDE.U32 R6, R182.reuse, UR6, R184 ;  /* 0x00000006b6067c25 */ /* 0x042fe2000f8e00b8 */
[----:B------:R3:W1:Y:S01]  /*105a0*/  LDS.128 R8, [R183+0x1000] ;  /* 0x00100000b7087984 */ /* 0x0006620000000c00 */
[----:B------:R-:W-:Y:S02]  /*105b0*/  BSSY.RECONVERGENT B0, `(.L_x_1629) ;  /* 0x0000017000007945 */ /* 0x000fe40003800200 */
[----:B------:R-:W-:Y:S01]  /*105c0*/  IMAD R182, R182, UR7, R7 ;  /* 0x00000007b6b67c24 */ /* 0x000fe2000f8e0207 */
[----:B------:R-:W-:-:S04]  /*105d0*/  IADD3 R16, P0, PT, R16, R6, RZ ;  /* 0x0000000610107210 */ /* 0x000fc80007f1e0ff */
[----:B------:R-:W-:Y:S02]  /*105e0*/  IADD3.X R17, PT, PT, R5, R182, RZ, P0, !PT ;  /* 0x000000b605117210 */ /* 0x000fe400007fe4ff */
[----:B------:R-:W-:-:S04]  /*105f0*/  IADD3 R5, PT, PT, R3, 0x20, RZ ;  /* 0x0000002003057810 */ /* 0x000fc80007ffe0ff */
[----:B------:R-:W-:Y:S01]  /*10600*/  ISETP.GE.AND P0, PT, R5, R172, PT ;  /* 0x000000ac0500720c */ /* 0x000fe20003f06270 */
[C---:B-----5:R-:W-:Y:S01]  /*10610*/  IMAD.WIDE.U32 R16, R190.reuse, UR4, R16 ;  /* 0x00000004be107c25 */ /* 0x060fe2000f8e0010 */
[----:B------:R3:W1:Y:S03]  /*10620*/  LDS.128 R4, [R183+0x2000] ;  /* 0x00200000b7047984 */ /* 0x0006660000000c00 */
[----:B------:R-:W-:Y:S01]  /*10630*/  IMAD R191, R190, UR5, R17 ;  /* 0x00000005bebf7c24 */ /* 0x000fe2000f8e0211 */
[----:B------:R-:W-:Y:S07]  /*10640*/  @P1 BRA `(.L_x_1630) ;  /* 0x0000000000341947 */ /* 0x000fee0003800000 */
        /* <DEDUP_REMOVED lines=11> */
[----:B-1----:R2:W-:Y:S04]  /*10700*/  @!P2 STG.E.128 desc[UR16][R18.64+0x40], R8 ;  /* 0x000040081200a986 */ /* 0x0025e8000c101d10 */
[----:B------:R2:W-:Y:S02]  /*10710*/  @!P1 STG.E.128 desc[UR16][R18.64+0x80], R4 ;  /* 0x0000800412009986 */ /* 0x0005e4000c101d10 */
.L_x_1630:
[----:B------:R-:W-:Y:S05]  /*10720*/  BSYNC.RECONVERGENT B0 ;  /* 0x0000000000007941 */ /* 0x000fea0003800200 */
.L_x_1629:
[----:B-12---:R1:W2:Y:S01]  /*10730*/  LDS.128 R4, [R183+0x1800] ;  /* 0x00180000b7047984 */ /* 0x0062a20000000c00 */
        /* <DEDUP_REMOVED lines=18> */
[----:B--2---:R4:W-:Y:S02]  /*10860*/  @!P1 STG.E.128 desc[UR16][R2.64+0x40], R4 ;  /* 0x0000400402009986 */ /* 0x0049e4000c101d10 */
[----:B------:R-:W-:Y:S05]  /*10870*/  @P0 EXIT ;  /* 0x000000000000094d */ /* 0x000fea0003800000 */
[----:B-1----:R-:W-:Y:S01]  /*10880*/  STG.E.128 desc[UR16][R2.64+0x80], R8 ;  /* 0x0000800802007986 */ /* 0x002fe2000c101d10 */
[----:B------:R-:W-:Y:S05]  /*10890*/  EXIT ;  /* 0x000000000000794d */ /* 0x000fea0003800000 */
.L_x_1631:
        /* <DEDUP_REMOVED lines=14> */
.L_x_5500:


//--------------------- .text._ZN5flash24flash_fwd_splitkv_kernelI23Flash_fwd_kernel_traitsILi96ELi64ELi128ELi4ELb0ELb0EN7cutlass6half_tE19Flash_kernel_traitsILi96ELi64ELi128ELi4ES3_EELb1ELb0ELb1ELb0ELb0ELb1ELb0ELb0EEEvNS_16Flash_fwd_paramsE --------------------------
	.section	.text._ZN5flash24flash_fwd_splitkv_kernelI23Flash_fwd_kernel_traitsILi96ELi64ELi128ELi4ELb0ELb0EN7cutlass6half_tE19Flash_kernel_traitsILi96ELi64ELi128ELi4ES3_EELb1ELb0ELb1ELb0ELb0ELb1ELb0ELb0EEEvNS_16Flash_fwd_paramsE,"ax",@progbits
	.align	128
        .global         _ZN5flash24flash_fwd_splitkv_kernelI23Flash_fwd_kernel_traitsILi96ELi64ELi128ELi4ELb0ELb0EN7cutlass6half_tE19Flash_kernel_traitsILi96ELi64ELi128ELi4ES3_EELb1ELb0ELb1ELb0ELb0ELb1ELb0ELb0EEEvNS_16Flash_fwd_paramsE
        .type           _ZN5flash24flash_fwd_splitkv_kernelI23Flash_fwd_kernel_traitsILi96ELi64ELi128ELi4ELb0ELb0EN7cutlass6half_tE19Flash_kernel_traitsILi96ELi64ELi128ELi4ES3_EELb1ELb0ELb1ELb0ELb0ELb1ELb0ELb0EEEvNS_16Flash_fwd_paramsE,@function
        .size           _ZN5flash24flash_fwd_splitkv_kernelI23Flash_fwd_kernel_traitsILi96ELi64ELi128ELi4ELb0ELb0EN7cutlass6half_tE19Flash_kernel_traitsILi96ELi64ELi128ELi4ES3_EELb1ELb0ELb1ELb0ELb0ELb1ELb0ELb0EEEvNS_16Flash_fwd_paramsE,(.L_x_5501 - _ZN5flash24flash_fwd_splitkv_kernelI23Flash_fwd_kernel_traitsILi96ELi64ELi128ELi4ELb0ELb0EN7cutlass6half_tE19Flash_kernel_traitsILi96ELi64ELi128ELi4ES3_EELb1ELb0ELb1ELb0ELb0ELb1ELb0ELb0EEEvNS_16Flash_fwd_paramsE)
        .other          _ZN5flash24flash_fwd_splitkv_kernelI23Flash_fwd_kernel_traitsILi96ELi64ELi128ELi4ELb0ELb0EN7cutlass6half_tE19Flash_kernel_traitsILi96ELi64ELi128ELi4ES3_EELb1ELb0ELb1ELb0ELb0ELb1ELb0ELb0EEEvNS_16Flash_fwd_paramsE,@"STO_CUDA_ENTRY STV_DEFAULT"
_ZN5flash24flash_fwd_splitkv_kernelI23Flash_fwd_kernel_traitsILi96ELi64ELi128ELi4ELb0ELb0EN7cutlass6half_tE19Flash_kernel_traitsILi96ELi64ELi128ELi4ES3_EELb1ELb0ELb1ELb0ELb0ELb1ELb0ELb0EEEvNS_16Flash_fwd_paramsE:
.text._ZN5flash24flash_fwd_splitkv_kernelI23Flash_fwd_kernel_traitsILi96ELi64ELi128ELi4ELb0ELb0EN7cutlass6half_tE19Flash_kernel_traitsILi96ELi64ELi128ELi4ES3_EELb1ELb0ELb1ELb0ELb0ELb1ELb0ELb0EEEvNS_16Flash_fwd_paramsE:
        /* <DEDUP_REMOVED lines=52> */
.L_x_1632:
        /* <DEDUP_REMOVED lines=36> */
[----:B------:R-:W1:Y:S01]  /*0580*/  @!P0 LDC.64 R4, c[0x0][0x400] ;  /* 0x00010000ff048b82 */ /* 0x000e620000000a00 */
[----:B--2---:R-:W-:-:S04]  /*0590*/  @P0 IMAD.WIDE.U32 R10, R174, R2, RZ ;  /* 0x00000002ae0a0225 */ /* 0x004fc800078e00ff */
[----:B------:R-:W-:-:S04]  /*05a0*/  IMAD.WIDE.U32 R8, R176, R2, R6 ;  /* 0x00000002b0087225 */ /* 0x000fc800078e0006 */
[----:B------:R-:W-:Y:S02]  /*05b0*/  IMAD R9, R176, R3, R9 ;  /* 0x00000003b0097224 */ /* 0x000fe400078e0209 */
[C---:B-1----:R-:W-:Y:S01]  /*05c0*/  @!P0 IMAD.WIDE.U32 R14, R175.reuse, R4, RZ ;  /* 0x00000004af0e8225 */ /* 0x042fe200078e00ff */
[----:B------:R-:W-:Y:S02]  /*05d0*/  @P0 MOV R14, R10 ;  /* 0x0000000a000e0202 */ /* 0x000fe40000000f00 */
[----:B------:R-:W-:Y:S01]  /*05e0*/  LOP3.LUT R10, R6, 0x40, RZ, 0xfc, !PT ;  /* 0x00000040060a7812 */ /* 0x000fe200078efcff */
[----:B------:R-:W-:Y:S02]  /*05f0*/  @!P0 IMAD R4, R175, R5, R15 ;  /* 0x00000005af048224 */ /* 0x000fe400078e020f */
[----:B------:R-:W-:Y:S01]  /*0600*/  @P0 IMAD R4, R174, R3, R11 ;  /* 0x00000003ae040224 */ /* 0x000fe200078e020b */
[----:B------:R-:W-:Y:S01]  /*0610*/  IADD3 R14, P0, PT, R14, R8, RZ ;  /* 0x000000080e0e7210 */ /* 0x000fe20007f1e0ff */
[----:B------:R-:W1:Y:S01]  /*0620*/  LDC R5, c[0x0][0x434] ;  /* 0x00010d00ff057b82 */ /* 0x000e620000000800 */
[----:B------:R-:W-:-:S02]  /*0630*/  IADD3 R8, PT, PT, R118, 0x20, RZ ;  /* 0x0000002076087810 */ /* 0x000fc40007ffe0ff */
[----:B------:R-:W-:Y:S01]  /*0640*/  LOP3.LUT R11, R6, 0x20, RZ, 0xfc, !PT ;  /* 0x00000020060b7812 */ /* 0x000fe200078efcff */
[----:B------:R-:W-:Y:S01]  /*0650*/  IMAD.X R15, R4, 0x1, R9, P0 ;  /* 0x00000001040f7824 */ /* 0x000fe200000e0609 */
[-C--:B------:R-:W-:Y:S02]  /*0660*/  ISETP.GE.AND P0, PT, R118, R13.reuse, PT ;  /* 0x0000000d7600720c */ /* 0x080fe40003f06270 */
[----:B------:R-:W-:Y:S01]  /*0670*/  ISETP.GE.AND P1, PT, R8, R13, PT ;  /* 0x0000000d0800720c */ /* 0x000fe20003f26270 */
[----:B---3--:R-:W-:-:S04]  /*0680*/  IMAD.WIDE.U32 R14, R184, UR4, R14 ;  /* 0x00000004b80e7c25 */ /* 0x008fc8000f8e000e */
[----:B------:R-:W-:-:S06]  /*0690*/  IMAD R17, R184, UR5, R15 ;  /* 0x00000005b8117c24 */ /* 0x000fcc000f8e020f */
[----:B----4-:R-:W-:Y:S05]  /*06a0*/  @P0 BRA `(.L_x_1635) ;  /* 0x0000000000340947 */ /* 0x010fea0003800000 */
        /* <DEDUP_REMOVED lines=13> */
.L_x_1635:
[----:B------:R-:W-:Y:S05]  /*0780*/  BSYNC.RECONVERGENT B0 ;  /* 0x0000000000007941 */ /* 0x000fea0003800200 */
.L_x_1634:
        /* <DEDUP_REMOVED lines=19> */
.L_x_1637:
[----:B------:R-:W-:Y:S05]  /*08c0*/  BSYNC.RECONVERGENT B0 ;  /* 0x0000000000007941 */ /* 0x000fea0003800200 */
.L_x_1636:
[----:B------:R-:W4:Y:S01]  /*08d0*/  LDCU.64 UR4, c[0x0][0x420] ;  /* 0x00008400ff0477ac */ /* 0x000f220008000a00 */
[----:B------:R-:W-:Y:S01]  /*08e0*/  IMAD R0, R175, R0, R184 ;  /* 0x00000000af007224 */ /* 0x000fe200078e02b8 */
[----:B------:R-:W-:-:S03]  /*08f0*/  ISETP.NE.AND P2, PT, R6, RZ, PT ;  /* 0x000000ff0600720c */ /* 0x000fc60003f45270 */
[----:B-1----:R-:W-:Y:S01]  /*0900*/  IMAD R5, R0, R5, R176 ;  /* 0x0000000500057224 */ /* 0x002fe200078e02b0 */
        /* <DEDUP_REMOVED lines=9> */
[----:B-1----:R-:W-:-:S05]  /*09a0*/  MOV R5, 0x7f800000 ;  /* 0x7f80000000057802 */ /* 0x002fca0000000f00 */
[----:B------:R-:W-:Y:S01]  /*09b0*/  STG.E desc[UR16][R2.64+0x80], R5 ;  /* 0x0000800502007986 */ /* 0x000fe2000c101910 */
[----:B------:R-:W-:Y:S05]  /*09c0*/  EXIT ;  /* 0x000000000000794d */ /* 0x000fea0003800000 */
.L_x_1633:
        /* <DEDUP_REMOVED lines=11> */
.L_x_1638:
[----:B------:R-:W-:Y:S05]  /*0a80*/  BRA.U !UP1, `(.L_x_1639) ;  /* 0x0000000509947547 */ /* 0x000fea000b800000 */
[----:B------:R-:W2:Y:S01]  /*0a90*/  LDC R9, c[0x0][0x4f0] ;  /* 0x00013c00ff097b82 */ /* 0x000ea20000000800 */
[----:B------:R-:W-:Y:S01]  /*0aa0*/  LEA R10, R140, 0xffffff80, 0x7 ;  /* 0xffffff808c0a7811 */ /* 0x000fe200078e38ff */
[----:B------:R-:W3:Y:S03]  /*0ab0*/  LDCU.64 UR4, c[0x0][0x4e8] ;  /* 0x00009d00ff0477ac */ /* 0x000ee60008000a00 */
[----:B------:R-:W-:Y:S01]  /*0ac0*/  IABS R0, R10 ;  /* 0x0000000a00007213 */ /* 0x000fe20000000000 */
[----:B------:R-:W4:Y:S01]  /*0ad0*/  LDCU.64 UR6, c[0x0][0x3a0] ;  /* 0x00007400ff0677ac */ /* 0x000f220008000a00 */
[----:B------:R-:W1:Y:S01]  /*0ae0*/  LDCU.64 UR10, c[0x0][0x3c0] ;  /* 0x00007800ff0a77ac */ /* 0x000e620008000a00 */
[----:B------:R-:W4:Y:S01]  /*0af0*/  LDCU.64 UR12, c[0x0][0x3b8] ;  /* 0x00007700ff0c77ac */ /* 0x000f220008000a00 */
[----:B--2---:R-:W-:-:S04]  /*0b00*/  IABS R3, R9 ;  /* 0x0000000900037213 */ /* 0x004fc80000000000 */
[----:B------:R-:W2:Y:S08]  /*0b10*/  I2F.RP R6, R3 ;  /* 0x0000000300067306 */ /* 0x000eb00000209400 */
[----:B--2---:R-:W2:Y:S02]  /*0b20*/  MUFU.RCP R4, R6 ;  /* 0x0000000600047308 */ /* 0x004ea40000001000 */
[----:B--2---:R-:W-:-:S06]  /*0b30*/  IADD3 R4, PT, PT, R4, 0xffffffe, RZ ;  /* 0x0ffffffe04047810 */ /* 0x004fcc0007ffe0ff */
[----:B------:R-:W2:Y:S02]  /*0b40*/  F2I.FTZ.U32.TRUNC.NTZ R5, R4 ;  /* 0x0000000400057305 */ /* 0x000ea4000021f000 */
[----:B--2--5:R-:W-:Y:S01]  /*0b50*/  IMAD.MOV R2, RZ, RZ, -R5 ;  /* 0x000000ffff027224 */ /* 0x024fe200078e0a05 */
        /* <DEDUP_REMOVED lines=12> */
[----:B---3--:R-:W-:Y:S01]  /*0c20*/  IMAD.WIDE.U32 R2, R175, UR4, RZ ;  /* 0x00000004af027c25 */ /* 0x008fe2000f8e00ff */
[----:B------:R-:W-:-:S03]  /*0c30*/  LOP3.LUT R0, R10, R9, RZ, 0x3c, !PT ;  /* 0x000000090a007212 */ /* 0x000fc600078e3cff */
[----:B------:R-:W-:Y:S01]  /*0c40*/  IMAD R181, R175, UR5, R3 ;  /* 0x00000005afb57c24 */ /* 0x000fe2000f8e0203 */
[----:B------:R-:W-:Y:S01]  /*0c50*/  ISETP.GE.AND P1, PT, R0, RZ, PT ;  /* 0x000000ff0000720c */ /* 0x000fe20003f26270 */
[----:B------:R-:W2:Y:S01]  /*0c60*/  LDC R3, c[0x0][0x3e8] ;  /* 0x0000fa00ff037b82 */ /* 0x000ea20000000800 */
[----:B------:R-:W3:Y:S05]  /*0c70*/  LDCU.64 UR4, c[0x0][0x3a8] ;  /* 0x00007500ff0477ac */ /* 0x000eea0008000a00 */
[----:B------:R-:W-:Y:S01]  /*0c80*/  @P0 VIADD R7, R7, 0x1 ;  /* 0x0000000107070836 */ /* 0x000fe20000000000 */
[----:B------:R-:W-:-:S04]  /*0c90*/  LEA R180, P0, R2, UR8, 0x2 ;  /* 0x0000000802b47c11 */ /* 0x000fc8000f8010ff */
[----:B------:R-:W-:Y:S02]  /*0ca0*/  LEA.HI.X R181, R2, UR9, R181, 0x2, P0 ;  /* 0x0000000902b57c11 */ /* 0x000fe400080f14b5 */
[----:B------:R-:W-:Y:S02]  /*0cb0*/  @!P1 IADD3 R7, PT, PT, -R7, RZ, RZ ;  /* 0x000000ff07079210 */ /* 0x000fe40007ffe1ff */
[----:B------:R-:W-:-:S05]  /*0cc0*/  @!P2 LOP3.LUT R7, RZ, R9, RZ, 0x33, !PT ;  /* 0x00000009ff07a212 */ /* 0x000fca00078e33ff */
[----:B------:R-:W-:-:S05]  /*0cd0*/  IMAD.WIDE R18, R7, 0x4, R180 ;  /* 0x0000000407127825 */ /* 0x000fca00078e02b4 */
[----:B------:R-:W3:Y:S01]  /*0ce0*/  LDG.E R6, desc[UR16][R18.64] ;  /* 0x0000001012067981 */ /* 0x000ee2000c1e1900 */
[----:B--2---:R-:W-:Y:S01]  /*0cf0*/  IABS R0, R3 ;  /* 0x0000000300007213 */ /* 0x004fe20000000000 */
[----:B----4-:R-:W-:Y:S01]  /*0d00*/  IMAD.U32 R116, RZ, RZ, UR12 ;  /* 0x0000000cff747e24 */ /* 0x010fe2000f8e00ff */
[----:B------:R-:W-:Y:S01]  /*0d10*/  IADD3 R7, PT, PT, -R7, RZ, RZ ;  /* 0x000000ff07077210 */ /* 0x000fe20007ffe1ff */
[----:B------:R-:W-:Y:S01]  /*0d20*/  IMAD.U32 R117, RZ, RZ, UR13 ;  /* 0x0000000dff757e24 */ /* 0x000fe2000f8e00ff */
[----:B------:R-:W2:Y:S01]  /*0d30*/  I2F.RP R5, R0 ;  /* 0x0000000000057306 */ /* 0x000ea20000209400 */
[----:B-1----:R-:W-:Y:S02]  /*0d40*/  MOV R120, UR10 ;  /* 0x0000000a00787c02 */ /* 0x002fe40008000f00 */
[----:B------:R-:W-:Y:S01]  /*0d50*/  IMAD R10, R9, R7, R10 ;  /* 0x00000007090a7224 */ /* 0x000fe200078e020a */
[----:B------:R-:W-:-:S04]  /*0d60*/  MOV R121, UR11 ;  /* 0x0000000b00797c02 */ /* 0x000fc80008000f00 */
[----:B--2---:R-:W1:Y:S02]  /*0d70*/  MUFU.RCP R14, R5 ;  /* 0x00000005000e7308 */ /* 0x004e640000001000 */
        /* <DEDUP_REMOVED lines=20> */
[----:B------:R-:W-:Y:S02]  /*0ec0*/  @!P1 LOP3.LUT R2, RZ, R3, RZ, 0x33, !PT ;  /* 0x00000003ff029212 */ /* 0x000fe400078e33ff */
[----:B------:R-:W-:-:S05]  /*0ed0*/  SHF.R.S32.HI R3, RZ, 0x1f, R10 ;  /* 0x0000001fff037819 */ /* 0x000fca000001140a */
[C---:B------:R-:W-:Y:S02]  /*0ee0*/  IMAD R8, R3.reuse, R116, RZ ;  /* 0x0000007403087224 */ /* 0x040fe400078e02ff */
[----:B------:R-:W-:Y:S02]  /*0ef0*/  IMAD R4, R3, R120, RZ ;  /* 0x0000007803047224 */ /* 0x000fe400078e02ff */
[C---:B------:R-:W-:Y:S02]  /*0f00*/  IMAD R8, R10.reuse, R117, R8 ;  /* 0x000000750a087224 */ /* 0x040fe400078e0208 */
[----:B------:R-:W-:Y:S01]  /*0f10*/  IMAD R4, R10, R121, R4 ;  /* 0x000000790a047224 */ /* 0x000fe200078e0204 */
[----:B---3--:R-:W-:Y:S01]  /*0f20*/  SHF.R.S32.HI R5, RZ, 0x1f, R6 ;  /* 0x0000001fff057819 */ /* 0x008fe20000011406 */
[----:B------:R-:W-:-:S04]  /*0f30*/  IMAD.WIDE.U32 R18, R6, UR6, RZ ;  /* 0x0000000606127c25 */ /* 0x000fc8000f8e00ff */
[C---:B------:R-:W-:Y:S02]  /*0f40*/  IMAD R11, R5.reuse, UR6, RZ ;  /* 0x00000006050b7c24 */ /* 0x040fe4000f8e02ff */
[----:B------:R-:W-:Y:S02]  /*0f50*/  IMAD R5, R5, UR4, RZ ;  /* 0x0000000405057c24 */ /* 0x000fe4000f8e02ff */
[C---:B------:R-:W-:Y:S02]  /*0f60*/  IMAD R14, R6.reuse, UR7, R11 ;  /* 0x00000007060e7c24 */ /* 0x040fe4000f8e020b */
[C---:B------:R-:W-:Y:S02]  /*0f70*/  IMAD R5, R6.reuse, UR5, R5 ;  /* 0x0000000506057c24 */ /* 0x040fe4000f8e0205 */
[----:B------:R-:W-:Y:S01]  /*0f80*/  IMAD.WIDE.U32 R6, R6, UR4, RZ ;  /* 0x0000000406067c25 */ /* 0x000fe2000f8e00ff */
[----:B------:R-:W1:Y:S01]  /*0f90*/  LDCU.128 UR4, c[0x0][0x3d0] ;  /* 0x00007a00ff0477ac */ /* 0x000e620008000c00 */
[----:B------:R-:W-:-:S02]  /*0fa0*/  IADD3 R15, PT, PT, R19, R14, RZ ;  /* 0x0000000e130f7210 */ /* 0x000fc40007ffe0ff */
[----:B------:R-:W-:Y:S02]  /*0fb0*/  MOV R14, R18 ;  /* 0x00000012000e7202 */ /* 0x000fe40000000f00 */
[----:B------:R-:W-:-:S03]  /*0fc0*/  IADD3 R7, PT, PT, R7, R5, RZ ;  /* 0x0000000507077210 */ /* 0x000fc60007ffe0ff */
[----:B------:R-:W-:-:S04]  /*0fd0*/  IMAD.WIDE.U32 R14, R10, R116, R14 ;  /* 0x000000740a0e7225 */ /* 0x000fc800078e000e */
[----:B------:R-:W-:Y:S01]  /*0fe0*/  IMAD.WIDE.U32 R10, R10, R120, R6 ;  /* 0x000000780a0a7225 */ /* 0x000fe200078e0006 */
[----:B------:R-:W-:Y:S02]  /*0ff0*/  SHF.R.S32.HI R7, RZ, 0x1f, R2 ;  /* 0x0000001fff077819 */ /* 0x000fe40000011402 */
[----:B------:R-:W-:Y:S01]  /*1000*/  IADD3 R9, PT, PT, R15, R8, RZ ;  /* 0x000000080f097210 */ /* 0x000fe20007ffe0ff */
[----:B------:R-:W-:Y:S01]  /*1010*/  IMAD.IADD R5, R11, 0x1, R4 ;  /* 0x000000010b057824 */ /* 0x000fe200078e0204 */
[----:B------:R-:W-:Y:S01]  /*1020*/  MOV R8, R14 ;  /* 0x0000000e00087202 */ /* 0x000fe20000000f00 */
[C---:B-1----:R-:W-:Y:S01]  /*1030*/  IMAD R3, R7.reuse, UR4, RZ ;  /* 0x0000000407037c24 */ /* 0x042fe2000f8e02ff */
[----:B------:R-:W-:Y:S01]  /*1040*/  MOV R4, R10 ;  /* 0x0000000a00047202 */ /* 0x000fe20000000f00 */
[----:B------:R-:W-:Y:S02]  /*1050*/  IMAD R7, R7, UR6, RZ ;  /* 0x0000000607077c24 */ /* 0x000fe4000f8e02ff */
[----:B------:R-:W-:-:S04]  /*1060*/  IMAD.WIDE.U32 R8, R2, UR4, R8 ;  /* 0x0000000402087c25 */ /* 0x000fc8000f8e0008 */
[C---:B------:R-:W-:Y:S02]  /*1070*/  IMAD R7, R2.reuse, UR7, R7 ;  /* 0x0000000702077c24 */ /* 0x040fe4000f8e0207 */
[----:B------:R-:W-:Y:S01]  /*1080*/  IMAD.WIDE.U32 R10, R2, UR6, R4 ;  /* 0x00000006020a7c25 */ /* 0x000fe2000f8e0004 */
[----:B------:R-:W-:-:S03]  /*1090*/  MOV R4, R8 ;  /* 0x0000000800047202 */ /* 0x000fc60000000f00 */
[----:B------:R-:W-:Y:S01]  /*10a0*/  IMAD R0, R2, UR5, R3 ;  /* 0x0000000502007c24 */ /* 0x000fe2000f8e0203 */
[----:B------:R-:W-:-:S03]  /*10b0*/  IADD3 R7, PT, PT, R11, R7, RZ ;  /* 0x000000070b077210 */ /* 0x000fc60007ffe0ff */
[----:B------:R-:W-:Y:S01]  /*10c0*/  IMAD.IADD R0, R9, 0x1, R0 ;  /* 0x0000000109007824 */ /* 0x000fe200078e0200 */
[----:B------:R-:W-:Y:S06]  /*10d0*/  BRA `(.L_x_1640) ;  /* 0x0000000400487947 */ /* 0x000fec0003800000 */
.L_x_1639:
        /* <DEDUP_REMOVED lines=15> */
.L_x_1641:
[----:B------:R-:W3:Y:S01]  /*11d0*/  LDC.64 R116, c[0x0][0x3b8] ;  /* 0x0000ee00ff747b82 */ /* 0x000ee20000000a00 */
[----:B------:R-:W-:-:S05]  /*11e0*/  IADD3 R6, PT, PT, R0, R5, RZ ;  /* 0x0000000500067210 */ /* 0x000fca0007ffe0ff */
[C---:B---3--:R-:W-:Y:S02]  /*11f0*/  IMAD R9, R6.reuse, R117, RZ ;  /* 0x0000007506097224 */ /* 0x048fe400078e02ff */
[----:B------:R-:W-:-:S05]  /*1200*/  IMAD.WIDE.U32 R6, R6, R116, RZ ;  /* 0x0000007406067225 */ /* 0x000fca00078e00ff */
[----:B------:R-:W-:Y:S02]  /*1210*/  IADD3 R9, PT, PT, R7, R9, RZ ;  /* 0x0000000907097210 */ /* 0x000fe40007ffe0ff */
[----:B------:R-:W-:Y:S02]  /*1220*/  MOV R8, R6 ;  /* 0x0000000600087202 */ /* 0x000fe40000000f00 */
.L_x_1642:
        /* <DEDUP_REMOVED lines=13> */
[----:B------:R-:W-:Y:S06]  /*1300*/  BRA `(.L_x_1644) ;  /* 0x0000000000187947 */ /* 0x000fec0003800000 */
.L_x_1643:
[----:B------:R-:W3:Y:S01]  /*1310*/  LDC.64 R120, c[0x0][0x3c0] ;  /* 0x0000f000ff787b82 */ /* 0x000ee20000000a00 */
[----:B------:R-:W-:-:S05]  /*1320*/  IADD3 R0, PT, PT, R0, R5, RZ ;  /* 0x0000000500007210 */ /* 0x000fca0007ffe0ff */
[C---:B---3--:R-:W-:Y:S02]  /*1330*/  IMAD R11, R0.reuse, R121, RZ ;  /* 0x00000079000b7224 */ /* 0x048fe400078e02ff */
[----:B--2--5:R-:W-:-:S05]  /*1340*/  IMAD.WIDE.U32 R2, R0, R120, RZ ;  /* 0x0000007800027225 */ /* 0x024fca00078e00ff */
[----:B------:R-:W-:Y:S02]  /*1350*/  IADD3 R11, PT, PT, R3, R11, RZ ;  /* 0x0000000b030b7210 */ /* 0x000fe40007ffe0ff */
[----:B------:R-:W-:-:S07]  /*1360*/  MOV R10, R2 ;  /* 0x00000002000a7202 */ /* 0x000fce0000000f00 */
.L_x_1644:
[----:B------:R-:W2:Y:S01]  /*1370*/  LDC R7, c[0x0][0x3e8] ;  /* 0x0000fa00ff077b82 */ /* 0x000ea20000000800 */
[----:B------:R-:W-:Y:S02]  /*1380*/  CS2R R180, SRZ ;  /* 0x0000000000b47805 */ /* 0x000fe4000001ff00 */
[----:B--2---:R-:W-:-:S04]  /*1390*/  IABS R0, R7 ;  /* 0x0000000700007213 */ /* 0x004fc80000000000 */
        /* <DEDUP_REMOVED lines=8> */
[----:B------:R-:W-:Y:S02]  /*1420*/  IMAD.HI.U32 R3, R5, R3, R4 ;  /* 0x0000000305037227 */ /* 0x000fe400078e0004 */
[----:B------:R-:W2:Y:S04]  /*1430*/  LDC.64 R4, c[0x0][0x3d8] ;  /* 0x0000f600ff047b82 */ /* 0x000ea80000000a00 */
        /* <DEDUP_REMOVED lines=9> */
[----:B------:R-:W3:Y:S03]  /*14d0*/  LDC.64 R2, c[0x0][0x3d0] ;  /* 0x0000f400ff027b82 */ /* 0x000ee60000000a00 */
[----:B------:R-:W-:-:S02]  /*14e0*/  ISETP.GE.AND P1, PT, R0, RZ, PT ;  /* 0x000000ff0000720c */ /* 0x000fc40003f26270 */
[----:B------:R-:W-:-:S05]  /*14f0*/  LEA R0, R140, 0xffffff80, 0x7 ;  /* 0xffffff808c007811 */ /* 0x000fca00078e38ff */
[----:B------:R-:W-:Y:S01]  /*1500*/  @P2 IADD3 R6, PT, PT, R6, 0x1, RZ ;  /* 0x0000000106062810 */ /* 0x000fe20007ffe0ff */
[----:B------:R-:W-:-:S04]  /*1510*/  IMAD.WIDE.U32 R10, R0, R120, R10 ;  /* 0x00000078000a7225 */ /* 0x000fc800078e000a */
[----:B------:R-:W-:-:S04]  /*1520*/  IMAD.WIDE.U32 R8, R0, R116, R8 ;  /* 0x0000007400087225 */ /* 0x000fc800078e0008 */
[----:B------:R-:W-:Y:S01]  /*1530*/  @!P1 IMAD.MOV R6, RZ, RZ, -R6 ;  /* 0x000000ffff069224 */ /* 0x000fe200078e0a06 */
[----:B------:R-:W-:Y:S01]  /*1540*/  @!P0 LOP3.LUT R6, RZ, R7, RZ, 0x33, !PT ;  /* 0x00000007ff068212 */ /* 0x000fe200078e33ff */
[C---:B------:R-:W-:Y:S02]  /*1550*/  IMAD R11, R0.reuse, R121, R11 ;  /* 0x00000079000b7224 */ /* 0x040fe400078e020b */
[----:B------:R-:W-:Y:S01]  /*1560*/  IMAD R9, R0, R117, R9 ;  /* 0x0000007500097224 */ /* 0x000fe200078e0209 */
[----:B------:R-:W-:Y:S01]  /*1570*/  SHF.R.S32.HI R7, RZ, 0x1f, R6 ;  /* 0x0000001fff077819 */ /* 0x000fe20000011406 */
[----:B--2---:R-:W-:-:S04]  /*1580*/  IMAD.WIDE.U32 R10, R6, R4, R10 ;  /* 0x00000004060a7225 */ /* 0x004fc800078e000a */
[C---:B------:R-:W-:Y:S02]  /*1590*/  IMAD R0, R7.reuse, R4, RZ ;  /* 0x0000000407007224 */ /* 0x040fe400078e02ff */
[-C--:B---3--:R-:W-:Y:S02]  /*15a0*/  IMAD R7, R7, R2.reuse, RZ ;  /* 0x0000000207077224 */ /* 0x088fe400078e02ff */
[C---:B------:R-:W-:Y:S02]  /*15b0*/  IMAD R0, R6.reuse, R5, R0 ;  /* 0x0000000506007224 */ /* 0x040fe400078e0200 */
[----:B------:R-:W-:-:S04]  /*15c0*/  IMAD.WIDE.U32 R4, R6, R2, R8 ;  /* 0x0000000206047225 */ /* 0x000fc800078e0008 */
[----:B------:R-:W-:Y:S01]  /*15d0*/  IMAD R3, R6, R3, R7 ;  /* 0x0000000306037224 */ /* 0x000fe200078e0207 */
[----:B------:R-:W-:-:S04]  /*15e0*/  IADD3 R7, PT, PT, R11, R0, RZ ;  /* 0x000000000b077210 */ /* 0x000fc80007ffe0ff */
[----:B------:R-:W-:-:S07]  /*15f0*/  IADD3 R0, PT, PT, R5, R3, RZ ;  /* 0x0000000305007210 */ /* 0x000fce0007ffe0ff */
.L_x_1640:
[----:B------:R-:W-:Y:S01]  /*1600*/  ISETP.NE.AND P0, PT, R174, -0x1, PT ;  /* 0xffffffffae00780c */ /* 0x000fe20003f05270 */
[----:B------:R-:W-:Y:S01]  /*1610*/  IMAD.SHL.U32 R177, R118, 0x8, RZ ;  /* 0x0000000876b17824 */ /* 0x000fe200078e00ff */
[----:B------:R-:W2:Y:S01]  /*1620*/  LDCU.64 UR6, c[0x0][0x390] ;  /* 0x00007200ff0677ac */ /* 0x000ea20008000a00 */
[----:B-1----:R-:W-:Y:S01]  /*1630*/  SHF.R.U32.HI R14, RZ, 0x2, R118 ;  /* 0x00000002ff0e7819 */ /* 0x002fe20000011676 */
[----:B------:R-:W1:Y:S01]  /*1640*/  S2UR UR12, SR_CgaCtaId ;  /* 0x00000000000c79c3 */ /* 0x000e620000008800 */
[----:B------:R-:W-:Y:S01]  /*1650*/  IADD3 R166, PT, PT, -R176, R13, RZ ;  /* 0x0000000db0a67210 */ /* 0x000fe20007ffe1ff */
[----:B------:R-:W3:Y:S01]  /*1660*/  LDCU.64 UR4, c[0x0][0x3c8] ;  /* 0x00007900ff0477ac */ /* 0x000ee20008000a00 */
[C---:B------:R-:W-:Y:S01]  /*1670*/  LOP3.LUT R178, R177.reuse, 0x18, RZ, 0xc0, !PT ;  /* 0x00000018b1b27812 */ /* 0x040fe200078ec0ff */
[----:B------:R-:W-:Y:S01]  /*1680*/  IMAD.SHL.U32 R6, R118, 0x20, RZ ;  /* 0x0000002076067824 */ /* 0x000fe200078e00ff */
[----:B------:R-:W-:Y:S01]  /*1690*/  LOP3.LUT R11, R177, 0xd8, RZ, 0xc0, !PT ;  /* 0x000000d8b10b7812 */ /* 0x000fe200078ec0ff */
[----:B------:R-:W4:Y:S01]  /*16a0*/  LDCU.64 UR10, c[0x0][0x388] ;  /* 0x00007100ff0a77ac */ /* 0x000f220008000a00 */
[----:B------:R-:W-:Y:S01]  /*16b0*/  IADD3 R20, P1, PT, R178, R10, RZ ;  /* 0x0000000ab2147210 */ /* 0x000fe20007f3e0ff */
[----:B------:R-:W-:Y:S01]  /*16c0*/  IMAD.SHL.U32 R5, R118, 0x4, RZ ;  /* 0x0000000476057824 */ /* 0x000fe200078e00ff */
[----:B------:R-:W5:Y:S01]  /*16d0*/  @!P0 LDC.64 R8, c[0x0][0x398] ;  /* 0x0000e600ff088b82 */ /* 0x000f620000000a00 */
[----:B------:R-:W-:Y:S01]  /*16e0*/  LOP3.LUT R12, R6, 0xc0, RZ, 0xc0, !PT ;  /* 0x000000c0060c7812 */ /* 0x000fe200078ec0ff */
[----:B------:R-:W-:Y:S01]  /*16f0*/  IMAD.MOV.U32 R15, RZ, RZ, RZ ;  /* 0x000000ffff0f7224 */ /* 0x000fe200078e00ff */
[----:B------:R-:W-:Y:S01]  /*1700*/  BSSY.RECONVERGENT B0, `(.L_x_1645) ;  /* 0x0000043000007945 */ /* 0x000fe20003800200 */
[----:B------:R-:W-:Y:S01]  /*1710*/  IMAD.X R21, RZ, RZ, R7, P1 ;  /* 0x000000ffff157224 */ /* 0x000fe200008e0607 */
[----:B------:R-:W-:Y:S01]  /*1720*/  LOP3.LUT R5, R12, 0x18, R5, 0xf8, !PT ;  /* 0x000000180c057812 */ /* 0x000fe200078ef805 */
[----:B------:R-:W-:Y:S01]  /*1730*/  IMAD.WIDE.U32 R16, R17, 0x40, R14 ;  /* 0x0000004011107825 */ /* 0x000fe200078e000e */
[C---:B------:R-:W-:Y:S01]  /*1740*/  LOP3.LUT R168, R178.reuse, 0x20, RZ, 0xfc, !PT ;  /* 0x00000020b2a87812 */ /* 0x040fe200078efcff */
[----:B------:R-:W2:Y:S01]  /*1750*/  @P0 LDC.64 R2, c[0x0][0x3b0] ;  /* 0x0000ec00ff020b82 */ /* 0x000ea20000000a00 */
[----:B------:R-:W-:Y:S01]  /*1760*/  LOP3.LUT R167, R178, 0x40, RZ, 0xfc, !PT ;  /* 0x00000040b2a77812 */ /* 0x000fe200078efcff */
[----:B-----5:R-:W-:-:S04]  /*1770*/  @!P0 IMAD.WIDE.U32 R18, R175, R8, RZ ;  /* 0x00000008af128225 */ /* 0x020fc800078e00ff */
[----:B------:R-:W-:Y:S01]  /*1780*/  @!P0 IMAD.MOV.U32 R8, RZ, RZ, R18 ;  /* 0x000000ffff088224 */ /* 0x000fe200078e0012 */
[----:B------:R-:W-:Y:S01]  /*1790*/  IADD3 R18, P2, PT, R178, R4, RZ ;  /* 0x00000004b2127210 */ /* 0x000fe20007f5e0ff */
[----:B------:R-:W-:Y:S02]  /*17a0*/  @!P0 IMAD R9, R175, R9, R19 ;  /* 0x00000009af098224 */ /* 0x000fe400078e0213 */
[C---:B--2---:R-:W-:Y:S01]  /*17b0*/  @P0 IMAD.WIDE.U32 R22, R174.reuse, R2, RZ ;  /* 0x00000002ae160225 */ /* 0x044fe200078e00ff */
[----:B------:R-:W-:Y:S02]  /*17c0*/  IADD3.X R19, PT, PT, RZ, R0, RZ, P2, !PT ;  /* 0x00000000ff137210 */ /* 0x000fe400017fe4ff */
        /* <DEDUP_REMOVED lines=9> */
[----:B------:R-:W-:-:S03]  /*1860*/  IMAD.WIDE.U32 R18, R14, R116, R18 ;  /* 0x000000740e127225 */ /* 0x000fc600078e0012 */
[----:B------:R-:W-:Y:S01]  /*1870*/  LEA.HI.X R173, R10, UR7, R173, 0x1, P0 ;  /* 0x000000070aad7c11 */ /* 0x000fe200080f0cad */
[----:B---3--:R-:W-:Y:S01]  /*1880*/  IMAD.WIDE.U32 R2, R184, UR4, R2 ;  /* 0x00000004b8027c25 */ /* 0x008fe2000f8e0002 */
[----:B------:R-:W-:Y:S01]  /*1890*/  ISETP.GE.AND P0, PT, R14, R166, PT ;  /* 0x000000a60e00720c */ /* 0x000fe20003f06270 */
[----:B------:R-:W-:Y:S01]  /*18a0*/  UMOV UR4, 0x400 ;  /* 0x0000040000047882 */ /* 0x000fe20000000000 */
[----:B----4-:R-:W-:Y:S01]  /*18b0*/  LEA R170, P1, R18, UR10, 0x1 ;  /* 0x0000000a12aa7c11 */ /* 0x010fe2000f8208ff */
[----:B------:R-:W-:Y:S01]  /*18c0*/  IMAD R169, R14, R117, R19 ;  /* 0x000000750ea97224 */ /* 0x000fe200078e0213 */
[----:B-1----:R-:W-:Y:S01]  /*18d0*/  ULEA UR4, UR12, UR4, 0x18 ;  /* 0x000000040c047291 */ /* 0x002fe2000f8ec0ff */
[----:B------:R-:W-:Y:S01]  /*18e0*/  SHF.R.U32.HI R10, RZ, 0x1, R118 ;  /* 0x00000001ff0a7819 */ /* 0x000fe20000011676 */
[----:B------:R-:W-:Y:S02]  /*18f0*/  IMAD R9, R184, UR5, R3 ;  /* 0x00000005b8097c24 */ /* 0x000fe4000f8e0203 */
[----:B------:R-:W-:Y:S01]  /*1900*/  LEA.HI.X R169, R18, UR11, R169, 0x1, P1 ;  /* 0x0000000b12a97c11 */ /* 0x000fe200088f0ca9 */
[----:B------:R-:W-:Y:S01]  /*1910*/  IMAD.SHL.U32 R4, R118, 0x10, RZ ;  /* 0x0000001076047824 */ /* 0x000fe200078e00ff */
[----:B------:R-:W-:-:S02]  /*1920*/  LOP3.LUT R110, R5, 0x8, R10, 0x78, !PT ;  /* 0x00000008056e7812 */ /* 0x000fc400078e780a */
        /* <DEDUP_REMOVED lines=31> */
.L_x_1647:
[----:B------:R2:W-:Y:S02]  /*1b20*/  STS.128 [R177+0x2000], RZ ;  /* 0x002000ffb1007388 */ /* 0x0005e40000000c00 */
.L_x_1646:
[----:B------:R-:W-:Y:S05]  /*1b30*/  BSYNC.RECONVERGENT B0 ;  /* 0x0000000000007941 */ /* 0x000fea0003800200 */
.L_x_1645:
        /* <DEDUP_REMOVED lines=35> */
.L_x_1650:
[----:B------:R4:W-:Y:S02]  /*1d70*/  STS.128 [R177+0x2800], RZ ;  /* 0x002800ffb1007388 */ /* 0x0009e40000000c00 */
.L_x_1649:
[----:B------:R-:W-:Y:S05]  /*1d80*/  BSYNC.RECONVERGENT B0 ;  /* 0x0000000000007941 */ /* 0x000fea0003800200 */
.L_x_1648:
        /* <DEDUP_REMOVED lines=30> */
.L_x_1653:
[----:B------:R4:W-:Y:S02]  /*1f70*/  STS.128 [R177+0x7000], RZ ;  /* 0x007000ffb1007388 */ /* 0x0009e40000000c00 */
.L_x_1652:
[----:B------:R-:W-:Y:S05]  /*1f80*/  BSYNC.RECONVERGENT B0 ;  /* 0x0000000000007941 */ /* 0x000fea0003800200 */
.L_x_1651:
        /* <DEDUP_REMOVED lines=27> */
.L_x_1656:
[----:B------:R4:W-:Y:S02]  /*2140*/  STS.128 [R177+0x7800], RZ ;  /* 0x007800ffb1007388 */ /* 0x0009e40000000c00 */
.L_x_1655:
[----:B------:R-:W-:Y:S05]  /*2150*/  BSYNC.RECONVERGENT B0 ;  /* 0x0000000000007941 */ /* 0x000fea0003800200 */
.L_x_1654:
        /* <DEDUP_REMOVED lines=26> */
.L_x_1659:
[----:B------:R4:W-:Y:S02]  /*2300*/  STS.128 [R177+0x8000], RZ ;  /* 0x008000ffb1007388 */ /* 0x0009e40000000c00 */
.L_x_1658:
[----:B------:R-:W-:Y:S05]  /*2310*/  BSYNC.RECONVERGENT B0 ;  /* 0x0000000000007941 */ /* 0x000fea0003800200 */
.L_x_1657:
        /* <DEDUP_REMOVED lines=28> */
.L_x_1661:
[----:B------:R-:W-:Y:S05]  /*24e0*/  BSYNC.RECONVERGENT B0 ;  /* 0x0000000000007941 */ /* 0x000fea0003800200 */
.L_x_1660:
        /* <DEDUP_REMOVED lines=9> */
[----:B------:R-:W-:-:S05]  /*2580*/  LEA.HI.X R19, R16, R3, R0, 0x2, P0 ;  /* 0x0000000310137211 */ /* 0x000fca00000f1400 */
        /* <DEDUP_REMOVED lines=8> */
[----:B------:R-:W-:Y:S01]  /*2610*/  IADD3 R165, PT, PT, R110, R109, R165 ;  /* 0x0000006d6ea57210 */ /* 0x000fe20007ffe0a5 */
[----:B------:R-:W-:Y:S01]  /*2620*/  BAR.SYNC.DEFER_BLOCKING 0x0 ;  /* 0x0000000000007b1d */ /* 0x000fe20000010000 */
[----:B----4-:R-:W-:Y:S01]  /*2630*/  FMUL.FTZ R0, R3, R0 ;  /* 0x0000000003007220 */ /* 0x010fe20000410000 */
[----:B------:R-:W-:-:S04]  /*2640*/  IADD3 R3, PT, PT, R13, UR14, R112 ;  /* 0x0000000e0d037c10 */ /* 0x000fc8000fffe070 */
        /* <DEDUP_REMOVED lines=23> */
.L_x_1664:
[----:B------:R4:W-:Y:S01]  /*27c0*/  STS.128 [R177+0xd000], RZ ;  /* 0x00d000ffb1007388 */ /* 0x0009e20000000c00 */
[----:B------:R-:W-:Y:S05]  /*27d0*/  BRA `(.L_x_1665) ;  /* 0x00000000000c7947 */ /* 0x000fea0003800000 */
.L_x_1663:
[----:B------:R1:W-:Y:S04]  /*27e0*/  STS.128 [R177+0x9000], RZ ;  /* 0x009000ffb1007388 */ /* 0x0003e80000000c00 */
[----:B------:R1:W-:Y:S04]  /*27f0*/  STS.128 [R177+0xb000], RZ ;  /* 0x00b000ffb1007388 */ /* 0x0003e80000000c00 */
[----:B------:R1:W-:Y:S02]  /*2800*/  STS.128 [R177+0xd000], RZ ;  /* 0x00d000ffb1007388 */ /* 0x0003e40000000c00 */
.L_x_1665:
[----:B------:R-:W-:Y:S05]  /*2810*/  BSYNC.RECONVERGENT B0 ;  /* 0x0000000000007941 */ /* 0x000fea0003800200 */
.L_x_1662:
        /* <DEDUP_REMOVED lines=30> */
.L_x_1668:
[----:B------:R1:W-:Y:S02]  /*2a00*/  STS.128 [R177+0xd800], RZ ;  /* 0x00d800ffb1007388 */ /* 0x0003e40000000c00 */
.L_x_1667:
[----:B------:R-:W-:Y:S05]  /*2a10*/  BSYNC.RECONVERGENT B0 ;  /* 0x0000000000007941 */ /* 0x000fea0003800200 */
.L_x_1666:
        /* <DEDUP_REMOVED lines=28> */
.L_x_1671:
[----:B------:R1:W-:Y:S02]  /*2be0*/  STS.128 [R177+0xe000], RZ ;  /* 0x00e000ffb1007388 */ /* 0x0003e40000000c00 */
.L_x_1670:
[----:B------:R-:W-:Y:S05]  /*2bf0*/  BSYNC.RECONVERGENT B0 ;  /* 0x0000000000007941 */ /* 0x000fea0003800200 */
.L_x_1669:
        /* <DEDUP_REMOVED lines=31> */
.L_x_1674:
[----:B------:R1:W-:Y:S02]  /*2df0*/  STS.128 [R177+0xe800], RZ ;  /* 0x00e800ffb1007388 */ /* 0x0003e40000000c00 */
.L_x_1673:
[----:B------:R-:W-:Y:S05]  /*2e00*/  BSYNC.RECONVERGENT B0 ;  /* 0x0000000000007941 */ /* 0x000fea0003800200 */
.L_x_1672:
[----:B------:R-:W-:Y:S01]  /*2e10*/  LOP3.LUT R7, R4, 0x100, RZ, 0xc0, !PT ;  /* 0x0000010004077812 */ /* 0x000fe200078ec0ff */
[----:B------:R-:W-:Y:S01]  /*2e20*/  IMAD.MOV.U32 R108, RZ, RZ, 0x20 ;  /* 0x00000020ff6c7424 */ /* 0x000fe200078e00ff */
[----:B------:R-:W-:Y:S01]  /*2e30*/  LOP3.LUT R164, R5, 0x8, R118, 0x78, !PT ;  /* 0x0000000805a47812 */ /* 0x000fe200078e7876 */
[----:B------:R-:W5:Y:S01]  /*2e40*/  LDCU UR10, c[0x0][0x50c] ;  /* 0x0000a180ff0a77ac */ /* 0x000f620008000800 */
[----:B------:R-:W-:Y:S01]  /*2e50*/  LOP3.LUT R7, R7, 0x20, R6, 0xf8, !PT ;  /* 0x0000002007077812 */ /* 0x000fe200078ef806 */
[----:B------:R-:W-:Y:S01]  /*2e60*/  IMAD.IADD R2, R123, 0x1, R2 ;  /* 0x000000017b027824 */ /* 0x000fe200078e0202 */
[----:B------:R-:W-:Y:S01]  /*2e70*/  LEA R165, R165, UR4, 0x1 ;  /* 0x00000004a5a57c11 */ /* 0x000fe2000f8e08ff */
[----:B------:R-:W0:Y:S01]  /*2e80*/  LDGDEPBAR ;  /* 0x00000000000079af */ /* 0x000e220000000000 */
[----:B------:R-:W-:Y:S01]  /*2e90*/  LOP3.LUT P6, RZ, R118, 0x4, RZ, 0xc0, !PT ;  /* 0x0000000476ff7812 */ /* 0x000fe200078cc0ff */
[----:B------:R-:W-:Y:S01]  /*2ea0*/  IMAD.IADD R164, R164, 0x1, R7 ;  /* 0x00000001a4a47824 */ /* 0x000fe200078e0207 */
[C---:B------:R-:W-:Y:S01]  /*2eb0*/  VIMNMX R142, PT, PT, R3.reuse, R112, PT ;  /* 0x00000070038e7248 */ /* 0x040fe20003fe0100 */
[----:B------:R-:W-:Y:S01]  /*2ec0*/  LDSM.16.M88.4 R76, [R165] ;  /* 0x00000000a54c783b */ /* 0x000fe20000000200 */
[----:B------:R-:W-:Y:S01]  /*2ed0*/  SEL R108, R108, 0xffffffe0, !P6 ;  /* 0xffffffe06c6c7807 */ /* 0x000fe20007000000 */
[----:B------:R-:W-:Y:S01]  /*2ee0*/  VIADD R156, R2, 0x21 ;  /* 0x00000021029c7836 */ /* 0x000fe20000000000 */
[----:B------:R-:W-:Y:S01]  /*2ef0*/  LEA R164, R164, UR4, 0x1 ;  /* 0x00000004a4a47c11 */ /* 0x000fe2000f8e08ff */
[----:B------:R-:W-:Y:S01]  /*2f00*/  VIADD R148, R2, 0x31 ;  /* 0x0000003102947836 */ /* 0x000fe20000000000 */
[----:B------:R-:W-:Y:S01]  /*2f10*/  VIADDMNMX R141, R3, 0x8, R112, PT ;  /* 0x00000008038d7846 */ /* 0x000fe20003800170 */
[----:B------:R-:W-:-:S02]  /*2f20*/  IMAD.IADD R122, R165, 0x1, R108 ;  /* 0x00000001a57a7824 */ /* 0x000fc400078e026c */
[----:B------:R-:W2:Y:S01]  /*2f30*/  LDSM.16.M88.4 R36, [R164+0x3800] ;  /* 0x00380000a424783b */ /* 0x000ea20000000200 */
[----:B------:R-:W-:Y:S02]  /*2f40*/  IMAD.IADD R143, R164, 0x1, R108 ;  /* 0x00000001a48f7824 */ /* 0x000fe400078e026c */
[----:B------:R-:W-:Y:S01]  /*2f50*/  VIADD R154, R2, 0x30 ;  /* 0x00000030029a7836 */ /* 0x000fe20000000000 */
[----:B------:R-:W4:Y:S04]  /*2f60*/  LDSM.16.M88.4 R28, [R164+0x3c00] ;  /* 0x003c0000a41c783b */ /* 0x000f280000000200 */
[----:B------:R-:W5:Y:S04]  /*2f70*/  LDSM.16.M88.4 R52, [R164+0x3000] ;  /* 0x00300000a434783b */ /* 0x000f680000000200 */
[----:B------:R-:W-:Y:S04]  /*2f80*/  LDSM.16.M88.4 R72, [R122] ;  /* 0x000000007a48783b */ /* 0x000fe80000000200 */
[----:B------:R-:W5:Y:S04]  /*2f90*/  LDSM.16.M88.4 R64, [R143+0x3800] ;  /* 0x003800008f40783b */ /* 0x000f680000000200 */
[----:B------:R-:W5:Y:S04]  /*2fa0*/  LDSM.16.M88.4 R60, [R143+0x3c00] ;  /* 0x003c00008f3c783b */ /* 0x000f680000000200 */
[----:B------:R-:W5:Y:S04]  /*2fb0*/  LDSM.16.M88.4 R44, [R164+0x3400] ;  /* 0x00340000a42c783b */ /* 0x000f680000000200 */
[----:B---3--:R-:W3:Y:S04]  /*2fc0*/  LDSM.16.M88.4 R20, [R164+0x4000] ;  /* 0x00400000a414783b */ /* 0x008ee80000000200 */
[----:B-1----:R-:W1:Y:S04]  /*2fd0*/  LDSM.16.M88.4 R12, [R164+0x4400] ;  /* 0x00440000a40c783b */ /* 0x002e680000000200 */
[----:B------:R-:W1:Y:S04]  /*2fe0*/  LDSM.16.M88.4 R84, [R164+0x4800] ;  /* 0x00480000a454783b */ /* 0x000e680000000200 */
[----:B------:R-:W1:Y:S01]  /*2ff0*/  LDSM.16.M88.4 R8, [R164+0x4c00] ;  /* 0x004c0000a408783b */ /* 0x000e620000000200 */
[C---:B--2---:R-:W-:Y:S03]  /*3000*/  HMMA.16816.F32 R40, R76.reuse, R36, RZ ;  /* 0x000000244c28723c */ /* 0x044fe600000018ff */
[----:B------:R-:W2:Y:S04]  /*3010*/  LDSM.16.M88.4 R4, [R143+0x3000] ;  /* 0x003000008f04783b */ /* 0x000ea80000000200 */
[----:B------:R-:W2:Y:S01]  /*3020*/  LDSM.16.M88.4 R68, [R143+0x3400] ;  /* 0x003400008f44783b */ /* 0x000ea20000000200 */
[C---:B----4-:R-:W-:Y:S03]  /*3030*/  HMMA.16816.F32 R32, R76.reuse, R28, RZ ;  /* 0x0000001c4c20723c */ /* 0x050fe600000018ff */
[----:B------:R-:W-:Y:S04]  /*3040*/  LDSM.16.M88.4 R100, [R164+0x5000] ;  /* 0x00500000a464783b */ /* 0x000fe80000000200 */
[----:B------:R-:W-:Y:S01]  /*3050*/  LDSM.16.M88.4 R92, [R143+0x4000] ;  /* 0x004000008f5c783b */ /* 0x000fe20000000200 */
[C---:B------:R-:W-:Y:S03]  /*3060*/  HMMA.16816.F32 R36, R76.reuse, R38, RZ ;  /* 0x000000264c24723c */ /* 0x040fe600000018ff */
[----:B------:R-:W-:Y:S04]  /*3070*/  LDSM.16.M88.4 R104, [R143+0x4c00] ;  /* 0x004c00008f68783b */ /* 0x000fe80000000200 */
[----:B------:R-:W-:Y:S01]  /*3080*/  LDSM.16.M88.4 R96, [R164+0x5400] ;  /* 0x00540000a460783b */ /* 0x000fe20000000200 */
[C---:B------:R-:W-:Y:S08]  /*3090*/  HMMA.16816.F32 R28, R76.reuse, R30, RZ ;  /* 0x0000001e4c1c723c */ /* 0x040ff000000018ff */
[C---:B-----5:R-:W-:Y:S08]  /*30a0*/  HMMA.16816.F32 R56, R76.reuse, R52, RZ ;  /* 0x000000344c38723c */ /* 0x060ff000000018ff */
[----:B------:R-:W-:Y:S08]  /*30b0*/  HMMA.16816.F32 R52, R76, R54, RZ ;  /* 0x000000364c34723c */ /* 0x000ff000000018ff */
[C---:B------:R-:W-:Y:S08]  /*30c0*/  HMMA.16816.F32 R40, R72.reuse, R64, R40 ;  /* 0x000000404828723c */ /* 0x040ff00000001828 */
[C---:B------:R-:W-:Y:S01]  /*30d0*/  HMMA.16816.F32 R36, R72.reuse, R66, R36 ;  /* 0x000000424824723c */ /* 0x040fe20000001824 */
[----:B------:R-:W4:Y:S07]  /*30e0*/  LDSM.16.M88.4 R64, [R165+0x1000] ;  /* 0x00100000a540783b */ /* 0x000f2e0000000200 */
[C---:B------:R-:W-:Y:S08]  /*30f0*/  HMMA.16816.F32 R32, R72.reuse, R60, R32 ;  /* 0x0000003c4820723c */ /* 0x040ff00000001820 */
[----:B------:R-:W-:Y:S01]  /*3100*/  HMMA.16816.F32 R28, R72, R62, R28 ;  /* 0x0000003e481c723c */ /* 0x000fe2000000181c */
[----:B------:R-:W5:Y:S07]  /*3110*/  LDSM.16.M88.4 R60, [R164+0x5800] ;  /* 0x00580000a43c783b */ /* 0x000f6e0000000200 */
[C---:B------:R-:W-:Y:S08]  /*3120*/  HMMA.16816.F32 R48, R76.reuse, R44, RZ ;  /* 0x0000002c4c30723c */ /* 0x040ff000000018ff */
[C---:B---3--:R-:W-:Y:S08]  /*3130*/  HMMA.16816.F32 R24, R76.reuse, R20, RZ ;  /* 0x000000144c18723c */ /* 0x048ff000000018ff */
        /* <DEDUP_REMOVED lines=13> */
[----:B------:R-:W-:Y:S01]  /*3210*/  HMMA.16816.F32 R44, R72, R70, R44 ;  /* 0x00000046482c723c */ /* 0x000fe2000000182c */
[----:B------:R-:W3:Y:S07]  /*3220*/  LDSM.16.M88.4 R68, [R164+0x5c00] ;  /* 0x005c0000a444783b */ /* 0x000eee0000000200 */
[C---:B----4-:R-:W-:Y:S08]  /*3230*/  HMMA.16816.F32 R56, R64.reuse, R100, R56 ;  /* 0x000000644038723c */ /* 0x050ff00000001838 */
[C---:B------:R-:W-:Y:S01]  /*3240*/  HMMA.16816.F32 R52, R64.reuse, R102, R52 ;  /* 0x000000664034723c */ /* 0x040fe20000001834 */
[----:B------:R-:W-:Y:S07]  /*3250*/  LDSM.16.M88.4 R100, [R122+0x1000] ;  /* 0x001000007a64783b */ /* 0x000fee0000000200 */
[C---:B-----5:R-:W-:Y:S08]  /*3260*/  HMMA.16816.F32 R40, R64.reuse, R60, R40 ;  /* 0x0000003c4028723c */ /* 0x060ff00000001828 */
        /* <DEDUP_REMOVED lines=10> */
[----:B------:R-:W5:Y:S07]  /*3310*/  LDSM.16.M88.4 R92, [R164+0x6400] ;  /* 0x00640000a45c783b */ /* 0x000f6e0000000200 */
[C---:B------:R-:W-:Y:S08]  /*3320*/  HMMA.16816.F32 R80, R72.reuse, R104, R80 ;  /* 0x000000684850723c */ /* 0x040ff00000001850 */
[----:B------:R-:W-:Y:S01]  /*3330*/  HMMA.16816.F32 R76, R72, R106, R76 ;  /* 0x0000006a484c723c */ /* 0x000fe2000000184c */
[----:B------:R-:W5:Y:S04]  /*3340*/  LDSM.16.M88.4 R72, [R164+0x6c00] ;  /* 0x006c0000a448783b */ /* 0x000f680000000200 */
[----:B------:R-:W-:Y:S03]  /*3350*/  LDSM.16.M88.4 R104, [R164+0x7c00] ;  /* 0x007c0000a468783b */ /* 0x000fe60000000200 */
[C---:B---3--:R-:W-:Y:S08]  /*3360*/  HMMA.16816.F32 R32, R64.reuse, R68, R32 ;  /* 0x000000444020723c */ /* 0x048ff00000001820 */
[----:B------:R-:W-:Y:S01]  /*3370*/  HMMA.16816.F32 R28, R64, R70, R28 ;  /* 0x00000046401c723c */ /* 0x000fe2000000181c */
[----:B------:R-:W3:Y:S07]  /*3380*/  LDSM.16.M88.4 R68, [R143+0x5400] ;  /* 0x005400008f44783b */ /* 0x000eee0000000200 */
[C---:B----4-:R-:W-:Y:S08]  /*3390*/  HMMA.16816.F32 R56, R100.reuse, R60, R56 ;  /* 0x0000003c6438723c */ /* 0x050ff00000001838 */
        /* <DEDUP_REMOVED lines=11> */
[C---:B-----5:R-:W-:Y:S08]  /*3450*/  HMMA.16816.F32 R16, R64.reuse, R92, R16 ;  /* 0x0000005c4010723c */ /* 0x060ff00000001810 */
[C---:B------:R-:W-:Y:S01]  /*3460*/  HMMA.16816.F32 R12, R64.reuse, R94, R12 ;  /* 0x0000005e400c723c */ /* 0x040fe2000000180c */
[----:B------:R-:W-:Y:S07]  /*3470*/  LDSM.16.M88.4 R92, [R143+0x6c00] ;  /* 0x006c00008f5c783b */ /* 0x000fee0000000200 */
[C---:B------:R-:W-:Y:S08]  /*3480*/  HMMA.16816.F32 R80, R64.reuse, R72, R80 ;  /* 0x000000484050723c */ /* 0x040ff00000001850 */
[----:B------:R-:W-:Y:S01]  /*3490*/  HMMA.16816.F32 R76, R64, R74, R76 ;  /* 0x0000004a404c723c */ /* 0x000fe2000000184c */
[----:B------:R-:W5:Y:S04]  /*34a0*/  LDSM.16.M88.4 R64, [R143+0x6000] ;  /* 0x006000008f40783b */ /* 0x000f680000000200 */
[----:B------:R-:W-:Y:S03]  /*34b0*/  LDSM.16.M88.4 R72, [R165+0x2000] ;  /* 0x00200000a548783b */ /* 0x000fe60000000200 */
        /* <DEDUP_REMOVED lines=12> */
[C---:B-----5:R-:W-:Y:S08]  /*3580*/  HMMA.16816.F32 R24, R100.reuse, R64, R24 ;  /* 0x000000406418723c */ /* 0x060ff00000001818 */
[----:B------:R-:W-:Y:S01]  /*3590*/  HMMA.16816.F32 R20, R100, R66, R20 ;  /* 0x000000426414723c */ /* 0x000fe20000001814 */
[----:B------:R-:W2:Y:S07]  /*35a0*/  LDSM.16.M88.4 R64, [R164+0x7400] ;  /* 0x00740000a440783b */ /* 0x000eae0000000200 */
[----:B---3--:R-:W-:Y:S08]  /*35b0*/  HMMA.16816.F32 R52, R72, R70, R52 ;  /* 0x000000464834723c */ /* 0x008ff00000001834 */
[C---:B------:R-:W-:Y:S08]  /*35c0*/  HMMA.16816.F32 R80, R100.reuse, R92, R80 ;  /* 0x0000005c6450723c */ /* 0x040ff00000001850 */
[----:B------:R-:W-:Y:S01]  /*35d0*/  HMMA.16816.F32 R76, R100, R94, R76 ;  /* 0x0000005e644c723c */ /* 0x000fe2000000184c */
[----:B------:R-:W3:Y:S07]  /*35e0*/  LDSM.16.M88.4 R92, [R143+0x7400] ;  /* 0x007400008f5c783b */ /* 0x000eee0000000200 */
[C---:B----4-:R-:W-:Y:S08]  /*35f0*/  HMMA.16816.F32 R40, R72.reuse, R60, R40 ;  /* 0x0000003c4828723c */ /* 0x050ff00000001828 */
[----:B------:R-:W-:Y:S01]  /*3600*/  HMMA.16816.F32 R36, R72, R62, R36 ;  /* 0x0000003e4824723c */ /* 0x000fe20000001824 */
[----:B------:R-:W4:Y:S07]  /*3610*/  LDSM.16.M88.4 R60, [R164+0x8400] ;  /* 0x00840000a43c783b */ /* 0x000f2e0000000200 */
[----:B-1----:R-:W-:Y:S08]  /*3620*/  HMMA.16816.F32 R52, R4, R10, R52 ;  /* 0x0000000a0434723c */ /* 0x002ff00000001834 */
[C---:B------:R-:W-:Y:S01]  /*3630*/  HMMA.16816.F32 R56, R72.reuse, R68, R56 ;  /* 0x000000444838723c */ /* 0x040fe20000001838 */
[----:B------:R-:W1:Y:S07]  /*3640*/  LDSM.16.M88.4 R68, [R164+0x8000] ;  /* 0x00800000a444783b */ /* 0x000e6e0000000200 */
[----:B--2---:R-:W-:Y:S03]  /*3650*/  HMMA.16816.F32 R48, R72, R64, R48 ;  /* 0x000000404830723c */ /* 0x004fe60000001830 */
[----:B------:R-:W-:Y:S01]  /*3660*/  FMUL.FTZ R52, R52, UR10 ;  /* 0x0000000a34347c20 */ /* 0x000fe20008410000 */
[----:B------:R-:W-:-:S04]  /*3670*/  FMUL.FTZ R53, R53, UR10 ;  /* 0x0000000a35357c20 */ /* 0x000fc80008410000 */
[----:B------:R-:W-:Y:S08]  /*3680*/  HMMA.16816.F32 R88, R100, R96, R88 ;  /* 0x000000606458723c */ /* 0x000ff00000001858 */
[----:B------:R-:W-:Y:S01]  /*3690*/  HMMA.16816.F32 R56, R4, R8, R56 ;  /* 0x000000080438723c */ /* 0x000fe20000001838 */
[----:B------:R-:W2:Y:S07]  /*36a0*/  LDSM.16.M88.4 R8, [R164+0x8800] ;  /* 0x00880000a408783b */ /* 0x000eae0000000200 */
[----:B------:R-:W-:Y:S01]  /*36b0*/  HMMA.16816.F32 R84, R100, R98, R84 ;  /* 0x000000626454723c */ /* 0x000fe20000001854 */
[----:B------:R-:W5:Y:S01]  /*36c0*/  MUFU.TANH R99, R52 ;  /* 0x0000003400637308 */ /* 0x000f620000002400 */
[----:B------:R-:W-:-:S06]  /*36d0*/  FMUL.FTZ R101, R54, UR10 ;  /* 0x0000000a36657c20 */ /* 0x000fcc0008410000 */
[----:B---3--:R-:W-:Y:S01]  /*36e0*/  HMMA.16816.F32 R48, R4, R92, R48 ;  /* 0x0000005c0430723c */ /* 0x008fe20000001830 */
[----:B------:R3:W-:Y:S02]  /*36f0*/  MUFU.TANH R93, R53 ;  /* 0x00000035005d7308 */ /* 0x0007e40000002400 */
[----:B------:R-:W-:Y:S01]  /*3700*/  FMUL.FTZ R57, R57, UR10 ;  /* 0x0000000a39397c20 */ /* 0x000fe20008410000 */
[----:B------:R-:W-:Y:S01]  /*3710*/  FMUL.FTZ R59, R59, UR10 ;  /* 0x0000000a3b3b7c20 */ /* 0x000fe20008410000 */
[----:B------:R-:W-:Y:S01]  /*3720*/  FMUL.FTZ R3, R58, UR10 ;  /* 0x0000000a3a037c20 */ /* 0x000fe20008410000 */
[----:B------:R-:W-:Y:S02]  /*3730*/  FMUL.FTZ R56, R56, UR10 ;  /* 0x0000000a38387c20 */ /* 0x000fe40008410000 */
[C---:B----4-:R-:W-:Y:S01]  /*3740*/  HMMA.16816.F32 R16, R72.reuse, R60, R16 ;  /* 0x0000003c4810723c */ /* 0x050fe20000001810 */
[----:B------:R-:W-:Y:S01]  /*3750*/  FMUL.FTZ R61, R55, UR10 ;  /* 0x0000000a373d7c20 */ /* 0x000fe20008410000 */
[----:B------:R-:W-:Y:S06]  /*3760*/  MUFU.TANH R57, R57 ;  /* 0x0000003900397308 */ /* 0x000fec0000002400 */
[----:B------:R-:W-:Y:S01]  /*3770*/  HMMA.16816.F32 R44, R72, R66, R44 ;  /* 0x00000042482c723c */ /* 0x000fe2000000182c */
[----:B------:R-:W-:Y:S01]  /*3780*/  LDSM.16.M88.4 R64, [R164+0x8c00] ;  /* 0x008c0000a440783b */ /* 0x000fe20000000200 */
[----:B------:R-:W-:Y:S01]  /*3790*/  MUFU.TANH R59, R59 ;  /* 0x0000003b003b7308 */ /* 0x000fe20000002400 */
[----:B------:R-:W-:Y:S01]  /*37a0*/  FMUL.FTZ R48, R48, UR10 ;  /* 0x0000000a30307c20 */ /* 0x000fe20008410000 */
[----:B------:R-:W-:Y:S01]  /*37b0*/  FMUL.FTZ R49, R49, UR10 ;  /* 0x0000000a31317c20 */ /* 0x000fe20008410000 */
[----:B---3--:R-:W3:Y:S01]  /*37c0*/  LDSM.16.M88.4 R52, [R143+0x7c00] ;  /* 0x007c00008f34783b */ /* 0x008ee20000000200 */
[----:B------:R-:W-:-:S02]  /*37d0*/  FMUL.FTZ R103, R50, UR10 ;  /* 0x0000000a32677c20 */ /* 0x000fc40008410000 */
[C---:B-1----:R-:W-:Y:S02]  /*37e0*/  HMMA.16816.F32 R24, R72.reuse, R68, R24 ;  /* 0x000000444818723c */ /* 0x042fe40000001818 */
[----:B------:R-:W1:Y:S06]  /*37f0*/  MUFU.TANH R101, R101 ;  /* 0x0000006500657308 */ /* 0x000e6c0000002400 */
[C---:B------:R-:W-:Y:S01]  /*3800*/  HMMA.16816.F32 R20, R72.reuse, R70, R20 ;  /* 0x000000464814723c */ /* 0x040fe20000001814 */
[----:B------:R-:W4:Y:S01]  /*3810*/  LDSM.16.M88.4 R68, [R143+0x7800] ;  /* 0x007800008f44783b */ /* 0x000f220000000200 */
[----:B------:R-:W-:Y:S06]  /*3820*/  MUFU.TANH R103, R103 ;  /* 0x0000006700677308 */ /* 0x000fec0000002400 */
[C---:B------:R-:W-:Y:S01]  /*3830*/  HMMA.16816.F32 R32, R72.reuse, R104, R32 ;  /* 0x000000684820723c */ /* 0x040fe20000001820 */
[----:B------:R-:W-:Y:S01]  /*3840*/  FMUL.FTZ R105, R51, UR10 ;  /* 0x0000000a33697c20 */ /* 0x000fe20008410000 */
[----:B------:R-:W-:Y:S06]  /*3850*/  MUFU.TANH R61, R61 ;  /* 0x0000003d003d7308 */ /* 0x000fec0000002400 */
[C---:B------:R-:W-:Y:S02]  /*3860*/  HMMA.16816.F32 R28, R72.reuse, R106, R28 ;  /* 0x0000006a481c723c */ /* 0x040fe4000000181c */
[----:B------:R-:W-:Y:S06]  /*3870*/  MUFU.TANH R105, R105 ;  /* 0x0000006900697308 */ /* 0x000fec0000002400 */
[----:B------:R-:W-:Y:S02]  /*3880*/  HMMA.16816.F32 R12, R72, R62, R12 ;  /* 0x0000003e480c723c */ /* 0x000fe4000000180c */
[----:B------:R-:W-:Y:S06]  /*3890*/  MUFU.TANH R63, R48 ;  /* 0x00000030003f7308 */ /* 0x000fec0000002400 */
[----:B------:R-:W-:Y:S02]  /*38a0*/  HMMA.16816.F32 R44, R4, R94, R44 ;  /* 0x0000005e042c723c */ /* 0x000fe4000000182c */
[----:B------:R5:W-:Y:S06]  /*38b0*/  MUFU.TANH R95, R49 ;  /* 0x00000031005f7308 */ /* 0x000bec0000002400 */
[C---:B--2---:R-:W-:Y:S02]  /*38c0*/  HMMA.16816.F32 R88, R72.reuse, R8, R88 ;  /* 0x000000084858723c */ /* 0x044fe40000001858 */
[----:B------:R-:W-:Y:S06]  /*38d0*/  MUFU.TANH R97, R56 ;  /* 0x0000003800617308 */ /* 0x000fec0000002400 */
[----:B------:R-:W-:Y:S01]  /*38e0*/  HMMA.16816.F32 R84, R72, R10, R84 ;  /* 0x0000000a4854723c */ /* 0x000fe20000001854 */
[----:B------:R-:W2:Y:S01]  /*38f0*/  LDSM.16.M88.4 R8, [R143+0x8000] ;  /* 0x008000008f08783b */ /* 0x000ea20000000200 */
[----:B------:R-:W-:Y:S03]  /*3900*/  MUFU.TANH R3, R3 ;  /* 0x0000000300037308 */ /* 0x000fe60000002400 */
[----:B-----5:R-:W5:Y:S03]  /*3910*/  LDSM.16.M88.4 R48, [R143+0x8400] ;  /* 0x008400008f30783b */ /* 0x020f660000000200 */
[C---:B---3--:R-:W-:Y:S08]  /*3920*/  HMMA.16816.F32 R32, R4.reuse, R52, R32 ;  /* 0x000000340420723c */ /* 0x048ff00000001820 */
[----:B------:R-:W-:Y:S01]  /*3930*/  HMMA.16816.F32 R28, R4, R54, R28 ;  /* 0x00000036041c723c */ /* 0x000fe2000000181c */
[----:B------:R-:W3:Y:S07]  /*3940*/  LDSM.16.M88.4 R52, [R143+0x8c00] ;  /* 0x008c00008f34783b */ /* 0x000eee0000000200 */
[----:B------:R-:W-:Y:S01]  /*3950*/  HMMA.16816.F32 R80, R72, R64, R80 ;  /* 0x000000404850723c */ /* 0x000fe20000001850 */
[----:B------:R-:W-:-:S02]  /*3960*/  FMUL.FTZ R65, R44, UR10 ;  /* 0x0000000a2c417c20 */ /* 0x000fc40008410000 */
[----:B------:R-:W-:Y:S01]  /*3970*/  FMUL.FTZ R32, R32, UR10 ;  /* 0x0000000a20207c20 */ /* 0x000fe20008410000 */
[----:B------:R-:W-:-:S03]  /*3980*/  FMUL.FTZ R33, R33, UR10 ;  /* 0x0000000a21217c20 */ /* 0x000fc60008410000 */
[----:B------:R-:W-:Y:S01]  /*3990*/  MUFU.TANH R65, R65 ;  /* 0x0000004100417308 */ /* 0x000fe20000002400 */
[----:B----4-:R-:W-:Y:S01]  /*39a0*/  HMMA.16816.F32 R40, R4, R68, R40 ;  /* 0x000000440428723c */ /* 0x010fe20000001828 */
[----:B------:R-:W-:-:S06]  /*39b0*/  FMUL.FTZ R69, R45, UR10 ;  /* 0x0000000a2d457c20 */ /* 0x000fcc0008410000 */
[----:B------:R-:W-:Y:S01]  /*39c0*/  MUFU.TANH R69, R69 ;  /* 0x0000004500457308 */ /* 0x000fe20000002400 */
[----:B------:R-:W-:Y:S01]  /*39d0*/  HMMA.16816.F32 R76, R72, R66, R76 ;  /* 0x00000042484c723c */ /* 0x000fe2000000184c */
[----:B------:R-:W-:-:S06]  /*39e0*/  FMUL.FTZ R67, R46, UR10 ;  /* 0x0000000a2e437c20 */ /* 0x000fcc0008410000 */
[----:B------:R-:W-:Y:S01]  /*39f0*/  MUFU.TANH R67, R67 ;  /* 0x0000004300437308 */ /* 0x000fe20000002400 */
[----:B------:R-:W-:Y:S01]  /*3a00*/  HMMA.16816.F32 R36, R4, R70, R36 ;  /* 0x000000460424723c */ /* 0x000fe20000001824 */
[----:B------:R-:W-:Y:S02]  /*3a10*/  FMUL.FTZ R71, R47, UR10 ;  /* 0x0000000a2f477c20 */ /* 0x000fe40008410000 */
[----:B------:R-:W4:Y:S01]  /*3a20*/  LDSM.16.M88.4 R44, [R143+0x8800] ;  /* 0x008800008f2c783b */ /* 0x000f220000000200 */
[----:B------:R-:W-:Y:S01]  /*3a30*/  FMUL.FTZ R40, R40, UR10 ;  /* 0x0000000a28287c20 */ /* 0x000fe20008410000 */
[----:B------:R-:W-:Y:S01]  /*3a40*/  FMUL.FTZ R41, R41, UR10 ;  /* 0x0000000a29297c20 */ /* 0x000fe20008410000 */
[----:B------:R-:W-:-:S04]  /*3a50*/  DEPBAR.LE SB0, 0x0 ;  /* 0x000080000000791a */ /* 0x000fc80000000000 */
[C---:B--2---:R-:W-:Y:S01]  /*3a60*/  HMMA.16816.F32 R20, R4.reuse, R10, R20 ;  /* 0x0000000a0414723c */ /* 0x044fe20000001814 */
[----:B------:R-:W-:Y:S01]  /*3a70*/  FMUL.FTZ R11, R43, UR10 ;  /* 0x0000000a2b0b7c20 */ /* 0x000fe20008410000 */
[----:B------:R-:W-:Y:S06]  /*3a80*/  MUFU.TANH R71, R71 ;  /* 0x0000004700477308 */ /* 0x000fec0000002400 */
[----:B-----5:R-:W-:Y:S01]  /*3a90*/  HMMA.16816.F32 R12, R4, R50, R12 ;  /* 0x00000032040c723c */ /* 0x020fe2000000180c */
[----:B------:R-:W-:Y:S01]  /*3aa0*/  FMUL.FTZ R39, R39, UR10 ;  /* 0x0000000a27277c20 */ /* 0x000fe20008410000 */
[----:B------:R-:W-:Y:S01]  /*3ab0*/  FMUL.FTZ R51, R28, UR10 ;  /* 0x0000000a1c337c20 */ /* 0x000fe20008410000 */
[----:B------:R-:W-:Y:S01]  /*3ac0*/  FMUL.FTZ R36, R36, UR10 ;  /* 0x0000000a24247c20 */ /* 0x000fe20008410000 */
[----:B------:R-:W-:Y:S01]  /*3ad0*/  FMUL.FTZ R38, R38, UR10 ;  /* 0x0000000a26267c20 */ /* 0x000fe20008410000 */
[----:B------:R-:W-:Y:S01]  /*3ae0*/  MUFU.TANH R73, R40 ;  /* 0x0000002800497308 */ /* 0x000fe20000002400 */
[----:B------:R-:W-:-:S02]  /*3af0*/  FMUL.FTZ R37, R37, UR10 ;  /* 0x0000000a25257c20 */ /* 0x000fc40008410000 */
[C---:B---3--:R-:W-:Y:S03]  /*3b00*/  HMMA.16816.F32 R76, R4.reuse, R54, R76 ;  /* 0x00000036044c723c */ /* 0x048fe6000000184c */
[----:B------:R-:W-:Y:S02]  /*3b10*/  FMUL.FTZ R28, R23, UR10 ;  /* 0x0000000a171c7c20 */ /* 0x000fe40008410000 */
[----:B------:R2:W-:Y:S03]  /*3b20*/  MUFU.TANH R43, R36 ;  /* 0x00000024002b7308 */ /* 0x0005e60000002400 */
[----:B------:R-:W-:Y:S01]  /*3b30*/  HMMA.16816.F32 R24, R4, R8, R24 ;  /* 0x000000080418723c */ /* 0x000fe20000001818 */
[----:B------:R-:W-:Y:S02]  /*3b40*/  FMUL.FTZ R9, R42, UR10 ;  /* 0x0000000a2a097c20 */ /* 0x000fe40008410000 */
[----:B------:R-:W-:-:S02]  /*3b50*/  FMUL.FTZ R23, R13, UR10 ;  /* 0x0000000a0d177c20 */ /* 0x000fc40008410000 */
[----:B------:R-:W-:Y:S03]  /*3b60*/  MUFU.TANH R41, R41 ;  /* 0x0000002900297308 */ /* 0x000fe60000002400 */
[C---:B------:R-:W-:Y:S03]  /*3b70*/  HMMA.16816.F32 R16, R4.reuse, R48, R16 ;  /* 0x000000300410723c */ /* 0x040fe60000001810 */
[----:B------:R-:W-:Y:S01]  /*3b80*/  FMUL.FTZ R13, R76, UR10 ;  /* 0x0000000a4c0d7c20 */ /* 0x000fe20008410000 */
[----:B------:R-:W-:Y:S01]  /*3b90*/  FMUL.FTZ R77, R77, UR10 ;  /* 0x0000000a4d4d7c20 */ /* 0x000fe20008410000 */
[----:B------:R3:W-:Y:S01]  /*3ba0*/  MUFU.TANH R49, R32 ;  /* 0x0000002000317308 */ /* 0x0007e20000002400 */
[----:B--2---:R-:W-:Y:S01]  /*3bb0*/  FMUL.FTZ R36, R35, UR10 ;  /* 0x0000000a23247c20 */ /* 0x004fe20008410000 */
[----:B------:R-:W-:Y:S01]  /*3bc0*/  FMUL.FTZ R35, R31, UR10 ;  /* 0x0000000a1f237c20 */ /* 0x000fe20008410000 */
[----:B----4-:R-:W-:Y:S01]  /*3bd0*/  HMMA.16816.F32 R84, R4, R46, R84 ;  /* 0x0000002e0454723c */ /* 0x010fe20000001854 */
[----:B------:R-:W-:-:S02]  /*3be0*/  FMUL.FTZ R79, R79, UR10 ;  /* 0x0000000a4f4f7c20 */ /* 0x000fc40008410000 */
[----:B------:R-:W-:Y:S01]  /*3bf0*/  FMUL.FTZ R10, R26, UR10 ;  /* 0x0000000a1a0a7c20 */ /* 0x000fe20008410000 */
[----:B------:R-:W-:Y:S01]  /*3c00*/  FMUL.FTZ R8, R24, UR10 ;  /* 0x0000000a18087c20 */ /* 0x000fe20008410000 */
[----:B------:R2:W-:Y:S03]  /*3c10*/  MUFU.TANH R47, R39 ;  /* 0x00000027002f7308 */ /* 0x0005e60000002400 */
[C---:B------:R-:W-:Y:S03]  /*3c20*/  HMMA.16816.F32 R88, R4.reuse, R44, R88 ;  /* 0x0000002c0458723c */ /* 0x040fe60000001858 */
[----:B------:R-:W-:Y:S01]  /*3c30*/  FMUL.FTZ R26, R18, UR10 ;  /* 0x0000000a121a7c20 */ /* 0x000fe20008410000 */
[----:B------:R-:W-:Y:S01]  /*3c40*/  VIADD R18, R2, 0x9 ;  /* 0x0000000902127836 */ /* 0x000fe20000000000 */
[----:B------:R-:W4:Y:S01]  /*3c50*/  MUFU.TANH R13, R13 ;  /* 0x0000000d000d7308 */ /* 0x000f220000002400 */
[----:B---3--:R-:W-:Y:S01]  /*3c60*/  FMUL.FTZ R32, R20, UR10 ;  /* 0x0000000a14207c20 */ /* 0x008fe20008410000 */
[----:B------:R-:W-:Y:S01]  /*3c70*/  FMUL.FTZ R20, R14, UR10 ;  /* 0x0000000a0e147c20 */ /* 0x000fe20008410000 */
[----:B------:R-:W-:Y:S01]  /*3c80*/  HMMA.16816.F32 R80, R4, R52, R80 ;  /* 0x000000340450723c */ /* 0x000fe20000001850 */
[----:B------:R-:W-:Y:S01]  /*3c90*/  FMUL.FTZ R6, R34, UR10 ;  /* 0x0000000a22067c20 */ /* 0x000fe20008410000 */
[----:B------:R-:W-:Y:S01]  /*3ca0*/  FMUL.FTZ R7, R30, UR10 ;  /* 0x0000000a1e077c20 */ /* 0x000fe20008410000 */
[----:B------:R-:W-:Y:S01]  /*3cb0*/  FMUL.FTZ R30, R22, UR10 ;  /* 0x0000000a161e7c20 */ /* 0x000fe20008410000 */
[----:B------:R-:W-:Y:S01]  /*3cc0*/  FMUL.FTZ R22, R12, UR10 ;  /* 0x0000000a0c167c20 */ /* 0x000fe20008410000 */
[----:B------:R3:W-:Y:S01]  /*3cd0*/  MUFU.TANH R31, R6 ;  /* 0x00000006001f7308 */ /* 0x0007e20000002400 */
[----:B--2---:R-:W-:Y:S01]  /*3ce0*/  FMUL.FTZ R39, R78, UR10 ;  /* 0x0000000a4e277c20 */ /* 0x004fe20008410000 */
[----:B------:R-:W-:-:S02]  /*3cf0*/  VIADD R14, R2, 0x1 ;  /* 0x00000001020e7836 */ /* 0x000fc40000000000 */
[----:B------:R-:W-:Y:S01]  /*3d00*/  FMUL.FTZ R4, R29, UR10 ;  /* 0x0000000a1d047c20 */ /* 0x000fe20008410000 */
[----:B------:R-:W-:Y:S02]  /*3d10*/  VIADD R12, R2, 0x8 ;  /* 0x00000008020c7836 */ /* 0x000fe40000000000 */
[----:B------:R-:W-:Y:S01]  /*3d20*/  FMUL.FTZ R34, R25, UR10 ;  /* 0x0000000a19227c20 */ /* 0x000fe20008410000 */
[----:B------:R-:W-:Y:S01]  /*3d30*/  FMUL.FTZ R25, R17, UR10 ;  /* 0x0000000a11197c20 */ /* 0x000fe20008410000 */
[C---:B------:R-:W-:Y:S01]  /*3d40*/  ISETP.GE.AND P4, PT, R14.reuse, R142, PT ;  /* 0x0000008e0e00720c */ /* 0x040fe20003f86270 */
[----:B------:R-:W2:Y:S01]  /*3d50*/  MUFU.TANH R39, R39 ;  /* 0x0000002700277308 */ /* 0x000ea20000002400 */
[-C--:B------:R-:W-:Y:S01]  /*3d60*/  ISETP.GE.AND P0, PT, R14, R141.reuse, PT ;  /* 0x0000008d0e00720c */ /* 0x080fe20003f06270 */
[----:B------:R-:W-:Y:S01]  /*3d70*/  FMUL.FTZ R24, R19, UR10 ;  /* 0x0000000a13187c20 */ /* 0x000fe20008410000 */
[----:B------:R-:W-:Y:S01]  /*3d80*/  I2FP.F32.U32 R14, R14 ;  /* 0x0000000e000e7245 */ /* 0x000fe20000201000 */
[----:B------:R-:W-:Y:S01]  /*3d90*/  FMUL.FTZ R29, R21, UR10 ;  /* 0x0000000a151d7c20 */ /* 0x000fe20008410000 */
[C---:B------:R-:W-:Y:S01]  /*3da0*/  ISETP.GE.AND P3, PT, R12.reuse, R142, PT ;  /* 0x0000008e0c00720c */ /* 0x040fe20003f66270 */
[----:B------:R-:W-:Y:S01]  /*3db0*/  FMUL.FTZ R89, R89, UR10 ;  /* 0x0000000a59597c20 */ /* 0x000fe20008410000 */
[-C--:B------:R-:W-:Y:S01]  /*3dc0*/  ISETP.GE.AND P1, PT, R12, R141.reuse, PT ;  /* 0x0000008d0c00720c */ /* 0x080fe20003f26270 */
[----:B------:R5:W-:Y:S01]  /*3dd0*/  MUFU.TANH R5, R33 ;  /* 0x0000002100057308 */ /* 0x000be20000002400 */
[----:B---3--:R-:W-:Y:S01]  /*3de0*/  FMUL.FTZ R6, R15, UR10 ;  /* 0x0000000a0f067c20 */ /* 0x008fe20008410000 */
[----:B------:R-:W-:Y:S01]  /*3df0*/  VIADD R15, R2, 0x78 ;  /* 0x00000078020f7836 */ /* 0x000fe20000000000 */
[----:B------:R-:W-:Y:S01]  /*3e00*/  I2FP.F32.U32 R12, R12 ;  /* 0x0000000c000c7245 */ /* 0x000fe20000201000 */
[----:B------:R-:W-:Y:S01]  /*3e10*/  FMUL.FTZ R91, R91, UR10 ;  /* 0x0000000a5b5b7c20 */ /* 0x000fe20008410000 */
[----:B------:R-:W-:Y:S01]  /*3e20*/  FMUL.FTZ R88, R88, UR10 ;  /* 0x0000000a58587c20 */ /* 0x000fe20008410000 */
[----:B------:R-:W-:Y:S01]  /*3e30*/  FMUL.FTZ R90, R90, UR10 ;  /* 0x0000000a5a5a7c20 */ /* 0x000fe20008410000 */
[C---:B------:R-:W-:Y:S01]  /*3e40*/  ISETP.GE.AND P5, PT, R15.reuse, R142, PT ;  /* 0x0000008e0f00720c */ /* 0x040fe20003fa6270 */
[----:B------:R3:W-:Y:S01]  /*3e50*/  MUFU.TANH R53, R4 ;  /* 0x0000000400357308 */ /* 0x0007e20000002400 */
[----:B------:R-:W-:Y:S01]  /*3e60*/  ISETP.GE.AND P2, PT, R15, R141, PT ;  /* 0x0000008d0f00720c */ /* 0x000fe20003f46270 */
[CC--:B------:R-:W-:Y:S01]  /*3e70*/  FFMA.FTZ R99, R0.reuse, R12.reuse, R99 ;  /* 0x0000000c00637223 */ /* 0x0c0fe20000010063 */
[----:B------:R-:W-:Y:S01]  /*3e80*/  I2FP.F32.U32 R15, R15 ;  /* 0x0000000f000f7245 */ /* 0x000fe20000201000 */
[----:B-1----:R-:W-:Y:S01]  /*3e90*/  FFMA.FTZ R101, R0, R12, R101 ;  /* 0x0000000c00657223 */ /* 0x002fe20000010065 */
[----:B------:R-:W-:-:S02]  /*3ea0*/  VIADD R12, R2, 0x11 ;  /* 0x00000011020c7836 */ /* 0x000fc40000000000 */
[----:B------:R-:W-:Y:S01]  /*3eb0*/  FMUL.FTZ R84, R84, UR10 ;  /* 0x0000000a54547c20 */ /* 0x000fe20008410000 */
[----:B------:R-:W-:Y:S01]  /*3ec0*/  FMUL.FTZ R86, R86, UR10 ;  /* 0x0000000a56567c20 */ /* 0x000fe20008410000 */
[-C--:B----4-:R-:W-:Y:S01]  /*3ed0*/  FFMA.FTZ R44, R0, R15.reuse, R13 ;  /* 0x0000000f002c7223 */ /* 0x090fe2000001000d */
[----:B-----5:R-:W-:Y:S01]  /*3ee0*/  FMUL.FTZ R33, R27, UR10 ;  /* 0x0000000a1b217c20 */ /* 0x020fe20008410000 */
[----:B------:R-:W-:Y:S01]  /*3ef0*/  FMUL.FTZ R27, R16, UR10 ;  /* 0x0000000a101b7c20 */ /* 0x000fe20008410000 */
[CC--:B------:R-:W-:Y:S01]  /*3f00*/  FFMA.FTZ R13, R0.reuse, R14.reuse, R57 ;  /* 0x0000000e000d7223 */ /* 0x0c0fe20000010039 */
[----:B--2---:R-:W-:Y:S01]  /*3f10*/  FFMA.FTZ R39, R0, R15, R39 ;  /* 0x0000000f00277223 */ /* 0x004fe20000010027 */
[----:B------:R-:W-:Y:S01]  /*3f20*/  VIADD R16, R2, 0x10 ;  /* 0x0000001002107836 */ /* 0x000fe20000000000 */
[----:B------:R1:W-:Y:S01]  /*3f30*/  MUFU.TANH R75, R7 ;  /* 0x00000007004b7308 */ /* 0x0003e20000002400 */
[----:B------:R-:W-:Y:S01]  /*3f40*/  FSEL R44, R44, -INF , !P5 ;  /* 0xff8000002c2c7808 */ /* 0x000fe20006800000 */
[----:B------:R-:W-:Y:S01]  /*3f50*/  FMUL.FTZ R81, R81, UR10 ;  /* 0x0000000a51517c20 */ /* 0x000fe20008410000 */
[----:B---3--:R-:W-:Y:S01]  /*3f60*/  FFMA.FTZ R4, R0, R14, R59 ;  /* 0x0000000e00047223 */ /* 0x008fe2000001003b */
[----:B------:R-:W-:Y:S01]  /*3f70*/  FSEL R13, R13, -INF , !P4 ;  /* 0xff8000000d0d7808 */ /* 0x000fe20006000000 */
[----:B------:R-:W-:Y:S01]  /*3f80*/  VIADD R14, R2, 0x18 ;  /* 0x00000018020e7836 */ /* 0x000fe20000000000 */
[----:B------:R-:W-:Y:S01]  /*3f90*/  FSEL R39, R39, -INF , !P2 ;  /* 0xff80000027277808 */ /* 0x000fe20005000000 */
[----:B------:R-:W-:Y:S01]  /*3fa0*/  FMUL.FTZ R85, R85, UR10 ;  /* 0x0000000a55557c20 */ /* 0x000fe20008410000 */
[----:B------:R2:W-:Y:S01]  /*3fb0*/  MUFU.TANH R57, R8 ;  /* 0x0000000800397308 */ /* 0x0005e20000002400 */
[----:B------:R-:W-:Y:S01]  /*3fc0*/  FSEL R4, R4, -INF , !P0 ;  /* 0xff80000004047808 */ /* 0x000fe20004000000 */
[----:B------:R-:W-:Y:S01]  /*3fd0*/  FMUL.FTZ R87, R87, UR10 ;  /* 0x0000000a57577c20 */ /* 0x000fe20008410000 */
[CC--:B------:R-:W-:Y:S01]  /*3fe0*/  ISETP.GE.AND P4, PT, R16.reuse, R142.reuse, PT ;  /* 0x0000008e1000720c */ /* 0x0c0fe20003f86270 */
[----:B------:R-:W-:Y:S01]  /*3ff0*/  FMUL.FTZ R83, R83, UR10 ;  /* 0x0000000a53537c20 */ /* 0x000fe20008410000 */
[-C--:B------:R-:W-:Y:S01]  /*4000*/  ISETP.GE.AND P0, PT, R16, R141.reuse, PT ;  /* 0x0000008d1000720c */ /* 0x080fe20003f06270 */
[----:B------:R-:W-:Y:S01]  /*4010*/  FMUL.FTZ R80, R80, UR10 ;  /* 0x0000000a50507c20 */ /* 0x000fe20008410000 */
[----:B------:R-:W-:Y:S01]  /*4020*/  ISETP.GE.AND P5, PT, R18, R142, PT ;  /* 0x0000008e1200720c */ /* 0x000fe20003fa6270 */
[----:B------:R-:W3:Y:S01]  /*4030*/  MUFU.TANH R9, R9 ;  /* 0x0000000900097308 */ /* 0x000ee20000002400 */
[----:B-1----:R-:W-:Y:S01]  /*4040*/  FSEL R7, R99, -INF , !P3 ;  /* 0xff80000063077808 */ /* 0x002fe20005800000 */
[----:B------:R-:W-:Y:S01]  /*4050*/  FMUL.FTZ R82, R82, UR10 ;  /* 0x0000000a52527c20 */ /* 0x000fe20008410000 */
[----:B------:R-:W-:-:S02]  /*4060*/  ISETP.GE.AND P2, PT, R18, R141, PT ;  /* 0x0000008d1200720c */ /* 0x000fc40003f46270 */
[----:B------:R-:W-:Y:S02]  /*4070*/  I2FP.F32.U32 R16, R16 ;  /* 0x0000001000107245 */ /* 0x000fe40000201000 */
[----:B------:R-:W-:Y:S01]  /*4080*/  ISETP.GE.AND P3, PT, R12, R142, PT ;  /* 0x0000008e0c00720c */ /* 0x000fe20003f66270 */
[----:B------:R1:W-:Y:S01]  /*4090*/  MUFU.TANH R21, R36 ;  /* 0x0000002400157308 */ /* 0x0003e20000002400 */
[----:B--2---:R-:W-:Y:S01]  /*40a0*/  FSEL R8, R101, -INF , !P1 ;  /* 0xff80000065087808 */ /* 0x004fe20004800000 */
[-C--:B------:R-:W-:Y:S01]  /*40b0*/  FFMA.FTZ R17, R0, R16.reuse, R63 ;  /* 0x0000001000117223 */ /* 0x080fe2000001003f */
[----:B------:R-:W-:Y:S01]  /*40c0*/  ISETP.GE.AND P1, PT, R12, R141, PT ;  /* 0x0000008d0c00720c */ /* 0x000fe20003f26270 */
[C---:B------:R-:W-:Y:S01]  /*40d0*/  FFMA.FTZ R16, R0.reuse, R16, R103 ;  /* 0x0000001000107223 */ /* 0x040fe20000010067 */
[----:B------:R-:W-:Y:S02]  /*40e0*/  I2FP.F32.U32 R18, R18 ;  /* 0x0000001200127245 */ /* 0x000fe40000201000 */
[----:B------:R-:W-:Y:S01]  /*40f0*/  I2FP.F32.U32 R12, R12 ;  /* 0x0000000c000c7245 */ /* 0x000fe20000201000 */
[----:B------:R2:W4:Y:S01]  /*4100*/  MUFU.TANH R45, R38 ;  /* 0x00000026002d7308 */ /* 0x0005220000002400 */
[----:B------:R-:W-:Y:S01]  /*4110*/  FSEL R17, R17, -INF , !P4 ;  /* 0xff80000011117808 */ /* 0x000fe20006000000 */
[CC--:B------:R-:W-:Y:S01]  /*4120*/  FFMA.FTZ R19, R0.reuse, R18.reuse, R93 ;  /* 0x0000001200137223 */ /* 0x0c0fe2000001005d */
[C---:B------:R-:W-:Y:S01]  /*4130*/  FFMA.FTZ R18, R0.reuse, R18, R61 ;  /* 0x0000001200127223 */ /* 0x040fe2000001003d */
[CC--:B------:R-:W-:Y:S01]  /*4140*/  FFMA.FTZ R15, R0.reuse, R12.reuse, R95 ;  /* 0x0000000c000f7223 */ /* 0x0c0fe2000001005f */
[----:B------:R-:W-:Y:S01]  /*4150*/  FFMA.FTZ R105, R0, R12, R105 ;  /* 0x0000000c00697223 */ /* 0x000fe20000010069 */
[----:B------:R-:W-:Y:S01]  /*4160*/  VIADD R12, R2, 0x19 ;  /* 0x00000019020c7836 */ /* 0x000fe20000000000 */
[----:B------:R-:W-:Y:S01]  /*4170*/  FSEL R16, R16, -INF , !P0 ;  /* 0xff80000010107808 */ /* 0x000fe20004000000 */
[----:B------:R5:W-:Y:S01]  /*4180*/  MUFU.TANH R93, R10 ;  /* 0x0000000a005d7308 */ /* 0x000be20000002400 */
[----:B-1----:R-:W-:Y:S01]  /*4190*/  VIADD R36, R2, 0x20 ;  /* 0x0000002002247836 */ /* 0x002fe20000000000 */
[----:B------:R-:W-:-:S02]  /*41a0*/  FSEL R19, R19, -INF , !P5 ;  /* 0xff80000013137808 */ /* 0x000fc40006800000 */
[----:B------:R-:W-:Y:S02]  /*41b0*/  FSEL R18, R18, -INF , !P2 ;  /* 0xff80000012127808 */ /* 0x000fe40005000000 */
[CC--:B------:R-:W-:Y:S02]  /*41c0*/  ISETP.GE.AND P4, PT, R12.reuse, R142.reuse, PT ;  /* 0x0000008e0c00720c */ /* 0x0c0fe40003f86270 */
[-C--:B------:R-:W-:Y:S01]  /*41d0*/  ISETP.GE.AND P0, PT, R12, R141.reuse, PT ;  /* 0x0000008d0c00720c */ /* 0x080fe20003f06270 */
[----:B------:R-:W1:Y:S01]  /*41e0*/  MUFU.TANH R11, R11 ;  /* 0x0000000b000b7308 */ /* 0x000e620000002400 */
[----:B------:R-:W-:Y:S01]  /*41f0*/  ISETP.GE.AND P5, PT, R14, R142, PT ;  /* 0x0000008e0e00720c */ /* 0x000fe20003fa6270 */
[----:B--2---:R-:W-:Y:S01]  /*4200*/  VIADD R38, R2, 0x28 ;  /* 0x0000002802267836 */ /* 0x004fe20000000000 */
[----:B------:R-:W-:Y:S02]  /*4210*/  ISETP.GE.AND P2, PT, R14, R141, PT ;  /* 0x0000008d0e00720c */ /* 0x000fe40003f46270 */
[----:B------:R-:W-:-:S02]  /*4220*/  I2FP.F32.U32 R12, R12 ;  /* 0x0000000c000c7245 */ /* 0x000fc40000201000 */
[----:B------:R-:W-:Y:S01]  /*4230*/  I2FP.F32.U32 R14, R14 ;  /* 0x0000000e000e7245 */ /* 0x000fe20000201000 */
[----:B------:R2:W-:Y:S01]  /*4240*/  MUFU.TANH R59, R34 ;  /* 0x00000022003b7308 */ /* 0x0005e20000002400 */
[----:B------:R-:W-:Y:S02]  /*4250*/  FSEL R15, R15, -INF , !P3 ;  /* 0xff8000000f0f7808 */ /* 0x000fe40005800000 */
[----:B-----5:R-:W-:Y:S02]  /*4260*/  FSEL R10, R105, -INF , !P1 ;  /* 0xff800000690a7808 */ /* 0x020fe40004800000 */
[C---:B------:R-:W-:Y:S02]  /*4270*/  ISETP.GE.AND P3, PT, R36.reuse, R142, PT ;  /* 0x0000008e2400720c */ /* 0x040fe40003f66270 */
[----:B------:R-:W-:Y:S01]  /*4280*/  ISETP.GE.AND P1, PT, R36, R141, PT ;  /* 0x0000008d2400720c */ /* 0x000fe20003f26270 */
[----:B------:R5:W-:Y:S01]  /*4290*/  MUFU.TANH R95, R33 ;  /* 0x00000021005f7308 */ /* 0x000be20000002400 */
[----:B------:R-:W-:-:S07]  /*42a0*/  I2FP.F32.U32 R36, R36 ;  /* 0x0000002400247245 */ /* 0x000fce0000201000 */
[----:B------:R-:W1:Y:S01]  /*42b0*/  MUFU.TANH R37, R37 ;  /* 0x0000002500257308 */ /* 0x000e620000002400 */
[CC--:B--2---:R-:W-:Y:S01]  /*42c0*/  FFMA.FTZ R34, R0.reuse, R12.reuse, R69 ;  /* 0x0000000c00227223 */ /* 0x0c4fe20000010045 */
[----:B------:R-:W-:-:S05]  /*42d0*/  FFMA.FTZ R12, R0, R12, R71 ;  /* 0x0000000c000c7223 */ /* 0x000fca0000010047 */
[----:B------:R-:W-:Y:S01]  /*42e0*/  FSEL R12, R12, -INF , !P0 ;  /* 0xff8000000c0c7808 */ /* 0x000fe20004000000 */
[----:B------:R3:W-:Y:S01]  /*42f0*/  MUFU.TANH R61, R32 ;  /* 0x00000020003d7308 */ /* 0x0007e20000002400 */
[CC--:B-----5:R-:W-:Y:S01]  /*4300*/  FFMA.FTZ R33, R0.reuse, R14.reuse, R65 ;  /* 0x0000000e00217223 */ /* 0x0e0fe20000010041 */
[----:B------:R-:W-:Y:S01]  /*4310*/  FFMA.FTZ R14, R0, R14, R67 ;  /* 0x0000000e000e7223 */ /* 0x000fe20000010043 */
[----:B------:R-:W-:-:S03]  /*4320*/  ISETP.GE.AND P0, PT, R38, R141, PT ;  /* 0x0000008d2600720c */ /* 0x000fc60003f06270 */
[----:B------:R-:W-:Y:S02]  /*4330*/  FSEL R33, R33, -INF , !P5 ;  /* 0xff80000021217808 */ /* 0x000fe40006800000 */
[----:B------:R2:W-:Y:S01]  /*4340*/  MUFU.TANH R55, R35 ;  /* 0x0000002300377308 */ /* 0x0005e20000002400 */
[----:B------:R-:W-:Y:S02]  /*4350*/  FSEL R14, R14, -INF , !P2 ;  /* 0xff8000000e0e7808 */ /* 0x000fe40005000000 */
[C---:B------:R-:W-:Y:S02]  /*4360*/  ISETP.GE.AND P5, PT, R156.reuse, R142, PT ;  /* 0x0000008e9c00720c */ /* 0x040fe40003fa6270 */
[----:B------:R-:W-:Y:S02]  /*4370*/  ISETP.GE.AND P2, PT, R156, R141, PT ;  /* 0x0000008d9c00720c */ /* 0x000fe40003f46270 */
[----:B------:R-:W-:Y:S01]  /*4380*/  I2FP.F32.U32 R156, R156 ;  /* 0x0000009c009c7245 */ /* 0x000fe20000201000 */
[----:B------:R4:W-:Y:S01]  /*4390*/  MUFU.TANH R69, R28 ;  /* 0x0000001c00457308 */ /* 0x0009e20000002400 */
[----:B---3--:R-:W-:Y:S01]  /*43a0*/  FFMA.FTZ R32, R0, R36, R9 ;  /* 0x0000002400207223 */ /* 0x008fe20000010009 */
[----:B------:R-:W-:-:S02]  /*43b0*/  FSEL R9, R34, -INF , !P4 ;  /* 0xff80000022097808 */ /* 0x000fc40006000000 */
[----:B------:R-:W-:Y:S02]  /*43c0*/  I2FP.F32.U32 R34, R38 ;  /* 0x0000002600227245 */ /* 0x000fe40000201000 */
[----:B------:R-:W-:Y:S02]  /*43d0*/  ISETP.GE.AND P4, PT, R38, R142, PT ;  /* 0x0000008e2600720c */ /* 0x000fe40003f86270 */
[----:B------:R-:W3:Y:S01]  /*43e0*/  MUFU.TANH R51, R51 ;  /* 0x0000003300337308 */ /* 0x000ee20000002400 */
[----:B--2---:R-:W-:Y:S01]  /*43f0*/  FFMA.FTZ R35, R0, R36, R73 ;  /* 0x0000002400237223 */ /* 0x004fe20000010049 */
[----:B------:R-:W-:Y:S02]  /*4400*/  VIADD R36, R2, 0x29 ;  /* 0x0000002902247836 */ /* 0x000fe40000000000 */
[-C--:B------:R-:W-:Y:S01]  /*4410*/  FFMA.FTZ R43, R0, R34.reuse, R43 ;  /* 0x00000022002b7223 */ /* 0x080fe2000001002b */
[----:B------:R-:W-:Y:S02]  /*4420*/  FSEL R32, R32, -INF , !P1 ;  /* 0xff80000020207808 */ /* 0x000fe40004800000 */
[----:B------:R-:W-:Y:S01]  /*4430*/  FSEL R35, R35, -INF , !P3 ;  /* 0xff80000023237808 */ /* 0x000fe20005800000 */
[----:B------:R2:W-:Y:S01]  /*4440*/  MUFU.TANH R63, R29 ;  /* 0x0000001d003f7308 */ /* 0x0005e20000002400 */
[----:B----4-:R-:W-:Y:S01]  /*4450*/  FFMA.FTZ R28, R0, R34, R45 ;  /* 0x00000022001c7223 */ /* 0x010fe2000001002d */
[----:B------:R-:W-:-:S02]  /*4460*/  ISETP.GE.AND P3, PT, R36, R142, PT ;  /* 0x0000008e2400720c */ /* 0x000fc40003f66270 */
[-C--:B------:R-:W-:Y:S02]  /*4470*/  ISETP.GE.AND P1, PT, R36, R141.reuse, PT ;  /* 0x0000008d2400720c */ /* 0x080fe40003f26270 */
[----:B------:R-:W-:Y:S02]  /*4480*/  FSEL R28, R28, -INF , !P0 ;  /* 0xff8000001c1c7808 */ /* 0x000fe40004000000 */
[----:B------:R4:W-:Y:S01]  /*4490*/  MUFU.TANH R67, R30 ;  /* 0x0000001e00437308 */ /* 0x0009e20000002400 */
[----:B------:R-:W-:-:S07]  /*44a0*/  ISETP.GE.AND P0, PT, R148, R141, PT ;  /* 0x0000008d9400720c */ /* 0x000fce0003f06270 */
[----:B------:R5:W3:Y:S01]  /*44b0*/  MUFU.TANH R71, R27 ;  /* 0x0000001b00477308 */ /* 0x000ae20000002400 */
[CC--:B--2---:R-:W-:Y:S01]  /*44c0*/  FFMA.FTZ R29, R0.reuse, R156.reuse, R41 ;  /* 0x0000009c001d7223 */ /* 0x0c4fe20000010029 */
[----:B-1----:R-:W-:-:S04]  /*44d0*/  FFMA.FTZ R156, R0, R156, R11 ;  /* 0x0000009c009c7223 */ /* 0x002fc8000001000b */
[----:B------:R-:W-:Y:S02]  /*44e0*/  FSEL R29, R29, -INF , !P5 ;  /* 0xff8000001d1d7808 */ /* 0x000fe40006800000 */
[----:B------:R-:W-:Y:S01]  /*44f0*/  FSEL R156, R156, -INF , !P2 ;  /* 0xff8000009c9c7808 */ /* 0x000fe20005000000 */
[----:B------:R1:W2:Y:S01]  /*4500*/  MUFU.TANH R41, R26 ;  /* 0x0000001a00297308 */ /* 0x0002a20000002400 */
[----:B----4-:R-:W-:Y:S02]  /*4510*/  I2FP.F32.U32 R30, R36 ;  /* 0x00000024001e7245 */ /* 0x010fe40000201000 */
[C---:B------:R-:W-:Y:S02]  /*4520*/  ISETP.GE.AND P5, PT, R154.reuse, R142, PT ;  /* 0x0000008e9a00720c */ /* 0x040fe40003fa6270 */
[----:B------:R-:W-:Y:S01]  /*4530*/  ISETP.GE.AND P2, PT, R154, R141, PT ;  /* 0x0000008d9a00720c */ /* 0x000fe20003f46270 */
[CC--:B------:R-:W-:Y:S01]  /*4540*/  FFMA.FTZ R34, R0.reuse, R30.reuse, R37 ;  /* 0x0000001e00227223 */ /* 0x0c0fe20000010025 */
[----:B------:R-:W-:Y:S01]  /*4550*/  FFMA.FTZ R47, R0, R30, R47 ;  /* 0x0000001e002f7223 */ /* 0x000fe2000001002f */
[----:B-----5:R-:W-:Y:S01]  /*4560*/  FSEL R27, R43, -INF , !P4 ;  /* 0xff8000002b1b7808 */ /* 0x020fe20006000000 */
[----:B------:R-:W-:Y:S01]  /*4570*/  VIADD R30, R2, 0x38 ;  /* 0x00000038021e7836 */ /* 0x000fe20000000000 */
[----:B------:R-:W-:Y:S01]  /*4580*/  ISETP.GE.AND P4, PT, R148, R142, PT ;  /* 0x0000008e9400720c */ /* 0x000fe20003f86270 */
[----:B------:R4:W-:Y:S01]  /*4590*/  MUFU.TANH R37, R24 ;  /* 0x0000001800257308 */ /* 0x0009e20000002400 */
[----:B------:R-:W-:-:S02]  /*45a0*/  I2FP.F32.U32 R148, R148 ;  /* 0x0000009400947245 */ /* 0x000fc40000201000 */
[----:B------:R-:W-:Y:S02]  /*45b0*/  I2FP.F32.U32 R154, R154 ;  /* 0x0000009a009a7245 */ /* 0x000fe40000201000 */
[----:B------:R-:W-:Y:S01]  /*45c0*/  FSEL R58, R47, -INF , !P1 ;  /* 0xff8000002f3a7808 */ /* 0x000fe20004800000 */
[CC--:B------:R-:W-:Y:S01]  /*45d0*/  FFMA.FTZ R5, R0.reuse, R148.reuse, R5 ;  /* 0x0000009400057223 */ /* 0x0c0fe20000010005 */
[----:B------:R-:W-:Y:S01]  /*45e0*/  FFMA.FTZ R148, R0, R148, R21 ;  /* 0x0000009400947223 */ /* 0x000fe20000010015 */
[----:B-1----:R-:W-:Y:S01]  /*45f0*/  I2FP.F32.U32 R26, R30 ;  /* 0x0000001e001a7245 */ /* 0x002fe20000201000 */
[----:B------:R-:W-:Y:S02]  /*4600*/  VIADD R21, R2, 0x41 ;  /* 0x0000004102157836 */ /* 0x000fe40000000000 */
[CC--:B------:R-:W-:Y:S01]  /*4610*/  FFMA.FTZ R49, R0.reuse, R154.reuse, R49 ;  /* 0x0000009a00317223 */ /* 0x0c0fe20000010031 */
[C---:B------:R-:W-:Y:S01]  /*4620*/  FFMA.FTZ R154, R0.reuse, R154, R31 ;  /* 0x0000009a009a7223 */ /* 0x040fe2000001001f */
[----:B------:R1:W5:Y:S01]  /*4630*/  MUFU.TANH R11, R25 ;  /* 0x00000019000b7308 */ /* 0x0003620000002400 */
[----:B------:R-:W-:Y:S01]  /*4640*/  FSEL R149, R5, -INF , !P4 ;  /* 0xff80000005957808 */ /* 0x000fe20006000000 */
[-C--:B---3--:R-:W-:Y:S01]  /*4650*/  FFMA.FTZ R51, R0, R26.reuse, R51 ;  /* 0x0000001a00337223 */ /* 0x088fe20000010033 */
[----:B------:R-:W-:Y:S01]  /*4660*/  FSEL R148, R148, -INF , !P0 ;  /* 0xff80000094947808 */ /* 0x000fe20004000000 */
[----:B------:R-:W-:Y:S01]  /*4670*/  FFMA.FTZ R75, R0, R26, R75 ;  /* 0x0000001a004b7223 */ /* 0x000fe2000001004b */
[----:B----4-:R-:W-:Y:S01]  /*4680*/  VIADD R24, R2, 0x40 ;  /* 0x0000004002187836 */ /* 0x010fe20000000000 */
[----:B------:R-:W-:Y:S01]  /*4690*/  ISETP.GE.AND P1, PT, R30, R141, PT ;  /* 0x0000008d1e00720c */ /* 0x000fe20003f26270 */
[----:B------:R-:W-:Y:S01]  /*46a0*/  VIADD R26, R2, 0x39 ;  /* 0x00000039021a7836 */ /* 0x000fe20000000000 */
[----:B------:R3:W4:Y:S01]  /*46b0*/  MUFU.TANH R31, R22 ;  /* 0x00000016001f7308 */ /* 0x0007220000002400 */
[----:B------:R-:W-:-:S02]  /*46c0*/  FSEL R65, R49, -INF , !P5 ;  /* 0xff80000031417808 */ /* 0x000fc40006800000 */
[C---:B------:R-:W-:Y:S02]  /*46d0*/  ISETP.GE.AND P4, PT, R24.reuse, R142, PT ;  /* 0x0000008e1800720c */ /* 0x040fe40003f86270 */
[----:B------:R-:W-:Y:S02]  /*46e0*/  ISETP.GE.AND P0, PT, R24, R141, PT ;  /* 0x0000008d1800720c */ /* 0x000fe40003f06270 */
[----:B------:R-:W-:Y:S01]  /*46f0*/  I2FP.F32.U32 R24, R24 ;  /* 0x0000001800187245 */ /* 0x000fe20000201000 */
[----:B------:R2:W4:Y:S01]  /*4700*/  MUFU.TANH R5, R20 ;  /* 0x0000001400057308 */ /* 0x0005220000002400 */
[----:B-1----:R-:W-:Y:S02]  /*4710*/  FSEL R25, R34, -INF , !P3 ;  /* 0xff80000022197808 */ /* 0x002fe40005800000 */
[----:B------:R-:W-:Y:S01]  /*4720*/  ISETP.GE.AND P3, PT, R30, R142, PT ;  /* 0x0000008e1e00720c */ /* 0x000fe20003f66270 */
[-C--:B------:R-:W-:Y:S01]  /*4730*/  FFMA.FTZ R57, R0, R24.reuse, R57 ;  /* 0x0000001800397223 */ /* 0x080fe20000010039 */
[----:B------:R-:W-:Y:S01]  /*4740*/  FSEL R154, R154, -INF , !P2 ;  /* 0xff8000009a9a7808 */ /* 0x000fe20005000000 */
[----:B------:R-:W-:Y:S01]  /*4750*/  FFMA.FTZ R93, R0, R24, R93 ;  /* 0x00000018005d7223 */ /* 0x000fe2000001005d */
[----:B------:R-:W-:Y:S01]  /*4760*/  FSEL R147, R51, -INF , !P3 ;  /* 0xff80000033937808 */ /* 0x000fe20005800000 */
[----:B------:R-:W-:Y:S01]  /*4770*/  VIADD R24, R2, 0x48 ;  /* 0x0000004802187836 */ /* 0x000fe20000000000 */
[----:B---3--:R-:W-:Y:S01]  /*4780*/  I2FP.F32.U32 R22, R21 ;  /* 0x0000001500167245 */ /* 0x008fe20000201000 */
[----:B------:R-:W1:Y:S01]  /*4790*/  MUFU.TANH R23, R23 ;  /* 0x0000001700177308 */ /* 0x000e620000002400 */
[----:B------:R-:W-:-:S02]  /*47a0*/  FSEL R144, R75, -INF , !P1 ;  /* 0xff8000004b907808 */ /* 0x000fc40004800000 */
[----:B------:R-:W-:Y:S01]  /*47b0*/  ISETP.GE.AND P5, PT, R26, R142, PT ;  /* 0x0000008e1a00720c */ /* 0x000fe20003fa6270 */
[CC--:B------:R-:W-:Y:S01]  /*47c0*/  FFMA.FTZ R139, R0.reuse, R22.reuse, R59 ;  /* 0x00000016008b7223 */ /* 0x0c0fe2000001003b */
[----:B------:R-:W-:Y:S01]  /*47d0*/  FFMA.FTZ R95, R0, R22, R95 ;  /* 0x00000016005f7223 */ /* 0x000fe2000001005f */
[-C--:B------:R-:W-:Y:S01]  /*47e0*/  ISETP.GE.AND P2, PT, R26, R141.reuse, PT ;  /* 0x0000008d1a00720c */ /* 0x080fe20003f46270 */
[C---:B--2---:R-:W-:Y:S01]  /*47f0*/  VIADD R20, R2.reuse, 0x50 ;  /* 0x0000005002147836 */ /* 0x044fe20000000000 */
[C---:B------:R-:W-:Y:S01]  /*4800*/  ISETP.GE.AND P3, PT, R21.reuse, R142, PT ;  /* 0x0000008e1500720c */ /* 0x040fe20003f66270 */
[----:B------:R-:W-:Y:S01]  /*4810*/  VIADD R22, R2, 0x49 ;  /* 0x0000004902167836 */ /* 0x000fe20000000000 */
[----:B------:R-:W-:Y:S01]  /*4820*/  ISETP.GE.AND P1, PT, R21, R141, PT ;  /* 0x0000008d1500720c */ /* 0x000fe20003f26270 */
[----:B------:R-:W-:Y:S01]  /*4830*/  MUFU.TANH R43, R88 ;  /* 0x00000058002b7308 */ /* 0x000fe20000002400 */
[----:B------:R-:W-:Y:S02]  /*4840*/  I2FP.F32.U32 R26, R26 ;  /* 0x0000001a001a7245 */ /* 0x000fe40000201000 */
[----:B------:R-:W-:-:S02]  /*4850*/  FSEL R139, R139, -INF , !P3 ;  /* 0xff8000008b8b7808 */ /* 0x000fc40005800000 */
[----:B------:R-:W-:Y:S01]  /*4860*/  FSEL R152, R95, -INF , !P1 ;  /* 0xff8000005f987808 */ /* 0x000fe20004800000 */
[----:B------:R-:W-:Y:S01]  /*4870*/  FFMA.FTZ R53, R0, R26, R53 ;  /* 0x0000001a00357223 */ /* 0x000fe20000010035 */
[C---:B------:R-:W-:Y:S01]  /*4880*/  ISETP.GE.AND P3, PT, R20.reuse, R142, PT ;  /* 0x0000008e1400720c */ /* 0x040fe20003f66270 */
[----:B------:R2:W3:Y:S01]  /*4890*/  MUFU.TANH R21, R6 ;  /* 0x0000000600157308 */ /* 0x0004e20000002400 */
[-C--:B------:R-:W-:Y:S01]  /*48a0*/  ISETP.GE.AND P1, PT, R20, R141.reuse, PT ;  /* 0x0000008d1400720c */ /* 0x080fe20003f26270 */
[C---:B------:R-:W-:Y:S01]  /*48b0*/  FFMA.FTZ R55, R0.reuse, R26, R55 ;  /* 0x0000001a00377223 */ /* 0x040fe20000010037 */
[----:B------:R-:W-:Y:S02]  /*48c0*/  I2FP.F32.U32 R20, R20 ;  /* 0x0000001400147245 */ /* 0x000fe40000201000 */
[----:B------:R-:W-:Y:S02]  /*48d0*/  FSEL R145, R57, -INF , !P4 ;  /* 0xff80000039917808 */ /* 0x000fe40006000000 */
[----:B------:R-:W-:Y:S01]  /*48e0*/  FSEL R146, R93, -INF , !P0 ;  /* 0xff8000005d927808 */ /* 0x000fe20004000000 */
[----:B------:R-:W-:Y:S01]  /*48f0*/  FFMA.FTZ R71, R0, R20, R71 ;  /* 0x0000001400477223 */ /* 0x000fe20000010047 */
[----:B------:R-:W-:Y:S01]  /*4900*/  ISETP.GE.AND P4, PT, R22, R142, PT ;  /* 0x0000008e1600720c */ /* 0x000fe20003f86270 */
[----:B------:R-:W-:Y:S01]  /*4910*/  FFMA.FTZ R136, R0, R20, R41 ;  /* 0x0000001400887223 */ /* 0x000fe20000010029 */
[----:B------:R-:W-:Y:S01]  /*4920*/  ISETP.GE.AND P0, PT, R22, R141, PT ;  /* 0x0000008d1600720c */ /* 0x000fe20003f06270 */
[----:B------:R-:W-:Y:S01]  /*4930*/  VIADD R20, R2, 0x51 ;  /* 0x0000005102147836 */ /* 0x000fe20000000000 */
[----:B------:R-:W-:Y:S01]  /*4940*/  I2FP.F32.U32 R22, R22 ;  /* 0x0000001600167245 */ /* 0x000fe20000201000 */
[----:B------:R-:W3:Y:S01]  /*4950*/  MUFU.TANH R45, R90 ;  /* 0x0000005a002d7308 */ /* 0x000ee20000002400 */
[----:B------:R-:W-:-:S02]  /*4960*/  FSEL R59, R53, -INF , !P5 ;  /* 0xff800000353b7808 */ /* 0x000fc40006800000 */
[----:B--2---:R-:W-:Y:S01]  /*4970*/  I2FP.F32.U32 R6, R24 ;  /* 0x0000001800067245 */ /* 0x004fe20000201000 */
[CC--:B------:R-:W-:Y:S01]  /*4980*/  FFMA.FTZ R63, R0.reuse, R22.reuse, R63 ;  /* 0x00000016003f7223 */ /* 0x0c0fe2000001003f */
[----:B------:R-:W-:Y:S01]  /*4990*/  FSEL R56, R55, -INF , !P2 ;  /* 0xff80000037387808 */ /* 0x000fe20005000000 */
        /* <DEDUP_REMOVED lines=9> */
[----:B------:R-:W2:Y:S01]  /*4a30*/  MUFU.TANH R89, R89 ;  /* 0x0000005900597308 */ /* 0x000ea20000002400 */
[----:B------:R-:W-:-:S02]  /*4a40*/  FSEL R138, R67, -INF , !P2 ;  /* 0xff800000438a7808 */ /* 0x000fc40005000000 */
[C---:B------:R-:W-:Y:S02]  /*4a50*/  ISETP.GE.AND P5, PT, R20.reuse, R142, PT ;  /* 0x0000008e1400720c */ /* 0x040fe40003fa6270 */
[-C--:B------:R-:W-:Y:S02]  /*4a60*/  ISETP.GE.AND P2, PT, R20, R141.reuse, PT ;  /* 0x0000008d1400720c */ /* 0x080fe40003f46270 */
[----:B------:R-:W-:Y:S01]  /*4a70*/  I2FP.F32.U32 R20, R20 ;  /* 0x0000001400147245 */ /* 0x000fe20000201000 */
[----:B------:R-:W2:Y:S01]  /*4a80*/  MUFU.TANH R91, R91 ;  /* 0x0000005b005b7308 */ /* 0x000ea20000002400 */
[----:B------:R-:W-:Y:S02]  /*4a90*/  FSEL R150, R69, -INF , !P0 ;  /* 0xff80000045967808 */ /* 0x000fe40004000000 */
[----:B------:R-:W-:Y:S01]  /*4aa0*/  ISETP.GE.AND P4, PT, R22, R142, PT ;  /* 0x0000008e1600720c */ /* 0x000fe20003f86270 */
[-C--:B-----5:R-:W-:Y:S01]  /*4ab0*/  FFMA.FTZ R131, R0, R20.reuse, R11 ;  /* 0x0000001400837223 */ /* 0x0a0fe2000001000b */
[-C--:B------:R-:W-:Y:S01]  /*4ac0*/  ISETP.GE.AND P0, PT, R22, R141.reuse, PT ;  /* 0x0000008d1600720c */ /* 0x080fe20003f06270 */
[----:B------:R-:W-:Y:S01]  /*4ad0*/  FFMA.FTZ R37, R0, R20, R37 ;  /* 0x0000001400257223 */ /* 0x000fe20000010025 */
[----:B------:R-:W-:Y:S01]  /*4ae0*/  I2FP.F32.U32 R22, R22 ;  /* 0x0000001600167245 */ /* 0x000fe20000201000 */
[----:B------:R-:W5:Y:S01]  /*4af0*/  MUFU.TANH R41, R84 ;  /* 0x0000005400297308 */ /* 0x000f620000002400 */
[----:B------:R-:W-:Y:S01]  /*4b00*/  FSEL R133, R71, -INF , !P3 ;  /* 0xff80000047857808 */ /* 0x000fe20005800000 */
[----:B------:R-:W-:Y:S01]  /*4b10*/  VIADD R20, R2, 0x61 ;  /* 0x0000006102147836 */ /* 0x000fe20000000000 */
[----:B------:R-:W-:Y:S01]  /*4b20*/  FSEL R136, R136, -INF , !P1 ;  /* 0xff80000088887808 */ /* 0x000fe20004800000 */
[----:B----4-:R-:W-:Y:S01]  /*4b30*/  FFMA.FTZ R31, R0, R22, R31 ;  /* 0x00000016001f7223 */ /* 0x010fe2000001001f */
[----:B------:R-:W-:Y:S01]  /*4b40*/  ISETP.GE.AND P3, PT, R6, R142, PT ;  /* 0x0000008e0600720c */ /* 0x000fe20003f66270 */
[----:B------:R-:W-:Y:S01]  /*4b50*/  FFMA.FTZ R132, R0, R22, R5 ;  /* 0x0000001600847223 */ /* 0x000fe20000010005 */
[----:B------:R-:W-:Y:S01]  /*4b60*/  ISETP.GE.AND P1, PT, R6, R141, PT ;  /* 0x0000008d0600720c */ /* 0x000fe20003f26270 */
[----:B------:R-:W4:Y:S01]  /*4b70*/  MUFU.TANH R11, R86 ;  /* 0x00000056000b7308 */ /* 0x000f220000002400 */
[----:B------:R-:W-:Y:S01]  /*4b80*/  I2FP.F32.U32 R6, R6 ;  /* 0x0000000600067245 */ /* 0x000fe20000201000 */
[----:B------:R-:W-:Y:S01]  /*4b90*/  VIADD R22, R2, 0x60 ;  /* 0x0000006002167836 */ /* 0x000fe20000000000 */
[----:B------:R-:W-:-:S02]  /*4ba0*/  FSEL R131, R131, -INF , !P5 ;  /* 0xff80000083837808 */ /* 0x000fc40006800000 */
[----:B------:R-:W-:Y:S01]  /*4bb0*/  FSEL R134, R37, -INF , !P2 ;  /* 0xff80000025867808 */ /* 0x000fe20005000000 */
[CC--:B-1----:R-:W-:Y:S01]  /*4bc0*/  FFMA.FTZ R23, R0.reuse, R6.reuse, R23 ;  /* 0x0000000600177223 */ /* 0x0c2fe20000010017 */
[----:B---3--:R-:W-:Y:S01]  /*4bd0*/  FFMA.FTZ R21, R0, R6, R21 ;  /* 0x0000000600157223 */ /* 0x008fe20000010015 */
[----:B------:R-:W-:Y:S01]  /*4be0*/  VIADD R6, R2, 0x68 ;  /* 0x0000006802067836 */ /* 0x000fe20000000000 */
[C---:B------:R-:W-:Y:S01]  /*4bf0*/  ISETP.GE.AND P5, PT, R22.reuse, R142, PT ;  /* 0x0000008e1600720c */ /* 0x040fe20003fa6270 */
[----:B------:R-:W-:Y:S01]  /*4c00*/  MUFU.TANH R81, R81 ;  /* 0x0000005100517308 */ /* 0x000fe20000002400 */
[----:B------:R-:W-:Y:S02]  /*4c10*/  ISETP.GE.AND P2, PT, R22, R141, PT ;  /* 0x0000008d1600720c */ /* 0x000fe40003f46270 */
[----:B------:R-:W-:Y:S02]  /*4c20*/  FSEL R129, R31, -INF , !P4 ;  /* 0xff8000001f817808 */ /* 0x000fe40006000000 */
[----:B------:R-:W-:-:S02]  /*4c30*/  FSEL R132, R132, -INF , !P0 ;  /* 0xff80000084847808 */ /* 0x000fc40004000000 */
[----:B------:R-:W-:Y:S01]  /*4c40*/  I2FP.F32.U32 R22, R22 ;  /* 0x0000001600167245 */ /* 0x000fe20000201000 */
[----:B------:R-:W-:Y:S01]  /*4c50*/  MUFU.TANH R85, R85 ;  /* 0x0000005500557308 */ /* 0x000fe20000002400 */
[C---:B------:R-:W-:Y:S02]  /*4c60*/  ISETP.GE.AND P4, PT, R20.reuse, R142, PT ;  /* 0x0000008e1400720c */ /* 0x040fe40003f86270 */
[-C--:B------:R-:W-:Y:S01]  /*4c70*/  ISETP.GE.AND P0, PT, R20, R141.reuse, PT ;  /* 0x0000008d1400720c */ /* 0x080fe20003f06270 */
[C---:B------:R-:W-:Y:S01]  /*4c80*/  FFMA.FTZ R43, R0.reuse, R22, R43 ;  /* 0x00000016002b7223 */ /* 0x040fe2000001002b */
[----:B------:R-:W-:Y:S01]  /*4c90*/  I2FP.F32.U32 R20, R20 ;  /* 0x0000001400147245 */ /* 0x000fe20000201000 */
[C---:B------:R-:W-:Y:S01]  /*4ca0*/  FFMA.FTZ R45, R0.reuse, R22, R45 ;  /* 0x00000016002d7223 */ /* 0x040fe2000001002d */
[----:B------:R-:W-:Y:S01]  /*4cb0*/  FSEL R127, R23, -INF , !P3 ;  /* 0xff800000177f7808 */ /* 0x000fe20005800000 */
[----:B------:R-:W-:Y:S01]  /*4cc0*/  MUFU.TANH R87, R87 ;  /* 0x0000005700577308 */ /* 0x000fe20000002400 */
[----:B------:R-:W-:Y:S01]  /*4cd0*/  FSEL R64, R21, -INF , !P1 ;  /* 0xff80000015407808 */ /* 0x000fe20004800000 */
[----:B--2---:R-:W-:Y:S01]  /*4ce0*/  FFMA.FTZ R55, R0, R20, R89 ;  /* 0x0000001400377223 */ /* 0x004fe20000010059 */
[----:B------:R-:W-:Y:S01]  /*4cf0*/  ISETP.GE.AND P3, PT, R6, R142, PT ;  /* 0x0000008e0600720c */ /* 0x000fe20003f66270 */
[----:B------:R-:W-:Y:S01]  /*4d00*/  FFMA.FTZ R22, R0, R20, R91 ;  /* 0x0000001400167223 */ /* 0x000fe2000001005b */
[-C--:B------:R-:W-:Y:S01]  /*4d10*/  ISETP.GE.AND P1, PT, R6, R141.reuse, PT ;  /* 0x0000008d0600720c */ /* 0x080fe20003f26270 */
[C---:B------:R-:W-:Y:S01]  /*4d20*/  VIADD R20, R2.reuse, 0x70 ;  /* 0x0000007002147836 */ /* 0x040fe20000000000 */
[----:B------:R-:W-:Y:S01]  /*4d30*/  I2FP.F32.U32 R6, R6 ;  /* 0x0000000600067245 */ /* 0x000fe20000201000 */
[----:B------:R-:W1:Y:S01]  /*4d40*/  MUFU.TANH R5, R80 ;  /* 0x0000005000057308 */ /* 0x000e620000002400 */
[----:B------:R-:W-:Y:S01]  /*4d50*/  FSEL R55, R55, -INF , !P4 ;  /* 0xff80000037377808 */ /* 0x000fe20006000000 */
[----:B------:R-:W-:Y:S01]  /*4d60*/  VIADD R23, R2, 0x69 ;  /* 0x0000006902177836 */ /* 0x000fe20000000000 */
[----:B------:R-:W-:Y:S01]  /*4d70*/  FSEL R22, R22, -INF , !P0 ;  /* 0xff80000016167808 */ /* 0x000fe20004000000 */
[CC--:B-----5:R-:W-:Y:S01]  /*4d80*/  FFMA.FTZ R41, R0.reuse, R6.reuse, R41 ;  /* 0x0000000600297223 */ /* 0x0e0fe20000010029 */
[----:B----4-:R-:W-:Y:S01]  /*4d90*/  FFMA.FTZ R11, R0, R6, R11 ;  /* 0x00000006000b7223 */ /* 0x010fe2000001000b */
[----:B------:R-:W-:Y:S01]  /*4da0*/  VIADD R6, R2, 0x71 ;  /* 0x0000007102067836 */ /* 0x000fe20000000000 */
[C---:B------:R-:W-:Y:S01]  /*4db0*/  ISETP.GE.AND P4, PT, R20.reuse, R142, PT ;  /* 0x0000008e1400720c */ /* 0x040fe20003f86270 */
[----:B------:R-:W2:Y:S01]  /*4dc0*/  MUFU.TANH R21, R82 ;  /* 0x0000005200157308 */ /* 0x000ea20000002400 */
[----:B------:R-:W-:-:S02]  /*4dd0*/  ISETP.GE.AND P0, PT, R20, R141, PT ;  /* 0x0000008d1400720c */ /* 0x000fc40003f06270 */
[----:B------:R-:W-:Y:S02]  /*4de0*/  I2FP.F32.U32 R24, R20 ;  /* 0x0000001400187245 */ /* 0x000fe40000201000 */
[----:B------:R-:W-:Y:S02]  /*4df0*/  FSEL R53, R41, -INF , !P3 ;  /* 0xff80000029357808 */ /* 0x000fe40005800000 */
[----:B------:R-:W-:Y:S01]  /*4e00*/  FSEL R20, R11, -INF , !P1 ;  /* 0xff8000000b147808 */ /* 0x000fe20004800000 */
[----:B------:R-:W3:Y:S01]  /*4e10*/  MUFU.TANH R83, R83 ;  /* 0x0000005300537308 */ /* 0x000ee20000002400 */
[----:B------:R-:W-:Y:S01]  /*4e20*/  ISETP.GE.AND P3, PT, R6, R142, PT ;  /* 0x0000008e0600720c */ /* 0x000fe20003f66270 */
[----:B-1----:R-:W-:Y:S01]  /*4e30*/  FFMA.FTZ R5, R0, R24, R5 ;  /* 0x0000001800057223 */ /* 0x002fe20000010005 */
[----:B------:R-:W-:Y:S01]  /*4e40*/  BAR.SYNC.DEFER_BLOCKING 0x0 ;  /* 0x0000000000007b1d */ /* 0x000fe20000010000 */
[----:B------:R-:W-:Y:S02]  /*4e50*/  ISETP.GE.AND P1, PT, R6, R141, PT ;  /* 0x0000008d0600720c */ /* 0x000fe40003f26270 */
[----:B------:R-:W-:-:S02]  /*4e60*/  I2FP.F32.U32 R6, R6 ;  /* 0x0000000600067245 */ /* 0x000fc40000201000 */
[----:B------:R-:W-:Y:S01]  /*4e70*/  FSEL R57, R43, -INF , !P5 ;  /* 0xff8000002b397808 */ /* 0x000fe20006800000 */
[----:B------:R-:W1:Y:S01]  /*4e80*/  MUFU.TANH R77, R77 ;  /* 0x0000004d004d7308 */ /* 0x000e620000002400 */
[----:B------:R-:W-:Y:S01]  /*4e90*/  FSEL R54, R45, -INF , !P2 ;  /* 0xff8000002d367808 */ /* 0x000fe20005000000 */
[C---:B------:R-:W-:Y:S01]  /*4ea0*/  FFMA.FTZ R45, R0.reuse, R6, R81 ;  /* 0x00000006002d7223 */ /* 0x040fe20000010051 */
[C---:B------:R-:W-:Y:S01]  /*4eb0*/  ISETP.GE.AND P5, PT, R23.reuse, R142, PT ;  /* 0x0000008e1700720c */ /* 0x040fe20003fa6270 */
[C---:B--2---:R-:W-:Y:S01]  /*4ec0*/  FFMA.FTZ R21, R0.reuse, R24, R21 ;  /* 0x0000001800157223 */ /* 0x044fe20000010015 */
[----:B------:R-:W-:Y:S02]  /*4ed0*/  ISETP.GE.AND P2, PT, R23, R141, PT ;  /* 0x0000008d1700720c */ /* 0x000fe40003f46270 */
[----:B------:R-:W-:Y:S01]  /*4ee0*/  I2FP.F32.U32 R23, R23 ;  /* 0x0000001700177245 */ /* 0x000fe20000201000 */
[----:B------:R-:W2:Y:S01]  /*4ef0*/  MUFU.TANH R79, R79 ;  /* 0x0000004f004f7308 */ /* 0x000ea20000002400 */
[----:B---3--:R-:W-:Y:S01]  /*4f00*/  FFMA.FTZ R40, R0, R6, R83 ;  /* 0x0000000600287223 */ /* 0x008fe20000010053 */
[----:B------:R-:W-:Y:S01]  /*4f10*/  VIADD R6, R2, 0x79 ;  /* 0x0000007902067836 */ /* 0x000fe20000000000 */
[----:B------:R-:W-:Y:S01]  /*4f20*/  FSEL R45, R45, -INF , !P3 ;  /* 0xff8000002d2d7808 */ /* 0x000fe20005800000 */
[CC--:B------:R-:W-:Y:S01]  /*4f30*/  FFMA.FTZ R85, R0.reuse, R23.reuse, R85 ;  /* 0x0000001700557223 */ /* 0x0c0fe20000010055 */
[----:B------:R-:W-:Y:S01]  /*4f40*/  FFMA.FTZ R42, R0, R23, R87 ;  /* 0x00000017002a7223 */ /* 0x000fe20000010057 */
[----:B------:R-:W-:-:S02]  /*4f50*/  ISETP.NE.AND P3, PT, R140, 0x1, PT ;  /* 0x000000018c00780c */ /* 0x000fc40003f65270 */
[----:B------:R-:W-:Y:S02]  /*4f60*/  FSEL R46, R5, -INF , !P4 ;  /* 0xff800000052e7808 */ /* 0x000fe40006000000 */
[----:B------:R-:W-:Y:S02]  /*4f70*/  FSEL R23, R85, -INF , !P5 ;  /* 0xff80000055177808 */ /* 0x000fe40006800000 */
[----:B------:R-:W-:Y:S02]  /*4f80*/  FSEL R42, R42, -INF , !P2 ;  /* 0xff8000002a2a7808 */ /* 0x000fe40005000000 */
        /* <DEDUP_REMOVED lines=10> */
[CC--:B-1----:R-:W-:Y:S01]  /*5030*/  FFMA.FTZ R43, R0.reuse, R6.reuse, R77 ;  /* 0x00000006002b7223 */ /* 0x0c2fe2000001004d */
[----:B--2---:R-:W-:-:S02]  /*5040*/  FFMA.FTZ R38, R0, R6, R79 ;  /* 0x0000000600267223 */ /* 0x004fc4000001004f */
        /* <DEDUP_REMOVED lines=16> */
.L_x_1676:
        /* <DEDUP_REMOVED lines=59> */
.L_x_1677:
        /* <DEDUP_REMOVED lines=78> */
.L_x_1679:
[----:B------:R1:W-:Y:S02]  /*59e0*/  STS.128 [R177+0x8800], RZ ;  /* 0x008800ffb1007388 */ /* 0x0003e40000000c00 */
.L_x_1680:
[----:B------:R-:W-:Y:S05]  /*59f0*/  BSYNC.RECONVERGENT B0 ;  /* 0x0000000000007941 */ /* 0x000fea0003800200 */
.L_x_1678:
[----:B------:R-:W0:Y:S02]  /*5a00*/  LDGDEPBAR ;  /* 0x00000000000079af */ /* 0x000e240000000000 */
.L_x_1675:
[----:B------:R-:W-:Y:S01]  /*5a10*/  FMNMX3.FTZ R2, R5, R13, R7, !PT ;  /* 0x0000000d05027276 */ /* 0x000fe20007810007 */
[----:B------:R-:W2:Y:S01]  /*5a20*/  LDCU UR6, c[0x0][0x45c] ;  /* 0x00008b80ff0677ac */ /* 0x000ea20008000800 */
        /* <DEDUP_REMOVED lines=32> */
[----:B------:R-:W4:Y:S01]  /*5c30*/  SHFL.BFLY PT, R2, R21, 0x2, 0x1f ;  /* 0x0c401f0015027f89 */ /* 0x000f2200000e0000 */
[----:B------:R-:W-:Y:S02]  /*5c40*/  MOV R187, 0xffffffff ;  /* 0xffffffff00bb7802 */ /* 0x000fe40000000f00 */
[----:B------:R-:W-:Y:S01]  /*5c50*/  LEA R119, R119, UR4, 0x1 ;  /* 0x0000000477777c11 */ /* 0x000fe2000f8e08ff */
[----:B------:R-:W5:Y:S03]  /*5c60*/  SHFL.BFLY PT, R11, R24, 0x2, 0x1f ;  /* 0x0c401f00180b7f89 */ /* 0x000f6600000e0000 */
[----:B------:R-:W-:Y:S01]  /*5c70*/  IADD3 R189, PT, PT, R119, 0x9000, RZ ;  /* 0x0000900077bd7810 */ /* 0x000fe20007ffe0ff */
[----:B------:R-:W-:Y:S04]  /*5c80*/  LDSM.16.MT88.4 R92, [R119+0xb000] ;  /* 0x00b00000775c783b */ /* 0x000fe80000004200 */
[----:B------:R-:W-:Y:S01]  /*5c90*/  LDSM.16.MT88.4 R76, [R119+0xd000] ;  /* 0x00d00000774c783b */ /* 0x000fe20000004200 */
[----:B----4-:R-:W-:-:S02]  /*5ca0*/  FMNMX.FTZ R2, R21, R2, !PT ;  /* 0x0000000215027209 */ /* 0x010fc40007810000 */
[----:B-----5:R-:W-:-:S03]  /*5cb0*/  FMNMX.FTZ R11, R24, R11, !PT ;  /* 0x0000000b180b7209 */ /* 0x020fc60007810000 */
[----:B------:R-:W4:Y:S01]  /*5cc0*/  SHFL.BFLY PT, R3, R2, 0x1, 0x1f ;  /* 0x0c201f0002037f89 */ /* 0x000f2200000e0000 */
[----:B------:R-:W-:-:S05]  /*5cd0*/  IADD3 R24, PT, PT, R108, R119, RZ ;  /* 0x000000776c187210 */ /* 0x000fca0007ffe0ff */
[----:B------:R-:W-:Y:S04]  /*5ce0*/  LDSM.16.MT88.4 R84, [R24+0xb000] ;  /* 0x00b000001854783b */ /* 0x000fe80000004200 */
[----:B------:R-:W-:Y:S04]  /*5cf0*/  LDSM.16.MT88.4 R100, [R24+0x9000] ;  /* 0x009000001864783b */ /* 0x000fe80000004200 */
[----:B------:R-:W-:Y:S01]  /*5d00*/  LDSM.16.MT88.4 R60, [R24+0x9400] ;  /* 0x00940000183c783b */ /* 0x000fe20000004200 */
[----:B----4-:R-:W-:-:S03]  /*5d10*/  FMNMX.FTZ R3, R2, R3, !PT ;  /* 0x0000000302037209 */ /* 0x010fc60007810000 */
[----:B------:R-:W4:Y:S01]  /*5d20*/  SHFL.BFLY PT, R2, R11, 0x1, 0x1f ;  /* 0x0c201f000b027f89 */ /* 0x000f2200000e0000 */
[C---:B------:R-:W-:Y:S01]  /*5d30*/  FSETP.NEU.FTZ.AND P0, PT, R3.reuse, -INF , PT ;  /* 0xff8000000300780b */ /* 0x040fe20003f1d000 */
[----:B--23--:R-:W-:-:S05]  /*5d40*/  FMUL.FTZ R50, R3, UR6 ;  /* 0x0000000603327c20 */ /* 0x00cfca0008410000 */
        /* <DEDUP_REMOVED lines=12> */
[----:B----4-:R-:W-:Y:S01]  /*5e10*/  FMNMX.FTZ R2, R11, R2, !PT ;  /* 0x000000020b027209 */ /* 0x010fe20007810000 */
[--C-:B------:R-:W-:Y:S01]  /*5e20*/  FFMA.FTZ R35, R35, UR6, -R50.reuse ;  /* 0x0000000623237c23 */ /* 0x100fe20008010832 */
[--C-:B------:R-:W-:Y:S01]  /*5e30*/  FFMA.FTZ R27, R27, UR6, -R50.reuse ;  /* 0x000000061b1b7c23 */ /* 0x100fe20008010832 */
[----:B------:R-:W2:Y:S01]  /*5e40*/  MUFU.EX2 R67, R67 ;  /* 0x0000004300437308 */ /* 0x000ea20000000800 */
[C---:B------:R-:W-:Y:S01]  /*5e50*/  FSETP.NEU.FTZ.AND P0, PT, R2.reuse, -INF , PT ;  /* 0xff8000000200780b */ /* 0x040fe20003f1d000 */
[----:B------:R-:W-:Y:S01]  /*5e60*/  FMUL.FTZ R47, R2, UR6 ;  /* 0x00000006022f7c20 */ /* 0x000fe20008410000 */
[--C-:B------:R-:W-:Y:S01]  /*5e70*/  FFMA.FTZ R65, R65, UR6, -R50.reuse ;  /* 0x0000000641417c23 */ /* 0x100fe20008010832 */
[--C-:B------:R-:W-:Y:S01]  /*5e80*/  FFMA.FTZ R131, R131, UR6, -R50.reuse ;  /* 0x0000000683837c23 */ /* 0x100fe20008010832 */
[--C-:B------:R-:W-:Y:S01]  /*5e90*/  FFMA.FTZ R127, R127, UR6, -R50.reuse ;  /* 0x000000067f7f7c23 */ /* 0x100fe20008010832 */
[--C-:B------:R-:W-:Y:S01]  /*5ea0*/  FFMA.FTZ R55, R55, UR6, -R50.reuse ;  /* 0x0000000637377c23 */ /* 0x100fe20008010832 */
[----:B------:R-:W-:Y:S01]  /*5eb0*/  FSEL R47, R47, RZ, P0 ;  /* 0x000000ff2f2f7208 */ /* 0x000fe20000000000 */
[----:B------:R-:W-:Y:S01]  /*5ec0*/  MUFU.EX2 R66, R66 ;  /* 0x0000004200427308 */ /* 0x000fe20000000800 */
[----:B------:R-:W-:-:S03]  /*5ed0*/  FFMA.FTZ R190, R43, UR6, -R50 ;  /* 0x000000062bbe7c23 */ /* 0x000fc60008010832 */
[--C-:B------:R-:W-:Y:S01]  /*5ee0*/  FFMA.FTZ R125, R6, UR6, -R47.reuse ;  /* 0x00000006067d7c23 */ /* 0x100fe2000801082f */
[--C-:B------:R-:W-:Y:S01]  /*5ef0*/  FFMA.FTZ R130, R4, UR6, -R47.reuse ;  /* 0x0000000604827c23 */ /* 0x100fe2000801082f */
[--C-:B------:R-:W-:Y:S01]  /*5f00*/  FFMA.FTZ R128, R8, UR6, -R47.reuse ;  /* 0x0000000608807c23 */ /* 0x100fe2000801082f */
[----:B------:R-:W3:Y:S01]  /*5f10*/  LDSM.16.MT88.4 R4, [R119+0x9000] ;  /* 0x009000007704783b */ /* 0x000ee20000004200 */
[--C-:B------:R-:W-:Y:S01]  /*5f20*/  FFMA.FTZ R51, R18, UR6, -R47.reuse ;  /* 0x0000000612337c23 */ /* 0x100fe2000801082f */
[----:B------:R-:W4:Y:S01]  /*5f30*/  MUFU.EX2 R21, R21 ;  /* 0x0000001500157308 */ /* 0x000f220000000800 */
[--C-:B------:R-:W-:Y:S01]  /*5f40*/  FFMA.FTZ R37, R10, UR6, -R47.reuse ;  /* 0x000000060a257c23 */ /* 0x100fe2000801082f */
[--C-:B------:R-:W-:Y:S01]  /*5f50*/  FFMA.FTZ R52, R16, UR6, -R47.reuse ;  /* 0x0000000610347c23 */ /* 0x100fe2000801082f */
[----:B------:R-:W5:Y:S01]  /*5f60*/  LDSM.16.MT88.4 R8, [R119+0x9400] ;  /* 0x009400007708783b */ /* 0x000f620000004200 */
[--C-:B------:R-:W-:Y:S01]  /*5f70*/  FFMA.FTZ R34, R14, UR6, -R47.reuse ;  /* 0x000000060e227c23 */ /* 0x100fe2000801082f */
[--C-:B------:R-:W-:Y:S01]  /*5f80*/  FFMA.FTZ R33, R12, UR6, -R47.reuse ;  /* 0x000000060c217c23 */ /* 0x100fe2000801082f */
[----:B--2---:R-:W-:Y:S01]  /*5f90*/  F2FP.F16.F32.PACK_AB R68, R67, R126 ;  /* 0x0000007e4344723e */ /* 0x004fe200000000ff */
[----:B------:R-:W2:Y:S01]  /*5fa0*/  LDSM.16.MT88.4 R16, [R24+0xd000] ;  /* 0x00d000001810783b */ /* 0x000ea20000004200 */
[----:B------:R-:W-:Y:S01]  /*5fb0*/  MUFU.EX2 R125, R125 ;  /* 0x0000007d007d7308 */ /* 0x000fe20000000800 */
[--C-:B------:R-:W-:Y:S01]  /*5fc0*/  FFMA.FTZ R32, R32, UR6, -R47.reuse ;  /* 0x0000000620207c23 */ /* 0x100fe2000801082f */
[--C-:B------:R-:W-:Y:S01]  /*5fd0*/  FFMA.FTZ R29, R156, UR6, -R47.reuse ;  /* 0x000000069c1d7c23 */ /* 0x100fe2000801082f */
[----:B------:R-:W1:Y:S01]  /*5fe0*/  LDSM.16.MT88.4 R12, [R119+0xb400] ;  /* 0x00b40000770c783b */ /* 0x000e620000004200 */
        /* <DEDUP_REMOVED lines=16> */
[----:B------:R-:W-:Y:S01]  /*60f0*/  FFMA.FTZ R64, R64, UR6, -R47 ;  /* 0x0000000640407c23 */ /* 0x000fe2000801082f */
[----:B------:R-:W-:Y:S01]  /*6100*/  FADD.FTZ R67, R126, R67 ;  /* 0x000000437e437221 */ /* 0x000fe20000010000 */
[----:B------:R-:W-:Y:S01]  /*6110*/  FFMA.FTZ R126, R57, UR6, -R50 ;  /* 0x00000006397e7c23 */ /* 0x000fe20008010832 */
[----:B------:R-:W-:Y:S01]  /*6120*/  FFMA.FTZ R54, R54, UR6, -R47 ;  /* 0x0000000636367c23 */ /* 0x000fe2000801082f */
[----:B------:R-:W4:Y:S01]  /*6130*/  MUFU.EX2 R51, R51 ;  /* 0x0000003300337308 */ /* 0x000f220000000800 */
[----:B---3--:R-:W-:Y:S01]  /*6140*/  F2FP.F16.F32.PACK_AB R69, R130, R125 ;  /* 0x0000007d8245723e */ /* 0x008fe200000000ff */
[----:B------:R-:W-:Y:S01]  /*6150*/  FADD.FTZ R125, R125, R130 ;  /* 0x000000827d7d7221 */ /* 0x000fe20000010000 */
[----:B------:R-:W-:Y:S01]  /*6160*/  FADD.FTZ R130, R66, R67 ;  /* 0x0000004342827221 */ /* 0x000fe20000010000 */
[--C-:B------:R-:W-:Y:S01]  /*6170*/  FFMA.FTZ R66, R53, UR6, -R50.reuse ;  /* 0x0000000635427c23 */ /* 0x100fe20008010832 */
[----:B------:R-:W-:Y:S01]  /*6180*/  FFMA.FTZ R53, R23, UR6, -R50 ;  /* 0x0000000617357c23 */ /* 0x000fe20008010832 */
[--C-:B------:R-:W-:Y:S01]  /*6190*/  FFMA.FTZ R57, R22, UR6, -R47.reuse ;  /* 0x0000000616397c23 */ /* 0x100fe2000801082f */
[--C-:B------:R-:W-:Y:S01]  /*61a0*/  FFMA.FTZ R67, R20, UR6, -R47.reuse ;  /* 0x0000000614437c23 */ /* 0x100fe2000801082f */
[----:B------:R-:W3:Y:S01]  /*61b0*/  MUFU.EX2 R49, R49 ;  /* 0x0000003100317308 */ /* 0x000ee20000000800 */
[--C-:B------:R-:W-:Y:S01]  /*61c0*/  FFMA.FTZ R42, R42, UR6, -R47.reuse ;  /* 0x000000062a2a7c23 */ /* 0x100fe2000801082f */
[----:B------:R-:W-:Y:S01]  /*61d0*/  FADD.FTZ R130, R21, R130 ;  /* 0x0000008215827221 */ /* 0x000fe20000010000 */
[----:B------:R-:W-:Y:S01]  /*61e0*/  FFMA.FTZ R191, R38, UR6, -R47 ;  /* 0x0000000626bf7c23 */ /* 0x000fe2000801082f */
[----:B------:R-:W-:Y:S04]  /*61f0*/  LDSM.16.MT88.4 R20, [R24+0xa800] ;  /* 0x00a800001814783b */ /* 0x000fe80000004200 */
[----:B------:R-:W5:Y:S01]  /*6200*/  MUFU.EX2 R48, R48 ;  /* 0x0000003000307308 */ /* 0x000f620000000800 */
[----:B----4-:R-:W-:Y:S01]  /*6210*/  F2FP.F16.F32.PACK_AB R71, R51, R128 ;  /* 0x000000803347723e */ /* 0x010fe200000000ff */
[----:B------:R-:W-:Y:S01]  /*6220*/  FADD.FTZ R128, R128, R125 ;  /* 0x0000007d80807221 */ /* 0x000fe20000010000 */
[----:B------:R-:W-:-:S05]  /*6230*/  FFMA.FTZ R125, R45, UR6, -R50 ;  /* 0x000000062d7d7c23 */ /* 0x000fca0008010832 */
[----:B------:R-:W-:Y:S01]  /*6240*/  MUFU.EX2 R36, R36 ;  /* 0x0000002400247308 */ /* 0x000fe20000000800 */
[----:B------:R-:W-:Y:S01]  /*6250*/  HMMA.16816.F32 R112, R68, R4, RZ ;  /* 0x000000044470723c */ /* 0x000fe200000018ff */
[----:B---3--:R-:W-:-:S06]  /*6260*/  FADD.FTZ R45, R49, R130 ;  /* 0x00000082312d7221 */ /* 0x008fcc0000010000 */
[----:B------:R-:W3:Y:S01]  /*6270*/  MUFU.EX2 R31, R31 ;  /* 0x0000001f001f7308 */ /* 0x000ee20000000800 */
[----:B------:R-:W-:Y:S01]  /*6280*/  HMMA.16816.F32 R108, R68, R6, RZ ;  /* 0x00000006446c723c */ /* 0x000fe200000018ff */
[C---:B-----5:R-:W-:Y:S01]  /*6290*/  F2FP.F16.F32.PACK_AB R4, R48.reuse, R49 ;  /* 0x000000313004723e */ /* 0x060fe200000000ff */
[----:B------:R-:W-:-:S05]  /*62a0*/  FADD.FTZ R45, R48, R45 ;  /* 0x0000002d302d7221 */ /* 0x000fca0000010000 */
[----:B------:R-:W-:Y:S01]  /*62b0*/  MUFU.EX2 R52, R52 ;  /* 0x0000003400347308 */ /* 0x000fe20000000800 */
[C---:B------:R-:W-:Y:S07]  /*62c0*/  HMMA.16816.F32 R88, R68.reuse, R84, RZ ;  /* 0x000000544458723c */ /* 0x040fee00000018ff */
[----:B------:R-:W4:Y:S01]  /*62d0*/  MUFU.EX2 R37, R37 ;  /* 0x0000002500257308 */ /* 0x000f220000000800 */
[----:B---3--:R-:W-:Y:S01]  /*62e0*/  F2FP.F16.F32.PACK_AB R6, R31, R36 ;  /* 0x000000241f06723e */ /* 0x008fe200000000ff */
[C---:B------:R-:W-:Y:S06]  /*62f0*/  HMMA.16816.F32 R84, R68.reuse, R86, RZ ;  /* 0x000000564454723c */ /* 0x040fec00000018ff */
[----:B------:R-:W-:Y:S02]  /*6300*/  MUFU.EX2 R34, R34 ;  /* 0x0000002200227308 */ /* 0x000fe40000000800 */
[C---:B------:R-:W-:Y:S06]  /*6310*/  HMMA.16816.F32 R96, R68.reuse, R92, RZ ;  /* 0x0000005c4460723c */ /* 0x040fec00000018ff */
[----:B------:R-:W3:Y:S01]  /*6320*/  MUFU.EX2 R33, R33 ;  /* 0x0000002100217308 */ /* 0x000ee20000000800 */
[----:B----4-:R-:W-:Y:S01]  /*6330*/  F2FP.F16.F32.PACK_AB R5, R37, R52 ;  /* 0x000000342505723e */ /* 0x010fe200000000ff */
[C---:B------:R-:W-:Y:S06]  /*6340*/  HMMA.16816.F32 R92, R68.reuse, R94, RZ ;  /* 0x0000005e445c723c */ /* 0x040fec00000018ff */
[----:B------:R-:W-:Y:S02]  /*6350*/  MUFU.EX2 R35, R35 ;  /* 0x0000002300237308 */ /* 0x000fe40000000800 */
[C---:B------:R-:W-:Y:S06]  /*6360*/  HMMA.16816.F32 R104, R68.reuse, R100, RZ ;  /* 0x000000644468723c */ /* 0x040fec00000018ff */
[----:B------:R-:W4:Y:S01]  /*6370*/  MUFU.EX2 R30, R30 ;  /* 0x0000001e001e7308 */ /* 0x000f220000000800 */
[----:B---3--:R-:W-:Y:S01]  /*6380*/  F2FP.F16.F32.PACK_AB R7, R33, R34 ;  /* 0x000000222107723e */ /* 0x008fe200000000ff */
[----:B------:R-:W-:Y:S06]  /*6390*/  HMMA.16816.F32 R80, R68, R76, RZ ;  /* 0x0000004c4450723c */ /* 0x000fec00000018ff */
[----:B------:R-:W-:Y:S02]  /*63a0*/  MUFU.EX2 R27, R27 ;  /* 0x0000001b001b7308 */ /* 0x000fe40000000800 */
[C---:B------:R-:W-:Y:S06]  /*63b0*/  HMMA.16816.F32 R112, R4.reuse, R8, R112 ;  /* 0x000000080470723c */ /* 0x040fec0000001870 */
[----:B------:R-:W-:Y:S02]  /*63c0*/  MUFU.EX2 R26, R26 ;  /* 0x0000001a001a7308 */ /* 0x000fe40000000800 */
[----:B------:R-:W-:Y:S01]  /*63d0*/  HMMA.16816.F32 R108, R4, R10, R108 ;  /* 0x0000000a046c723c */ /* 0x000fe2000000186c */
[----:B------:R-:W3:Y:S05]  /*63e0*/  LDSM.16.MT88.4 R8, [R24+0xb400] ;  /* 0x00b400001808783b */ /* 0x000eea0000004200 */
[----:B------:R-:W-:Y:S02]  /*63f0*/  MUFU.EX2 R32, R32 ;  /* 0x0000002000207308 */ /* 0x000fe40000000800 */
[C---:B------:R-:W-:Y:S06]  /*6400*/  HMMA.16816.F32 R100, R68.reuse, R102, RZ ;  /* 0x000000664464723c */ /* 0x040fec00000018ff */
[----:B------:R-:W5:Y:S02]  /*6410*/  MUFU.EX2 R29, R29 ;  /* 0x0000001d001d7308 */ /* 0x000f640000000800 */
[C---:B------:R-:W-:Y:S06]  /*6420*/  HMMA.16816.F32 R76, R68.reuse, R78, RZ ;  /* 0x0000004e444c723c */ /* 0x040fec00000018ff */
[----:B------:R-:W-:Y:S02]  /*6430*/  MUFU.EX2 R28, R28 ;  /* 0x0000001c001c7308 */ /* 0x000fe40000000800 */
[C---:B--2---:R-:W-:Y:S06]  /*6440*/  HMMA.16816.F32 R72, R68.reuse, R16, RZ ;  /* 0x000000104448723c */ /* 0x044fec00000018ff */
[----:B------:R-:W2:Y:S02]  /*6450*/  MUFU.EX2 R25, R25 ;  /* 0x0000001900197308 */ /* 0x000ea40000000800 */
[----:B------:R-:W-:Y:S01]  /*6460*/  HMMA.16816.F32 R68, R68, R18, RZ ;  /* 0x000000124444723c */ /* 0x000fe200000018ff */
[----:B------:R-:W-:Y:S05]  /*6470*/  LDSM.16.MT88.4 R16, [R119+0xa400] ;  /* 0x00a400007710783b */ /* 0x000fea0000004200 */
[----:B------:R-:W-:Y:S02]  /*6480*/  MUFU.EX2 R65, R65 ;  /* 0x0000004100417308 */ /* 0x000fe40000000800 */
[C---:B-1----:R-:W-:Y:S06]  /*6490*/  HMMA.16816.F32 R96, R4.reuse, R12, R96 ;  /* 0x0000000c0460723c */ /* 0x042fec0000001860 */
[----:B------:R-:W-:Y:S02]  /*64a0*/  MUFU.EX2 R58, R58 ;  /* 0x0000003a003a7308 */ /* 0x000fe40000000800 */
[C---:B---3--:R-:W-:Y:S06]  /*64b0*/  HMMA.16816.F32 R88, R4.reuse, R8, R88 ;  /* 0x000000080458723c */ /* 0x048fec0000001858 */
[----:B------:R-:W-:Y:S02]  /*64c0*/  MUFU.EX2 R59, R59 ;  /* 0x0000003b003b7308 */ /* 0x000fe40000000800 */
[C---:B------:R-:W-:Y:S01]  /*64d0*/  HMMA.16816.F32 R84, R4.reuse, R10, R84 ;  /* 0x0000000a0454723c */ /* 0x040fe20000001854 */
[----:B------:R-:W1:Y:S05]  /*64e0*/  LDSM.16.MT88.4 R8, [R24+0xd400] ;  /* 0x00d400001808783b */ /* 0x000e6a0000004200 */
        /* <DEDUP_REMOVED lines=13> */
[----:B------:R-:W-:Y:S01]  /*65c0*/  FFMA.FTZ R62, R149, UR6, -R50 ;  /* 0x00000006953e7c23 */ /* 0x000fe20008010832 */
[--C-:B------:R-:W-:Y:S01]  /*65d0*/  FFMA.FTZ R63, R154, UR6, -R47.reuse ;  /* 0x000000069a3f7c23 */ /* 0x100fe2000801082f */
[----:B------:R-:W-:-:S03]  /*65e0*/  FFMA.FTZ R133, R132, UR6, -R47 ;  /* 0x0000000684857c23 */ /* 0x000fc6000801082f */
[----:B------:R-:W-:Y:S08]  /*65f0*/  MUFU.EX2 R61, R61 ;  /* 0x0000003d003d7308 */ /* 0x000ff00000000800 */
[----:B------:R-:W2:Y:S01]  /*6600*/  MUFU.EX2 R62, R62 ;  /* 0x0000003e003e7308 */ /* 0x000ea20000000800 */
[C---:B-1----:R-:W-:Y:S07]  /*6610*/  HMMA.16816.F32 R72, R4.reuse, R8, R72 ;  /* 0x000000080448723c */ /* 0x042fee0000001848 */
[----:B------:R-:W-:Y:S01]  /*6620*/  MUFU.EX2 R63, R63 ;  /* 0x0000003f003f7308 */ /* 0x000fe20000000800 */
[C---:B------:R-:W-:Y:S01]  /*6630*/  HMMA.16816.F32 R68, R4.reuse, R10, R68 ;  /* 0x0000000a0444723c */ /* 0x040fe20000001844 */
[----:B------:R-:W1:Y:S06]  /*6640*/  LDSM.16.MT88.4 R8, [R24+0x9800] ;  /* 0x009800001808783b */ /* 0x000e6c0000004200 */
[----:B------:R-:W1:Y:S01]  /*6650*/  MUFU.EX2 R60, R60 ;  /* 0x0000003c003c7308 */ /* 0x000e620000000800 */
[C---:B---3--:R-:W-:Y:S07]  /*6660*/  HMMA.16816.F32 R80, R4.reuse, R12, R80 ;  /* 0x0000000c0450723c */ /* 0x048fee0000001850 */
[----:B------:R-:W-:Y:S01]  /*6670*/  MUFU.EX2 R148, R148 ;  /* 0x0000009400947308 */ /* 0x000fe20000000800 */
[----:B------:R-:W-:Y:S01]  /*6680*/  HMMA.16816.F32 R76, R4, R14, R76 ;  /* 0x0000000e044c723c */ /* 0x000fe2000000184c */
[----:B------:R-:W3:Y:S01]  /*6690*/  LDSM.16.MT88.4 R12, [R119+0x9800] ;  /* 0x00980000770c783b */ /* 0x000ee20000004200 */
[----:B----4-:R-:W-:-:S02]  /*66a0*/  F2FP.F16.F32.PACK_AB R4, R30, R35 ;  /* 0x000000231e04723e */ /* 0x010fc400000000ff */
[----:B-----5:R-:W-:-:S03]  /*66b0*/  F2FP.F16.F32.PACK_AB R5, R29, R32 ;  /* 0x000000201d05723e */ /* 0x020fc600000000ff */
[----:B------:R-:W4:Y:S01]  /*66c0*/  MUFU.EX2 R145, R145 ;  /* 0x0000009100917308 */ /* 0x000f220000000800 */
[----:B------:R-:W-:Y:S02]  /*66d0*/  F2FP.F16.F32.PACK_AB R6, R26, R27 ;  /* 0x0000001b1a06723e */ /* 0x000fe400000000ff */
[----:B--2---:R-:W-:-:S05]  /*66e0*/  F2FP.F16.F32.PACK_AB R7, R25, R28 ;  /* 0x0000001c1907723e */ /* 0x004fca00000000ff */
[----:B------:R-:W-:Y:S08]  /*66f0*/  MUFU.EX2 R146, R146 ;  /* 0x0000009200927308 */ /* 0x000ff00000000800 */
[----:B------:R-:W2:Y:S01]  /*6700*/  MUFU.EX2 R139, R139 ;  /* 0x0000008b008b7308 */ /* 0x000ea20000000800 */
[C---:B-1----:R-:W-:Y:S07]  /*6710*/  HMMA.16816.F32 R104, R4.reuse, R8, R104 ;  /* 0x000000080468723c */ /* 0x042fee0000001868 */
[----:B------:R-:W-:Y:S01]  /*6720*/  MUFU.EX2 R138, R138 ;  /* 0x0000008a008a7308 */ /* 0x000fe20000000800 */
[C---:B------:R-:W-:Y:S01]  /*6730*/  HMMA.16816.F32 R100, R4.reuse, R10, R100 ;  /* 0x0000000a0464723c */ /* 0x040fe20000001864 */
[----:B------:R-:W1:Y:S06]  /*6740*/  LDSM.16.MT88.4 R8, [R24+0xb800] ;  /* 0x00b800001808783b */ /* 0x000e6c0000004200 */
[----:B------:R-:W5:Y:S01]  /*6750*/  MUFU.EX2 R135, R135 ;  /* 0x0000008700877308 */ /* 0x000f620000000800 */
[C---:B---3--:R-:W-:Y:S07]  /*6760*/  HMMA.16816.F32 R112, R4.reuse, R12, R112 ;  /* 0x0000000c0470723c */ /* 0x048fee0000001870 */
[----:B------:R-:W-:Y:S01]  /*6770*/  MUFU.EX2 R152, R152 ;  /* 0x0000009800987308 */ /* 0x000fe20000000800 */
[C---:B------:R-:W-:Y:S01]  /*6780*/  HMMA.16816.F32 R108, R4.reuse, R14, R108 ;  /* 0x0000000e046c723c */ /* 0x040fe2000000186c */
[----:B------:R-:W3:Y:S06]  /*6790*/  LDSM.16.MT88.4 R12, [R119+0xb800] ;  /* 0x00b80000770c783b */ /* 0x000eec0000004200 */
[----:B------:R-:W5:Y:S08]  /*67a0*/  MUFU.EX2 R131, R131 ;  /* 0x0000008300837308 */ /* 0x000f700000000800 */
[----:B------:R-:W-:Y:S08]  /*67b0*/  MUFU.EX2 R150, R150 ;  /* 0x0000009600967308 */ /* 0x000ff00000000800 */
[----:B------:R-:W-:Y:S01]  /*67c0*/  MUFU.EX2 R127, R127 ;  /* 0x0000007f007f7308 */ /* 0x000fe20000000800 */
        /* <DEDUP_REMOVED lines=11> */
[----:B------:R-:W5:Y:S01]  /*6880*/  MUFU.EX2 R55, R55 ;  /* 0x0000003700377308 */ /* 0x000f620000000800 */
[C---:B-1----:R-:W-:Y:S07]  /*6890*/  HMMA.16816.F32 R72, R4.reuse, R8, R72 ;  /* 0x000000080448723c */ /* 0x042fee0000001848 */
[----:B------:R-:W-:Y:S01]  /*68a0*/  MUFU.EX2 R66, R66 ;  /* 0x0000004200427308 */ /* 0x000fe20000000800 */
[C---:B------:R-:W-:Y:S01]  /*68b0*/  HMMA.16816.F32 R68, R4.reuse, R10, R68 ;  /* 0x0000000a0444723c */ /* 0x040fe20000001844 */
[----:B------:R-:W1:Y:S06]  /*68c0*/  LDSM.16.MT88.4 R8, [R24+0x9c00] ;  /* 0x009c00001808783b */ /* 0x000e6c0000004200 */
[----:B------:R-:W5:Y:S01]  /*68d0*/  MUFU.EX2 R53, R53 ;  /* 0x0000003500357308 */ /* 0x000f620000000800 */
[C---:B---3--:R-:W-:Y:S07]  /*68e0*/  HMMA.16816.F32 R80, R4.reuse, R12, R80 ;  /* 0x0000000c0450723c */ /* 0x048fee0000001850 */
[----:B------:R-:W-:Y:S01]  /*68f0*/  MUFU.EX2 R54, R54 ;  /* 0x0000003600367308 */ /* 0x000fe20000000800 */
[----:B------:R-:W-:Y:S01]  /*6900*/  HMMA.16816.F32 R76, R4, R14, R76 ;  /* 0x0000000e044c723c */ /* 0x000fe2000000184c */
[----:B------:R-:W3:Y:S01]  /*6910*/  LDSM.16.MT88.4 R12, [R119+0x9c00] ;  /* 0x009c0000770c783b */ /* 0x000ee20000004200 */
[----:B------:R-:W-:-:S05]  /*6920*/  F2FP.F16.F32.PACK_AB R4, R62, R65 ;  /* 0x000000413e04723e */ /* 0x000fca00000000ff */
[----:B------:R-:W5:Y:S01]  /*6930*/  MUFU.EX2 R57, R57 ;  /* 0x0000003900397308 */ /* 0x000f620000000800 */
[----:B------:R-:W-:Y:S02]  /*6940*/  F2FP.F16.F32.PACK_AB R5, R60, R63 ;  /* 0x0000003f3c05723e */ /* 0x000fe400000000ff */
[----:B------:R-:W-:Y:S02]  /*6950*/  F2FP.F16.F32.PACK_AB R6, R58, R61 ;  /* 0x0000003d3a06723e */ /* 0x000fe400000000ff */
[----:B------:R-:W-:-:S03]  /*6960*/  F2FP.F16.F32.PACK_AB R7, R56, R59 ;  /* 0x0000003b3807723e */ /* 0x000fc600000000ff */
[----:B------:R-:W-:Y:S08]  /*6970*/  MUFU.EX2 R67, R67 ;  /* 0x0000004300437308 */ /* 0x000ff00000000800 */
[----:B------:R-:W5:Y:S01]  /*6980*/  MUFU.EX2 R42, R42 ;  /* 0x0000002a002a7308 */ /* 0x000f620000000800 */
[C---:B-1----:R-:W-:Y:S07]  /*6990*/  HMMA.16816.F32 R104, R4.reuse, R8, R104 ;  /* 0x000000080468723c */ /* 0x042fee0000001868 */
[----:B------:R-:W-:Y:S01]  /*69a0*/  MUFU.EX2 R38, R125 ;  /* 0x0000007d00267308 */ /* 0x000fe20000000800 */
[C---:B------:R-:W-:Y:S01]  /*69b0*/  HMMA.16816.F32 R100, R4.reuse, R10, R100 ;  /* 0x0000000a0464723c */ /* 0x040fe20000001864 */
[----:B------:R-:W1:Y:S06]  /*69c0*/  LDSM.16.MT88.4 R8, [R24+0xbc00] ;  /* 0x00bc00001808783b */ /* 0x000e6c0000004200 */
[----:B------:R-:W-:Y:S01]  /*69d0*/  MUFU.EX2 R190, R190 ;  /* 0x000000be00be7308 */ /* 0x000fe20000000800 */
[C---:B---3--:R-:W-:Y:S07]  /*69e0*/  HMMA.16816.F32 R112, R4.reuse, R12, R112 ;  /* 0x0000000c0470723c */ /* 0x048fee0000001870 */
[----:B------:R-:W-:Y:S01]  /*69f0*/  MUFU.EX2 R191, R191 ;  /* 0x000000bf00bf7308 */ /* 0x000fe20000000800 */
        /* <DEDUP_REMOVED lines=14> */
[----:B----4-:R-:W-:-:S02]  /*6ae0*/  F2FP.F16.F32.PACK_AB R4, R145, R148 ;  /* 0x000000949104723e */ /* 0x010fc400000000ff */
[----:B--2---:R-:W-:Y:S02]  /*6af0*/  F2FP.F16.F32.PACK_AB R5, R139, R146 ;  /* 0x000000928b05723e */ /* 0x004fe400000000ff */
[----:B------:R-:W-:Y:S02]  /*6b00*/  F2FP.F16.F32.PACK_AB R6, R137, R144 ;  /* 0x000000908906723e */ /* 0x000fe400000000ff */
[----:B-----5:R-:W-:-:S07]  /*6b10*/  F2FP.F16.F32.PACK_AB R7, R135, R138 ;  /* 0x0000008a8707723e */ /* 0x020fce00000000ff */
[C---:B-1----:R-:W-:Y:S08]  /*6b20*/  HMMA.16816.F32 R104, R4.reuse, R8, R104 ;  /* 0x000000080468723c */ /* 0x042ff00000001868 */
[C---:B------:R-:W-:Y:S01]  /*6b30*/  HMMA.16816.F32 R100, R4.reuse, R10, R100 ;  /* 0x0000000a0464723c */ /* 0x040fe20000001864 */
[----:B------:R-:W1:Y:S07]  /*6b40*/  LDSM.16.MT88.4 R8, [R24+0xc000] ;  /* 0x00c000001808783b */ /* 0x000e6e0000004200 */
        /* <DEDUP_REMOVED lines=37> */
[----:B------:R-:W-:Y:S01]  /*6da0*/  FADD.FTZ R5, R51, R128 ;  /* 0x0000008033057221 */ /* 0x000fe20000010000 */
[----:B------:R-:W-:Y:S01]  /*6db0*/  F2FP.F16.F32.PACK_AB R4, R55, R126 ;  /* 0x0000007e3704723e */ /* 0x000fe200000000ff */
[----:B------:R-:W-:Y:S01]  /*6dc0*/  FFMA.FTZ R128, R46, UR6, -R50 ;  /* 0x000000062e807c23 */ /* 0x000fe20008010832 */
[----:B------:R-:W-:Y:S01]  /*6dd0*/  F2FP.F16.F32.PACK_AB R6, R53, R66 ;  /* 0x000000423506723e */ /* 0x000fe200000000ff */
[----:B------:R-:W-:Y:S01]  /*6de0*/  FADD.FTZ R52, R52, R5 ;  /* 0x0000000534347221 */ /* 0x000fe20000010000 */
[----:B------:R-:W-:Y:S01]  /*6df0*/  F2FP.F16.F32.PACK_AB R5, R57, R54 ;  /* 0x000000363905723e */ /* 0x000fe200000000ff */
[--C-:B------:R-:W-:Y:S01]  /*6e00*/  FFMA.FTZ R46, R41, UR6, -R47.reuse ;  /* 0x00000006292e7c23 */ /* 0x100fe2000801082f */
[----:B------:R-:W-:Y:S01]  /*6e10*/  F2FP.F16.F32.PACK_AB R7, R42, R67 ;  /* 0x000000432a07723e */ /* 0x000fe200000000ff */
[----:B------:R-:W-:Y:S01]  /*6e20*/  FADD.FTZ R43, R37, R52 ;  /* 0x00000034252b7221 */ /* 0x000fe20000010000 */
[--C-:B------:R-:W-:Y:S01]  /*6e30*/  FFMA.FTZ R41, R40, UR6, -R47.reuse ;  /* 0x0000000628297c23 */ /* 0x100fe2000801082f */
[----:B------:R-:W-:Y:S01]  /*6e40*/  FFMA.FTZ R51, R44, UR6, -R50 ;  /* 0x000000062c337c23 */ /* 0x000fe20008010832 */
[----:B------:R-:W-:Y:S01]  /*6e50*/  FFMA.FTZ R44, R39, UR6, -R47 ;  /* 0x00000006272c7c23 */ /* 0x000fe2000801082f */
[----:B------:R-:W-:Y:S01]  /*6e60*/  FADD.FTZ R34, R34, R43 ;  /* 0x0000002b22227221 */ /* 0x000fe20000010000 */
[----:B------:R-:W3:Y:S01]  /*6e70*/  MUFU.EX2 R39, R128 ;  /* 0x0000008000277308 */ /* 0x000ee20000000800 */
[----:B------:R-:W-:Y:S02]  /*6e80*/  HMMA.16816.F32 R104, R4, R20, R104 ;  /* 0x000000140468723c */ /* 0x000fe40000001868 */
[----:B------:R-:W-:-:S04]  /*6e90*/  FADD.FTZ R33, R33, R34 ;  /* 0x0000002221217221 */ /* 0x000fc80000010000 */
[----:B------:R-:W-:Y:S01]  /*6ea0*/  FADD.FTZ R32, R32, R33 ;  /* 0x0000002120207221 */ /* 0x000fe20000010000 */
[----:B------:R-:W-:Y:S01]  /*6eb0*/  MUFU.EX2 R37, R51 ;  /* 0x0000003300257308 */ /* 0x000fe20000000800 */
[----:B------:R-:W-:Y:S01]  /*6ec0*/  HMMA.16816.F32 R100, R4, R22, R100 ;  /* 0x000000160464723c */ /* 0x000fe20000001864 */
[----:B------:R-:W4:Y:S01]  /*6ed0*/  LDSM.16.MT88.4 R20, [R24+0xe800] ;  /* 0x00e800001814783b */ /* 0x000f220000004200 */
[----:B------:R-:W-:-:S04]  /*6ee0*/  FADD.FTZ R29, R29, R32 ;  /* 0x000000201d1d7221 */ /* 0x000fc80000010000 */
[----:B------:R-:W-:Y:S01]  /*6ef0*/  FADD.FTZ R28, R28, R29 ;  /* 0x0000001d1c1c7221 */ /* 0x000fe20000010000 */
[----:B------:R-:W-:Y:S01]  /*6f00*/  MUFU.EX2 R40, R46 ;  /* 0x0000002e00287308 */ /* 0x000fe20000000800 */
[----:B-1----:R-:W-:Y:S02]  /*6f10*/  HMMA.16816.F32 R112, R4, R8, R112 ;  /* 0x000000080470723c */ /* 0x002fe40000001870 */
[----:B------:R-:W-:-:S04]  /*6f20*/  FADD.FTZ R28, R25, R28 ;  /* 0x0000001c191c7221 */ /* 0x000fc80000010000 */
[----:B------:R-:W-:Y:S01]  /*6f30*/  FADD.FTZ R63, R63, R28 ;  /* 0x0000001c3f3f7221 */ /* 0x000fe20000010000 */
[----:B------:R-:W1:Y:S01]  /*6f40*/  MUFU.EX2 R41, R41 ;  /* 0x0000002900297308 */ /* 0x000e620000000800 */
[----:B------:R-:W-:Y:S01]  /*6f50*/  HMMA.16816.F32 R108, R4, R10, R108 ;  /* 0x0000000a046c723c */ /* 0x000fe2000000186c */
[----:B------:R-:W5:Y:S01]  /*6f60*/  LDSM.16.MT88.4 R8, [R24+0xc800] ;  /* 0x00c800001808783b */ /* 0x000f620000004200 */
[----:B------:R-:W-:-:S04]  /*6f70*/  FADD.FTZ R60, R60, R63 ;  /* 0x0000003f3c3c7221 */ /* 0x000fc80000010000 */
[----:B------:R-:W-:Y:S02]  /*6f80*/  FADD.FTZ R59, R59, R60 ;  /* 0x0000003c3b3b7221 */ /* 0x000fe40000010000 */
[C---:B--2---:R-:W-:Y:S01]  /*6f90*/  HMMA.16816.F32 R80, R4.reuse, R12, R80 ;  /* 0x0000000c0450723c */ /* 0x044fe20000001850 */
[----:B------:R-:W-:Y:S01]  /*6fa0*/  FADD.FTZ R12, R36, R45 ;  /* 0x0000002d240c7221 */ /* 0x000fe20000010000 */
[----:B------:R-:W-:Y:S01]  /*6fb0*/  FADD.FTZ R59, R56, R59 ;  /* 0x0000003b383b7221 */ /* 0x000fe20000010000 */
[----:B------:R-:W2:Y:S02]  /*6fc0*/  MUFU.EX2 R36, R44 ;  /* 0x0000002c00247308 */ /* 0x000ea40000000800 */
[----:B------:R-:W-:Y:S01]  /*6fd0*/  FADD.FTZ R12, R31, R12 ;  /* 0x0000000c1f0c7221 */ /* 0x000fe20000010000 */
[----:B------:R-:W-:Y:S02]  /*6fe0*/  FADD.FTZ R146, R146, R59 ;  /* 0x0000003b92927221 */ /* 0x000fe40000010000 */
[----:B------:R-:W-:Y:S01]  /*6ff0*/  HMMA.16816.F32 R96, R4, R16, R96 ;  /* 0x000000100460723c */ /* 0x000fe20000001860 */
        /* <DEDUP_REMOVED lines=21> */
[----:B-----5:R-:W-:Y:S02]  /*7150*/  HMMA.16816.F32 R88, R4, R8, R88 ;  /* 0x000000080458723c */ /* 0x020fe40000001858 */
[----:B------:R-:W-:Y:S01]  /*7160*/  FADD.FTZ R148, R148, R61 ;  /* 0x0000003d94947221 */ /* 0x000fe20000010000 */
[----:B------:R-:W-:-:S03]  /*7170*/  FADD.FTZ R54, R57, R54 ;  /* 0x0000003639367221 */ /* 0x000fc60000010000 */
[----:B------:R-:W-:Y:S01]  /*7180*/  FADD.FTZ R145, R145, R148 ;  /* 0x0000009491917221 */ /* 0x000fe20000010000 */
[----:B------:R-:W-:Y:S01]  /*7190*/  FADD.FTZ R67, R67, R54 ;  /* 0x0000003643437221 */ /* 0x000fe20000010000 */
[----:B------:R-:W-:Y:S01]  /*71a0*/  HMMA.16816.F32 R84, R4, R10, R84 ;  /* 0x0000000a0454723c */ /* 0x000fe20000001854 */
[----:B------:R-:W4:Y:S01]  /*71b0*/  LDSM.16.MT88.4 R8, [R119+0xac00] ;  /* 0x00ac00007708783b */ /* 0x000f220000004200 */
[----:B------:R-:W-:Y:S01]  /*71c0*/  FADD.FTZ R144, R144, R145 ;  /* 0x0000009190907221 */ /* 0x000fe20000010000 */
[----:B------:R-:W-:-:S03]  /*71d0*/  FADD.FTZ R67, R42, R67 ;  /* 0x000000432a437221 */ /* 0x000fc60000010000 */
[----:B------:R-:W-:Y:S02]  /*71e0*/  FADD.FTZ R137, R137, R144 ;  /* 0x0000009089897221 */ /* 0x000fe40000010000 */
[----:B------:R-:W-:Y:S01]  /*71f0*/  HMMA.16816.F32 R68, R4, R22, R68 ;  /* 0x000000160444723c */ /* 0x000fe20000001844 */
[----:B---3--:R-:W-:Y:S01]  /*7200*/  F2FP.F16.F32.PACK_AB R4, R38, R39 ;  /* 0x000000272604723e */ /* 0x008fe200000000ff */
[----:B------:R-:W-:Y:S01]  /*7210*/  FADD.FTZ R152, R152, R137 ;  /* 0x0000008998987221 */ /* 0x000fe20000010000 */
[----:B-1----:R-:W-:Y:S01]  /*7220*/  F2FP.F16.F32.PACK_AB R5, R41, R40 ;  /* 0x000000282905723e */ /* 0x002fe200000000ff */
[----:B------:R-:W-:Y:S01]  /*7230*/  FADD.FTZ R40, R40, R67 ;  /* 0x0000004328287221 */ /* 0x000fe20000010000 */
[----:B------:R-:W-:Y:S01]  /*7240*/  F2FP.F16.F32.PACK_AB R6, R190, R37 ;  /* 0x00000025be06723e */ /* 0x000fe200000000ff */
[----:B------:R-:W-:Y:S01]  /*7250*/  FADD.FTZ R131, R131, R152 ;  /* 0x0000009883837221 */ /* 0x000fe20000010000 */
[----:B--2---:R-:W-:Y:S01]  /*7260*/  F2FP.F16.F32.PACK_AB R7, R191, R36 ;  /* 0x00000024bf07723e */ /* 0x004fe200000000ff */
        /* <DEDUP_REMOVED lines=11> */
[----:B------:R-:W-:Y:S02]  /*7320*/  HMMA.16816.F32 R96, R4, R12, R96 ;  /* 0x0000000c0460723c */ /* 0x000fe40000001860 */
[----:B------:R-:W-:-:S04]  /*7330*/  FADD.FTZ R66, R53, R66 ;  /* 0x0000004235427221 */ /* 0x000fc80000010000 */
[----:B------:R-:W-:Y:S02]  /*7340*/  FADD.FTZ R39, R39, R66 ;  /* 0x0000004227277221 */ /* 0x000fe40000010000 */
[----:B----4-:R-:W-:Y:S02]  /*7350*/  HMMA.16816.F32 R112, R4, R8, R112 ;  /* 0x000000080470723c */ /* 0x010fe40000001870 */
[----:B------:R-:W-:-:S04]  /*7360*/  FADD.FTZ R38, R38, R39 ;  /* 0x0000002726267221 */ /* 0x000fc80000010000 */
[----:B------:R-:W-:Y:S02]  /*7370*/  FADD.FTZ R37, R37, R38 ;  /* 0x0000002625257221 */ /* 0x000fe40000010000 */
[----:B------:R-:W-:Y:S01]  /*7380*/  HMMA.16816.F32 R108, R4, R10, R108 ;  /* 0x0000000a046c723c */ /* 0x000fe2000000186c */
[----:B------:R-:W2:Y:S01]  /*7390*/  LDSM.16.MT88.4 R8, [R24+0xcc00] ;  /* 0x00cc00001808783b */ /* 0x000ea20000004200 */
[----:B------:R-:W-:-:S03]  /*73a0*/  FADD.FTZ R190, R190, R37 ;  /* 0x00000025bebe7221 */ /* 0x000fc60000010000 */
[----:B------:R-:W3:Y:S03]  /*73b0*/  LDSM.16.MT88.4 R24, [R24+0xec00] ;  /* 0x00ec00001818783b */ /* 0x000ee60000004200 */
        /* <DEDUP_REMOVED lines=72> */
.L_x_1682:
[----:B------:R-:W-:Y:S01]  /*7840*/  UMOV UR4, URZ ;  /* 0x000000ff00047c82 */ /* 0x000fe20008000000 */
[----:B------:R-:W-:Y:S01]  /*7850*/  IMAD.SHL.U32 R4, R120, 0x80, RZ ;  /* 0x0000008078047824 */ /* 0x000fe200078e00ff */
[----:B------:R-:W-:-:S05]  /*7860*/  IADD3 R5, P0, PT, RZ, -UR4, RZ ;  /* 0x80000004ff057c10 */ /* 0x000fca000ff1e0ff */
[----:B------:R-:W-:-:S05]  /*7870*/  IMAD.X R4, RZ, RZ, ~R4, P0 ;  /* 0x000000ffff047224 */ /* 0x000fca00000e0e04 */
[----:B------:R-:W-:-:S04]  /*7880*/  SHF.R.S64 R5, R5, 0x1f, R4 ;  /* 0x0000001f05057819 */ /* 0x000fc80000001004 */
[----:B------:R-:W-:-:S04]  /*7890*/  IADD3 R172, P0, PT, R5, R172, RZ ;  /* 0x000000ac05ac7210 */ /* 0x000fc80007f1e0ff */
[----:B------:R-:W-:-:S09]  /*78a0*/  LEA.HI.X.SX32 R173, R4, R173, 0x1, P0 ;  /* 0x000000ad04ad7211 */ /* 0x000fd200000f0eff */
.L_x_1683:
        /* <DEDUP_REMOVED lines=214> */
[C---:B------:R-:W-:Y:S08]  /*8610*/  HMMA.16816.F32 R4, R132.reuse, R138, R4 ;  /* 0x0000008a8404723c */ /* 0x040ff00000001804 */
[----:B---3--:R-:W-:Y:S03]  /*8620*/  HMMA.16816.F32 R64, R132, R128, R64 ;  /* 0x000000808440723c */ /* 0x008fe60000001840 */
[----:B------:R-:W-:-:S05]  /*8630*/  FMUL.FTZ R9, R9, UR10 ;  /* 0x0000000a09097c20 */ /* 0x000fca0008410000 */
[----:B-1----:R-:W-:Y:S01]  /*8640*/  HMMA.16816.F32 R32, R132, R120, R32 ;  /* 0x000000788420723c */ /* 0x002fe20000001820 */
[----:B------:R-:W-:Y:S02]  /*8650*/  MUFU.TANH R9, R9 ;  /* 0x0000000900097308 */ /* 0x000fe40000002400 */
[----:B------:R-:W-:Y:S01]  /*8660*/  FMUL.FTZ R5, R5, UR10 ;  /* 0x0000000a05057c20 */ /* 0x000fe20008410000 */
[----:B------:R-:W-:-:S04]  /*8670*/  FMUL.FTZ R7, R7, UR10 ;  /* 0x0000000a07077c20 */ /* 0x000fc80008410000 */
[----:B------:R-:W-:Y:S01]  /*8680*/  HMMA.16816.F32 R28, R132, R122, R28 ;  /* 0x0000007a841c723c */ /* 0x000fe2000000181c */
[----:B------:R-:W1:Y:S01]  /*8690*/  LDSM.16.M88.4 R120, [R143+0x7c00] ;  /* 0x007c00008f78783b */ /* 0x000e620000000200 */
[----:B------:R-:W-:Y:S01]  /*86a0*/  MUFU.TANH R5, R5 ;  /* 0x0000000500057308 */ /* 0x000fe20000002400 */
[----:B------:R-:W-:Y:S01]  /*86b0*/  FMUL.FTZ R64, R64, UR10 ;  /* 0x0000000a40407c20 */ /* 0x000fe20008410000 */
[----:B------:R-:W-:Y:S01]  /*86c0*/  FMUL.FTZ R65, R65, UR10 ;  /* 0x0000000a41417c20 */ /* 0x000fe20008410000 */
[----:B------:R-:W-:-:S03]  /*86d0*/  FMUL.FTZ R67, R67, UR10 ;  /* 0x0000000a43437c20 */ /* 0x000fc60008410000 */
[----:B----4-:R-:W-:Y:S02]  /*86e0*/  HMMA.16816.F32 R40, R132, R124, R40 ;  /* 0x0000007c8428723c */ /* 0x010fe40000001828 */
[----:B------:R-:W-:Y:S01]  /*86f0*/  MUFU.TANH R7, R7 ;  /* 0x0000000700077308 */ /* 0x000fe20000002400 */
[----:B------:R-:W-:Y:S01]  /*8700*/  FMUL.FTZ R147, R35, UR10 ;  /* 0x0000000a23937c20 */ /* 0x000fe20008410000 */
[----:B------:R-:W-:Y:S01]  /*8710*/  FMUL.FTZ R32, R32, UR10 ;  /* 0x0000000a20207c20 */ /* 0x000fe20008410000 */
[----:B------:R-:W-:-:S03]  /*8720*/  FMUL.FTZ R34, R34, UR10 ;  /* 0x0000000a22227c20 */ /* 0x000fc60008410000 */
[----:B------:R-:W-:Y:S01]  /*8730*/  HMMA.16816.F32 R36, R132, R126, R36 ;  /* 0x0000007e8424723c */ /* 0x000fe20000001824 */
[----:B------:R-:W2:Y:S01]  /*8740*/  LDSM.16.M88.4 R124, [R143+0x7800] ;  /* 0x007800008f7c783b */ /* 0x000ea20000000200 */
[----:B------:R3:W-:Y:S01]  /*8750*/  MUFU.TANH R129, R32 ;  /* 0x0000002000817308 */ /* 0x0007e20000002400 */
[----:B------:R-:W-:Y:S01]  /*8760*/  FMUL.FTZ R145, R31, UR10 ;  /* 0x0000000a1f917c20 */ /* 0x000fe20008410000 */
[----:B------:R-:W-:Y:S01]  /*8770*/  FMUL.FTZ R28, R28, UR10 ;  /* 0x0000000a1c1c7c20 */ /* 0x000fe20008410000 */
[----:B------:R-:W-:-:S03]  /*8780*/  FMUL.FTZ R30, R30, UR10 ;  /* 0x0000000a1e1e7c20 */ /* 0x000fc60008410000 */
[----:B------:R-:W-:Y:S02]  /*8790*/  HMMA.16816.F32 R60, R132, R130, R60 ;  /* 0x00000082843c723c */ /* 0x000fe4000000183c */
[----:B------:R-:W-:Y:S01]  /*87a0*/  MUFU.TANH R147, R147 ;  /* 0x0000009300937308 */ /* 0x000fe20000002400 */
[----:B------:R-:W-:Y:S01]  /*87b0*/  FMUL.FTZ R40, R40, UR10 ;  /* 0x0000000a28287c20 */ /* 0x000fe20008410000 */
[----:B------:R-:W-:Y:S01]  /*87c0*/  FMUL.FTZ R42, R42, UR10 ;  /* 0x0000000a2a2a7c20 */ /* 0x000fe20008410000 */
[----:B------:R-:W-:-:S05]  /*87d0*/  FMUL.FTZ R43, R43, UR10 ;  /* 0x0000000a2b2b7c20 */ /* 0x000fca0008410000 */
[----:B------:R-:W4:Y:S01]  /*87e0*/  MUFU.TANH R137, R40 ;  /* 0x0000002800897308 */ /* 0x000f220000002400 */
[----:B------:R-:W-:Y:S01]  /*87f0*/  FMUL.FTZ R36, R36, UR10 ;  /* 0x0000000a24247c20 */ /* 0x000fe20008410000 */
[----:B------:R-:W-:Y:S01]  /*8800*/  FMUL.FTZ R38, R38, UR10 ;  /* 0x0000000a26267c20 */ /* 0x000fe20008410000 */
[----:B------:R-:W-:Y:S01]  /*8810*/  FMUL.FTZ R39, R39, UR10 ;  /* 0x0000000a27277c20 */ /* 0x000fe20008410000 */
[----:B-1----:R-:W-:Y:S04]  /*8820*/  HMMA.16816.F32 R16, R132, R120, R16 ;  /* 0x000000788410723c */ /* 0x002fe80000001810 */
[----:B------:R-:W1:Y:S01]  /*8830*/  MUFU.TANH R155, R42 ;  /* 0x0000002a009b7308 */ /* 0x000e620000002400 */
[----:B------:R-:W-:Y:S01]  /*8840*/  FMUL.FTZ R60, R60, UR10 ;  /* 0x0000000a3c3c7c20 */ /* 0x000fe20008410000 */
[----:B------:R-:W-:-:S02]  /*8850*/  FMUL.FTZ R63, R63, UR10 ;  /* 0x0000000a3f3f7c20 */ /* 0x000fc40008410000 */
[C---:B------:R-:W-:Y:S01]  /*8860*/  HMMA.16816.F32 R12, R132.reuse, R122, R12 ;  /* 0x0000007a840c723c */ /* 0x040fe2000000180c */
[----:B------:R-:W5:Y:S03]  /*8870*/  LDSM.16.M88.4 R120, [R143+0x8c00] ;  /* 0x008c00008f78783b */ /* 0x000f660000000200 */
[----:B------:R-:W-:Y:S04]  /*8880*/  MUFU.TANH R153, R43 ;  /* 0x0000002b00997308 */ /* 0x000fe80000002400 */
[C---:B--2---:R-:W-:Y:S04]  /*8890*/  HMMA.16816.F32 R24, R132.reuse, R124, R24 ;  /* 0x0000007c8418723c */ /* 0x044fe80000001818 */
[----:B------:R-:W-:Y:S01]  /*88a0*/  MUFU.TANH R151, R36 ;  /* 0x0000002400977308 */ /* 0x000fe20000002400 */
[----:B------:R-:W-:Y:S01]  /*88b0*/  FMUL.FTZ R16, R16, UR10 ;  /* 0x0000000a10107c20 */ /* 0x000fe20008410000 */
[----:B------:R-:W-:Y:S01]  /*88c0*/  FMUL.FTZ R18, R18, UR10 ;  /* 0x0000000a12127c20 */ /* 0x000fe20008410000 */
[----:B------:R-:W-:Y:S01]  /*88d0*/  FMUL.FTZ R19, R19, UR10 ;  /* 0x0000000a13137c20 */ /* 0x000fe20008410000 */
[----:B------:R-:W-:Y:S01]  /*88e0*/  HMMA.16816.F32 R20, R132, R126, R20 ;  /* 0x0000007e8414723c */ /* 0x000fe20000001814 */
[----:B------:R2:W4:Y:S03]  /*88f0*/  LDSM.16.M88.4 R124, [R143+0x8800] ;  /* 0x008800008f7c783b */ /* 0x0005260000000200 */
[----:B------:R-:W-:Y:S01]  /*8900*/  MUFU.TANH R131, R38 ;  /* 0x0000002600837308 */ /* 0x000fe20000002400 */
[----:B---3--:R-:W-:Y:S01]  /*8910*/  FMUL.FTZ R32, R15, UR10 ;  /* 0x0000000a0f207c20 */ /* 0x008fe20008410000 */
[----:B------:R-:W-:Y:S01]  /*8920*/  FMUL.FTZ R13, R13, UR10 ;  /* 0x0000000a0d0d7c20 */ /* 0x000fe20008410000 */
[----:B------:R-:W-:-:S05]  /*8930*/  DEPBAR.LE SB0, 0x0 ;  /* 0x000080000000791a */ /* 0x000fca0000000000 */
[----:B------:R3:W-:Y:S01]  /*8940*/  MUFU.TANH R43, R28 ;  /* 0x0000001c002b7308 */ /* 0x0007e20000002400 */
[----:B------:R-:W-:Y:S01]  /*8950*/  FMUL.FTZ R24, R24, UR10 ;  /* 0x0000000a18187c20 */ /* 0x000fe20008410000 */
[----:B------:R-:W-:-:S06]  /*8960*/  FMUL.FTZ R26, R26, UR10 ;  /* 0x0000000a1a1a7c20 */ /* 0x000fcc0008410000 */
[----:B------:R1:W-:Y:S01]  /*8970*/  MUFU.TANH R35, R24 ;  /* 0x0000001800237308 */ /* 0x0003e20000002400 */
[----:B------:R-:W-:Y:S01]  /*8980*/  FMUL.FTZ R22, R22, UR10 ;  /* 0x0000000a16167c20 */ /* 0x000fe20008410000 */
[----:B------:R-:W-:Y:S01]  /*8990*/  FMUL.FTZ R21, R21, UR10 ;  /* 0x0000000a15157c20 */ /* 0x000fe20008410000 */
[----:B------:R-:W-:Y:S01]  /*89a0*/  FMUL.FTZ R139, R20, UR10 ;  /* 0x0000000a148b7c20 */ /* 0x000fe20008410000 */
[----:B------:R-:W-:Y:S01]  /*89b0*/  FMUL.FTZ R20, R23, UR10 ;  /* 0x0000000a17147c20 */ /* 0x000fe20008410000 */
[----:B--2---:R-:W-:Y:S01]  /*89c0*/  FMUL.FTZ R143, R27, UR10 ;  /* 0x0000000a1b8f7c20 */ /* 0x004fe20008410000 */
[C---:B-----5:R-:W-:Y:S01]  /*89d0*/  HMMA.16816.F32 R44, R132.reuse, R122, R44 ;  /* 0x0000007a842c723c */ /* 0x060fe2000000182c */
[----:B------:R-:W-:Y:S01]  /*89e0*/  FMUL.FTZ R123, R41, UR10 ;  /* 0x0000000a297b7c20 */ /* 0x000fe20008410000 */
[----:B------:R-:W-:Y:S01]  /*89f0*/  FMUL.FTZ R41, R37, UR10 ;  /* 0x0000000a25297c20 */ /* 0x000fe20008410000 */
[----:B------:R-:W-:Y:S01]  /*8a00*/  FMUL.FTZ R37, R33, UR10 ;  /* 0x0000000a21257c20 */ /* 0x000fe20008410000 */
[----:B------:R-:W-:Y:S01]  /*8a10*/  FMUL.FTZ R33, R29, UR10 ;  /* 0x0000000a1d217c20 */ /* 0x000fe20008410000 */
[----:B------:R-:W-:Y:S01]  /*8a20*/  FMUL.FTZ R29, R25, UR10 ;  /* 0x0000000a191d7c20 */ /* 0x000fe20008410000 */
[----:B------:R2:W-:Y:S01]  /*8a30*/  MUFU.TANH R27, R22 ;  /* 0x00000016001b7308 */ /* 0x0005e20000002400 */
[----:B---3--:R-:W-:Y:S01]  /*8a40*/  FMUL.FTZ R28, R12, UR10 ;  /* 0x0000000a0c1c7c20 */ /* 0x008fe20008410000 */
[----:B------:R-:W-:Y:S01]  /*8a50*/  HMMA.16816.F32 R48, R132, R120, R48 ;  /* 0x000000788430723c */ /* 0x000fe20000001830 */
[----:B------:R-:W-:Y:S01]  /*8a60*/  FMUL.FTZ R121, R17, UR10 ;  /* 0x0000000a11797c20 */ /* 0x000fe20008410000 */
[----:B-1----:R-:W-:Y:S01]  /*8a70*/  SHF.L.U32 R24, R118, 0x1, RZ ;  /* 0x0000000176187819 */ /* 0x002fe200000006ff */
[----:B------:R-:W-:-:S03]  /*8a80*/  IMAD.SHL.U32 R17, R140, 0x80, RZ ;  /* 0x000000808c117824 */ /* 0x000fc600078e00ff */
[----:B------:R1:W-:Y:S02]  /*8a90*/  MUFU.TANH R25, R21 ;  /* 0x0000001500197308 */ /* 0x0003e40000002400 */
[C---:B----4-:R-:W-:Y:S03]  /*8aa0*/  HMMA.16816.F32 R52, R132.reuse, R126, R52 ;  /* 0x0000007e8434723c */ /* 0x050fe60000001834 */
[----:B------:R-:W-:Y:S01]  /*8ab0*/  FMUL.FTZ R44, R44, UR10 ;  /* 0x0000000a2c2c7c20 */ /* 0x000fe20008410000 */
[----:B------:R-:W-:Y:S01]  /*8ac0*/  FMUL.FTZ R46, R46, UR10 ;  /* 0x0000000a2e2e7c20 */ /* 0x000fe20008410000 */
[----:B------:R-:W-:Y:S01]  /*8ad0*/  FMUL.FTZ R47, R47, UR10 ;  /* 0x0000000a2f2f7c20 */ /* 0x000fe20008410000 */
[----:B------:R3:W-:Y:S01]  /*8ae0*/  MUFU.TANH R23, R16 ;  /* 0x0000001000177308 */ /* 0x0007e20000002400 */
[----:B--2---:R-:W-:Y:S01]  /*8af0*/  LOP3.LUT R22, R24, 0x6, RZ, 0xc0, !PT ;  /* 0x0000000618167812 */ /* 0x004fe200078ec0ff */
[----:B------:R-:W-:Y:S01]  /*8b00*/  HMMA.16816.F32 R56, R132, R124, R56 ;  /* 0x0000007c8438723c */ /* 0x000fe20000001838 */
[----:B------:R-:W-:-:S02]  /*8b10*/  FMUL.FTZ R45, R45, UR10 ;  /* 0x0000000a2d2d7c20 */ /* 0x000fc40008410000 */
[----:B------:R-:W-:Y:S01]  /*8b20*/  FMUL.FTZ R49, R49, UR10 ;  /* 0x0000000a31317c20 */ /* 0x000fe20008410000 */
[----:B------:R-:W-:Y:S02]  /*8b30*/  FMUL.FTZ R50, R50, UR10 ;  /* 0x0000000a32327c20 */ /* 0x000fe40008410000 */
[----:B------:R-:W2:Y:S01]  /*8b40*/  MUFU.TANH R159, R44 ;  /* 0x0000002c009f7308 */ /* 0x000ea20000002400 */
[----:B-1----:R-:W-:-:S04]  /*8b50*/  VIADD R21, R17, 0xffffff80 ;  /* 0xffffff8011157836 */ /* 0x002fc80000000000 */
[----:B------:R-:W-:Y:S02]  /*8b60*/  IMAD.IADD R21, R21, 0x1, R22 ;  /* 0x0000000115157824 */ /* 0x000fe400078e0216 */
[----:B------:R-:W-:Y:S01]  /*8b70*/  FMUL.FTZ R52, R52, UR10 ;  /* 0x0000000a34347c20 */ /* 0x000fe20008410000 */
[----:B------:R-:W-:Y:S01]  /*8b80*/  FMUL.FTZ R55, R55, UR10 ;  /* 0x0000000a37377c20 */ /* 0x000fe20008410000 */
[----:B------:R1:W-:Y:S01]  /*8b90*/  MUFU.TANH R127, R20 ;  /* 0x00000014007f7308 */ /* 0x0003e20000002400 */
[C---:B------:R-:W-:Y:S02]  /*8ba0*/  VIADD R22, R21.reuse, 0xffffff80 ;  /* 0xffffff8015167836 */ /* 0x040fe40000000000 */
[C---:B---3--:R-:W-:Y:S02]  /*8bb0*/  VIADD R16, R21.reuse, 0xfffffff8 ;  /* 0xfffffff815107836 */ /* 0x048fe40000000000 */
[----:B------:R-:W-:Y:S01]  /*8bc0*/  VIADD R12, R21, 0xffffff89 ;  /* 0xffffff89150c7836 */ /* 0x000fe20000000000 */
[----:B------:R-:W-:Y:S01]  /*8bd0*/  ISETP.GE.AND P1, PT, R22, R142, PT ;  /* 0x0000008e1600720c */ /* 0x000fe20003f26270 */
[----:B------:R-:W-:Y:S01]  /*8be0*/  FMUL.FTZ R57, R57, UR10 ;  /* 0x0000000a39397c20 */ /* 0x000fe20008410000 */
[----:B------:R-:W-:Y:S01]  /*8bf0*/  MUFU.TANH R123, R123 ;  /* 0x0000007b007b7308 */ /* 0x000fe20000002400 */
[----:B------:R-:W-:-:S02]  /*8c00*/  I2FP.F32.U32 R135, R16 ;  /* 0x0000001000877245 */ /* 0x000fc40000201000 */
[----:B------:R-:W-:Y:S02]  /*8c10*/  ISETP.GE.AND P0, PT, R22, R141, PT ;  /* 0x0000008d1600720c */ /* 0x000fe40003f06270 */
[----:B------:R-:W-:-:S03]  /*8c20*/  ISETP.GE.AND P5, PT, R16, R142, PT ;  /* 0x0000008e1000720c */ /* 0x000fc60003fa6270 */
[----:B------:R-:W3:Y:S01]  /*8c30*/  MUFU.TANH R157, R46 ;  /* 0x0000002e009d7308 */ /* 0x000ee20000002400 */
[----:B-1----:R-:W-:-:S05]  /*8c40*/  I2FP.F32.U32 R20, R22 ;  /* 0x0000001600147245 */ /* 0x002fca0000201000 */
[CC--:B------:R-:W-:Y:S01]  /*8c50*/  FFMA.FTZ R24, R0.reuse, R20.reuse, R137 ;  /* 0x0000001400187223 */ /* 0x0c0fe20000010089 */
[C---:B------:R-:W-:Y:S01]  /*8c60*/  FFMA.FTZ R155, R0.reuse, R20, R155 ;  /* 0x00000014009b7223 */ /* 0x040fe2000001009b */
[----:B--2---:R-:W-:Y:S01]  /*8c70*/  FFMA.FTZ R137, R0, R135, R159 ;  /* 0x0000008700897223 */ /* 0x004fe2000001009f */
[----:B------:R-:W-:Y:S01]  /*8c80*/  VIADD R20, R21, 0xffffff81 ;  /* 0xffffff8115147836 */ /* 0x000fe20000000000 */
[----:B------:R1:W-:Y:S01]  /*8c90*/  MUFU.TANH R133, R18 ;  /* 0x0000001200857308 */ /* 0x0003e20000002400 */
[----:B------:R-:W-:Y:S02]  /*8ca0*/  FSEL R24, R24, -INF , !P1 ;  /* 0xff80000018187808 */ /* 0x000fe40004800000 */
[----:B------:R-:W-:Y:S02]  /*8cb0*/  ISETP.GE.AND P1, PT, R16, R141, PT ;  /* 0x0000008d1000720c */ /* 0x000fe40003f26270 */
[----:B------:R-:W-:Y:S02]  /*8cc0*/  FSEL R16, R155, -INF , !P0 ;  /* 0xff8000009b107808 */ /* 0x000fe40004000000 */
[----:B------:R-:W-:Y:S01]  /*8cd0*/  FSEL R137, R137, -INF , !P5 ;  /* 0xff80000089897808 */ /* 0x000fe20006800000 */
[----:B------:R2:W-:Y:S01]  /*8ce0*/  MUFU.TANH R31, R26 ;  /* 0x0000001a001f7308 */ /* 0x0005e20000002400 */
[----:B------:R-:W-:Y:S01]  /*8cf0*/  ISETP.GE.AND P0, PT, R20, R142, PT ;  /* 0x0000008e1400720c */ /* 0x000fe20003f06270 */
[----:B---3--:R-:W-:Y:S01]  /*8d00*/  FFMA.FTZ R120, R0, R135, R157 ;  /* 0x0000008700787223 */ /* 0x008fe2000001009d */
[----:B------:R-:W-:-:S02]  /*8d10*/  ISETP.GE.AND P5, PT, R20, R141, PT ;  /* 0x0000008d1400720c */ /* 0x000fc40003fa6270 */
[----:B------:R-:W-:Y:S02]  /*8d20*/  I2FP.F32.U32 R20, R20 ;  /* 0x0000001400147245 */ /* 0x000fe40000201000 */
[----:B------:R-:W-:Y:S01]  /*8d30*/  FSEL R120, R120, -INF , !P1 ;  /* 0xff80000078787808 */ /* 0x000fe20004800000 */
[----:B------:R-:W3:Y:S01]  /*8d40*/  MUFU.TANH R41, R41 ;  /* 0x0000002900297308 */ /* 0x000ee20000002400 */
[----:B-1----:R-:W-:Y:S02]  /*8d50*/  VIADD R18, R21, 0xffffff88 ;  /* 0xffffff8815127836 */ /* 0x002fe40000000000 */
[----:B------:R-:W-:-:S03]  /*8d60*/  FFMA.FTZ R153, R0, R20, R153 ;  /* 0x0000001400997223 */ /* 0x000fc60000010099 */
[----:B------:R-:W-:Y:S02]  /*8d70*/  ISETP.GE.AND P1, PT, R18, R142, PT ;  /* 0x0000008e1200720c */ /* 0x000fe40003f26270 */
[----:B------:R-:W1:Y:S01]  /*8d80*/  MUFU.TANH R149, R39 ;  /* 0x0000002700957308 */ /* 0x000e620000002400 */
[----:B--2---:R-:W-:Y:S01]  /*8d90*/  FFMA.FTZ R26, R0, R20, R123 ;  /* 0x00000014001a7223 */ /* 0x004fe2000001007b */
[----:B------:R-:W-:-:S04]  /*8da0*/  I2FP.F32.U32 R20, R18 ;  /* 0x0000001200147245 */ /* 0x000fc80000201000 */
[----:B------:R-:W-:Y:S01]  /*8db0*/  FSEL R26, R26, -INF , !P0 ;  /* 0xff8000001a1a7808 */ /* 0x000fe20004000000 */
[----:B------:R-:W-:Y:S01]  /*8dc0*/  FFMA.FTZ R22, R0, R20, R151 ;  /* 0x0000001400167223 */ /* 0x000fe20000010097 */
[-C--:B------:R-:W-:Y:S01]  /*8dd0*/  ISETP.GE.AND P0, PT, R18, R141.reuse, PT ;  /* 0x0000008d1200720c */ /* 0x080fe20003f06270 */
[----:B------:R2:W4:Y:S01]  /*8de0*/  MUFU.TANH R125, R34 ;  /* 0x00000022007d7308 */ /* 0x0005220000002400 */
[----:B------:R-:W-:Y:S02]  /*8df0*/  FSEL R18, R153, -INF , !P5 ;  /* 0xff80000099127808 */ /* 0x000fe40006800000 */
[----:B------:R-:W-:Y:S02]  /*8e00*/  FSEL R22, R22, -INF , !P1 ;  /* 0xff80000016167808 */ /* 0x000fe40004800000 */
[C---:B------:R-:W-:Y:S02]  /*8e10*/  ISETP.GE.AND P5, PT, R12.reuse, R142, PT ;  /* 0x0000008e0c00720c */ /* 0x040fe40003fa6270 */
[----:B------:R-:W-:Y:S01]  /*8e20*/  ISETP.GE.AND P1, PT, R12, R141, PT ;  /* 0x0000008d0c00720c */ /* 0x000fe20003f26270 */
[----:B------:R-:W5:Y:S01]  /*8e30*/  MUFU.TANH R37, R37 ;  /* 0x0000002500257308 */ /* 0x000f620000002400 */
[----:B------:R-:W-:-:S07]  /*8e40*/  I2FP.F32.U32 R12, R12 ;  /* 0x0000000c000c7245 */ /* 0x000fce0000201000 */
[----:B------:R4:W-:Y:S01]  /*8e50*/  MUFU.TANH R123, R28 ;  /* 0x0000001c007b7308 */ /* 0x0009e20000002400 */
[----:B--2---:R-:W-:Y:S01]  /*8e60*/  FMUL.FTZ R34, R14, UR10 ;  /* 0x0000000a0e227c20 */ /* 0x004fe20008410000 */
[C---:B------:R-:W-:Y:S01]  /*8e70*/  FFMA.FTZ R14, R0.reuse, R20, R131 ;  /* 0x00000014000e7223 */ /* 0x040fe20000010083 */
[CC--:B---3--:R-:W-:Y:S01]  /*8e80*/  FFMA.FTZ R20, R0.reuse, R12.reuse, R41 ;  /* 0x0000000c00147223 */ /* 0x0c8fe20000010029 */
[----:B-1----:R-:W-:-:S03]  /*8e90*/  FFMA.FTZ R12, R0, R12, R149 ;  /* 0x0000000c000c7223 */ /* 0x002fc60000010095 */
[----:B------:R-:W-:Y:S01]  /*8ea0*/  FSEL R14, R14, -INF , !P0 ;  /* 0xff8000000e0e7808 */ /* 0x000fe20004000000 */
[----:B------:R1:W2:Y:S01]  /*8eb0*/  MUFU.TANH R39, R30 ;  /* 0x0000001e00277308 */ /* 0x0002a20000002400 */
[----:B------:R-:W-:Y:S02]  /*8ec0*/  FSEL R20, R20, -INF , !P5 ;  /* 0xff80000014147808 */ /* 0x000fe40006800000 */
[----:B------:R-:W-:-:S05]  /*8ed0*/  FSEL R12, R12, -INF , !P1 ;  /* 0xff8000000c0c7808 */ /* 0x000fca0004800000 */
[----:B------:R-:W3:Y:S01]  /*8ee0*/  MUFU.TANH R33, R33 ;  /* 0x0000002100217308 */ /* 0x000ee20000002400 */
[----:B----4-:R-:W-:-:S05]  /*8ef0*/  VIADD R28, R21, 0xffffff90 ;  /* 0xffffff90151c7836 */ /* 0x010fca0000000000 */
[C---:B------:R-:W-:Y:S02]  /*8f00*/  ISETP.GE.AND P0, PT, R28.reuse, R142, PT ;  /* 0x0000008e1c00720c */ /* 0x040fe40003f06270 */
[----:B------:R-:W-:Y:S01]  /*8f10*/  ISETP.GE.AND P5, PT, R28, R141, PT ;  /* 0x0000008d1c00720c */ /* 0x000fe20003fa6270 */
[----:B------:R-:W4:Y:S01]  /*8f20*/  MUFU.TANH R145, R145 ;  /* 0x0000009100917308 */ /* 0x000f220000002400 */
[----:B-1----:R-:W-:Y:S02]  /*8f30*/  I2FP.F32.U32 R30, R28 ;  /* 0x0000001c001e7245 */ /* 0x002fe40000201000 */
[----:B------:R-:W-:-:S03]  /*8f40*/  IADD3 R28, PT, PT, R21, -0x6f, RZ ;  /* 0xffffff91151c7810 */ /* 0x000fc60007ffe0ff */
[C---:B------:R-:W-:Y:S01]  /*8f50*/  FFMA.FTZ R129, R0.reuse, R30, R129 ;  /* 0x0000001e00817223 */ /* 0x040fe20000010081 */
[----:B------:R-:W-:Y:S01]  /*8f60*/  I2FP.F32.U32 R44, R28 ;  /* 0x0000001c002c7245 */ /* 0x000fe20000201000 */
[----:B------:R-:W-:Y:S01]  /*8f70*/  FFMA.FTZ R46, R0, R30, R125 ;  /* 0x0000001e002e7223 */ /* 0x000fe2000001007d */
[----:B------:R-:W-:Y:S01]  /*8f80*/  ISETP.GE.AND P1, PT, R28, R142, PT ;  /* 0x0000008e1c00720c */ /* 0x000fe20003f26270 */
[----:B------:R1:W-:Y:S01]  /*8f90*/  MUFU.TANH R15, R34 ;  /* 0x00000022000f7308 */ /* 0x0003e20000002400 */
[----:B------:R-:W-:Y:S01]  /*8fa0*/  FSEL R248, R129, -INF , !P0 ;  /* 0xff80000081f87808 */ /* 0x000fe20004000000 */
[-C--:B-----5:R-:W-:Y:S01]  /*8fb0*/  FFMA.FTZ R37, R0, R44.reuse, R37 ;  /* 0x0000002c00257223 */ /* 0x0a0fe20000010025 */
[-C--:B------:R-:W-:Y:S01]  /*8fc0*/  ISETP.GE.AND P0, PT, R28, R141.reuse, PT ;  /* 0x0000008d1c00720c */ /* 0x080fe20003f06270 */
[----:B------:R-:W-:Y:S01]  /*8fd0*/  VIADD R28, R21, 0xffffff98 ;  /* 0xffffff98151c7836 */ /* 0x000fe20000000000 */
[----:B------:R-:W-:Y:S01]  /*8fe0*/  FSEL R46, R46, -INF , !P5 ;  /* 0xff8000002e2e7808 */ /* 0x000fe20006800000 */
[----:B------:R-:W-:Y:S01]  /*8ff0*/  FFMA.FTZ R44, R0, R44, R147 ;  /* 0x0000002c002c7223 */ /* 0x000fe20000010093 */
[----:B------:R-:W-:Y:S01]  /*9000*/  FSEL R244, R37, -INF , !P1 ;  /* 0xff80000025f47808 */ /* 0x000fe20004800000 */
[----:B------:R-:W-:Y:S01]  /*9010*/  FMUL.FTZ R37, R10, UR10 ;  /* 0x0000000a0a257c20 */ /* 0x000fe20008410000 */
[C---:B------:R-:W-:Y:S01]  /*9020*/  ISETP.GE.AND P5, PT, R28.reuse, R142, PT ;  /* 0x0000008e1c00720c */ /* 0x040fe20003fa6270 */
[----:B------:R-:W5:Y:S01]  /*9030*/  MUFU.TANH R29, R29 ;  /* 0x0000001d001d7308 */ /* 0x000f620000002400 */
[----:B------:R-:W-:-:S02]  /*9040*/  ISETP.GE.AND P1, PT, R28, R141, PT ;  /* 0x0000008d1c00720c */ /* 0x000fc40003f26270 */
[----:B------:R-:W-:Y:S01]  /*9050*/  FSEL R44, R44, -INF , !P0 ;  /* 0xff8000002c2c7808 */ /* 0x000fe20004000000 */
[----:B-1----:R-:W-:Y:S01]  /*9060*/  FMUL.FTZ R34, R8, UR10 ;  /* 0x0000000a08227c20 */ /* 0x002fe20008410000 */
[----:B------:R-:W-:Y:S01]  /*9070*/  I2FP.F32.U32 R8, R28 ;  /* 0x0000001c00087245 */ /* 0x000fe20000201000 */
[C---:B------:R-:W-:Y:S02]  /*9080*/  VIADD R28, R21.reuse, 0xffffff99 ;  /* 0xffffff99151c7836 */ /* 0x040fe40000000000 */
[----:B------:R-:W1:Y:S02]  /*9090*/  MUFU.TANH R143, R143 ;  /* 0x0000008f008f7308 */ /* 0x000e640000002400 */
[C---:B------:R-:W-:Y:S01]  /*90a0*/  FFMA.FTZ R43, R0.reuse, R8, R43 ;  /* 0x00000008002b7223 */ /* 0x040fe2000001002b */
[----:B------:R-:W-:Y:S01]  /*90b0*/  I2FP.F32.U32 R10, R28 ;  /* 0x0000001c000a7245 */ /* 0x000fe20000201000 */
[----:B--2---:R-:W-:Y:S01]  /*90c0*/  FFMA.FTZ R39, R0, R8, R39 ;  /* 0x0000000800277223 */ /* 0x004fe20000010027 */
[----:B------:R-:W-:Y:S01]  /*90d0*/  VIADD R8, R21, 0xffffffa0 ;  /* 0xffffffa015087836 */ /* 0x000fe20000000000 */
[----:B------:R-:W-:-:S02]  /*90e0*/  ISETP.GE.AND P0, PT, R28, R142, PT ;  /* 0x0000008e1c00720c */ /* 0x000fc40003f06270 */
[----:B------:R-:W2:Y:S01]  /*90f0*/  MUFU.TANH R139, R139 ;  /* 0x0000008b008b7308 */ /* 0x000ea20000002400 */
[CC--:B---3--:R-:W-:Y:S01]  /*9100*/  FFMA.FTZ R246, R0.reuse, R10.reuse, R33 ;  /* 0x0000000a00f67223 */ /* 0x0c8fe20000010021 */
[----:B----4-:R-:W-:Y:S01]  /*9110*/  FFMA.FTZ R145, R0, R10, R145 ;  /* 0x0000000a00917223 */ /* 0x010fe20000010091 */
[----:B------:R-:W-:Y:S02]  /*9120*/  I2FP.F32.U32 R10, R8 ;  /* 0x00000008000a7245 */ /* 0x000fe40000201000 */
[----:B------:R-:W-:Y:S02]  /*9130*/  FSEL R242, R43, -INF , !P5 ;  /* 0xff8000002bf27808 */ /* 0x000fe40006800000 */
[-C--:B------:R-:W-:Y:S01]  /*9140*/  ISETP.GE.AND P5, PT, R28, R141.reuse, PT ;  /* 0x0000008d1c00720c */ /* 0x080fe20003fa6270 */
[----:B------:R-:W-:Y:S01]  /*9150*/  FMUL.FTZ R28, R11, UR10 ;  /* 0x0000000a0b1c7c20 */ /* 0x000fe20008410000 */
[----:B------:R-:W-:Y:S01]  /*9160*/  FSEL R240, R39, -INF , !P1 ;  /* 0xff80000027f07808 */ /* 0x000fe20004800000 */
[----:B------:R-:W-:Y:S01]  /*9170*/  FMUL.FTZ R11, R4, UR10 ;  /* 0x0000000a040b7c20 */ /* 0x000fe20008410000 */
[----:B------:R-:W-:Y:S01]  /*9180*/  FFMA.FTZ R35, R0, R10, R35 ;  /* 0x0000000a00237223 */ /* 0x000fe20000010023 */
[----:B------:R-:W-:Y:S01]  /*9190*/  ISETP.GE.AND P1, PT, R8, R142, PT ;  /* 0x0000008e0800720c */ /* 0x000fe20003f26270 */
[----:B------:R-:W-:Y:S01]  /*91a0*/  VIADD R4, R21, 0xffffffa1 ;  /* 0xffffffa115047836 */ /* 0x000fe20000000000 */
[----:B------:R-:W-:Y:S01]  /*91b0*/  FSEL R246, R246, -INF , !P0 ;  /* 0xff800000f6f67808 */ /* 0x000fe20004000000 */
[----:B------:R-:W-:Y:S01]  /*91c0*/  FFMA.FTZ R31, R0, R10, R31 ;  /* 0x0000000a001f7223 */ /* 0x000fe2000001001f */
[----:B------:R-:W-:Y:S01]  /*91d0*/  ISETP.GE.AND P0, PT, R8, R141, PT ;  /* 0x0000008d0800720c */ /* 0x000fe20003f06270 */
[----:B------:R-:W3:Y:S01]  /*91e0*/  MUFU.TANH R121, R121 ;  /* 0x0000007900797308 */ /* 0x000ee20000002400 */
[----:B------:R-:W-:-:S02]  /*91f0*/  FSEL R238, R145, -INF , !P5 ;  /* 0xff80000091ee7808 */ /* 0x000fc40006800000 */
[----:B------:R-:W-:Y:S02]  /*9200*/  FSEL R138, R35, -INF , !P1 ;  /* 0xff800000238a7808 */ /* 0x000fe40004800000 */
[C---:B------:R-:W-:Y:S02]  /*9210*/  ISETP.GE.AND P5, PT, R4.reuse, R142, PT ;  /* 0x0000008e0400720c */ /* 0x040fe40003fa6270 */
[----:B------:R-:W-:Y:S01]  /*9220*/  I2FP.F32.U32 R8, R4 ;  /* 0x0000000400087245 */ /* 0x000fe20000201000 */
[----:B------:R-:W4:Y:S01]  /*9230*/  MUFU.TANH R19, R19 ;  /* 0x0000001300137308 */ /* 0x000f220000002400 */
[-C--:B------:R-:W-:Y:S01]  /*9240*/  ISETP.GE.AND P1, PT, R4, R141.reuse, PT ;  /* 0x0000008d0400720c */ /* 0x080fe20003f26270 */
[----:B------:R-:W-:Y:S01]  /*9250*/  VIADD R4, R21, 0xffffffa8 ;  /* 0xffffffa815047836 */ /* 0x000fe20000000000 */
[----:B------:R-:W-:Y:S01]  /*9260*/  FSEL R146, R31, -INF , !P0 ;  /* 0xff8000001f927808 */ /* 0x000fe20004000000 */
[CC--:B-----5:R-:W-:Y:S01]  /*9270*/  FFMA.FTZ R236, R0.reuse, R8.reuse, R29 ;  /* 0x0000000800ec7223 */ /* 0x0e0fe2000001001d */
[----:B-1----:R-:W-:Y:S01]  /*9280*/  FFMA.FTZ R143, R0, R8, R143 ;  /* 0x00000008008f7223 */ /* 0x002fe2000001008f */
[----:B------:R-:W-:Y:S01]  /*9290*/  FMUL.FTZ R29, R6, UR10 ;  /* 0x0000000a061d7c20 */ /* 0x000fe20008410000 */
[----:B------:R-:W-:Y:S01]  /*92a0*/  I2FP.F32.U32 R8, R4 ;  /* 0x0000000400087245 */ /* 0x000fe20000201000 */
[C---:B------:R-:W-:Y:S01]  /*92b0*/  VIADD R6, R21.reuse, 0xffffffa9 ;  /* 0xffffffa915067836 */ /* 0x040fe20000000000 */
[----:B------:R-:W-:Y:S01]  /*92c0*/  ISETP.GE.AND P0, PT, R4, R142, PT ;  /* 0x0000008e0400720c */ /* 0x000fe20003f06270 */
[----:B------:R-:W1:Y:S01]  /*92d0*/  MUFU.TANH R13, R13 ;  /* 0x0000000d000d7308 */ /* 0x000e620000002400 */
[----:B------:R-:W-:Y:S01]  /*92e0*/  FSEL R236, R236, -INF , !P5 ;  /* 0xff800000ecec7808 */ /* 0x000fe20006800000 */
[CC--:B--2---:R-:W-:Y:S01]  /*92f0*/  FFMA.FTZ R139, R0.reuse, R8.reuse, R139 ;  /* 0x00000008008b7223 */ /* 0x0c4fe2000001008b */
[----:B------:R-:W-:Y:S01]  /*9300*/  FFMA.FTZ R27, R0, R8, R27 ;  /* 0x00000008001b7223 */ /* 0x000fe2000001001b */
[----:B------:R-:W-:Y:S01]  /*9310*/  VIADD R8, R21, 0xffffffb0 ;  /* 0xffffffb015087836 */ /* 0x000fe20000000000 */
[----:B------:R-:W-:Y:S01]  /*9320*/  ISETP.GE.AND P5, PT, R4, R141, PT ;  /* 0x0000008d0400720c */ /* 0x000fe20003fa6270 */
[----:B------:R-:W-:Y:S01]  /*9330*/  FMUL.FTZ R31, R62, UR10 ;  /* 0x0000000a3e1f7c20 */ /* 0x000fe20008410000 */
[----:B------:R-:W-:Y:S01]  /*9340*/  FSEL R232, R143, -INF , !P1 ;  /* 0xff8000008fe87808 */ /* 0x000fe20004800000 */
[----:B------:R-:W2:Y:S01]  /*9350*/  MUFU.TANH R41, R32 ;  /* 0x0000002000297308 */ /* 0x000ea20000002400 */
[----:B------:R-:W-:-:S02]  /*9360*/  FSEL R234, R139, -INF , !P0 ;  /* 0xff8000008bea7808 */ /* 0x000fc40004000000 */
[C---:B------:R-:W-:Y:S02]  /*9370*/  ISETP.GE.AND P1, PT, R6.reuse, R142, PT ;  /* 0x0000008e0600720c */ /* 0x040fe40003f26270 */
[----:B------:R-:W-:Y:S02]  /*9380*/  ISETP.GE.AND P0, PT, R6, R141, PT ;  /* 0x0000008d0600720c */ /* 0x000fe40003f06270 */
[----:B------:R-:W-:Y:S01]  /*9390*/  I2FP.F32.U32 R4, R6 ;  /* 0x0000000600047245 */ /* 0x000fe20000201000 */
[----:B------:R-:W5:Y:S01]  /*93a0*/  MUFU.TANH R125, R34 ;  /* 0x00000022007d7308 */ /* 0x000f620000002400 */
[----:B------:R-:W-:Y:S02]  /*93b0*/  I2FP.F32.U32 R6, R8 ;  /* 0x0000000800067245 */ /* 0x000fe40000201000 */
[----:B------:R-:W-:Y:S01]  /*93c0*/  FSEL R230, R27, -INF , !P5 ;  /* 0xff8000001be67808 */ /* 0x000fe20006800000 */
[CC--:B------:R-:W-:Y:S01]  /*93d0*/  FFMA.FTZ R134, R0.reuse, R4.reuse, R25 ;  /* 0x0000000400867223 */ /* 0x0c0fe20000010019 */
[C---:B------:R-:W-:Y:S01]  /*93e0*/  FFMA.FTZ R127, R0.reuse, R4, R127 ;  /* 0x00000004007f7223 */ /* 0x040fe2000001007f */
[----:B------:R-:W-:Y:S01]  /*93f0*/  FFMA.FTZ R212, R0, R6, R23 ;  /* 0x0000000600d47223 */ /* 0x000fe20000010017 */
[----:B------:R-:W-:Y:S01]  /*9400*/  VIADD R4, R21, 0xffffffb1 ;  /* 0xffffffb115047836 */ /* 0x000fe20000000000 */
[----:B------:R-:W-:Y:S01]  /*9410*/  ISETP.GE.AND P5, PT, R8, R142, PT ;  /* 0x0000008e0800720c */ /* 0x000fe20003fa6270 */
[----:B------:R-:W-:Y:S01]  /*9420*/  FFMA.FTZ R133, R0, R6, R133 ;  /* 0x0000000600857223 */ /* 0x000fe20000010085 */
[----:B------:R-:W-:Y:S01]  /*9430*/  FSEL R214, R127, -INF , !P0 ;  /* 0xff8000007fd67808 */ /* 0x000fe20004000000 */
[----:B------:R-:W5:Y:S01]  /*9440*/  MUFU.TANH R37, R37 ;  /* 0x0000002500257308 */ /* 0x000f620000002400 */
[----:B------:R-:W-:Y:S01]  /*9450*/  FSEL R212, R212, -INF , !P5 ;  /* 0xff800000d4d47808 */ /* 0x000fe20006800000 */
[----:B------:R-:W-:Y:S01]  /*9460*/  FMUL.FTZ R27, R66, UR10 ;  /* 0x0000000a421b7c20 */ /* 0x000fe20008410000 */
[----:B------:R-:W-:-:S02]  /*9470*/  ISETP.GE.AND P0, PT, R4, R142, PT ;  /* 0x0000008e0400720c */ /* 0x000fc40003f06270 */
[-C--:B------:R-:W-:Y:S02]  /*9480*/  ISETP.GE.AND P5, PT, R4, R141.reuse, PT ;  /* 0x0000008d0400720c */ /* 0x080fe40003fa6270 */
[----:B------:R-:W-:Y:S01]  /*9490*/  I2FP.F32.U32 R4, R4 ;  /* 0x0000000400047245 */ /* 0x000fe20000201000 */
[----:B------:R-:W5:Y:S01]  /*94a0*/  MUFU.TANH R33, R28 ;  /* 0x0000001c00217308 */ /* 0x000f620000002400 */
[----:B------:R-:W-:Y:S02]  /*94b0*/  FSEL R134, R134, -INF , !P1 ;  /* 0xff80000086867808 */ /* 0x000fe40004800000 */
[----:B------:R-:W-:Y:S01]  /*94c0*/  ISETP.GE.AND P1, PT, R8, R141, PT ;  /* 0x0000008d0800720c */ /* 0x000fe20003f26270 */
[CC--:B---3--:R-:W-:Y:S01]  /*94d0*/  FFMA.FTZ R121, R0.reuse, R4.reuse, R121 ;  /* 0x0000000400797223 */ /* 0x0c8fe20000010079 */
[----:B------:R-:W-:Y:S01]  /*94e0*/  IADD3 R6, PT, PT, R21, -0x48, RZ ;  /* 0xffffffb815067810 */ /* 0x000fe20007ffe0ff */
[----:B----4-:R-:W-:Y:S01]  /*94f0*/  FFMA.FTZ R216, R0, R4, R19 ;  /* 0x0000000400d87223 */ /* 0x010fe20000010013 */
[----:B------:R-:W-:Y:S01]  /*9500*/  FSEL R222, R133, -INF , !P1 ;  /* 0xff80000085de7808 */ /* 0x000fe20004800000 */
[----:B------:R-:W3:Y:S01]  /*9510*/  MUFU.TANH R11, R11 ;  /* 0x0000000b000b7308 */ /* 0x000ee20000002400 */
[----:B------:R-:W-:-:S02]  /*9520*/  FSEL R228, R121, -INF , !P0 ;  /* 0xff80000079e47808 */ /* 0x000fc40004000000 */
[C---:B------:R-:W-:Y:S02]  /*9530*/  ISETP.GE.AND P1, PT, R6.reuse, R142, PT ;  /* 0x0000008e0600720c */ /* 0x040fe40003f26270 */
[----:B------:R-:W-:Y:S02]  /*9540*/  I2FP.F32.U32 R8, R6 ;  /* 0x0000000600087245 */ /* 0x000fe40000201000 */
[----:B------:R-:W-:Y:S01]  /*9550*/  ISETP.GE.AND P0, PT, R6, R141, PT ;  /* 0x0000008d0600720c */ /* 0x000fe20003f06270 */
[----:B------:R-:W-:Y:S01]  /*9560*/  VIADD R6, R21, 0xffffffb9 ;  /* 0xffffffb915067836 */ /* 0x000fe20000000000 */
[----:B------:R-:W-:Y:S01]  /*9570*/  FSEL R216, R216, -INF , !P5 ;  /* 0xff800000d8d87808 */ /* 0x000fe20006800000 */
[CC--:B------:R-:W-:Y:S01]  /*9580*/  FFMA.FTZ R123, R0.reuse, R8.reuse, R123 ;  /* 0x00000008007b7223 */ /* 0x0c0fe2000001007b */
[----:B------:R-:W-:Y:S01]  /*9590*/  FFMA.FTZ R218, R0, R8, R15 ;  /* 0x0000000800da7223 */ /* 0x000fe2000001000f */
[----:B------:R-:W4:Y:S01]  /*95a0*/  MUFU.TANH R29, R29 ;  /* 0x0000001d001d7308 */ /* 0x000f220000002400 */
[----:B------:R-:W-:-:S02]  /*95b0*/  I2FP.F32.U32 R4, R6 ;  /* 0x0000000600047245 */ /* 0x000fc40000201000 */
[----:B------:R-:W-:Y:S02]  /*95c0*/  FSEL R226, R123, -INF , !P1 ;  /* 0xff8000007be27808 */ /* 0x000fe40004800000 */
[----:B------:R-:W-:Y:S01]  /*95d0*/  ISETP.GE.AND P5, PT, R6, R142, PT ;  /* 0x0000008e0600720c */ /* 0x000fe20003fa6270 */
[-C--:B-1----:R-:W-:Y:S01]  /*95e0*/  FFMA.FTZ R224, R0, R4.reuse, R13 ;  /* 0x0000000400e07223 */ /* 0x082fe2000001000d */
[----:B------:R-:W-:Y:S01]  /*95f0*/  ISETP.GE.AND P1, PT, R6, R141, PT ;  /* 0x0000008d0600720c */ /* 0x000fe20003f26270 */
[----:B------:R-:W-:Y:S02]  /*9600*/  VIADD R6, R21, 0xffffffc0 ;  /* 0xffffffc015067836 */ /* 0x000fe40000000000 */
[----:B--2---:R-:W-:Y:S01]  /*9610*/  FFMA.FTZ R41, R0, R4, R41 ;  /* 0x0000000400297223 */ /* 0x004fe20000010029 */
[----:B------:R-:W-:Y:S01]  /*9620*/  FSEL R218, R218, -INF , !P0 ;  /* 0xff800000dada7808 */ /* 0x000fe20004000000 */
[----:B------:R-:W1:Y:S01]  /*9630*/  MUFU.TANH R25, R64 ;  /* 0x0000004000197308 */ /* 0x000e620000002400 */
[----:B------:R-:W-:Y:S01]  /*9640*/  FSEL R224, R224, -INF , !P5 ;  /* 0xff800000e0e07808 */ /* 0x000fe20006800000 */
[----:B------:R-:W-:Y:S01]  /*9650*/  FMUL.FTZ R13, R61, UR10 ;  /* 0x0000000a3d0d7c20 */ /* 0x000fe20008410000 */
[----:B------:R-:W-:-:S02]  /*9660*/  ISETP.GE.AND P0, PT, R6, R142, PT ;  /* 0x0000008e0600720c */ /* 0x000fc40003f06270 */
[----:B------:R-:W-:Y:S02]  /*9670*/  I2FP.F32.U32 R4, R6 ;  /* 0x0000000600047245 */ /* 0x000fe40000201000 */
[----:B------:R-:W-:Y:S01]  /*9680*/  ISETP.GE.AND P5, PT, R6, R141, PT ;  /* 0x0000008d0600720c */ /* 0x000fe20003fa6270 */
[----:B------:R-:W-:Y:S01]  /*9690*/  VIADD R6, R21, 0xffffffc1 ;  /* 0xffffffc115067836 */ /* 0x000fe20000000000 */
[----:B------:R-:W-:Y:S01]  /*96a0*/  FSEL R220, R41, -INF , !P1 ;  /* 0xff80000029dc7808 */ /* 0x000fe20004800000 */
[CC--:B-----5:R-:W-:Y:S01]  /*96b0*/  FFMA.FTZ R125, R0.reuse, R4.reuse, R125 ;  /* 0x00000004007d7223 */ /* 0x0e0fe2000001007d */
[----:B------:R-:W-:Y:S01]  /*96c0*/  FFMA.FTZ R37, R0, R4, R37 ;  /* 0x0000000400257223 */ /* 0x000fe20000010025 */
[----:B------:R-:W2:Y:S01]  /*96d0*/  MUFU.TANH R27, R27 ;  /* 0x0000001b001b7308 */ /* 0x000ea20000002400 */
[----:B------:R-:W-:Y:S02]  /*96e0*/  I2FP.F32.U32 R196, R6 ;  /* 0x0000000600c47245 */ /* 0x000fe40000201000 */
[----:B------:R-:W-:-:S02]  /*96f0*/  FSEL R206, R125, -INF , !P0 ;  /* 0xff8000007dce7808 */ /* 0x000fc40004000000 */
[----:B------:R-:W-:Y:S01]  /*9700*/  ISETP.GE.AND P1, PT, R6, R142, PT ;  /* 0x0000008e0600720c */ /* 0x000fe20003f26270 */
[-C--:B------:R-:W-:Y:S01]  /*9710*/  FFMA.FTZ R208, R0, R196.reuse, R9 ;  /* 0x000000c400d07223 */ /* 0x080fe20000010009 */
[----:B------:R-:W-:Y:S01]  /*9720*/  ISETP.GE.AND P0, PT, R6, R141, PT ;  /* 0x0000008d0600720c */ /* 0x000fe20003f06270 */
[----:B------:R-:W-:Y:S01]  /*9730*/  VIADD R6, R21, 0xffffffc8 ;  /* 0xffffffc815067836 */ /* 0x000fe20000000000 */
[----:B------:R-:W-:Y:S01]  /*9740*/  FSEL R202, R37, -INF , !P5 ;  /* 0xff80000025ca7808 */ /* 0x000fe20006800000 */
[----:B------:R-:W-:Y:S01]  /*9750*/  FFMA.FTZ R196, R0, R196, R33 ;  /* 0x000000c400c47223 */ /* 0x000fe20000010021 */
[----:B------:R-:W-:Y:S01]  /*9760*/  FSEL R208, R208, -INF , !P1 ;  /* 0xff800000d0d07808 */ /* 0x000fe20004800000 */
[----:B------:R-:W5:Y:S01]  /*9770*/  MUFU.TANH R23, R65 ;  /* 0x0000004100177308 */ /* 0x000f620000002400 */
[----:B------:R-:W-:Y:S01]  /*9780*/  ISETP.GE.AND P5, PT, R6, R142, PT ;  /* 0x0000008e0600720c */ /* 0x000fe20003fa6270 */
[----:B------:R-:W-:Y:S01]  /*9790*/  FMUL.FTZ R33, R56, UR10 ;  /* 0x0000000a38217c20 */ /* 0x000fe20008410000 */
[----:B------:R-:W-:-:S02]  /*97a0*/  I2FP.F32.U32 R4, R6 ;  /* 0x0000000600047245 */ /* 0x000fc40000201000 */
[-C--:B------:R-:W-:Y:S01]  /*97b0*/  ISETP.GE.AND P1, PT, R6, R141.reuse, PT ;  /* 0x0000008d0600720c */ /* 0x080fe20003f26270 */
[C---:B------:R-:W-:Y:S01]  /*97c0*/  VIADD R6, R21.reuse, 0xffffffc9 ;  /* 0xffffffc915067836 */ /* 0x040fe20000000000 */
[----:B------:R-:W-:Y:S01]  /*97d0*/  FSEL R196, R196, -INF , !P0 ;  /* 0xff800000c4c47808 */ /* 0x000fe20004000000 */
[CC--:B---3--:R-:W-:Y:S01]  /*97e0*/  FFMA.FTZ R11, R0.reuse, R4.reuse, R11 ;  /* 0x00000004000b7223 */ /* 0x0c8fe2000001000b */
[----:B----4-:R-:W-:Y:S01]  /*97f0*/  FFMA.FTZ R29, R0, R4, R29 ;  /* 0x00000004001d7223 */ /* 0x010fe2000001001d */
[----:B------:R-:W-:Y:S01]  /*9800*/  VIADD R4, R21, 0xffffffd0 ;  /* 0xffffffd015047836 */ /* 0x000fe20000000000 */
[----:B------:R-:W-:Y:S01]  /*9810*/  I2FP.F32.U32 R200, R6 ;  /* 0x0000000600c87245 */ /* 0x000fe20000201000 */
[----:B------:R-:W3:Y:S01]  /*9820*/  MUFU.TANH R19, R67 ;  /* 0x0000004300137308 */ /* 0x000ee20000002400 */
[----:B------:R-:W-:Y:S02]  /*9830*/  FSEL R210, R11, -INF , !P5 ;  /* 0xff8000000bd27808 */ /* 0x000fe40006800000 */
[----:B------:R-:W-:Y:S01]  /*9840*/  ISETP.GE.AND P0, PT, R6, R142, PT ;  /* 0x0000008e0600720c */ /* 0x000fe20003f06270 */
[-C--:B------:R-:W-:Y:S01]  /*9850*/  FFMA.FTZ R5, R0, R200.reuse, R5 ;  /* 0x000000c800057223 */ /* 0x080fe20000010005 */
[-C--:B------:R-:W-:Y:S01]  /*9860*/  ISETP.GE.AND P5, PT, R6, R141.reuse, PT ;  /* 0x0000008d0600720c */ /* 0x080fe20003fa6270 */
[----:B------:R-:W-:Y:S01]  /*9870*/  FFMA.FTZ R200, R0, R200, R7 ;  /* 0x000000c800c87223 */ /* 0x000fe20000010007 */
[----:B------:R-:W-:Y:S01]  /*9880*/  I2FP.F32.U32 R6, R4 ;  /* 0x0000000400067245 */ /* 0x000fe20000201000 */
[----:B------:R-:W4:Y:S01]  /*9890*/  MUFU.TANH R15, R60 ;  /* 0x0000003c000f7308 */ /* 0x000f220000002400 */
[----:B------:R-:W-:Y:S01]  /*98a0*/  FSEL R198, R29, -INF , !P1 ;  /* 0xff8000001dc67808 */ /* 0x000fe20004800000 */
[----:B------:R-:W-:Y:S01]  /*98b0*/  FMUL.FTZ R7, R58, UR10 ;  /* 0x0000000a3a077c20 */ /* 0x000fe20008410000 */
[----:B------:R-:W-:Y:S01]  /*98c0*/  FSEL R204, R5, -INF , !P0 ;  /* 0xff80000005cc7808 */ /* 0x000fe20004000000 */
[----:B-1----:R-:W-:Y:S01]  /*98d0*/  FFMA.FTZ R25, R0, R6, R25 ;  /* 0x0000000600197223 */ /* 0x002fe20000010019 */
[----:B------:R-:W-:Y:S01]  /*98e0*/  ISETP.GE.AND P1, PT, R4, R142, PT ;  /* 0x0000008e0400720c */ /* 0x000fe20003f26270 */
[----:B--2---:R-:W-:Y:S01]  /*98f0*/  FFMA.FTZ R27, R0, R6, R27 ;  /* 0x00000006001b7223 */ /* 0x004fe2000001001b */
[----:B------:R-:W-:Y:S01]  /*9900*/  ISETP.GE.AND P0, PT, R4, R141, PT ;  /* 0x0000008d0400720c */ /* 0x000fe20003f06270 */
[----:B------:R-:W-:Y:S01]  /*9910*/  VIADD R4, R21, 0xffffffd1 ;  /* 0xffffffd115047836 */ /* 0x000fe20000000000 */
[----:B------:R-:W-:Y:S01]  /*9920*/  FSEL R200, R200, -INF , !P5 ;  /* 0xff800000c8c87808 */ /* 0x000fe20006800000 */
[----:B------:R-:W1:Y:S01]  /*9930*/  MUFU.TANH R31, R31 ;  /* 0x0000001f001f7308 */ /* 0x000e620000002400 */
[----:B------:R-:W-:Y:S01]  /*9940*/  FSEL R188, R25, -INF , !P1 ;  /* 0xff80000019bc7808 */ /* 0x000fe20004800000 */
[----:B------:R-:W-:Y:S01]  /*9950*/  FMUL.FTZ R5, R59, UR10 ;  /* 0x0000000a3b057c20 */ /* 0x000fe20008410000 */
[----:B------:R-:W-:-:S02]  /*9960*/  ISETP.GE.AND P5, PT, R4, R142, PT ;  /* 0x0000008e0400720c */ /* 0x000fc40003fa6270 */
[----:B------:R-:W-:Y:S02]  /*9970*/  I2FP.F32.U32 R156, R4 ;  /* 0x00000004009c7245 */ /* 0x000fe40000201000 */
[-C--:B------:R-:W-:Y:S01]  /*9980*/  ISETP.GE.AND P1, PT, R4, R141.reuse, PT ;  /* 0x0000008d0400720c */ /* 0x080fe20003f26270 */
[----:B------:R-:W-:Y:S01]  /*9990*/  VIADD R4, R21, 0xffffffd8 ;  /* 0xffffffd815047836 */ /* 0x000fe20000000000 */
[----:B------:R-:W2:Y:S01]  /*99a0*/  MUFU.TANH R13, R13 ;  /* 0x0000000d000d7308 */ /* 0x000ea20000002400 */
[CC--:B-----5:R-:W-:Y:S01]  /*99b0*/  FFMA.FTZ R192, R0.reuse, R156.reuse, R23 ;  /* 0x0000009c00c07223 */ /* 0x0e0fe20000010017 */
[----:B---3--:R-:W-:Y:S01]  /*99c0*/  FFMA.FTZ R156, R0, R156, R19 ;  /* 0x0000009c009c7223 */ /* 0x008fe20000010013 */
[----:B------:R-:W-:Y:S01]  /*99d0*/  FSEL R162, R27, -INF , !P0 ;  /* 0xff8000001ba27808 */ /* 0x000fe20004000000 */
[----:B------:R-:W-:Y:S01]  /*99e0*/  FMUL.FTZ R19, R53, UR10 ;  /* 0x0000000a35137c20 */ /* 0x000fe20008410000 */
[----:B------:R-:W-:Y:S02]  /*99f0*/  I2FP.F32.U32 R6, R4 ;  /* 0x0000000400067245 */ /* 0x000fe40000201000 */
[----:B------:R-:W-:Y:S01]  /*9a00*/  ISETP.GE.AND P0, PT, R4, R142, PT ;  /* 0x0000008e0400720c */ /* 0x000fe20003f06270 */
[----:B------:R-:W3:Y:S01]  /*9a10*/  MUFU.TANH R9, R63 ;  /* 0x0000003f00097308 */ /* 0x000ee20000002400 */
[----:B------:R-:W-:Y:S01]  /*9a20*/  IADD3 R8, PT, PT, R21, -0x27, RZ ;  /* 0xffffffd915087810 */ /* 0x000fe20007ffe0ff */
[-C--:B----4-:R-:W-:Y:S01]  /*9a30*/  FFMA.FTZ R186, R0, R6.reuse, R15 ;  /* 0x0000000600ba7223 */ /* 0x090fe2000001000f */
[----:B------:R-:W-:Y:S01]  /*9a40*/  FSEL R192, R192, -INF , !P5 ;  /* 0xff800000c0c07808 */ /* 0x000fe20006800000 */
[----:B-1----:R-:W-:Y:S01]  /*9a50*/  FFMA.FTZ R31, R0, R6, R31 ;  /* 0x00000006001f7223 */ /* 0x002fe2000001001f */
[----:B------:R-:W-:Y:S01]  /*9a60*/  ISETP.GE.AND P5, PT, R4, R141, PT ;  /* 0x0000008d0400720c */ /* 0x000fe20003fa6270 */
[----:B------:R-:W-:Y:S01]  /*9a70*/  FMUL.FTZ R15, R54, UR10 ;  /* 0x0000000a360f7c20 */ /* 0x000fe20008410000 */
[----:B------:R-:W-:Y:S01]  /*9a80*/  FSEL R156, R156, -INF , !P1 ;  /* 0xff8000009c9c7808 */ /* 0x000fe20004800000 */
[----:B------:R-:W1:Y:S01]  /*9a90*/  MUFU.TANH R33, R33 ;  /* 0x0000002100217308 */ /* 0x000e620000002400 */
[----:B------:R-:W-:-:S02]  /*9aa0*/  FSEL R186, R186, -INF , !P0 ;  /* 0xff800000baba7808 */ /* 0x000fc40004000000 */
[C---:B------:R-:W-:Y:S02]  /*9ab0*/  ISETP.GE.AND P1, PT, R8.reuse, R142, PT ;  /* 0x0000008e0800720c */ /* 0x040fe40003f26270 */
[----:B------:R-:W-:Y:S02]  /*9ac0*/  I2FP.F32.U32 R4, R8 ;  /* 0x0000000800047245 */ /* 0x000fe40000201000 */
[----:B------:R-:W-:Y:S01]  /*9ad0*/  ISETP.GE.AND P0, PT, R8, R141, PT ;  /* 0x0000008d0800720c */ /* 0x000fe20003f06270 */
[----:B------:R-:W4:Y:S01]  /*9ae0*/  MUFU.TANH R7, R7 ;  /* 0x0000000700077308 */ /* 0x000f220000002400 */
[----:B------:R-:W-:Y:S02]  /*9af0*/  VIADD R8, R21, 0xffffffe0 ;  /* 0xffffffe015087836 */ /* 0x000fe40000000000 */
[CC--:B--2---:R-:W-:Y:S01]  /*9b00*/  FFMA.FTZ R13, R0.reuse, R4.reuse, R13 ;  /* 0x00000004000d7223 */ /* 0x0c4fe2000001000d */
[----:B------:R-:W-:Y:S01]  /*9b10*/  FSEL R150, R31, -INF , !P5 ;  /* 0xff8000001f967808 */ /* 0x000fe20006800000 */
[----:B---3--:R-:W-:Y:S01]  /*9b20*/  FFMA.FTZ R152, R0, R4, R9 ;  /* 0x0000000400987223 */ /* 0x008fe20000010009 */
[----:B------:R-:W-:Y:S01]  /*9b30*/  VIADD R4, R21, 0xffffffe1 ;  /* 0xffffffe115047836 */ /* 0x000fe20000000000 */
[----:B------:R-:W-:Y:S01]  /*9b40*/  I2FP.F32.U32 R6, R8 ;  /* 0x0000000800067245 */ /* 0x000fe20000201000 */
[----:B------:R-:W2:Y:S01]  /*9b50*/  MUFU.TANH R5, R5 ;  /* 0x0000000500057308 */ /* 0x000ea20000002400 */
[----:B------:R-:W-:-:S03]  /*9b60*/  ISETP.GE.AND P5, PT, R8, R142, PT ;  /* 0x0000008e0800720c */ /* 0x000fc60003fa6270 */
[-C--:B-1----:R-:W-:Y:S01]  /*9b70*/  FFMA.FTZ R33, R0, R6.reuse, R33 ;  /* 0x0000000600217223 */ /* 0x082fe20000010021 */
[----:B------:R-:W-:Y:S01]  /*9b80*/  FSEL R182, R13, -INF , !P1 ;  /* 0xff8000000db67808 */ /* 0x000fe20004800000 */
[----:B------:R-:W-:Y:S01]  /*9b90*/  FMUL.FTZ R13, R48, UR10 ;  /* 0x0000000a300d7c20 */ /* 0x000fe20008410000 */
[----:B------:R-:W-:Y:S01]  /*9ba0*/  ISETP.GE.AND P1, PT, R8, R141, PT ;  /* 0x0000008d0800720c */ /* 0x000fe20003f26270 */
[----:B------:R-:W1:Y:S01]  /*9bb0*/  MUFU.TANH R23, R52 ;  /* 0x0000003400177308 */ /* 0x000e620000002400 */
[----:B----4-:R-:W-:Y:S01]  /*9bc0*/  FFMA.FTZ R7, R0, R6, R7 ;  /* 0x0000000600077223 */ /* 0x010fe20000010007 */
[----:B------:R-:W-:Y:S01]  /*9bd0*/  VIADD R6, R21, 0xffffffe8 ;  /* 0xffffffe815067836 */ /* 0x000fe20000000000 */
[----:B------:R-:W-:Y:S02]  /*9be0*/  FSEL R152, R152, -INF , !P0 ;  /* 0xff80000098987808 */ /* 0x000fe40004000000 */
[----:B------:R-:W-:Y:S02]  /*9bf0*/  FSEL R139, R33, -INF , !P5 ;  /* 0xff800000218b7808 */ /* 0x000fe40006800000 */
[----:B------:R-:W-:Y:S01]  /*9c00*/  ISETP.GE.AND P0, PT, R4, R142, PT ;  /* 0x0000008e0400720c */ /* 0x000fe20003f06270 */
[----:B------:R-:W3:Y:S01]  /*9c10*/  MUFU.TANH R11, R57 ;  /* 0x00000039000b7308 */ /* 0x000ee20000002400 */
[----:B------:R-:W-:-:S02]  /*9c20*/  I2FP.F32.U32 R8, R4 ;  /* 0x0000000400087245 */ /* 0x000fc40000201000 */
[----:B------:R-:W-:Y:S02]  /*9c30*/  ISETP.GE.AND P5, PT, R4, R141, PT ;  /* 0x0000008d0400720c */ /* 0x000fe40003fa6270 */
[----:B------:R-:W-:Y:S01]  /*9c40*/  I2FP.F32.U32 R4, R6 ;  /* 0x0000000600047245 */ /* 0x000fe20000201000 */
[----:B--2---:R-:W-:Y:S01]  /*9c50*/  FFMA.FTZ R136, R0, R8, R5 ;  /* 0x0000000800887223 */ /* 0x004fe20000010005 */
[----:B------:R-:W-:Y:S01]  /*9c60*/  FSEL R144, R7, -INF , !P1 ;  /* 0xff80000007907808 */ /* 0x000fe20004800000 */
[----:B------:R-:W2:Y:S01]  /*9c70*/  MUFU.TANH R15, R15 ;  /* 0x0000000f000f7308 */ /* 0x000ea20000002400 */
[----:B------:R-:W-:Y:S01]  /*9c80*/  ISETP.GE.AND P1, PT, R6, R142, PT ;  /* 0x0000008e0600720c */ /* 0x000fe20003f26270 */
[----:B-1----:R-:W-:Y:S01]  /*9c90*/  FFMA.FTZ R143, R0, R4, R23 ;  /* 0x00000004008f7223 */ /* 0x002fe20000010017 */
[----:B------:R-:W-:Y:S01]  /*9ca0*/  VIADD R5, R21, 0xffffffe9 ;  /* 0xffffffe915057836 */ /* 0x000fe20000000000 */
[----:B------:R-:W-:-:S03]  /*9cb0*/  FSEL R136, R136, -INF , !P5 ;  /* 0xff80000088887808 */ /* 0x000fc60006800000 */
[----:B------:R-:W-:Y:S01]  /*9cc0*/  FSEL R143, R143, -INF , !P1 ;  /* 0xff8000008f8f7808 */ /* 0x000fe20004800000 */
[----:B------:R-:W1:Y:S01]  /*9cd0*/  MUFU.TANH R19, R19 ;  /* 0x0000001300137308 */ /* 0x000e620000002400 */
[C---:B---3--:R-:W-:Y:S01]  /*9ce0*/  FFMA.FTZ R11, R0.reuse, R8, R11 ;  /* 0x00000008000b7223 */ /* 0x048fe2000001000b */
[C---:B------:R-:W-:Y:S02]  /*9cf0*/  ISETP.GE.AND P5, PT, R5.reuse, R142, PT ;  /* 0x0000008e0500720c */ /* 0x040fe40003fa6270 */
[----:B------:R-:W-:Y:S02]  /*9d00*/  ISETP.GE.AND P1, PT, R5, R141, PT ;  /* 0x0000008d0500720c */ /* 0x000fe40003f26270 */
[----:B------:R-:W-:Y:S01]  /*9d10*/  FSEL R148, R11, -INF , !P0 ;  /* 0xff8000000b947808 */ /* 0x000fe20004000000 */
[----:B------:R-:W-:Y:S01]  /*9d20*/  FMUL.FTZ R11, R51, UR10 ;  /* 0x0000000a330b7c20 */ /* 0x000fe20008410000 */
[----:B------:R-:W3:Y:S01]  /*9d30*/  MUFU.TANH R9, R55 ;  /* 0x0000003700097308 */ /* 0x000ee20000002400 */
[----:B------:R-:W-:Y:S01]  /*9d40*/  I2FP.F32.U32 R5, R5 ;  /* 0x0000000500057245 */ /* 0x000fe20000201000 */
[----:B--2---:R-:W-:Y:S01]  /*9d50*/  FFMA.FTZ R15, R0, R4, R15 ;  /* 0x00000004000f7223 */ /* 0x004fe2000001000f */
[----:B------:R-:W-:Y:S01]  /*9d60*/  VIADD R4, R21, 0xfffffff0 ;  /* 0xfffffff015047836 */ /* 0x000fe20000000000 */
[----:B------:R-:W-:-:S04]  /*9d70*/  ISETP.GE.AND P0, PT, R6, R141, PT ;  /* 0x0000008d0600720c */ /* 0x000fc80003f06270 */
[----:B------:R-:W2:Y:S01]  /*9d80*/  MUFU.TANH R13, R13 ;  /* 0x0000000d000d7308 */ /* 0x000ea20000002400 */
[-C--:B-1----:R-:W-:Y:S01]  /*9d90*/  FFMA.FTZ R19, R0, R5.reuse, R19 ;  /* 0x0000000500137223 */ /* 0x082fe20000010013 */
[----:B------:R-:W-:Y:S02]  /*9da0*/  I2FP.F32.U32 R6, R4 ;  /* 0x0000000400067245 */ /* 0x000fe40000201000 */
[----:B------:R-:W-:Y:S02]  /*9db0*/  FSEL R130, R15, -INF , !P0 ;  /* 0xff8000000f827808 */ /* 0x000fe40004000000 */
[----:B------:R-:W-:Y:S02]  /*9dc0*/  FSEL R154, R19, -INF , !P5 ;  /* 0xff800000139a7808 */ /* 0x000fe40006800000 */
[----:B------:R-:W1:Y:S01]  /*9dd0*/  MUFU.TANH R11, R11 ;  /* 0x0000000b000b7308 */ /* 0x000e620000002400 */
[----:B------:R-:W-:Y:S01]  /*9de0*/  BAR.SYNC.DEFER_BLOCKING 0x0 ;  /* 0x0000000000007b1d */ /* 0x000fe20000010000 */
[----:B------:R-:W-:Y:S01]  /*9df0*/  ISETP.GE.AND P0, PT, R4, R142, PT ;  /* 0x0000008e0400720c */ /* 0x000fe20003f06270 */
[----:B---3--:R-:W-:Y:S01]  /*9e00*/  FFMA.FTZ R9, R0, R5, R9 ;  /* 0x0000000500097223 */ /* 0x008fe20000010009 */
[----:B------:R-:W-:Y:S01]  /*9e10*/  ISETP.GE.AND P5, PT, R4, R141, PT ;  /* 0x0000008d0400720c */ /* 0x000fe20003fa6270 */
[----:B------:R-:W-:-:S02]  /*9e20*/  VIADD R4, R21, 0xfffffff1 ;  /* 0xfffffff115047836 */ /* 0x000fc40000000000 */
[----:B------:R-:W-:Y:S01]  /*9e30*/  VIADD R21, R21, 0xfffffff9 ;  /* 0xfffffff915157836 */ /* 0x000fe20000000000 */
[----:B------:R-:W3:Y:S01]  /*9e40*/  MUFU.TANH R7, R49 ;  /* 0x0000003100077308 */ /* 0x000ee20000002400 */
[----:B--2---:R-:W-:Y:S01]  /*9e50*/  FFMA.FTZ R13, R0, R6, R13 ;  /* 0x00000006000d7223 */ /* 0x004fe2000001000d */
[----:B------:R-:W-:Y:S02]  /*9e60*/  FSEL R132, R9, -INF , !P1 ;  /* 0xff80000009847808 */ /* 0x000fe40004800000 */
[C---:B------:R-:W-:Y:S02]  /*9e70*/  ISETP.GE.AND P1, PT, R4.reuse, R142, PT ;  /* 0x0000008e0400720c */ /* 0x040fe40003f26270 */
[----:B------:R-:W-:Y:S02]  /*9e80*/  FSEL R145, R13, -INF , !P0 ;  /* 0xff8000000d917808 */ /* 0x000fe40004000000 */
[----:B------:R-:W2:Y:S01]  /*9e90*/  MUFU.TANH R23, R50 ;  /* 0x0000003200177308 */ /* 0x000ea20000002400 */
[----:B------:R-:W-:-:S02]  /*9ea0*/  ISETP.GE.AND P0, PT, R4, R141, PT ;  /* 0x0000008d0400720c */ /* 0x000fc40003f06270 */
[----:B------:R-:W-:-:S05]  /*9eb0*/  I2FP.F32.U32 R4, R4 ;  /* 0x0000000400047245 */ /* 0x000fca0000201000 */
[----:B------:R-:W4:Y:S01]  /*9ec0*/  MUFU.TANH R5, R45 ;  /* 0x0000002d00057308 */ /* 0x000f220000002400 */
[CC--:B-1----:R-:W-:Y:S01]  /*9ed0*/  FFMA.FTZ R11, R0.reuse, R4.reuse, R11 ;  /* 0x00000004000b7223 */ /* 0x0c2fe2000001000b */
[----:B---3--:R-:W-:Y:S01]  /*9ee0*/  FFMA.FTZ R7, R0, R4, R7 ;  /* 0x0000000400077223 */ /* 0x008fe20000010007 */
[----:B------:R-:W-:-:S03]  /*9ef0*/  I2FP.F32.U32 R4, R21 ;  /* 0x0000001500047245 */ /* 0x000fc60000201000 */
[----:B------:R-:W-:Y:S02]  /*9f00*/  FSEL R122, R11, -INF , !P0 ;  /* 0xff8000000b7a7808 */ /* 0x000fe40004000000 */
[----:B------:R-:W1:Y:S01]  /*9f10*/  MUFU.TANH R47, R47 ;  /* 0x0000002f002f7308 */ /* 0x000e620000002400 */
[----:B------:R-:W-:Y:S01]  /*9f20*/  ISETP.GE.U32.AND P0, PT, R140, 0x3, PT ;  /* 0x000000038c00780c */ /* 0x000fe20003f06070 */
[C---:B--2---:R-:W-:Y:S01]  /*9f30*/  FFMA.FTZ R23, R0.reuse, R6, R23 ;  /* 0x0000000600177223 */ /* 0x044fe20000010017 */
[----:B------:R-:W-:Y:S02]  /*9f40*/  FSEL R158, R7, -INF , !P1 ;  /* 0xff800000079e7808 */ /* 0x000fe40004800000 */
[----:B------:R-:W-:Y:S02]  /*9f50*/  ISETP.GE.AND P1, PT, R21, R141, PT ;  /* 0x0000008d1500720c */ /* 0x000fe40003f26270 */
[----:B------:R-:W-:Y:S01]  /*9f60*/  FSEL R121, R23, -INF , !P5 ;  /* 0xff80000017797808 */ /* 0x000fe20006800000 */
[----:B----4-:R-:W-:Y:S01]  /*9f70*/  FFMA.FTZ R5, R0, R4, R5 ;  /* 0x0000000400057223 */ /* 0x010fe20000010005 */
[----:B------:R-:W-:-:S04]  /*9f80*/  ISETP.GE.AND P5, PT, R21, R142, PT ;  /* 0x0000008e1500720c */ /* 0x000fc80003fa6270 */
[----:B------:R-:W-:Y:S01]  /*9f90*/  FSEL R160, R5, -INF , !P5 ;  /* 0xff80000005a07808 */ /* 0x000fe20006800000 */
[----:B-1----:R-:W-:-:S05]  /*9fa0*/  FFMA.FTZ R47, R0, R4, R47 ;  /* 0x00000004002f7223 */ /* 0x002fca000001002f */
[----:B------:R-:W-:Y:S01]  /*9fb0*/  FSEL R123, R47, -INF , !P1 ;  /* 0xff8000002f7b7808 */ /* 0x000fe20004800000 */
[----:B------:R-:W-:Y:S06]  /*9fc0*/  @!P0 BRA `(.L_x_1684) ;  /* 0x0000000800348947 */ /* 0x000fec0003800000 */
        /* <DEDUP_REMOVED lines=62> */
.L_x_1685:
[----:B------:R-:W-:Y:S01]  /*a3b0*/  UMOV UR4, URZ ;  /* 0x000000ff00047c82 */ /* 0x000fe20008000000 */
[----:B------:R-:W-:Y:S01]  /*a3c0*/  IMAD.SHL.U32 R4, R116, 0x80, RZ ;  /* 0x0000008074047824 */ /* 0x000fe200078e00ff */
[----:B------:R-:W-:-:S05]  /*a3d0*/  IADD3 R5, P0, PT, RZ, -UR4, RZ ;  /* 0x80000004ff057c10 */ /* 0x000fca000ff1e0ff */
[----:B------:R-:W-:-:S05]  /*a3e0*/  IMAD.X R4, RZ, RZ, ~R4, P0 ;  /* 0x000000ffff047224 */ /* 0x000fca00000e0e04 */
[----:B------:R-:W-:-:S04]  /*a3f0*/  SHF.R.S64 R5, R5, 0x1f, R4 ;  /* 0x0000001f05057819 */ /* 0x000fc80000001004 */
[----:B------:R-:W-:-:S04]  /*a400*/  IADD3 R170, P0, PT, R5, R170, RZ ;  /* 0x000000aa05aa7210 */ /* 0x000fc80007f1e0ff */
[----:B------:R-:W-:-:S09]  /*a410*/  LEA.HI.X.SX32 R169, R4, R169, 0x1, P0 ;  /* 0x000000a904a97211 */ /* 0x000fd200000f0eff */
.L_x_1686:
        /* <DEDUP_REMOVED lines=11> */
[----:B------:R-:W-:-:S02]  /*a4d0*/  IADD3.X R9, PT, PT, R5, R7, RZ, P1, !PT ;  /* 0x0000000705097210 */ /* 0x000fc40000ffe4ff */
[----:B------:R-:W-:-:S04]  /*a4e0*/  IADD3 R4, P0, PT, R4, R8, RZ ;  /* 0x0000000804047210 */ /* 0x000fc80007f1e0ff */
[----:B------:R-:W-:Y:S01]  /*a4f0*/  IADD3.X R5, PT, PT, R5, R9, RZ, P0, !PT ;  /* 0x0000000905057210 */ /* 0x000fe200007fe4ff */
[----:B-1----:R-:W-:-:S05]  /*a500*/  @!P3 IMAD.MOV.U32 R171, RZ, RZ, R169 ;  /* 0x000000ffffabb224 */ /* 0x002fca00078e00a9 */
        /* <DEDUP_REMOVED lines=57> */
.L_x_1684:
        /* <DEDUP_REMOVED lines=51> */
[----:B------:R-:W-:Y:S01]  /*abd0*/  FMUL.FTZ R153, R153, UR6 ;  /* 0x0000000699997c20 */ /* 0x000fe20008410000 */
[----:B------:R-:W-:Y:S01]  /*abe0*/  FFMA.FTZ R151, R24, UR6, -R147 ;  /* 0x0000000618977c23 */ /* 0x000fe20008010893 */
[----:B------:R-:W-:Y:S01]  /*abf0*/  FADD.FTZ R2, R2, -R3 ;  /* 0x8000000302027221 */ /* 0x000fe20000010000 */
[--C-:B------:R-:W-:Y:S01]  /*ac00*/  FFMA.FTZ R141, R26, UR6, -R147.reuse ;  /* 0x000000061a8d7c23 */ /* 0x100fe20008010893 */
[--C-:B------:R-:W-:Y:S01]  /*ac10*/  FFMA.FTZ R127, R22, UR6, -R147.reuse ;  /* 0x00000006167f7c23 */ /* 0x100fe20008010893 */
[----:B------:R-:W-:Y:S01]  /*ac20*/  FFMA.FTZ R126, R20, UR6, -R147 ;  /* 0x00000006147e7c23 */ /* 0x000fe20008010893 */
[----:B------:R-:W-:Y:S01]  /*ac30*/  FMUL.FTZ R149, R2, UR6 ;  /* 0x0000000602957c20 */ /* 0x000fe20008410000 */
[----:B------:R-:W1:Y:S01]  /*ac40*/  MUFU.EX2 R153, R153 ;  /* 0x0000009900997308 */ /* 0x000e620000000800 */
[----:B------:R-:W-:Y:S01]  /*ac50*/  IADD3 R2, PT, PT, R119, 0x9020, RZ ;  /* 0x0000902077027810 */ /* 0x000fe20007ffe0ff */
[--C-:B------:R-:W-:Y:S01]  /*ac60*/  FFMA.FTZ R194, R16, UR6, -R125.reuse ;  /* 0x0000000610c27c23 */ /* 0x100fe2000801087d */
[----:B------:R-:W-:Y:S01]  /*ac70*/  @P6 IADD3 R2, PT, PT, R189, -0x20, RZ ;  /* 0xffffffe0bd026810 */ /* 0x000fe20007ffe0ff */
[--C-:B------:R-:W-:Y:S01]  /*ac80*/  FFMA.FTZ R124, R18, UR6, -R125.reuse ;  /* 0x00000006127c7c23 */ /* 0x100fe2000801087d */
[--C-:B------:R-:W-:Y:S01]  /*ac90*/  FFMA.FTZ R128, R14, UR6, -R125.reuse ;  /* 0x000000060e807c23 */ /* 0x100fe2000801087d */
[--C-:B------:R-:W-:Y:S01]  /*aca0*/  FFMA.FTZ R3, R12, UR6, -R125.reuse ;  /* 0x000000060c037c23 */ /* 0x100fe2000801087d */
[----:B------:R-:W-:Y:S01]  /*acb0*/  LDSM.16.MT88.4 R24, [R119+0xb000] ;  /* 0x00b000007718783b */ /* 0x000fe20000004200 */
[----:B------:R-:W2:Y:S01]  /*acc0*/  MUFU.EX2 R149, R149 ;  /* 0x0000009500957308 */ /* 0x000ea20000000800 */
[--C-:B------:R-:W-:Y:S01]  /*acd0*/  FFMA.FTZ R117, R46, UR6, -R125.reuse ;  /* 0x000000062e757c23 */ /* 0x100fe2000801087d */
[----:B------:R-:W-:Y:S01]  /*ace0*/  FFMA.FTZ R64, R44, UR6, -R125 ;  /* 0x000000062c407c23 */ /* 0x000fe2000801087d */
[----:B------:R-:W3:Y:S01]  /*acf0*/  LDSM.16.MT88.4 R16, [R2] ;  /* 0x000000000210783b */ /* 0x000ee20000004200 */
[--C-:B------:R-:W-:Y:S01]  /*ad00*/  FFMA.FTZ R116, R248, UR6, -R147.reuse ;  /* 0x00000006f8747c23 */ /* 0x100fe20008010893 */
[--C-:B------:R-:W-:Y:S01]  /*ad10*/  FFMA.FTZ R65, R244, UR6, -R147.reuse ;  /* 0x00000006f4417c23 */ /* 0x100fe20008010893 */
[--C-:B------:R-:W-:Y:S01]  /*ad20*/  FFMA.FTZ R66, R242, UR6, -R147.reuse ;  /* 0x00000006f2427c23 */ /* 0x100fe20008010893 */
[----:B------:R-:W4:Y:S01]  /*ad30*/  LDSM.16.MT88.4 R32, [R2+0x2000] ;  /* 0x002000000220783b */ /* 0x000f220000004200 */
[----:B------:R-:W-:Y:S01]  /*ad40*/  MUFU.EX2 R151, R151 ;  /* 0x0000009700977308 */ /* 0x000fe20000000800 */
[-C--:B-1----:R-:W-:Y:S01]  /*ad50*/  FMUL.FTZ R44, R72, R153.reuse ;  /* 0x00000099482c7220 */ /* 0x082fe20000410000 */
[-C--:B------:R-:W-:Y:S01]  /*ad60*/  FMUL.FTZ R45, R73, R153.reuse ;  /* 0x00000099492d7220 */ /* 0x080fe20000410000 */
[----:B------:R-:W1:Y:S01]  /*ad70*/  LDSM.16.MT88.4 R52, [R2+0x4000] ;  /* 0x004000000234783b */ /* 0x000e620000004200 */
[----:B------:R-:W-:Y:S01]  /*ad80*/  FFMA.FTZ R59, R246, UR6, -R147 ;  /* 0x00000006f63b7c23 */ /* 0x000fe20008010893 */
[--C-:B------:R-:W-:Y:S01]  /*ad90*/  FFMA.FTZ R67, R240, UR6, -R125.reuse ;  /* 0x00000006f0437c23 */ /* 0x100fe2000801087d */
[----:B------:R-:W-:Y:S01]  /*ada0*/  FFMA.FTZ R58, R238, UR6, -R125 ;  /* 0x00000006ee3a7c23 */ /* 0x000fe2000801087d */
[----:B------:R-:W-:Y:S01]  /*adb0*/  FMUL.FTZ R4, R112, R153 ;  /* 0x0000009970047220 */ /* 0x000fe20000410000 */
[----:B------:R-:W5:Y:S01]  /*adc0*/  MUFU.EX2 R141, R141 ;  /* 0x0000008d008d7308 */ /* 0x000f620000000800 */
[-C--:B--2---:R-:W-:Y:S01]  /*add0*/  FMUL.FTZ R46, R74, R149.reuse ;  /* 0x000000954a2e7220 */ /* 0x084fe20000410000 */
[----:B------:R-:W-:Y:S01]  /*ade0*/  FMUL.FTZ R47, R75, R149 ;  /* 0x000000954b2f7220 */ /* 0x000fe20000410000 */
[----:B------:R-:W-:Y:S01]  /*adf0*/  FMUL.FTZ R5, R113, R153 ;  /* 0x0000009971057220 */ /* 0x000fe20000410000 */
        /* <DEDUP_REMOVED lines=13> */
[----:B-----5:R-:W-:Y:S01]  /*aed0*/  F2FP.F16.F32.PACK_AB R48, R141, R151 ;  /* 0x000000978d30723e */ /* 0x020fe200000000ff */
        /* <DEDUP_REMOVED lines=14> */
[----:B------:R-:W5:Y:S01]  /*afc0*/  MUFU.EX2 R124, R124 ;  /* 0x0000007c007c7308 */ /* 0x000f620000000800 */
        /* <DEDUP_REMOVED lines=24> */
[----:B------:R-:W5:Y:S01]  /*b150*/  LDSM.16.MT88.4 R60, [R2+0x400] ;  /* 0x00040000023c783b */ /* 0x000f620000004200 */
[--C-:B------:R-:W-:Y:S01]  /*b160*/  FFMA.FTZ R138, R138, UR6, -R147.reuse ;  /* 0x000000068a8a7c23 */ /* 0x100fe20008010893 */
[--C-:B------:R-:W-:Y:S01]  /*b170*/  FFMA.FTZ R131, R236, UR6, -R147.reuse ;  /* 0x00000006ec837c23 */ /* 0x100fe20008010893 */
[--C-:B------:R-:W-:Y:S01]  /*b180*/  FFMA.FTZ R129, R234, UR6, -R147.reuse ;  /* 0x00000006ea817c23 */ /* 0x100fe20008010893 */
[----:B------:R-:W-:Y:S01]  /*b190*/  FFMA.FTZ R134, R134, UR6, -R147 ;  /* 0x0000000686867c23 */ /* 0x000fe20008010893 */
[--C-:B------:R-:W-:Y:S01]  /*b1a0*/  FFMA.FTZ R146, R146, UR6, -R125.reuse ;  /* 0x0000000692927c23 */ /* 0x100fe2000801087d */
[--C-:B------:R-:W-:Y:S01]  /*b1b0*/  FFMA.FTZ R135, R232, UR6, -R125.reuse ;  /* 0x00000006e8877c23 */ /* 0x100fe2000801087d */
[----:B------:R-:W2:Y:S01]  /*b1c0*/  MUFU.EX2 R65, R65 ;  /* 0x0000004100417308 */ /* 0x000ea20000000800 */
[----:B---3--:R-:W-:Y:S01]  /*b1d0*/  F2FP.F16.F32.PACK_AB R51, R3, R128 ;  /* 0x000000800333723e */ /* 0x008fe200000000ff */
[--C-:B------:R-:W-:Y:S01]  /*b1e0*/  FFMA.FTZ R142, R230, UR6, -R125.reuse ;  /* 0x00000006e68e7c23 */ /* 0x100fe2000801087d */
[----:B------:R-:W-:Y:S01]  /*b1f0*/  FFMA.FTZ R133, R214, UR6, -R125 ;  /* 0x00000006d6857c23 */ /* 0x000fe2000801087d */
[--C-:B------:R-:W-:Y:S01]  /*b200*/  FFMA.FTZ R214, R212, UR6, -R147.reuse ;  /* 0x00000006d4d67c23 */ /* 0x100fe20008010893 */
[--C-:B------:R-:W-:Y:S01]  /*b210*/  FFMA.FTZ R157, R228, UR6, -R147.reuse ;  /* 0x00000006e49d7c23 */ /* 0x100fe20008010893 */
[--C-:B------:R-:W-:Y:S01]  /*b220*/  FFMA.FTZ R212, R226, UR6, -R147.reuse ;  /* 0x00000006e2d47c23 */ /* 0x100fe20008010893 */
[----:B------:R-:W-:Y:S01]  /*b230*/  FFMA.FTZ R155, R224, UR6, -R147 ;  /* 0x00000006e09b7c23 */ /* 0x000fe20008010893 */
        /* <DEDUP_REMOVED lines=18> */
[----:B------:R-:W-:Y:S01]  /*b360*/  FFMA.FTZ R182, R182, UR6, -R147 ;  /* 0x00000006b6b67c23 */ /* 0x000fe20008010893 */
[----:B------:R-:W-:Y:S01]  /*b370*/  FFMA.FTZ R162, R162, UR6, -R125 ;  /* 0x00000006a2a27c23 */ /* 0x000fe2000801087d */
[--C-:B------:R-:W-:Y:S01]  /*b380*/  FFMA.FTZ R139, R139, UR6, -R147.reuse ;  /* 0x000000068b8b7c23 */ /* 0x100fe20008010893 */
[--C-:B------:R-:W-:Y:S01]  /*b390*/  FFMA.FTZ R148, R148, UR6, -R147.reuse ;  /* 0x0000000694947c23 */ /* 0x100fe20008010893 */
[--C-:B------:R-:W-:Y:S01]  /*b3a0*/  FFMA.FTZ R143, R143, UR6, -R147.reuse ;  /* 0x000000068f8f7c23 */ /* 0x100fe20008010893 */
[--C-:B------:R-:W-:Y:S01]  /*b3b0*/  FFMA.FTZ R154, R154, UR6, -R147.reuse ;  /* 0x000000069a9a7c23 */ /* 0x100fe20008010893 */
[----:B------:R-:W3:Y:S01]  /*b3c0*/  MUFU.EX2 R64, R64 ;  /* 0x0000004000407308 */ /* 0x000ee20000000800 */
[C---:B------:R-:W-:Y:S01]  /*b3d0*/  HMMA.16816.F32 R20, R48.reuse, R24, R20 ;  /* 0x000000183014723c */ /* 0x040fe20000001814 */
[----:B------:R-:W-:Y:S01]  /*b3e0*/  LDSM.16.MT88.4 R108, [R119+0xa800] ;  /* 0x00a80000776c783b */ /* 0x000fe20000004200 */
[--C-:B------:R-:W-:Y:S01]  /*b3f0*/  FFMA.FTZ R145, R145, UR6, -R147.reuse ;  /* 0x0000000691917c23 */ /* 0x100fe20008010893 */
[--C-:B------:R-:W-:Y:S01]  /*b400*/  FFMA.FTZ R158, R158, UR6, -R147.reuse ;  /* 0x000000069e9e7c23 */ /* 0x100fe20008010893 */
[----:B------:R-:W-:Y:S01]  /*b410*/  FFMA.FTZ R137, R137, UR6, -R147 ;  /* 0x0000000689897c23 */ /* 0x000fe20008010893 */
[--C-:B------:R-:W-:Y:S01]  /*b420*/  FFMA.FTZ R123, R123, UR6, -R125.reuse ;  /* 0x000000067b7b7c23 */ /* 0x100fe2000801087d */
[--C-:B------:R-:W-:Y:S01]  /*b430*/  FFMA.FTZ R121, R121, UR6, -R125.reuse ;  /* 0x0000000679797c23 */ /* 0x100fe2000801087d */
[----:B------:R-:W-:Y:S01]  /*b440*/  MUFU.EX2 R67, R67 ;  /* 0x0000004300437308 */ /* 0x000fe20000000800 */
[----:B----4-:R-:W-:Y:S01]  /*b450*/  HMMA.16816.F32 R28, R48, R32, R28 ;  /* 0x00000020301c723c */ /* 0x010fe2000000181c */
[--C-:B------:R-:W-:Y:S01]  /*b460*/  FFMA.FTZ R122, R122, UR6, -R125.reuse ;  /* 0x000000067a7a7c23 */ /* 0x100fe2000801087d */
[----:B------:R-:W-:-:S05]  /*b470*/  FFMA.FTZ R120, R120, UR6, -R125 ;  /* 0x0000000678787c23 */ /* 0x000fca000801087d */
[----:B------:R-:W4:Y:S01]  /*b480*/  MUFU.EX2 R58, R58 ;  /* 0x0000003a003a7308 */ /* 0x000f220000000800 */
[C---:B------:R-:W-:Y:S07]  /*b490*/  HMMA.16816.F32 R36, R48.reuse, R40, R36 ;  /* 0x000000283024723c */ /* 0x040fee0000001824 */
[----:B------:R-:W-:Y:S01]  /*b4a0*/  MUFU.EX2 R138, R138 ;  /* 0x0000008a008a7308 */ /* 0x000fe20000000800 */
[C---:B------:R-:W-:Y:S01]  /*b4b0*/  HMMA.16816.F32 R16, R48.reuse, R18, R100 ;  /* 0x000000123010723c */ /* 0x040fe20000001864 */
[----:B------:R-:W-:Y:S06]  /*b4c0*/  LDSM.16.MT88.4 R100, [R2+0x1800] ;  /* 0x001800000264783b */ /* 0x000fec0000004200 */
[----:B------:R-:W5:Y:S01]  /*b4d0*/  MUFU.EX2 R131, R131 ;  /* 0x0000008300837308 */ /* 0x000f620000000800 */
[C---:B------:R-:W-:Y:S01]  /*b4e0*/  HMMA.16816.F32 R24, R48.reuse, R26, R92 ;  /* 0x0000001a3018723c */ /* 0x040fe2000000185c */
[----:B------:R-:W-:Y:S01]  /*b4f0*/  FFMA.FTZ R93, R191, R149, R194 ;  /* 0x00000095bf5d7223 */ /* 0x000fe200000100c2 */
[----:B------:R-:W-:Y:S01]  /*b500*/  FFMA.FTZ R92, R190, R153, R151 ;  /* 0x00000099be5c7223 */ /* 0x000fe20000010097 */
[----:B------:R-:W-:Y:S01]  /*b510*/  FFMA.FTZ R149, R188, UR6, -R147 ;  /* 0x00000006bc957c23 */ /* 0x000fe20008010893 */
[----:B------:R-:W-:Y:S01]  /*b520*/  FFMA.FTZ R191, R150, UR6, -R125 ;  /* 0x0000000696bf7c23 */ /* 0x000fe2000801087d */
[--C-:B------:R-:W-:Y:S01]  /*b530*/  FFMA.FTZ R188, R192, UR6, -R147.reuse ;  /* 0x00000006c0bc7c23 */ /* 0x100fe20008010893 */
[----:B------:R-:W-:Y:S01]  /*b540*/  FFMA.FTZ R151, R186, UR6, -R147 ;  /* 0x00000006ba977c23 */ /* 0x000fe20008010893 */
[----:B------:R-:W-:Y:S01]  /*b550*/  MUFU.EX2 R129, R129 ;  /* 0x0000008100817308 */ /* 0x000fe20000000800 */
[C---:B------:R-:W-:Y:S01]  /*b560*/  HMMA.16816.F32 R32, R48.reuse, R34, R84 ;  /* 0x000000223020723c */ /* 0x040fe20000001854 */
[--C-:B------:R-:W-:Y:S01]  /*b570*/  FFMA.FTZ R153, R156, UR6, -R125.reuse ;  /* 0x000000069c997c23 */ /* 0x100fe2000801087d */
[----:B------:R-:W-:Y:S01]  /*b580*/  FFMA.FTZ R150, R152, UR6, -R125 ;  /* 0x0000000698967c23 */ /* 0x000fe2000801087d */
[----:B------:R-:W-:Y:S01]  /*b590*/  LDSM.16.MT88.4 R84, [R2+0x3400] ;  /* 0x003400000254783b */ /* 0x000fe20000004200 */
[----:B------:R-:W-:Y:S01]  /*b5a0*/  FADD.FTZ R92, R141, R92 ;  /* 0x0000005c8d5c7221 */ /* 0x000fe20000010000 */
[----:B------:R-:W-:Y:S01]  /*b5b0*/  FADD.FTZ R93, R124, R93 ;  /* 0x0000005d7c5d7221 */ /* 0x000fe20000010000 */
[----:B------:R-:W-:Y:S01]  /*b5c0*/  FFMA.FTZ R147, R160, UR6, -R147 ;  /* 0x00000006a0937c23 */ /* 0x000fe20008010893 */
[----:B------:R-:W-:Y:S01]  /*b5d0*/  MUFU.EX2 R134, R134 ;  /* 0x0000008600867308 */ /* 0x000fe20000000800 */
[----:B------:R-:W-:Y:S01]  /*b5e0*/  HMMA.16816.F32 R40, R48, R42, R76 ;  /* 0x0000002a3028723c */ /* 0x000fe2000000184c */
[----:B------:R-:W-:Y:S01]  /*b5f0*/  LDSM.16.MT88.4 R76, [R119+0xe400] ;  /* 0x00e40000774c783b */ /* 0x000fe20000004200 */
[----:B------:R-:W-:-:S04]  /*b600*/  FADD.FTZ R128, R128, R93 ;  /* 0x0000005d80807221 */ /* 0x000fc80000010000 */
[----:B------:R-:W-:Y:S01]  /*b610*/  FADD.FTZ R128, R3, R128 ;  /* 0x0000008003807221 */ /* 0x000fe20000010000 */
[----:B------:R-:W-:Y:S01]  /*b620*/  MUFU.EX2 R146, R146 ;  /* 0x0000009200927308 */ /* 0x000fe20000000800 */
[C---:B-1----:R-:W-:Y:S01]  /*b630*/  HMMA.16816.F32 R44, R48.reuse, R52, R44 ;  /* 0x00000034302c723c */ /* 0x042fe2000000182c */
[----:B--2---:R-:W-:Y:S02]  /*b640*/  F2FP.F16.F32.PACK_AB R52, R65, R116 ;  /* 0x000000744134723e */ /* 0x004fe400000000ff */
[----:B---3--:R-:W-:Y:S01]  /*b650*/  F2FP.F16.F32.PACK_AB R53, R64, R117 ;  /* 0x000000754035723e */ /* 0x008fe200000000ff */
[----:B------:R-:W-:Y:S01]  /*b660*/  FADD.FTZ R117, R117, R128 ;  /* 0x0000008075757221 */ /* 0x000fe20000010000 */
[----:B------:R-:W-:Y:S02]  /*b670*/  MOV R3, R57 ;  /* 0x0000003900037202 */ /* 0x000fe40000000f00 */
[----:B------:R-:W1:Y:S01]  /*b680*/  MUFU.EX2 R135, R135 ;  /* 0x0000008700877308 */ /* 0x000e620000000800 */
[----:B------:R-:W-:Y:S01]  /*b690*/  HMMA.16816.F32 R48, R48, R54, R68 ;  /* 0x000000363030723c */ /* 0x000fe20000001844 */
[----:B------:R-:W-:Y:S01]  /*b6a0*/  F2FP.F16.F32.PACK_AB R54, R59, R66 ;  /* 0x000000423b36723e */ /* 0x000fe200000000ff */
[----:B------:R-:W2:Y:S01]  /*b6b0*/  LDSM.16.MT88.4 R68, [R2+0x2400] ;  /* 0x002400000244783b */ /* 0x000ea20000004200 */
[----:B----4-:R-:W-:Y:S01]  /*b6c0*/  F2FP.F16.F32.PACK_AB R55, R58, R67 ;  /* 0x000000433a37723e */ /* 0x010fe200000000ff */
[----:B------:R-:W-:-:S03]  /*b6d0*/  FADD.FTZ R64, R64, R117 ;  /* 0x0000007540407221 */ /* 0x000fc60000010000 */
[----:B------:R-:W-:Y:S01]  /*b6e0*/  MUFU.EX2 R142, R142 ;  /* 0x0000008e008e7308 */ /* 0x000fe20000000800 */
[----:B------:R-:W-:Y:S02]  /*b6f0*/  FADD.FTZ R67, R67, R64 ;  /* 0x0000004043437221 */ /* 0x000fe40000010000 */
[----:B------:R-:W-:Y:S02]  /*b700*/  HMMA.16816.F32 R4, R52, R72, R4 ;  /* 0x000000483404723c */ /* 0x000fe40000001804 */
[----:B------:R-:W-:-:S03]  /*b710*/  FADD.FTZ R67, R58, R67 ;  /* 0x000000433a437221 */ /* 0x000fc60000010000 */
[----:B------:R-:W3:Y:S03]  /*b720*/  MUFU.EX2 R133, R133 ;  /* 0x0000008500857308 */ /* 0x000ee60000000800 */
[C---:B------:R-:W-:Y:S01]  /*b730*/  HMMA.16816.F32 R8, R52.reuse, R74, R8 ;  /* 0x0000004a3408723c */ /* 0x040fe20000001808 */
[----:B------:R-:W4:Y:S04]  /*b740*/  LDSM.16.MT88.4 R72, [R119+0xb400] ;  /* 0x00b400007748783b */ /* 0x000f280000004200 */
[----:B------:R-:W-:Y:S03]  /*b750*/  MUFU.EX2 R214, R214 ;  /* 0x000000d600d67308 */ /* 0x000fe60000000800 */
[C---:B-----5:R-:W-:Y:S05]  /*b760*/  HMMA.16816.F32 R12, R52.reuse, R60, R12 ;  /* 0x0000003c340c723c */ /* 0x060fea000000180c */
[----:B------:R-:W5:Y:S03]  /*b770*/  MUFU.EX2 R157, R157 ;  /* 0x0000009d009d7308 */ /* 0x000f660000000800 */
[C---:B------:R-:W-:Y:S01]  /*b780*/  HMMA.16816.F32 R16, R52.reuse, R62, R16 ;  /* 0x0000003e3410723c */ /* 0x040fe20000001810 */
[----:B------:R-:W1:Y:S04]  /*b790*/  LDSM.16.MT88.4 R60, [R119+0xd400] ;  /* 0x00d40000773c783b */ /* 0x000e680000004200 */
[----:B------:R-:W-:Y:S03]  /*b7a0*/  MUFU.EX2 R212, R212 ;  /* 0x000000d400d47308 */ /* 0x000fe60000000800 */
[C---:B--2---:R-:W-:Y:S05]  /*b7b0*/  HMMA.16816.F32 R28, R52.reuse, R68, R28 ;  /* 0x00000044341c723c */ /* 0x044fea000000181c */
[----:B------:R-:W-:Y:S03]  /*b7c0*/  MUFU.EX2 R155, R155 ;  /* 0x0000009b009b7308 */ /* 0x000fe60000000800 */
[C---:B------:R-:W-:Y:S01]  /*b7d0*/  HMMA.16816.F32 R32, R52.reuse, R70, R32 ;  /* 0x000000463420723c */ /* 0x040fe20000001820 */
[----:B------:R-:W-:Y:S04]  /*b7e0*/  LDSM.16.MT88.4 R68, [R119+0x9800] ;  /* 0x009800007744783b */ /* 0x000fe80000004200 */
[----:B------:R-:W-:Y:S03]  /*b7f0*/  MUFU.EX2 R159, R159 ;  /* 0x0000009f009f7308 */ /* 0x000fe60000000800 */
[C---:B----4-:R-:W-:Y:S05]  /*b800*/  HMMA.16816.F32 R20, R52.reuse, R72, R20 ;  /* 0x000000483414723c */ /* 0x050fea0000001814 */
[----:B------:R-:W2:Y:S03]  /*b810*/  MUFU.EX2 R216, R216 ;  /* 0x000000d800d87308 */ /* 0x000ea60000000800 */
[C---:B------:R-:W-:Y:S01]  /*b820*/  HMMA.16816.F32 R24, R52.reuse, R74, R24 ;  /* 0x0000004a3418723c */ /* 0x040fe20000001818 */
[----:B------:R-:W4:Y:S04]  /*b830*/  LDSM.16.MT88.4 R72, [R2+0x4400] ;  /* 0x004400000248783b */ /* 0x000f280000004200 */
[----:B------:R-:W-:Y:S03]  /*b840*/  MUFU.EX2 R218, R218 ;  /* 0x000000da00da7308 */ /* 0x000fe60000000800 */
[C---:B-1----:R-:W-:Y:S05]  /*b850*/  HMMA.16816.F32 R36, R52.reuse, R60, R36 ;  /* 0x0000003c3424723c */ /* 0x042fea0000001824 */
[----:B------:R-:W1:Y:S03]  /*b860*/  MUFU.EX2 R161, R161 ;  /* 0x000000a100a17308 */ /* 0x000e660000000800 */
[C---:B------:R-:W-:Y:S01]  /*b870*/  HMMA.16816.F32 R40, R52.reuse, R62, R40 ;  /* 0x0000003e3428723c */ /* 0x040fe20000001828 */
[----:B------:R-:W5:Y:S04]  /*b880*/  LDSM.16.MT88.4 R60, [R2+0x800] ;  /* 0x00080000023c783b */ /* 0x000f680000004200 */
[----:B------:R-:W-:Y:S08]  /*b890*/  MUFU.EX2 R206, R206 ;  /* 0x000000ce00ce7308 */ /* 0x000ff00000000800 */
[----:B------:R-:W1:Y:S08]  /*b8a0*/  MUFU.EX2 R163, R163 ;  /* 0x000000a300a37308 */ /* 0x000e700000000800 */
[----:B------:R-:W-:Y:S01]  /*b8b0*/  MUFU.EX2 R171, R171 ;  /* 0x000000ab00ab7308 */ /* 0x000fe20000000800 */
[C---:B----4-:R-:W-:Y:S07]  /*b8c0*/  HMMA.16816.F32 R44, R52.reuse, R72, R44 ;  /* 0x00000048342c723c */ /* 0x050fee000000182c */
[----:B------:R-:W-:Y:S01]  /*b8d0*/  MUFU.EX2 R204, R204 ;  /* 0x000000cc00cc7308 */ /* 0x000fe20000000800 */
[----:B------:R-:W-:Y:S01]  /*b8e0*/  HMMA.16816.F32 R48, R52, R74, R48 ;  /* 0x0000004a3430723c */ /* 0x000fe20000001830 */
[----:B------:R-:W-:Y:S01]  /*b8f0*/  F2FP.F16.F32.PACK_AB R52, R131, R138 ;  /* 0x0000008a8334723e */ /* 0x000fe200000000ff */
[----:B------:R-:W4:Y:S01]  /*b900*/  LDSM.16.MT88.4 R72, [R119+0xb800] ;  /* 0x00b800007748783b */ /* 0x000f220000004200 */
[----:B------:R-:W-:-:S04]  /*b910*/  F2FP.F16.F32.PACK_AB R53, R135, R146 ;  /* 0x000000928735723e */ /* 0x000fc800000000ff */
[----:B------:R-:W-:Y:S01]  /*b920*/  MUFU.EX2 R183, R183 ;  /* 0x000000b700b77308 */ /* 0x000fe20000000800 */
[----:B------:R-:W-:Y:S01]  /*b930*/  F2FP.F16.F32.PACK_AB R54, R134, R129 ;  /* 0x000000818636723e */ /* 0x000fe200000000ff */
[----:B------:R-:W-:Y:S01]  /*b940*/  FADD.FTZ R146, R146, R67 ;  /* 0x0000004392927221 */ /* 0x000fe20000010000 */
[----:B---3--:R-:W-:-:S03]  /*b950*/  F2FP.F16.F32.PACK_AB R55, R133, R142 ;  /* 0x0000008e8537723e */ /* 0x008fc600000000ff */
[----:B------:R-:W-:Y:S02]  /*b960*/  FADD.FTZ R135, R135, R146 ;  /* 0x0000009287877221 */ /* 0x000fe40000010000 */
[----:B------:R-:W3:Y:S02]  /*b970*/  MUFU.EX2 R196, R196 ;  /* 0x000000c400c47308 */ /* 0x000ee40000000800 */
[----:B------:R-:W-:Y:S01]  /*b980*/  HMMA.16816.F32 R4, R52, R68, R4 ;  /* 0x000000443404723c */ /* 0x000fe20000001804 */
[----:B------:R-:W-:-:S04]  /*b990*/  FADD.FTZ R142, R142, R135 ;  /* 0x000000878e8e7221 */ /* 0x000fc80000010000 */
[----:B------:R-:W-:Y:S01]  /*b9a0*/  FADD.FTZ R142, R133, R142 ;  /* 0x0000008e858e7221 */ /* 0x000fe20000010000 */
[----:B------:R-:W-:Y:S02]  /*b9b0*/  MUFU.EX2 R198, R198 ;  /* 0x000000c600c67308 */ /* 0x000fe40000000800 */
[C---:B------:R-:W-:Y:S01]  /*b9c0*/  HMMA.16816.F32 R8, R52.reuse, R70, R8 ;  /* 0x000000463408723c */ /* 0x040fe20000001808 */
[----:B------:R-:W2:Y:S05]  /*b9d0*/  LDSM.16.MT88.4 R68, [R2+0x2800] ;  /* 0x002800000244783b */ /* 0x000eaa0000004200 */
[----:B------:R-:W3:Y:S02]  /*b9e0*/  MUFU.EX2 R187, R187 ;  /* 0x000000bb00bb7308 */ /* 0x000ee40000000800 */
[C---:B-----5:R-:W-:Y:S06]  /*b9f0*/  HMMA.16816.F32 R12, R52.reuse, R60, R12 ;  /* 0x0000003c340c723c */ /* 0x060fec000000180c */
[----:B------:R-:W-:Y:S02]  /*ba00*/  MUFU.EX2 R149, R149 ;  /* 0x0000009500957308 */ /* 0x000fe40000000800 */
[C---:B------:R-:W-:Y:S01]  /*ba10*/  HMMA.16816.F32 R16, R52.reuse, R62, R16 ;  /* 0x0000003e3410723c */ /* 0x040fe20000001810 */
[----:B------:R-:W5:Y:S05]  /*ba20*/  LDSM.16.MT88.4 R60, [R119+0xd800] ;  /* 0x00d80000773c783b */ /* 0x000f6a0000004200 */
[----:B------:R-:W3:Y:S02]  /*ba30*/  MUFU.EX2 R188, R188 ;  /* 0x000000bc00bc7308 */ /* 0x000ee40000000800 */
[C---:B----4-:R-:W-:Y:S06]  /*ba40*/  HMMA.16816.F32 R20, R52.reuse, R72, R20 ;  /* 0x000000483414723c */ /* 0x050fec0000001814 */
[----:B------:R-:W-:Y:S02]  /*ba50*/  MUFU.EX2 R151, R151 ;  /* 0x0000009700977308 */ /* 0x000fe40000000800 */
[C---:B------:R-:W-:Y:S01]  /*ba60*/  HMMA.16816.F32 R24, R52.reuse, R74, R24 ;  /* 0x0000004a3418723c */ /* 0x040fe20000001818 */
[----:B------:R-:W-:Y:S05]  /*ba70*/  LDSM.16.MT88.4 R72, [R119+0x9c00] ;  /* 0x009c00007748783b */ /* 0x000fea0000004200 */
[----:B------:R-:W-:Y:S02]  /*ba80*/  MUFU.EX2 R182, R182 ;  /* 0x000000b600b67308 */ /* 0x000fe40000000800 */
[C---:B--2---:R-:W-:Y:S06]  /*ba90*/  HMMA.16816.F32 R28, R52.reuse, R68, R28 ;  /* 0x00000044341c723c */ /* 0x044fec000000181c */
[----:B------:R-:W-:Y:S02]  /*baa0*/  MUFU.EX2 R162, R162 ;  /* 0x000000a200a27308 */ /* 0x000fe40000000800 */
[C---:B------:R-:W-:Y:S01]  /*bab0*/  HMMA.16816.F32 R32, R52.reuse, R70, R32 ;  /* 0x000000463420723c */ /* 0x040fe20000001820 */
[----:B------:R-:W2:Y:S05]  /*bac0*/  LDSM.16.MT88.4 R68, [R2+0x4800] ;  /* 0x004800000244783b */ /* 0x000eaa0000004200 */
[----:B------:R-:W4:Y:S02]  /*bad0*/  MUFU.EX2 R153, R153 ;  /* 0x0000009900997308 */ /* 0x000f240000000800 */
[C---:B-----5:R-:W-:Y:S06]  /*bae0*/  HMMA.16816.F32 R36, R52.reuse, R60, R36 ;  /* 0x0000003c3424723c */ /* 0x060fec0000001824 */
[----:B------:R-:W-:Y:S02]  /*baf0*/  MUFU.EX2 R191, R191 ;  /* 0x000000bf00bf7308 */ /* 0x000fe40000000800 */
[C---:B------:R-:W-:Y:S01]  /*bb00*/  HMMA.16816.F32 R40, R52.reuse, R62, R40 ;  /* 0x0000003e3428723c */ /* 0x040fe20000001828 */
[----:B------:R-:W5:Y:S05]  /*bb10*/  LDSM.16.MT88.4 R60, [R119+0xbc00] ;  /* 0x00bc0000773c783b */ /* 0x000f6a0000004200 */
[----:B------:R-:W4:Y:S08]  /*bb20*/  MUFU.EX2 R150, R150 ;  /* 0x0000009600967308 */ /* 0x000f300000000800 */
[----:B------:R-:W-:Y:S08]  /*bb30*/  MUFU.EX2 R145, R145 ;  /* 0x0000009100917308 */ /* 0x000ff00000000800 */
[----:B------:R-:W-:Y:S01]  /*bb40*/  MUFU.EX2 R158, R158 ;  /* 0x0000009e009e7308 */ /* 0x000fe20000000800 */
[C---:B--2---:R-:W-:Y:S07]  /*bb50*/  HMMA.16816.F32 R44, R52.reuse, R68, R44 ;  /* 0x00000044342c723c */ /* 0x044fee000000182c */
[----:B------:R-:W-:Y:S01]  /*bb60*/  MUFU.EX2 R137, R137 ;  /* 0x0000008900897308 */ /* 0x000fe20000000800 */
[----:B------:R-:W-:Y:S01]  /*bb70*/  HMMA.16816.F32 R48, R52, R70, R48 ;  /* 0x000000463430723c */ /* 0x000fe20000001830 */
[----:B------:R-:W2:Y:S01]  /*bb80*/  LDSM.16.MT88.4 R68, [R2+0xc00] ;  /* 0x000c00000244783b */ /* 0x000ea20000004200 */
[----:B------:R-:W-:-:S02]  /*bb90*/  F2FP.F16.F32.PACK_AB R52, R157, R214 ;  /* 0x000000d69d34723e */ /* 0x000fc400000000ff */
[----:B------:R-:W-:-:S03]  /*bba0*/  F2FP.F16.F32.PACK_AB R53, R216, R159 ;  /* 0x0000009fd835723e */ /* 0x000fc600000000ff */
[----:B------:R-:W-:Y:S01]  /*bbb0*/  MUFU.EX2 R190, R147 ;  /* 0x0000009300be7308 */ /* 0x000fe20000000800 */
[----:B------:R-:W-:Y:S01]  /*bbc0*/  F2FP.F16.F32.PACK_AB R54, R155, R212 ;  /* 0x000000d49b36723e */ /* 0x000fe200000000ff */
[----:B------:R-:W-:Y:S01]  /*bbd0*/  FADD.FTZ R159, R159, R142 ;  /* 0x0000008e9f9f7221 */ /* 0x000fe20000010000 */
[----:B-1----:R-:W-:-:S03]  /*bbe0*/  F2FP.F16.F32.PACK_AB R55, R161, R218 ;  /* 0x000000daa137723e */ /* 0x002fc600000000ff */
[----:B------:R-:W-:Y:S02]  /*bbf0*/  FADD.FTZ R159, R216, R159 ;  /* 0x0000009fd89f7221 */ /* 0x000fe40000010000 */
[----:B------:R-:W-:Y:S02]  /*bc00*/  MUFU.EX2 R123, R123 ;  /* 0x0000007b007b7308 */ /* 0x000fe40000000800 */
[----:B-----5:R-:W-:Y:S01]  /*bc10*/  HMMA.16816.F32 R20, R52, R60, R20 ;  /* 0x0000003c3414723c */ /* 0x020fe20000001814 */
[----:B------:R-:W-:-:S04]  /*bc20*/  FADD.FTZ R218, R218, R159 ;  /* 0x0000009fdada7221 */ /* 0x000fc80000010000 */
[----:B------:R-:W-:-:S03]  /*bc30*/  FADD.FTZ R218, R161, R218 ;  /* 0x000000daa1da7221 */ /* 0x000fc60000010000 */
[C---:B------:R-:W-:Y:S01]  /*bc40*/  HMMA.16816.F32 R24, R52.reuse, R62, R24 ;  /* 0x0000003e3418723c */ /* 0x040fe20000001818 */
[----:B------:R-:W1:Y:S07]  /*bc50*/  LDSM.16.MT88.4 R60, [R2+0x4c00] ;  /* 0x004c0000023c783b */ /* 0x000e6e0000004200 */
[C---:B------:R-:W-:Y:S08]  /*bc60*/  HMMA.16816.F32 R4, R52.reuse, R72, R4 ;  /* 0x000000483404723c */ /* 0x040ff00000001804 */
        /* <DEDUP_REMOVED lines=12> */
[----:B------:R-:W-:Y:S01]  /*bd30*/  HMMA.16816.F32 R40, R52, R70, R40 ;  /* 0x000000463428723c */ /* 0x000fe20000001828 */
[----:B------:R-:W2:Y:S01]  /*bd40*/  LDSM.16.MT88.4 R68, [R119+0xa000] ;  /* 0x00a000007744783b */ /* 0x000ea20000004200 */
[----:B------:R-:W-:-:S02]  /*bd50*/  F2FP.F16.F32.PACK_AB R52, R163, R206 ;  /* 0x000000cea334723e */ /* 0x000fc400000000ff */
[----:B---3--:R-:W-:Y:S01]  /*bd60*/  F2FP.F16.F32.PACK_AB R53, R196, R183 ;  /* 0x000000b7c435723e */ /* 0x008fe200000000ff */
[----:B------:R-:W-:Y:S01]  /*bd70*/  FADD.FTZ R183, R183, R218 ;  /* 0x000000dab7b77221 */ /* 0x000fe20000010000 */
[----:B------:R-:W-:Y:S02]  /*bd80*/  F2FP.F16.F32.PACK_AB R54, R204, R171 ;  /* 0x000000abcc36723e */ /* 0x000fe400000000ff */
[----:B------:R-:W-:Y:S01]  /*bd90*/  F2FP.F16.F32.PACK_AB R55, R187, R198 ;  /* 0x000000c6bb37723e */ /* 0x000fe200000000ff */
[----:B------:R-:W-:-:S04]  /*bda0*/  FADD.FTZ R183, R196, R183 ;  /* 0x000000b7c4b77221 */ /* 0x000fc80000010000 */
[----:B------:R-:W-:Y:S02]  /*bdb0*/  FADD.FTZ R198, R198, R183 ;  /* 0x000000b7c6c67221 */ /* 0x000fe40000010000 */
[----:B-1----:R-:W-:Y:S02]  /*bdc0*/  HMMA.16816.F32 R12, R52, R60, R12 ;  /* 0x0000003c340c723c */ /* 0x002fe4000000180c */
[----:B------:R-:W-:-:S06]  /*bdd0*/  FADD.FTZ R187, R187, R198 ;  /* 0x000000c6bbbb7221 */ /* 0x000fcc0000010000 */
[C---:B------:R-:W-:Y:S01]  /*bde0*/  HMMA.16816.F32 R16, R52.reuse, R62, R16 ;  /* 0x0000003e3410723c */ /* 0x040fe20000001810 */
[----:B------:R-:W1:Y:S07]  /*bdf0*/  LDSM.16.MT88.4 R60, [R119+0xe000] ;  /* 0x00e00000773c783b */ /* 0x000e6e0000004200 */
[C---:B-----5:R-:W-:Y:S08]  /*be00*/  HMMA.16816.F32 R20, R52.reuse, R72, R20 ;  /* 0x000000483414723c */ /* 0x060ff00000001814 */
[C---:B------:R-:W-:Y:S08]  /*be10*/  HMMA.16816.F32 R24, R52.reuse, R74, R24 ;  /* 0x0000004a3418723c */ /* 0x040ff00000001818 */
[C---:B--2---:R-:W-:Y:S08]  /*be20*/  HMMA.16816.F32 R4, R52.reuse, R68, R4 ;  /* 0x000000443404723c */ /* 0x044ff00000001804 */
[C---:B------:R-:W-:Y:S01]  /*be30*/  HMMA.16816.F32 R8, R52.reuse, R70, R8 ;  /* 0x000000463408723c */ /* 0x040fe20000001808 */
[----:B------:R-:W2:Y:S07]  /*be40*/  LDSM.16.MT88.4 R68, [R2+0x3000] ;  /* 0x003000000244783b */ /* 0x000eae0000004200 */
[C---:B-1----:R-:W-:Y:S08]  /*be50*/  HMMA.16816.F32 R36, R52.reuse, R60, R36 ;  /* 0x0000003c3424723c */ /* 0x042ff00000001824 */
[C---:B------:R-:W-:Y:S01]  /*be60*/  HMMA.16816.F32 R40, R52.reuse, R62, R40 ;  /* 0x0000003e3428723c */ /* 0x040fe20000001828 */
[----:B------:R-:W-:Y:S07]  /*be70*/  LDSM.16.MT88.4 R60, [R119+0xa400] ;  /* 0x00a40000773c783b */ /* 0x000fee0000004200 */
[C---:B--2---:R-:W-:Y:S08]  /*be80*/  HMMA.16816.F32 R28, R52.reuse, R68, R28 ;  /* 0x00000044341c723c */ /* 0x044ff0000000181c */
[C---:B------:R-:W-:Y:S01]  /*be90*/  HMMA.16816.F32 R32, R52.reuse, R70, R32 ;  /* 0x000000463420723c */ /* 0x040fe20000001820 */
[----:B------:R-:W1:Y:S07]  /*bea0*/  LDSM.16.MT88.4 R68, [R2+0x5000] ;  /* 0x005000000244783b */ /* 0x000e6e0000004200 */
[----:B-1----:R-:W-:Y:S01]  /*beb0*/  HMMA.16816.F32 R44, R52, R68, R44 ;  /* 0x00000044342c723c */ /* 0x002fe2000000182c */
[----:B------:R-:W-:-:S02]  /*bec0*/  F2FP.F16.F32.PACK_AB R68, R188, R149 ;  /* 0x00000095bc44723e */ /* 0x000fc400000000ff */
[----:B----4-:R-:W-:Y:S01]  /*bed0*/  F2FP.F16.F32.PACK_AB R69, R153, R162 ;  /* 0x000000a29945723e */ /* 0x010fe200000000ff */
[----:B------:R-:W-:Y:S01]  /*bee0*/  FADD.FTZ R162, R162, R187 ;  /* 0x000000bba2a27221 */ /* 0x000fe20000010000 */
[----:B------:R-:W-:-:S03]  /*bef0*/  IADD3 R187, PT, PT, R140, -0x3, RZ ;  /* 0xfffffffd8cbb7810 */ /* 0x000fc60007ffe0ff */
[----:B------:R-:W-:Y:S01]  /*bf00*/  HMMA.16816.F32 R48, R52, R70, R48 ;  /* 0x000000463430723c */ /* 0x000fe20000001830 */
[----:B------:R-:W-:Y:S01]  /*bf10*/  F2FP.F16.F32.PACK_AB R70, R182, R151 ;  /* 0x00000097b646723e */ /* 0x000fe200000000ff */
[----:B------:R-:W1:Y:S01]  /*bf20*/  LDSM.16.MT88.4 R52, [R2+0x1400] ;  /* 0x001400000234783b */ /* 0x000e620000004200 */
[----:B------:R-:W-:Y:S01]  /*bf30*/  F2FP.F16.F32.PACK_AB R71, R150, R191 ;  /* 0x000000bf9647723e */ /* 0x000fe200000000ff */
[----:B------:R-:W-:-:S04]  /*bf40*/  FADD.FTZ R162, R153, R162 ;  /* 0x000000a299a27221 */ /* 0x000fc80000010000 */
[----:B------:R-:W-:Y:S02]  /*bf50*/  FADD.FTZ R191, R191, R162 ;  /* 0x000000a2bfbf7221 */ /* 0x000fe40000010000 */
[----:B------:R-:W-:Y:S01]  /*bf60*/  HMMA.16816.F32 R112, R68, R60, R4 ;  /* 0x0000003c4470723c */ /* 0x000fe20000001804 */
[----:B------:R-:W2:Y:S01]  /*bf70*/  LDSM.16.MT88.4 R4, [R119+0xc400] ;  /* 0x00c400007704783b */ /* 0x000ea20000004200 */
[----:B------:R-:W-:Y:S01]  /*bf80*/  FFMA.FTZ R60, R144, UR6, -R125 ;  /* 0x00000006903c7c23 */ /* 0x000fe2000801087d */
[----:B------:R-:W-:-:S05]  /*bf90*/  FADD.FTZ R191, R150, R191 ;  /* 0x000000bf96bf7221 */ /* 0x000fca0000010000 */
[C---:B------:R-:W-:Y:S01]  /*bfa0*/  HMMA.16816.F32 R80, R68.reuse, R76, R36 ;  /* 0x0000004c4450723c */ /* 0x040fe20000001824 */
[--C-:B------:R-:W-:Y:S01]  /*bfb0*/  FFMA.FTZ R37, R136, UR6, -R125.reuse ;  /* 0x0000000688257c23 */ /* 0x100fe2000801087d */
[--C-:B------:R-:W-:Y:S01]  /*bfc0*/  FFMA.FTZ R39, R130, UR6, -R125.reuse ;  /* 0x0000000682277c23 */ /* 0x100fe2000801087d */
[----:B------:R-:W-:Y:S01]  /*bfd0*/  FFMA.FTZ R36, R132, UR6, -R125 ;  /* 0x0000000684247c23 */ /* 0x000fe2000801087d */
[----:B------:R-:W-:Y:S04]  /*bfe0*/  MUFU.EX2 R60, R60 ;  /* 0x0000003c003c7308 */ /* 0x000fe80000000800 */
[C---:B------:R-:W-:Y:S01]  /*bff0*/  HMMA.16816.F32 R88, R68.reuse, R84, R28 ;  /* 0x000000544458723c */ /* 0x040fe2000000181c */
[----:B------:R-:W-:Y:S03]  /*c000*/  LDSM.16.MT88.4 R28, [R119+0xe800] ;  /* 0x00e80000771c783b */ /* 0x000fe60000004200 */
[----:B------:R-:W-:Y:S04]  /*c010*/  MUFU.EX2 R37, R37 ;  /* 0x0000002500257308 */ /* 0x000fe80000000800 */
[C---:B------:R-:W-:Y:S04]  /*c020*/  HMMA.16816.F32 R8, R68.reuse, R62, R8 ;  /* 0x0000003e4408723c */ /* 0x040fe80000001808 */
[----:B------:R-:W-:Y:S04]  /*c030*/  MUFU.EX2 R39, R39 ;  /* 0x0000002700277308 */ /* 0x000fe80000000800 */
[C---:B-1----:R-:W-:Y:S04]  /*c040*/  HMMA.16816.F32 R12, R68.reuse, R52, R12 ;  /* 0x00000034440c723c */ /* 0x042fe8000000180c */
[----:B------:R-:W-:Y:S04]  /*c050*/  MUFU.EX2 R53, R139 ;  /* 0x0000008b00357308 */ /* 0x000fe80000000800 */
[C---:B------:R-:W-:Y:S04]  /*c060*/  HMMA.16816.F32 R16, R68.reuse, R54, R16 ;  /* 0x000000364410723c */ /* 0x040fe80000001810 */
[----:B------:R-:W1:Y:S04]  /*c070*/  MUFU.EX2 R52, R148 ;  /* 0x0000009400347308 */ /* 0x000e680000000800 */
[C---:B--2---:R-:W-:Y:S04]  /*c080*/  HMMA.16816.F32 R20, R68.reuse, R4, R20 ;  /* 0x000000044414723c */ /* 0x044fe80000001814 */
[----:B------:R-:W-:Y:S04]  /*c090*/  MUFU.EX2 R54, R143 ;  /* 0x0000008f00367308 */ /* 0x000fe80000000800 */
[C---:B------:R-:W-:Y:S01]  /*c0a0*/  HMMA.16816.F32 R24, R68.reuse, R6, R24 ;  /* 0x000000064418723c */ /* 0x040fe20000001818 */
[----:B------:R-:W2:Y:S03]  /*c0b0*/  LDSM.16.MT88.4 R4, [R2+0x5400] ;  /* 0x005400000204783b */ /* 0x000ea60000004200 */
[----:B------:R-:W3:Y:S04]  /*c0c0*/  MUFU.EX2 R55, R154 ;  /* 0x0000009a00377308 */ /* 0x000ee80000000800 */
[C---:B------:R-:W-:Y:S01]  /*c0d0*/  HMMA.16816.F32 R84, R68.reuse, R86, R32 ;  /* 0x000000564454723c */ /* 0x040fe20000001820 */
[----:B------:R-:W-:Y:S03]  /*c0e0*/  LDSM.16.MT88.4 R32, [R2+0x3800] ;  /* 0x003800000220783b */ /* 0x000fe60000004200 */
[----:B------:R-:W4:Y:S04]  /*c0f0*/  MUFU.EX2 R36, R36 ;  /* 0x0000002400247308 */ /* 0x000f280000000800 */
[----:B------:R-:W-:Y:S01]  /*c100*/  HMMA.16816.F32 R76, R68, R78, R40 ;  /* 0x0000004e444c723c */ /* 0x000fe20000001828 */
[----:B------:R-:W-:-:S02]  /*c110*/  FADD.FTZ R41, R127, R92 ;  /* 0x0000005c7f297221 */ /* 0x000fc40000010000 */
[----:B------:R-:W5:Y:S02]  /*c120*/  LDSM.16.MT88.4 R92, [R119+0xc800] ;  /* 0x00c80000775c783b */ /* 0x000f640000004200 */
[----:B------:R-:W-:-:S04]  /*c130*/  FADD.FTZ R41, R126, R41 ;  /* 0x000000297e297221 */ /* 0x000fc80000010000 */
[----:B------:R-:W-:-:S04]  /*c140*/  FADD.FTZ R116, R116, R41 ;  /* 0x0000002974747221 */ /* 0x000fc80000010000 */
[----:B------:R-:W-:-:S04]  /*c150*/  FADD.FTZ R65, R65, R116 ;  /* 0x0000007441417221 */ /* 0x000fc80000010000 */
[----:B------:R-:W-:-:S04]  /*c160*/  FADD.FTZ R66, R66, R65 ;  /* 0x0000004142427221 */ /* 0x000fc80000010000 */
[----:B------:R-:W-:Y:S01]  /*c170*/  FADD.FTZ R59, R59, R66 ;  /* 0x000000423b3b7221 */ /* 0x000fe20000010000 */
[C---:B--2---:R-:W-:Y:S01]  /*c180*/  HMMA.16816.F32 R72, R68.reuse, R4, R44 ;  /* 0x000000044448723c */ /* 0x044fe2000000182c */
[----:B-1----:R-:W-:Y:S02]  /*c190*/  F2FP.F16.F32.PACK_AB R4, R52, R53 ;  /* 0x000000353404723e */ /* 0x002fe400000000ff */
[----:B------:R-:W-:Y:S01]  /*c1a0*/  FADD.FTZ R138, R138, R59 ;  /* 0x0000003b8a8a7221 */ /* 0x000fe20000010000 */
[----:B------:R-:W-:Y:S01]  /*c1b0*/  F2FP.F16.F32.PACK_AB R5, R37, R60 ;  /* 0x0000003c2505723e */ /* 0x000fe200000000ff */
[----:B------:R-:W-:Y:S02]  /*c1c0*/  FADD.FTZ R60, R60, R191 ;  /* 0x000000bf3c3c7221 */ /* 0x000fe40000010000 */
[----:B------:R-:W-:Y:S01]  /*c1d0*/  FADD.FTZ R138, R131, R138 ;  /* 0x0000008a838a7221 */ /* 0x000fe20000010000 */
[----:B------:R-:W-:Y:S01]  /*c1e0*/  HMMA.16816.F32 R68, R68, R6, R48 ;  /* 0x000000064444723c */ /* 0x000fe20000001830 */
[----:B---3--:R-:W-:-:S02]  /*c1f0*/  F2FP.F16.F32.PACK_AB R6, R55, R54 ;  /* 0x000000363706723e */ /* 0x008fc400000000ff */
[----:B------:R-:W-:Y:S01]  /*c200*/  FADD.FTZ R129, R129, R138 ;  /* 0x0000008a81817221 */ /* 0x000fe20000010000 */
[----:B----4-:R-:W-:Y:S01]  /*c210*/  F2FP.F16.F32.PACK_AB R7, R36, R39 ;  /* 0x000000272407723e */ /* 0x010fe200000000ff */
[----:B------:R-:W-:Y:S02]  /*c220*/  FADD.FTZ R60, R37, R60 ;  /* 0x0000003c253c7221 */ /* 0x000fe40000010000 */
[----:B------:R-:W-:Y:S02]  /*c230*/  FADD.FTZ R129, R134, R129 ;  /* 0x0000008186817221 */ /* 0x000fe40000010000 */
[----:B------:R-:W-:Y:S02]  /*c240*/  FADD.FTZ R39, R39, R60 ;  /* 0x0000003c27277221 */ /* 0x000fe40000010000 */
[----:B------:R-:W-:Y:S01]  /*c250*/  HMMA.16816.F32 R104, R4, R100, R12 ;  /* 0x000000640468723c */ /* 0x000fe2000000180c */
[----:B------:R-:W1:Y:S01]  /*c260*/  LDSM.16.MT88.4 R12, [R2+0x5800] ;  /* 0x00580000020c783b */ /* 0x000e620000004200 */
[----:B------:R-:W-:Y:S01]  /*c270*/  FADD.FTZ R214, R214, R129 ;  /* 0x00000081d6d67221 */ /* 0x000fe20000010000 */
[----:B------:R-:W-:-:S03]  /*c280*/  FADD.FTZ R36, R36, R39 ;  /* 0x0000002724247221 */ /* 0x000fc60000010000 */
[----:B------:R-:W-:Y:S02]  /*c290*/  FADD.FTZ R157, R157, R214 ;  /* 0x000000d69d9d7221 */ /* 0x000fe40000010000 */
[----:B------:R-:W-:Y:S02]  /*c2a0*/  HMMA.16816.F32 R112, R4, R108, R112 ;  /* 0x0000006c0470723c */ /* 0x000fe40000001870 */
[----:B------:R-:W-:-:S04]  /*c2b0*/  FADD.FTZ R212, R212, R157 ;  /* 0x0000009dd4d47221 */ /* 0x000fc80000010000 */
[----:B------:R-:W-:Y:S02]  /*c2c0*/  FADD.FTZ R155, R155, R212 ;  /* 0x000000d49b9b7221 */ /* 0x000fe40000010000 */
[----:B------:R-:W-:Y:S01]  /*c2d0*/  HMMA.16816.F32 R108, R4, R110, R8 ;  /* 0x0000006e046c723c */ /* 0x000fe20000001808 */
[----:B------:R-:W2:Y:S01]  /*c2e0*/  LDSM.16.MT88.4 R8, [R119+0xac00] ;  /* 0x00ac00007708783b */ /* 0x000ea20000004200 */
[----:B------:R-:W-:-:S04]  /*c2f0*/  FADD.FTZ R206, R206, R155 ;  /* 0x0000009bcece7221 */ /* 0x000fc80000010000 */
[----:B------:R-:W-:Y:S02]  /*c300*/  FADD.FTZ R206, R163, R206 ;  /* 0x000000cea3ce7221 */ /* 0x000fe40000010000 */
[----:B------:R-:W-:Y:S01]  /*c310*/  HMMA.16816.F32 R100, R4, R102, R16 ;  /* 0x000000660464723c */ /* 0x000fe20000001810 */
[----:B------:R-:W3:Y:S01]  /*c320*/  LDSM.16.MT88.4 R16, [R2+0x1c00] ;  /* 0x001c00000210783b */ /* 0x000ee20000004200 */
[----:B------:R-:W-:-:S04]  /*c330*/  FADD.FTZ R171, R171, R206 ;  /* 0x000000ceabab7221 */ /* 0x000fc80000010000 */
[----:B------:R-:W-:Y:S02]  /*c340*/  FADD.FTZ R204, R204, R171 ;  /* 0x000000abcccc7221 */ /* 0x000fe40000010000 */
[----:B-----5:R-:W-:Y:S01]  /*c350*/  HMMA.16816.F32 R96, R4, R92, R20 ;  /* 0x0000005c0460723c */ /* 0x020fe20000001814 */
[----:B------:R-:W-:Y:S01]  /*c360*/  MUFU.EX2 R21, R121 ;  /* 0x0000007900157308 */ /* 0x000fe20000000800 */
[----:B------:R-:W-:-:S04]  /*c370*/  FADD.FTZ R149, R149, R204 ;  /* 0x000000cc95957221 */ /* 0x000fc80000010000 */
[----:B------:R-:W-:Y:S02]  /*c380*/  FADD.FTZ R188, R188, R149 ;  /* 0x00000095bcbc7221 */ /* 0x000fe40000010000 */
[----:B------:R-:W-:Y:S01]  /*c390*/  HMMA.16816.F32 R92, R4, R94, R24 ;  /* 0x0000005e045c723c */ /* 0x000fe20000001818 */
[----:B------:R-:W4:Y:S01]  /*c3a0*/  MUFU.EX2 R20, R122 ;  /* 0x0000007a00147308 */ /* 0x000f220000000800 */
[----:B------:R-:W-:-:S04]  /*c3b0*/  FADD.FTZ R151, R151, R188 ;  /* 0x000000bc97977221 */ /* 0x000fc80000010000 */
[----:B------:R-:W-:Y:S02]  /*c3c0*/  FADD.FTZ R182, R182, R151 ;  /* 0x00000097b6b67221 */ /* 0x000fe40000010000 */
[----:B-1----:R-:W-:Y:S01]  /*c3d0*/  HMMA.16816.F32 R72, R4, R12, R72 ;  /* 0x0000000c0448723c */ /* 0x002fe20000001848 */
[----:B------:R-:W1:Y:S01]  /*c3e0*/  MUFU.EX2 R22, R120 ;  /* 0x0000007800167308 */ /* 0x000e620000000800 */
[----:B------:R-:W-:-:S04]  /*c3f0*/  FADD.FTZ R53, R53, R182 ;  /* 0x000000b635357221 */ /* 0x000fc80000010000 */
[----:B------:R-:W-:Y:S02]  /*c400*/  FADD.FTZ R53, R52, R53 ;  /* 0x0000003534357221 */ /* 0x000fe40000010000 */
[----:B------:R-:W-:Y:S01]  /*c410*/  HMMA.16816.F32 R68, R4, R14, R68 ;  /* 0x0000000e0444723c */ /* 0x000fe20000001844 */
[----:B------:R-:W5:Y:S01]  /*c420*/  LDSM.16.MT88.4 R12, [R119+0xcc00] ;  /* 0x00cc0000770c783b */ /* 0x000f620000004200 */
[----:B------:R-:W-:-:S04]  /*c430*/  FADD.FTZ R54, R54, R53 ;  /* 0x0000003536367221 */ /* 0x000fc80000010000 */
[----:B------:R-:W-:Y:S02]  /*c440*/  FADD.FTZ R54, R55, R54 ;  /* 0x0000003637367221 */ /* 0x000fe40000010000 */
        /* <DEDUP_REMOVED lines=33> */
.L_x_1681:
        /* <DEDUP_REMOVED lines=17> */
[----:B------:R-:W3:Y:S01]  /*c770*/  LDCU UR4, c[0x0][0x45c] ;  /* 0x00008b80ff0477ac */ /* 0x000ee20008000800 */
[----:B------:R-:W4:Y:S01]  /*c780*/  LDCU.64 UR6, c[0x0][0x3a0] ;  /* 0x00007400ff0677ac */ /* 0x000f220008000a00 */
[----:B------:R-:W1:Y:S08]  /*c790*/  LDCU.64 UR8, c[0x0][0x3a8] ;  /* 0x00007500ff0877ac */ /* 0x000e700008000a00 */
.L_x_1691:
        /* <DEDUP_REMOVED lines=76> */
.L_x_1688:
        /* <DEDUP_REMOVED lines=13> */
[----:B------:R-:W-:Y:S02]  /*cd30*/  MOV R148, 0x20 ;  /* 0x0000002000947802 */ /* 0x000fe40000000f00 */
        /* <DEDUP_REMOVED lines=16> */
[----:B------:R-:W-:Y:S05]  /*ce40*/  LOP3.LUT P0, RZ, R118, 0x4, RZ, 0xc0, !PT ;  /* 0x0000000476ff7812 */ /* 0x000fea000780c0ff */
[----:B------:R-:W-:Y:S01]  /*ce50*/  @P5 STS.128 [R177+0x9800], RZ ;  /* 0x009800ffb1005388 */ /* 0x000fe20000000c00 */
[----:B------:R-:W-:Y:S05]  /*ce60*/  SEL R148, R148, 0xffffffe0, !P0 ;  /* 0xffffffe094947807 */ /* 0x000fea0004000000 */
[----:B------:R-:W-:Y:S01]  /*ce70*/  @!PT LDS RZ, [RZ] ;  /* 0x00000000fffff984 */ /* 0x000fe20000000800 */
[----:B------:R-:W-:Y:S01]  /*ce80*/  @!PT LDS RZ, [RZ] ;  /* 0x00000000fffff984 */ /* 0x000fe20000000800 */
[----:B------:R-:W-:Y:S01]  /*ce90*/  @!PT LDS RZ, [RZ] ;  /* 0x00000000fffff984 */ /* 0x000fe20000000800 */
[----:B------:R-:W-:Y:S01]  /*cea0*/  @!P4 LDGSTS.E.BYPASS.LTC128B.128 [R177+0xb800], desc[UR16][R194.64+0x40] ;  /* 0x0b800040c2b1cfae */ /* 0x000fe2000b981a10 */
[-C--:B------:R-:W-:Y:S02]  /*ceb0*/  IADD3 R3, PT, PT, R165, R148.reuse, RZ ;  /* 0x00000094a5037210 */ /* 0x080fe40007ffe0ff */
[----:B------:R-:W-:Y:S03]  /*cec0*/  IADD3 R2, PT, PT, R164, R148, RZ ;  /* 0x00000094a4027210 */ /* 0x000fe60007ffe0ff */
        /* <DEDUP_REMOVED lines=37> */
[----:B------:R-:W2:Y:S06]  /*d120*/  LDSM.16.M88.4 R124, [R164+0x3000] ;  /* 0x00300000a47c783b */ /* 0x000eac0000000200 */
[----:B------:R-:W4:Y:S06]  /*d130*/  LDSM.16.M88.4 R128, [R164+0x3400] ;  /* 0x00340000a480783b */ /* 0x000f2c0000000200 */
[----:B------:R-:W1:Y:S06]  /*d140*/  LDSM.16.M88.4 R132, [R164+0x3800] ;  /* 0x00380000a484783b */ /* 0x000e6c0000000200 */
[----:B------:R-:W0:Y:S06]  /*d150*/  LDGDEPBAR ;  /* 0x00000000000079af */ /* 0x000e2c0000000000 */
[----:B------:R-:W5:Y:S06]  /*d160*/  LDSM.16.M88.4 R136, [R164+0x3c00] ;  /* 0x003c0000a488783b */ /* 0x000f6c0000000200 */
[----:B------:R-:W3:Y:S06]  /*d170*/  LDSM.16.M88.4 R140, [R164+0x4000] ;  /* 0x00400000a48c783b */ /* 0x000eec0000000200 */
[----:B------:R-:W3:Y:S01]  /*d180*/  LDSM.16.M88.4 R144, [R164+0x4400] ;  /* 0x00440000a490783b */ /* 0x000ee20000000200 */
[C---:B--2---:R-:W-:Y:S05]  /*d190*/  HMMA.16816.F32 R4, R120.reuse, R124, RZ ;  /* 0x0000007c7804723c */ /* 0x044fea00000018ff */
[----:B------:R-:W2:Y:S06]  /*d1a0*/  LDSM.16.M88.4 R148, [R164+0x4800] ;  /* 0x00480000a494783b */ /* 0x000eac0000000200 */
[----:B------:R-:W2:Y:S01]  /*d1b0*/  LDSM.16.M88.4 R152, [R164+0x4c00] ;  /* 0x004c0000a498783b */ /* 0x000ea20000000200 */
[C---:B------:R-:W-:Y:S05]  /*d1c0*/  HMMA.16816.F32 R8, R120.reuse, R126, RZ ;  /* 0x0000007e7808723c */ /* 0x040fea00000018ff */
[----:B------:R-:W-:Y:S03]  /*d1d0*/  LDSM.16.M88.4 R156, [R3] ;  /* 0x00000000039c783b */ /* 0x000fe60000000200 */
[C---:B----4-:R-:W-:Y:S03]  /*d1e0*/  HMMA.16816.F32 R12, R120.reuse, R128, RZ ;  /* 0x00000080780c723c */ /* 0x050fe600000018ff */
[----:B------:R-:W4:Y:S05]  /*d1f0*/  LDSM.16.M88.4 R160, [R2+0x3000] ;  /* 0x0030000002a0783b */ /* 0x000f2a0000000200 */
[C---:B------:R-:W-:Y:S01]  /*d200*/  HMMA.16816.F32 R16, R120.reuse, R130, RZ ;  /* 0x000000827810723c */ /* 0x040fe200000018ff */
[----:B------:R-:W-:Y:S06]  /*d210*/  LDSM.16.M88.4 R124, [R2+0x3800] ;  /* 0x00380000027c783b */ /* 0x000fec0000000200 */
[----:B------:R-:W-:Y:S01]  /*d220*/  LDSM.16.M88.4 R128, [R2+0x3c00] ;  /* 0x003c00000280783b */ /* 0x000fe20000000200 */
[C---:B-1----:R-:W-:Y:S08]  /*d230*/  HMMA.16816.F32 R20, R120.reuse, R132, RZ ;  /* 0x000000847814723c */ /* 0x042ff000000018ff */
[C---:B------:R-:W-:Y:S01]  /*d240*/  HMMA.16816.F32 R24, R120.reuse, R134, RZ ;  /* 0x000000867818723c */ /* 0x040fe200000018ff */
[----:B------:R-:W-:Y:S07]  /*d250*/  LDSM.16.M88.4 R132, [R164+0x5800] ;  /* 0x00580000a484783b */ /* 0x000fee0000000200 */
[C---:B-----5:R-:W-:Y:S08]  /*d260*/  HMMA.16816.F32 R28, R120.reuse, R136, RZ ;  /* 0x00000088781c723c */ /* 0x060ff000000018ff */
[C---:B------:R-:W-:Y:S08]  /*d270*/  HMMA.16816.F32 R32, R120.reuse, R138, RZ ;  /* 0x0000008a7820723c */ /* 0x040ff000000018ff */
[C---:B---3--:R-:W-:Y:S08]  /*d280*/  HMMA.16816.F32 R36, R120.reuse, R140, RZ ;  /* 0x0000008c7824723c */ /* 0x048ff000000018ff */
[C---:B------:R-:W-:Y:S08]  /*d290*/  HMMA.16816.F32 R40, R120.reuse, R142, RZ ;  /* 0x0000008e7828723c */ /* 0x040ff000000018ff */
[C---:B------:R-:W-:Y:S08]  /*d2a0*/  HMMA.16816.F32 R44, R120.reuse, R144, RZ ;  /* 0x00000090782c723c */ /* 0x040ff000000018ff */
[C---:B------:R-:W-:Y:S08]  /*d2b0*/  HMMA.16816.F32 R48, R120.reuse, R146, RZ ;  /* 0x000000927830723c */ /* 0x040ff000000018ff */
[C---:B--2---:R-:W-:Y:S08]  /*d2c0*/  HMMA.16816.F32 R52, R120.reuse, R148, RZ ;  /* 0x000000947834723c */ /* 0x044ff000000018ff */
[C---:B------:R-:W-:Y:S08]  /*d2d0*/  HMMA.16816.F32 R56, R120.reuse, R150, RZ ;  /* 0x000000967838723c */ /* 0x040ff000000018ff */
[C---:B------:R-:W-:Y:S08]  /*d2e0*/  HMMA.16816.F32 R60, R120.reuse, R152, RZ ;  /* 0x00000098783c723c */ /* 0x040ff000000018ff */
[----:B------:R-:W-:Y:S01]  /*d2f0*/  HMMA.16816.F32 R64, R120, R154, RZ ;  /* 0x0000009a7840723c */ /* 0x000fe200000018ff */
[----:B------:R-:W1:Y:S07]  /*d300*/  LDSM.16.M88.4 R120, [R2+0x3400] ;  /* 0x003400000278783b */ /* 0x000e6e0000000200 */
[C---:B----4-:R-:W-:Y:S08]  /*d310*/  HMMA.16816.F32 R4, R156.reuse, R160, R4 ;  /* 0x000000a09c04723c */ /* 0x050ff00000001804 */
        /* <DEDUP_REMOVED lines=45> */
[----:B------:R-:W1:Y:S06]  /*d5f0*/  LDSM.16.M88.4 R120, [R2+0x5400] ;  /* 0x005400000278783b */ /* 0x000e6c0000000200 */
[----:B------:R-:W3:Y:S01]  /*d600*/  LDSM.16.M88.4 R124, [R2+0x5800] ;  /* 0x00580000027c783b */ /* 0x000ee20000000200 */
        /* <DEDUP_REMOVED lines=51> */
[C---:B------:R-:W-:Y:S08]  /*d940*/  HMMA.16816.F32 R8, R132.reuse, R130, R8 ;  /* 0x000000828408723c */ /* 0x040ff00000001808 */
[C---:B-1----:R-:W-:Y:S03]  /*d950*/  HMMA.16816.F32 R12, R132.reuse, R120, R12 ;  /* 0x00000078840c723c */ /* 0x042fe6000000180c */
[----:B------:R-:W-:Y:S01]  /*d960*/  FMUL.FTZ R193, R4, UR5 ;  /* 0x0000000504c17c20 */ /* 0x000fe20008410000 */
[----:B------:R-:W-:Y:S01]  /*d970*/  FMUL.FTZ R195, R5, UR5 ;  /* 0x0000000505c37c20 */ /* 0x000fe20008410000 */
[----:B------:R-:W-:Y:S01]  /*d980*/  FMUL.FTZ R197, R6, UR5 ;  /* 0x0000000506c57c20 */ /* 0x000fe20008410000 */
[----:B------:R-:W-:Y:S02]  /*d990*/  FMUL.FTZ R199, R7, UR5 ;  /* 0x0000000507c77c20 */ /* 0x000fe40008410000 */
[C---:B------:R-:W-:Y:S01]  /*d9a0*/  HMMA.16816.F32 R16, R132.reuse, R122, R16 ;  /* 0x0000007a8410723c */ /* 0x040fe20000001810 */
[----:B------:R-:W1:Y:S01]  /*d9b0*/  MUFU.TANH R193, R193 ;  /* 0x000000c100c17308 */ /* 0x000e620000002400 */
[----:B------:R-:W2:Y:S01]  /*d9c0*/  LDSM.16.M88.4 R120, [R2+0x7c00] ;  /* 0x007c00000278783b */ /* 0x000ea20000000200 */
[----:B------:R-:W-:Y:S01]  /*d9d0*/  FMUL.FTZ R201, R8, UR5 ;  /* 0x0000000508c97c20 */ /* 0x000fe20008410000 */
[----:B------:R-:W-:Y:S01]  /*d9e0*/  FMUL.FTZ R203, R9, UR5 ;  /* 0x0000000509cb7c20 */ /* 0x000fe20008410000 */
[----:B------:R-:W-:Y:S01]  /*d9f0*/  FMUL.FTZ R205, R10, UR5 ;  /* 0x000000050acd7c20 */ /* 0x000fe20008410000 */
[----:B------:R-:W-:Y:S02]  /*da00*/  FMUL.FTZ R207, R11, UR5 ;  /* 0x000000050bcf7c20 */ /* 0x000fe40008410000 */
[C---:B---3--:R-:W-:Y:S03]  /*da10*/  HMMA.16816.F32 R20, R132.reuse, R124, R20 ;  /* 0x0000007c8414723c */ /* 0x048fe60000001814 */
[----:B------:R-:W3:Y:S01]  /*da20*/  MUFU.TANH R195, R195 ;  /* 0x000000c300c37308 */ /* 0x000ee20000002400 */
[----:B------:R-:W-:Y:S01]  /*da30*/  FMUL.FTZ R211, R12, UR5 ;  /* 0x000000050cd37c20 */ /* 0x000fe20008410000 */
[----:B------:R-:W-:Y:S01]  /*da40*/  FMUL.FTZ R209, R13, UR5 ;  /* 0x000000050dd17c20 */ /* 0x000fe20008410000 */
[----:B------:R-:W-:Y:S01]  /*da50*/  FMUL.FTZ R228, R14, UR5 ;  /* 0x000000050ee47c20 */ /* 0x000fe20008410000 */
[----:B------:R-:W-:Y:S01]  /*da60*/  FMUL.FTZ R226, R15, UR5 ;  /* 0x000000050fe27c20 */ /* 0x000fe20008410000 */
[C---:B------:R-:W-:Y:S05]  /*da70*/  HMMA.16816.F32 R24, R132.reuse, R126, R24 ;  /* 0x0000007e8418723c */ /* 0x040fea0000001818 */
[----:B------:R-:W4:Y:S01]  /*da80*/  MUFU.TANH R197, R197 ;  /* 0x000000c500c57308 */ /* 0x000f220000002400 */
[----:B------:R-:W5:Y:S01]  /*da90*/  LDSM.16.M88.4 R124, [R2+0x8000] ;  /* 0x00800000027c783b */ /* 0x000f620000000200 */
        /* <DEDUP_REMOVED lines=15> */
[C---:B--2---:R-:W-:Y:S09]  /*db90*/  HMMA.16816.F32 R28, R132.reuse, R120, R28 ;  /* 0x00000078841c723c */ /* 0x044ff2000000181c */
[----:B------:R-:W2:Y:S01]  /*dba0*/  MUFU.TANH R205, R205 ;  /* 0x000000cd00cd7308 */ /* 0x000ea20000002400 */
[C---:B------:R-:W-:Y:S01]  /*dbb0*/  HMMA.16816.F32 R32, R132.reuse, R122, R32 ;  /* 0x0000007a8420723c */ /* 0x040fe20000001820 */
[----:B------:R-:W3:Y:S08]  /*dbc0*/  LDSM.16.M88.4 R120, [R2+0x8400] ;  /* 0x008400000278783b */ /* 0x000ef00000000200 */
[----:B------:R-:W1:Y:S01]  /*dbd0*/  MUFU.TANH R207, R207 ;  /* 0x000000cf00cf7308 */ /* 0x000e620000002400 */
[C---:B-----5:R-:W-:Y:S03]  /*dbe0*/  HMMA.16816.F32 R36, R132.reuse, R124, R36 ;  /* 0x0000007c8424723c */ /* 0x060fe60000001824 */
[----:B------:R-:W-:Y:S01]  /*dbf0*/  FMUL.FTZ R171, R28, UR5 ;  /* 0x000000051cab7c20 */ /* 0x000fe20008410000 */
[----:B------:R-:W-:Y:S01]  /*dc00*/  FMUL.FTZ R192, R31, UR5 ;  /* 0x000000051fc07c20 */ /* 0x000fe20008410000 */
[----:B------:R-:W-:Y:S01]  /*dc10*/  FMUL.FTZ R204, R29, UR5 ;  /* 0x000000051dcc7c20 */ /* 0x000fe20008410000 */
[----:B------:R-:W-:Y:S03]  /*dc20*/  FMUL.FTZ R202, R30, UR5 ;  /* 0x000000051eca7c20 */ /* 0x000fe60008410000 */
[----:B------:R5:W1:Y:S01]  /*dc30*/  MUFU.TANH R136, R171 ;  /* 0x000000ab00887308 */ /* 0x000a620000002400 */
[C---:B------:R-:W-:Y:S01]  /*dc40*/  HMMA.16816.F32 R40, R132.reuse, R126, R40 ;  /* 0x0000007e8428723c */ /* 0x040fe20000001828 */
[----:B------:R-:W4:Y:S02]  /*dc50*/  LDSM.16.M88.4 R124, [R2+0x8800] ;  /* 0x00880000027c783b */ /* 0x000f240000000200 */
[----:B------:R-:W-:Y:S01]  /*dc60*/  FMUL.FTZ R198, R33, UR5 ;  /* 0x0000000521c67c20 */ /* 0x000fe20008410000 */
[----:B------:R-:W-:Y:S01]  /*dc70*/  FMUL.FTZ R200, R32, UR5 ;  /* 0x0000000520c87c20 */ /* 0x000fe20008410000 */
[----:B------:R-:W-:Y:S04]  /*dc80*/  FMUL.FTZ R196, R35, UR5 ;  /* 0x0000000523c47c20 */ /* 0x000fe80008410000 */
[----:B------:R2:W1:Y:S01]  /*dc90*/  MUFU.TANH R160, R198 ;  /* 0x000000c600a07308 */ /* 0x0004620000002400 */
[----:B------:R-:W-:Y:S01]  /*dca0*/  FMUL.FTZ R217, R38, UR5 ;  /* 0x0000000526d97c20 */ /* 0x000fe20008410000 */
[----:B------:R-:W-:Y:S01]  /*dcb0*/  FMUL.FTZ R221, R39, UR5 ;  /* 0x0000000527dd7c20 */ /* 0x000fe20008410000 */
[----:B------:R-:W-:Y:S07]  /*dcc0*/  FMUL.FTZ R194, R36, UR5 ;  /* 0x0000000524c27c20 */ /* 0x000fee0008410000 */
[----:B------:R1:W1:Y:S01]  /*dcd0*/  MUFU.TANH R152, R192 ;  /* 0x000000c000987308 */ /* 0x0002620000002400 */
[----:B-----5:R-:W-:Y:S01]  /*dce0*/  FMUL.FTZ R171, R34, UR5 ;  /* 0x0000000522ab7c20 */ /* 0x020fe20008410000 */
[----:B------:R-:W-:Y:S08]  /*dcf0*/  FMUL.FTZ R219, R41, UR5 ;  /* 0x0000000529db7c20 */ /* 0x000ff00008410000 */
[----:B------:R5:W4:Y:S01]  /*dd00*/  MUFU.TANH R158, R171 ;  /* 0x000000ab009e7308 */ /* 0x000b220000002400 */
[----:B--2---:R-:W-:Y:S01]  /*dd10*/  FMUL.FTZ R198, R42, UR5 ;  /* 0x000000052ac67c20 */ /* 0x004fe20008410000 */
[C---:B---3--:R-:W-:Y:S08]  /*dd20*/  HMMA.16816.F32 R44, R132.reuse, R120, R44 ;  /* 0x00000078842c723c */ /* 0x048ff0000000182c */
[----:B------:R2:W3:Y:S01]  /*dd30*/  MUFU.TANH R150, R198 ;  /* 0x000000c600967308 */ /* 0x0004e20000002400 */
[----:B-1----:R-:W-:Y:S01]  /*dd40*/  FMUL.FTZ R192, R37, UR5 ;  /* 0x0000000525c07c20 */ /* 0x002fe20008410000 */
[C---:B------:R-:W-:Y:S01]  /*dd50*/  HMMA.16816.F32 R48, R132.reuse, R122, R48 ;  /* 0x0000007a8430723c */ /* 0x040fe20000001830 */
[----:B------:R-:W1:Y:S01]  /*dd60*/  LDSM.16.M88.4 R120, [R2+0x8c00] ;  /* 0x008c00000278783b */ /* 0x000e620000000200 */
[----:B------:R-:W-:Y:S06]  /*dd70*/  DEPBAR.LE SB0, 0x0 ;  /* 0x000080000000791a */ /* 0x000fec0000000000 */
[----:B------:R3:W1:Y:S01]  /*dd80*/  MUFU.TANH R162, R217 ;  /* 0x000000d900a27308 */ /* 0x0006620000002400 */
[----:B------:R-:W-:Y:S01]  /*dd90*/  BAR.SYNC.DEFER_BLOCKING 0x0 ;  /* 0x0000000000007b1d */ /* 0x000fe20000010000 */
[C---:B----4-:R-:W-:Y:S05]  /*dda0*/  HMMA.16816.F32 R52, R132.reuse, R124, R52 ;  /* 0x0000007c8434723c */ /* 0x050fea0000001834 */
[----:B-----5:R-:W-:Y:S03]  /*ddb0*/  FMUL.FTZ R171, R40, UR5 ;  /* 0x0000000528ab7c20 */ /* 0x020fe60008410000 */
[----:B------:R4:W1:Y:S01]  /*ddc0*/  MUFU.TANH R156, R221 ;  /* 0x000000dd009c7308 */ /* 0x0008620000002400 */
[----:B------:R-:W-:Y:S01]  /*ddd0*/  FMUL.FTZ R223, R44, UR5 ;  /* 0x000000052cdf7c20 */ /* 0x000fe20008410000 */
[C---:B------:R-:W-:Y:S03]  /*dde0*/  HMMA.16816.F32 R56, R132.reuse, R126, R56 ;  /* 0x0000007e8438723c */ /* 0x040fe60000001838 */
[----:B--2---:R-:W-:Y:S01]  /*ddf0*/  FMUL.FTZ R198, R48, UR5 ;  /* 0x0000000530c67c20 */ /* 0x004fe20008410000 */
[----:B------:R-:W-:Y:S01]  /*de00*/  FMUL.FTZ R227, R49, UR5 ;  /* 0x0000000531e37c20 */ /* 0x000fe20008410000 */
[----:B------:R-:W-:Y:S03]  /*de10*/  FMUL.FTZ R225, R51, UR5 ;  /* 0x0000000533e17c20 */ /* 0x000fe60008410000 */
[----:B------:R2:W1:Y:S01]  /*de20*/  MUFU.TANH R154, R171 ;  /* 0x000000ab009a7308 */ /* 0x0004620000002400 */
[----:B---3--:R-:W-:Y:S01]  /*de30*/  FMUL.FTZ R217, R43, UR5 ;  /* 0x000000052bd97c20 */ /* 0x008fe20008410000 */
[----:B------:R-:W-:Y:S01]  /*de40*/  FMUL.FTZ R231, R53, UR5 ;  /* 0x0000000535e77c20 */ /* 0x000fe20008410000 */
[----:B------:R-:W-:Y:S01]  /*de50*/  FMUL.FTZ R230, R54, UR5 ;  /* 0x0000000536e67c20 */ /* 0x000fe20008410000 */
[----:B------:R-:W-:Y:S06]  /*de60*/  FMUL.FTZ R229, R55, UR5 ;  /* 0x0000000537e57c20 */ /* 0x000fec0008410000 */
[----:B------:R3:W3:Y:S01]  /*de70*/  MUFU.TANH R148, R223 ;  /* 0x000000df00947308 */ /* 0x0006e20000002400 */
[----:B----4-:R-:W-:Y:S09]  /*de80*/  FMUL.FTZ R221, R46, UR5 ;  /* 0x000000052edd7c20 */ /* 0x010ff20008410000 */
[----:B------:R4:W4:Y:S01]  /*de90*/  MUFU.TANH R146, R198 ;  /* 0x000000c600927308 */ /* 0x0009220000002400 */
[----:B--2---:R-:W-:Y:S01]  /*dea0*/  FMUL.FTZ R171, R45, UR5 ;  /* 0x000000052dab7c20 */ /* 0x004fe20008410000 */
[C---:B-1----:R-:W-:Y:S08]  /*deb0*/  HMMA.16816.F32 R60, R132.reuse, R120, R60 ;  /* 0x00000078843c723c */ /* 0x042ff0000000183c */
[----:B------:R1:W2:Y:S01]  /*dec0*/  MUFU.TANH R141, R171 ;  /* 0x000000ab008d7308 */ /* 0x0002a20000002400 */
[----:B---3--:R-:W-:Y:S01]  /*ded0*/  FMUL.FTZ R223, R50, UR5 ;  /* 0x0000000532df7c20 */ /* 0x008fe20008410000 */
[----:B------:R-:W-:Y:S08]  /*dee0*/  HMMA.16816.F32 R64, R132, R122, R64 ;  /* 0x0000007a8440723c */ /* 0x000ff00000001840 */
[----:B------:R3:W2:Y:S01]  /*def0*/  MUFU.TANH R143, R219 ;  /* 0x000000db008f7308 */ /* 0x0006a20000002400 */
[----:B----4-:R-:W-:Y:S01]  /*df00*/  FMUL.FTZ R198, R56, UR5 ;  /* 0x0000000538c67c20 */ /* 0x010fe20008410000 */
[----:B------:R-:W-:Y:S01]  /*df10*/  FMUL.FTZ R234, R61, UR5 ;  /* 0x000000053dea7c20 */ /* 0x000fe20008410000 */
[----:B------:R-:W-:Y:S07]  /*df20*/  FMUL.FTZ R233, R62, UR5 ;  /* 0x000000053ee97c20 */ /* 0x000fee0008410000 */
[----:B------:R4:W2:Y:S01]  /*df30*/  MUFU.TANH R139, R227 ;  /* 0x000000e3008b7308 */ /* 0x0008a20000002400 */
[----:B-1----:R-:W-:Y:S01]  /*df40*/  FMUL.FTZ R171, R52, UR5 ;  /* 0x0000000534ab7c20 */ /* 0x002fe20008410000 */
[----:B------:R-:W-:Y:S08]  /*df50*/  FMUL.FTZ R232, R63, UR5 ;  /* 0x000000053fe87c20 */ /* 0x000ff00008410000 */
[----:B------:R1:W1:Y:S01]  /*df60*/  MUFU.TANH R144, R171 ;  /* 0x000000ab00907308 */ /* 0x0002620000002400 */
[----:B---3--:R-:W-:Y:S09]  /*df70*/  FMUL.FTZ R219, R47, UR5 ;  /* 0x000000052fdb7c20 */ /* 0x008ff20008410000 */
[----:B------:R3:W2:Y:S01]  /*df80*/  MUFU.TANH R128, R225 ;  /* 0x000000e100807308 */ /* 0x0006a20000002400 */
[----:B----4-:R-:W-:Y:S09]  /*df90*/  FMUL.FTZ R227, R58, UR5 ;  /* 0x000000053ae37c20 */ /* 0x010ff20008410000 */
[----:B------:R-:W4:Y:S01]  /*dfa0*/  MUFU.TANH R130, R223 ;  /* 0x000000df00827308 */ /* 0x000f220000002400 */
[----:B-1----:R-:W-:Y:S09]  /*dfb0*/  FMUL.FTZ R171, R60, UR5 ;  /* 0x000000053cab7c20 */ /* 0x002ff20008410000 */
[----:B------:R1:W1:Y:S01]  /*dfc0*/  MUFU.TANH R137, R231 ;  /* 0x000000e700897308 */ /* 0x0002620000002400 */
[----:B---3--:R-:W-:Y:S09]  /*dfd0*/  FMUL.FTZ R225, R57, UR5 ;  /* 0x0000000539e17c20 */ /* 0x008ff20008410000 */
[----:B------:R3:W2:Y:S10]  /*dfe0*/  MUFU.TANH R124, R230 ;  /* 0x000000e6007c7308 */ /* 0x0006b40000002400 */
[----:B------:R5:W2:Y:S01]  /*dff0*/  MUFU.TANH R223, R229 ;  /* 0x000000e500df7308 */ /* 0x000aa20000002400 */
[----:B-1----:R-:W-:Y:S09]  /*e000*/  FMUL.FTZ R231, R59, UR5 ;  /* 0x000000053be77c20 */ /* 0x002ff20008410000 */
[----:B------:R1:W1:Y:S01]  /*e010*/  MUFU.TANH R142, R198 ;  /* 0x000000c6008e7308 */ /* 0x0002620000002400 */
[----:B---3--:R-:W-:Y:S09]  /*e020*/  FMUL.FTZ R230, R64, UR5 ;  /* 0x0000000540e67c20 */ /* 0x008ff20008410000 */
[----:B------:R3:W2:Y:S01]  /*e030*/  MUFU.TANH R140, R171 ;  /* 0x000000ab008c7308 */ /* 0x0006a20000002400 */
[----:B-----5:R-:W-:Y:S09]  /*e040*/  FMUL.FTZ R229, R65, UR5 ;  /* 0x0000000541e57c20 */ /* 0x020ff20008410000 */
[----:B------:R-:W2:Y:S01]  /*e050*/  MUFU.TANH R211, R211 ;  /* 0x000000d300d37308 */ /* 0x000ea20000002400 */
[----:B-1----:R-:W-:Y:S09]  /*e060*/  FMUL.FTZ R198, R66, UR5 ;  /* 0x0000000542c67c20 */ /* 0x002ff20008410000 */
[----:B------:R-:W1:Y:S01]  /*e070*/  MUFU.TANH R209, R209 ;  /* 0x000000d100d17308 */ /* 0x000e620000002400 */
[----:B---3--:R-:W-:Y:S09]  /*e080*/  FMUL.FTZ R171, R67, UR5 ;  /* 0x0000000543ab7c20 */ /* 0x008ff20008410000 */
[----:B------:R-:W3:Y:S10]  /*e090*/  MUFU.TANH R228, R228 ;  /* 0x000000e400e47308 */ /* 0x000ef40000002400 */
        /* <DEDUP_REMOVED lines=31> */
[----:B------:R1:W1:Y:S01]  /*e290*/  MUFU.TANH R52, R171 ;  /* 0x000000ab00347308 */ /* 0x0002620000002400 */
        /* <DEDUP_REMOVED lines=16> */
[----:B------:R-:W2:Y:S04]  /*e3a0*/  LDC R4, c[0x0][0x4f0] ;  /* 0x00013c00ff047b82 */ /* 0x000ea80000000800 */
[----:B------:R-:W-:Y:S02]  /*e3b0*/  IABS R6, R11 ;  /* 0x0000000b00067213 */ /* 0x000fe40000000000 */
[-C--:B--2---:R-:W-:Y:S02]  /*e3c0*/  IABS R2, R4.reuse ;  /* 0x0000000400027213 */ /* 0x084fe40000000000 */
[-C--:B------:R-:W-:Y:S02]  /*e3d0*/  LOP3.LUT R11, R11, R4.reuse, RZ, 0x3c, !PT ;  /* 0x000000040b0b7212 */ /* 0x080fe400078e3cff */
[----:B------:R-:W2:Y:S10]  /*e3e0*/  I2F.RP R9, R2 ;  /* 0x0000000200097306 */ /* 0x000eb40000209400 */
[----:B--2---:R-:W2:Y:S02]  /*e3f0*/  MUFU.RCP R3, R9 ;  /* 0x0000000900037308 */ /* 0x004ea40000001000 */
[----:B--2---:R-:W-:Y:S01]  /*e400*/  VIADD R12, R3, 0xffffffe ;  /* 0x0ffffffe030c7836 */ /* 0x004fe20000000000 */
[----:B------:R-:W-:Y:S07]  /*e410*/  IADD3 R3, PT, PT, R188, -0x80, RZ ;  /* 0xffffff80bc037810 */ /* 0x000fee0007ffe0ff */
[----:B------:R-:W2:Y:S01]  /*e420*/  F2I.FTZ.U32.TRUNC.NTZ R13, R12 ;  /* 0x0000000c000d7305 */ /* 0x000ea2000021f000 */
[----:B------:R-:W-:Y:S02]  /*e430*/  IABS R8, R3 ;  /* 0x0000000300087213 */ /* 0x000fe40000000000 */
[----:B------:R-:W-:Y:S01]  /*e440*/  LOP3.LUT R3, R3, R4, RZ, 0x3c, !PT ;  /* 0x0000000403037212 */ /* 0x000fe200078e3cff */
        /* <DEDUP_REMOVED lines=34> */
[----:B------:R-:W3:Y:S03]  /*e670*/  LDG.E R9, desc[UR16][R8.64] ;  /* 0x0000001008097981 */ /* 0x000ee6000c1e1900 */
        /* <DEDUP_REMOVED lines=15> */
.L_x_1690:
[----:B-1----:R-:W-:Y:S01]  /*e770*/  @!P5 IMAD.MOV.U32 R171, RZ, RZ, R169 ;  /* 0x000000ffffabd224 */ /* 0x002fe200078e00a9 */
        /* <DEDUP_REMOVED lines=71> */
.L_x_1689:
[----:B--2---:R-:W-:Y:S01]  /*ebf0*/  I2FP.F32.U32 R3, R186 ;  /* 0x000000ba00037245 */ /* 0x004fe20000201000 */
[----:B------:R-:W-:Y:S01]  /*ec00*/  LDSM.16.MT88.4 R12, [R119+0x9000] ;  /* 0x00900000770c783b */ /* 0x000fe20000004200 */
[C---:B------:R-:W-:Y:S02]  /*ec10*/  IADD3 R5, PT, PT, R186.reuse, -0x20, RZ ;  /* 0xffffffe0ba057810 */ /* 0x040fe40007ffe0ff */
[----:B------:R-:W-:Y:S01]  /*ec20*/  IADD3 R7, PT, PT, R186, -0x1f, RZ ;  /* 0xffffffe1ba077810 */ /* 0x000fe20007ffe0ff */
[CC--:B-1----:R-:W-:Y:S01]  /*ec30*/  FFMA.FTZ R194, R0.reuse, R3.reuse, R194 ;  /* 0x0000000300c27223 */ /* 0x0c2fe200000100c2 */
[----:B------:R-:W-:Y:S01]  /*ec40*/  FFMA.FTZ R162, R0, R3, R162 ;  /* 0x0000000300a27223 */ /* 0x000fe200000100a2 */
[C---:B------:R-:W-:Y:S02]  /*ec50*/  IADD3 R3, PT, PT, R186.reuse, -0x28, RZ ;  /* 0xffffffd8ba037810 */ /* 0x040fe40007ffe0ff */
[----:B------:R-:W-:Y:S01]  /*ec60*/  I2FP.F32.U32 R5, R5 ;  /* 0x0000000500057245 */ /* 0x000fe20000201000 */
[----:B------:R-:W-:Y:S01]  /*ec70*/  LDSM.16.MT88.4 R28, [R119+0xb000] ;  /* 0x00b00000771c783b */ /* 0x000fe20000004200 */
[----:B------:R-:W-:Y:S02]  /*ec80*/  I2FP.F32.U32 R3, R3 ;  /* 0x0000000300037245 */ /* 0x000fe40000201000 */
[----:B------:R-:W-:Y:S01]  /*ec90*/  IADD3 R2, PT, PT, R186, -0x3f, RZ ;  /* 0xffffffc1ba027810 */ /* 0x000fe20007ffe0ff */
[CC--:B------:R-:W-:Y:S01]  /*eca0*/  FFMA.FTZ R220, R0.reuse, R5.reuse, R220 ;  /* 0x0000000500dc7223 */ /* 0x0c0fe200000100dc */
[C---:B------:R-:W-:Y:S01]  /*ecb0*/  FFMA.FTZ R216, R0.reuse, R5, R216 ;  /* 0x0000000500d87223 */ /* 0x040fe200000100d8 */
[CC--:B------:R-:W-:Y:S01]  /*ecc0*/  FFMA.FTZ R50, R0.reuse, R3.reuse, R215 ;  /* 0x0000000300327223 */ /* 0x0c0fe200000100d7 */
[----:B------:R-:W-:Y:S01]  /*ecd0*/  FFMA.FTZ R224, R0, R3, R224 ;  /* 0x0000000300e07223 */ /* 0x000fe200000100e0 */
[C---:B------:R-:W-:Y:S01]  /*ece0*/  IADD3 R3, PT, PT, R186.reuse, -0x18, RZ ;  /* 0xffffffe8ba037810 */ /* 0x040fe20007ffe0ff */
[----:B------:R-:W-:Y:S01]  /*ecf0*/  LDSM.16.MT88.4 R44, [R119+0xd000] ;  /* 0x00d00000772c783b */ /* 0x000fe20000004200 */
        /* <DEDUP_REMOVED lines=10> */
[C---:B------:R-:W-:Y:S01]  /*eda0*/  FFMA.FTZ R214, R0.reuse, R7, R214 ;  /* 0x0000000700d67223 */ /* 0x040fe200000100d6 */
[----:B------:R-:W-:Y:S01]  /*edb0*/  I2FP.F32.U32 R3, R3 ;  /* 0x0000000300037245 */ /* 0x000fe20000201000 */
[----:B------:R-:W-:Y:S01]  /*edc0*/  FFMA.FTZ R218, R0, R7, R218 ;  /* 0x0000000700da7223 */ /* 0x000fe200000100da */
[----:B------:R-:W-:Y:S02]  /*edd0*/  I2FP.F32.U32 R5, R5 ;  /* 0x0000000500057245 */ /* 0x000fe40000201000 */
[----:B------:R-:W-:Y:S01]  /*ede0*/  IADD3 R6, PT, PT, R186, -0x40, RZ ;  /* 0xffffffc0ba067810 */ /* 0x000fe20007ffe0ff */
[CC--:B------:R-:W-:Y:S01]  /*edf0*/  FFMA.FTZ R204, R0.reuse, R3.reuse, R204 ;  /* 0x0000000300cc7223 */ /* 0x0c0fe200000100cc */
[----:B------:R-:W-:Y:S01]  /*ee00*/  FFMA.FTZ R152, R0, R3, R152 ;  /* 0x0000000300987223 */ /* 0x000fe20000010098 */
[----:B------:R-:W-:Y:S01]  /*ee10*/  IADD3 R3, PT, PT, R186, 0x1, RZ ;  /* 0x00000001ba037810 */ /* 0x000fe20007ffe0ff */
[-C--:B------:R-:W-:Y:S01]  /*ee20*/  FFMA.FTZ R200, R0, R5.reuse, R200 ;  /* 0x0000000500c87223 */ /* 0x080fe200000100c8 */
[----:B------:R-:W-:Y:S01]  /*ee30*/  IADD3 R4, PT, PT, R186, -0x38, RZ ;  /* 0xffffffc8ba047810 */ /* 0x000fe20007ffe0ff */
[C---:B------:R-:W-:Y:S01]  /*ee40*/  FFMA.FTZ R158, R0.reuse, R5, R158 ;  /* 0x00000005009e7223 */ /* 0x040fe2000001009e */
[----:B------:R-:W-:Y:S02]  /*ee50*/  I2FP.F32.U32 R2, R2 ;  /* 0x0000000200027245 */ /* 0x000fe40000201000 */
[----:B------:R-:W-:Y:S02]  /*ee60*/  I2FP.F32.U32 R3, R3 ;  /* 0x0000000300037245 */ /* 0x000fe40000201000 */
[----:B------:R-:W-:Y:S01]  /*ee70*/  I2FP.F32.U32 R6, R6 ;  /* 0x0000000600067245 */ /* 0x000fe20000201000 */
[C---:B------:R-:W-:Y:S01]  /*ee80*/  FFMA.FTZ R195, R0.reuse, R2, R195 ;  /* 0x0000000200c37223 */ /* 0x040fe200000100c3 */
[----:B------:R-:W-:Y:S01]  /*ee90*/  I2FP.F32.U32 R4, R4 ;  /* 0x0000000400047245 */ /* 0x000fe20000201000 */
[----:B------:R-:W-:Y:S01]  /*eea0*/  FFMA.FTZ R199, R0, R2, R199 ;  /* 0x0000000200c77223 */ /* 0x000fe200000100c7 */
[----:B------:R-:W-:Y:S01]  /*eeb0*/  IADD3 R5, PT, PT, R186, 0x8, RZ ;  /* 0x00000008ba057810 */ /* 0x000fe20007ffe0ff */
[-C--:B------:R-:W-:Y:S01]  /*eec0*/  FFMA.FTZ R192, R0, R3.reuse, R192 ;  /* 0x0000000300c07223 */ /* 0x080fe200000100c0 */
[----:B------:R-:W-:Y:S01]  /*eed0*/  IADD3 R7, PT, PT, R186, -0x10, RZ ;  /* 0xfffffff0ba077810 */ /* 0x000fe20007ffe0ff */
[----:B------:R-:W-:Y:S01]  /*eee0*/  FFMA.FTZ R156, R0, R3, R156 ;  /* 0x00000003009c7223 */ /* 0x000fe2000001009c */
[----:B------:R-:W-:Y:S01]  /*eef0*/  IADD3 R2, PT, PT, R186, -0x30, RZ ;  /* 0xffffffd0ba027810 */ /* 0x000fe20007ffe0ff */
[C---:B------:R-:W-:Y:S01]  /*ef00*/  FFMA.FTZ R193, R0.reuse, R6, R193 ;  /* 0x0000000600c17223 */ /* 0x040fe200000100c1 */
[----:B------:R-:W-:Y:S01]  /*ef10*/  I2FP.F32.U32 R5, R5 ;  /* 0x0000000500057245 */ /* 0x000fe20000201000 */
[C---:B------:R-:W-:Y:S01]  /*ef20*/  FFMA.FTZ R201, R0.reuse, R4, R201 ;  /* 0x0000000400c97223 */ /* 0x040fe200000100c9 */
[C---:B------:R-:W-:Y:S01]  /*ef30*/  FFMA.FTZ R197, R0.reuse, R6, R197 ;  /* 0x0000000600c57223 */ /* 0x040fe200000100c5 */
[----:B------:R-:W-:Y:S01]  /*ef40*/  FFMA.FTZ R205, R0, R4, R205 ;  /* 0x0000000400cd7223 */ /* 0x000fe200000100cd */
[----:B------:R-:W-:Y:S01]  /*ef50*/  IADD3 R3, PT, PT, R186, 0x10, RZ ;  /* 0x00000010ba037810 */ /* 0x000fe20007ffe0ff */
[-C--:B------:R-:W-:Y:S01]  /*ef60*/  FFMA.FTZ R150, R0, R5.reuse, R150 ;  /* 0x0000000500967223 */ /* 0x080fe20000010096 */
[----:B------:R-:W-:Y:S01]  /*ef70*/  IADD3 R4, PT, PT, R186, -0x2f, RZ ;  /* 0xffffffd1ba047810 */ /* 0x000fe20007ffe0ff */
[----:B------:R-:W-:Y:S01]  /*ef80*/  FFMA.FTZ R154, R0, R5, R154 ;  /* 0x00000005009a7223 */ /* 0x000fe2000001009a */
[----:B------:R-:W-:Y:S02]  /*ef90*/  IADD3 R6, PT, PT, R186, -0x37, RZ ;  /* 0xffffffc9ba067810 */ /* 0x000fe40007ffe0ff */
[----:B------:R-:W-:Y:S02]  /*efa0*/  I2FP.F32.U32 R7, R7 ;  /* 0x0000000700077245 */ /* 0x000fe40000201000 */
[----:B------:R-:W-:Y:S02]  /*efb0*/  I2FP.F32.U32 R2, R2 ;  /* 0x0000000200027245 */ /* 0x000fe40000201000 */
[----:B------:R-:W-:Y:S01]  /*efc0*/  I2FP.F32.U32 R3, R3 ;  /* 0x0000000300037245 */ /* 0x000fe20000201000 */
[CC--:B------:R-:W-:Y:S01]  /*efd0*/  FFMA.FTZ R136, R0.reuse, R7.reuse, R136 ;  /* 0x0000000700887223 */ /* 0x0c0fe20000010088 */
[----:B------:R-:W-:Y:S01]  /*efe0*/  I2FP.F32.U32 R4, R4 ;  /* 0x0000000400047245 */ /* 0x000fe20000201000 */
[C---:B------:R-:W-:Y:S01]  /*eff0*/  FFMA.FTZ R202, R0.reuse, R7, R202 ;  /* 0x0000000700ca7223 */ /* 0x040fe200000100ca */
[----:B------:R-:W-:Y:S01]  /*f000*/  I2FP.F32.U32 R6, R6 ;  /* 0x0000000600067245 */ /* 0x000fe20000201000 */
[-C--:B------:R-:W-:Y:S01]  /*f010*/  FFMA.FTZ R42, R0, R2.reuse, R211 ;  /* 0x00000002002a7223 */ /* 0x080fe200000100d3 */
[----:B------:R-:W-:Y:S01]  /*f020*/  IADD3 R5, PT, PT, R186, 0x19, RZ ;  /* 0x00000019ba057810 */ /* 0x000fe20007ffe0ff */
[----:B------:R-:W-:Y:S01]  /*f030*/  FFMA.FTZ R228, R0, R2, R228 ;  /* 0x0000000200e47223 */ /* 0x000fe200000100e4 */
[----:B------:R-:W-:Y:S01]  /*f040*/  IADD3 R7, PT, PT, R186, -0x7, RZ ;  /* 0xfffffff9ba077810 */ /* 0x000fe20007ffe0ff */
[-C--:B------:R-:W-:Y:S01]  /*f050*/  FFMA.FTZ R134, R0, R3.reuse, R221 ;  /* 0x0000000300867223 */ /* 0x080fe200000100dd */
[----:B------:R-:W-:Y:S01]  /*f060*/  IADD3 R2, PT, PT, R186, -0x27, RZ ;  /* 0xffffffd9ba027810 */ /* 0x000fe20007ffe0ff */
[C---:B------:R-:W-:Y:S01]  /*f070*/  FFMA.FTZ R148, R0.reuse, R3, R148 ;  /* 0x0000000300947223 */ /* 0x040fe20000010094 */
[----:B------:R-:W-:Y:S01]  /*f080*/  I2FP.F32.U32 R5, R5 ;  /* 0x0000000500057245 */ /* 0x000fe20000201000 */
[C---:B------:R-:W-:Y:S01]  /*f090*/  FFMA.FTZ R40, R0.reuse, R4, R209 ;  /* 0x0000000400287223 */ /* 0x040fe200000100d1 */
[C---:B------:R-:W-:Y:S01]  /*f0a0*/  FFMA.FTZ R203, R0.reuse, R6, R203 ;  /* 0x0000000600cb7223 */ /* 0x040fe200000100cb */
[----:B------:R-:W-:Y:S01]  /*f0b0*/  FFMA.FTZ R226, R0, R4, R226 ;  /* 0x0000000400e27223 */ /* 0x000fe200000100e2 */
[----:B------:R-:W-:Y:S01]  /*f0c0*/  IADD3 R3, PT, PT, R186, 0x20, RZ ;  /* 0x00000020ba037810 */ /* 0x000fe20007ffe0ff */
[----:B------:R-:W-:Y:S01]  /*f0d0*/  FFMA.FTZ R128, R0, R5, R128 ;  /* 0x0000000500807223 */ /* 0x000fe20000010080 */
[----:B------:R-:W-:Y:S01]  /*f0e0*/  FMNMX3.FTZ R4, R116, R193, R195, !PT ;  /* 0x000000c174047276 */ /* 0x000fe200078100c3 */
[C---:B------:R-:W-:Y:S01]  /*f0f0*/  FFMA.FTZ R139, R0.reuse, R5, R139 ;  /* 0x00000005008b7223 */ /* 0x040fe2000001008b */
[----:B------:R-:W-:Y:S01]  /*f100*/  I2FP.F32.U32 R7, R7 ;  /* 0x0000000700077245 */ /* 0x000fe20000201000 */
[C---:B------:R-:W-:Y:S01]  /*f110*/  FFMA.FTZ R207, R0.reuse, R6, R207 ;  /* 0x0000000600cf7223 */ /* 0x040fe200000100cf */
[----:B------:R-:W-:Y:S02]  /*f120*/  I2FP.F32.U32 R2, R2 ;  /* 0x0000000200027245 */ /* 0x000fe40000201000 */
[----:B------:R-:W-:Y:S01]  /*f130*/  I2FP.F32.U32 R3, R3 ;  /* 0x0000000300037245 */ /* 0x000fe20000201000 */
[----:B------:R-:W-:Y:S01]  /*f140*/  FFMA.FTZ R160, R0, R7, R160 ;  /* 0x0000000700a07223 */ /* 0x000fe200000100a0 */
[----:B------:R-:W-:Y:S01]  /*f150*/  FMNMX3.FTZ R5, R4, R201, R203, !PT ;  /* 0x000000c904057276 */ /* 0x000fe200078100cb */
[C---:B------:R-:W-:Y:S01]  /*f160*/  FFMA.FTZ R196, R0.reuse, R7, R196 ;  /* 0x0000000700c47223 */ /* 0x040fe200000100c4 */
[----:B------:R-:W-:Y:S01]  /*f170*/  FMNMX3.FTZ R4, R117, R197, R199, !PT ;  /* 0x000000c575047276 */ /* 0x000fe200078100c7 */
[----:B------:R-:W-:Y:S01]  /*f180*/  FFMA.FTZ R48, R0, R2, R213 ;  /* 0x0000000200307223 */ /* 0x000fe200000100d5 */
[----:B------:R-:W-:Y:S01]  /*f190*/  IADD3 R7, PT, PT, R186, 0x18, RZ ;  /* 0x00000018ba077810 */ /* 0x000fe20007ffe0ff */
[CC--:B------:R-:W-:Y:S01]  /*f1a0*/  FFMA.FTZ R144, R0.reuse, R3.reuse, R144 ;  /* 0x0000000300907223 */ /* 0x0c0fe20000010090 */
[----:B------:R-:W-:Y:S01]  /*f1b0*/  FMNMX3.FTZ R5, R5, R42, R40, !PT ;  /* 0x0000002a05057276 */ /* 0x000fe20007810028 */
[----:B------:R-:W-:Y:S01]  /*f1c0*/  FFMA.FTZ R124, R0, R3, R124 ;  /* 0x00000003007c7223 */ /* 0x000fe2000001007c */
[----:B------:R-:W-:Y:S01]  /*f1d0*/  FMNMX3.FTZ R3, R4, R205, R207, !PT ;  /* 0x000000cd04037276 */ /* 0x000fe200078100cf */
[C---:B------:R-:W-:Y:S01]  /*f1e0*/  FFMA.FTZ R222, R0.reuse, R2, R222 ;  /* 0x0000000200de7223 */ /* 0x040fe200000100de */
[----:B------:R-:W-:Y:S02]  /*f1f0*/  I2FP.F32.U32 R7, R7 ;  /* 0x0000000700077245 */ /* 0x000fe40000201000 */
[----:B------:R-:W-:Y:S02]  /*f200*/  FMNMX3.FTZ R5, R5, R50, R48, !PT ;  /* 0x0000003205057276 */ /* 0x000fe40007810030 */
[----:B------:R-:W-:Y:S01]  /*f210*/  FMNMX3.FTZ R3, R3, R228, R226, !PT ;  /* 0x000000e403037276 */ /* 0x000fe200078100e2 */
[CC--:B------:R-:W-:Y:S01]  /*f220*/  FFMA.FTZ R130, R0.reuse, R7.reuse, R130 ;  /* 0x0000000700827223 */ /* 0x0c0fe20000010082 */
[----:B------:R-:W-:Y:S01]  /*f230*/  FFMA.FTZ R146, R0, R7, R146 ;  /* 0x0000000700927223 */ /* 0x000fe20000010092 */
[----:B------:R-:W-:Y:S02]  /*f240*/  IADD3 R2, PT, PT, R186, 0x21, RZ ;  /* 0x00000021ba027810 */ /* 0x000fe40007ffe0ff */
[----:B------:R-:W-:Y:S02]  /*f250*/  FMNMX3.FTZ R7, R5, R220, R218, !PT ;  /* 0x000000dc05077276 */ /* 0x000fe400078100da */
[----:B------:R-:W-:Y:S02]  /*f260*/  FMNMX3.FTZ R5, R3, R224, R222, !PT ;  /* 0x000000e003057276 */ /* 0x000fe400078100de */
[----:B------:R-:W-:Y:S02]  /*f270*/  I2FP.F32.U32 R2, R2 ;  /* 0x0000000200027245 */ /* 0x000fe40000201000 */
[----:B------:R-:W-:Y:S02]  /*f280*/  FMNMX3.FTZ R7, R7, R212, R210, !PT ;  /* 0x000000d407077276 */ /* 0x000fe400078100d2 */
[----:B------:R-:W-:Y:S01]  /*f290*/  FMNMX3.FTZ R5, R5, R216, R214, !PT ;  /* 0x000000d805057276 */ /* 0x000fe200078100d6 */
[-C--:B------:R-:W-:Y:S01]  /*f2a0*/  FFMA.FTZ R137, R0, R2.reuse, R137 ;  /* 0x0000000200897223 */ /* 0x080fe20000010089 */
[----:B------:R-:W-:Y:S01]  /*f2b0*/  IADD3 R58, PT, PT, R186, 0x9, RZ ;  /* 0x00000009ba3a7810 */ /* 0x000fe20007ffe0ff */
[----:B------:R-:W-:Y:S01]  /*f2c0*/  FFMA.FTZ R123, R0, R2, R223 ;  /* 0x00000002007b7223 */ /* 0x000fe200000100df */
[----:B------:R-:W-:Y:S02]  /*f2d0*/  FMNMX3.FTZ R7, R7, R136, R204, !PT ;  /* 0x0000008807077276 */ /* 0x000fe400078100cc */
[----:B------:R-:W-:Y:S02]  /*f2e0*/  FMNMX3.FTZ R5, R5, R208, R206, !PT ;  /* 0x000000d005057276 */ /* 0x000fe400078100ce */
[----:B------:R-:W-:Y:S02]  /*f2f0*/  I2FP.F32.U32 R58, R58 ;  /* 0x0000003a003a7245 */ /* 0x000fe40000201000 */
[C---:B------:R-:W-:Y:S02]  /*f300*/  IADD3 R2, PT, PT, R186.reuse, 0x29, RZ ;  /* 0x00000029ba027810 */ /* 0x040fe40007ffe0ff */
[----:B------:R-:W-:Y:S01]  /*f310*/  IADD3 R132, PT, PT, R186, 0x11, RZ ;  /* 0x00000011ba847810 */ /* 0x000fe20007ffe0ff */
[-C--:B------:R-:W-:Y:S01]  /*f320*/  FFMA.FTZ R143, R0, R58.reuse, R143 ;  /* 0x0000003a008f7223 */ /* 0x080fe2000001008f */
[----:B------:R-:W-:Y:S01]  /*f330*/  IADD3 R9, PT, PT, R186, 0x28, RZ ;  /* 0x00000028ba097810 */ /* 0x000fe20007ffe0ff */
[C---:B------:R-:W-:Y:S01]  /*f340*/  FFMA.FTZ R58, R0.reuse, R58, R217 ;  /* 0x0000003a003a7223 */ /* 0x040fe200000100d9 */
[----:B------:R-:W-:Y:S02]  /*f350*/  FMNMX3.FTZ R7, R7, R200, R160, !PT ;  /* 0x000000c807077276 */ /* 0x000fe400078100a0 */
[----:B------:R-:W-:Y:S02]  /*f360*/  FMNMX3.FTZ R5, R5, R202, R152, !PT ;  /* 0x000000ca05057276 */ /* 0x000fe40007810098 */
[----:B------:R-:W-:Y:S02]  /*f370*/  I2FP.F32.U32 R2, R2 ;  /* 0x0000000200027245 */ /* 0x000fe40000201000 */
[----:B------:R-:W-:Y:S02]  /*f380*/  I2FP.F32.U32 R132, R132 ;  /* 0x0000008400847245 */ /* 0x000fe40000201000 */
[----:B------:R-:W-:Y:S01]  /*f390*/  I2FP.F32.U32 R9, R9 ;  /* 0x0000000900097245 */ /* 0x000fe20000201000 */
[C---:B------:R-:W-:Y:S01]  /*f3a0*/  FFMA.FTZ R135, R0.reuse, R2, R225 ;  /* 0x0000000200877223 */ /* 0x040fe200000100e1 */
[----:B------:R-:W-:Y:S01]  /*f3b0*/  FMNMX3.FTZ R7, R7, R194, R192, !PT ;  /* 0x000000c207077276 */ /* 0x000fe200078100c0 */
[C---:B------:R-:W-:Y:S01]  /*f3c0*/  FFMA.FTZ R121, R0.reuse, R2, R121 ;  /* 0x0000000200797223 */ /* 0x040fe20000010079 */
[----:B------:R-:W-:Y:S01]  /*f3d0*/  FMNMX3.FTZ R5, R5, R158, R196, !PT ;  /* 0x0000009e05057276 */ /* 0x000fe200078100c4 */
[C---:B------:R-:W-:Y:S01]  /*f3e0*/  FFMA.FTZ R141, R0.reuse, R132, R141 ;  /* 0x00000084008d7223 */ /* 0x040fe2000001008d */
[CC--:B------:R-:W-:Y:S01]  /*f3f0*/  FFMA.FTZ R122, R0.reuse, R9.reuse, R227 ;  /* 0x00000009007a7223 */ /* 0x0c0fe200000100e3 */
[----:B------:R-:W-:Y:S01]  /*f400*/  FMNMX3.FTZ R2, R7, R154, R143, !PT ;  /* 0x0000009a07027276 */ /* 0x000fe2000781008f */
[----:B------:R-:W-:Y:S01]  /*f410*/  FFMA.FTZ R142, R0, R9, R142 ;  /* 0x00000009008e7223 */ /* 0x000fe2000001008e */
[----:B------:R-:W-:Y:S01]  /*f420*/  IADD3 R3, PT, PT, R186, 0x30, RZ ;  /* 0x00000030ba037810 */ /* 0x000fe20007ffe0ff */
[----:B------:R-:W-:Y:S01]  /*f430*/  FFMA.FTZ R132, R0, R132, R219 ;  /* 0x0000008400847223 */ /* 0x000fe200000100db */
        /* <DEDUP_REMOVED lines=12> */
[CC--:B------:R-:W-:Y:S01]  /*f500*/  FFMA.FTZ R133, R0.reuse, R7.reuse, R133 ;  /* 0x0000000700857223 */ /* 0x0c0fe20000010085 */
[----:B------:R-:W-:Y:S01]  /*f510*/  FMNMX3.FTZ R5, R5, R144, R137, !PT ;  /* 0x0000009005057276 */ /* 0x000fe20007810089 */
[C---:B------:R-:W-:Y:S01]  /*f520*/  FFMA.FTZ R54, R0.reuse, R7, R54 ;  /* 0x0000000700367223 */ /* 0x040fe20000010036 */
[----:B------:R-:W-:Y:S02]  /*f530*/  FMNMX3.FTZ R2, R9, R130, R128, !PT ;  /* 0x0000008209027276 */ /* 0x000fe40007810080 */
[----:B------:R-:W-:Y:S02]  /*f540*/  I2FP.F32.U32 R4, R4 ;  /* 0x0000000400047245 */ /* 0x000fe40000201000 */
[----:B------:R-:W-:Y:S02]  /*f550*/  I2FP.F32.U32 R3, R3 ;  /* 0x0000000300037245 */ /* 0x000fe40000201000 */
[----:B------:R-:W-:Y:S01]  /*f560*/  FMNMX3.FTZ R5, R5, R142, R135, !PT ;  /* 0x0000008e05057276 */ /* 0x000fe20007810087 */
[----:B------:R-:W-:Y:S01]  /*f570*/  FFMA.FTZ R138, R0, R4, R138 ;  /* 0x00000004008a7223 */ /* 0x000fe2000001008a */
[----:B------:R-:W-:Y:S01]  /*f580*/  FMNMX3.FTZ R2, R2, R124, R123, !PT ;  /* 0x0000007c02027276 */ /* 0x000fe2000781007b */
[CC--:B------:R-:W-:Y:S01]  /*f590*/  FFMA.FTZ R131, R0.reuse, R3.reuse, R131 ;  /* 0x0000000300837223 */ /* 0x0c0fe20000010083 */
        /* <DEDUP_REMOVED lines=22> */
[----:B------:R-:W-:Y:S02]  /*f700*/  MOV R116, R182 ;  /* 0x000000b600747202 */ /* 0x000fe40000000f00 */
[----:B------:R-:W-:Y:S01]  /*f710*/  @P0 IADD3 R116, PT, PT, R189, -0x20, RZ ;  /* 0xffffffe0bd740810 */ /* 0x000fe20007ffe0ff */
[----:B------:R-:W-:Y:S01]  /*f720*/  FMUL.FTZ R57, R4, UR4 ;  /* 0x0000000404397c20 */ /* 0x000fe20008410000 */
[----:B------:R-:W-:Y:S01]  /*f730*/  FSEL R149, R149, RZ, P1 ;  /* 0x000000ff95957208 */ /* 0x000fe20000800000 */
[C---:B------:R-:W-:Y:S01]  /*f740*/  FADD.FTZ R4, -R2.reuse, R117 ;  /* 0x0000007502047221 */ /* 0x040fe20000010100 */
[----:B------:R-:W-:Y:S01]  /*f750*/  FSETP.NEU.FTZ.AND P1, PT, R2, -INF , PT ;  /* 0xff8000000200780b */ /* 0x000fe20003f3d000 */
[----:B------:R-:W1:Y:S01]  /*f760*/  LDSM.16.MT88.4 R20, [R116] ;  /* 0x000000007414783b */ /* 0x000e620000004200 */
[----:B------:R-:W-:Y:S01]  /*f770*/  ISETP.NE.AND P0, PT, R187, RZ, PT ;  /* 0x000000ffbb00720c */ /* 0x000fe20003f05270 */
[----:B------:R-:W-:Y:S01]  /*f780*/  FMUL.FTZ R56, R4, UR4 ;  /* 0x0000000404387c20 */ /* 0x000fe20008410000 */
        /* <DEDUP_REMOVED lines=10> */
[----:B------:R-:W3:Y:S01]  /*f830*/  LDSM.16.MT88.4 R36, [R116+0x2000] ;  /* 0x002000007424783b */ /* 0x000ee20000004200 */
[----:B------:R-:W-:Y:S01]  /*f840*/  FFMA.FTZ R136, R136, UR4, -R149 ;  /* 0x0000000488887c23 */ /* 0x000fe20008010895 */
[----:B------:R-:W-:Y:S01]  /*f850*/  FFMA.FTZ R152, R152, UR4, -R125 ;  /* 0x0000000498987c23 */ /* 0x000fe2000801087d */
[--C-:B------:R-:W-:Y:S01]  /*f860*/  FFMA.FTZ R145, R200, UR4, -R149.reuse ;  /* 0x00000004c8917c23 */ /* 0x100fe20008010895 */
[----:B------:R-:W-:Y:S01]  /*f870*/  FFMA.FTZ R160, R160, UR4, -R149 ;  /* 0x00000004a0a07c23 */ /* 0x000fe20008010895 */
[--C-:B------:R-:W-:Y:S01]  /*f880*/  FFMA.FTZ R158, R158, UR4, -R125.reuse ;  /* 0x000000049e9e7c23 */ /* 0x100fe2000801087d */
[----:B------:R-:W-:Y:S03]  /*f890*/  FFMA.FTZ R151, R196, UR4, -R125 ;  /* 0x00000004c4977c23 */ /* 0x000fe6000801087d */
[----:B------:R-:W4:Y:S01]  /*f8a0*/  MUFU.EX2 R56, R56 ;  /* 0x0000003800387308 */ /* 0x000f220000000800 */
[----:B------:R-:W5:Y:S01]  /*f8b0*/  LDSM.16.MT88.4 R64, [R116+0x4000] ;  /* 0x004000007440783b */ /* 0x000f620000004200 */
[----:B------:R-:W-:Y:S01]  /*f8c0*/  FFMA.FTZ R153, R194, UR4, -R149 ;  /* 0x00000004c2997c23 */ /* 0x000fe20008010895 */
[--C-:B------:R-:W-:Y:S01]  /*f8d0*/  FFMA.FTZ R155, R162, UR4, -R125.reuse ;  /* 0x00000004a29b7c23 */ /* 0x100fe2000801087d */
[----:B------:R-:W-:Y:S01]  /*f8e0*/  FFMA.FTZ R156, R156, UR4, -R125 ;  /* 0x000000049c9c7c23 */ /* 0x000fe2000801087d */
[----:B------:R-:W-:Y:S01]  /*f8f0*/  FFMA.FTZ R154, R154, UR4, -R149 ;  /* 0x000000049a9a7c23 */ /* 0x000fe20008010895 */
[----:B------:R-:W-:Y:S01]  /*f900*/  FFMA.FTZ R150, R150, UR4, -R125 ;  /* 0x0000000496967c23 */ /* 0x000fe2000801087d */
        /* <DEDUP_REMOVED lines=10> */
[C---:B----4-:R-:W-:Y:S01]  /*f9b0*/  FMUL.FTZ R6, R56.reuse, R114 ;  /* 0x0000007238067220 */ /* 0x050fe20000410000 */
        /* <DEDUP_REMOVED lines=8> */
[C---:B------:R-:W-:Y:S01]  /*fa40*/  FMUL.FTZ R25, R57.reuse, R93 ;  /* 0x0000005d39197220 */ /* 0x040fe20000410000 */
[C---:B------:R-:W-:Y:S01]  /*fa50*/  FMUL.FTZ R34, R56.reuse, R86 ;  /* 0x0000005638227220 */ /* 0x040fe20000410000 */
[----:B------:R-:W-:Y:S01]  /*fa60*/  FMUL.FTZ R35, R56, R87 ;  /* 0x0000005738237220 */ /* 0x000fe20000410000 */
[C---:B------:R-:W-:Y:S01]  /*fa70*/  FMUL.FTZ R32, R57.reuse, R84 ;  /* 0x0000005439207220 */ /* 0x040fe20000410000 */
[C---:B------:R-:W-:Y:S01]  /*fa80*/  FMUL.FTZ R33, R57.reuse, R85 ;  /* 0x0000005539217220 */ /* 0x040fe20000410000 */
[----:B------:R-:W-:Y:S03]  /*fa90*/  FFMA.FTZ R85, R40, UR4, -R149 ;  /* 0x0000000428557c23 */ /* 0x000fe60008010895 */
[----:B------:R-:W4:Y:S01]  /*faa0*/  MUFU.EX2 R198, R198 ;  /* 0x000000c600c67308 */ /* 0x000f220000000800 */
[C---:B------:R-:W-:Y:S01]  /*fab0*/  FMUL.FTZ R40, R57.reuse, R76 ;  /* 0x0000004c39287220 */ /* 0x040fe20000410000 */
[C---:B------:R-:W-:Y:S01]  /*fac0*/  FMUL.FTZ R41, R57.reuse, R77 ;  /* 0x0000004d39297220 */ /* 0x040fe20000410000 */
[C---:B------:R-:W-:Y:S01]  /*fad0*/  FMUL.FTZ R43, R56.reuse, R79 ;  /* 0x0000004f382b7220 */ /* 0x040fe20000410000 */
[----:B------:R-:W-:Y:S01]  /*fae0*/  FMUL.FTZ R49, R57, R69 ;  /* 0x0000004539317220 */ /* 0x000fe20000410000 */
[----:B------:R-:W-:Y:S01]  /*faf0*/  FMUL.FTZ R51, R56, R71 ;  /* 0x0000004738337220 */ /* 0x000fe20000410000 */
[--C-:B------:R-:W-:Y:S01]  /*fb00*/  FFMA.FTZ R87, R228, UR4, -R125.reuse ;  /* 0x00000004e4577c23 */ /* 0x100fe2000801087d */
[----:B------:R-:W-:Y:S03]  /*fb10*/  FFMA.FTZ R84, R222, UR4, -R125 ;  /* 0x00000004de547c23 */ /* 0x000fe6000801087d */
[----:B------:R-:W-:Y:S01]  /*fb20*/  MUFU.EX2 R147, R147 ;  /* 0x0000009300937308 */ /* 0x000fe20000000800 */
[----:B--2---:R-:W-:Y:S01]  /*fb30*/  F2FP.F16.F32.PACK_AB R62, R120, R127 ;  /* 0x0000007f783e723e */ /* 0x004fe200000000ff */
[----:B------:R-:W-:Y:S01]  /*fb40*/  LDSM.16.MT88.4 R108, [R119+0xac00] ;  /* 0x00ac0000776c783b */ /* 0x000fe20000004200 */
[--C-:B------:R-:W-:Y:S01]  /*fb50*/  FFMA.FTZ R92, R138, UR4, -R149.reuse ;  /* 0x000000048a5c7c23 */ /* 0x100fe20008010895 */
[--C-:B------:R-:W-:Y:S01]  /*fb60*/  FFMA.FTZ R103, R144, UR4, -R149.reuse ;  /* 0x0000000490677c23 */ /* 0x100fe20008010895 */
[--C-:B------:R-:W-:Y:S01]  /*fb70*/  FFMA.FTZ R102, R137, UR4, -R149.reuse ;  /* 0x0000000489667c23 */ /* 0x100fe20008010895 */
[--C-:B------:R-:W-:Y:S01]  /*fb80*/  FFMA.FTZ R101, R135, UR4, -R149.reuse ;  /* 0x0000000487657c23 */ /* 0x100fe20008010895 */
[--C-:B------:R-:W-:Y:S03]  /*fb90*/  FFMA.FTZ R100, R140, UR4, -R149.reuse ;  /* 0x000000048c647c23 */ /* 0x100fe60008010895 */
[----:B------:R-:W2:Y:S01]  /*fba0*/  MUFU.EX2 R129, R129 ;  /* 0x0000008100817308 */ /* 0x000ea20000000800 */
[----:B----4-:R-:W-:Y:S01]  /*fbb0*/  F2FP.F16.F32.PACK_AB R60, R59, R198 ;  /* 0x000000c63b3c723e */ /* 0x010fe200000000ff */
[--C-:B------:R-:W-:Y:S01]  /*fbc0*/  FFMA.FTZ R94, R133, UR4, -R149.reuse ;  /* 0x00000004855e7c23 */ /* 0x100fe20008010895 */
[----:B------:R-:W-:Y:S01]  /*fbd0*/  FFMA.FTZ R95, R220, UR4, -R149 ;  /* 0x00000004dc5f7c23 */ /* 0x000fe20008010895 */
[--C-:B------:R-:W-:Y:S01]  /*fbe0*/  FFMA.FTZ R93, R216, UR4, -R125.reuse ;  /* 0x00000004d85d7c23 */ /* 0x100fe2000801087d */
[--C-:B------:R-:W-:Y:S01]  /*fbf0*/  FFMA.FTZ R86, R214, UR4, -R125.reuse ;  /* 0x00000004d6567c23 */ /* 0x100fe2000801087d */
[----:B------:R-:W-:Y:S01]  /*fc00*/  FFMA.FTZ R138, R58, UR4, -R125 ;  /* 0x000000043a8a7c23 */ /* 0x000fe2000801087d */
[----:B------:R-:W-:Y:S03]  /*fc10*/  FFMA.FTZ R198, R57, R190, R198 ;  /* 0x000000be39c67223 */ /* 0x000fe600000100c6 */
[----:B------:R-:W-:Y:S01]  /*fc20*/  MUFU.EX2 R126, R126 ;  /* 0x0000007e007e7308 */ /* 0x000fe20000000800 */
[--C-:B------:R-:W-:Y:S01]  /*fc30*/  FFMA.FTZ R190, R192, UR4, -R149.reuse ;  /* 0x00000004c0be7c23 */ /* 0x100fe20008010895 */
[--C-:B------:R-:W-:Y:S01]  /*fc40*/  FFMA.FTZ R148, R148, UR4, -R149.reuse ;  /* 0x0000000494947c23 */ /* 0x100fe20008010895 */
[----:B------:R-:W-:Y:S01]  /*fc50*/  FADD.FTZ R198, R59, R198 ;  /* 0x000000c63bc67221 */ /* 0x000fe20000010000 */
[--C-:B------:R-:W-:Y:S01]  /*fc60*/  FFMA.FTZ R141, R141, UR4, -R149.reuse ;  /* 0x000000048d8d7c23 */ /* 0x100fe20008010895 */
[--C-:B------:R-:W-:Y:S01]  /*fc70*/  FFMA.FTZ R146, R146, UR4, -R149.reuse ;  /* 0x0000000492927c23 */ /* 0x100fe20008010895 */
[----:B------:R-:W-:Y:S01]  /*fc80*/  FFMA.FTZ R142, R142, UR4, -R149 ;  /* 0x000000048e8e7c23 */ /* 0x000fe20008010895 */
[----:B------:R-:W-:Y:S03]  /*fc90*/  FFMA.FTZ R134, R134, UR4, -R125 ;  /* 0x0000000486867c23 */ /* 0x000fe6000801087d */
[----:B------:R-:W4:Y:S01]  /*fca0*/  MUFU.EX2 R117, R117 ;  /* 0x0000007500757308 */ /* 0x000f220000000800 */
[C---:B--2---:R-:W-:Y:S01]  /*fcb0*/  F2FP.F16.F32.PACK_AB R61, R129.reuse, R147 ;  /* 0x00000093813d723e */ /* 0x044fe200000000ff */
[----:B------:R-:W-:Y:S01]  /*fcc0*/  FFMA.FTZ R147, R56, R191, R147 ;  /* 0x000000bf38937223 */ /* 0x000fe20000010093 */
[--C-:B------:R-:W-:Y:S01]  /*fcd0*/  FFMA.FTZ R135, R132, UR4, -R125.reuse ;  /* 0x0000000484877c23 */ /* 0x100fe2000801087d */
[--C-:B------:R-:W-:Y:S01]  /*fce0*/  FFMA.FTZ R130, R130, UR4, -R125.reuse ;  /* 0x0000000482827c23 */ /* 0x100fe2000801087d */
[----:B------:R-:W-:Y:S01]  /*fcf0*/  FFMA.FTZ R128, R128, UR4, -R125 ;  /* 0x0000000480807c23 */ /* 0x000fe2000801087d */
[----:B------:R-:W-:Y:S04]  /*fd00*/  FADD.FTZ R147, R129, R147 ;  /* 0x0000009381937221 */ /* 0x000fe80000010000 */
[----:B------:R-:W-:Y:S10]  /*fd10*/  MUFU.EX2 R85, R85 ;  /* 0x0000005500557308 */ /* 0x000ff40000000800 */
[----:B------:R-:W-:Y:S01]  /*fd20*/  MUFU.EX2 R87, R87 ;  /* 0x0000005700577308 */ /* 0x000fe20000000800 */
[C---:B----4-:R-:W-:Y:S01]  /*fd30*/  F2FP.F16.F32.PACK_AB R63, R117.reuse, R126 ;  /* 0x0000007e753f723e */ /* 0x050fe200000000ff */
[----:B------:R-:W-:Y:S04]  /*fd40*/  FADD.FTZ R126, R126, R147 ;  /* 0x000000937e7e7221 */ /* 0x000fe80000010000 */
[----:B------:R-:W-:Y:S01]  /*fd50*/  FADD.FTZ R126, R117, R126 ;  /* 0x0000007e757e7221 */ /* 0x000fe20000010000 */
[----:B------:R-:W-:Y:S01]  /*fd60*/  MOV R117, R2 ;  /* 0x0000000200757202 */ /* 0x000fe20000000f00 */
        /* <DEDUP_REMOVED lines=10> */
[--C-:B------:R-:W-:Y:S01]  /*fe10*/  FFMA.FTZ R106, R55, UR4, -R125.reuse ;  /* 0x00000004376a7c23 */ /* 0x100fe2000801087d */
[----:B------:R-:W-:Y:S05]  /*fe20*/  FFMA.FTZ R104, R53, UR4, -R125 ;  /* 0x0000000435687c23 */ /* 0x000fea000801087d */
[----:B------:R-:W-:Y:S01]  /*fe30*/  MUFU.EX2 R93, R93 ;  /* 0x0000005d005d7308 */ /* 0x000fe20000000800 */
[C---:B-1----:R-:W-:Y:S03]  /*fe40*/  HMMA.16816.F32 R12, R60.reuse, R20, R12 ;  /* 0x000000143c0c723c */ /* 0x042fe6000000180c */
[C---:B------:R-:W-:Y:S01]  /*fe50*/  FMUL.FTZ R20, R57.reuse, R96 ;  /* 0x0000006039147220 */ /* 0x040fe20000410000 */
[C---:B------:R-:W-:Y:S01]  /*fe60*/  FMUL.FTZ R21, R57.reuse, R97 ;  /* 0x0000006139157220 */ /* 0x040fe20000410000 */
[--C-:B------:R-:W-:Y:S04]  /*fe70*/  FFMA.FTZ R96, R218, UR4, -R149.reuse ;  /* 0x00000004da607c23 */ /* 0x100fe80008010895 */
[----:B------:R-:W-:Y:S01]  /*fe80*/  MUFU.EX2 R86, R86 ;  /* 0x0000005600567308 */ /* 0x000fe20000000800 */
[----:B------:R-:W-:Y:S01]  /*fe90*/  FFMA.FTZ R97, R204, UR4, -R149 ;  /* 0x00000004cc617c23 */ /* 0x000fe20008010895 */
[C---:B------:R-:W-:Y:S03]  /*fea0*/  HMMA.16816.F32 R16, R60.reuse, R22, R16 ;  /* 0x000000163c10723c */ /* 0x040fe60000001810 */
[C---:B------:R-:W-:Y:S01]  /*feb0*/  FMUL.FTZ R22, R56.reuse, R98 ;  /* 0x0000006238167220 */ /* 0x040fe20000410000 */
[----:B------:R-:W-:Y:S01]  /*fec0*/  FMUL.FTZ R23, R56, R99 ;  /* 0x0000006338177220 */ /* 0x000fe20000410000 */
[--C-:B------:R-:W-:Y:S03]  /*fed0*/  FFMA.FTZ R99, R202, UR4, -R125.reuse ;  /* 0x00000004ca637c23 */ /* 0x100fe6000801087d */
[----:B------:R-:W-:Y:S01]  /*fee0*/  MUFU.EX2 R122, R102 ;  /* 0x00000066007a7308 */ /* 0x000fe20000000800 */
[----:B------:R-:W-:Y:S02]  /*fef0*/  FFMA.FTZ R98, R206, UR4, -R125 ;  /* 0x00000004ce627c23 */ /* 0x000fe4000801087d */
[C---:B------:R-:W-:Y:S07]  /*ff00*/  HMMA.16816.F32 R20, R60.reuse, R28, R20 ;  /* 0x0000001c3c14723c */ /* 0x040fee0000001814 */
[----:B------:R-:W-:Y:S01]  /*ff10*/  MUFU.EX2 R96, R96 ;  /* 0x0000006000607308 */ /* 0x000fe20000000800 */
[C---:B------:R-:W-:Y:S01]  /*ff20*/  FMUL.FTZ R28, R57.reuse, R88 ;  /* 0x00000058391c7220 */ /* 0x040fe20000410000 */
[C---:B------:R-:W-:Y:S01]  /*ff30*/  FMUL.FTZ R29, R57.reuse, R89 ;  /* 0x00000059391d7220 */ /* 0x040fe20000410000 */
[--C-:B------:R-:W-:Y:S01]  /*ff40*/  FFMA.FTZ R88, R212, UR4, -R149.reuse ;  /* 0x00000004d4587c23 */ /* 0x100fe20008010895 */
[--C-:B------:R-:W-:Y:S01]  /*ff50*/  FFMA.FTZ R89, R210, UR4, -R149.reuse ;  /* 0x00000004d2597c23 */ /* 0x100fe20008010895 */
[C---:B------:R-:W-:Y:S03]  /*ff60*/  HMMA.16816.F32 R24, R60.reuse, R30, R24 ;  /* 0x0000001e3c18723c */ /* 0x040fe60000001818 */
[C---:B------:R-:W-:Y:S01]  /*ff70*/  FMUL.FTZ R30, R56.reuse, R90 ;  /* 0x0000005a381e7220 */ /* 0x040fe20000410000 */
[----:B------:R-:W-:Y:S01]  /*ff80*/  FMUL.FTZ R31, R56, R91 ;  /* 0x0000005b381f7220 */ /* 0x000fe20000410000 */
[----:B------:R-:W-:Y:S01]  /*ff90*/  FFMA.FTZ R90, R42, UR4, -R149 ;  /* 0x000000042a5a7c23 */ /* 0x000fe20008010895 */
[----:B------:R-:W-:Y:S01]  /*ffa0*/  FMUL.FTZ R42, R56, R78 ;  /* 0x0000004e382a7220 */ /* 0x000fe20000410000 */
[----:B------:R-:W-:Y:S01]  /*ffb0*/  MUFU.EX2 R136, R136 ;  /* 0x0000008800887308 */ /* 0x000fe20000000800 */
[----:B------:R-:W-:Y:S01]  /*ffc0*/  LDSM.16.MT88.4 R76, [R119+0xc000] ;  /* 0x00c00000774c783b */ /* 0x000fe20000004200 */
[----:B------:R-:W-:Y:S02]  /*ffd0*/  FFMA.FTZ R91, R208, UR4, -R125 ;  /* 0x00000004d05b7c23 */ /* 0x000fe4000801087d */
[C---:B---3--:R-:W-:Y:S03]  /*ffe0*/  HMMA.16816.F32 R28, R60.reuse, R36, R28 ;  /* 0x000000243c1c723c */ /* 0x048fe6000000181c */
[C---:B------:R-:W-:Y:S03]  /*fff0*/  FMUL.FTZ R36, R57.reuse, R80 ;  /* 0x0000005039247220 */ /* 0x040fe60000410000 */
[----:B------:R-:W1:Y:S01]  /*10000*/  MUFU.EX2 R90, R90 ;  /* 0x0000005a005a7308 */ /* 0x000e620000000800 */
[C---:B------:R-:W-:Y:S01]  /*10010*/  FMUL.FTZ R37, R57.reuse, R81 ;  /* 0x0000005139257220 */ /* 0x040fe20000410000 */
[--C-:B------:R-:W-:Y:S01]  /*10020*/  FFMA.FTZ R81, R50, UR4, -R149.reuse ;  /* 0x0000000432517c23 */ /* 0x100fe20008010895 */
[C---:B------:R-:W-:Y:S01]  /*10030*/  FMUL.FTZ R50, R56.reuse, R70 ;  /* 0x0000004638327220 */ /* 0x040fe20000410000 */
[C---:B------:R-:W-:Y:S03]  /*10040*/  HMMA.16816.F32 R32, R60.reuse, R38, R32 ;  /* 0x000000263c20723c */ /* 0x040fe60000001820 */
[C---:B------:R-:W-:Y:S01]  /*10050*/  FMUL.FTZ R38, R56.reuse, R82 ;  /* 0x0000005238267220 */ /* 0x040fe20000410000 */
[----:B------:R-:W-:Y:S01]  /*10060*/  FMUL.FTZ R39, R56, R83 ;  /* 0x0000005338277220 */ /* 0x000fe20000410000 */
[----:B------:R-:W-:Y:S01]  /*10070*/  FFMA.FTZ R82, R48, UR4, -R149 ;  /* 0x0000000430527c23 */ /* 0x000fe20008010895 */
[C---:B------:R-:W-:Y:S01]  /*10080*/  FMUL.FTZ R48, R57.reuse, R68 ;  /* 0x0000004439307220 */ /* 0x040fe20000410000 */
[----:B------:R-:W-:Y:S01]  /*10090*/  MUFU.EX2 R97, R97 ;  /* 0x0000006100617308 */ /* 0x000fe20000000800 */
[----:B------:R-:W-:Y:S01]  /*100a0*/  LDSM.16.MT88.4 R68, [R119+0xb400] ;  /* 0x00b400007744783b */ /* 0x000fe20000004200 */
[--C-:B------:R-:W-:Y:S01]  /*100b0*/  FFMA.FTZ R80, R226, UR4, -R125.reuse ;  /* 0x00000004e2507c23 */ /* 0x100fe2000801087d */
[----:B------:R-:W-:Y:S01]  /*100c0*/  FFMA.FTZ R83, R224, UR4, -R125 ;  /* 0x00000004e0537c23 */ /* 0x000fe2000801087d */
[C---:B------:R-:W-:Y:S03]  /*100d0*/  HMMA.16816.F32 R36, R60.reuse, R44, R36 ;  /* 0x0000002c3c24723c */ /* 0x040fe60000001824 */
[C---:B------:R-:W-:Y:S01]  /*100e0*/  FMUL.FTZ R44, R57.reuse, R72 ;  /* 0x00000048392c7220 */ /* 0x040fe20000410000 */
[----:B------:R-:W-:Y:S02]  /*100f0*/  FMUL.FTZ R45, R57, R73 ;  /* 0x00000049392d7220 */ /* 0x000fe40000410000 */
[----:B------:R-:W2:Y:S01]  /*10100*/  MUFU.EX2 R80, R80 ;  /* 0x0000005000507308 */ /* 0x000ea20000000800 */
[--C-:B------:R-:W-:Y:S01]  /*10110*/  FFMA.FTZ R57, R143, UR4, -R149.reuse ;  /* 0x000000048f397c23 */ /* 0x100fe20008010895 */
[----:B------:R-:W-:Y:S01]  /*10120*/  FFMA.FTZ R149, R131, UR4, -R149 ;  /* 0x0000000483957c23 */ /* 0x000fe20008010895 */
[C---:B------:R-:W-:Y:S03]  /*10130*/  HMMA.16816.F32 R40, R60.reuse, R46, R40 ;  /* 0x0000002e3c28723c */ /* 0x040fe60000001828 */
[C---:B------:R-:W-:Y:S01]  /*10140*/  FMUL.FTZ R46, R56.reuse, R74 ;  /* 0x0000004a382e7220 */ /* 0x040fe20000410000 */
[----:B------:R-:W-:Y:S03]  /*10150*/  FMUL.FTZ R47, R56, R75 ;  /* 0x0000004b382f7220 */ /* 0x000fe60000410000 */
[----:B------:R-:W-:Y:S01]  /*10160*/  MUFU.EX2 R99, R99 ;  /* 0x0000006300637308 */ /* 0x000fe20000000800 */
[----:B------:R-:W3:Y:S03]  /*10170*/  LDSM.16.MT88.4 R72, [R119+0x9400] ;  /* 0x009400007748783b */ /* 0x000ee60000004200 */
[C---:B-----5:R-:W-:Y:S06]  /*10180*/  HMMA.16816.F32 R44, R60.reuse, R64, R44 ;  /* 0x000000403c2c723c */ /* 0x060fec000000182c */
[----:B------:R-:W-:Y:S02]  /*10190*/  MUFU.EX2 R152, R152 ;  /* 0x0000009800987308 */ /* 0x000fe40000000800 */
[----:B------:R-:W-:Y:S01]  /*101a0*/  HMMA.16816.F32 R48, R60, R66, R48 ;  /* 0x000000423c30723c */ /* 0x000fe20000001830 */
[----:B------:R-:W4:Y:S07]  /*101b0*/  LDSM.16.MT88.4 R64, [R116+0x400] ;  /* 0x000400007440783b */ /* 0x000f2e0000004200 */
[----:B------:R-:W-:Y:S01]  /*101c0*/  MUFU.EX2 R81, R81 ;  /* 0x0000005100517308 */ /* 0x000fe20000000800 */
[----:B-1----:R-:W-:Y:S02]  /*101d0*/  F2FP.F16.F32.PACK_AB R60, R85, R90 ;  /* 0x0000005a553c723e */ /* 0x002fe400000000ff */
[C---:B--2---:R-:W-:Y:S01]  /*101e0*/  F2FP.F16.F32.PACK_AB R61, R80.reuse, R87 ;  /* 0x00000057503d723e */ /* 0x044fe200000000ff */
[----:B------:R-:W-:Y:S06]  /*101f0*/  FADD.FTZ R87, R87, R126 ;  /* 0x0000007e57577221 */ /* 0x000fec0000010000 */
[----:B------:R-:W1:Y:S01]  /*10200*/  MUFU.EX2 R82, R82 ;  /* 0x0000005200527308 */ /* 0x000e620000000800 */
[----:B------:R-:W-:Y:S09]  /*10210*/  FADD.FTZ R80, R80, R87 ;  /* 0x0000005750507221 */ /* 0x000ff20000010000 */
[----:B------:R-:W2:Y:S10]  /*10220*/  MUFU.EX2 R83, R83 ;  /* 0x0000005300537308 */ /* 0x000eb40000000800 */
[----:B------:R-:W-:Y:S01]  /*10230*/  MUFU.EX2 R88, R88 ;  /* 0x0000005800587308 */ /* 0x000fe20000000800 */
[----:B-1----:R-:W-:Y:S09]  /*10240*/  F2FP.F16.F32.PACK_AB R62, R82, R81 ;  /* 0x00000051523e723e */ /* 0x002ff200000000ff */
[----:B------:R-:W-:Y:S01]  /*10250*/  MUFU.EX2 R89, R89 ;  /* 0x0000005900597308 */ /* 0x000fe20000000800 */
[C---:B--2---:R-:W-:Y:S01]  /*10260*/  F2FP.F16.F32.PACK_AB R63, R84.reuse, R83 ;  /* 0x00000053543f723e */ /* 0x044fe200000000ff */
[----:B------:R-:W-:Y:S04]  /*10270*/  FADD.FTZ R83, R83, R80 ;  /* 0x0000005053537221 */ /* 0x000fe80000010000 */
[----:B------:R-:W-:Y:S02]  /*10280*/  FADD.FTZ R84, R84, R83 ;  /* 0x0000005354547221 */ /* 0x000fe40000010000 */
[C---:B---3--:R-:W-:Y:S02]  /*10290*/  HMMA.16816.F32 R4, R60.reuse, R72, R4 ;  /* 0x000000483c04723c */ /* 0x048fe40000001804 */
[----:B------:R-:W-:Y:S06]  /*102a0*/  MUFU.EX2 R145, R145 ;  /* 0x0000009100917308 */ /* 0x000fec0000000800 */
[C---:B------:R-:W-:Y:S01]  /*102b0*/  HMMA.16816.F32 R8, R60.reuse, R74, R8 ;  /* 0x0000004a3c08723c */ /* 0x040fe20000001808 */
[----:B------:R-:W-:Y:S03]  /*102c0*/  LDSM.16.MT88.4 R72, [R119+0xbc00] ;  /* 0x00bc00007748783b */ /* 0x000fe60000004200 */
[----:B------:R-:W-:Y:S04]  /*102d0*/  MUFU.EX2 R160, R160 ;  /* 0x000000a000a07308 */ /* 0x000fe80000000800 */
[C---:B----4-:R-:W-:Y:S06]  /*102e0*/  HMMA.16816.F32 R12, R60.reuse, R64, R12 ;  /* 0x000000403c0c723c */ /* 0x050fec000000180c */
[----:B------:R-:W-:Y:S02]  /*102f0*/  MUFU.EX2 R158, R158 ;  /* 0x0000009e009e7308 */ /* 0x000fe40000000800 */
[C---:B------:R-:W-:Y:S01]  /*10300*/  HMMA.16816.F32 R16, R60.reuse, R66, R16 ;  /* 0x000000423c10723c */ /* 0x040fe20000001810 */
[----:B------:R-:W1:Y:S07]  /*10310*/  LDSM.16.MT88.4 R64, [R116+0x2400] ;  /* 0x002400007440783b */ /* 0x000e6e0000004200 */
[----:B------:R-:W-:Y:S01]  /*10320*/  MUFU.EX2 R151, R151 ;  /* 0x0000009700977308 */ /* 0x000fe20000000800 */
[C---:B------:R-:W-:Y:S09]  /*10330*/  HMMA.16816.F32 R20, R60.reuse, R68, R20 ;  /* 0x000000443c14723c */ /* 0x040ff20000001814 */
[----:B------:R-:W-:Y:S01]  /*10340*/  MUFU.EX2 R153, R153 ;  /* 0x0000009900997308 */ /* 0x000fe20000000800 */
[C---:B------:R-:W-:Y:S01]  /*10350*/  HMMA.16816.F32 R24, R60.reuse, R70, R24 ;  /* 0x000000463c18723c */ /* 0x040fe20000001818 */
[----:B------:R-:W2:Y:S08]  /*10360*/  LDSM.16.MT88.4 R68, [R119+0xd400] ;  /* 0x00d400007744783b */ /* 0x000eb00000004200 */
[----:B------:R-:W3:Y:S10]  /*10370*/  MUFU.EX2 R190, R190 ;  /* 0x000000be00be7308 */ /* 0x000ef40000000800 */
[----:B------:R-:W-:Y:S10]  /*10380*/  MUFU.EX2 R155, R155 ;  /* 0x0000009b009b7308 */ /* 0x000ff40000000800 */
[----:B------:R-:W4:Y:S01]  /*10390*/  MUFU.EX2 R156, R156 ;  /* 0x0000009c009c7308 */ /* 0x000f220000000800 */
[----:B---3--:R-:W-:Y:S01]  /*103a0*/  F2FP.F16.F32.PACK_AB R56, R190, R153 ;  /* 0x00000099be38723e */ /* 0x008fe200000000ff */
[C---:B-1----:R-:W-:Y:S08]  /*103b0*/  HMMA.16816.F32 R28, R60.reuse, R64, R28 ;  /* 0x000000403c1c723c */ /* 0x042ff0000000181c */
[----:B------:R-:W-:Y:S01]  /*103c0*/  MUFU.EX2 R143, R154 ;  /* 0x0000009a008f7308 */ /* 0x000fe20000000800 */
[C---:B------:R-:W-:Y:S01]  /*103d0*/  HMMA.16816.F32 R32, R60.reuse, R66, R32 ;  /* 0x000000423c20723c */ /* 0x040fe20000001820 */
[----:B------:R-:W1:Y:S08]  /*103e0*/  LDSM.16.MT88.4 R64, [R116+0x4400] ;  /* 0x004400007440783b */ /* 0x000e700000004200 */
[----:B------:R4:W3:Y:S01]  /*103f0*/  MUFU.EX2 R144, R57 ;  /* 0x0000003900907308 */ /* 0x0008e20000000800 */
[C---:B--2---:R-:W-:Y:S09]  /*10400*/  HMMA.16816.F32 R36, R60.reuse, R68, R36 ;  /* 0x000000443c24723c */ /* 0x044ff20000001824 */
[----:B------:R-:W-:Y:S01]  /*10410*/  MUFU.EX2 R131, R150 ;  /* 0x0000009600837308 */ /* 0x000fe20000000800 */
[C---:B------:R-:W-:Y:S01]  /*10420*/  HMMA.16816.F32 R40, R60.reuse, R70, R40 ;  /* 0x000000463c28723c */ /* 0x040fe20000001828 */
[----:B------:R-:W2:Y:S08]  /*10430*/  LDSM.16.MT88.4 R68, [R119+0x9800] ;  /* 0x009800007744783b */ /* 0x000eb00000004200 */
[----:B------:R-:W5:Y:S01]  /*10440*/  MUFU.EX2 R138, R138 ;  /* 0x0000008a008a7308 */ /* 0x000f620000000800 */
[----:B----4-:R-:W-:Y:S02]  /*10450*/  F2FP.F16.F32.PACK_AB R57, R156, R155 ;  /* 0x0000009b9c39723e */ /* 0x010fe400000000ff */
[----:B---3--:R-:W-:Y:S07]  /*10460*/  F2FP.F16.F32.PACK_AB R58, R144, R143 ;  /* 0x0000008f903a723e */ /* 0x008fee00000000ff */
[----:B------:R-:W-:Y:S10]  /*10470*/  MUFU.EX2 R91, R91 ;  /* 0x0000005b005b7308 */ /* 0x000ff40000000800 */
[----:B------:R-:W3:Y:S01]  /*10480*/  MUFU.EX2 R98, R98 ;  /* 0x0000006200627308 */ /* 0x000ee20000000800 */
[----:B-----5:R-:W-:Y:S01]  /*10490*/  F2FP.F16.F32.PACK_AB R59, R138, R131 ;  /* 0x000000838a3b723e */ /* 0x020fe200000000ff */
[C---:B-1----:R-:W-:Y:S08]  /*104a0*/  HMMA.16816.F32 R44, R60.reuse, R64, R44 ;  /* 0x000000403c2c723c */ /* 0x042ff0000000182c */
[----:B------:R1:W-:Y:S01]  /*104b0*/  MUFU.EX2 R137, R139 ;  /* 0x0000008b00897308 */ /* 0x0003e20000000800 */
[----:B------:R-:W-:Y:S01]  /*104c0*/  HMMA.16816.F32 R48, R60, R66, R48 ;  /* 0x000000423c30723c */ /* 0x000fe20000001830 */
[----:B------:R-:W4:Y:S08]  /*104d0*/  LDSM.16.MT88.4 R64, [R116+0x800] ;  /* 0x000800007440783b */ /* 0x000f300000004200 */
[----:B------:R-:W-:Y:S01]  /*104e0*/  MUFU.EX2 R140, R148 ;  /* 0x00000094008c7308 */ /* 0x000fe20000000800 */
[----:B------:R-:W-:Y:S02]  /*104f0*/  F2FP.F16.F32.PACK_AB R60, R96, R95 ;  /* 0x0000005f603c723e */ /* 0x000fe400000000ff */
[----:B------:R-:W-:Y:S02]  /*10500*/  F2FP.F16.F32.PACK_AB R61, R86, R93 ;  /* 0x0000005d563d723e */ /* 0x000fe400000000ff */
[----:B------:R-:W-:Y:S02]  /*10510*/  F2FP.F16.F32.PACK_AB R62, R89, R88 ;  /* 0x00000058593e723e */ /* 0x000fe400000000ff */
[----:B---3--:R-:W-:Y:S01]  /*10520*/  F2FP.F16.F32.PACK_AB R63, R98, R91 ;  /* 0x0000005b623f723e */ /* 0x008fe200000000ff */
[--C-:B-1----:R-:W-:Y:S02]  /*10530*/  FFMA.FTZ R139, R121, UR4, -R125.reuse ;  /* 0x00000004798b7c23 */ /* 0x102fe4000801087d */
[----:B------:R-:W-:Y:S04]  /*10540*/  MUFU.EX2 R133, R141 ;  /* 0x0000008d00857308 */ /* 0x000fe80000000800 */
[C---:B--2---:R-:W-:Y:S06]  /*10550*/  HMMA.16816.F32 R4, R60.reuse, R68, R4 ;  /* 0x000000443c04723c */ /* 0x044fec0000001804 */
[----:B------:R-:W-:Y:S02]  /*10560*/  MUFU.EX2 R121, R103 ;  /* 0x0000006700797308 */ /* 0x000fe40000000800 */
[C---:B------:R-:W-:Y:S01]  /*10570*/  HMMA.16816.F32 R8, R60.reuse, R70, R8 ;  /* 0x000000463c08723c */ /* 0x040fe20000001808 */
[----:B------:R-:W1:Y:S07]  /*10580*/  LDSM.16.MT88.4 R68, [R119+0xb800] ;  /* 0x00b800007744783b */ /* 0x000e6e0000004200 */
[----:B------:R-:W-:Y:S10]  /*10590*/  MUFU.EX2 R134, R134 ;  /* 0x0000008600867308 */ /* 0x000ff40000000800 */
[----:B------:R-:W2:Y:S01]  /*105a0*/  MUFU.EX2 R135, R135 ;  /* 0x0000008700877308 */ /* 0x000ea20000000800 */
[C---:B----4-:R-:W-:Y:S09]  /*105b0*/  HMMA.16816.F32 R12, R60.reuse, R64, R12 ;  /* 0x000000403c0c723c */ /* 0x050ff2000000180c */
[----:B------:R-:W3:Y:S01]  /*105c0*/  MUFU.EX2 R132, R146 ;  /* 0x0000009200847308 */ /* 0x000ee20000000800 */
[C---:B------:R-:W-:Y:S01]  /*105d0*/  HMMA.16816.F32 R16, R60.reuse, R66, R16 ;  /* 0x000000423c10723c */ /* 0x040fe20000001810 */
[----:B------:R-:W4:Y:S08]  /*105e0*/  LDSM.16.MT88.4 R64, [R116+0x2800] ;  /* 0x002800007440783b */ /* 0x000f300000004200 */
[----:B------:R-:W-:Y:S01]  /*105f0*/  MUFU.EX2 R130, R130 ;  /* 0x0000008200827308 */ /* 0x000fe20000000800 */
[----:B--2---:R-:W-:Y:S09]  /*10600*/  F2FP.F16.F32.PACK_AB R53, R135, R134 ;  /* 0x000000868735723e */ /* 0x004ff200000000ff */
[----:B------:R-:W2:Y:S01]  /*10610*/  MUFU.EX2 R129, R128 ;  /* 0x0000008000817308 */ /* 0x000ea20000000800 */
[----:B---3--:R-:W-:Y:S01]  /*10620*/  F2FP.F16.F32.PACK_AB R54, R137, R132 ;  /* 0x000000848936723e */ /* 0x008fe200000000ff */
[C---:B-1----:R-:W-:Y:S08]  /*10630*/  HMMA.16816.F32 R20, R60.reuse, R68, R20 ;  /* 0x000000443c14723c */ /* 0x042ff00000001814 */
[----:B------:R-:W-:Y:S01]  /*10640*/  MUFU.EX2 R142, R142 ;  /* 0x0000008e008e7308 */ /* 0x000fe20000000800 */
[C---:B------:R-:W-:Y:S01]  /*10650*/  HMMA.16816.F32 R24, R60.reuse, R70, R24 ;  /* 0x000000463c18723c */ /* 0x040fe20000001818 */
[----:B------:R-:W1:Y:S08]  /*10660*/  LDSM.16.MT88.4 R68, [R119+0xd800] ;  /* 0x00d800007744783b */ /* 0x000e700000004200 */
[----:B------:R-:W-:Y:S01]  /*10670*/  MUFU.EX2 R139, R139 ;  /* 0x0000008b008b7308 */ /* 0x000fe20000000800 */
[----:B--2---:R-:W-:Y:S09]  /*10680*/  F2FP.F16.F32.PACK_AB R55, R129, R130 ;  /* 0x000000828137723e */ /* 0x004ff200000000ff */
[----:B------:R-:W-:Y:S01]  /*10690*/  MUFU.EX2 R149, R149 ;  /* 0x0000009500957308 */ /* 0x000fe20000000800 */
[C---:B----4-:R-:W-:Y:S08]  /*106a0*/  HMMA.16816.F32 R28, R60.reuse, R64, R28 ;  /* 0x000000403c1c723c */ /* 0x050ff0000000181c */
[C---:B------:R-:W-:Y:S01]  /*106b0*/  HMMA.16816.F32 R32, R60.reuse, R66, R32 ;  /* 0x000000423c20723c */ /* 0x040fe20000001820 */
[----:B------:R-:W2:Y:S07]  /*106c0*/  LDSM.16.MT88.4 R64, [R116+0x4800] ;  /* 0x004800007440783b */ /* 0x000eae0000004200 */
[C---:B-1----:R-:W-:Y:S08]  /*106d0*/  HMMA.16816.F32 R36, R60.reuse, R68, R36 ;  /* 0x000000443c24723c */ /* 0x042ff00000001824 */
[C---:B------:R-:W-:Y:S01]  /*106e0*/  HMMA.16816.F32 R40, R60.reuse, R70, R40 ;  /* 0x000000463c28723c */ /* 0x040fe20000001828 */
[----:B------:R-:W-:Y:S07]  /*106f0*/  LDSM.16.MT88.4 R68, [R116+0xc00] ;  /* 0x000c00007444783b */ /* 0x000fee0000004200 */
[C---:B--2---:R-:W-:Y:S08]  /*10700*/  HMMA.16816.F32 R44, R60.reuse, R64, R44 ;  /* 0x000000403c2c723c */ /* 0x044ff0000000182c */
[----:B------:R-:W-:Y:S01]  /*10710*/  HMMA.16816.F32 R48, R60, R66, R48 ;  /* 0x000000423c30723c */ /* 0x000fe20000001830 */
[----:B------:R-:W1:Y:S02]  /*10720*/  LDSM.16.MT88.4 R64, [R119+0x9c00] ;  /* 0x009c00007740783b */ /* 0x000e640000004200 */
        /* <DEDUP_REMOVED lines=29> */
[C---:B------:R-:W-:Y:S03]  /*10900*/  HMMA.16816.F32 R20, R56.reuse, R76, R20 ;  /* 0x0000004c3814723c */ /* 0x040fe60000001814 */
[--C-:B------:R-:W-:Y:S01]  /*10910*/  FFMA.FTZ R76, R124, UR4, -R125.reuse ;  /* 0x000000047c4c7c23 */ /* 0x100fe2000801087d */
[--C-:B------:R-:W-:Y:S01]  /*10920*/  FFMA.FTZ R124, R123, UR4, -R125.reuse ;  /* 0x000000047b7c7c23 */ /* 0x100fe2000801087d */
[----:B------:R-:W-:Y:S01]  /*10930*/  FADD.FTZ R77, R127, R198 ;  /* 0x000000c67f4d7221 */ /* 0x000fe20000010000 */
[----:B------:R-:W-:Y:S01]  /*10940*/  FFMA.FTZ R125, R52, UR4, -R125 ;  /* 0x00000004347d7c23 */ /* 0x000fe2000801087d */
[----:B------:R4:W-:Y:S01]  /*10950*/  MUFU.EX2 R123, R76 ;  /* 0x0000004c007b7308 */ /* 0x0009e20000000800 */
[C---:B------:R-:W-:Y:S03]  /*10960*/  HMMA.16816.F32 R24, R56.reuse, R78, R24 ;  /* 0x0000004e3818723c */ /* 0x040fe60000001818 */
[----:B------:R-:W-:Y:S01]  /*10970*/  FADD.FTZ R77, R120, R77 ;  /* 0x0000004d784d7221 */ /* 0x000fe20000010000 */
[----:B------:R-:W-:Y:S05]  /*10980*/  F2FP.F16.F32.PACK_AB R52, R133, R140 ;  /* 0x0000008c8534723e */ /* 0x000fea00000000ff */
[----:B------:R-:W-:Y:S01]  /*10990*/  MUFU.EX2 R127, R101 ;  /* 0x00000065007f7308 */ /* 0x000fe20000000800 */
[C---:B---3--:R-:W-:Y:S03]  /*109a0*/  HMMA.16816.F32 R28, R56.reuse, R60, R28 ;  /* 0x0000003c381c723c */ /* 0x048fe6000000181c */
[----:B------:R-:W-:Y:S04]  /*109b0*/  FADD.FTZ R90, R90, R77 ;  /* 0x0000004d5a5a7221 */ /* 0x000fe80000010000 */
[----:B------:R-:W-:Y:S01]  /*109c0*/  FADD.FTZ R90, R85, R90 ;  /* 0x0000005a555a7221 */ /* 0x000fe20000010000 */
[C---:B------:R-:W-:Y:S01]  /*109d0*/  HMMA.16816.F32 R32, R56.reuse, R62, R32 ;  /* 0x0000003e3820723c */ /* 0x040fe20000001820 */
[----:B------:R-:W3:Y:S01]  /*109e0*/  LDSM.16.MT88.4 R60, [R119+0xa400] ;  /* 0x00a40000773c783b */ /* 0x000ee20000004200 */
[----:B------:R-:W5:Y:S01]  /*109f0*/  MUFU.EX2 R124, R124 ;  /* 0x0000007c007c7308 */ /* 0x000f620000000800 */
[----:B------:R-:W-:Y:S04]  /*10a00*/  FADD.FTZ R81, R81, R90 ;  /* 0x0000005a51517221 */ /* 0x000fe80000010000 */
[----:B------:R-:W-:Y:S01]  /*10a10*/  FADD.FTZ R82, R82, R81 ;  /* 0x0000005152527221 */ /* 0x000fe20000010000 */
[C---:B-1----:R-:W-:Y:S01]  /*10a20*/  HMMA.16816.F32 R36, R56.reuse, R64, R36 ;  /* 0x000000403824723c */ /* 0x042fe20000001824 */
[----:B----4-:R-:W-:Y:S03]  /*10a30*/  LDSM.16.MT88.4 R76, [R119+0xe800] ;  /* 0x00e80000774c783b */ /* 0x010fe60000004200 */
[----:B------:R-:W1:Y:S04]  /*10a40*/  MUFU.EX2 R120, R107 ;  /* 0x0000006b00787308 */ /* 0x000e680000000800 */
[C---:B------:R-:W-:Y:S01]  /*10a50*/  HMMA.16816.F32 R40, R56.reuse, R66, R40 ;  /* 0x000000423828723c */ /* 0x040fe20000001828 */
[----:B------:R-:W4:Y:S07]  /*10a60*/  LDSM.16.MT88.4 R64, [R119+0xc400] ;  /* 0x00c400007740783b */ /* 0x000f2e0000004200 */
[C---:B--2---:R-:W-:Y:S08]  /*10a70*/  HMMA.16816.F32 R44, R56.reuse, R68, R44 ;  /* 0x00000044382c723c */ /* 0x044ff0000000182c */
[----:B------:R-:W-:Y:S01]  /*10a80*/  HMMA.16816.F32 R48, R56, R70, R48 ;  /* 0x000000463830723c */ /* 0x000fe20000001830 */
[----:B------:R-:W2:Y:S07]  /*10a90*/  LDSM.16.MT88.4 R56, [R116+0x3400] ;  /* 0x003400007438783b */ /* 0x000eae0000004200 */
[C---:B---3--:R-:W-:Y:S01]  /*10aa0*/  HMMA.16816.F32 R4, R52.reuse, R60, R4 ;  /* 0x0000003c3404723c */ /* 0x048fe20000001804 */
[----:B------:R-:W3:Y:S07]  /*10ab0*/  LDSM.16.MT88.4 R68, [R119+0xe400] ;  /* 0x00e400007744783b */ /* 0x000eee0000004200 */
[C---:B------:R-:W-:Y:S01]  /*10ac0*/  HMMA.16816.F32 R8, R52.reuse, R62, R8 ;  /* 0x0000003e3408723c */ /* 0x040fe20000001808 */
[----:B------:R-:W5:Y:S07]  /*10ad0*/  LDSM.16.MT88.4 R60, [R116+0x5400] ;  /* 0x00540000743c783b */ /* 0x000f6e0000004200 */
[C---:B------:R-:W-:Y:S08]  /*10ae0*/  HMMA.16816.F32 R12, R52.reuse, R72, R12 ;  /* 0x00000048340c723c */ /* 0x040ff0000000180c */
[C---:B------:R-:W-:Y:S01]  /*10af0*/  HMMA.16816.F32 R16, R52.reuse, R74, R16 ;  /* 0x0000004a3410723c */ /* 0x040fe20000001810 */
[----:B------:R-:W-:Y:S07]  /*10b00*/  LDSM.16.MT88.4 R72, [R119+0xc800] ;  /* 0x00c800007748783b */ /* 0x000fee0000004200 */
[C---:B----4-:R-:W-:Y:S08]  /*10b10*/  HMMA.16816.F32 R20, R52.reuse, R64, R20 ;  /* 0x000000403414723c */ /* 0x050ff00000001814 */
        /* <DEDUP_REMOVED lines=12> */
[----:B------:R-:W-:Y:S02]  /*10be0*/  F2FP.F16.F32.PACK_AB R53, R124, R123 ;  /* 0x0000007b7c35723e */ /* 0x000fe400000000ff */
[----:B------:R-:W-:Y:S02]  /*10bf0*/  F2FP.F16.F32.PACK_AB R54, R127, R142 ;  /* 0x0000008e7f36723e */ /* 0x000fe400000000ff */
[----:B-1----:R-:W-:Y:S07]  /*10c00*/  F2FP.F16.F32.PACK_AB R55, R139, R120 ;  /* 0x000000788b37723e */ /* 0x002fee00000000ff */
[C---:B--2---:R-:W-:Y:S01]  /*10c10*/  HMMA.16816.F32 R4, R52.reuse, R56, R4 ;  /* 0x000000383404723c */ /* 0x044fe20000001804 */
[----:B------:R1:W-:Y:S07]  /*10c20*/  MUFU.EX2 R56, R100 ;  /* 0x0000006400387308 */ /* 0x0003ee0000000800 */
[C---:B------:R-:W-:Y:S03]  /*10c30*/  HMMA.16816.F32 R8, R52.reuse, R58, R8 ;  /* 0x0000003a3408723c */ /* 0x040fe60000001808 */
[----:B------:R-:W2:Y:S05]  /*10c40*/  MUFU.EX2 R57, R94 ;  /* 0x0000005e00397308 */ /* 0x000eaa0000000800 */
[C---:B------:R-:W-:Y:S05]  /*10c50*/  HMMA.16816.F32 R12, R52.reuse, R64, R12 ;  /* 0x00000040340c723c */ /* 0x040fea000000180c */
[----:B------:R-:W-:Y:S01]  /*10c60*/  MUFU.EX2 R64, R92 ;  /* 0x0000005c00407308 */ /* 0x000fe20000000800 */
[----:B-1----:R-:W1:Y:S02]  /*10c70*/  LDSM.16.MT88.4 R100, [R116+0x1c00] ;  /* 0x001c00007464783b */ /* 0x002e640000004200 */
[C---:B------:R-:W-:Y:S07]  /*10c80*/  HMMA.16816.F32 R16, R52.reuse, R66, R16 ;  /* 0x000000423410723c */ /* 0x040fee0000001810 */
[----:B------:R-:W-:Y:S01]  /*10c90*/  MUFU.EX2 R58, R106 ;  /* 0x0000006a003a7308 */ /* 0x000fe20000000800 */
[----:B------:R-:W-:Y:S01]  /*10ca0*/  FADD.FTZ R67, R93, R84 ;  /* 0x000000545d437221 */ /* 0x000fe20000010000 */
[C---:B------:R-:W-:Y:S08]  /*10cb0*/  HMMA.16816.F32 R20, R52.reuse, R72, R20 ;  /* 0x000000483414723c */ /* 0x040ff00000001814 */
[----:B------:R-:W5:Y:S01]  /*10cc0*/  MUFU.EX2 R59, R105 ;  /* 0x00000069003b7308 */ /* 0x000f620000000800 */
[C---:B------:R-:W-:Y:S09]  /*10cd0*/  HMMA.16816.F32 R24, R52.reuse, R74, R24 ;  /* 0x0000004a3418723c */ /* 0x040ff20000001818 */
[----:B------:R-:W-:Y:S01]  /*10ce0*/  MUFU.EX2 R65, R104 ;  /* 0x0000006800417308 */ /* 0x000fe20000000800 */
[C---:B---3--:R-:W-:Y:S09]  /*10cf0*/  HMMA.16816.F32 R28, R52.reuse, R68, R28 ;  /* 0x00000044341c723c */ /* 0x048ff2000000181c */
[----:B------:R-:W3:Y:S01]  /*10d00*/  MUFU.EX2 R66, R125 ;  /* 0x0000007d00427308 */ /* 0x000ee20000000800 */
[----:B--2---:R-:W-:Y:S02]  /*10d10*/  F2FP.F16.F32.PACK_AB R68, R57, R56 ;  /* 0x000000383944723e */ /* 0x004fe400000000ff */
[----:B-----5:R-:W-:Y:S01]  /*10d20*/  F2FP.F16.F32.PACK_AB R69, R59, R58 ;  /* 0x0000003a3b45723e */ /* 0x020fe200000000ff */
[C---:B------:R-:W-:Y:S03]  /*10d30*/  HMMA.16816.F32 R32, R52.reuse, R70, R32 ;  /* 0x000000463420723c */ /* 0x040fe60000001820 */
[----:B------:R-:W-:Y:S05]  /*10d40*/  F2FP.F16.F32.PACK_AB R70, R149, R64 ;  /* 0x000000409546723e */ /* 0x000fea00000000ff */
[C---:B------:R-:W-:Y:S03]  /*10d50*/  HMMA.16816.F32 R36, R52.reuse, R76, R36 ;  /* 0x0000004c3424723c */ /* 0x040fe60000001824 */
[----:B---3--:R-:W-:Y:S05]  /*10d60*/  F2FP.F16.F32.PACK_AB R71, R66, R65 ;  /* 0x000000414247723e */ /* 0x008fea00000000ff */
[C---:B------:R-:W-:Y:S01]  /*10d70*/  HMMA.16816.F32 R40, R52.reuse, R78, R40 ;  /* 0x0000004e3428723c */ /* 0x040fe20000001828 */
[----:B------:R-:W-:Y:S07]  /*10d80*/  LDSM.16.MT88.4 R76, [R119+0xec00] ;  /* 0x00ec0000774c783b */ /* 0x000fee0000004200 */
[C---:B----4-:R-:W-:Y:S03]  /*10d90*/  HMMA.16816.F32 R44, R52.reuse, R60, R44 ;  /* 0x0000003c342c723c */ /* 0x050fe6000000182c */
[----:B------:R-:W-:Y:S02]  /*10da0*/  FADD.FTZ R61, R95, R82 ;  /* 0x000000525f3d7221 */ /* 0x000fe40000010000 */
[----:B------:R-:W2:Y:S02]  /*10db0*/  LDSM.16.MT88.4 R92, [R119+0xcc00] ;  /* 0x00cc0000775c783b */ /* 0x000ea40000004200 */
[----:B------:R-:W-:Y:S01]  /*10dc0*/  FADD.FTZ R61, R96, R61 ;  /* 0x0000003d603d7221 */ /* 0x000fe20000010000 */
[----:B------:R-:W-:Y:S03]  /*10dd0*/  HMMA.16816.F32 R48, R52, R62, R48 ;  /* 0x0000003e3430723c */ /* 0x000fe60000001830 */
[----:B------:R-:W-:Y:S04]  /*10de0*/  FADD.FTZ R88, R88, R61 ;  /* 0x0000003d58587221 */ /* 0x000fe80000010000 */
[----:B------:R-:W-:Y:S01]  /*10df0*/  FADD.FTZ R89, R89, R88 ;  /* 0x0000005859597221 */ /* 0x000fe20000010000 */
[C---:B------:R-:W-:Y:S05]  /*10e00*/  HMMA.16816.F32 R112, R68.reuse, R108, R4 ;  /* 0x0000006c4470723c */ /* 0x040fea0000001804 */
[----:B------:R-:W-:Y:S02]  /*10e10*/  FADD.FTZ R4, R86, R67 ;  /* 0x0000004356047221 */ /* 0x000fe40000010000 */
[----:B------:R-:W3:Y:S01]  /*10e20*/  LDSM.16.MT88.4 R84, [R116+0x3c00] ;  /* 0x003c00007454783b */ /* 0x000ee20000004200 */
        /* <DEDUP_REMOVED lines=16> */
[C---:B------:R-:W-:Y:S01]  /*10f30*/  HMMA.16816.F32 R92, R68.reuse, R94, R24 ;  /* 0x0000005e445c723c */ /* 0x040fe20000001818 */
[----:B------:R1:W2:Y:S02]  /*10f40*/  LDSM.16.MT88.4 R4, [R116+0x5c00] ;  /* 0x005c00007404783b */ /* 0x0002a40000004200 */
        /* <DEDUP_REMOVED lines=14> */
[----:B-1----:R-:W-:Y:S02]  /*11030*/  MOV R116, R3 ;  /* 0x0000000300747202 */ /* 0x002fe40000000f00 */
[----:B------:R-:W-:Y:S01]  /*11040*/  FADD.FTZ R10, R130, R135 ;  /* 0x00000087820a7221 */ /* 0x000fe20000010000 */
[C---:B------:R-:W-:Y:S03]  /*11050*/  HMMA.16816.F32 R76, R68.reuse, R78, R40 ;  /* 0x0000004e444c723c */ /* 0x040fe60000001828 */
[----:B------:R-:W-:Y:S01]  /*11060*/  FADD.FTZ R8, R137, R8 ;  /* 0x0000000889087221 */ /* 0x000fe20000010000 */
[----:B------:R-:W-:Y:S03]  /*11070*/  FADD.FTZ R10, R129, R10 ;  /* 0x0000000a810a7221 */ /* 0x000fe60000010000 */
[----:B------:R-:W-:Y:S01]  /*11080*/  FADD.FTZ R9, R121, R8 ;  /* 0x0000000879097221 */ /* 0x000fe20000010000 */
        /* <DEDUP_REMOVED lines=18> */
.L_x_1687:
        /* <DEDUP_REMOVED lines=178> */
.L_x_1693:
[----:B------:R-:W-:Y:S05]  /*11cd0*/  BSYNC.RECONVERGENT B0 ;  /* 0x0000000000007941 */ /* 0x000fea0003800200 */
.L_x_1692:
        /* <DEDUP_REMOVED lines=30> */
.L_x_1695:
[----:B------:R-:W-:Y:S05]  /*11ec0*/  BSYNC.RECONVERGENT B0 ;  /* 0x0000000000007941 */ /* 0x000fea0003800200 */
.L_x_1694:
        /* <DEDUP_REMOVED lines=23> */
.L_x_1696:
        /* <DEDUP_REMOVED lines=12> */
.L_x_5501:


//--------------------- .text._ZN5flash24flash_fwd_splitkv_kernelI23Flash_fwd_kernel_traitsILi96ELi64ELi128ELi4ELb0ELb0EN7cutlass6half_tE19Flash_kernel_traitsILi96ELi64ELi128ELi4ES3_EELb1ELb0ELb0ELb0ELb1ELb0ELb0ELb1EEEvNS_16Flash_fwd_paramsE --------------------------
	.section	.text._ZN5flash24flash_fwd_splitkv_kernelI23Flash_fwd_kernel_traitsILi96ELi64ELi128ELi4ELb0ELb0EN7cutlass6half_tE19Flash_kernel_traitsILi96ELi64ELi128ELi4ES3_EELb1ELb0ELb0ELb0ELb1ELb0ELb0ELb1EEEvNS_16Flash_fwd_paramsE,"ax",@progbits
	.align	128
        .global         _ZN5flash24flash_fwd_splitkv_kernelI23Flash_fwd_kernel_traitsILi96ELi64ELi128ELi4ELb0ELb0EN7cutlass6half_tE19Flash_kernel_traitsILi96ELi64ELi128ELi4ES3_EELb1ELb0ELb0ELb0ELb1ELb0ELb0ELb1EEEvNS_16Flash_fwd_paramsE
        .type           _ZN5flash24flash_fwd_splitkv_kernelI23Flash_fwd_kernel_traitsILi96ELi64ELi128ELi4ELb0ELb0EN7cutlass6half_tE19Flash_kernel_traitsILi96ELi64ELi128ELi4ES3_EELb1ELb0ELb0ELb0ELb1ELb0ELb0ELb1EEEvNS_16Flash_fwd_paramsE,@function
        .size           _ZN5flash24flash_fwd_splitkv_kernelI23Flash_fwd_kernel_traitsILi96ELi64ELi128ELi4ELb0ELb0EN7cutlass6half_tE19Flash_kernel_traitsILi96ELi64ELi128ELi4ES3_EELb1ELb0ELb0ELb0ELb1ELb0ELb0ELb1EEEvNS_16Flash_fwd_paramsE,(.L_x_5502 - _ZN5flash24flash_fwd_splitkv_kernelI23Flash_fwd_kernel_traitsILi96ELi64ELi128ELi4ELb0ELb0EN7cutlass6half_tE19Flash_kernel_traitsILi96ELi64ELi128ELi4ES3_EELb1ELb0ELb0ELb0ELb1ELb0ELb0ELb1EEEvNS_16Flash_fwd_paramsE)
        .other          _ZN5flash24flash_fwd_splitkv_kernelI23Flash_fwd_kernel_traitsILi96ELi64ELi128ELi4ELb0ELb0EN7cutlass6half_tE19Flash_kernel_traitsILi96ELi64ELi128ELi4ES3_EELb1ELb0ELb0ELb0ELb1ELb0ELb0ELb1EEEvNS_16Flash_fwd_paramsE,@"STO_CUDA_ENTRY STV_DEFAULT"
_ZN5flash24flash_fwd_splitkv_kernelI23Flash_fwd_kernel_traitsILi96ELi64ELi128ELi4ELb0ELb0EN7cutlass6half_tE19Flash_kernel_traitsILi96ELi64ELi128ELi4ES3_EELb1ELb0ELb0ELb0ELb1ELb0ELb0ELb1EEEvNS_16Flash_fwd_paramsE:
.text._ZN5flash24flash_fwd_splitkv_kernelI23Flash_fwd_kernel_traitsILi96ELi64ELi128ELi4ELb0ELb0EN7cutlass6half_tE19Flash_kernel_traitsILi96ELi64ELi128ELi4ES3_EELb1ELb0ELb0ELb0ELb1ELb0ELb0ELb1EEEvNS_16Flash_fwd_paramsE:
        /* <DEDUP_REMOVED lines=52> */
.L_x_1697:
        /* <DEDUP_REMOVED lines=8> */
[----:B------:R-:W-:Y:S02]  /*03c0*/  @P1 IMAD.IADD R74, R11, 0x1, -R0 ;  /* 0x000000010b4a1824 */ /* 0x000fe400078e0a00 */
[----:B------:R-:W-:Y:S02]  /*03d0*/  VIADD R2, R15, 0x1 ;  /* 0x000000010f027836 */ /* 0x000fe40000000000 */
[----:B------:R-:W-:-:S02]  /*03e0*/  @!P1 IMAD.IADD R74, R79, 0x1, R8 ;  /* 0x000000014f4a9824 */ /* 0x000fc400078e0208 */
[----:B------:R-:W-:Y:S02]  /*03f0*/  IMAD R2, R2, 0x40, -R155 ;  /* 0x0000004002027824 */ /* 0x000fe400078e0a9b */
        /* <DEDUP_REMOVED lines=16> */
[----:B------:R-:W1:Y:S01]  /*0500*/  LDC.64 R2, c[0x0][0x408] ;  /* 0x00010200ff027b82 */ /* 0x000e620000000a00 */
[----:B------:R-:W-:Y:S01]  /*0510*/  SHF.L.U32 R10, R151, 0x3, RZ ;  /* 0x00000003970a7819 */ /* 0x000fe200000006ff */
[----:B------:R-:W2:Y:S01]  /*0520*/  LDCU.64 UR4, c[0x0][0x410] ;  /* 0x00008200ff0477ac */ /* 0x000ea20008000a00 */
[----:B------:R-:W-:Y:S01]  /*0530*/  MOV R11, RZ ;  /* 0x000000ff000b7202 */ /* 0x000fe20000000f00 */
[----:B------:R-:W-:Y:S01]  /*0540*/  IMAD.IADD R155, R155, 0x1, -R154 ;  /* 0x000000019b9b7824 */ /* 0x000fe200078e0a9a */
[----:B------:R-:W-:Y:S01]  /*0550*/  LOP3.LUT R10, R10, 0x18, RZ, 0xc0, !PT ;  /* 0x000000180a0a7812 */ /* 0x000fe200078ec0ff */
[----:B------:R-:W-:Y:S02]  /*0560*/  BSSY.RECONVERGENT B0, `(.L_x_1699) ;  /* 0x000001d000007945 */ /* 0x000fe40003800200 */
[----:B------:R-:W3:Y:S08]  /*0570*/  LDC R0, c[0x0][0x3e0] ;  /* 0x0000f800ff007b82 */ /* 0x000ef00000000800 */
[----:B------:R-:W4:Y:S01]  /*0580*/  @!P0 LDC.64 R4, c[0x0][0x400] ;  /* 0x00010000ff048b82 */ /* 0x000f220000000a00 */
[----:B-1----:R-:W-:-:S04]  /*0590*/  @P0 IMAD.WIDE.U32 R12, R150, R2, RZ ;  /* 0x00000002960c0225 */ /* 0x002fc800078e00ff */
        /* <DEDUP_REMOVED lines=8> */
[----:B------:R-:W1:Y:S01]  /*0620*/  LDC R5, c[0x0][0x434] ;  /* 0x00010d00ff057b82 */ /* 0x000e620000000800 */
[----:B------:R-:W-:-:S03]  /*0630*/  IADD3 R10, PT, PT, R4, 0x20, RZ ;  /* 0x00000020040a7810 */ /* 0x000fc60007ffe0ff */
[----:B------:R-:W-:Y:S01]  /*0640*/  IMAD.X R9, R6, 0x1, R7, P0 ;  /* 0x0000000106097824 */ /* 0x000fe200000e0607 */
[-C--:B------:R-:W-:Y:S02]  /*0650*/  ISETP.GE.AND P0, PT, R4, R155.reuse, PT ;  /* 0x0000009b0400720c */ /* 0x080fe40003f06270 */
[----:B------:R-:W-:Y:S01]  /*0660*/  ISETP.GE.AND P1, PT, R10, R155, PT ;  /* 0x0000009b0a00720c */ /* 0x000fe20003f26270 */
[----:B--2---:R-:W-:-:S04]  /*0670*/  IMAD.WIDE.U32 R8, R153, UR4, R8 ;  /* 0x0000000499087c25 */ /* 0x004fc8000f8e0008 */
[----:B------:R-:W-:-:S06]  /*0680*/  IMAD R11, R153, UR5, R9 ;  /* 0x00000005990b7c24 */ /* 0x000fcc000f8e0209 */
[----:B---3--:R-:W-:Y:S05]  /*0690*/  @P0 BRA `(.L_x_1700) ;  /* 0x0000000000240947 */ /* 0x008fea0003800000 */
[----:B------:R-:W2:Y:S01]  /*06a0*/  LDCU.64 UR4, c[0x0][0x3f0] ;  /* 0x00007e00ff0477ac */ /* 0x000ea20008000a00 */
[----:B------:R-:W-:-:S05]  /*06b0*/  MOV R10, R8 ;  /* 0x00000008000a7202 */ /* 0x000fca0000000f00 */
[----:B------:R-:W-:-:S04]  /*06c0*/  IMAD.WIDE.U32 R12, R4, R2, R10 ;  /* 0x00000002040c7225 */ /* 0x000fc800078e000a */
[----:B------:R-:W-:Y:S01]  /*06d0*/  IMAD R6, R4, R3, R13 ;  /* 0x0000000304067224 */ /* 0x000fe200078e020d */
[----:B--2---:R-:W-:-:S04]  /*06e0*/  LEA R14, P0, R12, UR4, 0x1 ;  /* 0x000000040c0e7c11 */ /* 0x004fc8000f8008ff */
[----:B------:R-:W-:-:S05]  /*06f0*/  LEA.HI.X R15, R12, UR5, R6, 0x1, P0 ;  /* 0x000000050c0f7c11 */ /* 0x000fca00080f0c06 */
[----:B------:R2:W-:Y:S04]  /*0700*/  STG.E.128 desc[UR6][R14.64], RZ ;  /* 0x000000ff0e007986 */ /* 0x0005e8000c101d06 */
[----:B------:R2:W-:Y:S04]  /*0710*/  STG.E.128 desc[UR6][R14.64+0x40], RZ ;  /* 0x000040ff0e007986 */ /* 0x0005e8000c101d06 */
[----:B------:R2:W-:Y:S02]  /*0720*/  STG.E.128 desc[UR6][R14.64+0x80], RZ ;  /* 0x000080ff0e007986 */ /* 0x0005e4000c101d06 */
.L_x_1700:
[----:B------:R-:W-:Y:S05]  /*0730*/  BSYNC.RECONVERGENT B0 ;  /* 0x0000000000007941 */ /* 0x000fea0003800200 */
.L_x_1699:
        /* <DEDUP_REMOVED lines=15> */
.L_x_1702:
[----:B------:R-:W-:Y:S05]  /*0830*/  BSYNC.RECONVERGENT B0 ;  /* 0x0000000000007941 */ /* 0x000fea0003800200 */
.L_x_1701:
[----:B------:R-:W3:Y:S01]  /*0840*/  LDCU.64 UR4, c[0x0][0x420] ;  /* 0x00008400ff0477ac */ /* 0x000ee20008000a00 */
[----:B------:R-:W-:Y:S01]  /*0850*/  IMAD R0, R152, R0, R153 ;  /* 0x0000000098007224 */ /* 0x000fe200078e0299 */
[----:B------:R-:W-:-:S03]  /*0860*/  LOP3.LUT P2, R151, R151, 0x3, RZ, 0xc0, !PT ;  /* 0x0000000397977812 */ /* 0x000fc6000784c0ff */
[----:B-1----:R-:W-:Y:S01]  /*0870*/  IMAD R5, R0, R5, R154 ;  /* 0x0000000500057224 */ /* 0x002fe200078e029a */
        /* <DEDUP_REMOVED lines=9> */
[----:B-1----:R-:W-:-:S05]  /*0910*/  MOV R5, 0x7f800000 ;  /* 0x7f80000000057802 */ /* 0x002fca0000000f00 */
[----:B------:R-:W-:Y:S01]  /*0920*/  STG.E desc[UR6][R2.64+0x80], R5 ;  /* 0x0000800502007986 */ /* 0x000fe2000c101906 */
[----:B------:R-:W-:Y:S05]  /*0930*/  EXIT ;  /* 0x000000000000794d */ /* 0x000fea0003800000 */
.L_x_1698:
        /* <DEDUP_REMOVED lines=11> */
.L_x_1703:
[----:B------:R-:W-:Y:S05]  /*09f0*/  BRA.U !UP0, `(.L_x_1704) ;  /* 0x0000000508947547 */ /* 0x000fea000b800000 */
[----:B--2---:R-:W2:Y:S01]  /*0a00*/  LDC R5, c[0x0][0x4f0] ;  /* 0x00013c00ff057b82 */ /* 0x004ea20000000800 */
[----:B------:R-:W-:Y:S01]  /*0a10*/  MOV R6, RZ ;  /* 0x000000ff00067202 */ /* 0x000fe20000000f00 */
[----:B------:R-:W3:Y:S01]  /*0a20*/  LDCU.64 UR4, c[0x0][0x4e8] ;  /* 0x00009d00ff0477ac */ /* 0x000ee20008000a00 */
[----:B------:R-:W-:Y:S01]  /*0a30*/  LEA R0, R117, 0xffffff80, 0x7 ;  /* 0xffffff8075007811 */ /* 0x000fe200078e38ff */
[----:B------:R-:W4:Y:S03]  /*0a40*/  LDCU.64 UR8, c[0x0][0x3a0] ;  /* 0x00007400ff0877ac */ /* 0x000f260008000a00 */
[----:B------:R-:W-:Y:S01]  /*0a50*/  IABS R2, R0 ;  /* 0x0000000000027213 */ /* 0x000fe20000000000 */
[----:B------:R-:W4:Y:S01]  /*0a60*/  LDCU.64 UR14, c[0x0][0x3b8] ;  /* 0x00007700ff0e77ac */ /* 0x000f220008000a00 */
[----:B--2--5:R-:W-:-:S04]  /*0a70*/  IABS R4, R5 ;  /* 0x0000000500047213 */ /* 0x024fc80000000000 */
[----:B------:R-:W2:Y:S08]  /*0a80*/  I2F.RP R8, R4 ;  /* 0x0000000400087306 */ /* 0x000eb00000209400 */
[----:B--2---:R-:W2:Y:S02]  /*0a90*/  MUFU.RCP R7, R8 ;  /* 0x0000000800077308 */ /* 0x004ea40000001000 */
[----:B--2---:R-:W-:Y:S01]  /*0aa0*/  IADD3 R7, PT, PT, R7, 0xffffffe, RZ ;  /* 0x0ffffffe07077810 */ /* 0x004fe20007ffe0ff */
[----:B---3--:R-:W-:-:S04]  /*0ab0*/  IMAD.WIDE.U32 R8, R152, UR4, RZ ;  /* 0x0000000498087c25 */ /* 0x008fc8000f8e00ff */
[----:B------:R-:W-:Y:S01]  /*0ac0*/  IMAD R157, R152, UR5, R9 ;  /* 0x00000005989d7c24 */ /* 0x000fe2000f8e0209 */
[----:B------:R-:W2:Y:S01]  /*0ad0*/  F2I.FTZ.U32.TRUNC.NTZ R7, R7 ;  /* 0x0000000700077305 */ /* 0x000ea2000021f000 */
[----:B------:R-:W3:Y:S01]  /*0ae0*/  LDCU.64 UR4, c[0x0][0x3a8] ;  /* 0x00007500ff0477ac */ /* 0x000ee20008000a00 */
        /* <DEDUP_REMOVED lines=12> */
[----:B------:R-:W-:Y:S02]  /*0bb0*/  ISETP.GE.U32.AND P0, PT, R3, R4, PT ;  /* 0x000000040300720c */ /* 0x000fe40003f06070 */
[----:B------:R-:W2:Y:S11]  /*0bc0*/  LDC R4, c[0x0][0x3e8] ;  /* 0x0000fa00ff047b82 */ /* 0x000eb60000000800 */
[----:B------:R-:W-:-:S02]  /*0bd0*/  @P0 IADD3 R6, PT, PT, R6, 0x1, RZ ;  /* 0x0000000106060810 */ /* 0x000fc40007ffe0ff */
[----:B------:R-:W-:-:S03]  /*0be0*/  LEA R156, P0, R8, UR12, 0x2 ;  /* 0x0000000c089c7c11 */ /* 0x000fc6000f8010ff */
[----:B------:R-:W-:Y:S01]  /*0bf0*/  IMAD.MOV.U32 R3, RZ, RZ, R6 ;  /* 0x000000ffff037224 */ /* 0x000fe200078e0006 */
[----:B------:R-:W-:-:S04]  /*0c00*/  LEA.HI.X R157, R8, UR13, R157, 0x2, P0 ;  /* 0x0000000d089d7c11 */ /* 0x000fc800080f149d */
[----:B------:R-:W-:Y:S02]  /*0c10*/  @!P1 IADD3 R3, PT, PT, -R3, RZ, RZ ;  /* 0x000000ff03039210 */ /* 0x000fe40007ffe1ff */
[----:B------:R-:W-:-:S05]  /*0c20*/  @!P3 LOP3.LUT R3, RZ, R5, RZ, 0x33, !PT ;  /* 0x00000005ff03b212 */ /* 0x000fca00078e33ff */
[----:B------:R-:W-:-:S05]  /*0c30*/  IMAD.WIDE R16, R3, 0x4, R156 ;  /* 0x0000000403107825 */ /* 0x000fca00078e029c */
[----:B------:R-:W4:Y:S01]  /*0c40*/  LDG.E R6, desc[UR6][R16.64] ;  /* 0x0000000610067981 */ /* 0x000f22000c1e1900 */
[----:B--2---:R-:W-:Y:S02]  /*0c50*/  IABS R2, R4 ;  /* 0x0000000400027213 */ /* 0x004fe40000000000 */
[----:B------:R-:W-:Y:S02]  /*0c60*/  IADD3 R3, PT, PT, -R3, RZ, RZ ;  /* 0x000000ff03037210 */ /* 0x000fe40007ffe1ff */
[----:B-1----:R-:W1:Y:S03]  /*0c70*/  I2F.RP R12, R2 ;  /* 0x00000002000c7306 */ /* 0x002e660000209400 */
[----:B------:R-:W-:-:S05]  /*0c80*/  IMAD R0, R5, R3, R0 ;  /* 0x0000000305007224 */ /* 0x000fca00078e0200 */
[----:B------:R-:W-:Y:S01]  /*0c90*/  SHF.R.S32.HI R5, RZ, 0x1f, R0 ;  /* 0x0000001fff057819 */ /* 0x000fe20000011400 */
[----:B-1----:R-:W1:Y:S02]  /*0ca0*/  MUFU.RCP R10, R12 ;  /* 0x0000000c000a7308 */ /* 0x002e640000001000 */
[----:B-1----:R-:W-:-:S06]  /*0cb0*/  VIADD R10, R10, 0xffffffe ;  /* 0x0ffffffe0a0a7836 */ /* 0x002fcc0000000000 */
        /* <DEDUP_REMOVED lines=19> */
[----:B----4-:R-:W-:Y:S01]  /*0df0*/  SHF.R.S32.HI R7, RZ, 0x1f, R6 ;  /* 0x0000001fff077819 */ /* 0x010fe20000011406 */
[----:B------:R-:W-:-:S04]  /*0e00*/  IMAD.WIDE.U32 R10, R6, UR8, RZ ;  /* 0x00000008060a7c25 */ /* 0x000fc8000f8e00ff */
[C---:B------:R-:W-:Y:S02]  /*0e10*/  IMAD R9, R7.reuse, UR8, RZ ;  /* 0x0000000807097c24 */ /* 0x040fe4000f8e02ff */
[----:B---3--:R-:W-:Y:S02]  /*0e20*/  IMAD R7, R7, UR4, RZ ;  /* 0x0000000407077c24 */ /* 0x008fe4000f8e02ff */
        /* <DEDUP_REMOVED lines=9> */
[----:B------:R-:W-:Y:S01]  /*0ec0*/  IMAD.U32 R7, RZ, RZ, UR15 ;  /* 0x0000000fff077e24 */ /* 0x000fe2000f8e00ff */
        /* <DEDUP_REMOVED lines=24> */
.L_x_1704:
[----:B------:R-:W-:-:S13]  /*1050*/  ISETP.NE.AND P0, PT, R9, -0x1, PT ;  /* 0xffffffff0900780c */ /* 0x000fda0003f05270 */
[----:B------:R-:W-:Y:S05]  /*1060*/  @P0 BRA `(.L_x_1706) ;  /* 0x0000000000380947 */ /* 0x000fea0003800000 */
[----:B------:R-:W3:Y:S01]  /*1070*/  LDC.64 R6, c[0x0][0x3b8] ;  /* 0x0000ee00ff067b82 */ /* 0x000ee20000000a00 */
[----:B------:R-:W4:Y:S01]  /*1080*/  LDCU.64 UR4, c[0x0][0x3a0] ;  /* 0x00007400ff0477ac */ /* 0x000f220008000a00 */
[----:B------:R-:W-:-:S05]  /*1090*/  SHF.R.S32.HI R3, RZ, 0x1f, R0 ;  /* 0x0000001fff037819 */ /* 0x000fca0000011400 */
        /* <DEDUP_REMOVED lines=8> */
[----:B--2---:R-:W-:Y:S02]  /*1120*/  IADD3 R5, PT, PT, R11, R3, RZ ;  /* 0x000000030b057210 */ /* 0x004fe40007ffe0ff */
[----:B------:R-:W-:Y:S01]  /*1130*/  MOV R14, R10 ;  /* 0x0000000a000e7202 */ /* 0x000fe20000000f00 */
[----:B------:R-:W-:Y:S05]  /*1140*/  BRA `(.L_x_1707) ;  /* 0x0000000000187947 */ /* 0x000fea0003800000 */
.L_x_1706:
[----:B------:R-:W2:Y:S01]  /*1150*/  LDC.64 R6, c[0x0][0x3b8] ;  /* 0x0000ee00ff067b82 */ /* 0x000ea20000000a00 */
[----:B------:R-:W-:-:S05]  /*1160*/  IADD3 R2, PT, PT, R0, R9, RZ ;  /* 0x0000000900027210 */ /* 0x000fca0007ffe0ff */
[C---:B--2---:R-:W-:Y:S02]  /*1170*/  IMAD R5, R2.reuse, R7, RZ ;  /* 0x0000000702057224 */ /* 0x044fe400078e02ff */
[----:B------:R-:W-:-:S05]  /*1180*/  IMAD.WIDE.U32 R2, R2, R6, RZ ;  /* 0x0000000602027225 */ /* 0x000fca00078e00ff */
[----:B------:R-:W-:Y:S02]  /*1190*/  IADD3 R5, PT, PT, R3, R5, RZ ;  /* 0x0000000503057210 */ /* 0x000fe40007ffe0ff */
[----:B------:R-:W-:Y:S02]  /*11a0*/  MOV R14, R2 ;  /* 0x00000002000e7202 */ /* 0x000fe40000000f00 */
.L_x_1707:
        /* <DEDUP_REMOVED lines=8> */
[----:B-1----:R-:W-:-:S04]  /*1230*/  IMAD.WIDE.U32 R12, R0, R2, RZ ;  /* 0x00000002000c7225 */ /* 0x002fc800078e00ff */
[----:B------:R-:W-:-:S05]  /*1240*/  IMAD R9, R0, R3, R9 ;  /* 0x0000000300097224 */ /* 0x000fca00078e0209 */
[----:B------:R-:W-:-:S03]  /*1250*/  IADD3 R13, PT, PT, R13, R9, RZ ;  /* 0x000000090d0d7210 */ /* 0x000fc60007ffe0ff */
[----:B------:R-:W-:-:S05]  /*1260*/  IMAD.WIDE.U32 R16, R4, UR4, R12 ;  /* 0x0000000404107c25 */ /* 0x000fca000f8e000c */
[----:B------:R-:W-:Y:S01]  /*1270*/  IADD3 R9, PT, PT, R17, R11, RZ ;  /* 0x0000000b11097210 */ /* 0x000fe20007ffe0ff */
[----:B------:R-:W-:Y:S06]  /*1280*/  BRA `(.L_x_1709) ;  /* 0x0000000000147947 */ /* 0x000fec0003800000 */
.L_x_1708:
[----:B------:R-:W2:Y:S01]  /*1290*/  LDC.64 R2, c[0x0][0x3c0] ;  /* 0x0000f000ff027b82 */ /* 0x000ea20000000a00 */
[----:B------:R-:W-:-:S05]  /*12a0*/  IADD3 R0, PT, PT, R0, R9, RZ ;  /* 0x0000000900007210 */ /* 0x000fca0007ffe0ff */
[C---:B--2---:R-:W-:Y:S02]  /*12b0*/  IMAD R9, R0.reuse, R3, RZ ;  /* 0x0000000300097224 */ /* 0x044fe400078e02ff */
[----:B------:R-:W-:-:S05]  /*12c0*/  IMAD.WIDE.U32 R16, R0, R2, RZ ;  /* 0x0000000200107225 */ /* 0x000fca00078e00ff */
[----:B------:R-:W-:-:S07]  /*12d0*/  IADD3 R9, PT, PT, R17, R9, RZ ;  /* 0x0000000911097210 */ /* 0x000fce0007ffe0ff */
.L_x_1709:
[----:B-----5:R-:W2:Y:S01]  /*12e0*/  LDC R4, c[0x0][0x3e8] ;  /* 0x0000fa00ff047b82 */ /* 0x020ea20000000800 */
[----:B------:R-:W-:Y:S01]  /*12f0*/  MOV R20, R16 ;  /* 0x0000001000147202 */ /* 0x000fe20000000f00 */
[----:B------:R-:W-:Y:S01]  /*1300*/  IMAD.MOV.U32 R21, RZ, RZ, R9 ;  /* 0x000000ffff157224 */ /* 0x000fe200078e0009 */
        /* <DEDUP_REMOVED lines=31> */
[----:B------:R-:W-:-:S04]  /*1500*/  IMAD.WIDE.U32 R18, R0, R6, R18 ;  /* 0x0000000600127225 */ /* 0x000fc800078e0012 */
[----:B------:R-:W-:Y:S02]  /*1510*/  @!P0 IMAD.MOV R17, RZ, RZ, -R17 ;  /* 0x000000ffff118224 */ /* 0x000fe400078e0a11 */
[----:B------:R-:W-:Y:S02]  /*1520*/  IMAD R19, R0, R7, R19 ;  /* 0x0000000700137224 */ /* 0x000fe400078e0213 */
[----:B------:R-:W-:Y:S01]  /*1530*/  IMAD.MOV.U32 R16, RZ, RZ, R20 ;  /* 0x000000ffff107224 */ /* 0x000fe200078e0014 */
[----:B------:R-:W-:Y:S01]  /*1540*/  SEL R9, R4, R17, !P1 ;  /* 0x0000001104097207 */ /* 0x000fe20004800000 */
[----:B------:R-:W-:-:S03]  /*1550*/  IMAD R17, R0, R3, R21 ;  /* 0x0000000300117224 */ /* 0x000fc600078e0215 */
[----:B------:R-:W-:Y:S01]  /*1560*/  SHF.R.S32.HI R5, RZ, 0x1f, R9 ;  /* 0x0000001fff057819 */ /* 0x000fe20000011409 */
[----:B-1----:R-:W-:-:S04]  /*1570*/  IMAD.WIDE.U32 R16, R9, R12, R16 ;  /* 0x0000000c09107225 */ /* 0x002fc800078e0010 */
[C---:B------:R-:W-:Y:S02]  /*1580*/  IMAD R0, R5.reuse, R12, RZ ;  /* 0x0000000c05007224 */ /* 0x040fe400078e02ff */
[-C--:B--2---:R-:W-:Y:S02]  /*1590*/  IMAD R14, R5, R10.reuse, RZ ;  /* 0x0000000a050e7224 */ /* 0x084fe400078e02ff */
[C---:B------:R-:W-:Y:S02]  /*15a0*/  IMAD R0, R9.reuse, R13, R0 ;  /* 0x0000000d09007224 */ /* 0x040fe400078e0200 */
[----:B------:R-:W-:-:S04]  /*15b0*/  IMAD.WIDE.U32 R18, R9, R10, R18 ;  /* 0x0000000a09127225 */ /* 0x000fc800078e0012 */
[----:B------:R-:W-:Y:S01]  /*15c0*/  IMAD R14, R9, R11, R14 ;  /* 0x0000000b090e7224 */ /* 0x000fe200078e020e */
[----:B------:R-:W-:-:S04]  /*15d0*/  IADD3 R9, PT, PT, R17, R0, RZ ;  /* 0x0000000011097210 */ /* 0x000fc80007ffe0ff */
[----:B------:R-:W-:-:S07]  /*15e0*/  IADD3 R14, PT, PT, R19, R14, RZ ;  /* 0x0000000e130e7210 */ /* 0x000fce0007ffe0ff */
.L_x_1705:
[----:B------:R-:W-:Y:S01]  /*15f0*/  IMAD.MOV.U32 R5, RZ, RZ, RZ ;  /* 0x000000ffff057224 */ /* 0x000fe200078e00ff */
[----:B------:R-:W1:Y:S01]  /*1600*/  LDC.64 R124, c[0x0][0x3b0] ;  /* 0x0000ec00ff7c7b82 */ /* 0x000e620000000a00 */
[C---:B------:R-:W-:Y:S01]  /*1610*/  IMAD.SHL.U32 R17, R151.reuse, 0x20, RZ ;  /* 0x0000002097117824 */ /* 0x040fe200078e00ff */
[----:B------:R-:W-:Y:S01]  /*1620*/  SHF.R.U32.HI R73, RZ, 0x1, R151 ;  /* 0x00000001ff497819 */ /* 0x000fe20000011697 */
[C---:B------:R-:W-:Y:S01]  /*1630*/  IMAD.SHL.U32 R60, R151.reuse, 0x10, RZ ;  /* 0x00000010973c7824 */ /* 0x040fe200078e00ff */
[----:B------:R-:W2:Y:S01]  /*1640*/  LDCU.64 UR4, c[0x0][0x3c8] ;  /* 0x00007900ff0477ac */ /* 0x000ea20008000a00 */
[----:B------:R3:W5:Y:S01]  /*1650*/  @P2 LDG.E R5, desc[UR6][R126.64] ;  /* 0x000000067e052981 */ /* 0x000762000c1e1900 */
[----:B------:R-:W-:Y:S01]  /*1660*/  ISETP.NE.AND P2, PT, R150, -0x1, PT ;  /* 0xffffffff9600780c */ /* 0x000fe20003f45270 */
[----:B------:R-:W-:Y:S01]  /*1670*/  IMAD.SHL.U32 R0, R151, 0x4, RZ ;  /* 0x0000000497007824 */ /* 0x000fe200078e00ff */
[----:B------:R-:W-:Y:S01]  /*1680*/  LOP3.LUT R20, R17, 0xc0, RZ, 0xc0, !PT ;  /* 0x000000c011147812 */ /* 0x000fe200078ec0ff */
[----:B------:R-:W-:Y:S01]  /*1690*/  IMAD.SHL.U32 R76, R151, 0x8, RZ ;  /* 0x00000008974c7824 */ /* 0x000fe200078e00ff */
[----:B------:R-:W-:Y:S01]  /*16a0*/  LOP3.LUT R13, R17, 0x120, RZ, 0xc0, !PT ;  /* 0x00000120110d7812 */ /* 0x000fe200078ec0ff */
[----:B------:R-:W-:Y:S01]  /*16b0*/  IMAD.MOV.U32 R123, RZ, RZ, RZ ;  /* 0x000000ffff7b7224 */ /* 0x000fe200078e00ff */
[----:B------:R-:W-:Y:S01]  /*16c0*/  LOP3.LUT R61, R20, 0x8, R73, 0xf8, !PT ;  /* 0x00000008143d7812 */ /* 0x000fe200078ef849 */
[----:B------:R-:W-:Y:S01]  /*16d0*/  IMAD.SHL.U32 R97, R2, 0x20, RZ ;  /* 0x0000002002617824 */ /* 0x000fe200078e00ff */
[----:B------:R-:W-:Y:S01]  /*16e0*/  LOP3.LUT R22, R13, 0x3e00, R60, 0xf8, !PT ;  /* 0x00003e000d167812 */ /* 0x000fe200078ef83c */
[----:B------:R-:W4:Y:S01]  /*16f0*/  LDCU.64 UR8, c[0x0][0x388] ;  /* 0x00007100ff0877ac */ /* 0x000f220008000a00 */
[----:B------:R-:W-:Y:S01]  /*1700*/  LOP3.LUT R61, R61, 0x18, R0, 0x78, !PT ;  /* 0x000000183d3d7812 */ /* 0x000fe200078e7800 */
[----:B------:R-:W-:Y:S01]  /*1710*/  IMAD.SHL.U32 R116, R117, 0x80, RZ ;  /* 0x0000008075747824 */ /* 0x000fe200078e00ff */
[----:B------:R-:W-:Y:S01]  /*1720*/  SHF.R.U32.HI R122, RZ, 0x2, R151 ;  /* 0x00000002ff7a7819 */ /* 0x000fe20000011697 */
[----:B------:R-:W2:Y:S01]  /*1730*/  @!P2 LDC.64 R10, c[0x0][0x398] ;  /* 0x0000e600ff0aab82 */ /* 0x000ea20000000a00 */
[----:B------:R-:W-:Y:S01]  /*1740*/  LOP3.LUT R61, R22, R61, RZ, 0xfc, !PT ;  /* 0x0000003d163d7212 */ /* 0x000fe200078efcff */
[----:B------:R-:W-:Y:S01]  /*1750*/  IMAD.SHL.U32 R99, R6, 0x20, RZ ;  /* 0x0000002006637824 */ /* 0x000fe200078e00ff */
[----:B------:R-:W-:Y:S01]  /*1760*/  LOP3.LUT R60, R60, 0x100, RZ, 0xc0, !PT ;  /* 0x000001003c3c7812 */ /* 0x000fe200078ec0ff */
[----:B------:R-:W-:Y:S01]  /*1770*/  IMAD.WIDE.U32 R12, R15, 0x40, R122 ;  /* 0x000000400f0c7825 */ /* 0x000fe200078e007a */
[----:B------:R-:W-:-:S02]  /*1780*/  LOP3.LUT R15, R20, 0x8, R151, 0xf8, !PT ;  /* 0x00000008140f7812 */ /* 0x000fc400078ef897 */
[----:B------:R-:W-:Y:S01]  /*1790*/  LOP3.LUT R60, R60, 0x20, R17, 0xf8, !PT ;  /* 0x000000203c3c7812 */ /* 0x000fe200078ef811 */
[----:B-1----:R-:W-:Y:S01]  /*17a0*/  @P2 IMAD.WIDE.U32 R22, R150, R124, RZ ;  /* 0x0000007c96162225 */ /* 0x002fe200078e00ff */
[----:B------:R-:W-:Y:S02]  /*17b0*/  LOP3.LUT R15, R15, 0x18, R0, 0x78, !PT ;  /* 0x000000180f0f7812 */ /* 0x000fe400078e7800 */
[----:B------:R-:W-:Y:S01]  /*17c0*/  SHF.L.U64.HI R92, R2, 0x5, R3 ;  /* 0x00000005025c7819 */ /* 0x000fe20000010203 */
[----:B------:R-:W-:Y:S01]  /*17d0*/  VIADD R72, R116, 0xffffff80 ;  /* 0xffffff8074487836 */ /* 0x000fe20000000000 */
[----:B------:R-:W-:Y:S02]  /*17e0*/  LOP3.LUT R60, R60, R15, RZ, 0xfc, !PT ;  /* 0x0000000f3c3c7212 */ /* 0x000fe400078efcff */
[----:B------:R-:W-:Y:S02]  /*17f0*/  SHF.L.U64.HI R94, R6, 0x5, R7 ;  /* 0x00000005065e7819 */ /* 0x000fe40000010207 */
[----:B------:R-:W-:Y:S01]  /*1800*/  LOP3.LUT R105, R76, 0x20, RZ, 0xc0, !PT ;  /* 0x000000204c697812 */ /* 0x000fe200078ec0ff */
[----:B--2---:R-:W-:-:S04]  /*1810*/  @!P2 IMAD.WIDE.U32 R24, R152, R10, RZ ;  /* 0x0000000a9818a225 */ /* 0x004fc800078e00ff */
[----:B------:R-:W-:Y:S01]  /*1820*/  @!P2 IMAD.MOV.U32 R10, RZ, RZ, R24 ;  /* 0x000000ffff0aa224 */ /* 0x000fe200078e0018 */
[----:B------:R-:W-:Y:S01]  /*1830*/  LOP3.LUT R24, R76, 0x18, RZ, 0xc0, !PT ;  /* 0x000000184c187812 */ /* 0x000fe200078ec0ff */
[----:B------:R-:W-:Y:S02]  /*1840*/  @P2 IMAD.MOV.U32 R10, RZ, RZ, R22 ;  /* 0x000000ffff0a2224 */ /* 0x000fe400078e0016 */
[----:B------:R-:W-:Y:S01]  /*1850*/  @!P2 IMAD R11, R152, R11, R25 ;  /* 0x0000000b980ba224 */ /* 0x000fe200078e0219 */
[----:B------:R-:W-:Y:S01]  /*1860*/  IADD3 R18, P3, PT, R24, R18, RZ ;  /* 0x0000001218127210 */ /* 0x000fe20007f7e0ff */
[----:B------:R-:W-:Y:S01]  /*1870*/  @P2 IMAD R11, R150, R125, R23 ;  /* 0x0000007d960b2224 */ /* 0x000fe200078e0217 */
[C---:B------:R-:W-:Y:S02]  /*1880*/  IADD3 R20, P4, PT, R24.reuse, R10, RZ ;  /* 0x0000000a18147210 */ /* 0x040fe40007f9e0ff */
[----:B------:R-:W1:Y:S01]  /*1890*/  LDC R10, c[0x0][0x450] ;  /* 0x00011400ff0a7b82 */ /* 0x000e620000000800 */
[----:B------:R-:W-:Y:S01]  /*18a0*/  IMAD.X R19, RZ, RZ, R14, P3 ;  /* 0x000000ffff137224 */ /* 0x000fe200018e060e */
[----:B------:R-:W-:Y:S01]  /*18b0*/  IADD3 R16, P2, PT, R24, R16, RZ ;  /* 0x0000001018107210 */ /* 0x000fe20007f5e0ff */
[----:B------:R-:W-:-:S02]  /*18c0*/  IMAD.X R21, RZ, RZ, R11, P4 ;  /* 0x000000ffff157224 */ /* 0x000fc400020e060b */
[----:B------:R-:W-:-:S04]  /*18d0*/  IMAD.WIDE.U32 R18, R122, R6, R18 ;  /* 0x000000067a127225 */ /* 0x000fc800078e0012 */
[----:B------:R-:W-:Y:S01]  /*18e0*/  IMAD.WIDE.U32 R14, R153, UR4, R20 ;  /* 0x00000004990e7c25 */ /* 0x000fe2000f8e0014 */
[----:B------:R-:W-:-:S03]  /*18f0*/  SHF.L.U32 R82, R18, 0x1, RZ ;  /* 0x0000000112527819 */ /* 0x000fc600000006ff */
[----:B------:R-:W-:Y:S01]  /*1900*/  IMAD R15, R153, UR5, R15 ;  /* 0x00000005990f7c24 */ /* 0x000fe2000f8e020f */
[----:B------:R-:W2:Y:S01]  /*1910*/  LDCU.64 UR4, c[0x0][0x390] ;  /* 0x00007200ff0477ac */ /* 0x000ea20008000a00 */
[----:B------:R-:W-:Y:S01]  /*1920*/  IMAD.X R17, RZ, RZ, R9, P2 ;  /* 0x000000ffff117224 */ /* 0x000fe200010e0609 */
[----:B----4-:R-:W-:Y:S01]  /*1930*/  IADD3 R82, P3, PT, R82, UR8, RZ ;  /* 0x0000000852527c10 */ /* 0x010fe2000ff7e0ff */
[C---:B------:R-:W-:Y:S02]  /*1940*/  IMAD R83, R122.reuse, R7, R19 ;  /* 0x000000077a537224 */ /* 0x040fe400078e0213 */
[----:B------:R-:W-:Y:S01]  /*1950*/  IMAD.WIDE.U32 R16, R122, R2, R16 ;  /* 0x000000027a107225 */ /* 0x000fe200078e0010 */
[----:B------:R-:W-:Y:S02]  /*1960*/  SHF.R.S32.HI R2, RZ, 0x1f, R79 ;  /* 0x0000001fff027819 */ /* 0x000fe4000001144f */
[----:B------:R-:W-:Y:S01]  /*1970*/  SHF.L.U64.HI R83, R18, 0x1, R83 ;  /* 0x0000000112537819 */ /* 0x000fe20000010253 */
[----:B------:R-:W-:Y:S01]  /*1980*/  IMAD R81, R122, R3, R17 ;  /* 0x000000037a517224 */ /* 0x000fe200078e0211 */
[----:B------:R-:W-:Y:S01]  /*1990*/  LOP3.LUT R3, R0, 0xc, RZ, 0xc0, !PT ;  /* 0x0000000c00037812 */ /* 0x000fe200078ec0ff */
[----:B------:R-:W-:Y:S01]  /*19a0*/  IMAD.SHL.U32 R80, R16, 0x2, RZ ;  /* 0x0000000210507824 */ /* 0x000fe200078e00ff */
[----:B------:R-:W-:Y:S01]  /*19b0*/  LEA.HI R0, R2, R79, RZ, 0x7 ;  /* 0x0000004f02007211 */ /* 0x000fe200078f38ff */
[----:B------:R-:W-:Y:S01]  /*19c0*/  IMAD R9, R13, R124, RZ ;  /* 0x0000007c0d097224 */ /* 0x000fe200078e02ff */
[----:B------:R-:W-:-:S02]  /*19d0*/  SHF.L.U64.HI R81, R16, 0x1, R81 ;  /* 0x0000000110517819 */ /* 0x000fc40000010251 */
[----:B------:R-:W-:Y:S01]  /*19e0*/  SHF.R.S32.HI R0, RZ, 0x7, R0 ;  /* 0x00000007ff007819 */ /* 0x000fe20000011400 */
[----:B------:R-:W-:Y:S01]  /*19f0*/  IMAD R9, R12, R125, R9 ;  /* 0x0000007d0c097224 */ /* 0x000fe200078e0209 */
[----:B--2---:R-:W-:Y:S01]  /*1a00*/  IADD3 R80, P2, PT, R80, UR4, RZ ;  /* 0x0000000450507c10 */ /* 0x004fe2000ff5e0ff */
[----:B------:R-:W-:Y:S01]  /*1a10*/  IMAD.WIDE.U32 R124, R12, R124, R14 ;  /* 0x0000007c0c7c7225 */ /* 0x000fe200078e000e */
[----:B-1----:R-:W-:Y:S02]  /*1a20*/  LEA.HI R119, R10, R10, RZ, 0x1 ;  /* 0x0000000a0a777211 */ /* 0x002fe400078f08ff */
[----:B------:R-:W-:Y:S01]  /*1a30*/  IADD3.X R81, PT, PT, R81, UR5, RZ, P2, !PT ;  /* 0x0000000551517c10 */ /* 0x000fe200097fe4ff */
[----:B------:R-:W-:Y:S01]  /*1a40*/  IMAD.MOV.U32 R148, RZ, RZ, R80 ;  /* 0x000000ffff947224 */ /* 0x000fe200078e0050 */
[----:B------:R-:W-:Y:S01]  /*1a50*/  ISETP.GE.AND P2, PT, R0, R117, PT ;  /* 0x000000750000720c */ /* 0x000fe20003f46270 */
[----:B------:R-:W-:Y:S01]  /*1a60*/  IMAD.IADD R78, R125, 0x1, R9 ;  /* 0x000000017d4e7824 */ /* 0x000fe200078e0209 */
[----:B------:R-:W-:Y:S01]  /*1a70*/  SHF.R.S32.HI R119, RZ, 0x1, R119 ;  /* 0x00000001ff777819 */ /* 0x000fe20000011477 */
[----:B------:R-:W-:Y:S01]  /*1a80*/  IMAD.MOV.U32 R149, RZ, RZ, R81 ;  /* 0x000000ffff957224 */ /* 0x000fe200078e0051 */
[----:B------:R-:W-:-:S02]  /*1a90*/  IADD3.X R83, PT, PT, R83, UR9, RZ, P3, !PT ;  /* 0x0000000953537c10 */ /* 0x000fc40009ffe4ff */
[----:B------:R-:W-:Y:S01]  /*1aa0*/  MOV R146, R82 ;  /* 0x0000005200927202 */ /* 0x000fe20000000f00 */
[----:B------:R-:W-:Y:S02]  /*1ab0*/  IMAD R118, R122, R119, R3 ;  /* 0x000000777a767224 */ /* 0x000fe400078e0203 */
[----:B------:R-:W-:Y:S02]  /*1ac0*/  IMAD.MOV.U32 R147, RZ, RZ, R83 ;  /* 0x000000ffff937224 */ /* 0x000fe400078e0053 */
[--C-:B------:R-:W-:Y:S01]  /*1ad0*/  IMAD.IADD R114, R3, 0x1, R118.reuse ;  /* 0x0000000103727824 */ /* 0x100fe200078e0276 */
[----:B------:R-:W-:-:S04]  /*1ae0*/  SHF.R.S32.HI R104, RZ, 0x1f, R118 ;  /* 0x0000001fff687819 */ /* 0x000fc80000011476 */
[----:B------:R-:W-:Y:S01]  /*1af0*/  SHF.R.S32.HI R102, RZ, 0x1f, R114 ;  /* 0x0000001fff667819 */ /* 0x000fe20000011472 */
[----:B---3--:R-:W-:Y:S06]  /*1b00*/  @P2 BRA `(.L_x_1710) ;  /* 0x0000007c00e02947 */ /* 0x008fec0003800000 */
[----:B------:R-:W1:Y:S01]  /*1b10*/  LDC.64 R2, c[0x0][0x4a0] ;  /* 0x00012800ff027b82 */ /* 0x000e620000000a00 */
[----:B------:R-:W2:Y:S01]  /*1b20*/  LDCU.128 UR16, c[0x0][0x4b0] ;  /* 0x00009600ff1077ac */ /* 0x000ea20008000c00 */
[----:B------:R-:W-:Y:S01]  /*1b30*/  IMAD.MOV.U32 R25, RZ, RZ, RZ ;  /* 0x000000ffff197224 */ /* 0x000fe200078e00ff */
[--C-:B------:R-:W-:Y:S01]  /*1b40*/  SHF.R.S32.HI R27, RZ, 0x1f, R79.reuse ;  /* 0x0000001fff1b7819 */ /* 0x100fe2000001144f */
[----:B------:R-:W-:Y:S01]  /*1b50*/  @!P0 IMAD.MOV R8, RZ, RZ, -R8 ;  /* 0x000000ffff088224 */ /* 0x000fe200078e0a08 */
[----:B------:R-:W3:Y:S01]  /*1b60*/  LDCU.128 UR12, c[0x0][0x4c0] ;  /* 0x00009800ff0c77ac */ /* 0x000ee20008000c00 */
[----:B------:R-:W-:Y:S01]  /*1b70*/  VIMNMX R77, PT, PT, RZ, R0, !PT ;  /* 0x00000000ff4d7248 */ /* 0x000fe20007fe0100 */
[----:B------:R-:W-:Y:S01]  /*1b80*/  IMAD.SHL.U32 R115, R119, 0x20, RZ ;  /* 0x0000002077737824 */ /* 0x000fe200078e00ff */
[----:B------:R-:W4:Y:S01]  /*1b90*/  LDC.64 R100, c[0x0][0x4a8] ;  /* 0x00012a00ff647b82 */ /* 0x000f220000000a00 */
[----:B------:R-:W-:Y:S01]  /*1ba0*/  SEL R10, R4, R8, !P1 ;  /* 0x00000008040a7207 */ /* 0x000fe20004800000 */
[----:B------:R-:W3:Y:S01]  /*1bb0*/  LDCU.128 UR8, c[0x0][0x490] ;  /* 0x00009200ff0877ac */ /* 0x000ee20008000c00 */
[----:B------:R-:W-:Y:S01]  /*1bc0*/  IADD3 R4, P0, PT, -R79, R122, RZ ;  /* 0x0000007a4f047210 */ /* 0x000fe20007f1e1ff */
[C---:B------:R-:W-:Y:S01]  /*1bd0*/  IMAD R109, R119.reuse, 0x60, RZ ;  /* 0x00000060776d7824 */ /* 0x040fe200078e02ff */
[C---:B------:R-:W-:Y:S01]  /*1be0*/  IADD3 R75, PT, PT, R122.reuse, 0x20, RZ ;  /* 0x000000207a4b7810 */ /* 0x040fe20007ffe0ff */
[----:B------:R-:W3:Y:S01]  /*1bf0*/  LDCU.64 UR4, c[0x0][0x488] ;  /* 0x00009100ff0477ac */ /* 0x000ee20008000a00 */
[----:B------:R-:W-:Y:S01]  /*1c00*/  IADD3.X R27, PT, PT, RZ, ~R27, RZ, P0, !PT ;  /* 0x8000001bff1b7210 */ /* 0x000fe200007fe4ff */
[----:B------:R-:W-:Y:S01]  /*1c10*/  IMAD.SHL.U32 R107, R119, 0x40, RZ ;  /* 0x00000040776b7824 */ /* 0x000fe200078e00ff */
[C---:B------:R-:W-:Y:S01]  /*1c20*/  IADD3 R111, PT, PT, R122.reuse, 0x60, RZ ;  /* 0x000000607a6f7810 */ /* 0x040fe20007ffe0ff */
[----:B------:R-:W-:Y:S01]  /*1c30*/  VIADD R113, R122, 0x40 ;  /* 0x000000407a717836 */ /* 0x000fe20000000000 */
[C---:B------:R-:W-:Y:S01]  /*1c40*/  LOP3.LUT R23, R24.reuse, 0x20, RZ, 0xfc, !PT ;  /* 0x0000002018177812 */ /* 0x040fe200078efcff */
[----:B--2---:R-:W-:Y:S01]  /*1c50*/  IMAD R85, R27, UR16, RZ ;  /* 0x000000101b557c24 */ /* 0x004fe2000f8e02ff */
[----:B------:R-:W-:Y:S01]  /*1c60*/  LOP3.LUT R22, R24, 0x40, RZ, 0xfc, !PT ;  /* 0x0000004018167812 */ /* 0x000fe200078efcff */
[----:B------:R-:W-:Y:S01]  /*1c70*/  IMAD R112, R117, -0x80, R79 ;  /* 0xffffff8075707824 */ /* 0x000fe200078e024f */
[----:B------:R-:W-:Y:S01]  /*1c80*/  MOV R108, R72 ;  /* 0x00000048006c7202 */ /* 0x000fe20000000f00 */
[----:B-1----:R-:W-:Y:S01]  /*1c90*/  IMAD.WIDE.U32 R6, R152, R2, R24 ;  /* 0x0000000298067225 */ /* 0x002fe200078e0018 */
[----:B------:R-:W-:-:S02]  /*1ca0*/  SHF.R.S32.HI R98, RZ, 0x1f, R107 ;  /* 0x0000001fff627819 */ /* 0x000fc4000001146b */
[----:B------:R-:W-:Y:S01]  /*1cb0*/  SHF.R.S32.HI R96, RZ, 0x1f, R109 ;  /* 0x0000001fff607819 */ /* 0x000fe2000001146d */
[----:B------:R-:W-:Y:S01]  /*1cc0*/  IMAD R7, R152, R3, R7 ;  /* 0x0000000398077224 */ /* 0x000fe200078e0207 */
[----:B------:R-:W-:Y:S01]  /*1cd0*/  SHF.R.S32.HI R3, RZ, 0x1f, R10 ;  /* 0x0000001fff037819 */ /* 0x000fe2000001140a */
[C---:B-----5:R-:W-:Y:S02]  /*1ce0*/  IMAD.IADD R2, R72.reuse, 0x1, R5 ;  /* 0x0000000148027824 */ /* 0x060fe400078e0205 */
[----:B------:R-:W-:Y:S01]  /*1cf0*/  IMAD.WIDE.U32 R8, R72, UR16, R6 ;  /* 0x0000001048087c25 */ /* 0x000fe2000f8e0006 */
[----:B----4-:R-:W-:-:S03]  /*1d00*/  SHF.L.U32 R103, R100, 0x5, RZ ;  /* 0x0000000564677819 */ /* 0x010fc600000006ff */
[----:B------:R-:W-:Y:S02]  /*1d10*/  IMAD R9, R72, UR17, R9 ;  /* 0x0000001148097c24 */ /* 0x000fe4000f8e0209 */
[----:B---3--:R-:W-:Y:S02]  /*1d20*/  IMAD R7, R3, UR12, RZ ;  /* 0x0000000c03077c24 */ /* 0x008fe4000f8e02ff */
[----:B------:R-:W-:-:S04]  /*1d30*/  IMAD.WIDE.U32 R8, R10, UR12, R8 ;  /* 0x0000000c0a087c25 */ /* 0x000fc8000f8e0008 */
[----:B------:R-:W-:Y:S01]  /*1d40*/  IMAD R6, R10, UR13, R7 ;  /* 0x0000000d0a067c24 */ /* 0x000fe2000f8e0207 */
[----:B------:R-:W1:Y:S01]  /*1d50*/  LDCU.64 UR12, c[0x0][0x4e0] ;  /* 0x00009c00ff0c77ac */ /* 0x000e620008000a00 */
[----:B------:R-:W-:Y:S02]  /*1d60*/  IMAD R3, R3, UR18, RZ ;  /* 0x0000001203037c24 */ /* 0x000fe4000f8e02ff */
[----:B------:R-:W-:Y:S01]  /*1d70*/  IMAD R5, R2, R119, RZ ;  /* 0x0000007702057224 */ /* 0x000fe200078e02ff */
[----:B------:R-:W-:Y:S01]  /*1d80*/  IADD3 R7, PT, PT, R9, R6, RZ ;  /* 0x0000000609077210 */ /* 0x000fe20007ffe0ff */
[----:B------:R-:W-:Y:S02]  /*1d90*/  IMAD.MOV.U32 R6, RZ, RZ, R8 ;  /* 0x000000ffff067224 */ /* 0x000fe400078e0008 */
[----:B------:R-:W-:Y:S01]  /*1da0*/  IMAD.WIDE.U32 R12, R152, UR10, R24 ;  /* 0x0000000a980c7c25 */ /* 0x000fe2000f8e0018 */
[C---:B------:R-:W-:Y:S02]  /*1db0*/  IADD3 R86, P0, PT, R5.reuse, R114, RZ ;  /* 0x0000007205567210 */ /* 0x040fe40007f1e0ff */
[----:B------:R-:W-:Y:S01]  /*1dc0*/  IADD3 R62, P1, PT, R5, R118, RZ ;  /* 0x00000076053e7210 */ /* 0x000fe20007f3e0ff */
[----:B------:R-:W-:Y:S01]  /*1dd0*/  IMAD R8, R10, UR19, R3 ;  /* 0x000000130a087c24 */ /* 0x000fe2000f8e0203 */
[----:B------:R-:W-:Y:S01]  /*1de0*/  SHF.R.S32.HI R3, RZ, 0x1f, R5 ;  /* 0x0000001fff037819 */ /* 0x000fe20000011405 */
[----:B------:R-:W-:Y:S01]  /*1df0*/  IMAD R13, R152, UR11, R13 ;  /* 0x0000000b980d7c24 */ /* 0x000fe2000f8e020d */
[----:B------:R-:W2:Y:S01]  /*1e00*/  LDCU.64 UR10, c[0x0][0x4d0] ;  /* 0x00009a00ff0a77ac */ /* 0x000ea20008000a00 */
[----:B------:R-:W-:Y:S01]  /*1e10*/  IMAD.WIDE.U32 R6, R4, UR16, R6 ;  /* 0x0000001004067c25 */ /* 0x000fe2000f8e0006 */
[----:B------:R-:W-:-:S03]  /*1e20*/  UMOV UR19, URZ ;  /* 0x000000ff00137c82 */ /* 0x000fc60008000000 */
[C---:B------:R-:W-:Y:S01]  /*1e30*/  IMAD.X R87, R3.reuse, 0x1, R102, P0 ;  /* 0x0000000103577824 */ /* 0x040fe200000e0666 */
[----:B------:R-:W-:Y:S01]  /*1e40*/  LEA R84, P3, R6, UR8, 0x1 ;  /* 0x0000000806547c11 */ /* 0x000fe2000f8608ff */
[----:B------:R-:W-:Y:S02]  /*1e50*/  IMAD.X R3, R3, 0x1, R104, P1 ;  /* 0x0000000103037824 */ /* 0x000fe400008e0668 */
[----:B------:R-:W-:Y:S01]  /*1e60*/  IMAD.WIDE.U32 R12, R72, R100, R12 ;  /* 0x00000064480c7225 */ /* 0x000fe200078e000c */
[----:B------:R-:W-:Y:S02]  /*1e70*/  SHF.L.U64.HI R87, R86, 0x1, R87 ;  /* 0x0000000156577819 */ /* 0x000fe40000010257 */
[C---:B------:R-:W-:Y:S01]  /*1e80*/  SHF.L.U64.HI R2, R62.reuse, 0x1, R3 ;  /* 0x000000013e027819 */ /* 0x040fe20000010203 */
[----:B------:R-:W-:Y:S02]  /*1e90*/  IMAD.SHL.U32 R62, R62, 0x2, RZ ;  /* 0x000000023e3e7824 */ /* 0x000fe400078e00ff */
[----:B------:R-:W-:-:S02]  /*1ea0*/  IMAD R13, R72, R101, R13 ;  /* 0x00000065480d7224 */ /* 0x000fc400078e020d */
[----:B------:R-:W-:Y:S01]  /*1eb0*/  IMAD R85, R4, UR17, R85 ;  /* 0x0000001104557c24 */ /* 0x000fe2000f8e0255 */
[----:B------:R-:W-:Y:S01]  /*1ec0*/  IADD3 R28, P0, PT, R62, UR14, RZ ;  /* 0x0000000e3e1c7c10 */ /* 0x000fe2000ff1e0ff */
[----:B------:R-:W-:Y:S01]  /*1ed0*/  IMAD.WIDE.U32 R10, R10, UR18, R12 ;  /* 0x000000120a0a7c25 */ /* 0x000fe2000f8e000c */
[----:B------:R-:W-:Y:S01]  /*1ee0*/  USHF.L.U32 UR18, UR16, 0x7, URZ ;  /* 0x0000000710127899 */ /* 0x000fe200080006ff */
[----:B------:R-:W3:Y:S01]  /*1ef0*/  LDCU UR16, c[0x0][0x450] ;  /* 0x00008a00ff1077ac */ /* 0x000ee20008000800 */
[----:B------:R-:W-:Y:S01]  /*1f00*/  IADD3.X R29, PT, PT, R2, UR15, RZ, P0, !PT ;  /* 0x0000000f021d7c10 */ /* 0x000fe200087fe4ff */
[----:B------:R-:W-:Y:S01]  /*1f10*/  IMAD.SHL.U32 R86, R86, 0x2, RZ ;  /* 0x0000000256567824 */ /* 0x000fe200078e00ff */
[----:B--2---:R-:W-:Y:S01]  /*1f20*/  IADD3 R62, P0, PT, R62, UR10, RZ ;  /* 0x0000000a3e3e7c10 */ /* 0x004fe2000ff1e0ff */
[----:B------:R-:W2:Y:S01]  /*1f30*/  LDCU.U8 UR17, c[0x0][0x533] ;  /* 0x0000a660ff1177ac */ /* 0x000ea20008000000 */
[----:B------:R-:W-:Y:S01]  /*1f40*/  IADD3 R9, PT, PT, R11, R8, RZ ;  /* 0x000000080b097210 */ /* 0x000fe20007ffe0ff */
[----:B------:R-:W-:Y:S01]  /*1f50*/  IMAD R27, R27, R100, RZ ;  /* 0x000000641b1b7224 */ /* 0x000fe200078e02ff */
[----:B------:R-:W-:Y:S01]  /*1f60*/  MOV R8, R10 ;  /* 0x0000000a00087202 */ /* 0x000fe20000000f00 */
[----:B------:R-:W-:Y:S01]  /*1f70*/  IMAD.SHL.U32 R93, R100, 0x80, RZ ;  /* 0x00000080645d7824 */ /* 0x000fe200078e00ff */
[----:B------:R-:W-:Y:S01]  /*1f80*/  IADD3.X R63, PT, PT, R2, UR11, RZ, P0, !PT ;  /* 0x0000000b023f7c10 */ /* 0x000fe200087fe4ff */
[C---:B------:R-:W-:Y:S01]  /*1f90*/  IMAD R27, R4.reuse, R101, R27 ;  /* 0x00000065041b7224 */ /* 0x040fe200078e021b */
[----:B------:R-:W-:Y:S01]  /*1fa0*/  IADD3 R0, P0, PT, RZ, -UR19, RZ ;  /* 0x80000013ff007c10 */ /* 0x000fe2000ff1e0ff */
[----:B------:R-:W-:Y:S01]  /*1fb0*/  IMAD.WIDE.U32 R4, R4, R100, R8 ;  /* 0x0000006404047225 */ /* 0x000fe200078e0008 */
[----:B------:R-:W-:-:S02]  /*1fc0*/  IADD3 R88, P1, PT, R86, UR14, RZ ;  /* 0x0000000e56587c10 */ /* 0x000fc4000ff3e0ff */
[----:B------:R-:W-:Y:S01]  /*1fd0*/  IADD3.X R3, PT, PT, RZ, ~UR18, RZ, P0, !PT ;  /* 0x80000012ff037c10 */ /* 0x000fe200087fe4ff */
[----:B------:R-:W-:Y:S01]  /*1fe0*/  IMAD.X R93, RZ, RZ, ~R93, P0 ;  /* 0x000000ffff5d7224 */ /* 0x000fe200000e0e5d */
[----:B------:R-:W-:Y:S01]  /*1ff0*/  IADD3.X R89, PT, PT, R87, UR15, RZ, P1, !PT ;  /* 0x0000000f57597c10 */ /* 0x000fe20008ffe4ff */
[----:B------:R-:W-:Y:S01]  /*2000*/  IMAD.IADD R85, R7, 0x1, R85 ;  /* 0x0000000107557824 */ /* 0x000fe200078e0255 */
[----:B------:R-:W-:Y:S01]  /*2010*/  LEA R26, P2, R4, UR4, 0x1 ;  /* 0x00000004041a7c11 */ /* 0x000fe2000f8408ff */
[----:B------:R-:W-:Y:S01]  /*2020*/  IMAD.IADD R27, R5, 0x1, R27 ;  /* 0x00000001051b7824 */ /* 0x000fe200078e021b */
[----:B------:R-:W-:Y:S01]  /*2030*/  IADD3 R86, P1, PT, R86, UR10, RZ ;  /* 0x0000000a56567c10 */ /* 0x000fe2000ff3e0ff */
[----:B------:R-:W-:Y:S01]  /*2040*/  IMAD R110, R117, -0x80, R74 ;  /* 0xffffff80756e7824 */ /* 0x000fe200078e024a */
[----:B------:R-:W-:Y:S01]  /*2050*/  SHF.L.U64.HI R101, R100, 0x5, R101 ;  /* 0x0000000564657819 */ /* 0x000fe20000010265 */
[----:B------:R-:W-:Y:S01]  /*2060*/  IMAD.MOV.U32 R106, RZ, RZ, R117 ;  /* 0x000000ffff6a7224 */ /* 0x000fe200078e0075 */
[----:B------:R-:W-:Y:S01]  /*2070*/  SHF.R.S64 R95, R0, 0x1f, R93 ;  /* 0x0000001f005f7819 */ /* 0x000fe2000000105d */
[----:B------:R-:W4:Y:S01]  /*2080*/  LDCU.64 UR14, c[0x0][0x3c0] ;  /* 0x00007800ff0e77ac */ /* 0x000f220008000a00 */
[----:B------:R-:W-:-:S02]  /*2090*/  SHF.R.S32.HI R100, RZ, 0x1f, R115 ;  /* 0x0000001fff647819 */ /* 0x000fc40000011473 */
[----:B---3--:R-:W-:Y:S01]  /*20a0*/  MOV R31, UR16 ;  /* 0x00000010001f7c02 */ /* 0x008fe20008000f00 */
[----:B--2---:R-:W-:Y:S01]  /*20b0*/  UISETP.NE.AND UP0, UPT, UR17, URZ, UPT ;  /* 0x000000ff1100728c */ /* 0x004fe2000bf05270 */
[--C-:B------:R-:W-:Y:S02]  /*20c0*/  SHF.R.S64 R91, R0, 0x1f, R3.reuse ;  /* 0x0000001f005b7819 */ /* 0x100fe40000001003 */
[----:B------:R-:W-:Y:S02]  /*20d0*/  SHF.R.S32.HI R90, RZ, 0x1f, R3 ;  /* 0x0000001fff5a7819 */ /* 0x000fe40000011403 */
[----:B------:R-:W-:Y:S02]  /*20e0*/  SHF.R.S32.HI R93, RZ, 0x1f, R93 ;  /* 0x0000001fff5d7819 */ /* 0x000fe4000001145d */
[----:B------:R-:W-:Y:S02]  /*20f0*/  LEA.HI.X R85, R6, UR9, R85, 0x1, P3 ;  /* 0x0000000906557c11 */ /* 0x000fe400098f0c55 */
[----:B------:R-:W-:Y:S01]  /*2100*/  LEA.HI.X R27, R4, UR5, R27, 0x1, P2 ;  /* 0x00000005041b7c11 */ /* 0x000fe200090f0c1b */
[----:B------:R-:W2:Y:S01]  /*2110*/  LDCU.64 UR4, c[0x0][0x3b8] ;  /* 0x00007700ff0477ac */ /* 0x000ea20008000a00 */
[----:B------:R-:W-:Y:S01]  /*2120*/  IADD3.X R87, PT, PT, R87, UR11, RZ, P1, !PT ;  /* 0x0000000b57577c10 */ /* 0x000fe20008ffe4ff */
[----:B-1----:R-:W3:Y:S06]  /*2130*/  LDCU.128 UR8, c[0x0][0x3a0] ;  /* 0x00007400ff0877ac */ /* 0x002eec0008000c00 */
.L_x_1732:
[----:B------:R-:W-:Y:S01]  /*2140*/  VIADD R110, R110, 0x80 ;  /* 0x000000806e6e7836 */ /* 0x000fe20000000000 */
[----:B------:R-:W-:Y:S01]  /*2150*/  BSSY.RECONVERGENT B1, `(.L_x_1711) ;  /* 0x0000734000017945 */ /* 0x000fe20003800200 */
[----:B------:R-:W-:Y:S02]  /*2160*/  VIADD R112, R112, 0x80 ;  /* 0x0000008070707836 */ /* 0x000fe40000000000 */
[----:B------:R-:W-:Y:S01]  /*2170*/  VIADD R106, R106, 0xffffffff ;  /* 0xffffffff6a6a7836 */ /* 0x000fe20000000000 */
[-C--:B------:R-:W-:Y:S01]  /*2180*/  ISETP.GE.AND P0, PT, R122, R110.reuse, PT ;  /* 0x0000006e7a00720c */ /* 0x080fe20003f06270 */
[----:B------:R-:W-:Y:S01]  /*2190*/  IMAD.MOV.U32 R120, RZ, RZ, R108 ;  /* 0x000000ffff787224 */ /* 0x000fe200078e006c */
[C---:B------:R-:W-:Y:S01]  /*21a0*/  ISETP.GE.AND P6, PT, R75.reuse, R110, PT ;  /* 0x0000006e4b00720c */ /* 0x040fe20003fc6270 */
[----:B------:R-:W-:Y:S01]  /*21b0*/  VIADD R108, R108, 0xffffff80 ;  /* 0xffffff806c6c7836 */ /* 0x000fe20000000000 */
[-C--:B------:R-:W-:Y:S02]  /*21c0*/  ISETP.GE.AND P0, PT, R122, R112.reuse, !P0 ;  /* 0x000000707a00720c */ /* 0x080fe40004706270 */
[----:B------:R-:W-:Y:S02]  /*21d0*/  ISETP.GE.AND P6, PT, R75, R112, !P6 ;  /* 0x000000704b00720c */ /* 0x000fe400077c6270 */
[-C--:B------:R-:W-:Y:S02]  /*21e0*/  ISETP.GE.AND P5, PT, R113, R110.reuse, PT ;  /* 0x0000006e7100720c */ /* 0x080fe40003fa6270 */
[----:B------:R-:W-:Y:S02]  /*21f0*/  ISETP.GE.AND P4, PT, R111, R110, PT ;  /* 0x0000006e6f00720c */ /* 0x000fe40003f86270 */
[-C--:B------:R-:W-:Y:S02]  /*2200*/  ISETP.GE.AND P5, PT, R113, R112.reuse, !P5 ;  /* 0x000000707100720c */ /* 0x080fe40006fa6270 */
[----:B------:R-:W-:Y:S02]  /*2210*/  ISETP.GE.AND P4, PT, R111, R112, !P4 ;  /* 0x000000706f00720c */ /* 0x000fe40006786270 */
[----:B------:R-:W-:Y:S01]  /*2220*/  ISETP.GT.AND P3, PT, R106, R77, PT ;  /* 0x0000004d6a00720c */ /* 0x000fe20003f64270 */
[----:B------:R-:W5:Y:S02]  /*2230*/  @P0 LDG.E.128 R12, desc[UR6][R84.64] ;  /* 0x00000006540c0981 */ /* 0x000f64000c1e1d00 */
[----:B------:R-:W1:Y:S02]  /*2240*/  @P6 LDC.64 R2, c[0x0][0x4b0] ;  /* 0x00012c00ff026b82 */ /* 0x000e640000000a00 */
[----:B-----5:R-:W-:Y:S01]  /*2250*/  @P0 STG.E.128 desc[UR6][R80.64], R12 ;  /* 0x0000000c50000986 */ /* 0x020fe2000c101d06 */
[C---:B-1----:R-:W-:Y:S03]  /*2260*/  @P6 LEA R36, P1, R2.reuse, R84, 0x6 ;  /* 0x0000005402246211 */ /* 0x042fe600078230ff */
[----:B------:R-:W5:Y:S01]  /*2270*/  @P0 LDG.E.128 R8, desc[UR6][R84.64+0x40] ;  /* 0x0000400654080981 */ /* 0x000f62000c1e1d00 */
[----:B------:R-:W-:Y:S02]  /*2280*/  @P6 LEA.HI.X R37, R2, R85, R3, 0x6, P1 ;  /* 0x0000005502256211 */ /* 0x000fe400008f3403 */
[----:B------:R-:W1:Y:S01]  /*2290*/  @P5 LDC.64 R2, c[0x0][0x4b0] ;  /* 0x00012c00ff025b82 */ /* 0x000e620000000a00 */
[C---:B--2---:R-:W-:Y:S04]  /*22a0*/  @P6 LEA R34, P1, R97.reuse, R80, 0x1 ;  /* 0x0000005061226211 */ /* 0x044fe800078208ff */
[----:B------:R-:W-:Y:S02]  /*22b0*/  @P6 LEA.HI.X R35, R97, R81, R92, 0x1, P1 ;  /* 0x0000005161236211 */ /* 0x000fe400008f0c5c */
[C---:B-1----:R-:W-:Y:S04]  /*22c0*/  @P5 LEA R32, P1, R2.reuse, R84, 0x7 ;  /* 0x0000005402205211 */ /* 0x042fe800078238ff */
[----:B------:R-:W-:Y:S02]  /*22d0*/  @P5 LEA.HI.X R33, R2, R85, R3, 0x7, P1 ;  /* 0x0000005502215211 */ /* 0x000fe400008f3c03 */
[----:B------:R-:W1:Y:S02]  /*22e0*/  @P5 LDC.64 R2, c[0x0][0x3c0] ;  /* 0x0000f000ff025b82 */ /* 0x000e640000000a00 */
[C---:B-1----:R-:W-:Y:S04]  /*22f0*/  @P5 LEA R20, P1, R2.reuse, R80, 0x7 ;  /* 0x0000005002145211 */ /* 0x042fe800078238ff */
[----:B------:R-:W-:Y:S02]  /*2300*/  @P5 LEA.HI.X R21, R2, R81, R3, 0x7, P1 ;  /* 0x0000005102155211 */ /* 0x000fe400008f3c03 */
[----:B------:R-:W1:Y:S01]  /*2310*/  @P4 LDC.64 R2, c[0x0][0x4b0] ;  /* 0x00012c00ff024b82 */ /* 0x000e620000000a00 */
[----:B------:R-:W-:Y:S01]  /*2320*/  ISETP.NE.AND P1, PT, R31, RZ, PT ;  /* 0x000000ff1f00720c */ /* 0x000fe20003f25270 */
[----:B-1----:R-:W-:Y:S01]  /*2330*/  @P4 IMAD R3, R3, 0xc0, RZ ;  /* 0x000000c003034824 */ /* 0x002fe200078e02ff */
[----:B-----5:R1:W-:Y:S04]  /*2340*/  @P0 STG.E.128 desc[UR6][R80.64+0x40], R8 ;  /* 0x0000400850000986 */ /* 0x0203e8000c101d06 */
[----:B------:R-:W5:Y:S04]  /*2350*/  @P0 LDG.E.128 R4, desc[UR6][R84.64+0x80] ;  /* 0x0000800654040981 */ /* 0x000f68000c1e1d00 */
[----:B-----5:R5:W-:Y:S04]  /*2360*/  @P0 STG.E.128 desc[UR6][R80.64+0x80], R4 ;  /* 0x0000800450000986 */ /* 0x020be8000c101d06 */
[----:B------:R-:W4:Y:S04]  /*2370*/  @P6 LDG.E.128 R16, desc[UR6][R36.64] ;  /* 0x0000000624106981 */ /* 0x000f28000c1e1d00 */
[----:B----4-:R-:W-:Y:S04]  /*2380*/  @P6 STG.E.128 desc[UR6][R34.64], R16 ;  /* 0x0000001022006986 */ /* 0x010fe8000c101d06 */
[----:B-1----:R-:W4:Y:S04]  /*2390*/  @P6 LDG.E.128 R8, desc[UR6][R36.64+0x40] ;  /* 0x0000400624086981 */ /* 0x002f28000c1e1d00 */
[----:B----4-:R-:W-:Y:S04]  /*23a0*/  @P6 STG.E.128 desc[UR6][R34.64+0x40], R8 ;  /* 0x0000400822006986 */ /* 0x010fe8000c101d06 */
[----:B------:R-:W4:Y:S04]  /*23b0*/  @P6 LDG.E.128 R12, desc[UR6][R36.64+0x80] ;  /* 0x00008006240c6981 */ /* 0x000f28000c1e1d00 */
[----:B----4-:R1:W-:Y:S04]  /*23c0*/  @P6 STG.E.128 desc[UR6][R34.64+0x80], R12 ;  /* 0x0000800c22006986 */ /* 0x0103e8000c101d06 */
[----:B-----5:R-:W4:Y:S01]  /*23d0*/  @P5 LDG.E.128 R4, desc[UR6][R32.64] ;  /* 0x0000000620045981 */ /* 0x020f22000c1e1d00 */
[----:B-1----:R-:W-:Y:S04]  /*23e0*/  @P4 IMAD.WIDE.U32 R34, R2, 0xc0, R84 ;  /* 0x000000c002224825 */ /* 0x002fe800078e0054 */
[----:B------:R-:W-:Y:S02]  /*23f0*/  @P4 IMAD.IADD R35, R35, 0x1, R3 ;  /* 0x0000000123234824 */ /* 0x000fe400078e0203 */
[----:B------:R-:W1:Y:S02]  /*2400*/  @P4 LDC.64 R2, c[0x0][0x3c0] ;  /* 0x0000f000ff024b82 */ /* 0x000e640000000a00 */
[----:B-1----:R-:W-:Y:S01]  /*2410*/  @P4 IMAD R3, R3, 0xc0, RZ ;  /* 0x000000c003034824 */ /* 0x002fe200078e02ff */
[----:B----4-:R-:W-:Y:S04]  /*2420*/  @P5 STG.E.128 desc[UR6][R20.64], R4 ;  /* 0x0000000414005986 */ /* 0x010fe8000c101d06 */
[----:B------:R-:W4:Y:S04]  /*2430*/  @P5 LDG.E.128 R16, desc[UR6][R32.64+0x40] ;  /* 0x0000400620105981 */ /* 0x000f28000c1e1d00 */
[----:B----4-:R1:W-:Y:S04]  /*2440*/  @P5 STG.E.128 desc[UR6][R20.64+0x40], R16 ;  /* 0x0000401014005986 */ /* 0x0103e8000c101d06 */
[----:B------:R-:W4:Y:S01]  /*2450*/  @P5 LDG.E.128 R8, desc[UR6][R32.64+0x80] ;  /* 0x0000800620085981 */ /* 0x000f22000c1e1d00 */
[----:B-1----:R-:W-:Y:S04]  /*2460*/  @P4 IMAD.WIDE.U32 R16, R2, 0xc0, R80 ;  /* 0x000000c002104825 */ /* 0x002fe800078e0050 */
[----:B------:R-:W-:Y:S01]  /*2470*/  @P4 IMAD.IADD R17, R17, 0x1, R3 ;  /* 0x0000000111114824 */ /* 0x000fe200078e0203 */
[----:B----4-:R1:W-:Y:S04]  /*2480*/  @P5 STG.E.128 desc[UR6][R20.64+0x80], R8 ;  /* 0x0000800814005986 */ /* 0x0103e8000c101d06 */
[----:B------:R-:W4:Y:S04]  /*2490*/  @P4 LDG.E.128 R4, desc[UR6][R34.64] ;  /* 0x0000000622044981 */ /* 0x000f28000c1e1d00 */
[----:B----4-:R4:W-:Y:S04]  /*24a0*/  @P4 STG.E.128 desc[UR6][R16.64], R4 ;  /* 0x0000000410004986 */ /* 0x0109e8000c101d06 */
[----:B------:R-:W5:Y:S04]  /*24b0*/  @P4 LDG.E.128 R12, desc[UR6][R34.64+0x40] ;  /* 0x00004006220c4981 */ /* 0x000f68000c1e1d00 */
[----:B-----5:R4:W-:Y:S04]  /*24c0*/  @P4 STG.E.128 desc[UR6][R16.64+0x40], R12 ;  /* 0x0000400c10004986 */ /* 0x0209e8000c101d06 */
[----:B-1----:R-:W5:Y:S04]  /*24d0*/  @P4 LDG.E.128 R8, desc[UR6][R34.64+0x80] ;  /* 0x0000800622084981 */ /* 0x002f68000c1e1d00 */
[----:B-----5:R4:W-:Y:S01]  /*24e0*/  @P4 STG.E.128 desc[UR6][R16.64+0x80], R8 ;  /* 0x0000800810004986 */ /* 0x0209e2000c101d06 */
[----:B------:R-:W-:Y:S05]  /*24f0*/  @P1 BRA `(.L_x_1712) ;  /* 0x0000000000b41947 */ /* 0x000fea0003800000 */
[----:B----4-:R-:W4:Y:S01]  /*2500*/  @P0 LDG.E.128 R12, desc[UR6][R26.64] ;  /* 0x000000061a0c0981 */ /* 0x010f22000c1e1d00 */
[----:B------:R-:W1:Y:S01]  /*2510*/  @P5 LDC.64 R2, c[0x0][0x4a8] ;  /* 0x00012a00ff025b82 */ /* 0x000e620000000a00 */
[C---:B------:R-:W-:Y:S01]  /*2520*/  @P6 LEA R36, P1, R103.reuse, R26, 0x1 ;  /* 0x0000001a67246211 */ /* 0x040fe200078208ff */
[----:B------:R-:W-:Y:S03]  /*2530*/  IMAD.MOV.U32 R31, RZ, RZ, RZ ;  /* 0x000000ffff1f7224 */ /* 0x000fe600078e00ff */
[----:B------:R-:W-:Y:S01]  /*2540*/  @P6 LEA.HI.X R37, R103, R27, R101, 0x1, P1 ;  /* 0x0000001b67256211 */ /* 0x000fe200008f0c65 */
[----:B----4-:R4:W-:Y:S04]  /*2550*/  @P0 STG.E.128 desc[UR6][R82.64], R12 ;  /* 0x0000000c52000986 */ /* 0x0109e8000c101d06 */
[----:B------:R-:W5:Y:S04]  /*2560*/  @P0 LDG.E.128 R8, desc[UR6][R26.64+0x40] ;  /* 0x000040061a080981 */ /* 0x000f68000c1e1d00 */
[----:B-----5:R5:W-:Y:S04]  /*2570*/  @P0 STG.E.128 desc[UR6][R82.64+0x40], R8 ;  /* 0x0000400852000986 */ /* 0x020be8000c101d06 */
[----:B------:R-:W2:Y:S04]  /*2580*/  @P0 LDG.E.128 R4, desc[UR6][R26.64+0x80] ;  /* 0x000080061a040981 */ /* 0x000ea8000c1e1d00 */
[----:B--2---:R2:W-:Y:S01]  /*2590*/  @P0 STG.E.128 desc[UR6][R82.64+0x80], R4 ;  /* 0x0000800452000986 */ /* 0x0045e2000c101d06 */
[C---:B------:R-:W-:Y:S03]  /*25a0*/  @P6 LEA R34, P0, R99.reuse, R82, 0x1 ;  /* 0x0000005263226211 */ /* 0x040fe600078008ff */
[----:B------:R-:W3:Y:S01]  /*25b0*/  @P6 LDG.E.128 R16, desc[UR6][R36.64] ;  /* 0x0000000624106981 */ /* 0x000ee2000c1e1d00 */
[----:B------:R-:W-:Y:S02]  /*25c0*/  @P6 LEA.HI.X R35, R99, R83, R94, 0x1, P0 ;  /* 0x0000005363236211 */ /* 0x000fe400000f0c5e */
[C---:B-1----:R-:W-:Y:S04]  /*25d0*/  @P5 LEA R20, P0, R2.reuse, R26, 0x7 ;  /* 0x0000001a02145211 */ /* 0x042fe800078038ff */
[----:B------:R-:W-:Y:S02]  /*25e0*/  @P5 LEA.HI.X R21, R2, R27, R3, 0x7, P0 ;  /* 0x0000001b02155211 */ /* 0x000fe400000f3c03 */
[----:B------:R-:W1:Y:S02]  /*25f0*/  @P5 LDC.64 R2, c[0x0][0x3b8] ;  /* 0x0000ee00ff025b82 */ /* 0x000e640000000a00 */
[C---:B-1----:R-:W-:Y:S04]  /*2600*/  @P5 LEA R32, P0, R2.reuse, R82, 0x7 ;  /* 0x0000005202205211 */ /* 0x042fe800078038ff */
[----:B------:R-:W-:Y:S01]  /*2610*/  @P5 LEA.HI.X R33, R2, R83, R3, 0x7, P0 ;  /* 0x0000005302215211 */ /* 0x000fe200000f3c03 */
[----:B---3--:R1:W-:Y:S04]  /*2620*/  @P6 STG.E.128 desc[UR6][R34.64], R16 ;  /* 0x0000001022006986 */ /* 0x0083e8000c101d06 */
[----:B----4-:R-:W3:Y:S04]  /*2630*/  @P6 LDG.E.128 R12, desc[UR6][R36.64+0x40] ;  /* 0x00004006240c6981 */ /* 0x010ee8000c1e1d00 */
[----:B---3--:R3:W-:Y:S04]  /*2640*/  @P6 STG.E.128 desc[UR6][R34.64+0x40], R12 ;  /* 0x0000400c22006986 */ /* 0x0087e8000c101d06 */
[----:B-----5:R-:W4:Y:S04]  /*2650*/  @P6 LDG.E.128 R8, desc[UR6][R36.64+0x80] ;  /* 0x0000800624086981 */ /* 0x020f28000c1e1d00 */
[----:B----4-:R4:W-:Y:S04]  /*2660*/  @P6 STG.E.128 desc[UR6][R34.64+0x80], R8 ;  /* 0x0000800822006986 */ /* 0x0109e8000c101d06 */
[----:B--2---:R-:W2:Y:S04]  /*2670*/  @P5 LDG.E.128 R4, desc[UR6][R20.64] ;  /* 0x0000000614045981 */ /* 0x004ea8000c1e1d00 */
[----:B--2---:R4:W-:Y:S04]  /*2680*/  @P5 STG.E.128 desc[UR6][R32.64], R4 ;  /* 0x0000000420005986 */ /* 0x0049e8000c101d06 */
[----:B-1----:R-:W2:Y:S04]  /*2690*/  @P5 LDG.E.128 R16, desc[UR6][R20.64+0x40] ;  /* 0x0000400614105981 */ /* 0x002ea8000c1e1d00 */
[----:B--2---:R4:W-:Y:S04]  /*26a0*/  @P5 STG.E.128 desc[UR6][R32.64+0x40], R16 ;  /* 0x0000401020005986 */ /* 0x0049e8000c101d06 */
[----:B---3--:R-:W2:Y:S04]  /*26b0*/  @P5 LDG.E.128 R12, desc[UR6][R20.64+0x80] ;  /* 0x00008006140c5981 */ /* 0x008ea8000c1e1d00 */
[----:B--2---:R4:W-:Y:S01]  /*26c0*/  @P5 STG.E.128 desc[UR6][R32.64+0x80], R12 ;  /* 0x0000800c20005986 */ /* 0x0049e2000c101d06 */
[----:B------:R-:W-:Y:S05]  /*26d0*/  @!P4 BRA `(.L_x_1713) ;  /* 0x0000006c006cc947 */ /* 0x000fea0003800000 */
[----:B------:R-:W1:Y:S02]  /*26e0*/  LDC.64 R2, c[0x0][0x4a8] ;  /* 0x00012a00ff027b82 */ /* 0x000e640000000a00 */
[----:B-1----:R-:W-:Y:S02]  /*26f0*/  IMAD R3, R3, 0xc0, RZ ;  /* 0x000000c003037824 */ /* 0x002fe400078e02ff */
[----:B----4-:R-:W-:Y:S05]  /*2700*/  IMAD.WIDE.U32 R16, R2, 0xc0, R26 ;  /* 0x000000c002107825 */ /* 0x010fea00078e001a */
[----:B------:R-:W-:Y:S02]  /*2710*/  IADD3 R17, PT, PT, R17, R3, RZ ;  /* 0x0000000311117210 */ /* 0x000fe40007ffe0ff */
[----:B------:R-:W1:Y:S03]  /*2720*/  LDC.64 R2, c[0x0][0x3b8] ;  /* 0x0000ee00ff027b82 */ /* 0x000e660000000a00 */
[----:B------:R-:W2:Y:S01]  /*2730*/  LDG.E.128 R4, desc[UR6][R16.64] ;  /* 0x0000000610047981 */ /* 0x000ea2000c1e1d00 */
[----:B-1----:R-:W-:Y:S04]  /*2740*/  IMAD.WIDE.U32 R18, R2, 0xc0, R82 ;  /* 0x000000c002127825 */ /* 0x002fe800078e0052 */
[----:B------:R-:W-:Y:S05]  /*2750*/  IMAD R3, R3, 0xc0, RZ ;  /* 0x000000c003037824 */ /* 0x000fea00078e02ff */
[----:B------:R-:W-:Y:S05]  /*2760*/  IADD3 R19, PT, PT, R19, R3, RZ ;  /* 0x0000000313137210 */ /* 0x000fea0007ffe0ff */
[----:B--2---:R1:W-:Y:S04]  /*2770*/  STG.E.128 desc[UR6][R18.64], R4 ;  /* 0x0000000412007986 */ /* 0x0043e8000c101d06 */
[----:B------:R-:W2:Y:S04]  /*2780*/  LDG.E.128 R12, desc[UR6][R16.64+0x40] ;  /* 0x00004006100c7981 */ /* 0x000ea8000c1e1d00 */
[----:B--2---:R1:W-:Y:S04]  /*2790*/  STG.E.128 desc[UR6][R18.64+0x40], R12 ;  /* 0x0000400c12007986 */ /* 0x0043e8000c101d06 */
[----:B------:R-:W2:Y:S04]  /*27a0*/  LDG.E.128 R8, desc[UR6][R16.64+0x80] ;  /* 0x0000800610087981 */ /* 0x000ea8000c1e1d00 */
[----:B--2---:R1:W-:Y:S01]  /*27b0*/  STG.E.128 desc[UR6][R18.64+0x80], R8 ;  /* 0x0000800812007986 */ /* 0x0043e2000c101d06 */
[----:B------:R-:W-:Y:S05]  /*27c0*/  BRA `(.L_x_1713) ;  /* 0x0000006c00307947 */ /* 0x000fea0003800000 */
.L_x_1712:
[----:B------:R-:W-:Y:S05]  /*27d0*/  BRA.U !UP0, `(.L_x_1714) ;  /* 0x0000002908047547 */ /* 0x000fea000b800000 */
[C---:B------:R-:W-:Y:S01]  /*27e0*/  SHF.L.U64.HI R3, R115.reuse, 0x1, R100 ;  /* 0x0000000173037819 */ /* 0x040fe20000010264 */
[----:B----4-:R-:W-:Y:S01]  /*27f0*/  IMAD.SHL.U32 R5, R115, 0x2, RZ ;  /* 0x0000000273057824 */ /* 0x010fe200078e00ff */
[----:B------:R-:W1:Y:S01]  /*2800*/  LDC R52, c[0x0][0x450] ;  /* 0x00011400ff347b82 */ /* 0x000e620000000800 */
[----:B------:R-:W-:Y:S03]  /*2810*/  BSSY.RECONVERGENT B0, `(.L_x_1715) ;  /* 0x0000099000007945 */ /* 0x000fe60003800200 */
[-C--:B------:R-:W-:Y:S02]  /*2820*/  IADD3 R14, P2, PT, R28, R5.reuse, RZ ;  /* 0x000000051c0e7210 */ /* 0x080fe40007f5e0ff */
[----:B------:R-:W-:Y:S03]  /*2830*/  IADD3 R48, P1, PT, R62, R5, RZ ;  /* 0x000000053e307210 */ /* 0x000fe60007f3e0ff */
[--C-:B------:R-:W-:Y:S02]  /*2840*/  IMAD.X R15, R29, 0x1, R3.reuse, P2 ;  /* 0x000000011d0f7824 */ /* 0x100fe400010e0603 */
[----:B------:R-:W-:Y:S01]  /*2850*/  IMAD.X R49, R63, 0x1, R3, P1 ;  /* 0x000000013f317824 */ /* 0x000fe200008e0603 */
[----:B------:R-:W-:Y:S07]  /*2860*/  @!P0 BRA `(.L_x_1716) ;  /* 0x00000008004c8947 */ /* 0x000fee0003800000 */
[-C--:B------:R-:W-:Y:S01]  /*2870*/  ISETP.GE.AND P0, PT, R24, R31.reuse, PT ;  /* 0x0000001f1800720c */ /* 0x080fe20003f06270 */
[----:B------:R-:W4:Y:S01]  /*2880*/  LDG.E.128 R32, desc[UR6][R26.64] ;  /* 0x000000061a207981 */ /* 0x000f22000c1e1d00 */
[----:B------:R-:W-:Y:S11]  /*2890*/  ISETP.GE.AND P1, PT, R23, R31, PT ;  /* 0x0000001f1700720c */ /* 0x000ff60003f26270 */
[----:B------:R-:W5:Y:S06]  /*28a0*/  @!P0 LDG.E.64 R44, desc[UR6][R62.64] ;  /* 0x000000063e2c8981 */ /* 0x000f6c000c1e1b00 */
[----:B------:R-:W2:Y:S01]  /*28b0*/  @!P0 LDG.E.64 R16, desc[UR6][R28.64] ;  /* 0x000000061c108981 */ /* 0x000ea2000c1e1b00 */
[--C-:B-----5:R-:W-:Y:S01]  /*28c0*/  @!P0 HADD2.F32 R41, -RZ, R44.reuse.H0_H0 ;  /* 0x2000002cff298230 */ /* 0x120fe20000004100 */
[----:B----4-:R-:W-:Y:S01]  /*28d0*/  @!P0 MOV R21, R32 ;  /* 0x0000002000158202 */ /* 0x010fe20000000f00 */
[----:B------:R-:W-:Y:S01]  /*28e0*/  @!P0 HADD2.F32 R42, -RZ, R45.H0_H0 ;  /* 0x2000002dff2a8230 */ /* 0x000fe20000004100 */
[----:B------:R-:W-:Y:S01]  /*28f0*/  @!P0 MOV R18, R33 ;  /* 0x0000002100128202 */ /* 0x000fe20000000f00 */
[----:B------:R-:W-:Y:S02]  /*2900*/  @!P0 HADD2.F32 R43, -RZ, R44.H1_H1 ;  /* 0x3000002cff2b8230 */ /* 0x000fe40000004100 */
[--C-:B------:R-:W-:Y:S02]  /*2910*/  @!P0 HADD2.F32 R20, -RZ, R21.reuse.H1_H1 ;  /* 0x30000015ff148230 */ /* 0x100fe40000004100 */
[--C-:B--2---:R-:W-:Y:S02]  /*2920*/  @!P0 HADD2.F32 R19, -RZ, R16.reuse.H0_H0 ;  /* 0x20000010ff138230 */ /* 0x104fe40000004100 */
[----:B------:R-:W-:Y:S02]  /*2930*/  @!P0 HADD2.F32 R40, -RZ, R21.H0_H0 ;  /* 0x20000015ff288230 */ /* 0x000fe40000004100 */
[C---:B------:R-:W-:Y:S01]  /*2940*/  @!P0 FMUL.FTZ R47, R20.reuse, R41 ;  /* 0x00000029142f8220 */ /* 0x040fe20000410000 */
[----:B------:R-:W-:Y:S02]  /*2950*/  @!P0 HADD2.F32 R16, -RZ, R16.H1_H1 ;  /* 0x30000010ff108230 */ /* 0x000fe40000004100 */
[-C--:B------:R-:W-:Y:S01]  /*2960*/  @!P0 FMUL.FTZ R0, R20, R19.reuse ;  /* 0x0000001314008220 */ /* 0x080fe20000410000 */
[--C-:B------:R-:W-:Y:S02]  /*2970*/  @!P0 HADD2.F32 R21, -RZ, R18.reuse.H1_H1 ;  /* 0x30000012ff158230 */ /* 0x100fe40000004100 */
[----:B------:R-:W-:Y:S01]  /*2980*/  @!P0 FFMA.FTZ R47, R40, R19, -R47 ;  /* 0x00000013282f8223 */ /* 0x000fe2000001082f */
[--C-:B------:R-:W-:Y:S01]  /*2990*/  @!P0 HADD2.F32 R13, -RZ, R17.reuse.H0_H0 ;  /* 0x20000011ff0d8230 */ /* 0x100fe20000004100 */
[----:B------:R-:W-:Y:S01]  /*29a0*/  @!P0 MOV R20, R34 ;  /* 0x0000002200148202 */ /* 0x000fe20000000f00 */
[----:B------:R-:W-:Y:S01]  /*29b0*/  @!P0 HADD2.F32 R17, -RZ, R17.H1_H1 ;  /* 0x30000011ff118230 */ /* 0x000fe20000004100 */
[----:B------:R-:W-:Y:S01]  /*29c0*/  @!P0 MOV R19, R35 ;  /* 0x0000002300138202 */ /* 0x000fe20000000f00 */
[----:B------:R-:W-:Y:S02]  /*29d0*/  @!P0 HADD2.F32 R45, -RZ, R45.H1_H1 ;  /* 0x3000002dff2d8230 */ /* 0x000fe40000004100 */
[----:B------:R-:W-:Y:S01]  /*29e0*/  @!P0 FFMA.FTZ R0, R41, R40, R0 ;  /* 0x0000002829008223 */ /* 0x000fe20000010000 */
[----:B------:R-:W-:Y:S02]  /*29f0*/  @!P0 HADD2.F32 R41, -RZ, R18.H0_H0 ;  /* 0x20000012ff298230 */ /* 0x000fe40000004100 */
[C---:B------:R-:W-:Y:S01]  /*2a00*/  @!P0 FMUL.FTZ R2, R21.reuse, R16 ;  /* 0x0000001015028220 */ /* 0x040fe20000410000 */
[--C-:B------:R-:W-:Y:S02]  /*2a10*/  @!P0 HADD2.F32 R30, -RZ, R20.reuse.H1_H1 ;  /* 0x30000014ff1e8230 */ /* 0x100fe40000004100 */
[----:B------:R-:W-:Y:S01]  /*2a20*/  @!P0 FMUL.FTZ R51, R21, R43 ;  /* 0x0000002b15338220 */ /* 0x000fe20000410000 */
[--C-:B------:R-:W-:Y:S02]  /*2a30*/  @!P0 HADD2.F32 R18, -RZ, R19.reuse.H1_H1 ;  /* 0x30000013ff128230 */ /* 0x100fe40000004100 */
[----:B------:R-:W-:Y:S01]  /*2a40*/  @!P0 FFMA.FTZ R2, R43, R41, R2 ;  /* 0x000000292b028223 */ /* 0x000fe20000010002 */
[----:B------:R-:W-:Y:S01]  /*2a50*/  @!P0 HADD2.F32 R40, -RZ, R20.H0_H0 ;  /* 0x20000014ff288230 */ /* 0x000fe20000004100 */
[----:B------:R-:W-:Y:S01]  /*2a60*/  @!P0 F2FP.F16.F32.PACK_AB R47, R0, R47 ;  /* 0x0000002f002f823e */ /* 0x000fe200000000ff */
[----:B------:R-:W-:Y:S02]  /*2a70*/  @!P0 HADD2.F32 R44, -RZ, R19.H0_H0 ;  /* 0x20000013ff2c8230 */ /* 0x000fe40000004100 */
[----:B------:R-:W-:Y:S01]  /*2a80*/  @!P0 FMUL.FTZ R3, R30, R13 ;  /* 0x0000000d1e038220 */ /* 0x000fe20000410000 */
[C---:B------:R-:W-:Y:S01]  /*2a90*/  @!P0 FMUL.FTZ R53, R18.reuse, R45 ;  /* 0x0000002d12358220 */ /* 0x040fe20000410000 */
[-C--:B------:R-:W-:Y:S01]  /*2aa0*/  @!P0 FMUL.FTZ R4, R18, R17.reuse ;  /* 0x0000001112048220 */ /* 0x080fe20000410000 */
[----:B------:R-:W-:Y:S01]  /*2ab0*/  @!P0 FMUL.FTZ R46, R30, R42 ;  /* 0x0000002a1e2e8220 */ /* 0x000fe20000410000 */
[----:B------:R-:W-:Y:S01]  /*2ac0*/  @!P0 FFMA.FTZ R3, R42, R40, R3 ;  /* 0x000000282a038223 */ /* 0x000fe20000010003 */
[----:B------:R-:W-:Y:S01]  /*2ad0*/  @!P0 FFMA.FTZ R51, R41, R16, -R51 ;  /* 0x0000001029338223 */ /* 0x000fe20000010833 */
[----:B------:R-:W-:Y:S01]  /*2ae0*/  @!P0 FFMA.FTZ R53, R44, R17, -R53 ;  /* 0x000000112c358223 */ /* 0x000fe20000010835 */
[----:B------:R-:W-:Y:S01]  /*2af0*/  @!P0 FFMA.FTZ R4, R45, R44, R4 ;  /* 0x0000002c2d048223 */ /* 0x000fe20000010004 */
[----:B------:R-:W-:Y:S01]  /*2b00*/  @!P0 FFMA.FTZ R46, R40, R13, -R46 ;  /* 0x0000000d282e8223 */ /* 0x000fe2000001082e */
[----:B------:R-:W-:Y:S02]  /*2b10*/  @!P0 MOV R32, R47 ;  /* 0x0000002f00208202 */ /* 0x000fe40000000f00 */
[----:B------:R-:W-:Y:S02]  /*2b20*/  @!P0 F2FP.F16.F32.PACK_AB R50, R2, R51 ;  /* 0x000000330232823e */ /* 0x000fe400000000ff */
[----:B------:R-:W-:Y:S02]  /*2b30*/  @!P0 F2FP.F16.F32.PACK_AB R46, R3, R46 ;  /* 0x0000002e032e823e */ /* 0x000fe400000000ff */
[----:B------:R-:W-:Y:S02]  /*2b40*/  @!P0 F2FP.F16.F32.PACK_AB R53, R4, R53 ;  /* 0x000000350435823e */ /* 0x000fe400000000ff */
[----:B------:R-:W-:Y:S02]  /*2b50*/  @!P0 MOV R33, R50 ;  /* 0x0000003200218202 */ /* 0x000fe40000000f00 */
[----:B------:R-:W-:Y:S02]  /*2b60*/  @!P0 MOV R34, R46 ;  /* 0x0000002e00228202 */ /* 0x000fe40000000f00 */
[----:B------:R-:W-:Y:S02]  /*2b70*/  @!P0 MOV R35, R53 ;  /* 0x0000003500238202 */ /* 0x000fe40000000f00 */
[----:B------:R-:W-:Y:S03]  /*2b80*/  ISETP.GE.AND P0, PT, R22, R31, PT ;  /* 0x0000001f1600720c */ /* 0x000fe60003f06270 */
[----:B------:R2:W-:Y:S08]  /*2b90*/  STG.E.128 desc[UR6][R82.64], R32 ;  /* 0x0000002052007986 */ /* 0x0005f0000c101d06 */
[----:B------:R-:W4:Y:S08]  /*2ba0*/  LDG.E.128 R36, desc[UR6][R26.64+0x40] ;  /* 0x000040061a247981 */ /* 0x000f30000c1e1d00 */
[----:B------:R-:W5:Y:S06]  /*2bb0*/  @!P1 LDG.E.64 R44, desc[UR6][R62.64+0x20] ;  /* 0x000020063e2c9981 */ /* 0x000f6c000c1e1b00 */
[----:B------:R-:W3:Y:S01]  /*2bc0*/  @!P1 LDG.E.64 R16, desc[UR6][R28.64+0x20] ;  /* 0x000020061c109981 */ /* 0x000ee2000c1e1b00 */
[----:B----4-:R-:W-:Y:S02]  /*2bd0*/  @!P1 MOV R20, R36 ;  /* 0x0000002400149202 */ /* 0x010fe40000000f00 */
[----:B------:R-:W-:Y:S03]  /*2be0*/  @!P1 MOV R18, R37 ;  /* 0x0000002500129202 */ /* 0x000fe60000000f00 */
[--C-:B------:R-:W-:Y:S02]  /*2bf0*/  @!P1 HADD2.F32 R30, -RZ, R20.reuse.H1_H1 ;  /* 0x30000014ff1e9230 */ /* 0x100fe40000004100 */
[----:B------:R-:W-:Y:S01]  /*2c00*/  @!P1 HADD2.F32 R42, -RZ, R20.H0_H0 ;  /* 0x20000014ff2a9230 */ /* 0x000fe20000004100 */
[----:B------:R-:W-:Y:S01]  /*2c10*/  @!P1 MOV R20, R38 ;  /* 0x0000002600149202 */ /* 0x000fe20000000f00 */
[--C-:B-----5:R-:W-:Y:S02]  /*2c20*/  @!P1 HADD2.F32 R40, -RZ, R44.reuse.H0_H0 ;  /* 0x2000002cff289230 */ /* 0x120fe40000004100 */
[----:B------:R-:W-:Y:S02]  /*2c30*/  @!P1 HADD2.F32 R41, -RZ, R44.H1_H1 ;  /* 0x3000002cff299230 */ /* 0x000fe40000004100 */
[----:B------:R-:W-:Y:S02]  /*2c40*/  @!P1 HADD2.F32 R21, -RZ, R18.H1_H1 ;  /* 0x30000012ff159230 */ /* 0x000fe40000004100 */
[C---:B------:R-:W-:Y:S01]  /*2c50*/  @!P1 FMUL.FTZ R46, R30.reuse, R40 ;  /* 0x000000281e2e9220 */ /* 0x040fe20000410000 */
[--C-:B---3--:R-:W-:Y:S02]  /*2c60*/  @!P1 HADD2.F32 R19, -RZ, R16.reuse.H0_H0 ;  /* 0x20000010ff139230 */ /* 0x108fe40000004100 */
[----:B------:R-:W-:Y:S02]  /*2c70*/  @!P1 HADD2.F32 R16, -RZ, R16.H1_H1 ;  /* 0x30000010ff109230 */ /* 0x000fe40000004100 */
[C---:B------:R-:W-:Y:S01]  /*2c80*/  @!P1 FMUL.FTZ R47, R21.reuse, R41 ;  /* 0x00000029152f9220 */ /* 0x040fe20000410000 */
[----:B------:R-:W-:Y:S02]  /*2c90*/  @!P1 HADD2.F32 R13, -RZ, R17.H0_H0 ;  /* 0x20000011ff0d9230 */ /* 0x000fe40000004100 */
[-C--:B------:R-:W-:Y:S01]  /*2ca0*/  @!P1 FMUL.FTZ R5, R30, R19.reuse ;  /* 0x000000131e059220 */ /* 0x080fe20000410000 */
[----:B------:R-:W-:Y:S02]  /*2cb0*/  @!P1 HADD2.F32 R44, -RZ, R45.H0_H0 ;  /* 0x2000002dff2c9230 */ /* 0x000fe40000004100 */
[----:B------:R-:W-:Y:S01]  /*2cc0*/  @!P1 FFMA.FTZ R46, R42, R19, -R46 ;  /* 0x000000132a2e9223 */ /* 0x000fe2000001082e */
[----:B------:R-:W-:Y:S01]  /*2cd0*/  @!P1 HADD2.F32 R43, -RZ, R18.H0_H0 ;  /* 0x20000012ff2b9230 */ /* 0x000fe20000004100 */
[----:B------:R-:W-:Y:S01]  /*2ce0*/  @!P1 MOV R19, R39 ;  /* 0x0000002700139202 */ /* 0x000fe20000000f00 */
[--C-:B------:R-:W-:Y:S02]  /*2cf0*/  @!P1 HADD2.F32 R30, -RZ, R20.reuse.H1_H1 ;  /* 0x30000014ff1e9230 */ /* 0x100fe40000004100 */
[----:B------:R-:W-:Y:S01]  /*2d00*/  @!P1 FMUL.FTZ R6, R21, R16 ;  /* 0x0000001015069220 */ /* 0x000fe20000410000 */
[----:B------:R-:W-:Y:S02]  /*2d10*/  @!P1 HADD2.F32 R17, -RZ, R17.H1_H1 ;  /* 0x30000011ff119230 */ /* 0x000fe40000004100 */
[----:B------:R-:W-:Y:S01]  /*2d20*/  @!P1 FFMA.FTZ R5, R40, R42, R5 ;  /* 0x0000002a28059223 */ /* 0x000fe20000010005 */
[----:B------:R-:W-:Y:S02]  /*2d30*/  @!P1 HADD2.F32 R45, -RZ, R45.H1_H1 ;  /* 0x3000002dff2d9230 */ /* 0x000fe40000004100 */
[C---:B------:R-:W-:Y:S01]  /*2d40*/  @!P1 FMUL.FTZ R7, R30.reuse, R13 ;  /* 0x0000000d1e079220 */ /* 0x040fe20000410000 */
[--C-:B------:R-:W-:Y:S02]  /*2d50*/  @!P1 HADD2.F32 R18, -RZ, R19.reuse.H1_H1 ;  /* 0x30000013ff129230 */ /* 0x100fe40000004100 */
[----:B------:R-:W-:Y:S01]  /*2d60*/  @!P1 FMUL.FTZ R50, R30, R44 ;  /* 0x0000002c1e329220 */ /* 0x000fe20000410000 */
[----:B------:R-:W-:Y:S01]  /*2d70*/  @!P1 F2FP.F16.F32.PACK_AB R46, R5, R46 ;  /* 0x0000002e052e923e */ /* 0x000fe200000000ff */
[----:B------:R-:W-:Y:S02]  /*2d80*/  @!P1 HADD2.F32 R40, -RZ, R20.H0_H0 ;  /* 0x20000014ff289230 */ /* 0x000fe40000004100 */
[----:B------:R-:W-:Y:S01]  /*2d90*/  @!P1 FFMA.FTZ R6, R41, R43, R6 ;  /* 0x0000002b29069223 */ /* 0x000fe20000010006 */
[----:B------:R-:W-:Y:S01]  /*2da0*/  @!P1 HADD2.F32 R42, -RZ, R19.H0_H0 ;  /* 0x20000013ff2a9230 */ /* 0x000fe20000004100 */
[----:B------:R-:W-:Y:S01]  /*2db0*/  @!P1 MOV R36, R46 ;  /* 0x0000002e00249202 */ /* 0x000fe20000000f00 */
[C---:B------:R-:W-:Y:S01]  /*2dc0*/  @!P1 FMUL.FTZ R51, R18.reuse, R45 ;  /* 0x0000002d12339220 */ /* 0x040fe20000410000 */
[-C--:B------:R-:W-:Y:S01]  /*2dd0*/  @!P1 FMUL.FTZ R8, R18, R17.reuse ;  /* 0x0000001112089220 */ /* 0x080fe20000410000 */
[----:B------:R-:W-:Y:S01]  /*2de0*/  @!P1 FFMA.FTZ R7, R44, R40, R7 ;  /* 0x000000282c079223 */ /* 0x000fe20000010007 */
[----:B------:R-:W-:Y:S01]  /*2df0*/  @!P1 FFMA.FTZ R47, R43, R16, -R47 ;  /* 0x000000102b2f9223 */ /* 0x000fe2000001082f */
[----:B------:R-:W-:Y:S01]  /*2e00*/  @!P1 FFMA.FTZ R51, R42, R17, -R51 ;  /* 0x000000112a339223 */ /* 0x000fe20000010833 */
[----:B------:R-:W-:Y:S01]  /*2e10*/  @!P1 FFMA.FTZ R8, R45, R42, R8 ;  /* 0x0000002a2d089223 */ /* 0x000fe20000010008 */
[----:B------:R-:W-:Y:S02]  /*2e20*/  @!P1 FFMA.FTZ R50, R40, R13, -R50 ;  /* 0x0000000d28329223 */ /* 0x000fe40000010832 */
[----:B------:R-:W-:Y:S02]  /*2e30*/  @!P1 F2FP.F16.F32.PACK_AB R47, R6, R47 ;  /* 0x0000002f062f923e */ /* 0x000fe400000000ff */
[----:B------:R-:W-:Y:S02]  /*2e40*/  @!P1 F2FP.F16.F32.PACK_AB R51, R8, R51 ;  /* 0x000000330833923e */ /* 0x000fe400000000ff */
[----:B------:R-:W-:Y:S02]  /*2e50*/  @!P1 F2FP.F16.F32.PACK_AB R50, R7, R50 ;  /* 0x000000320732923e */ /* 0x000fe400000000ff */
[----:B------:R-:W-:Y:S02]  /*2e60*/  @!P1 MOV R37, R47 ;  /* 0x0000002f00259202 */ /* 0x000fe40000000f00 */
[----:B------:R-:W-:Y:S02]  /*2e70*/  @!P1 MOV R38, R50 ;  /* 0x0000003200269202 */ /* 0x000fe40000000f00 */
[----:B------:R-:W-:Y:S05]  /*2e80*/  @!P1 MOV R39, R51 ;  /* 0x0000003300279202 */ /* 0x000fea0000000f00 */
[----:B------:R4:W-:Y:S08]  /*2e90*/  STG.E.128 desc[UR6][R82.64+0x40], R36 ;  /* 0x0000402452007986 */ /* 0x0009f0000c101d06 */
[----:B--2---:R-:W2:Y:S08]  /*2ea0*/  LDG.E.128 R32, desc[UR6][R26.64+0x80] ;  /* 0x000080061a207981 */ /* 0x004eb0000c1e1d00 */
[----:B------:R-:W3:Y:S06]  /*2eb0*/  @!P0 LDG.E.64 R44, desc[UR6][R62.64+0x40] ;  /* 0x000040063e2c8981 */ /* 0x000eec000c1e1b00 */
[----:B------:R-:W5:Y:S01]  /*2ec0*/  @!P0 LDG.E.64 R16, desc[UR6][R28.64+0x40] ;  /* 0x000040061c108981 */ /* 0x000f62000c1e1b00 */
[----:B--2---:R-:W-:Y:S02]  /*2ed0*/  @!P0 MOV R20, R32 ;  /* 0x0000002000148202 */ /* 0x004fe40000000f00 */
[----:B------:R-:W-:Y:S03]  /*2ee0*/  @!P0 MOV R18, R33 ;  /* 0x0000002100128202 */ /* 0x000fe60000000f00 */
[--C-:B------:R-:W-:Y:S02]  /*2ef0*/  @!P0 HADD2.F32 R30, -RZ, R20.reuse.H1_H1 ;  /* 0x30000014ff1e8230 */ /* 0x100fe40000004100 */
[----:B------:R-:W-:Y:S01]  /*2f00*/  @!P0 HADD2.F32 R42, -RZ, R20.H0_H0 ;  /* 0x20000014ff2a8230 */ /* 0x000fe20000004100 */
[----:B------:R-:W-:Y:S01]  /*2f10*/  @!P0 MOV R20, R34 ;  /* 0x0000002200148202 */ /* 0x000fe20000000f00 */
[--C-:B---3--:R-:W-:Y:S02]  /*2f20*/  @!P0 HADD2.F32 R40, -RZ, R44.reuse.H0_H0 ;  /* 0x2000002cff288230 */ /* 0x108fe40000004100 */
[----:B------:R-:W-:Y:S02]  /*2f30*/  @!P0 HADD2.F32 R41, -RZ, R44.H1_H1 ;  /* 0x3000002cff298230 */ /* 0x000fe40000004100 */
[----:B------:R-:W-:Y:S02]  /*2f40*/  @!P0 HADD2.F32 R21, -RZ, R18.H1_H1 ;  /* 0x30000012ff158230 */ /* 0x000fe40000004100 */
[C---:B------:R-:W-:Y:S01]  /*2f50*/  @!P0 FMUL.FTZ R46, R30.reuse, R40 ;  /* 0x000000281e2e8220 */ /* 0x040fe20000410000 */
[--C-:B-----5:R-:W-:Y:S02]  /*2f60*/  @!P0 HADD2.F32 R19, -RZ, R16.reuse.H0_H0 ;  /* 0x20000010ff138230 */ /* 0x120fe40000004100 */
[----:B------:R-:W-:Y:S02]  /*2f70*/  @!P0 HADD2.F32 R16, -RZ, R16.H1_H1 ;  /* 0x30000010ff108230 */ /* 0x000fe40000004100 */
[C---:B------:R-:W-:Y:S01]  /*2f80*/  @!P0 FMUL.FTZ R47, R21.reuse, R41 ;  /* 0x00000029152f8220 */ /* 0x040fe20000410000 */
[----:B------:R-:W-:Y:S02]  /*2f90*/  @!P0 HADD2.F32 R13, -RZ, R17.H0_H0 ;  /* 0x20000011ff0d8230 */ /* 0x000fe40000004100 */
[-C--:B------:R-:W-:Y:S01]  /*2fa0*/  @!P0 FMUL.FTZ R9, R30, R19.reuse ;  /* 0x000000131e098220 */ /* 0x080fe20000410000 */
[----:B------:R-:W-:Y:S01]  /*2fb0*/  @!P0 FFMA.FTZ R46, R42, R19, -R46 ;  /* 0x000000132a2e8223 */ /* 0x000fe2000001082e */
[----:B------:R-:W-:Y:S01]  /*2fc0*/  @!P0 MOV R19, R35 ;  /* 0x0000002300138202 */ /* 0x000fe20000000f00 */
[----:B------:R-:W-:Y:S02]  /*2fd0*/  @!P0 HADD2.F32 R44, -RZ, R45.H0_H0 ;  /* 0x2000002dff2c8230 */ /* 0x000fe40000004100 */
[----:B------:R-:W-:Y:S01]  /*2fe0*/  @!P0 FFMA.FTZ R9, R40, R42, R9 ;  /* 0x0000002a28098223 */ /* 0x000fe20000010009 */
[----:B------:R-:W-:Y:S02]  /*2ff0*/  @!P0 HADD2.F32 R43, -RZ, R18.H0_H0 ;  /* 0x20000012ff2b8230 */ /* 0x000fe40000004100 */
[----:B------:R-:W-:Y:S01]  /*3000*/  @!P0 FMUL.FTZ R10, R21, R16 ;  /* 0x00000010150a8220 */ /* 0x000fe20000410000 */
[--C-:B------:R-:W-:Y:S01]  /*3010*/  @!P0 HADD2.F32 R30, -RZ, R20.reuse.H1_H1 ;  /* 0x30000014ff1e8230 */ /* 0x100fe20000004100 */
[----:B------:R-:W-:Y:S01]  /*3020*/  @!P0 F2FP.F16.F32.PACK_AB R46, R9, R46 ;  /* 0x0000002e092e823e */ /* 0x000fe200000000ff */
[----:B------:R-:W-:Y:S02]  /*3030*/  @!P0 HADD2.F32 R17, -RZ, R17.H1_H1 ;  /* 0x30000011ff118230 */ /* 0x000fe40000004100 */
[----:B------:R-:W-:Y:S01]  /*3040*/  @!P0 FFMA.FTZ R10, R41, R43, R10 ;  /* 0x0000002b290a8223 */ /* 0x000fe2000001000a */
[----:B------:R-:W-:Y:S01]  /*3050*/  @!P0 HADD2.F32 R45, -RZ, R45.H1_H1 ;  /* 0x3000002dff2d8230 */ /* 0x000fe20000004100 */
[----:B------:R-:W-:Y:S01]  /*3060*/  @!P0 MOV R32, R46 ;  /* 0x0000002e00208202 */ /* 0x000fe20000000f00 */
[--C-:B------:R-:W-:Y:S02]  /*3070*/  @!P0 HADD2.F32 R18, -RZ, R19.reuse.H1_H1 ;  /* 0x30000013ff128230 */ /* 0x100fe40000004100 */
[C---:B------:R-:W-:Y:S01]  /*3080*/  @!P0 FMUL.FTZ R11, R30.reuse, R13 ;  /* 0x0000000d1e0b8220 */ /* 0x040fe20000410000 */
[----:B------:R-:W-:Y:S02]  /*3090*/  @!P0 HADD2.F32 R40, -RZ, R20.H0_H0 ;  /* 0x20000014ff288230 */ /* 0x000fe40000004100 */
[----:B------:R-:W-:Y:S01]  /*30a0*/  @!P0 FMUL.FTZ R50, R30, R44 ;  /* 0x0000002c1e328220 */ /* 0x000fe20000410000 */
        /* <DEDUP_REMOVED lines=15> */
.L_x_1716:
[----:B--23--:R-:W-:Y:S05]  /*31a0*/  BSYNC.RECONVERGENT B0 ;  /* 0x0000000000007941 */ /* 0x00cfea0003800200 */
.L_x_1715:
[----:B------:R-:W-:Y:S04]  /*31b0*/  BSSY.RECONVERGENT B0, `(.L_x_1717) ;  /* 0x0000099000007945 */ /* 0x000fe80003800200 */
[----:B------:R-:W-:Y:S05]  /*31c0*/  @!P6 BRA `(.L_x_1718) ;  /* 0x00000008005ce947 */ /* 0x000fea0003800000 */
[C---:B------:R-:W-:Y:S02]  /*31d0*/  LEA R50, P1, R103.reuse, R26, 0x1 ;  /* 0x0000001a67327211 */ /* 0x040fe400078208ff */
[----:B------:R-:W-:Y:S02]  /*31e0*/  ISETP.GE.AND P0, PT, R24, R31, PT ;  /* 0x0000001f1800720c */ /* 0x000fe40003f06270 */
[----:B------:R-:W-:Y:S02]  /*31f0*/  LEA.HI.X R51, R103, R27, R101, 0x1, P1 ;  /* 0x0000001b67337211 */ /* 0x000fe400008f0c65 */
[----:B------:R-:W-:Y:S02]  /*3200*/  LEA R46, P2, R99, R82, 0x1 ;  /* 0x00000052632e7211 */ /* 0x000fe400078408ff */
[----:B------:R-:W-:Y:S01]  /*3210*/  ISETP.GE.AND P1, PT, R23, R31, PT ;  /* 0x0000001f1700720c */ /* 0x000fe20003f26270 */
[----:B----4-:R-:W2:Y:S08]  /*3220*/  LDG.E.128 R32, desc[UR6][R50.64] ;  /* 0x0000000632207981 */ /* 0x010eb0000c1e1d00 */
        /* <DEDUP_REMOVED lines=25> */
[--C-:B------:R-:W-:Y:S01]  /*33c0*/  @!P0 HADD2.F32 R18, -RZ, R19.reuse.H1_H1 ;  /* 0x30000013ff128230 */ /* 0x100fe20000004100 */
[----:B------:R-:W-:Y:S01]  /*33d0*/  @!P0 F2FP.F16.F32.PACK_AB R56, R0, R47 ;  /* 0x0000002f0038823e */ /* 0x000fe200000000ff */
[----:B------:R-:W-:Y:S01]  /*33e0*/  @!P0 HADD2.F32 R40, -RZ, R20.H0_H0 ;  /* 0x20000014ff288230 */ /* 0x000fe20000004100 */
[----:B------:R-:W-:Y:S01]  /*33f0*/  LEA.HI.X R47, R99, R83, R94, 0x1, P2 ;  /* 0x00000053632f7211 */ /* 0x000fe200010f0c5e */
[----:B------:R-:W-:Y:S02]  /*3400*/  @!P0 HADD2.F32 R44, -RZ, R19.H0_H0 ;  /* 0x20000013ff2c8230 */ /* 0x000fe40000004100 */
[----:B------:R-:W-:Y:S01]  /*3410*/  @!P0 FMUL.FTZ R3, R30, R13 ;  /* 0x0000000d1e038220 */ /* 0x000fe20000410000 */
[C---:B------:R-:W-:Y:S01]  /*3420*/  @!P0 FMUL.FTZ R55, R18.reuse, R45 ;  /* 0x0000002d12378220 */ /* 0x040fe20000410000 */
[----:B------:R-:W-:Y:S01]  /*3430*/  @!P0 FMUL.FTZ R4, R18, R17 ;  /* 0x0000001112048220 */ /* 0x000fe20000410000 */
[----:B------:R-:W-:Y:S01]  /*3440*/  @!P0 FMUL.FTZ R54, R30, R42 ;  /* 0x0000002a1e368220 */ /* 0x000fe20000410000 */
[----:B------:R-:W-:Y:S01]  /*3450*/  @!P0 FFMA.FTZ R2, R43, R41, R2 ;  /* 0x000000292b028223 */ /* 0x000fe20000010002 */
        /* <DEDUP_REMOVED lines=14> */
[----:B------:R-:W3:Y:S08]  /*3540*/  LDG.E.128 R36, desc[UR6][R50.64+0x40] ;  /* 0x0000400632247981 */ /* 0x000ef0000c1e1d00 */
[----:B------:R-:W4:Y:S06]  /*3550*/  @!P1 LDG.E.64 R44, desc[UR6][R48.64+0x20] ;  /* 0x00002006302c9981 */ /* 0x000f2c000c1e1b00 */
[----:B------:R-:W5:Y:S01]  /*3560*/  @!P1 LDG.E.64 R16, desc[UR6][R14.64+0x20] ;  /* 0x000020060e109981 */ /* 0x000f62000c1e1b00 */
[----:B---3--:R-:W-:Y:S02]  /*3570*/  @!P1 MOV R20, R36 ;  /* 0x0000002400149202 */ /* 0x008fe40000000f00 */
[----:B------:R-:W-:Y:S03]  /*3580*/  @!P1 MOV R18, R37 ;  /* 0x0000002500129202 */ /* 0x000fe60000000f00 */
[--C-:B------:R-:W-:Y:S02]  /*3590*/  @!P1 HADD2.F32 R30, -RZ, R20.reuse.H1_H1 ;  /* 0x30000014ff1e9230 */ /* 0x100fe40000004100 */
[----:B------:R-:W-:Y:S01]  /*35a0*/  @!P1 HADD2.F32 R42, -RZ, R20.H0_H0 ;  /* 0x20000014ff2a9230 */ /* 0x000fe20000004100 */
[----:B------:R-:W-:Y:S01]  /*35b0*/  @!P1 MOV R20, R38 ;  /* 0x0000002600149202 */ /* 0x000fe20000000f00 */
[--C-:B----4-:R-:W-:Y:S02]  /*35c0*/  @!P1 HADD2.F32 R40, -RZ, R44.reuse.H0_H0 ;  /* 0x2000002cff289230 */ /* 0x110fe40000004100 */
        /* <DEDUP_REMOVED lines=40> */
[----:B------:R-:W4:Y:S06]  /*3850*/  @!P0 LDG.E.64 R44, desc[UR6][R48.64+0x40] ;  /* 0x00004006302c8981 */ /* 0x000f2c000c1e1b00 */
[----:B------:R-:W5:Y:S01]  /*3860*/  @!P0 LDG.E.64 R16, desc[UR6][R14.64+0x40] ;  /* 0x000040060e108981 */ /* 0x000f62000c1e1b00 */
[----:B--2---:R-:W-:Y:S02]  /*3870*/  @!P0 MOV R20, R32 ;  /* 0x0000002000148202 */ /* 0x004fe40000000f00 */
        /* <DEDUP_REMOVED lines=44> */
.L_x_1718:
[----:B------:R-:W-:Y:S05]  /*3b40*/  BSYNC.RECONVERGENT B0 ;  /* 0x0000000000007941 */ /* 0x000fea0003800200 */
.L_x_1717:
[----:B------:R-:W-:Y:S04]  /*3b50*/  BSSY.RECONVERGENT B0, `(.L_x_1719) ;  /* 0x000009f000007945 */ /* 0x000fe80003800200 */
[----:B------:R-:W-:Y:S05]  /*3b60*/  @!P5 BRA `(.L_x_1720) ;  /* 0x000000080074d947 */ /* 0x000fea0003800000 */
[----:B------:R-:W2:Y:S01]  /*3b70*/  LDC.64 R54, c[0x0][0x4a8] ;  /* 0x00012a00ff367b82 */ /* 0x000ea20000000a00 */
[----:B------:R-:W-:Y:S02]  /*3b80*/  ISETP.GE.AND P0, PT, R24, R31, PT ;  /* 0x0000001f1800720c */ /* 0x000fe40003f06270 */
[C---:B------:R-:W-:Y:S02]  /*3b90*/  LEA R50, P1, R119.reuse, R48, 0x6 ;  /* 0x0000003077327211 */ /* 0x040fe400078230ff */
[C---:B------:R-:W-:Y:S02]  /*3ba0*/  LEA R18, P2, R119.reuse, R14, 0x6 ;  /* 0x0000000e77127211 */ /* 0x040fe400078430ff */
[C---:B------:R-:W-:Y:S02]  /*3bb0*/  LEA.HI.X.SX32 R51, R119.reuse, R49, 0x6, P1 ;  /* 0x0000003177337211 */ /* 0x040fe400008f36ff */
[----:B------:R-:W-:Y:S02]  /*3bc0*/  LEA.HI.X.SX32 R19, R119, R15, 0x6, P2 ;  /* 0x0000000f77137211 */ /* 0x000fe400010f36ff */
[----:B------:R-:W-:Y:S03]  /*3bd0*/  ISETP.GE.AND P1, PT, R23, R31, PT ;  /* 0x0000001f1700720c */ /* 0x000fe60003f26270 */
[----:B---3--:R-:W3:Y:S06]  /*3be0*/  @!P0 LDG.E.64 R46, desc[UR6][R50.64] ;  /* 0x00000006322e8981 */ /* 0x008eec000c1e1b00 */
[----:B------:R-:W5:Y:S01]  /*3bf0*/  @!P0 LDG.E.64 R16, desc[UR6][R18.64] ;  /* 0x0000000612108981 */ /* 0x000f62000c1e1b00 */
[--C-:B---3--:R-:W-:Y:S01]  /*3c00*/  @!P0 HADD2.F32 R43, -RZ, R46.reuse.H0_H0 ;  /* 0x2000002eff2b8230 */ /* 0x108fe20000004100 */
[C---:B--2---:R-:W-:Y:S01]  /*3c10*/  LEA R58, P5, R54.reuse, R26, 0x7 ;  /* 0x0000001a363a7211 */ /* 0x044fe200078a38ff */
[----:B------:R-:W-:Y:S02]  /*3c20*/  @!P0 HADD2.F32 R44, -RZ, R47.H0_H0 ;  /* 0x2000002fff2c8230 */ /* 0x000fe40000004100 */
[----:B------:R-:W-:Y:S01]  /*3c30*/  @!P0 HADD2.F32 R45, -RZ, R46.H1_H1 ;  /* 0x3000002eff2d8230 */ /* 0x000fe20000004100 */
[----:B------:R-:W-:Y:S01]  /*3c40*/  LEA.HI.X R59, R54, R27, R55, 0x7, P5 ;  /* 0x0000001b363b7211 */ /* 0x000fe200028f3c37 */
[--C-:B-----5:R-:W-:Y:S01]  /*3c50*/  @!P0 HADD2.F32 R21, -RZ, R16.reuse.H0_H0 ;  /* 0x20000010ff158230 */ /* 0x120fe20000004100 */
[----:B------:R-:W2:Y:S01]  /*3c60*/  LDC.64 R54, c[0x0][0x3b8] ;  /* 0x0000ee00ff367b82 */ /* 0x000ea20000000a00 */
[----:B------:R-:W-:Y:S02]  /*3c70*/  @!P0 HADD2.F32 R16, -RZ, R16.H1_H1 ;  /* 0x30000010ff108230 */ /* 0x000fe40000004100 */
[--C-:B------:R-:W-:Y:S01]  /*3c80*/  @!P0 HADD2.F32 R13, -RZ, R17.reuse.H0_H0 ;  /* 0x20000011ff0d8230 */ /* 0x100fe20000004100 */
[----:B----4-:R-:W3:Y:S01]  /*3c90*/  LDG.E.128 R32, desc[UR6][R58.64] ;  /* 0x000000063a207981 */ /* 0x010ee2000c1e1d00 */
[----:B------:R-:W-:Y:S02]  /*3ca0*/  @!P0 HADD2.F32 R17, -RZ, R17.H1_H1 ;  /* 0x30000011ff118230 */ /* 0x000fe40000004100 */
[----:B------:R-:W-:Y:S01]  /*3cb0*/  @!P0 HADD2.F32 R47, -RZ, R47.H1_H1 ;  /* 0x3000002fff2f8230 */ /* 0x000fe20000004100 */
[----:B--2---:R-:W-:Y:S02]  /*3cc0*/  LEA R56, P2, R54, R82, 0x7 ;  /* 0x0000005236387211 */ /* 0x004fe400078438ff */
[----:B---3--:R-:W-:Y:S05]  /*3cd0*/  @!P0 MOV R20, R32 ;  /* 0x0000002000148202 */ /* 0x008fea0000000f00 */
[--C-:B------:R-:W-:Y:S02]  /*3ce0*/  @!P0 HADD2.F32 R30, -RZ, R20.reuse.H1_H1 ;  /* 0x30000014ff1e8230 */ /* 0x100fe40000004100 */
[----:B------:R-:W-:Y:S01]  /*3cf0*/  @!P0 HADD2.F32 R42, -RZ, R20.H0_H0 ;  /* 0x20000014ff2a8230 */ /* 0x000fe20000004100 */
[----:B------:R-:W-:Y:S02]  /*3d00*/  @!P0 MOV R20, R33 ;  /* 0x0000002100148202 */ /* 0x000fe40000000f00 */
[C---:B------:R-:W-:Y:S01]  /*3d10*/  @!P0 FMUL.FTZ R53, R30.reuse, R43 ;  /* 0x0000002b1e358220 */ /* 0x040fe20000410000 */
[-C--:B------:R-:W-:Y:S01]  /*3d20*/  @!P0 FMUL.FTZ R0, R30, R21.reuse ;  /* 0x000000151e008220 */ /* 0x080fe20000410000 */
[----:B------:R-:W-:Y:S01]  /*3d30*/  @!P0 MOV R30, R34 ;  /* 0x00000022001e8202 */ /* 0x000fe20000000f00 */
[--C-:B------:R-:W-:Y:S02]  /*3d40*/  @!P0 HADD2.F32 R37, -RZ, R20.reuse.H1_H1 ;  /* 0x30000014ff258230 */ /* 0x100fe40000004100 */
[----:B------:R-:W-:Y:S01]  /*3d50*/  @!P0 FFMA.FTZ R53, R42, R21, -R53 ;  /* 0x000000152a358223 */ /* 0x000fe20000010835 */
[----:B------:R-:W-:Y:S01]  /*3d60*/  @!P0 MOV R21, R35 ;  /* 0x0000002300158202 */ /* 0x000fe20000000f00 */
[----:B------:R-:W-:Y:S01]  /*3d70*/  @!P0 FFMA.FTZ R0, R43, R42, R0 ;  /* 0x0000002a2b008223 */ /* 0x000fe20000010000 */
[----:B------:R-:W-:Y:S02]  /*3d80*/  @!P0 HADD2.F32 R43, -RZ, R20.H0_H0 ;  /* 0x20000014ff2b8230 */ /* 0x000fe40000004100 */
[C---:B------:R-:W-:Y:S01]  /*3d90*/  @!P0 FMUL.FTZ R2, R37.reuse, R16 ;  /* 0x0000001025028220 */ /* 0x040fe20000410000 */
[--C-:B------:R-:W-:Y:S02]  /*3da0*/  @!P0 HADD2.F32 R36, -RZ, R30.reuse.H1_H1 ;  /* 0x3000001eff248230 */ /* 0x100fe40000004100 */
[----:B------:R-:W-:Y:S01]  /*3db0*/  @!P0 FMUL.FTZ R57, R37, R45 ;  /* 0x0000002d25398220 */ /* 0x000fe20000410000 */
[--C-:B------:R-:W-:Y:S01]  /*3dc0*/  @!P0 HADD2.F32 R20, -RZ, R21.reuse.H1_H1 ;  /* 0x30000015ff148230 */ /* 0x100fe20000004100 */
[----:B------:R-:W-:Y:S01]  /*3dd0*/  @!P0 F2FP.F16.F32.PACK_AB R53, R0, R53 ;  /* 0x000000350035823e */ /* 0x000fe200000000ff */
[----:B------:R-:W-:Y:S02]  /*3de0*/  @!P0 HADD2.F32 R42, -RZ, R30.H0_H0 ;  /* 0x2000001eff2a8230 */ /* 0x000fe40000004100 */
[C---:B------:R-:W-:Y:S01]  /*3df0*/  @!P0 FMUL.FTZ R3, R36.reuse, R13 ;  /* 0x0000000d24038220 */ /* 0x040fe20000410000 */
[----:B------:R-:W-:Y:S01]  /*3e00*/  @!P0 HADD2.F32 R46, -RZ, R21.H0_H0 ;  /* 0x20000015ff2e8230 */ /* 0x000fe20000004100 */
[----:B------:R-:W-:Y:S01]  /*3e10*/  @!P0 MOV R32, R53 ;  /* 0x0000003500208202 */ /* 0x000fe20000000f00 */
[----:B------:R-:W-:Y:S01]  /*3e20*/  @!P0 FMUL.FTZ R64, R36, R44 ;  /* 0x0000002c24408220 */ /* 0x000fe20000410000 */
[C---:B------:R-:W-:Y:S01]  /*3e30*/  @!P0 FMUL.FTZ R65, R20.reuse, R47 ;  /* 0x0000002f14418220 */ /* 0x040fe20000410000 */
[----:B------:R-:W-:Y:S01]  /*3e40*/  @!P0 FMUL.FTZ R4, R20, R17 ;  /* 0x0000001114048220 */ /* 0x000fe20000410000 */
[----:B------:R-:W-:Y:S01]  /*3e50*/  @!P0 FFMA.FTZ R2, R45, R43, R2 ;  /* 0x0000002b2d028223 */ /* 0x000fe20000010002 */
        /* <DEDUP_REMOVED lines=8> */
[----:B------:R-:W-:Y:S02]  /*3ee0*/  LEA.HI.X R57, R54, R83, R55, 0x7, P2 ;  /* 0x0000005336397211 */ /* 0x000fe400010f3c37 */
        /* <DEDUP_REMOVED lines=15> */
[----:B--2---:R-:W-:Y:S02]  /*3fe0*/  @!P1 HADD2.F32 R33, -RZ, R20.H1_H1 ;  /* 0x30000014ff219230 */ /* 0x004fe40000004100 */
        /* <DEDUP_REMOVED lines=16> */
[----:B------:R-:W-:Y:S02]  /*40f0*/  @!P1 HADD2.F32 R47, -RZ, R47.H1_H1 ;  /* 0x3000002fff2f9230 */ /* 0x000fe40000004100 */
[----:B------:R-:W-:Y:S01]  /*4100*/  @!P1 FMUL.FTZ R64, R32, R46 ;  /* 0x0000002e20409220 */ /* 0x000fe20000410000 */
[----:B------:R-:W-:Y:S01]  /*4110*/  @!P1 F2FP.F16.F32.PACK_AB R54, R5, R54 ;  /* 0x000000360536923e */ /* 0x000fe200000000ff */
[----:B------:R-:W-:Y:S02]  /*4120*/  @!P1 HADD2.F32 R42, -RZ, R30.H0_H0 ;  /* 0x2000001eff2a9230 */ /* 0x000fe40000004100 */
[C---:B------:R-:W-:Y:S01]  /*4130*/  @!P1 FMUL.FTZ R8, R20.reuse, R17 ;  /* 0x0000001114089220 */ /* 0x040fe20000410000 */
[----:B------:R-:W-:Y:S01]  /*4140*/  @!P1 HADD2.F32 R44, -RZ, R21.H0_H0 ;  /* 0x20000015ff2c9230 */ /* 0x000fe20000004100 */
[----:B------:R-:W-:Y:S01]  /*4150*/  @!P1 MOV R36, R54 ;  /* 0x0000003600249202 */ /* 0x000fe20000000f00 */
        /* <DEDUP_REMOVED lines=13> */
[----:B------:R2:W-:Y:S08]  /*4230*/  STG.E.128 desc[UR6][R56.64+0x40], R36 ;  /* 0x0000402438007986 */ /* 0x0005f0000c101d06 */
[----:B------:R-:W3:Y:S08]  /*4240*/  LDG.E.128 R32, desc[UR6][R58.64+0x80] ;  /* 0x000080063a207981 */ /* 0x000ef0000c1e1d00 */
[----:B------:R-:W4:Y:S06]  /*4250*/  @!P0 LDG.E.64 R50, desc[UR6][R50.64+0x40] ;  /* 0x0000400632328981 */ /* 0x000f2c000c1e1b00 */
[----:B------:R5:W2:Y:S01]  /*4260*/  @!P0 LDG.E.64 R16, desc[UR6][R18.64+0x40] ;  /* 0x0000400612108981 */ /* 0x000aa2000c1e1b00 */
[----:B---3--:R-:W-:Y:S02]  /*4270*/  @!P0 MOV R21, R32 ;  /* 0x0000002000158202 */ /* 0x008fe40000000f00 */
[----:B------:R-:W-:Y:S02]  /*4280*/  @!P0 MOV R30, R33 ;  /* 0x00000021001e8202 */ /* 0x000fe40000000f00 */
[----:B-----5:R-:W-:Y:S01]  /*4290*/  @!P0 MOV R19, R35 ;  /* 0x0000002300138202 */ /* 0x020fe20000000f00 */
[--C-:B------:R-:W-:Y:S02]  /*42a0*/  @!P0 HADD2.F32 R41, -RZ, R21.reuse.H1_H1 ;  /* 0x30000015ff298230 */ /* 0x100fe40000004100 */
[----:B------:R-:W-:Y:S02]  /*42b0*/  @!P0 HADD2.F32 R43, -RZ, R21.H0_H0 ;  /* 0x20000015ff2b8230 */ /* 0x000fe40000004100 */
[----:B----4-:R-:W-:Y:S02]  /*42c0*/  @!P0 HADD2.F32 R42, -RZ, R50.H0_H0 ;  /* 0x20000032ff2a8230 */ /* 0x010fe40000004100 */
[----:B------:R-:W-:Y:S02]  /*42d0*/  @!P0 HADD2.F32 R21, -RZ, R30.H1_H1 ;  /* 0x3000001eff158230 */ /* 0x000fe40000004100 */
[----:B------:R-:W-:Y:S02]  /*42e0*/  @!P0 HADD2.F32 R45, -RZ, R50.H1_H1 ;  /* 0x30000032ff2d8230 */ /* 0x000fe40000004100 */
[----:B------:R-:W-:Y:S01]  /*42f0*/  @!P0 FMUL.FTZ R54, R41, R42 ;  /* 0x0000002a29368220 */ /* 0x000fe20000410000 */
[--C-:B--2---:R-:W-:Y:S02]  /*4300*/  @!P0 HADD2.F32 R20, -RZ, R16.reuse.H0_H0 ;  /* 0x20000010ff148230 */ /* 0x104fe40000004100 */
[----:B------:R-:W-:Y:S02]  /*4310*/  @!P0 HADD2.F32 R16, -RZ, R16.H1_H1 ;  /* 0x30000010ff108230 */ /* 0x000fe40000004100 */
[----:B------:R-:W-:Y:S01]  /*4320*/  @!P0 FMUL.FTZ R53, R21, R45 ;  /* 0x0000002d15358220 */ /* 0x000fe20000410000 */
[--C-:B------:R-:W-:Y:S02]  /*4330*/  @!P0 HADD2.F32 R13, -RZ, R17.reuse.H0_H0 ;  /* 0x20000011ff0d8230 */ /* 0x100fe40000004100 */
[-C--:B------:R-:W-:Y:S01]  /*4340*/  @!P0 FMUL.FTZ R9, R41, R20.reuse ;  /* 0x0000001429098220 */ /* 0x080fe20000410000 */
[----:B------:R-:W-:Y:S01]  /*4350*/  @!P0 FFMA.FTZ R54, R43, R20, -R54 ;  /* 0x000000142b368223 */ /* 0x000fe20000010836 */
[----:B------:R-:W-:Y:S01]  /*4360*/  @!P0 MOV R20, R34 ;  /* 0x0000002200148202 */ /* 0x000fe20000000f00 */
[----:B------:R-:W-:Y:S02]  /*4370*/  @!P0 HADD2.F32 R17, -RZ, R17.H1_H1 ;  /* 0x30000011ff118230 */ /* 0x000fe40000004100 */
[----:B------:R-:W-:Y:S01]  /*4380*/  @!P0 FFMA.FTZ R9, R42, R43, R9 ;  /* 0x0000002b2a098223 */ /* 0x000fe20000010009 */
[----:B------:R-:W-:Y:S02]  /*4390*/  @!P0 HADD2.F32 R43, -RZ, R30.H0_H0 ;  /* 0x2000001eff2b8230 */ /* 0x000fe40000004100 */
[----:B------:R-:W-:Y:S01]  /*43a0*/  @!P0 FMUL.FTZ R10, R21, R16 ;  /* 0x00000010150a8220 */ /* 0x000fe20000410000 */
[--C-:B------:R-:W-:Y:S01]  /*43b0*/  @!P0 HADD2.F32 R30, -RZ, R20.reuse.H1_H1 ;  /* 0x30000014ff1e8230 */ /* 0x100fe20000004100 */
[----:B------:R-:W-:Y:S01]  /*43c0*/  @!P0 F2FP.F16.F32.PACK_AB R54, R9, R54 ;  /* 0x000000360936823e */ /* 0x000fe200000000ff */
[--C-:B------:R-:W-:Y:S02]  /*43d0*/  @!P0 HADD2.F32 R44, -RZ, R51.reuse.H0_H0 ;  /* 0x20000033ff2c8230 */ /* 0x100fe40000004100 */
        /* <DEDUP_REMOVED lines=22> */
.L_x_1720:
[----:B------:R-:W-:Y:S05]  /*4540*/  BSYNC.RECONVERGENT B0 ;  /* 0x0000000000007941 */ /* 0x000fea0003800200 */
.L_x_1719:
[----:B------:R-:W-:Y:S04]  /*4550*/  BSSY.RECONVERGENT B0, `(.L_x_1721) ;  /* 0x00000a2000007945 */ /* 0x000fe80003800200 */
[----:B------:R-:W-:Y:S05]  /*4560*/  @!P4 BRA `(.L_x_1722) ;  /* 0x000000080080c947 */ /* 0x000fea0003800000 */
[----:B------:R-:W5:Y:S01]  /*4570*/  LDC.64 R50, c[0x0][0x4a8] ;  /* 0x00012a00ff327b82 */ /* 0x000f620000000a00 */
[----:B------:R-:W-:Y:S02]  /*4580*/  ISETP.GE.AND P0, PT, R24, R31, PT ;  /* 0x0000001f1800720c */ /* 0x000fe40003f06270 */
[C---:B---3--:R-:W-:Y:S02]  /*4590*/  LEA R46, P1, R119.reuse, R48, 0x7 ;  /* 0x00000030772e7211 */ /* 0x048fe400078238ff */
[C---:B------:R-:W-:Y:S02]  /*45a0*/  LEA R20, P2, R119.reuse, R14, 0x7 ;  /* 0x0000000e77147211 */ /* 0x040fe400078438ff */
[C---:B------:R-:W-:Y:S02]  /*45b0*/  LEA.HI.X.SX32 R47, R119.reuse, R49, 0x7, P1 ;  /* 0x00000031772f7211 */ /* 0x040fe400008f3eff */
[----:B------:R-:W-:Y:S02]  /*45c0*/  LEA.HI.X.SX32 R21, R119, R15, 0x7, P2 ;  /* 0x0000000f77157211 */ /* 0x000fe400010f3eff */
[----:B------:R-:W-:Y:S03]  /*45d0*/  ISETP.GE.AND P1, PT, R23, R31, PT ;  /* 0x0000001f1700720c */ /* 0x000fe60003f26270 */
[----:B------:R-:W3:Y:S06]  /*45e0*/  @!P0 LDG.E.64 R42, desc[UR6][R46.64] ;  /* 0x000000062e2a8981 */ /* 0x000eec000c1e1b00 */
[----:B------:R-:W3:Y:S01]  /*45f0*/  @!P0 LDG.E.64 R14, desc[UR6][R20.64] ;  /* 0x00000006140e8981 */ /* 0x000ee2000c1e1b00 */
[----:B-----5:R-:W-:Y:S02]  /*4600*/  IMAD R51, R51, 0xc0, RZ ;  /* 0x000000c033337824 */ /* 0x020fe400078e02ff */
[----:B------:R-:W-:Y:S05]  /*4610*/  IMAD.WIDE.U32 R54, R50, 0xc0, R26 ;  /* 0x000000c032367825 */ /* 0x000fea00078e001a */
[----:B------:R-:W-:Y:S02]  /*4620*/  IADD3 R55, PT, PT, R55, R51, RZ ;  /* 0x0000003337377210 */ /* 0x000fe40007ffe0ff */
[----:B------:R-:W5:Y:S03]  /*4630*/  LDC.64 R50, c[0x0][0x3b8] ;  /* 0x0000ee00ff327b82 */ /* 0x000f660000000a00 */
[----:B--2-4-:R-:W2:Y:S01]  /*4640*/  LDG.E.128 R32, desc[UR6][R54.64] ;  /* 0x0000000636207981 */ /* 0x014ea2000c1e1d00 */
[----:B-----5:R-:W-:Y:S04]  /*4650*/  IMAD.WIDE.U32 R66, R50, 0xc0, R82 ;  /* 0x000000c032427825 */ /* 0x020fe800078e0052 */
[----:B------:R-:W-:Y:S01]  /*4660*/  IMAD R58, R51, 0xc0, RZ ;  /* 0x000000c0333a7824 */ /* 0x000fe200078e02ff */
[----:B------:R-:W-:Y:S04]  /*4670*/  MOV R50, R66 ;  /* 0x0000004200327202 */ /* 0x000fe80000000f00 */
[----:B------:R-:W-:Y:S01]  /*4680*/  IADD3 R51, PT, PT, R67, R58, RZ ;  /* 0x0000003a43337210 */ /* 0x000fe20007ffe0ff */
[--C-:B---3--:R-:W-:Y:S02]  /*4690*/  @!P0 HADD2.F32 R39, -RZ, R42.reuse.H0_H0 ;  /* 0x2000002aff278230 */ /* 0x108fe40000004100 */
[----:B------:R-:W-:Y:S02]  /*46a0*/  @!P0 HADD2.F32 R41, -RZ, R42.H1_H1 ;  /* 0x3000002aff298230 */ /* 0x000fe40000004100 */
[----:B------:R-:W-:Y:S02]  /*46b0*/  @!P0 HADD2.F32 R42, -RZ, R43.H0_H0 ;  /* 0x2000002bff2a8230 */ /* 0x000fe40000004100 */
[--C-:B------:R-:W-:Y:S02]  /*46c0*/  @!P0 HADD2.F32 R17, -RZ, R14.reuse.H0_H0 ;  /* 0x2000000eff118230 */ /* 0x100fe40000004100 */
[----:B------:R-:W-:Y:S02]  /*46d0*/  @!P0 HADD2.F32 R14, -RZ, R14.H1_H1 ;  /* 0x3000000eff0e8230 */ /* 0x000fe40000004100 */
[--C-:B------:R-:W-:Y:S02]  /*46e0*/  @!P0 HADD2.F32 R13, -RZ, R15.reuse.H0_H0 ;  /* 0x2000000fff0d8230 */ /* 0x100fe40000004100 */
[----:B------:R-:W-:Y:S02]  /*46f0*/  @!P0 HADD2.F32 R15, -RZ, R15.H1_H1 ;  /* 0x3000000fff0f8230 */ /* 0x000fe40000004100 */
[----:B------:R-:W-:Y:S01]  /*4700*/  @!P0 HADD2.F32 R43, -RZ, R43.H1_H1 ;  /* 0x3000002bff2b8230 */ /* 0x000fe20000004100 */
[----:B--2---:R-:W-:Y:S02]  /*4710*/  @!P0 MOV R18, R32 ;  /* 0x0000002000128202 */ /* 0x004fe40000000f00 */
[----:B------:R-:W-:Y:S03]  /*4720*/  @!P0 MOV R16, R33 ;  /* 0x0000002100108202 */ /* 0x000fe60000000f00 */
[--C-:B------:R-:W-:Y:S02]  /*4730*/  @!P0 HADD2.F32 R30, -RZ, R18.reuse.H1_H1 ;  /* 0x30000012ff1e8230 */ /* 0x100fe40000004100 */
[----:B------:R-:W-:Y:S01]  /*4740*/  @!P0 HADD2.F32 R40, -RZ, R18.H0_H0 ;  /* 0x20000012ff288230 */ /* 0x000fe20000004100 */
[----:B------:R-:W-:Y:S01]  /*4750*/  @!P0 MOV R18, R34 ;  /* 0x0000002200128202 */ /* 0x000fe20000000f00 */
[----:B------:R-:W-:Y:S02]  /*4760*/  @!P0 HADD2.F32 R19, -RZ, R16.H1_H1 ;  /* 0x30000010ff138230 */ /* 0x000fe40000004100 */
[C---:B------:R-:W-:Y:S01]  /*4770*/  @!P0 FMUL.FTZ R45, R30.reuse, R39 ;  /* 0x000000271e2d8220 */ /* 0x040fe20000410000 */
[-C--:B------:R-:W-:Y:S01]  /*4780*/  @!P0 FMUL.FTZ R0, R30, R17.reuse ;  /* 0x000000111e008220 */ /* 0x080fe20000410000 */
[----:B------:R-:W-:Y:S02]  /*4790*/  @!P0 HADD2.F32 R30, -RZ, R18.H1_H1 ;  /* 0x30000012ff1e8230 */ /* 0x000fe40000004100 */
[----:B------:R-:W-:Y:S01]  /*47a0*/  @!P0 FFMA.FTZ R45, R40, R17, -R45 ;  /* 0x00000011282d8223 */ /* 0x000fe2000001082d */
[----:B------:R-:W-:Y:S01]  /*47b0*/  @!P0 MOV R17, R35 ;  /* 0x0000002300118202 */ /* 0x000fe20000000f00 */
[----:B------:R-:W-:Y:S01]  /*47c0*/  @!P0 FFMA.FTZ R0, R39, R40, R0 ;  /* 0x0000002827008223 */ /* 0x000fe20000010000 */
[----:B------:R-:W-:Y:S02]  /*47d0*/  @!P0 HADD2.F32 R39, -RZ, R16.H0_H0 ;  /* 0x20000010ff278230 */ /* 0x000fe40000004100 */
[C---:B------:R-:W-:Y:S01]  /*47e0*/  @!P0 FMUL.FTZ R2, R19.reuse, R14 ;  /* 0x0000000e13028220 */ /* 0x040fe20000410000 */
[----:B------:R-:W-:Y:S02]  /*47f0*/  @!P0 HADD2.F32 R40, -RZ, R18.H0_H0 ;  /* 0x20000012ff288230 */ /* 0x000fe40000004100 */
[----:B------:R-:W-:Y:S01]  /*4800*/  @!P0 FMUL.FTZ R53, R19, R41 ;  /* 0x0000002913358220 */ /* 0x000fe20000410000 */
[--C-:B------:R-:W-:Y:S01]  /*4810*/  @!P0 HADD2.F32 R16, -RZ, R17.reuse.H1_H1 ;  /* 0x30000011ff108230 */ /* 0x100fe20000004100 */
[----:B------:R-:W-:Y:S01]  /*4820*/  @!P0 F2FP.F16.F32.PACK_AB R45, R0, R45 ;  /* 0x0000002d002d823e */ /* 0x000fe200000000ff */
[----:B------:R-:W-:Y:S02]  /*4830*/  @!P0 HADD2.F32 R44, -RZ, R17.H0_H0 ;  /* 0x20000011ff2c8230 */ /* 0x000fe40000004100 */
[C---:B------:R-:W-:Y:S01]  /*4840*/  @!P0 FMUL.FTZ R3, R30.reuse, R13 ;  /* 0x0000000d1e038220 */ /* 0x040fe20000410000 */
        /* <DEDUP_REMOVED lines=22> */
[----:B--2---:R-:W-:Y:S02]  /*49b0*/  @!P1 MOV R32, R18 ;  /* 0x0000001200209202 */ /* 0x004fe40000000f00 */
[----:B------:R-:W-:Y:S01]  /*49c0*/  @!P1 MOV R30, R17 ;  /* 0x00000011001e9202 */ /* 0x000fe20000000f00 */
[----:B------:R-:W-:Y:S02]  /*49d0*/  @!P1 HADD2.F32 R38, -RZ, R36.H1_H1 ;  /* 0x30000024ff269230 */ /* 0x000fe40000004100 */
[----:B------:R-:W-:Y:S02]  /*49e0*/  @!P1 HADD2.F32 R34, -RZ, R32.H1_H1 ;  /* 0x30000020ff229230 */ /* 0x000fe40000004100 */
[--C-:B----4-:R-:W-:Y:S02]  /*49f0*/  @!P1 HADD2.F32 R40, -RZ, R42.reuse.H0_H0 ;  /* 0x2000002aff289230 */ /* 0x110fe40000004100 */
[----:B------:R-:W-:Y:S02]  /*4a00*/  @!P1 HADD2.F32 R39, -RZ, R42.H1_H1 ;  /* 0x3000002aff279230 */ /* 0x000fe40000004100 */
[----:B------:R-:W-:Y:S02]  /*4a10*/  @!P1 HADD2.F32 R42, -RZ, R36.H0_H0 ;  /* 0x20000024ff2a9230 */ /* 0x000fe40000004100 */
[C---:B------:R-:W-:Y:S01]  /*4a20*/  @!P1 FMUL.FTZ R56, R38.reuse, R40 ;  /* 0x0000002826389220 */ /* 0x040fe20000410000 */
[--C-:B-----5:R-:W-:Y:S02]  /*4a30*/  @!P1 HADD2.F32 R31, -RZ, R14.reuse.H0_H0 ;  /* 0x2000000eff1f9230 */ /* 0x120fe40000004100 */
[----:B------:R-:W-:Y:S02]  /*4a40*/  @!P1 HADD2.F32 R14, -RZ, R14.H1_H1 ;  /* 0x3000000eff0e9230 */ /* 0x000fe40000004100 */
[--C-:B------:R-:W-:Y:S02]  /*4a50*/  @!P1 HADD2.F32 R33, -RZ, R30.reuse.H1_H1 ;  /* 0x3000001eff219230 */ /* 0x100fe40000004100 */
[-C--:B------:R-:W-:Y:S01]  /*4a60*/  @!P1 FMUL.FTZ R5, R38, R31.reuse ;  /* 0x0000001f26059220 */ /* 0x080fe20000410000 */
[----:B------:R-:W-:Y:S02]  /*4a70*/  @!P1 HADD2.F32 R13, -RZ, R15.H0_H0 ;  /* 0x2000000fff0d9230 */ /* 0x000fe40000004100 */
[----:B------:R-:W-:Y:S01]  /*4a80*/  @!P1 FFMA.FTZ R56, R42, R31, -R56 ;  /* 0x0000001f2a389223 */ /* 0x000fe20000010838 */
[----:B------:R-:W-:Y:S01]  /*4a90*/  @!P1 HADD2.F32 R44, -RZ, R43.H0_H0 ;  /* 0x2000002bff2c9230 */ /* 0x000fe20000004100 */
[----:B------:R-:W-:Y:S01]  /*4aa0*/  @!P1 MOV R31, R19 ;  /* 0x00000013001f9202 */ /* 0x000fe20000000f00 */
[----:B------:R-:W-:Y:S02]  /*4ab0*/  @!P1 HADD2.F32 R41, -RZ, R30.H0_H0 ;  /* 0x2000001eff299230 */ /* 0x000fe40000004100 */
[C---:B------:R-:W-:Y:S01]  /*4ac0*/  @!P1 FMUL.FTZ R6, R33.reuse, R14 ;  /* 0x0000000e21069220 */ /* 0x040fe20000410000 */
        /* <DEDUP_REMOVED lines=8> */
[----:B------:R-:W-:Y:S01]  /*4b50*/  @!P1 FMUL.FTZ R58, R34, R44 ;  /* 0x0000002c223a9220 */ /* 0x000fe20000410000 */
[----:B------:R-:W-:Y:S01]  /*4b60*/  @!P1 HADD2.F32 R42, -RZ, R31.H0_H0 ;  /* 0x2000001fff2a9230 */ /* 0x000fe20000004100 */
[----:B------:R-:W-:Y:S01]  /*4b70*/  @!P1 MOV R16, R56 ;  /* 0x0000003800109202 */ /* 0x000fe20000000f00 */
        /* <DEDUP_REMOVED lines=17> */
[----:B------:R-:W5:Y:S01]  /*4c90*/  @!P0 LDG.E.64 R46, desc[UR6][R46.64+0x40] ;  /* 0x000040062e2e8981 */ /* 0x000f62000c1e1b00 */
[----:B---3--:R-:W-:Y:S02]  /*4ca0*/  @!P0 MOV R31, R32 ;  /* 0x00000020001f8202 */ /* 0x008fe40000000f00 */
[----:B--2---:R-:W-:Y:S02]  /*4cb0*/  @!P0 MOV R16, R33 ;  /* 0x0000002100108202 */ /* 0x004fe40000000f00 */
[----:B------:R-:W-:Y:S01]  /*4cc0*/  @!P0 MOV R18, R34 ;  /* 0x0000002200128202 */ /* 0x000fe20000000f00 */
[--C-:B------:R-:W-:Y:S01]  /*4cd0*/  @!P0 HADD2.F32 R37, -RZ, R31.reuse.H1_H1 ;  /* 0x3000001fff258230 */ /* 0x100fe20000004100 */
[----:B------:R-:W-:Y:S01]  /*4ce0*/  @!P0 MOV R17, R35 ;  /* 0x0000002300118202 */ /* 0x000fe20000000f00 */
[----:B------:R-:W-:Y:S02]  /*4cf0*/  @!P0 HADD2.F32 R39, -RZ, R31.H0_H0 ;  /* 0x2000001fff278230 */ /* 0x000fe40000004100 */
[--C-:B----4-:R-:W-:Y:S02]  /*4d00*/  @!P0 HADD2.F32 R30, -RZ, R14.reuse.H0_H0 ;  /* 0x2000000eff1e8230 */ /* 0x110fe40000004100 */
[----:B------:R-:W-:Y:S02]  /*4d10*/  @!P0 HADD2.F32 R14, -RZ, R14.H1_H1 ;  /* 0x3000000eff0e8230 */ /* 0x000fe40000004100 */
[----:B------:R-:W-:Y:S02]  /*4d20*/  @!P0 HADD2.F32 R19, -RZ, R16.H1_H1 ;  /* 0x30000010ff138230 */ /* 0x000fe40000004100 */
[----:B------:R-:W-:Y:S01]  /*4d30*/  @!P0 FMUL.FTZ R9, R37, R30 ;  /* 0x0000001e25098220 */ /* 0x000fe20000410000 */
[----:B-----5:R-:W-:Y:S02]  /*4d40*/  @!P0 HADD2.F32 R40, -RZ, R46.H0_H0 ;  /* 0x2000002eff288230 */ /* 0x020fe40000004100 */
[--C-:B------:R-:W-:Y:S02]  /*4d50*/  @!P0 HADD2.F32 R13, -RZ, R15.reuse.H0_H0 ;  /* 0x2000000fff0d8230 */ /* 0x100fe40000004100 */
[----:B------:R-:W-:Y:S01]  /*4d60*/  @!P0 FMUL.FTZ R10, R19, R14 ;  /* 0x0000000e130a8220 */ /* 0x000fe20000410000 */
[----:B------:R-:W-:Y:S02]  /*4d70*/  @!P0 HADD2.F32 R20, -RZ, R18.H1_H1 ;  /* 0x30000012ff148230 */ /* 0x000fe40000004100 */
[----:B------:R-:W-:Y:S01]  /*4d80*/  @!P0 FMUL.FTZ R54, R37, R40 ;  /* 0x0000002825368220 */ /* 0x000fe20000410000 */
[----:B------:R-:W-:Y:S01]  /*4d90*/  @!P0 FFMA.FTZ R9, R40, R39, R9 ;  /* 0x0000002728098223 */ /* 0x000fe20000010009 */
[----:B------:R-:W-:Y:S02]  /*4da0*/  @!P0 HADD2.F32 R15, -RZ, R15.H1_H1 ;  /* 0x3000000fff0f8230 */ /* 0x000fe40000004100 */
[----:B------:R-:W-:Y:S01]  /*4db0*/  @!P0 FFMA.FTZ R54, R39, R30, -R54 ;  /* 0x0000001e27368223 */ /* 0x000fe20000010836 */
[----:B------:R-:W-:Y:S02]  /*4dc0*/  @!P0 HADD2.F32 R39, -RZ, R16.H0_H0 ;  /* 0x20000010ff278230 */ /* 0x000fe40000004100 */
[C---:B------:R-:W-:Y:S01]  /*4dd0*/  @!P0 FMUL.FTZ R11, R20.reuse, R13 ;  /* 0x0000000d140b8220 */ /* 0x040fe20000410000 */
[----:B------:R-:W-:Y:S01]  /*4de0*/  @!P0 HADD2.F32 R41, -RZ, R46.H1_H1 ;  /* 0x3000002eff298230 */ /* 0x000fe20000004100 */
[----:B------:R-:W-:Y:S01]  /*4df0*/  @!P0 F2FP.F16.F32.PACK_AB R54, R9, R54 ;  /* 0x000000360936823e */ /* 0x000fe200000000ff */
[--C-:B------:R-:W-:Y:S02]  /*4e00*/  @!P0 HADD2.F32 R42, -RZ, R47.reuse.H0_H0 ;  /* 0x2000002fff2a8230 */ /* 0x100fe40000004100 */
[----:B------:R-:W-:Y:S01]  /*4e10*/  @!P0 HADD2.F32 R43, -RZ, R47.H1_H1 ;  /* 0x3000002fff2b8230 */ /* 0x000fe20000004100 */
[----:B------:R-:W-:Y:S01]  /*4e20*/  @!P0 MOV R32, R54 ;  /* 0x0000003600208202 */ /* 0x000fe20000000f00 */
[--C-:B------:R-:W-:Y:S02]  /*4e30*/  @!P0 HADD2.F32 R16, -RZ, R17.reuse.H1_H1 ;  /* 0x30000011ff108230 */ /* 0x100fe40000004100 */
[----:B------:R-:W-:Y:S01]  /*4e40*/  @!P0 FMUL.FTZ R45, R19, R41 ;  /* 0x00000029132d8220 */ /* 0x000fe20000410000 */
        /* <DEDUP_REMOVED lines=18> */
.L_x_1722:
[----:B------:R-:W-:Y:S05]  /*4f70*/  BSYNC.RECONVERGENT B0 ;  /* 0x0000000000007941 */ /* 0x000fea0003800200 */
.L_x_1721:
[----:B------:R-:W2:Y:S01]  /*4f80*/  LDC R31, c[0x0][0x450] ;  /* 0x00011400ff1f7b82 */ /* 0x000ea20000000800 */
[----:B-1----:R-:W-:Y:S05]  /*4f90*/  IMAD.U32 R3, R52, -0x40, RZ ;  /* 0xffffffc034037824 */ /* 0x002fea00078e00ff */
[C---:B------:R-:W-:Y:S02]  /*4fa0*/  LEA R28, P1, R3.reuse, R28, 0x1 ;  /* 0x0000001c031c7211 */ /* 0x040fe400078208ff */
[C---:B------:R-:W-:Y:S02]  /*4fb0*/  LEA R62, P0, R3.reuse, R62, 0x1 ;  /* 0x0000003e033e7211 */ /* 0x040fe400078008ff */
[C---:B------:R-:W-:Y:S02]  /*4fc0*/  LEA.HI.X.SX32 R29, R3.reuse, R29, 0x1, P1 ;  /* 0x0000001d031d7211 */ /* 0x040fe400008f0eff */
[----:B------:R-:W-:Y:S01]  /*4fd0*/  LEA.HI.X.SX32 R63, R3, R63, 0x1, P0 ;  /* 0x0000003f033f7211 */ /* 0x000fe200000f0eff */
[----:B------:R-:W-:Y:S05]  /*4fe0*/  BRA `(.L_x_1713) ;  /* 0x0000004400287947 */ /* 0x000fea0003800000 */
.L_x_1714:
[----:B------:R-:W-:Y:S01]  /*4ff0*/  LEA.HI R30, R31, R31, RZ, 0x1 ;  /* 0x0000001f1f1e7211 */ /* 0x000fe200078f08ff */
[----:B------:R-:W1:Y:S01]  /*5000*/  LDC R121, c[0x0][0x450] ;  /* 0x00011400ff797b82 */ /* 0x000e620000000800 */
[----:B------:R-:W-:Y:S01]  /*5010*/  SHF.R.U32.HI R33, RZ, 0x1, R31 ;  /* 0x00000001ff217819 */ /* 0x000fe2000001161f */
[----:B------:R-:W-:Y:S01]  /*5020*/  BSSY.RECONVERGENT B0, `(.L_x_1723) ;  /* 0x000010c000007945 */ /* 0x000fe20003800200 */
[----:B------:R-:W-:Y:S05]  /*5030*/  SHF.R.S32.HI R30, RZ, 0x1, R30 ;  /* 0x00000001ff1e7819 */ /* 0x000fea000001141e */
[----:B------:R-:W-:Y:S05]  /*5040*/  IMAD.MOV R30, RZ, RZ, -R30 ;  /* 0x000000ffff1e7224 */ /* 0x000fea00078e0a1e */
[----:B------:R-:W-:Y:S01]  /*5050*/  SHF.R.S32.HI R128, RZ, 0x1f, R30 ;  /* 0x0000001fff807819 */ /* 0x000fe2000001141e */
[----:B------:R-:W-:Y:S06]  /*5060*/  @!P0 BRA `(.L_x_1724) ;  /* 0x00000010001c8947 */ /* 0x000fec0003800000 */
[C---:B------:R-:W-:Y:S01]  /*5070*/  ISETP.GE.AND P0, PT, R24.reuse, R31, PT ;  /* 0x0000001f1800720c */ /* 0x040fe20003f06270 */
[----:B------:R-:W5:Y:S11]  /*5080*/  LDG.E.128 R68, desc[UR6][R26.64] ;  /* 0x000000061a447981 */ /* 0x000f76000c1e1d00 */
[----:B------:R-:W-:Y:S01]  /*5090*/  @!UPT UIADD3 URZ, UPT, UPT, URZ, URZ, URZ ;  /* 0x000000fffffff290 */ /* 0x000fe2000fffe0ff */
[----:B------:R-:W-:Y:S04]  /*50a0*/  @!P0 ISETP.GE.U32.AND P1, PT, R24, R33, PT ;  /* 0x000000211800820c */ /* 0x000fe80003f26070 */
[----:B------:R-:W-:Y:S02]  /*50b0*/  @!P0 SEL R19, R30, RZ, P1 ;  /* 0x000000ff1e138207 */ /* 0x000fe40000800000 */
[----:B------:R-:W-:Y:S02]  /*50c0*/  @!P0 SEL R18, R128, RZ, P1 ;  /* 0x000000ff80128207 */ /* 0x000fe40000800000 */
[----:B----4-:R-:W-:Y:S02]  /*50d0*/  @!P0 SHF.L.U32 R17, R19, 0x1, RZ ;  /* 0x0000000113118819 */ /* 0x010fe400000006ff */
[----:B------:R-:W-:Y:S02]  /*50e0*/  @!P0 SEL R35, R33, R30, !P1 ;  /* 0x0000001e21238207 */ /* 0x000fe40004800000 */
[----:B------:R-:W-:Y:S02]  /*50f0*/  @!P0 IADD3 R132, P1, PT, R17, R86, RZ ;  /* 0x0000005611848210 */ /* 0x000fe40007f3e0ff */
[----:B------:R-:W-:Y:S01]  /*5100*/  @!P0 SHF.L.U64.HI R18, R19, 0x1, R18 ;  /* 0x0000000113128819 */ /* 0x000fe20000010212 */
[----:B------:R-:W-:Y:S03]  /*5110*/  @!P0 IMAD.WIDE R36, R35, 0x2, R26 ;  /* 0x0000000223248825 */ /* 0x000fe600078e021a */
[C---:B------:R-:W-:Y:S02]  /*5120*/  @!P0 IADD3.X R133, PT, PT, R18.reuse, R87, RZ, P1, !PT ;  /* 0x0000005712858210 */ /* 0x040fe40000ffe4ff */
[----:B------:R-:W-:Y:S01]  /*5130*/  @!P0 IADD3 R50, P1, PT, R17, R88, RZ ;  /* 0x0000005811328210 */ /* 0x000fe20007f3e0ff */
[----:B------:R-:W4:Y:S03]  /*5140*/  @!P0 LDG.E.128 R36, desc[UR6][R36.64] ;  /* 0x0000000624248981 */ /* 0x000f26000c1e1d00 */
[----:B------:R-:W-:Y:S02]  /*5150*/  @!P0 IADD3.X R51, PT, PT, R18, R89, RZ, P1, !PT ;  /* 0x0000005912338210 */ /* 0x000fe40000ffe4ff */
[----:B------:R-:W-:Y:S03]  /*5160*/  ISETP.GE.U32.OR P1, PT, R24, R33, P0 ;  /* 0x000000211800720c */ /* 0x000fe60000726470 */
[----:B------:R-:W2:Y:S08]  /*5170*/  @!P0 LDG.E.128 R132, desc[UR6][R132.64] ;  /* 0x0000000684848981 */ /* 0x000eb0000c1e1d00 */
[----:B------:R3:W3:Y:S01]  /*5180*/  @!P0 LDG.E.128 R56, desc[UR6][R50.64] ;  /* 0x0000000632388981 */ /* 0x0006e2000c1e1d00 */
[--C-:B----4-:R-:W-:Y:S01]  /*5190*/  @!P0 HADD2.F32 R44, -RZ, R36.reuse.H0_H0 ;  /* 0x20000024ff2c8230 */ /* 0x110fe20000004100 */
[----:B-----5:R-:W-:Y:S01]  /*51a0*/  @!P0 MOV R64, R70 ;  /* 0x0000004600408202 */ /* 0x020fe20000000f00 */
[----:B------:R-:W-:Y:S01]  /*51b0*/  @!P0 HADD2.F32 R42, -RZ, R36.H1_H1 ;  /* 0x30000024ff2a8230 */ /* 0x000fe20000004100 */
[----:B------:R-:W-:Y:S01]  /*51c0*/  @!P0 MOV R48, R68 ;  /* 0x0000004400308202 */ /* 0x000fe20000000f00 */
[--C-:B------:R-:W-:Y:S01]  /*51d0*/  @!P0 HADD2.F32 R41, -RZ, R37.reuse.H0_H0 ;  /* 0x20000025ff298230 */ /* 0x100fe20000004100 */
[----:B------:R-:W-:Y:S01]  /*51e0*/  @!P0 MOV R52, R69 ;  /* 0x0000004500348202 */ /* 0x000fe20000000f00 */
[----:B------:R-:W-:Y:S02]  /*51f0*/  @!P0 HADD2.F32 R40, -RZ, R37.H1_H1 ;  /* 0x30000025ff288230 */ /* 0x000fe40000004100 */
[--C-:B--2---:R-:W-:Y:S02]  /*5200*/  @!P0 HADD2.F32 R49, -RZ, R132.reuse.H0_H0 ;  /* 0x20000084ff318230 */ /* 0x104fe40000004100 */
[----:B------:R-:W-:Y:S02]  /*5210*/  @!P0 HADD2.F32 R47, -RZ, R132.H1_H1 ;  /* 0x30000084ff2f8230 */ /* 0x000fe40000004100 */
[--C-:B------:R-:W-:Y:S02]  /*5220*/  @!P0 HADD2.F32 R34, -RZ, R39.reuse.H0_H0 ;  /* 0x20000027ff228230 */ /* 0x100fe40000004100 */
[----:B------:R-:W-:Y:S01]  /*5230*/  @!P1 FADD.FTZ R49, -R49, -RZ ;  /* 0x800000ff31319221 */ /* 0x000fe20000010100 */
[----:B------:R-:W-:Y:S02]  /*5240*/  @!P0 HADD2.F32 R35, -RZ, R39.H1_H1 ;  /* 0x30000027ff238230 */ /* 0x000fe40000004100 */
[----:B------:R-:W-:Y:S01]  /*5250*/  @!P1 FADD.FTZ R47, -R47, -RZ ;  /* 0x800000ff2f2f9221 */ /* 0x000fe20000010100 */
[--C-:B------:R-:W-:Y:S02]  /*5260*/  @!P0 HADD2.F32 R46, -RZ, R133.reuse.H0_H0 ;  /* 0x20000085ff2e8230 */ /* 0x100fe40000004100 */
[----:B------:R-:W-:Y:S01]  /*5270*/  @!P0 FMUL.FTZ R0, R44, R49 ;  /* 0x000000312c008220 */ /* 0x000fe20000410000 */
[--C-:B---3--:R-:W-:Y:S02]  /*5280*/  @!P0 HADD2.F32 R51, -RZ, R48.reuse.H0_H0 ;  /* 0x20000030ff338230 */ /* 0x108fe40000004100 */
[----:B------:R-:W-:Y:S01]  /*5290*/  @!P0 FMUL.FTZ R2, R42, R47 ;  /* 0x0000002f2a028220 */ /* 0x000fe20000410000 */
[----:B------:R-:W-:Y:S02]  /*52a0*/  @!P0 HADD2.F32 R53, -RZ, R48.H1_H1 ;  /* 0x30000030ff358230 */ /* 0x000fe40000004100 */
[----:B------:R-:W-:Y:S01]  /*52b0*/  @!P1 FADD.FTZ R46, -R46, -RZ ;  /* 0x800000ff2e2e9221 */ /* 0x000fe20000010100 */
[----:B------:R-:W-:Y:S02]  /*52c0*/  @!P0 HADD2.F32 R45, -RZ, R133.H1_H1 ;  /* 0x30000085ff2d8230 */ /* 0x000fe40000004100 */
[--C-:B------:R-:W-:Y:S02]  /*52d0*/  @!P0 HADD2.F32 R43, -RZ, R134.reuse.H0_H0 ;  /* 0x20000086ff2b8230 */ /* 0x100fe40000004100 */
[----:B------:R-:W-:Y:S01]  /*52e0*/  @!P0 FMUL.FTZ R3, R41, R46 ;  /* 0x0000002e29038220 */ /* 0x000fe20000410000 */
[----:B------:R-:W-:Y:S02]  /*52f0*/  @!P0 HADD2.F32 R39, -RZ, R134.H1_H1 ;  /* 0x30000086ff278230 */ /* 0x000fe40000004100 */
[----:B------:R-:W-:Y:S01]  /*5300*/  @!P1 FADD.FTZ R45, -R45, -RZ ;  /* 0x800000ff2d2d9221 */ /* 0x000fe20000010100 */
[--C-:B------:R-:W-:Y:S02]  /*5310*/  @!P0 HADD2.F32 R37, -RZ, R135.reuse.H0_H0 ;  /* 0x20000087ff258230 */ /* 0x100fe40000004100 */
[----:B------:R-:W-:Y:S01]  /*5320*/  @!P1 FADD.FTZ R43, -R43, -RZ ;  /* 0x800000ff2b2b9221 */ /* 0x000fe20000010100 */
[----:B------:R-:W-:Y:S02]  /*5330*/  @!P0 HADD2.F32 R32, -RZ, R135.H1_H1 ;  /* 0x30000087ff208230 */ /* 0x000fe40000004100 */
[----:B------:R-:W-:Y:S01]  /*5340*/  @!P1 FADD.FTZ R39, -R39, -RZ ;  /* 0x800000ff27279221 */ /* 0x000fe20000010100 */
[--C-:B------:R-:W-:Y:S02]  /*5350*/  @!P0 HADD2.F32 R48, -RZ, R56.reuse.H0_H0 ;  /* 0x20000038ff308230 */ /* 0x100fe40000004100 */
[----:B------:R-:W-:Y:S01]  /*5360*/  @!P1 FADD.FTZ R37, -R37, -RZ ;  /* 0x800000ff25259221 */ /* 0x000fe20000010100 */
[----:B------:R-:W-:Y:S02]  /*5370*/  @!P0 HADD2.F32 R50, -RZ, R56.H1_H1 ;  /* 0x30000038ff328230 */ /* 0x000fe40000004100 */
[----:B------:R-:W-:Y:S01]  /*5380*/  @!P1 FADD.FTZ R32, -R32, -RZ ;  /* 0x800000ff20209221 */ /* 0x000fe20000010100 */
[----:B------:R-:W-:Y:S02]  /*5390*/  @!P0 HADD2.F32 R36, -RZ, R38.H0_H0 ;  /* 0x20000026ff248230 */ /* 0x000fe40000004100 */
[----:B------:R-:W-:Y:S01]  /*53a0*/  @!P0 FFMA.FTZ R0, R51, R48, R0 ;  /* 0x0000003033008223 */ /* 0x000fe20000010000 */
[--C-:B------:R-:W-:Y:S01]  /*53b0*/  @!P0 HADD2.F32 R48, -RZ, R52.reuse.H0_H0 ;  /* 0x20000034ff308230 */ /* 0x100fe20000004100 */
[----:B------:R-:W-:Y:S01]  /*53c0*/  ISETP.GE.AND P1, PT, R23, R31, PT ;  /* 0x0000001f1700720c */ /* 0x000fe20003f26270 */
[----:B------:R-:W-:Y:S02]  /*53d0*/  @!P0 HADD2.F32 R51, -RZ, R52.H1_H1 ;  /* 0x30000034ff338230 */ /* 0x000fe40000004100 */
[----:B------:R-:W-:Y:S01]  /*53e0*/  @!P0 FFMA.FTZ R2, R53, R50, R2 ;  /* 0x0000003235028223 */ /* 0x000fe20000010002 */
[--C-:B------:R-:W-:Y:S02]  /*53f0*/  @!P0 HADD2.F32 R50, -RZ, R57.reuse.H0_H0 ;  /* 0x20000039ff328230 */ /* 0x100fe40000004100 */
[----:B------:R-:W-:Y:S01]  /*5400*/  @!P0 FMUL.FTZ R4, R40, R45 ;  /* 0x0000002d28048220 */ /* 0x000fe20000410000 */
[----:B------:R-:W-:Y:S02]  /*5410*/  @!P0 HADD2.F32 R52, -RZ, R57.H1_H1 ;  /* 0x30000039ff348230 */ /* 0x000fe40000004100 */
[----:B------:R-:W-:Y:S01]  /*5420*/  @!P0 FMUL.FTZ R5, R36, R43 ;  /* 0x0000002b24058220 */ /* 0x000fe20000410000 */
[----:B------:R-:W-:Y:S02]  /*5430*/  @!P0 HADD2.F32 R38, -RZ, R38.H1_H1 ;  /* 0x30000026ff268230 */ /* 0x000fe40000004100 */
[----:B------:R-:W-:Y:S01]  /*5440*/  @!P0 FFMA.FTZ R3, R48, R50, R3 ;  /* 0x0000003230038223 */ /* 0x000fe20000010003 */
[----:B------:R-:W-:Y:S01]  /*5450*/  @!P0 HADD2.F32 R53, -RZ, R58.H0_H0 ;  /* 0x2000003aff358230 */ /* 0x000fe20000004100 */
[----:B------:R-:W-:Y:S01]  /*5460*/  @!P0 MOV R50, R71 ;  /* 0x0000004700328202 */ /* 0x000fe20000000f00 */
[----:B------:R-:W-:Y:S02]  /*5470*/  @!P0 HADD2.F32 R54, -RZ, R64.H0_H0 ;  /* 0x20000040ff368230 */ /* 0x000fe40000004100 */
[----:B------:R-:W-:Y:S01]  /*5480*/  @!P0 FFMA.FTZ R4, R51, R52, R4 ;  /* 0x0000003433048223 */ /* 0x000fe20000010004 */
[----:B------:R-:W-:Y:S02]  /*5490*/  @!P0 HADD2.F32 R55, -RZ, R58.H1_H1 ;  /* 0x3000003aff378230 */ /* 0x000fe40000004100 */
[----:B------:R-:W-:Y:S01]  /*54a0*/  @!P0 FMUL.FTZ R6, R38, R39 ;  /* 0x0000002726068220 */ /* 0x000fe20000410000 */
[----:B------:R-:W-:Y:S02]  /*54b0*/  @!P0 HADD2.F32 R51, -RZ, R64.H1_H1 ;  /* 0x30000040ff338230 */ /* 0x000fe40000004100 */
[----:B------:R-:W-:Y:S01]  /*54c0*/  @!P0 FFMA.FTZ R5, R54, R53, R5 ;  /* 0x0000003536058223 */ /* 0x000fe20000010005 */
[--C-:B------:R-:W-:Y:S02]  /*54d0*/  @!P0 HADD2.F32 R56, -RZ, R59.reuse.H0_H0 ;  /* 0x2000003bff388230 */ /* 0x100fe40000004100 */
[----:B------:R-:W-:Y:S01]  /*54e0*/  @!P0 FMUL.FTZ R7, R34, R37 ;  /* 0x0000002522078220 */ /* 0x000fe20000410000 */
[--C-:B------:R-:W-:Y:S01]  /*54f0*/  @!P0 HADD2.F32 R48, -RZ, R50.reuse.H0_H0 ;  /* 0x20000032ff308230 */ /* 0x100fe20000004100 */
[----:B------:R-:W-:Y:S01]  /*5500*/  @!P1 IADD3 R19, P2, PT, R30, 0x20, RZ ;  /* 0x000000201e139810 */ /* 0x000fe20007f5e0ff */
[----:B------:R-:W-:Y:S02]  /*5510*/  @!P0 HADD2.F32 R57, -RZ, R59.H1_H1 ;  /* 0x3000003bff398230 */ /* 0x000fe40000004100 */
[----:B------:R-:W-:Y:S01]  /*5520*/  @!P0 FMUL.FTZ R8, R35, R32 ;  /* 0x0000002023088220 */ /* 0x000fe20000410000 */
[----:B------:R-:W-:Y:S02]  /*5530*/  @!P0 HADD2.F32 R53, -RZ, R50.H1_H1 ;  /* 0x30000032ff358230 */ /* 0x000fe40000004100 */
[----:B------:R-:W-:Y:S01]  /*5540*/  @!P0 FFMA.FTZ R6, R51, R55, R6 ;  /* 0x0000003733068223 */ /* 0x000fe20000010006 */
[----:B------:R-:W-:Y:S01]  /*5550*/  @!P0 FFMA.FTZ R7, R48, R56, R7 ;  /* 0x0000003830078223 */ /* 0x000fe20000010007 */
[----:B------:R-:W-:Y:S01]  /*5560*/  @!P1 IADD3.X R20, PT, PT, RZ, R128, RZ, P2, !PT ;  /* 0x00000080ff149210 */ /* 0x000fe200017fe4ff */
[----:B------:R-:W-:Y:S01]  /*5570*/  @!P0 FFMA.FTZ R8, R53, R57, R8 ;  /* 0x0000003935088223 */ /* 0x000fe20000010008 */
[----:B------:R-:W-:Y:S02]  /*5580*/  @!P1 ISETP.GE.U32.AND P2, PT, R23, R33, PT ;  /* 0x000000211700920c */ /* 0x000fe40003f46070 */
[----:B------:R-:W-:Y:S02]  /*5590*/  @!P0 F2FP.F16.F32.PACK_AB R17, R2, R0 ;  /* 0x000000000211823e */ /* 0x000fe400000000ff */
[----:B------:R-:W-:Y:S02]  /*55a0*/  @!P1 SEL R19, R19, 0x20, P2 ;  /* 0x0000002013139807 */ /* 0x000fe40001000000 */
[----:B------:R-:W-:Y:S02]  /*55b0*/  @!P1 SEL R130, R20, RZ, P2 ;  /* 0x000000ff14829207 */ /* 0x000fe40001000000 */
[----:B------:R-:W-:Y:S02]  /*55c0*/  @!P0 F2FP.F16.F32.PACK_AB R18, R4, R3 ;  /* 0x000000030412823e */ /* 0x000fe400000000ff */
[----:B------:R-:W-:Y:S02]  /*55d0*/  @!P0 F2FP.F16.F32.PACK_AB R21, R6, R5 ;  /* 0x000000050615823e */ /* 0x000fe400000000ff */
[----:B------:R-:W-:Y:S02]  /*55e0*/  @!P0 F2FP.F16.F32.PACK_AB R20, R8, R7 ;  /* 0x000000070814823e */ /* 0x000fe400000000ff */
[----:B------:R-:W-:Y:S02]  /*55f0*/  @!P0 MOV R68, R17 ;  /* 0x0000001100448202 */ /* 0x000fe40000000f00 */
[----:B------:R-:W-:Y:S02]  /*5600*/  @!P1 SHF.L.U32 R17, R19, 0x1, RZ ;  /* 0x0000000113119819 */ /* 0x000fe400000006ff */
[----:B------:R-:W-:Y:S02]  /*5610*/  @!P0 MOV R69, R18 ;  /* 0x0000001200458202 */ /* 0x000fe40000000f00 */
[----:B------:R-:W-:Y:S02]  /*5620*/  @!P0 MOV R70, R21 ;  /* 0x0000001500468202 */ /* 0x000fe40000000f00 */
[----:B------:R-:W-:Y:S02]  /*5630*/  @!P0 MOV R71, R20 ;  /* 0x0000001400478202 */ /* 0x000fe40000000f00 */
[----:B------:R-:W-:Y:S02]  /*5640*/  @!P1 IADD3 R132, P0, PT, R17, R86, RZ ;  /* 0x0000005611849210 */ /* 0x000fe40007f1e0ff */
[----:B------:R-:W-:Y:S01]  /*5650*/  @!P1 SHF.L.U64.HI R18, R19, 0x1, R130 ;  /* 0x0000000113129819 */ /* 0x000fe20000010282 */
[----:B------:R2:W-:Y:S01]  /*5660*/  STG.E.128 desc[UR6][R82.64], R68 ;  /* 0x0000004452007986 */ /* 0x0005e2000c101d06 */
[----:B------:R-:W-:Y:S02]  /*5670*/  @!P1 SEL R35, R33, R30, !P2 ;  /* 0x0000001e21239207 */ /* 0x000fe40005000000 */
[C---:B------:R-:W-:Y:S02]  /*5680*/  @!P1 IADD3.X R133, PT, PT, R18.reuse, R87, RZ, P0, !PT ;  /* 0x0000005712859210 */ /* 0x040fe400007fe4ff */
[----:B------:R-:W-:Y:S01]  /*5690*/  @!P1 IADD3 R50, P0, PT, R17, R88, RZ ;  /* 0x0000005811329210 */ /* 0x000fe20007f1e0ff */
[----:B------:R-:W-:Y:S02]  /*56a0*/  @!P1 IMAD.WIDE R36, R35, 0x2, R26 ;  /* 0x0000000223249825 */ /* 0x000fe400078e021a */
[----:B------:R-:W3:Y:S01]  /*56b0*/  LDG.E.128 R64, desc[UR6][R26.64+0x40] ;  /* 0x000040061a407981 */ /* 0x000ee2000c1e1d00 */
[----:B------:R-:W-:Y:S02]  /*56c0*/  @!P1 IADD3.X R51, PT, PT, R18, R89, RZ, P0, !PT ;  /* 0x0000005912339210 */ /* 0x000fe400007fe4ff */
[----:B------:R-:W-:Y:S05]  /*56d0*/  ISETP.GE.U32.OR P0, PT, R23, R33, P1 ;  /* 0x000000211700720c */ /* 0x000fea0000f06470 */
[----:B------:R-:W4:Y:S08]  /*56e0*/  @!P1 LDG.E.128 R132, desc[UR6][R132.64] ;  /* 0x0000000684849981 */ /* 0x000f30000c1e1d00 */
[----:B------:R-:W5:Y:S08]  /*56f0*/  @!P1 LDG.E.128 R36, desc[UR6][R36.64+0x40] ;  /* 0x0000400624249981 */ /* 0x000f70000c1e1d00 */
[----:B------:R3:W2:Y:S02]  /*5700*/  @!P1 LDG.E.128 R56, desc[UR6][R50.64] ;  /* 0x0000000632389981 */ /* 0x0006a4000c1e1d00 */
[----:B---3--:R-:W-:Y:S02]  /*5710*/  @!P1 MOV R51, R64 ;  /* 0x0000004000339202 */ /* 0x008fe40000000f00 */
[----:B------:R-:W-:Y:S02]  /*5720*/  @!P1 MOV R53, R65 ;  /* 0x0000004100359202 */ /* 0x000fe40000000f00 */
[----:B------:R-:W-:Y:S01]  /*5730*/  @!P1 MOV R55, R67 ;  /* 0x0000004300379202 */ /* 0x000fe20000000f00 */
[--C-:B------:R-:W-:Y:S02]  /*5740*/  @!P1 HADD2.F32 R48, -RZ, R51.reuse.H0_H0 ;  /* 0x20000033ff309230 */ /* 0x100fe40000004100 */
[----:B------:R-:W-:Y:S02]  /*5750*/  @!P1 HADD2.F32 R51, -RZ, R51.H1_H1 ;  /* 0x30000033ff339230 */ /* 0x000fe40000004100 */
[--C-:B----4-:R-:W-:Y:S02]  /*5760*/  @!P1 HADD2.F32 R49, -RZ, R132.reuse.H0_H0 ;  /* 0x20000084ff319230 */ /* 0x110fe40000004100 */
[----:B------:R-:W-:Y:S02]  /*5770*/  @!P1 HADD2.F32 R47, -RZ, R132.H1_H1 ;  /* 0x30000084ff2f9230 */ /* 0x000fe40000004100 */
[--C-:B------:R-:W-:Y:S02]  /*5780*/  @!P1 HADD2.F32 R46, -RZ, R133.reuse.H0_H0 ;  /* 0x20000085ff2e9230 */ /* 0x100fe40000004100 */
[----:B------:R-:W-:Y:S01]  /*5790*/  @!P0 FADD.FTZ R49, -R49, -RZ ;  /* 0x800000ff31318221 */ /* 0x000fe20000010100 */
[----:B------:R-:W-:Y:S02]  /*57a0*/  @!P1 HADD2.F32 R45, -RZ, R133.H1_H1 ;  /* 0x30000085ff2d9230 */ /* 0x000fe40000004100 */
[----:B------:R-:W-:Y:S01]  /*57b0*/  @!P0 FADD.FTZ R47, -R47, -RZ ;  /* 0x800000ff2f2f8221 */ /* 0x000fe20000010100 */
[----:B-----5:R-:W-:Y:S02]  /*57c0*/  @!P1 HADD2.F32 R44, -RZ, R36.H0_H0 ;  /* 0x20000024ff2c9230 */ /* 0x020fe40000004100 */
[----:B------:R-:W-:Y:S01]  /*57d0*/  @!P0 FADD.FTZ R46, -R46, -RZ ;  /* 0x800000ff2e2e8221 */ /* 0x000fe20000010100 */
[--C-:B------:R-:W-:Y:S02]  /*57e0*/  @!P1 HADD2.F32 R41, -RZ, R37.reuse.H0_H0 ;  /* 0x20000025ff299230 */ /* 0x100fe40000004100 */
[----:B------:R-:W-:Y:S01]  /*57f0*/  @!P0 FADD.FTZ R45, -R45, -RZ ;  /* 0x800000ff2d2d8221 */ /* 0x000fe20000010100 */
[----:B------:R-:W-:Y:S02]  /*5800*/  @!P1 HADD2.F32 R40, -RZ, R37.H1_H1 ;  /* 0x30000025ff289230 */ /* 0x000fe40000004100 */
[----:B------:R-:W-:Y:S01]  /*5810*/  @!P1 FMUL.FTZ R9, R44, R49 ;  /* 0x000000312c099220 */ /* 0x000fe20000410000 */
[--C-:B------:R-:W-:Y:S02]  /*5820*/  @!P1 HADD2.F32 R34, -RZ, R39.reuse.H0_H0 ;  /* 0x20000027ff229230 */ /* 0x100fe40000004100 */
[----:B------:R-:W-:Y:S01]  /*5830*/  @!P1 FMUL.FTZ R11, R41, R46 ;  /* 0x0000002e290b9220 */ /* 0x000fe20000410000 */
[----:B------:R-:W-:Y:S02]  /*5840*/  @!P1 HADD2.F32 R35, -RZ, R39.H1_H1 ;  /* 0x30000027ff239230 */ /* 0x000fe40000004100 */
[----:B------:R-:W-:Y:S01]  /*5850*/  @!P1 FMUL.FTZ R12, R40, R45 ;  /* 0x0000002d280c9220 */ /* 0x000fe20000410000 */
[----:B--2---:R-:W-:Y:S02]  /*5860*/  @!P1 HADD2.F32 R50, -RZ, R56.H0_H0 ;  /* 0x20000038ff329230 */ /* 0x004fe40000004100 */
[--C-:B------:R-:W-:Y:S02]  /*5870*/  @!P1 HADD2.F32 R43, -RZ, R134.reuse.H0_H0 ;  /* 0x20000086ff2b9230 */ /* 0x100fe40000004100 */
[----:B------:R-:W-:Y:S02]  /*5880*/  @!P1 HADD2.F32 R39, -RZ, R134.H1_H1 ;  /* 0x30000086ff279230 */ /* 0x000fe40000004100 */
[----:B------:R-:W-:Y:S01]  /*5890*/  @!P1 FFMA.FTZ R9, R48, R50, R9 ;  /* 0x0000003230099223 */ /* 0x000fe20000010009 */
[--C-:B------:R-:W-:Y:S02]  /*58a0*/  @!P1 HADD2.F32 R37, -RZ, R135.reuse.H0_H0 ;  /* 0x20000087ff259230 */ /* 0x100fe40000004100 */
[----:B------:R-:W-:Y:S01]  /*58b0*/  @!P0 FADD.FTZ R43, -R43, -RZ ;  /* 0x800000ff2b2b8221 */ /* 0x000fe20000010100 */
[----:B------:R-:W-:Y:S02]  /*58c0*/  @!P1 HADD2.F32 R32, -RZ, R135.H1_H1 ;  /* 0x30000087ff209230 */ /* 0x000fe40000004100 */
[----:B------:R-:W-:Y:S01]  /*58d0*/  @!P0 FADD.FTZ R39, -R39, -RZ ;  /* 0x800000ff27278221 */ /* 0x000fe20000010100 */
[----:B------:R-:W-:Y:S02]  /*58e0*/  @!P1 HADD2.F32 R42, -RZ, R36.H1_H1 ;  /* 0x30000024ff2a9230 */ /* 0x000fe40000004100 */
[----:B------:R-:W-:Y:S01]  /*58f0*/  @!P0 FADD.FTZ R37, -R37, -RZ ;  /* 0x800000ff25258221 */ /* 0x000fe20000010100 */
[----:B------:R-:W-:Y:S02]  /*5900*/  @!P1 HADD2.F32 R48, -RZ, R56.H1_H1 ;  /* 0x30000038ff309230 */ /* 0x000fe40000004100 */
[----:B------:R-:W-:Y:S01]  /*5910*/  @!P0 FADD.FTZ R32, -R32, -RZ ;  /* 0x800000ff20208221 */ /* 0x000fe20000010100 */
[----:B------:R-:W-:Y:S01]  /*5920*/  @!P1 HADD2.F32 R52, -RZ, R57.H0_H0 ;  /* 0x20000039ff349230 */ /* 0x000fe20000004100 */
[----:B------:R-:W-:Y:S01]  /*5930*/  ISETP.GE.AND P0, PT, R22, R31, PT ;  /* 0x0000001f1600720c */ /* 0x000fe20003f06270 */
[----:B------:R-:W-:Y:S02]  /*5940*/  @!P1 HADD2.F32 R50, -RZ, R53.H0_H0 ;  /* 0x20000035ff329230 */ /* 0x000fe40000004100 */
[----:B------:R-:W-:Y:S01]  /*5950*/  @!P1 FMUL.FTZ R10, R42, R47 ;  /* 0x0000002f2a0a9220 */ /* 0x000fe20000410000 */
[--C-:B------:R-:W-:Y:S02]  /*5960*/  @!P1 HADD2.F32 R36, -RZ, R38.reuse.H0_H0 ;  /* 0x20000026ff249230 */ /* 0x100fe40000004100 */
[----:B------:R-:W-:Y:S01]  /*5970*/  @!P1 FMUL.FTZ R15, R34, R37 ;  /* 0x00000025220f9220 */ /* 0x000fe20000410000 */
[----:B------:R-:W-:Y:S02]  /*5980*/  @!P1 HADD2.F32 R54, -RZ, R57.H1_H1 ;  /* 0x30000039ff369230 */ /* 0x000fe40000004100 */
[----:B------:R-:W-:Y:S01]  /*5990*/  @!P1 FFMA.FTZ R10, R51, R48, R10 ;  /* 0x00000030330a9223 */ /* 0x000fe2000001000a */
[----:B------:R-:W-:Y:S01]  /*59a0*/  @!P1 HADD2.F32 R53, -RZ, R53.H1_H1 ;  /* 0x30000035ff359230 */ /* 0x000fe20000004100 */
[----:B------:R-:W-:Y:S01]  /*59b0*/  @!P1 MOV R51, R66 ;  /* 0x0000004200339202 */ /* 0x000fe20000000f00 */
[----:B------:R-:W-:Y:S02]  /*59c0*/  @!P1 HADD2.F32 R38, -RZ, R38.H1_H1 ;  /* 0x30000026ff269230 */ /* 0x000fe40000004100 */
[----:B------:R-:W-:Y:S01]  /*59d0*/  @!P1 FFMA.FTZ R11, R50, R52, R11 ;  /* 0x00000034320b9223 */ /* 0x000fe2000001000b */
[--C-:B------:R-:W-:Y:S02]  /*59e0*/  @!P1 HADD2.F32 R50, -RZ, R58.reuse.H0_H0 ;  /* 0x2000003aff329230 */ /* 0x100fe40000004100 */
[----:B------:R-:W-:Y:S01]  /*59f0*/  @!P1 FMUL.FTZ R13, R36, R43 ;  /* 0x0000002b240d9220 */ /* 0x000fe20000410000 */
[--C-:B------:R-:W-:Y:S02]  /*5a00*/  @!P1 HADD2.F32 R48, -RZ, R51.reuse.H0_H0 ;  /* 0x20000033ff309230 */ /* 0x100fe40000004100 */
[----:B------:R-:W-:Y:S01]  /*5a10*/  @!P1 FFMA.FTZ R12, R53, R54, R12 ;  /* 0x00000036350c9223 */ /* 0x000fe2000001000c */
[----:B------:R-:W-:Y:S02]  /*5a20*/  @!P1 HADD2.F32 R52, -RZ, R58.H1_H1 ;  /* 0x3000003aff349230 */ /* 0x000fe40000004100 */
[----:B------:R-:W-:Y:S01]  /*5a30*/  @!P1 FMUL.FTZ R14, R38, R39 ;  /* 0x00000027260e9220 */ /* 0x000fe20000410000 */
[----:B------:R-:W-:Y:S02]  /*5a40*/  @!P1 HADD2.F32 R51, -RZ, R51.H1_H1 ;  /* 0x30000033ff339230 */ /* 0x000fe40000004100 */
[----:B------:R-:W-:Y:S01]  /*5a50*/  @!P1 FMUL.FTZ R16, R35, R32 ;  /* 0x0000002023109220 */ /* 0x000fe20000410000 */
[----:B------:R-:W-:Y:S02]  /*5a60*/  @!P1 HADD2.F32 R53, -RZ, R59.H0_H0 ;  /* 0x2000003bff359230 */ /* 0x000fe40000004100 */
[----:B------:R-:W-:Y:S01]  /*5a70*/  @!P1 FFMA.FTZ R13, R48, R50, R13 ;  /* 0x00000032300d9223 */ /* 0x000fe2000001000d */
[----:B------:R-:W-:Y:S02]  /*5a80*/  @!P1 HADD2.F32 R18, -RZ, R55.H0_H0 ;  /* 0x20000037ff129230 */ /* 0x000fe40000004100 */
[----:B------:R-:W-:Y:S01]  /*5a90*/  @!P1 FFMA.FTZ R14, R51, R52, R14 ;  /* 0x00000034330e9223 */ /* 0x000fe2000001000e */
[----:B------:R-:W-:Y:S01]  /*5aa0*/  @!P1 HADD2.F32 R54, -RZ, R59.H1_H1 ;  /* 0x3000003bff369230 */ /* 0x000fe20000004100 */
[----:B------:R-:W-:Y:S01]  /*5ab0*/  @!P1 F2FP.F16.F32.PACK_AB R20, R10, R9 ;  /* 0x000000090a14923e */ /* 0x000fe200000000ff */
[----:B------:R-:W-:Y:S01]  /*5ac0*/  @!P1 HADD2.F32 R17, -RZ, R55.H1_H1 ;  /* 0x30000037ff119230 */ /* 0x000fe20000004100 */
[----:B------:R-:W-:Y:S01]  /*5ad0*/  @!P0 IADD3 R19, P2, PT, R30, 0x40, RZ ;  /* 0x000000401e138810 */ /* 0x000fe20007f5e0ff */
[----:B------:R-:W-:Y:S01]  /*5ae0*/  @!P1 FFMA.FTZ R15, R18, R53, R15 ;  /* 0x00000035120f9223 */ /* 0x000fe2000001000f */
[----:B------:R-:W-:Y:S02]  /*5af0*/  @!P1 F2FP.F16.F32.PACK_AB R21, R12, R11 ;  /* 0x0000000b0c15923e */ /* 0x000fe400000000ff */
[----:B------:R-:W-:Y:S01]  /*5b00*/  @!P0 IADD3.X R129, PT, PT, RZ, R128, RZ, P2, !PT ;  /* 0x00000080ff818210 */ /* 0x000fe200017fe4ff */
[----:B------:R-:W-:Y:S01]  /*5b10*/  @!P1 FFMA.FTZ R16, R17, R54, R16 ;  /* 0x0000003611109223 */ /* 0x000fe20000010010 */
[----:B------:R-:W-:Y:S02]  /*5b20*/  @!P0 ISETP.GE.U32.AND P2, PT, R22, R33, PT ;  /* 0x000000211600820c */ /* 0x000fe40003f46070 */
[----:B------:R-:W-:Y:S02]  /*5b30*/  @!P1 F2FP.F16.F32.PACK_AB R131, R14, R13 ;  /* 0x0000000d0e83923e */ /* 0x000fe400000000ff */
[----:B------:R-:W-:Y:S02]  /*5b40*/  @!P0 SEL R19, R19, 0x40, P2 ;  /* 0x0000004013138807 */ /* 0x000fe40001000000 */
[----:B------:R-:W-:Y:S02]  /*5b50*/  @!P1 F2FP.F16.F32.PACK_AB R132, R16, R15 ;  /* 0x0000000f1084923e */ /* 0x000fe400000000ff */
[----:B------:R-:W-:Y:S02]  /*5b60*/  @!P0 SEL R130, R129, RZ, P2 ;  /* 0x000000ff81828207 */ /* 0x000fe40001000000 */
[----:B------:R-:W-:Y:S02]  /*5b70*/  @!P0 SHF.L.U32 R129, R19, 0x1, RZ ;  /* 0x0000000113818819 */ /* 0x000fe400000006ff */
[----:B------:R-:W-:Y:S02]  /*5b80*/  @!P1 MOV R64, R20 ;  /* 0x0000001400409202 */ /* 0x000fe40000000f00 */
        /* <DEDUP_REMOVED lines=15> */
[----:B------:R3:W5:Y:S02]  /*5c80*/  @!P0 LDG.E.128 R56, desc[UR6][R50.64] ;  /* 0x0000000632388981 */ /* 0x000764000c1e1d00 */
[----:B---3--:R-:W-:Y:S02]  /*5c90*/  @!P0 MOV R50, R68 ;  /* 0x0000004400328202 */ /* 0x008fe40000000f00 */
[----:B--2---:R-:W-:Y:S02]  /*5ca0*/  @!P0 MOV R64, R69 ;  /* 0x0000004500408202 */ /* 0x004fe40000000f00 */
[----:B------:R-:W-:Y:S01]  /*5cb0*/  @!P0 MOV R65, R70 ;  /* 0x0000004600418202 */ /* 0x000fe20000000f00 */
[--C-:B------:R-:W-:Y:S02]  /*5cc0*/  @!P0 HADD2.F32 R51, -RZ, R50.reuse.H0_H0 ;  /* 0x20000032ff338230 */ /* 0x100fe40000004100 */
[----:B------:R-:W-:Y:S02]  /*5cd0*/  @!P0 HADD2.F32 R50, -RZ, R50.H1_H1 ;  /* 0x30000032ff328230 */ /* 0x000fe40000004100 */
[--C-:B----4-:R-:W-:Y:S02]  /*5ce0*/  @!P0 HADD2.F32 R41, -RZ, R132.reuse.H0_H0 ;  /* 0x20000084ff298230 */ /* 0x110fe40000004100 */
[----:B------:R-:W-:Y:S02]  /*5cf0*/  @!P0 HADD2.F32 R38, -RZ, R132.H1_H1 ;  /* 0x30000084ff268230 */ /* 0x000fe40000004100 */
[--C-:B------:R-:W-:Y:S02]  /*5d00*/  @!P0 HADD2.F32 R39, -RZ, R133.reuse.H0_H0 ;  /* 0x20000085ff278230 */ /* 0x100fe40000004100 */
[----:B------:R-:W-:Y:S01]  /*5d10*/  @!P1 FADD.FTZ R41, -R41, -RZ ;  /* 0x800000ff29299221 */ /* 0x000fe20000010100 */
[----:B------:R-:W-:Y:S02]  /*5d20*/  @!P0 HADD2.F32 R37, -RZ, R134.H0_H0 ;  /* 0x20000086ff258230 */ /* 0x000fe40000004100 */
[----:B------:R-:W-:Y:S01]  /*5d30*/  @!P1 FADD.FTZ R38, -R38, -RZ ;  /* 0x800000ff26269221 */ /* 0x000fe20000010100 */
[--C-:B-----5:R-:W-:Y:S02]  /*5d40*/  @!P0 HADD2.F32 R14, -RZ, R16.reuse.H0_H0 ;  /* 0x20000010ff0e8230 */ /* 0x120fe40000004100 */
[----:B------:R-:W-:Y:S01]  /*5d50*/  @!P1 FADD.FTZ R39, -R39, -RZ ;  /* 0x800000ff27279221 */ /* 0x000fe20000010100 */
[----:B------:R-:W-:Y:S02]  /*5d60*/  @!P0 HADD2.F32 R15, -RZ, R16.H1_H1 ;  /* 0x30000010ff0f8230 */ /* 0x000fe40000004100 */
[----:B------:R-:W-:Y:S01]  /*5d70*/  @!P1 FADD.FTZ R37, -R37, -RZ ;  /* 0x800000ff25259221 */ /* 0x000fe20000010100 */
[--C-:B------:R-:W-:Y:S02]  /*5d80*/  @!P0 HADD2.F32 R36, -RZ, R18.reuse.H0_H0 ;  /* 0x20000012ff248230 */ /* 0x100fe40000004100 */
[----:B------:R-:W-:Y:S01]  /*5d90*/  @!P0 FMUL.FTZ R14, R14, R41 ;  /* 0x000000290e0e8220 */ /* 0x000fe20000410000 */
[----:B------:R-:W-:Y:S02]  /*5da0*/  @!P0 HADD2.F32 R34, -RZ, R18.H1_H1 ;  /* 0x30000012ff228230 */ /* 0x000fe40000004100 */
[----:B------:R-:W-:Y:S01]  /*5db0*/  @!P0 FMUL.FTZ R15, R15, R38 ;  /* 0x000000260f0f8220 */ /* 0x000fe20000410000 */
[--C-:B------:R-:W-:Y:S02]  /*5dc0*/  @!P0 HADD2.F32 R48, -RZ, R56.reuse.H0_H0 ;  /* 0x20000038ff308230 */ /* 0x100fe40000004100 */
[----:B------:R-:W-:Y:S02]  /*5dd0*/  @!P0 HADD2.F32 R18, -RZ, R133.H1_H1 ;  /* 0x30000085ff128230 */ /* 0x000fe40000004100 */
[----:B------:R-:W-:Y:S02]  /*5de0*/  @!P0 HADD2.F32 R52, -RZ, R56.H1_H1 ;  /* 0x30000038ff348230 */ /* 0x000fe40000004100 */
[----:B------:R-:W-:Y:S01]  /*5df0*/  @!P0 FFMA.FTZ R14, R51, R48, R14 ;  /* 0x00000030330e8223 */ /* 0x000fe2000001000e */
[----:B------:R-:W-:Y:S02]  /*5e00*/  @!P0 HADD2.F32 R16, -RZ, R17.H0_H0 ;  /* 0x20000011ff108230 */ /* 0x000fe40000004100 */
[----:B------:R-:W-:Y:S01]  /*5e10*/  @!P1 FADD.FTZ R18, -R18, -RZ ;  /* 0x800000ff12129221 */ /* 0x000fe20000010100 */
[--C-:B------:R-:W-:Y:S02]  /*5e20*/  @!P0 HADD2.F32 R20, -RZ, R19.reuse.H0_H0 ;  /* 0x20000013ff148230 */ /* 0x100fe40000004100 */
[----:B------:R-:W-:Y:S01]  /*5e30*/  @!P0 FFMA.FTZ R15, R50, R52, R15 ;  /* 0x00000034320f8223 */ /* 0x000fe2000001000f */
[----:B------:R-:W-:Y:S01]  /*5e40*/  @!P0 HADD2.F32 R32, -RZ, R19.H1_H1 ;  /* 0x30000013ff208230 */ /* 0x000fe20000004100 */
[----:B------:R-:W-:Y:S01]  /*5e50*/  @!P0 MOV R52, R71 ;  /* 0x0000004700348202 */ /* 0x000fe20000000f00 */
[----:B------:R-:W-:Y:S02]  /*5e60*/  @!P0 HADD2.F32 R19, -RZ, R134.H1_H1 ;  /* 0x30000086ff138230 */ /* 0x000fe40000004100 */
[----:B------:R-:W-:Y:S01]  /*5e70*/  @!P0 FMUL.FTZ R16, R16, R39 ;  /* 0x0000002710108220 */ /* 0x000fe20000410000 */
[----:B------:R-:W-:Y:S01]  /*5e80*/  @!P0 HADD2.F32 R35, -RZ, R135.H0_H0 ;  /* 0x20000087ff238230 */ /* 0x000fe20000004100 */
[----:B------:R-:W-:Y:S01]  /*5e90*/  @!P0 F2FP.F16.F32.PACK_AB R129, R15, R14 ;  /* 0x0000000e0f81823e */ /* 0x000fe200000000ff */
[----:B------:R-:W-:Y:S02]  /*5ea0*/  @!P0 HADD2.F32 R17, -RZ, R17.H1_H1 ;  /* 0x30000011ff118230 */ /* 0x000fe40000004100 */
[----:B------:R-:W-:Y:S01]  /*5eb0*/  @!P1 FADD.FTZ R19, -R19, -RZ ;  /* 0x800000ff13139221 */ /* 0x000fe20000010100 */
[----:B------:R-:W-:Y:S01]  /*5ec0*/  @!P0 HADD2.F32 R21, -RZ, R135.H1_H1 ;  /* 0x30000087ff158230 */ /* 0x000fe20000004100 */
[----:B------:R-:W-:Y:S01]  /*5ed0*/  @!P0 MOV R68, R129 ;  /* 0x0000008100448202 */ /* 0x000fe20000000f00 */
[--C-:B------:R-:W-:Y:S02]  /*5ee0*/  @!P0 HADD2.F32 R54, -RZ, R57.reuse.H0_H0 ;  /* 0x20000039ff368230 */ /* 0x100fe40000004100 */
[----:B------:R-:W-:Y:S01]  /*5ef0*/  @!P0 FMUL.FTZ R17, R17, R18 ;  /* 0x0000001211118220 */ /* 0x000fe20000410000 */
[--C-:B------:R-:W-:Y:S02]  /*5f00*/  @!P0 HADD2.F32 R53, -RZ, R64.reuse.H0_H0 ;  /* 0x20000040ff358230 */ /* 0x100fe40000004100 */
[----:B------:R-:W-:Y:S01]  /*5f10*/  @!P0 FMUL.FTZ R18, R36, R37 ;  /* 0x0000002524128220 */ /* 0x000fe20000410000 */
[----:B------:R-:W-:Y:S02]  /*5f20*/  @!P0 HADD2.F32 R55, -RZ, R57.H1_H1 ;  /* 0x30000039ff378230 */ /* 0x000fe40000004100 */
[----:B------:R-:W-:Y:S01]  /*5f30*/  @!P0 FMUL.FTZ R19, R34, R19 ;  /* 0x0000001322138220 */ /* 0x000fe20000410000 */
[----:B------:R-:W-:Y:S02]  /*5f40*/  @!P0 HADD2.F32 R48, -RZ, R64.H1_H1 ;  /* 0x30000040ff308230 */ /* 0x000fe40000004100 */
[----:B------:R-:W-:Y:S01]  /*5f50*/  @!P1 FADD.FTZ R35, -R35, -RZ ;  /* 0x800000ff23239221 */ /* 0x000fe20000010100 */
[--C-:B------:R-:W-:Y:S02]  /*5f60*/  @!P0 HADD2.F32 R56, -RZ, R58.reuse.H0_H0 ;  /* 0x2000003aff388230 */ /* 0x100fe40000004100 */
[----:B------:R-:W-:Y:S01]  /*5f70*/  @!P0 FFMA.FTZ R16, R53, R54, R16 ;  /* 0x0000003635108223 */ /* 0x000fe20000010010 */
        /* <DEDUP_REMOVED lines=22> */
.L_x_1724:
[----:B--23--:R-:W-:Y:S05]  /*60e0*/  BSYNC.RECONVERGENT B0 ;  /* 0x0000000000007941 */ /* 0x00cfea0003800200 */
.L_x_1723:
[----:B------:R-:W-:Y:S04]  /*60f0*/  BSSY.RECONVERGENT B0, `(.L_x_1725) ;  /* 0x000010e000007945 */ /* 0x000fe80003800200 */
[----:B------:R-:W-:Y:S05]  /*6100*/  @!P6 BRA `(.L_x_1726) ;  /* 0x000000100030e947 */ /* 0x000fea0003800000 */
[C---:B------:R-:W-:Y:S02]  /*6110*/  ISETP.GE.AND P0, PT, R24.reuse, R31, PT ;  /* 0x0000001f1800720c */ /* 0x040fe40003f06270 */
[C---:B----4-:R-:W-:Y:S04]  /*6120*/  LEA R10, P2, R103.reuse, R26, 0x1 ;  /* 0x0000001a670a7211 */ /* 0x050fe800078408ff */
[----:B------:R-:W-:Y:S05]  /*6130*/  LEA.HI.X R11, R103, R27, R101, 0x1, P2 ;  /* 0x0000001b670b7211 */ /* 0x000fea00010f0c65 */
[----:B------:R-:W2:Y:S02]  /*6140*/  LDG.E.128 R44, desc[UR6][R10.64] ;  /* 0x000000060a2c7981 */ /* 0x000ea4000c1e1d00 */
        /* <DEDUP_REMOVED lines=16> */
[----:B------:R5:W2:Y:S01]  /*6250*/  @!P0 LDG.E.128 R36, desc[UR6][R14.64] ;  /* 0x000000060e248981 */ /* 0x000aa2000c1e1d00 */
[--C-:B---3--:R-:W-:Y:S02]  /*6260*/  @!P0 HADD2.F32 R2, -RZ, R4.reuse.H1_H1 ;  /* 0x30000004ff028230 */ /* 0x108fe40000004100 */
[----:B------:R-:W-:Y:S02]  /*6270*/  @!P0 HADD2.F32 R0, -RZ, R4.H0_H0 ;  /* 0x20000004ff008230 */ /* 0x000fe40000004100 */
[--C-:B------:R-:W-:Y:S02]  /*6280*/  @!P0 HADD2.F32 R3, -RZ, R5.reuse.H0_H0 ;  /* 0x20000005ff038230 */ /* 0x100fe40000004100 */
[----:B------:R-:W-:Y:S02]  /*6290*/  @!P0 HADD2.F32 R4, -RZ, R5.H1_H1 ;  /* 0x30000005ff048230 */ /* 0x000fe40000004100 */
[----:B----4-:R-:W-:Y:S02]  /*62a0*/  @!P0 HADD2.F32 R17, -RZ, R40.H1_H1 ;  /* 0x30000028ff118230 */ /* 0x010fe40000004100 */
[--C-:B-----5:R-:W-:Y:S02]  /*62b0*/  @!P0 HADD2.F32 R14, -RZ, R42.reuse.H0_H0 ;  /* 0x2000002aff0e8230 */ /* 0x120fe40000004100 */
[----:B------:R-:W-:Y:S02]  /*62c0*/  @!P0 HADD2.F32 R13, -RZ, R42.H1_H1 ;  /* 0x3000002aff0d8230 */ /* 0x000fe40000004100 */
[----:B------:R-:W-:Y:S01]  /*62d0*/  @!P1 FADD.FTZ R17, -R17, -RZ ;  /* 0x800000ff11119221 */ /* 0x000fe20000010100 */
[----:B------:R-:W-:Y:S02]  /*62e0*/  @!P0 HADD2.F32 R8, -RZ, R43.H1_H1 ;  /* 0x3000002bff088230 */ /* 0x000fe40000004100 */
[----:B------:R-:W-:Y:S01]  /*62f0*/  @!P1 FADD.FTZ R14, -R14, -RZ ;  /* 0x800000ff0e0e9221 */ /* 0x000fe20000010100 */
[----:B------:R-:W-:Y:S02]  /*6300*/  @!P0 HADD2.F32 R19, -RZ, R40.H0_H0 ;  /* 0x20000028ff138230 */ /* 0x000fe40000004100 */
[----:B------:R-:W-:Y:S01]  /*6310*/  @!P0 FMUL.FTZ R2, R2, R17 ;  /* 0x0000001102028220 */ /* 0x000fe20000410000 */
[--C-:B------:R-:W-:Y:S01]  /*6320*/  @!P0 HADD2.F32 R5, -RZ, R6.reuse.H0_H0 ;  /* 0x20000006ff058230 */ /* 0x100fe20000004100 */
[----:B--2---:R-:W-:Y:S01]  /*6330*/  @!P0 MOV R17, R44 ;  /* 0x0000002c00118202 */ /* 0x004fe20000000f00 */
        /* <DEDUP_REMOVED lines=14> */
[----:B------:R-:W-:Y:S02]  /*6420*/  @!P0 HADD2.F32 R13, -RZ, R17.H0_H0 ;  /* 0x20000011ff0d8230 */ /* 0x000fe40000004100 */
[----:B------:R-:W-:Y:S01]  /*6430*/  @!P0 FMUL.FTZ R8, R9, R8 ;  /* 0x0000000809088220 */ /* 0x000fe20000410000 */
[----:B------:R-:W-:Y:S02]  /*6440*/  @!P0 HADD2.F32 R18, -RZ, R39.H1_H1 ;  /* 0x30000027ff128230 */ /* 0x000fe40000004100 */
[----:B------:R-:W-:Y:S01]  /*6450*/  @!P0 FMUL.FTZ R0, R0, R19 ;  /* 0x0000001300008220 */ /* 0x000fe20000410000 */
[----:B------:R-:W-:Y:S01]  /*6460*/  @!P1 FADD.FTZ R7, -R7, -RZ ;  /* 0x800000ff07079221 */ /* 0x000fe20000010100 */
[----:B------:R-:W-:Y:S01]  /*6470*/  @!P0 MOV R9, R45 ;  /* 0x0000002d00098202 */ /* 0x000fe20000000f00 */
[----:B------:R-:W-:Y:S01]  /*6480*/  @!P0 FMUL.FTZ R3, R3, R16 ;  /* 0x0000001003038220 */ /* 0x000fe20000410000 */
[----:B------:R-:W-:Y:S02]  /*6490*/  @!P0 HADD2.F32 R16, -RZ, R36.H1_H1 ;  /* 0x30000024ff108230 */ /* 0x000fe40000004100 */
[----:B------:R-:W-:Y:S01]  /*64a0*/  @!P0 FMUL.FTZ R4, R4, R15 ;  /* 0x0000000f04048220 */ /* 0x000fe20000410000 */
[----:B------:R-:W-:Y:S01]  /*64b0*/  @!P0 HADD2.F32 R15, -RZ, R17.H1_H1 ;  /* 0x30000011ff0f8230 */ /* 0x000fe20000004100 */
[----:B------:R-:W-:Y:S01]  /*64c0*/  ISETP.GE.AND P1, PT, R23, R31, PT ;  /* 0x0000001f1700720c */ /* 0x000fe20003f26270 */
[----:B------:R-:W-:Y:S02]  /*64d0*/  @!P0 HADD2.F32 R17, -RZ, R39.H0_H0 ;  /* 0x20000027ff118230 */ /* 0x000fe40000004100 */
[----:B------:R-:W-:Y:S01]  /*64e0*/  @!P0 FMUL.FTZ R7, R12, R7 ;  /* 0x000000070c078220 */ /* 0x000fe20000410000 */
[--C-:B------:R-:W-:Y:S02]  /*64f0*/  @!P0 HADD2.F32 R12, -RZ, R9.reuse.H0_H0 ;  /* 0x20000009ff0c8230 */ /* 0x100fe40000004100 */
[----:B------:R-:W-:Y:S01]  /*6500*/  @!P0 FFMA.FTZ R0, R13, R14, R0 ;  /* 0x0000000e0d008223 */ /* 0x000fe20000010000 */
[----:B------:R-:W-:Y:S02]  /*6510*/  @!P0 HADD2.F32 R13, -RZ, R9.H1_H1 ;  /* 0x30000009ff0d8230 */ /* 0x000fe40000004100 */
[----:B------:R-:W-:Y:S01]  /*6520*/  @!P0 FFMA.FTZ R2, R15, R16, R2 ;  /* 0x000000100f028223 */ /* 0x000fe20000010002 */
[--C-:B------:R-:W-:Y:S01]  /*6530*/  @!P0 HADD2.F32 R9, -RZ, R37.reuse.H0_H0 ;  /* 0x20000025ff098230 */ /* 0x100fe20000004100 */
[----:B------:R-:W-:Y:S01]  /*6540*/  @!P0 MOV R19, R46 ;  /* 0x0000002e00138202 */ /* 0x000fe20000000f00 */
[----:B------:R-:W-:Y:S02]  /*6550*/  @!P0 HADD2.F32 R14, -RZ, R37.H1_H1 ;  /* 0x30000025ff0e8230 */ /* 0x000fe40000004100 */
[--C-:B------:R-:W-:Y:S02]  /*6560*/  @!P0 HADD2.F32 R15, -RZ, R38.reuse.H0_H0 ;  /* 0x20000026ff0f8230 */ /* 0x100fe40000004100 */
[----:B------:R-:W-:Y:S01]  /*6570*/  @!P0 FFMA.FTZ R3, R12, R9, R3 ;  /* 0x000000090c038223 */ /* 0x000fe20000010003 */
[--C-:B------:R-:W-:Y:S02]  /*6580*/  @!P0 HADD2.F32 R12, -RZ, R19.reuse.H0_H0 ;  /* 0x20000013ff0c8230 */ /* 0x100fe40000004100 */
[----:B------:R-:W-:Y:S01]  /*6590*/  @!P0 FFMA.FTZ R4, R13, R14, R4 ;  /* 0x0000000e0d048223 */ /* 0x000fe20000010004 */
[----:B------:R-:W-:Y:S01]  /*65a0*/  @!P0 HADD2.F32 R16, -RZ, R38.H1_H1 ;  /* 0x30000026ff108230 */ /* 0x000fe20000004100 */
[----:B------:R-:W-:Y:S02]  /*65b0*/  @!P0 F2FP.F16.F32.PACK_AB R13, R2, R0 ;  /* 0x00000000020d823e */ /* 0x000fe400000000ff */
[----:B------:R-:W-:Y:S01]  /*65c0*/  @!P0 MOV R2, R47 ;  /* 0x0000002f00028202 */ /* 0x000fe20000000f00 */
[----:B------:R-:W-:Y:S01]  /*65d0*/  @!P0 FFMA.FTZ R5, R12, R15, R5 ;  /* 0x0000000f0c058223 */ /* 0x000fe20000010005 */
[----:B------:R-:W-:Y:S02]  /*65e0*/  @!P1 ISETP.GE.U32.AND P2, PT, R23, R33, PT ;  /* 0x000000211700920c */ /* 0x000fe40003f46070 */
[----:B------:R-:W-:Y:S01]  /*65f0*/  @!P0 F2FP.F16.F32.PACK_AB R4, R4, R3 ;  /* 0x000000030404823e */ /* 0x000fe200000000ff */
[----:B------:R-:W-:Y:S01]  /*6600*/  @!P0 HADD2.F32 R3, -RZ, R19.H1_H1 ;  /* 0x30000013ff038230 */ /* 0x000fe20000004100 */
[----:B------:R-:W-:Y:S01]  /*6610*/  @!P0 MOV R44, R13 ;  /* 0x0000000d002c8202 */ /* 0x000fe20000000f00 */
[--C-:B------:R-:W-:Y:S01]  /*6620*/  @!P0 HADD2.F32 R0, -RZ, R2.reuse.H0_H0 ;  /* 0x20000002ff008230 */ /* 0x100fe20000004100 */
[----:B------:R-:W-:Y:S01]  /*6630*/  @!P0 MOV R45, R4 ;  /* 0x00000004002d8202 */ /* 0x000fe20000000f00 */
[----:B------:R-:W-:Y:S01]  /*6640*/  @!P0 HADD2.F32 R9, -RZ, R2.H1_H1 ;  /* 0x30000002ff098230 */ /* 0x000fe20000004100 */
[----:B------:R-:W-:Y:S01]  /*6650*/  @!P1 SEL R12, R30, RZ, P2 ;  /* 0x000000ff1e0c9207 */ /* 0x000fe20001000000 */
[----:B------:R-:W-:Y:S01]  /*6660*/  @!P0 FFMA.FTZ R6, R3, R16, R6 ;  /* 0x0000001003068223 */ /* 0x000fe20000010006 */
[----:B------:R-:W-:Y:S01]  /*6670*/  @!P0 FFMA.FTZ R7, R0, R17, R7 ;  /* 0x0000001100078223 */ /* 0x000fe20000010007 */
[----:B------:R-:W-:Y:S01]  /*6680*/  @!P1 SEL R15, R128, RZ, P2 ;  /* 0x000000ff800f9207 */ /* 0x000fe20001000000 */
[----:B------:R-:W-:Y:S01]  /*6690*/  @!P0 FFMA.FTZ R8, R9, R18, R8 ;  /* 0x0000001209088223 */ /* 0x000fe20000010008 */
[----:B------:R-:W-:Y:S02]  /*66a0*/  @!P1 IADD3 R2, P6, PT, R115, R12, RZ ;  /* 0x0000000c73029210 */ /* 0x000fe40007fde0ff */
[----:B------:R-:W-:Y:S02]  /*66b0*/  @!P0 F2FP.F16.F32.PACK_AB R6, R6, R5 ;  /* 0x000000050606823e */ /* 0x000fe400000000ff */
[----:B------:R-:W-:Y:S02]  /*66c0*/  @!P1 IADD3.X R15, PT, PT, R100, R15, RZ, P6, !PT ;  /* 0x0000000f640f9210 */ /* 0x000fe400037fe4ff */
[C---:B------:R-:W-:Y:S02]  /*66d0*/  LEA R34, P6, R99.reuse, R82, 0x1 ;  /* 0x0000005263227211 */ /* 0x040fe400078c08ff */
[----:B------:R-:W-:Y:S02]  /*66e0*/  @!P0 F2FP.F16.F32.PACK_AB R7, R8, R7 ;  /* 0x000000070807823e */ /* 0x000fe400000000ff */
[C---:B------:R-:W-:Y:S02]  /*66f0*/  @!P1 SHF.L.U32 R9, R2.reuse, 0x1, RZ ;  /* 0x0000000102099819 */ /* 0x040fe400000006ff */
[----:B------:R-:W-:Y:S02]  /*6700*/  LEA.HI.X R35, R99, R83, R94, 0x1, P6 ;  /* 0x0000005363237211 */ /* 0x000fe400030f0c5e */
        /* <DEDUP_REMOVED lines=14> */
[----:B------:R1:W2:Y:S01]  /*67f0*/  @!P1 LDG.E.128 R36, desc[UR6][R14.64+0x40] ;  /* 0x000040060e249981 */ /* 0x0002a2000c1e1d00 */
[----:B---3--:R-:W-:Y:S01]  /*6800*/  @!P1 MOV R18, R42 ;  /* 0x0000002a00129202 */ /* 0x008fe20000000f00 */
[--C-:B----4-:R-:W-:Y:S02]  /*6810*/  @!P1 HADD2.F32 R17, -RZ, R48.reuse.H1_H1 ;  /* 0x30000030ff119230 */ /* 0x110fe40000004100 */
[----:B------:R-:W-:Y:S02]  /*6820*/  @!P1 HADD2.F32 R19, -RZ, R48.H0_H0 ;  /* 0x20000030ff139230 */ /* 0x000fe40000004100 */
[--C-:B-1----:R-:W-:Y:S02]  /*6830*/  @!P1 HADD2.F32 R15, -RZ, R49.reuse.H1_H1 ;  /* 0x30000031ff0f9230 */ /* 0x102fe40000004100 */
[----:B------:R-:W-:Y:S01]  /*6840*/  @!P0 FADD.FTZ R17, -R17, -RZ ;  /* 0x800000ff11118221 */ /* 0x000fe20000010100 */
[----:B------:R-:W-:Y:S02]  /*6850*/  @!P1 HADD2.F32 R14, -RZ, R50.H0_H0 ;  /* 0x20000032ff0e9230 */ /* 0x000fe40000004100 */
[----:B------:R-:W-:Y:S01]  /*6860*/  @!P0 FADD.FTZ R19, -R19, -RZ ;  /* 0x800000ff13138221 */ /* 0x000fe20000010100 */
[--C-:B-----5:R-:W-:Y:S02]  /*6870*/  @!P1 HADD2.F32 R2, -RZ, R4.reuse.H1_H1 ;  /* 0x30000004ff029230 */ /* 0x120fe40000004100 */
[----:B------:R-:W-:Y:S01]  /*6880*/  @!P0 FADD.FTZ R15, -R15, -RZ ;  /* 0x800000ff0f0f8221 */ /* 0x000fe20000010100 */
[----:B------:R-:W-:Y:S02]  /*6890*/  @!P1 HADD2.F32 R16, -RZ, R49.H0_H0 ;  /* 0x20000031ff109230 */ /* 0x000fe40000004100 */
[----:B------:R-:W-:Y:S01]  /*68a0*/  @!P0 FADD.FTZ R14, -R14, -RZ ;  /* 0x800000ff0e0e8221 */ /* 0x000fe20000010100 */
[----:B------:R-:W-:Y:S02]  /*68b0*/  @!P1 HADD2.F32 R0, -RZ, R4.H0_H0 ;  /* 0x20000004ff009230 */ /* 0x000fe40000004100 */
[----:B------:R-:W-:Y:S01]  /*68c0*/  @!P1 FMUL.FTZ R2, R2, R17 ;  /* 0x0000001102029220 */ /* 0x000fe20000410000 */
[--C-:B------:R-:W-:Y:S01]  /*68d0*/  @!P1 HADD2.F32 R3, -RZ, R5.reuse.H0_H0 ;  /* 0x20000005ff039230 */ /* 0x100fe20000004100 */
[----:B------:R-:W-:Y:S01]  /*68e0*/  @!P1 MOV R17, R40 ;  /* 0x0000002800119202 */ /* 0x000fe20000000f00 */
[----:B------:R-:W-:Y:S02]  /*68f0*/  @!P1 HADD2.F32 R4, -RZ, R5.H1_H1 ;  /* 0x30000005ff049230 */ /* 0x000fe40000004100 */
[----:B------:R-:W-:Y:S01]  /*6900*/  @!P0 FADD.FTZ R16, -R16, -RZ ;  /* 0x800000ff10108221 */ /* 0x000fe20000010100 */
[----:B------:R-:W-:Y:S02]  /*6910*/  @!P1 HADD2.F32 R5, -RZ, R6.H0_H0 ;  /* 0x20000006ff059230 */ /* 0x000fe40000004100 */
[----:B------:R-:W-:Y:S01]  /*6920*/  @!P1 FMUL.FTZ R0, R0, R19 ;  /* 0x0000001300009220 */ /* 0x000fe20000410000 */
[--C-:B------:R-:W-:Y:S02]  /*6930*/  @!P1 HADD2.F32 R12, -RZ, R7.reuse.H0_H0 ;  /* 0x20000007ff0c9230 */ /* 0x100fe40000004100 */
[----:B------:R-:W-:Y:S01]  /*6940*/  @!P1 FMUL.FTZ R4, R4, R15 ;  /* 0x0000000f04049220 */ /* 0x000fe20000410000 */
[----:B------:R-:W-:Y:S02]  /*6950*/  @!P1 HADD2.F32 R9, -RZ, R7.H1_H1 ;  /* 0x30000007ff099230 */ /* 0x000fe40000004100 */
[----:B------:R-:W-:Y:S01]  /*6960*/  @!P1 FMUL.FTZ R5, R5, R14 ;  /* 0x0000000e05059220 */ /* 0x000fe20000410000 */
[--C-:B------:R-:W-:Y:S02]  /*6970*/  @!P1 HADD2.F32 R7, -RZ, R51.reuse.H0_H0 ;  /* 0x20000033ff079230 */ /* 0x100fe40000004100 */
[----:B------:R-:W-:Y:S01]  /*6980*/  @!P1 FMUL.FTZ R3, R3, R16 ;  /* 0x0000001003039220 */ /* 0x000fe20000410000 */
[----:B------:R-:W-:Y:S01]  /*6990*/  @!P1 HADD2.F32 R8, -RZ, R51.H1_H1 ;  /* 0x30000033ff089230 */ /* 0x000fe20000004100 */
[----:B------:R-:W-:Y:S01]  /*69a0*/  @!P1 MOV R19, R41 ;  /* 0x0000002900139202 */ /* 0x000fe20000000f00 */
[----:B--2---:R-:W-:Y:S02]  /*69b0*/  @!P1 HADD2.F32 R14, -RZ, R36.H0_H0 ;  /* 0x20000024ff0e9230 */ /* 0x004fe40000004100 */
[----:B------:R-:W-:Y:S01]  /*69c0*/  @!P0 FADD.FTZ R7, -R7, -RZ ;  /* 0x800000ff07078221 */ /* 0x000fe20000010100 */
[--C-:B------:R-:W-:Y:S02]  /*69d0*/  @!P1 HADD2.F32 R15, -RZ, R17.reuse.H0_H0 ;  /* 0x20000011ff0f9230 */ /* 0x100fe40000004100 */
[----:B------:R-:W-:Y:S01]  /*69e0*/  @!P0 FADD.FTZ R8, -R8, -RZ ;  /* 0x800000ff08088221 */ /* 0x000fe20000010100 */
[----:B------:R-:W-:Y:S02]  /*69f0*/  @!P1 HADD2.F32 R13, -RZ, R50.H1_H1 ;  /* 0x30000032ff0d9230 */ /* 0x000fe40000004100 */
[----:B------:R-:W-:Y:S01]  /*6a00*/  @!P1 FMUL.FTZ R7, R12, R7 ;  /* 0x000000070c079220 */ /* 0x000fe20000410000 */
[----:B------:R-:W-:Y:S02]  /*6a10*/  @!P1 HADD2.F32 R16, -RZ, R36.H1_H1 ;  /* 0x30000024ff109230 */ /* 0x000fe40000004100 */
[----:B------:R-:W-:Y:S01]  /*6a20*/  @!P1 FMUL.FTZ R8, R9, R8 ;  /* 0x0000000809089220 */ /* 0x000fe20000410000 */
[----:B------:R-:W-:Y:S02]  /*6a30*/  @!P1 HADD2.F32 R17, -RZ, R17.H1_H1 ;  /* 0x30000011ff119230 */ /* 0x000fe40000004100 */
[----:B------:R-:W-:Y:S01]  /*6a40*/  @!P1 FFMA.FTZ R0, R15, R14, R0 ;  /* 0x0000000e0f009223 */ /* 0x000fe20000010000 */
[----:B------:R-:W-:Y:S02]  /*6a50*/  @!P1 HADD2.F32 R6, -RZ, R6.H1_H1 ;  /* 0x30000006ff069230 */ /* 0x000fe40000004100 */
[----:B------:R-:W-:Y:S01]  /*6a60*/  @!P0 FADD.FTZ R13, -R13, -RZ ;  /* 0x800000ff0d0d8221 */ /* 0x000fe20000010100 */
[----:B------:R-:W-:Y:S01]  /*6a70*/  @!P1 HADD2.F32 R9, -RZ, R37.H0_H0 ;  /* 0x20000025ff099230 */ /* 0x000fe20000004100 */
[----:B------:R-:W-:Y:S01]  /*6a80*/  ISETP.GE.AND P0, PT, R22, R31, PT ;  /* 0x0000001f1600720c */ /* 0x000fe20003f06270 */
[----:B------:R-:W-:Y:S02]  /*6a90*/  @!P1 HADD2.F32 R12, -RZ, R19.H0_H0 ;  /* 0x20000013ff0c9230 */ /* 0x000fe40000004100 */
[----:B------:R-:W-:Y:S01]  /*6aa0*/  @!P1 FFMA.FTZ R2, R17, R16, R2 ;  /* 0x0000001011029223 */ /* 0x000fe20000010002 */
[----:B------:R-:W-:Y:S02]  /*6ab0*/  @!P1 HADD2.F32 R14, -RZ, R38.H0_H0 ;  /* 0x20000026ff0e9230 */ /* 0x000fe40000004100 */
[----:B------:R-:W-:Y:S01]  /*6ac0*/  @!P1 FMUL.FTZ R6, R6, R13 ;  /* 0x0000000d06069220 */ /* 0x000fe20000410000 */
[----:B------:R-:W-:Y:S02]  /*6ad0*/  @!P1 HADD2.F32 R13, -RZ, R37.H1_H1 ;  /* 0x30000025ff0d9230 */ /* 0x000fe40000004100 */
[----:B------:R-:W-:Y:S01]  /*6ae0*/  @!P1 FFMA.FTZ R3, R12, R9, R3 ;  /* 0x000000090c039223 */ /* 0x000fe20000010003 */
[----:B------:R-:W-:Y:S01]  /*6af0*/  @!P1 HADD2.F32 R9, -RZ, R19.H1_H1 ;  /* 0x30000013ff099230 */ /* 0x000fe20000004100 */
[----:B------:R-:W-:Y:S01]  /*6b00*/  @!P1 F2FP.F16.F32.PACK_AB R12, R2, R0 ;  /* 0x00000000020c923e */ /* 0x000fe200000000ff */
[----:B------:R-:W-:Y:S01]  /*6b10*/  @!P1 HADD2.F32 R0, -RZ, R18.H0_H0 ;  /* 0x20000012ff009230 */ /* 0x000fe20000004100 */
[----:B------:R-:W-:Y:S01]  /*6b20*/  @!P1 MOV R2, R43 ;  /* 0x0000002b00029202 */ /* 0x000fe20000000f00 */
[----:B------:R-:W-:Y:S02]  /*6b30*/  @!P1 HADD2.F32 R15, -RZ, R38.H1_H1 ;  /* 0x30000026ff0f9230 */ /* 0x000fe40000004100 */
[----:B------:R-:W-:Y:S01]  /*6b40*/  @!P1 FFMA.FTZ R4, R9, R13, R4 ;  /* 0x0000000d09049223 */ /* 0x000fe20000010004 */
[----:B------:R-:W-:Y:S02]  /*6b50*/  @!P1 HADD2.F32 R9, -RZ, R18.H1_H1 ;  /* 0x30000012ff099230 */ /* 0x000fe40000004100 */
[----:B------:R-:W-:Y:S01]  /*6b60*/  @!P1 FFMA.FTZ R5, R0, R14, R5 ;  /* 0x0000000e00059223 */ /* 0x000fe20000010005 */
[--C-:B------:R-:W-:Y:S01]  /*6b70*/  @!P1 HADD2.F32 R16, -RZ, R39.reuse.H0_H0 ;  /* 0x20000027ff109230 */ /* 0x100fe20000004100 */
[----:B------:R-:W-:Y:S01]  /*6b80*/  @!P1 MOV R40, R12 ;  /* 0x0000000c00289202 */ /* 0x000fe20000000f00 */
[--C-:B------:R-:W-:Y:S02]  /*6b90*/  @!P1 HADD2.F32 R0, -RZ, R2.reuse.H0_H0 ;  /* 0x20000002ff009230 */ /* 0x100fe40000004100 */
[----:B------:R-:W-:Y:S01]  /*6ba0*/  @!P1 FFMA.FTZ R6, R9, R15, R6 ;  /* 0x0000000f09069223 */ /* 0x000fe20000010006 */
[----:B------:R-:W-:Y:S01]  /*6bb0*/  @!P1 HADD2.F32 R17, -RZ, R39.H1_H1 ;  /* 0x30000027ff119230 */ /* 0x000fe20000004100 */
[----:B------:R-:W-:Y:S01]  /*6bc0*/  @!P0 ISETP.GE.U32.AND P2, PT, R22, R33, PT ;  /* 0x000000211600820c */ /* 0x000fe20003f46070 */
[----:B------:R-:W-:Y:S02]  /*6bd0*/  @!P1 HADD2.F32 R13, -RZ, R2.H1_H1 ;  /* 0x30000002ff0d9230 */ /* 0x000fe40000004100 */
[----:B------:R-:W-:Y:S01]  /*6be0*/  @!P1 FFMA.FTZ R7, R0, R16, R7 ;  /* 0x0000001000079223 */ /* 0x000fe20000010007 */
[----:B------:R-:W-:Y:S02]  /*6bf0*/  @!P1 F2FP.F16.F32.PACK_AB R6, R6, R5 ;  /* 0x000000050606923e */ /* 0x000fe400000000ff */
[----:B------:R-:W-:Y:S01]  /*6c00*/  @!P0 SEL R14, R30, RZ, P2 ;  /* 0x000000ff1e0e8207 */ /* 0x000fe20001000000 */
[----:B------:R-:W-:Y:S01]  /*6c10*/  @!P1 FFMA.FTZ R8, R13, R17, R8 ;  /* 0x000000110d089223 */ /* 0x000fe20000010008 */
[----:B------:R-:W-:Y:S02]  /*6c20*/  @!P0 SEL R9, R128, RZ, P2 ;  /* 0x000000ff80098207 */ /* 0x000fe40001000000 */
[----:B------:R-:W-:Y:S02]  /*6c30*/  @!P0 IADD3 R14, P6, PT, R115, R14, RZ ;  /* 0x0000000e730e8210 */ /* 0x000fe40007fde0ff */
[----:B------:R-:W-:Y:S02]  /*6c40*/  @!P1 F2FP.F16.F32.PACK_AB R7, R8, R7 ;  /* 0x000000070807923e */ /* 0x000fe400000000ff */
[----:B------:R-:W-:Y:S02]  /*6c50*/  @!P1 F2FP.F16.F32.PACK_AB R13, R4, R3 ;  /* 0x00000003040d923e */ /* 0x000fe400000000ff */
[----:B------:R-:W-:Y:S02]  /*6c60*/  @!P0 SHF.L.U32 R15, R14, 0x1, RZ ;  /* 0x000000010e0f8819 */ /* 0x000fe400000006ff */
[----:B------:R-:W-:Y:S02]  /*6c70*/  @!P0 IADD3.X R9, PT, PT, R100, R9, RZ, P6, !PT ;  /* 0x0000000964098210 */ /* 0x000fe400037fe4ff */
[----:B------:R-:W-:Y:S02]  /*6c80*/  @!P1 MOV R41, R13 ;  /* 0x0000000d00299202 */ /* 0x000fe40000000f00 */
[----:B------:R-:W-:Y:S02]  /*6c90*/  @!P1 MOV R42, R6 ;  /* 0x00000006002a9202 */ /* 0x000fe40000000f00 */
[----:B------:R-:W-:Y:S02]  /*6ca0*/  @!P1 MOV R43, R7 ;  /* 0x00000007002b9202 */ /* 0x000fe40000000f00 */
[----:B------:R-:W-:Y:S02]  /*6cb0*/  @!P0 IADD3 R48, P1, PT, R15, R86, RZ ;  /* 0x000000560f308210 */ /* 0x000fe40007f3e0ff */
[----:B------:R-:W-:Y:S01]  /*6cc0*/  @!P0 SEL R3, R33, R30, !P2 ;  /* 0x0000001e21038207 */ /* 0x000fe20005000000 */
[----:B------:R2:W-:Y:S01]  /*6cd0*/  STG.E.128 desc[UR6][R34.64+0x40], R40 ;  /* 0x0000402822007986 */ /* 0x0005e2000c101d06 */
[----:B------:R-:W-:Y:S03]  /*6ce0*/  @!P0 SHF.L.U64.HI R0, R14, 0x1, R9 ;  /* 0x000000010e008819 */ /* 0x000fe60000010209 */
[----:B------:R-:W-:Y:S01]  /*6cf0*/  @!P0 IMAD.WIDE R4, R3, 0x2, R10 ;  /* 0x0000000203048825 */ /* 0x000fe200078e020a */
[C---:B------:R-:W-:Y:S02]  /*6d00*/  @!P0 IADD3.X R49, PT, PT, R0.reuse, R87, RZ, P1, !PT ;  /* 0x0000005700318210 */ /* 0x040fe40000ffe4ff */
[----:B------:R-:W-:Y:S01]  /*6d10*/  @!P0 IADD3 R14, P1, PT, R15, R88, RZ ;  /* 0x000000580f0e8210 */ /* 0x000fe20007f3e0ff */
[----:B------:R-:W3:Y:S03]  /*6d20*/  LDG.E.128 R44, desc[UR6][R10.64+0x80] ;  /* 0x000080060a2c7981 */ /* 0x000ee6000c1e1d00 */
[----:B------:R-:W-:Y:S02]  /*6d30*/  @!P0 IADD3.X R15, PT, PT, R0, R89, RZ, P1, !PT ;  /* 0x00000059000f8210 */ /* 0x000fe40000ffe4ff */
[----:B------:R-:W-:Y:S03]  /*6d40*/  ISETP.GE.U32.OR P1, PT, R22, R33, P0 ;  /* 0x000000211600720c */ /* 0x000fe60000726470 */
[----:B------:R-:W4:Y:S08]  /*6d50*/  @!P0 LDG.E.128 R48, desc[UR6][R48.64+0x80] ;  /* 0x0000800630308981 */ /* 0x000f30000c1e1d00 */
[----:B------:R-:W5:Y:S08]  /*6d60*/  @!P0 LDG.E.128 R4, desc[UR6][R4.64+0x80] ;  /* 0x0000800604048981 */ /* 0x000f70000c1e1d00 */
[----:B------:R1:W2:Y:S01]  /*6d70*/  @!P0 LDG.E.128 R36, desc[UR6][R14.64+0x80] ;  /* 0x000080060e248981 */ /* 0x0002a2000c1e1d00 */
[----:B---3--:R-:W-:Y:S02]  /*6d80*/  @!P0 MOV R20, R45 ;  /* 0x0000002d00148202 */ /* 0x008fe40000000f00 */
[----:B------:R-:W-:Y:S02]  /*6d90*/  @!P0 MOV R21, R46 ;  /* 0x0000002e00158202 */ /* 0x000fe40000000f00 */
[----:B------:R-:W-:Y:S01]  /*6da0*/  @!P0 MOV R32, R47 ;  /* 0x0000002f00208202 */ /* 0x000fe20000000f00 */
[--C-:B----4-:R-:W-:Y:S02]  /*6db0*/  @!P0 HADD2.F32 R11, -RZ, R50.reuse.H1_H1 ;  /* 0x30000032ff0b8230 */ /* 0x110fe40000004100 */
[----:B------:R-:W-:Y:S02]  /*6dc0*/  @!P0 HADD2.F32 R10, -RZ, R50.H0_H0 ;  /* 0x20000032ff0a8230 */ /* 0x000fe40000004100 */
[----:B------:R-:W-:Y:S02]  /*6dd0*/  @!P0 HADD2.F32 R8, -RZ, R51.H1_H1 ;  /* 0x30000033ff088230 */ /* 0x000fe40000004100 */
        /* <DEDUP_REMOVED lines=8> */
[----:B------:R-:W-:Y:S02]  /*6e60*/  @!P0 HADD2.F32 R4, -RZ, R5.H1_H1 ;  /* 0x30000005ff048230 */ /* 0x000fe40000004100 */
[----:B------:R-:W-:Y:S01]  /*6e70*/  @!P0 FMUL.FTZ R0, R0, R17 ;  /* 0x0000001100008220 */ /* 0x000fe20000410000 */
[--C-:B------:R-:W-:Y:S02]  /*6e80*/  @!P0 HADD2.F32 R5, -RZ, R6.reuse.H0_H0 ;  /* 0x20000006ff058230 */ /* 0x100fe40000004100 */
[----:B------:R-:W-:Y:S02]  /*6e90*/  @!P0 HADD2.F32 R6, -RZ, R6.H1_H1 ;  /* 0x30000006ff068230 */ /* 0x000fe40000004100 */
[--C-:B------:R-:W-:Y:S02]  /*6ea0*/  @!P0 HADD2.F32 R12, -RZ, R7.reuse.H0_H0 ;  /* 0x20000007ff0c8230 */ /* 0x100fe40000004100 */
[----:B------:R-:W-:Y:S01]  /*6eb0*/  @!P0 FMUL.FTZ R5, R5, R10 ;  /* 0x0000000a05058220 */ /* 0x000fe20000410000 */
[----:B------:R-:W-:Y:S02]  /*6ec0*/  @!P0 HADD2.F32 R9, -RZ, R7.H1_H1 ;  /* 0x30000007ff098230 */ /* 0x000fe40000004100 */
[----:B------:R-:W-:Y:S01]  /*6ed0*/  @!P0 FMUL.FTZ R6, R6, R11 ;  /* 0x0000000b06068220 */ /* 0x000fe20000410000 */
[----:B------:R-:W-:Y:S01]  /*6ee0*/  @!P0 HADD2.F32 R7, -RZ, R51.H0_H0 ;  /* 0x20000033ff078230 */ /* 0x000fe20000004100 */
[----:B------:R-:W-:Y:S01]  /*6ef0*/  @!P0 MOV R11, R44 ;  /* 0x0000002c000b8202 */ /* 0x000fe20000000f00 */
[----:B-1----:R-:W-:Y:S02]  /*6f00*/  @!P0 HADD2.F32 R15, -RZ, R48.H1_H1 ;  /* 0x30000030ff0f8230 */ /* 0x002fe40000004100 */
[----:B------:R-:W-:Y:S01]  /*6f10*/  @!P0 FMUL.FTZ R8, R9, R8 ;  /* 0x0000000809088220 */ /* 0x000fe20000410000 */
[--C-:B------:R-:W-:Y:S02]  /*6f20*/  @!P0 HADD2.F32 R14, -RZ, R49.reuse.H0_H0 ;  /* 0x20000031ff0e8230 */ /* 0x100fe40000004100 */
[----:B------:R-:W-:Y:S01]  /*6f30*/  @!P1 FADD.FTZ R7, -R7, -RZ ;  /* 0x800000ff07079221 */ /* 0x000fe20000010100 */
[----:B------:R-:W-:Y:S02]  /*6f40*/  @!P0 HADD2.F32 R13, -RZ, R49.H1_H1 ;  /* 0x30000031ff0d8230 */ /* 0x000fe40000004100 */
[----:B------:R-:W-:Y:S01]  /*6f50*/  @!P1 FADD.FTZ R15, -R15, -RZ ;  /* 0x800000ff0f0f9221 */ /* 0x000fe20000010100 */
[--C-:B--2---:R-:W-:Y:S02]  /*6f60*/  @!P0 HADD2.F32 R10, -RZ, R36.reuse.H0_H0 ;  /* 0x20000024ff0a8230 */ /* 0x104fe40000004100 */
[----:B------:R-:W-:Y:S01]  /*6f70*/  @!P1 FADD.FTZ R14, -R14, -RZ ;  /* 0x800000ff0e0e9221 */ /* 0x000fe20000010100 */
[--C-:B------:R-:W-:Y:S02]  /*6f80*/  @!P0 HADD2.F32 R9, -RZ, R11.reuse.H0_H0 ;  /* 0x2000000bff098230 */ /* 0x100fe40000004100 */
[----:B------:R-:W-:Y:S01]  /*6f90*/  @!P1 FADD.FTZ R13, -R13, -RZ ;  /* 0x800000ff0d0d9221 */ /* 0x000fe20000010100 */
[----:B------:R-:W-:Y:S02]  /*6fa0*/  @!P0 HADD2.F32 R11, -RZ, R11.H1_H1 ;  /* 0x3000000bff0b8230 */ /* 0x000fe40000004100 */
[----:B------:R-:W-:Y:S01]  /*6fb0*/  @!P0 FMUL.FTZ R7, R12, R7 ;  /* 0x000000070c078220 */ /* 0x000fe20000410000 */
[----:B------:R-:W-:Y:S02]  /*6fc0*/  @!P0 HADD2.F32 R12, -RZ, R36.H1_H1 ;  /* 0x30000024ff0c8230 */ /* 0x000fe40000004100 */
[----:B------:R-:W-:Y:S01]  /*6fd0*/  @!P0 FMUL.FTZ R2, R2, R15 ;  /* 0x0000000f02028220 */ /* 0x000fe20000410000 */
[--C-:B------:R-:W-:Y:S02]  /*6fe0*/  @!P0 HADD2.F32 R15, -RZ, R37.reuse.H1_H1 ;  /* 0x30000025ff0f8230 */ /* 0x100fe40000004100 */
[----:B------:R-:W-:Y:S01]  /*6ff0*/  @!P0 FMUL.FTZ R3, R3, R14 ;  /* 0x0000000e03038220 */ /* 0x000fe20000410000 */
[--C-:B------:R-:W-:Y:S02]  /*7000*/  @!P0 HADD2.F32 R14, -RZ, R20.reuse.H0_H0 ;  /* 0x20000014ff0e8230 */ /* 0x100fe40000004100 */
[----:B------:R-:W-:Y:S01]  /*7010*/  @!P0 FMUL.FTZ R4, R4, R13 ;  /* 0x0000000d04048220 */ /* 0x000fe20000410000 */
[----:B------:R-:W-:Y:S02]  /*7020*/  @!P0 HADD2.F32 R13, -RZ, R37.H0_H0 ;  /* 0x20000025ff0d8230 */ /* 0x000fe40000004100 */
[----:B------:R-:W-:Y:S01]  /*7030*/  @!P0 FFMA.FTZ R0, R9, R10, R0 ;  /* 0x0000000a09008223 */ /* 0x000fe20000010000 */
[----:B------:R-:W-:Y:S02]  /*7040*/  @!P0 HADD2.F32 R9, -RZ, R20.H1_H1 ;  /* 0x30000014ff098230 */ /* 0x000fe40000004100 */
[----:B------:R-:W-:Y:S01]  /*7050*/  @!P0 FFMA.FTZ R2, R11, R12, R2 ;  /* 0x0000000c0b028223 */ /* 0x000fe20000010002 */
[--C-:B------:R-:W-:Y:S02]  /*7060*/  @!P0 HADD2.F32 R16, -RZ, R38.reuse.H0_H0 ;  /* 0x20000026ff108230 */ /* 0x100fe40000004100 */
[----:B------:R-:W-:Y:S01]  /*7070*/  @!P0 FFMA.FTZ R3, R14, R13, R3 ;  /* 0x0000000d0e038223 */ /* 0x000fe20000010003 */
[--C-:B------:R-:W-:Y:S02]  /*7080*/  @!P0 HADD2.F32 R10, -RZ, R21.reuse.H0_H0 ;  /* 0x20000015ff0a8230 */ /* 0x100fe40000004100 */
[----:B------:R-:W-:Y:S01]  /*7090*/  @!P0 FFMA.FTZ R4, R9, R15, R4 ;  /* 0x0000000f09048223 */ /* 0x000fe20000010004 */
[----:B------:R-:W-:Y:S01]  /*70a0*/  @!P0 F2FP.F16.F32.PACK_AB R0, R2, R0 ;  /* 0x000000000200823e */ /* 0x000fe200000000ff */
[----:B------:R-:W-:Y:S02]  /*70b0*/  @!P0 HADD2.F32 R17, -RZ, R38.H1_H1 ;  /* 0x30000026ff118230 */ /* 0x000fe40000004100 */
[----:B------:R-:W-:Y:S01]  /*70c0*/  @!P0 HADD2.F32 R11, -RZ, R21.H1_H1 ;  /* 0x30000015ff0b8230 */ /* 0x000fe20000004100 */
[----:B------:R-:W-:Y:S01]  /*70d0*/  @!P0 F2FP.F16.F32.PACK_AB R3, R4, R3 ;  /* 0x000000030403823e */ /* 0x000fe200000000ff */
[--C-:B------:R-:W-:Y:S01]  /*70e0*/  @!P0 HADD2.F32 R18, -RZ, R39.reuse.H0_H0 ;  /* 0x20000027ff128230 */ /* 0x100fe20000004100 */
[----:B------:R-:W-:Y:S01]  /*70f0*/  @!P0 MOV R44, R0 ;  /* 0x00000000002c8202 */ /* 0x000fe20000000f00 */
[--C-:B------:R-:W-:Y:S01]  /*7100*/  @!P0 HADD2.F32 R12, -RZ, R32.reuse.H0_H0 ;  /* 0x20000020ff0c8230 */ /* 0x100fe20000004100 */
[----:B------:R-:W-:Y:S01]  /*7110*/  @!P0 MOV R45, R3 ;  /* 0x00000003002d8202 */ /* 0x000fe20000000f00 */
[----:B------:R-:W-:Y:S02]  /*7120*/  @!P0 HADD2.F32 R19, -RZ, R39.H1_H1 ;  /* 0x30000027ff138230 */ /* 0x000fe40000004100 */
[----:B------:R-:W-:Y:S01]  /*7130*/  @!P0 FFMA.FTZ R5, R10, R16, R5 ;  /* 0x000000100a058223 */ /* 0x000fe20000010005 */
[----:B------:R-:W-:Y:S02]  /*7140*/  @!P0 HADD2.F32 R13, -RZ, R32.H1_H1 ;  /* 0x30000020ff0d8230 */ /* 0x000fe40000004100 */
[----:B------:R-:W-:Y:S01]  /*7150*/  @!P0 FFMA.FTZ R6, R11, R17, R6 ;  /* 0x000000110b068223 */ /* 0x000fe20000010006 */
[----:B------:R-:W-:Y:S02]  /*7160*/  @!P0 FFMA.FTZ R7, R12, R18, R7 ;  /* 0x000000120c078223 */ /* 0x000fe40000010007 */
[----:B------:R-:W-:Y:S02]  /*7170*/  @!P0 FFMA.FTZ R8, R13, R19, R8 ;  /* 0x000000130d088223 */ /* 0x000fe40000010008 */
[----:B------:R-:W-:Y:S03]  /*7180*/  @!P0 F2FP.F16.F32.PACK_AB R5, R6, R5 ;  /* 0x000000050605823e */ /* 0x000fe600000000ff */
[----:B------:R-:W-:Y:S02]  /*7190*/  @!P0 F2FP.F16.F32.PACK_AB R8, R8, R7 ;  /* 0x000000070808823e */ /* 0x000fe400000000ff */
[----:B------:R-:W-:Y:S02]  /*71a0*/  @!P0 MOV R46, R5 ;  /* 0x00000005002e8202 */ /* 0x000fe40000000f00 */
[----:B------:R-:W-:Y:S05]  /*71b0*/  @!P0 MOV R47, R8 ;  /* 0x00000008002f8202 */ /* 0x000fea0000000f00 */
[----:B------:R2:W-:Y:S02]  /*71c0*/  STG.E.128 desc[UR6][R34.64+0x80], R44 ;  /* 0x0000802c22007986 */ /* 0x0005e4000c101d06 */
.L_x_1726:
[----:B------:R-:W-:Y:S05]  /*71d0*/  BSYNC.RECONVERGENT B0 ;  /* 0x0000000000007941 */ /* 0x000fea0003800200 */
.L_x_1725:
[----:B------:R-:W-:Y:S04]  /*71e0*/  BSSY.RECONVERGENT B0, `(.L_x_1727) ;  /* 0x0000110000007945 */ /* 0x000fe80003800200 */
[----:B------:R-:W-:Y:S05]  /*71f0*/  @!P5 BRA `(.L_x_1728) ;  /* 0x000000100038d947 */ /* 0x000fea0003800000 */
[----:B------:R-:W3:Y:S01]  /*7200*/  LDC.64 R2, c[0x0][0x4a8] ;  /* 0x00012a00ff027b82 */ /* 0x000ee20000000a00 */
[C---:B------:R-:W-:Y:S07]  /*7210*/  ISETP.GE.AND P0, PT, R24.reuse, R31, PT ;  /* 0x0000001f1800720c */ /* 0x040fee0003f06270 */
[----:B------:R-:W2:Y:S06]  /*7220*/  LDC.64 R20, c[0x0][0x3b8] ;  /* 0x0000ee00ff147b82 */ /* 0x000eac0000000a00 */
[----:B------:R-:W-:Y:S04]  /*7230*/  @!P0 ISETP.GE.U32.AND P1, PT, R24, R33, PT ;  /* 0x000000211800820c */ /* 0x000fe80003f26070 */
[----:B------:R-:W-:Y:S02]  /*7240*/  @!P0 SEL R0, R30, RZ, P1 ;  /* 0x000000ff1e008207 */ /* 0x000fe40000800000 */
[----:B----4-:R-:W-:Y:S02]  /*7250*/  @!P0 SEL R9, R128, RZ, P1 ;  /* 0x000000ff80098207 */ /* 0x010fe40000800000 */
[----:B--2---:R-:W-:Y:S02]  /*7260*/  LEA R34, P5, R20, R82, 0x7 ;  /* 0x0000005214227211 */ /* 0x004fe400078a38ff */
[----:B---3--:R-:W-:Y:S02]  /*7270*/  LEA R10, P2, R2, R26, 0x7 ;  /* 0x0000001a020a7211 */ /* 0x008fe400078438ff */
[----:B------:R-:W-:Y:S02]  /*7280*/  LEA.HI.X R35, R20, R83, R21, 0x7, P5 ;  /* 0x0000005314237211 */ /* 0x000fe400028f3c15 */
[----:B------:R-:W-:Y:S02]  /*7290*/  LEA.HI.X R11, R2, R27, R3, 0x7, P2 ;  /* 0x0000001b020b7211 */ /* 0x000fe400010f3c03 */
[----:B------:R-:W-:Y:S02]  /*72a0*/  @!P0 IADD3 R7, P2, PT, R107, R0, RZ ;  /* 0x000000006b078210 */ /* 0x000fe40007f5e0ff */
[----:B------:R-:W-:Y:S01]  /*72b0*/  @!P0 SEL R3, R33, R30, !P1 ;  /* 0x0000001e21038207 */ /* 0x000fe20004800000 */
[----:B------:R-:W2:Y:S01]  /*72c0*/  LDG.E.128 R44, desc[UR6][R10.64] ;  /* 0x000000060a2c7981 */ /* 0x000ea2000c1e1d00 */
        /* <DEDUP_REMOVED lines=44> */
[----:B------:R-:W-:Y:S01]  /*7590*/  @!P0 FMUL.FTZ R3, R3, R16 ;  /* 0x0000001003038220 */ /* 0x000fe20000410000 */
[----:B------:R-:W-:Y:S02]  /*75a0*/  @!P0 HADD2.F32 R16, -RZ, R36.H1_H1 ;  /* 0x30000024ff108230 */ /* 0x000fe40000004100 */
[----:B------:R-:W-:Y:S01]  /*75b0*/  @!P0 FMUL.FTZ R4, R4, R15 ;  /* 0x0000000f04048220 */ /* 0x000fe20000410000 */
[----:B------:R-:W-:Y:S02]  /*75c0*/  @!P0 HADD2.F32 R15, -RZ, R17.H1_H1 ;  /* 0x30000011ff0f8230 */ /* 0x000fe40000004100 */
[----:B------:R-:W-:Y:S01]  /*75d0*/  @!P1 FADD.FTZ R7, -R7, -RZ ;  /* 0x800000ff07079221 */ /* 0x000fe20000010100 */
[----:B------:R-:W-:Y:S01]  /*75e0*/  @!P0 HADD2.F32 R17, -RZ, R39.H0_H0 ;  /* 0x20000027ff118230 */ /* 0x000fe20000004100 */
[----:B------:R-:W-:Y:S01]  /*75f0*/  @!P0 MOV R9, R45 ;  /* 0x0000002d00098202 */ /* 0x000fe20000000f00 */
[----:B------:R-:W-:Y:S01]  /*7600*/  @!P0 FFMA.FTZ R0, R13, R14, R0 ;  /* 0x0000000e0d008223 */ /* 0x000fe20000010000 */
[----:B------:R-:W-:Y:S01]  /*7610*/  @!P0 HADD2.F32 R14, -RZ, R37.H1_H1 ;  /* 0x30000025ff0e8230 */ /* 0x000fe20000004100 */
[----:B------:R-:W-:Y:S01]  /*7620*/  ISETP.GE.AND P1, PT, R23, R31, PT ;  /* 0x0000001f1700720c */ /* 0x000fe20003f26270 */
[----:B------:R-:W-:Y:S01]  /*7630*/  @!P0 FMUL.FTZ R7, R12, R7 ;  /* 0x000000070c078220 */ /* 0x000fe20000410000 */
[--C-:B------:R-:W-:Y:S02]  /*7640*/  @!P0 HADD2.F32 R12, -RZ, R9.reuse.H0_H0 ;  /* 0x20000009ff0c8230 */ /* 0x100fe40000004100 */
[----:B------:R-:W-:Y:S01]  /*7650*/  @!P0 FFMA.FTZ R2, R15, R16, R2 ;  /* 0x000000100f028223 */ /* 0x000fe20000010002 */
[----:B------:R-:W-:Y:S01]  /*7660*/  @!P0 HADD2.F32 R13, -RZ, R9.H1_H1 ;  /* 0x30000009ff0d8230 */ /* 0x000fe20000004100 */
[----:B------:R-:W-:Y:S01]  /*7670*/  @!P0 MOV R19, R46 ;  /* 0x0000002e00138202 */ /* 0x000fe20000000f00 */
[----:B------:R-:W-:Y:S02]  /*7680*/  @!P0 HADD2.F32 R9, -RZ, R37.H0_H0 ;  /* 0x20000025ff098230 */ /* 0x000fe40000004100 */
[--C-:B------:R-:W-:Y:S01]  /*7690*/  @!P0 HADD2.F32 R15, -RZ, R38.reuse.H0_H0 ;  /* 0x20000026ff0f8230 */ /* 0x100fe20000004100 */
[----:B------:R-:W-:Y:S01]  /*76a0*/  @!P0 F2FP.F16.F32.PACK_AB R32, R2, R0 ;  /* 0x000000000220823e */ /* 0x000fe200000000ff */
[----:B------:R-:W-:Y:S02]  /*76b0*/  @!P0 HADD2.F32 R16, -RZ, R38.H1_H1 ;  /* 0x30000026ff108230 */ /* 0x000fe40000004100 */
[----:B------:R-:W-:Y:S01]  /*76c0*/  @!P0 FFMA.FTZ R3, R12, R9, R3 ;  /* 0x000000090c038223 */ /* 0x000fe20000010003 */
[--C-:B------:R-:W-:Y:S02]  /*76d0*/  @!P0 HADD2.F32 R12, -RZ, R19.reuse.H0_H0 ;  /* 0x20000013ff0c8230 */ /* 0x100fe40000004100 */
[----:B------:R-:W-:Y:S01]  /*76e0*/  @!P0 FFMA.FTZ R4, R13, R14, R4 ;  /* 0x0000000e0d048223 */ /* 0x000fe20000010004 */
[----:B------:R-:W-:Y:S01]  /*76f0*/  @!P0 HADD2.F32 R9, -RZ, R19.H1_H1 ;  /* 0x30000013ff098230 */ /* 0x000fe20000004100 */
[----:B------:R-:W-:Y:S02]  /*7700*/  @!P0 MOV R2, R47 ;  /* 0x0000002f00028202 */ /* 0x000fe40000000f00 */
[----:B------:R-:W-:Y:S01]  /*7710*/  @!P1 ISETP.GE.U32.AND P2, PT, R23, R33, PT ;  /* 0x000000211700920c */ /* 0x000fe20003f46070 */
[----:B------:R-:W-:Y:S01]  /*7720*/  @!P0 FFMA.FTZ R5, R12, R15, R5 ;  /* 0x0000000f0c058223 */ /* 0x000fe20000010005 */
[----:B------:R-:W-:Y:S01]  /*7730*/  @!P0 MOV R44, R32 ;  /* 0x00000020002c8202 */ /* 0x000fe20000000f00 */
[--C-:B------:R-:W-:Y:S01]  /*7740*/  @!P0 HADD2.F32 R0, -RZ, R2.reuse.H0_H0 ;  /* 0x20000002ff008230 */ /* 0x100fe20000004100 */
[----:B------:R-:W-:Y:S01]  /*7750*/  @!P0 F2FP.F16.F32.PACK_AB R13, R4, R3 ;  /* 0x00000003040d823e */ /* 0x000fe200000000ff */
        /* <DEDUP_REMOVED lines=9> */
[----:B------:R-:W-:Y:S02]  /*77f0*/  @!P0 F2FP.F16.F32.PACK_AB R7, R8, R7 ;  /* 0x000000070807823e */ /* 0x000fe400000000ff */
[C---:B------:R-:W-:Y:S02]  /*7800*/  @!P1 SHF.L.U64.HI R0, R4.reuse, 0x1, R9 ;  /* 0x0000000104009819 */ /* 0x040fe40000010209 */
[----:B------:R-:W-:Y:S02]  /*7810*/  @!P1 SHF.L.U32 R9, R4, 0x1, RZ ;  /* 0x0000000104099819 */ /* 0x000fe400000006ff */
[----:B------:R-:W-:Y:S02]  /*7820*/  @!P0 MOV R45, R13 ;  /* 0x0000000d002d8202 */ /* 0x000fe40000000f00 */
[----:B------:R-:W-:Y:S02]  /*7830*/  @!P0 MOV R46, R6 ;  /* 0x00000006002e8202 */ /* 0x000fe40000000f00 */
[----:B------:R-:W-:Y:S02]  /*7840*/  @!P0 MOV R47, R7 ;  /* 0x00000007002f8202 */ /* 0x000fe40000000f00 */
[----:B------:R-:W-:Y:S02]  /*7850*/  @!P1 IADD3 R48, P0, PT, R9, R86, RZ ;  /* 0x0000005609309210 */ /* 0x000fe40007f1e0ff */
[----:B------:R-:W-:Y:S01]  /*7860*/  @!P1 SEL R3, R33, R30, !P2 ;  /* 0x0000001e21039207 */ /* 0x000fe20005000000 */
[----:B------:R2:W-:Y:S01]  /*7870*/  STG.E.128 desc[UR6][R34.64], R44 ;  /* 0x0000002c22007986 */ /* 0x0005e2000c101d06 */
[C---:B------:R-:W-:Y:S02]  /*7880*/  @!P1 IADD3.X R49, PT, PT, R0.reuse, R87, RZ, P0, !PT ;  /* 0x0000005700319210 */ /* 0x040fe400007fe4ff */
[----:B------:R-:W-:Y:S01]  /*7890*/  @!P1 IADD3 R14, P0, PT, R9, R88, RZ ;  /* 0x00000058090e9210 */ /* 0x000fe20007f1e0ff */
[----:B------:R-:W-:Y:S03]  /*78a0*/  @!P1 IMAD.WIDE R4, R3, 0x2, R10 ;  /* 0x0000000203049825 */ /* 0x000fe600078e020a */
[----:B------:R-:W-:Y:S01]  /*78b0*/  @!P1 IADD3.X R15, PT, PT, R0, R89, RZ, P0, !PT ;  /* 0x00000059000f9210 */ /* 0x000fe200007fe4ff */
[----:B------:R-:W3:Y:S01]  /*78c0*/  @!P1 LDG.E.128 R48, desc[UR6][R48.64+0x40] ;  /* 0x0000400630309981 */ /* 0x000ee2000c1e1d00 */
[----:B------:R-:W-:Y:S07]  /*78d0*/  ISETP.GE.U32.OR P0, PT, R23, R33, P1 ;  /* 0x000000211700720c */ /* 0x000fee0000f06470 */
[----:B------:R-:W4:Y:S08]  /*78e0*/  @!P1 LDG.E.128 R4, desc[UR6][R4.64+0x40] ;  /* 0x0000400604049981 */ /* 0x000f30000c1e1d00 */
[----:B------:R-:W5:Y:S08]  /*78f0*/  LDG.E.128 R40, desc[UR6][R10.64+0x40] ;  /* 0x000040060a287981 */ /* 0x000f70000c1e1d00 */
[----:B------:R1:W2:Y:S01]  /*7900*/  @!P1 LDG.E.128 R36, desc[UR6][R14.64+0x40] ;  /* 0x000040060e249981 */ /* 0x0002a2000c1e1d00 */
[--C-:B---3--:R-:W-:Y:S02]  /*7910*/  @!P1 HADD2.F32 R17, -RZ, R48.reuse.H1_H1 ;  /* 0x30000030ff119230 */ /* 0x108fe40000004100 */
[----:B------:R-:W-:Y:S02]  /*7920*/  @!P1 HADD2.F32 R19, -RZ, R48.H0_H0 ;  /* 0x20000030ff139230 */ /* 0x000fe40000004100 */
[--C-:B-1----:R-:W-:Y:S02]  /*7930*/  @!P1 HADD2.F32 R15, -RZ, R49.reuse.H1_H1 ;  /* 0x30000031ff0f9230 */ /* 0x102fe40000004100 */
[----:B------:R-:W-:Y:S01]  /*7940*/  @!P0 FADD.FTZ R17, -R17, -RZ ;  /* 0x800000ff11118221 */ /* 0x000fe20000010100 */
[----:B------:R-:W-:Y:S02]  /*7950*/  @!P1 HADD2.F32 R14, -RZ, R50.H0_H0 ;  /* 0x20000032ff0e9230 */ /* 0x000fe40000004100 */
[----:B------:R-:W-:Y:S01]  /*7960*/  @!P0 FADD.FTZ R19, -R19, -RZ ;  /* 0x800000ff13138221 */ /* 0x000fe20000010100 */
[--C-:B----4-:R-:W-:Y:S02]  /*7970*/  @!P1 HADD2.F32 R2, -RZ, R4.reuse.H1_H1 ;  /* 0x30000004ff029230 */ /* 0x110fe40000004100 */
[----:B------:R-:W-:Y:S01]  /*7980*/  @!P0 FADD.FTZ R15, -R15, -RZ ;  /* 0x800000ff0f0f8221 */ /* 0x000fe20000010100 */
[----:B------:R-:W-:Y:S02]  /*7990*/  @!P1 HADD2.F32 R16, -RZ, R49.H0_H0 ;  /* 0x20000031ff109230 */ /* 0x000fe40000004100 */
[----:B------:R-:W-:Y:S01]  /*79a0*/  @!P0 FADD.FTZ R14, -R14, -RZ ;  /* 0x800000ff0e0e8221 */ /* 0x000fe20000010100 */
[----:B------:R-:W-:Y:S02]  /*79b0*/  @!P1 HADD2.F32 R0, -RZ, R4.H0_H0 ;  /* 0x20000004ff009230 */ /* 0x000fe40000004100 */
[----:B------:R-:W-:Y:S01]  /*79c0*/  @!P1 FMUL.FTZ R2, R2, R17 ;  /* 0x0000001102029220 */ /* 0x000fe20000410000 */
[--C-:B------:R-:W-:Y:S02]  /*79d0*/  @!P1 HADD2.F32 R3, -RZ, R5.reuse.H0_H0 ;  /* 0x20000005ff039230 */ /* 0x100fe40000004100 */
[----:B------:R-:W-:Y:S01]  /*79e0*/  @!P0 FADD.FTZ R16, -R16, -RZ ;  /* 0x800000ff10108221 */ /* 0x000fe20000010100 */
[----:B------:R-:W-:Y:S01]  /*79f0*/  @!P1 HADD2.F32 R4, -RZ, R5.H1_H1 ;  /* 0x30000005ff049230 */ /* 0x000fe20000004100 */
[----:B-----5:R-:W-:Y:S01]  /*7a00*/  @!P1 MOV R17, R40 ;  /* 0x0000002800119202 */ /* 0x020fe20000000f00 */
        /* <DEDUP_REMOVED lines=26> */
[--C-:B------:R-:W-:Y:S01]  /*7bb0*/  @!P1 HADD2.F32 R14, -RZ, R38.reuse.H0_H0 ;  /* 0x20000026ff0e9230 */ /* 0x100fe20000004100 */
[----:B------:R-:W-:Y:S01]  /*7bc0*/  @!P1 MOV R18, R42 ;  /* 0x0000002a00129202 */ /* 0x000fe20000000f00 */
[----:B------:R-:W-:Y:S02]  /*7bd0*/  @!P1 HADD2.F32 R15, -RZ, R38.H1_H1 ;  /* 0x30000026ff0f9230 */ /* 0x000fe40000004100 */
[----:B------:R-:W-:Y:S01]  /*7be0*/  @!P1 FMUL.FTZ R6, R6, R13 ;  /* 0x0000000d06069220 */ /* 0x000fe20000410000 */
[----:B------:R-:W-:Y:S02]  /*7bf0*/  @!P1 HADD2.F32 R13, -RZ, R37.H1_H1 ;  /* 0x30000025ff0d9230 */ /* 0x000fe40000004100 */
[----:B------:R-:W-:Y:S01]  /*7c00*/  @!P1 FFMA.FTZ R3, R12, R9, R3 ;  /* 0x000000090c039223 */ /* 0x000fe20000010003 */
[----:B------:R-:W-:Y:S01]  /*7c10*/  @!P1 HADD2.F32 R9, -RZ, R19.H1_H1 ;  /* 0x30000013ff099230 */ /* 0x000fe20000004100 */
[----:B------:R-:W-:Y:S01]  /*7c20*/  @!P1 F2FP.F16.F32.PACK_AB R12, R2, R0 ;  /* 0x00000000020c923e */ /* 0x000fe200000000ff */
[--C-:B------:R-:W-:Y:S01]  /*7c30*/  @!P1 HADD2.F32 R0, -RZ, R18.reuse.H0_H0 ;  /* 0x20000012ff009230 */ /* 0x100fe20000004100 */
[----:B------:R-:W-:Y:S01]  /*7c40*/  @!P1 MOV R2, R43 ;  /* 0x0000002b00029202 */ /* 0x000fe20000000f00 */
[--C-:B------:R-:W-:Y:S02]  /*7c50*/  @!P1 HADD2.F32 R16, -RZ, R39.reuse.H0_H0 ;  /* 0x20000027ff109230 */ /* 0x100fe40000004100 */
[----:B------:R-:W-:Y:S01]  /*7c60*/  @!P1 FFMA.FTZ R4, R9, R13, R4 ;  /* 0x0000000d09049223 */ /* 0x000fe20000010004 */
[----:B------:R-:W-:Y:S02]  /*7c70*/  @!P1 HADD2.F32 R9, -RZ, R18.H1_H1 ;  /* 0x30000012ff099230 */ /* 0x000fe40000004100 */
[----:B------:R-:W-:Y:S01]  /*7c80*/  @!P1 FFMA.FTZ R5, R0, R14, R5 ;  /* 0x0000000e00059223 */ /* 0x000fe20000010005 */
[--C-:B------:R-:W-:Y:S01]  /*7c90*/  @!P1 HADD2.F32 R0, -RZ, R2.reuse.H0_H0 ;  /* 0x20000002ff009230 */ /* 0x100fe20000004100 */
[----:B------:R-:W-:Y:S01]  /*7ca0*/  @!P1 MOV R40, R12 ;  /* 0x0000000c00289202 */ /* 0x000fe20000000f00 */
[----:B------:R-:W-:Y:S02]  /*7cb0*/  @!P1 HADD2.F32 R17, -RZ, R39.H1_H1 ;  /* 0x30000027ff119230 */ /* 0x000fe40000004100 */
[----:B------:R-:W-:Y:S01]  /*7cc0*/  @!P1 FFMA.FTZ R6, R9, R15, R6 ;  /* 0x0000000f09069223 */ /* 0x000fe20000010006 */
[----:B------:R-:W-:Y:S01]  /*7cd0*/  @!P1 HADD2.F32 R13, -RZ, R2.H1_H1 ;  /* 0x30000002ff0d9230 */ /* 0x000fe20000004100 */
[----:B------:R-:W-:Y:S01]  /*7ce0*/  @!P0 ISETP.GE.U32.AND P2, PT, R22, R33, PT ;  /* 0x000000211600820c */ /* 0x000fe20003f46070 */
[----:B------:R-:W-:Y:S02]  /*7cf0*/  @!P1 FFMA.FTZ R7, R0, R16, R7 ;  /* 0x0000001000079223 */ /* 0x000fe40000010007 */
[----:B------:R-:W-:Y:S01]  /*7d00*/  @!P1 F2FP.F16.F32.PACK_AB R6, R6, R5 ;  /* 0x000000050606923e */ /* 0x000fe200000000ff */
[----:B------:R-:W-:Y:S01]  /*7d10*/  @!P1 FFMA.FTZ R8, R13, R17, R8 ;  /* 0x000000110d089223 */ /* 0x000fe20000010008 */
[----:B------:R-:W-:Y:S02]  /*7d20*/  @!P0 SEL R14, R30, RZ, P2 ;  /* 0x000000ff1e0e8207 */ /* 0x000fe40001000000 */
        /* <DEDUP_REMOVED lines=16> */
[----:B------:R-:W2:Y:S03]  /*7e30*/  LDG.E.128 R44, desc[UR6][R10.64+0x80] ;  /* 0x000080060a2c7981 */ /* 0x000ea6000c1e1d00 */
[----:B------:R-:W-:Y:S02]  /*7e40*/  @!P0 IADD3.X R15, PT, PT, R0, R89, RZ, P1, !PT ;  /* 0x00000059000f8210 */ /* 0x000fe40000ffe4ff */
[----:B------:R-:W-:Y:S03]  /*7e50*/  ISETP.GE.U32.OR P1, PT, R22, R33, P0 ;  /* 0x000000211600720c */ /* 0x000fe60000726470 */
[----:B------:R-:W4:Y:S08]  /*7e60*/  @!P0 LDG.E.128 R48, desc[UR6][R48.64+0x80] ;  /* 0x0000800630308981 */ /* 0x000f30000c1e1d00 */
[----:B------:R-:W5:Y:S08]  /*7e70*/  @!P0 LDG.E.128 R4, desc[UR6][R4.64+0x80] ;  /* 0x0000800604048981 */ /* 0x000f70000c1e1d00 */
[----:B------:R1:W3:Y:S01]  /*7e80*/  @!P0 LDG.E.128 R36, desc[UR6][R14.64+0x80] ;  /* 0x000080060e248981 */ /* 0x0002e2000c1e1d00 */
[----:B--2---:R-:W-:Y:S02]  /*7e90*/  @!P0 MOV R20, R45 ;  /* 0x0000002d00148202 */ /* 0x004fe40000000f00 */
        /* <DEDUP_REMOVED lines=29> */
[--C-:B---3--:R-:W-:Y:S02]  /*8070*/  @!P0 HADD2.F32 R10, -RZ, R36.reuse.H0_H0 ;  /* 0x20000024ff0a8230 */ /* 0x108fe40000004100 */
        /* <DEDUP_REMOVED lines=38> */
.L_x_1728:
[----:B------:R-:W-:Y:S05]  /*82e0*/  BSYNC.RECONVERGENT B0 ;  /* 0x0000000000007941 */ /* 0x000fea0003800200 */
.L_x_1727:
[----:B------:R-:W-:Y:S04]  /*82f0*/  BSSY.RECONVERGENT B0, `(.L_x_1729) ;  /* 0x0000113000007945 */ /* 0x000fe80003800200 */
[----:B------:R-:W-:Y:S05]  /*8300*/  @!P4 BRA `(.L_x_1730) ;  /* 0x000000100044c947 */ /* 0x000fea0003800000 */
[----:B----4-:R-:W4:Y:S01]  /*8310*/  LDC.64 R10, c[0x0][0x4a8] ;  /* 0x00012a00ff0a7b82 */ /* 0x010f220000000a00 */
[C---:B------:R-:W-:Y:S11]  /*8320*/  ISETP.GE.AND P0, PT, R24.reuse, R31, PT ;  /* 0x0000001f1800720c */ /* 0x040ff60003f06270 */
[----:B------:R-:W-:Y:S02]  /*8330*/  @!UPT UIADD3 URZ, UPT, UPT, URZ, URZ, URZ ;  /* 0x000000fffffff290 */ /* 0x000fe4000fffe0ff */
[----:B------:R-:W-:Y:S04]  /*8340*/  @!P0 ISETP.GE.U32.AND P1, PT, R24, R33, PT ;  /* 0x000000211800820c */ /* 0x000fe80003f26070 */
[----:B------:R-:W-:Y:S02]  /*8350*/  @!P0 SEL R0, R30, RZ, P1 ;  /* 0x000000ff1e008207 */ /* 0x000fe40000800000 */
[----:B------:R-:W-:Y:S02]  /*8360*/  @!P0 SEL R9, R128, RZ, P1 ;  /* 0x000000ff80098207 */ /* 0x000fe40000800000 */
[----:B------:R-:W-:Y:S01]  /*8370*/  @!P0 IADD3 R7, P2, PT, R109, R0, RZ ;  /* 0x000000006d078210 */ /* 0x000fe20007f5e0ff */
[----:B----4-:R-:W-:Y:S02]  /*8380*/  IMAD R3, R11, 0xc0, RZ ;  /* 0x000000c00b037824 */ /* 0x010fe400078e02ff */
[----:B------:R-:W-:Y:S01]  /*8390*/  IMAD.WIDE.U32 R10, R10, 0xc0, R26 ;  /* 0x000000c00a0a7825 */ /* 0x000fe200078e001a */
[----:B------:R-:W-:Y:S02]  /*83a0*/  @!P0 IADD3.X R0, PT, PT, R96, R9, RZ, P2, !PT ;  /* 0x0000000960008210 */ /* 0x000fe400017fe4ff */
[----:B------:R-:W-:Y:S02]  /*83b0*/  @!P0 SHF.L.U32 R9, R7, 0x1, RZ ;  /* 0x0000000107098819 */ /* 0x000fe400000006ff */
[----:B------:R-:W-:Y:S02]  /*83c0*/  IADD3 R11, PT, PT, R11, R3, RZ ;  /* 0x000000030b0b7210 */ /* 0x000fe40007ffe0ff */
[----:B------:R-:W-:Y:S02]  /*83d0*/  @!P0 SEL R3, R33, R30, !P1 ;  /* 0x0000001e21038207 */ /* 0x000fe40004800000 */
[----:B------:R-:W-:Y:S01]  /*83e0*/  @!P0 SHF.L.U64.HI R0, R7, 0x1, R0 ;  /* 0x0000000107008819 */ /* 0x000fe20000010200 */
[----:B--23--:R-:W2:Y:S01]  /*83f0*/  LDG.E.128 R44, desc[UR6][R10.64] ;  /* 0x000000060a2c7981 */ /* 0x00cea2000c1e1d00 */
        /* <DEDUP_REMOVED lines=9> */
[----:B--2---:R-:W-:Y:S01]  /*8490*/  @!P0 MOV R34, R46 ;  /* 0x0000002e00228202 */ /* 0x004fe20000000f00 */
[--C-:B---3--:R-:W-:Y:S02]  /*84a0*/  @!P0 HADD2.F32 R0, -RZ, R4.reuse.H0_H0 ;  /* 0x20000004ff008230 */ /* 0x108fe40000004100 */
[----:B------:R-:W-:Y:S02]  /*84b0*/  @!P0 HADD2.F32 R2, -RZ, R4.H1_H1 ;  /* 0x30000004ff028230 */ /* 0x000fe40000004100 */
[--C-:B------:R-:W-:Y:S02]  /*84c0*/  @!P0 HADD2.F32 R3, -RZ, R5.reuse.H0_H0 ;  /* 0x20000005ff038230 */ /* 0x100fe40000004100 */
[----:B------:R-:W-:Y:S02]  /*84d0*/  @!P0 HADD2.F32 R4, -RZ, R5.H1_H1 ;  /* 0x30000005ff048230 */ /* 0x000fe40000004100 */
[----:B----4-:R-:W-:Y:S02]  /*84e0*/  @!P0 HADD2.F32 R13, -RZ, R42.H1_H1 ;  /* 0x3000002aff0d8230 */ /* 0x010fe40000004100 */
[--C-:B------:R-:W-:Y:S02]  /*84f0*/  @!P0 HADD2.F32 R5, -RZ, R6.reuse.H0_H0 ;  /* 0x20000006ff058230 */ /* 0x100fe40000004100 */
[----:B------:R-:W-:Y:S02]  /*8500*/  @!P0 HADD2.F32 R6, -RZ, R6.H1_H1 ;  /* 0x30000006ff068230 */ /* 0x000fe40000004100 */
[----:B------:R-:W-:Y:S01]  /*8510*/  @!P1 FADD.FTZ R13, -R13, -RZ ;  /* 0x800000ff0d0d9221 */ /* 0x000fe20000010100 */
[--C-:B------:R-:W-:Y:S02]  /*8520*/  @!P0 HADD2.F32 R12, -RZ, R7.reuse.H0_H0 ;  /* 0x20000007ff0c8230 */ /* 0x100fe40000004100 */
[----:B------:R-:W-:Y:S02]  /*8530*/  @!P0 HADD2.F32 R9, -RZ, R7.H1_H1 ;  /* 0x30000007ff098230 */ /* 0x000fe40000004100 */
[----:B------:R-:W-:Y:S01]  /*8540*/  @!P0 FMUL.FTZ R6, R6, R13 ;  /* 0x0000000d06068220 */ /* 0x000fe20000410000 */
[----:B------:R-:W-:Y:S01]  /*8550*/  @!P0 HADD2.F32 R17, -RZ, R40.H1_H1 ;  /* 0x30000028ff118230 */ /* 0x000fe20000004100 */
[----:B------:R-:W-:Y:S01]  /*8560*/  @!P0 MOV R13, R44 ;  /* 0x0000002c000d8202 */ /* 0x000fe20000000f00 */
[--C-:B------:R-:W-:Y:S02]  /*8570*/  @!P0 HADD2.F32 R7, -RZ, R43.reuse.H0_H0 ;  /* 0x2000002bff078230 */ /* 0x100fe40000004100 */
[----:B------:R-:W-:Y:S02]  /*8580*/  @!P0 HADD2.F32 R8, -RZ, R43.H1_H1 ;  /* 0x3000002bff088230 */ /* 0x000fe40000004100 */
[----:B------:R-:W-:Y:S01]  /*8590*/  @!P1 FADD.FTZ R17, -R17, -RZ ;  /* 0x800000ff11119221 */ /* 0x000fe20000010100 */
[--C-:B-----5:R-:W-:Y:S02]  /*85a0*/  @!P0 HADD2.F32 R15, -RZ, R41.reuse.H1_H1 ;  /* 0x30000029ff0f8230 */ /* 0x120fe40000004100 */
[----:B------:R-:W-:Y:S01]  /*85b0*/  @!P1 FADD.FTZ R7, -R7, -RZ ;  /* 0x800000ff07079221 */ /* 0x000fe20000010100 */
[----:B------:R-:W-:Y:S02]  /*85c0*/  @!P0 HADD2.F32 R14, -RZ, R42.H0_H0 ;  /* 0x2000002aff0e8230 */ /* 0x000fe40000004100 */
[----:B------:R-:W-:Y:S01]  /*85d0*/  @!P1 FADD.FTZ R8, -R8, -RZ ;  /* 0x800000ff08089221 */ /* 0x000fe20000010100 */
[----:B------:R-:W-:Y:S02]  /*85e0*/  @!P0 HADD2.F32 R19, -RZ, R40.H0_H0 ;  /* 0x20000028ff138230 */ /* 0x000fe40000004100 */
[----:B------:R-:W-:Y:S01]  /*85f0*/  @!P1 FADD.FTZ R15, -R15, -RZ ;  /* 0x800000ff0f0f9221 */ /* 0x000fe20000010100 */
[----:B------:R-:W-:Y:S02]  /*8600*/  @!P0 HADD2.F32 R16, -RZ, R41.H0_H0 ;  /* 0x20000029ff108230 */ /* 0x000fe40000004100 */
[----:B------:R-:W-:Y:S01]  /*8610*/  @!P1 FADD.FTZ R14, -R14, -RZ ;  /* 0x800000ff0e0e9221 */ /* 0x000fe20000010100 */
[----:B------:R-:W-:Y:S02]  /*8620*/  @!P0 HADD2.F32 R18, -RZ, R37.H1_H1 ;  /* 0x30000025ff128230 */ /* 0x000fe40000004100 */
[----:B------:R-:W-:Y:S01]  /*8630*/  @!P1 FADD.FTZ R19, -R19, -RZ ;  /* 0x800000ff13139221 */ /* 0x000fe20000010100 */
[----:B------:R-:W-:Y:S02]  /*8640*/  @!P0 HADD2.F32 R20, -RZ, R38.H1_H1 ;  /* 0x30000026ff148230 */ /* 0x000fe40000004100 */
[----:B------:R-:W-:Y:S01]  /*8650*/  @!P0 FMUL.FTZ R2, R2, R17 ;  /* 0x0000001102028220 */ /* 0x000fe20000410000 */
[--C-:B------:R-:W-:Y:S02]  /*8660*/  @!P0 HADD2.F32 R21, -RZ, R39.reuse.H0_H0 ;  /* 0x20000027ff158230 */ /* 0x100fe40000004100 */
[----:B------:R-:W-:Y:S01]  /*8670*/  @!P1 FADD.FTZ R16, -R16, -RZ ;  /* 0x800000ff10109221 */ /* 0x000fe20000010100 */
[----:B------:R-:W-:Y:S02]  /*8680*/  @!P0 HADD2.F32 R32, -RZ, R39.H1_H1 ;  /* 0x30000027ff208230 */ /* 0x000fe40000004100 */
[----:B------:R-:W-:Y:S01]  /*8690*/  @!P0 FMUL.FTZ R7, R12, R7 ;  /* 0x000000070c078220 */ /* 0x000fe20000410000 */
[--C-:B------:R-:W-:Y:S02]  /*86a0*/  @!P0 HADD2.F32 R12, -RZ, R36.reuse.H0_H0 ;  /* 0x20000024ff0c8230 */ /* 0x100fe40000004100 */
[----:B------:R-:W-:Y:S01]  /*86b0*/  @!P0 FMUL.FTZ R8, R9, R8 ;  /* 0x0000000809088220 */ /* 0x000fe20000410000 */
[--C-:B------:R-:W-:Y:S01]  /*86c0*/  @!P0 HADD2.F32 R9, -RZ, R13.reuse.H0_H0 ;  /* 0x2000000dff098230 */ /* 0x100fe20000004100 */
[----:B------:R-:W-:Y:S01]  /*86d0*/  @!P0 MOV R17, R45 ;  /* 0x0000002d00118202 */ /* 0x000fe20000000f00 */
[----:B------:R-:W-:Y:S02]  /*86e0*/  @!P0 HADD2.F32 R13, -RZ, R13.H1_H1 ;  /* 0x3000000dff0d8230 */ /* 0x000fe40000004100 */
[----:B------:R-:W-:Y:S01]  /*86f0*/  @!P0 FMUL.FTZ R4, R4, R15 ;  /* 0x0000000f04048220 */ /* 0x000fe20000410000 */
[----:B------:R-:W-:Y:S02]  /*8700*/  @!P0 HADD2.F32 R15, -RZ, R37.H0_H0 ;  /* 0x20000025ff0f8230 */ /* 0x000fe40000004100 */
[----:B------:R-:W-:Y:S01]  /*8710*/  @!P0 FMUL.FTZ R5, R5, R14 ;  /* 0x0000000e05058220 */ /* 0x000fe20000410000 */
[----:B------:R-:W-:Y:S01]  /*8720*/  @!P0 HADD2.F32 R14, -RZ, R36.H1_H1 ;  /* 0x30000024ff0e8230 */ /* 0x000fe20000004100 */
[----:B------:R-:W-:Y:S01]  /*8730*/  ISETP.GE.AND P1, PT, R23, R31, PT ;  /* 0x0000001f1700720c */ /* 0x000fe20003f26270 */
[----:B------:R-:W-:Y:S01]  /*8740*/  @!P0 FMUL.FTZ R0, R0, R19 ;  /* 0x0000001300008220 */ /* 0x000fe20000410000 */
[----:B------:R-:W-:Y:S01]  /*8750*/  @!P0 HADD2.F32 R19, -RZ, R38.H0_H0 ;  /* 0x20000026ff138230 */ /* 0x000fe20000004100 */
[----:B------:R-:W2:Y:S01]  /*8760*/  LDC.64 R36, c[0x0][0x3b8] ;  /* 0x0000ee00ff247b82 */ /* 0x000ea20000000a00 */
        /* <DEDUP_REMOVED lines=9> */
[----:B------:R-:W-:Y:S01]  /*8800*/  @!P0 FFMA.FTZ R4, R17, R18, R4 ;  /* 0x0000001211048223 */ /* 0x000fe20000010004 */
[----:B------:R-:W-:Y:S01]  /*8810*/  @!P0 F2FP.F16.F32.PACK_AB R2, R2, R0 ;  /* 0x000000000202823e */ /* 0x000fe200000000ff */
[--C-:B------:R-:W-:Y:S01]  /*8820*/  @!P0 HADD2.F32 R0, -RZ, R13.reuse.H0_H0 ;  /* 0x2000000dff008230 */ /* 0x100fe20000004100 */
[----:B------:R-:W-:Y:S01]  /*8830*/  @!P1 ISETP.GE.U32.AND P2, PT, R23, R33, PT ;  /* 0x000000211700920c */ /* 0x000fe20003f46070 */
[----:B------:R-:W-:Y:S01]  /*8840*/  @!P0 FFMA.FTZ R5, R12, R19, R5 ;  /* 0x000000130c058223 */ /* 0x000fe20000010005 */
[----:B------:R-:W-:Y:S01]  /*8850*/  @!P0 F2FP.F16.F32.PACK_AB R15, R4, R3 ;  /* 0x00000003040f823e */ /* 0x000fe200000000ff */
[----:B------:R-:W-:Y:S02]  /*8860*/  @!P0 HADD2.F32 R3, -RZ, R13.H1_H1 ;  /* 0x3000000dff038230 */ /* 0x000fe40000004100 */
[----:B------:R-:W-:Y:S01]  /*8870*/  @!P0 FFMA.FTZ R6, R9, R20, R6 ;  /* 0x0000001409068223 */ /* 0x000fe20000010006 */
[----:B------:R-:W-:Y:S01]  /*8880*/  @!P0 FFMA.FTZ R7, R0, R21, R7 ;  /* 0x0000001500078223 */ /* 0x000fe20000010007 */
[----:B------:R-:W-:Y:S02]  /*8890*/  @!P1 SEL R0, R30, RZ, P2 ;  /* 0x000000ff1e009207 */ /* 0x000fe40001000000 */
[----:B------:R-:W-:Y:S01]  /*88a0*/  @!P0 MOV R45, R15 ;  /* 0x0000000f002d8202 */ /* 0x000fe20000000f00 */
[----:B------:R-:W-:Y:S01]  /*88b0*/  @!P0 FFMA.FTZ R8, R3, R32, R8 ;  /* 0x0000002003088223 */ /* 0x000fe20000010008 */
[----:B------:R-:W-:Y:S01]  /*88c0*/  @!P1 SEL R3, R128, RZ, P2 ;  /* 0x000000ff80039207 */ /* 0x000fe20001000000 */
[----:B--2---:R-:W-:Y:S01]  /*88d0*/  IMAD.WIDE.U32 R34, R36, 0xc0, R82 ;  /* 0x000000c024227825 */ /* 0x004fe200078e0052 */
[----:B------:R-:W-:Y:S02]  /*88e0*/  @!P1 IADD3 R15, P4, PT, R109, R0, RZ ;  /* 0x000000006d0f9210 */ /* 0x000fe40007f9e0ff */
[----:B------:R-:W-:Y:S01]  /*88f0*/  @!P0 F2FP.F16.F32.PACK_AB R6, R6, R5 ;  /* 0x000000050606823e */ /* 0x000fe200000000ff */
[----:B------:R-:W-:Y:S01]  /*8900*/  IMAD R37, R37, 0xc0, RZ ;  /* 0x000000c025257824 */ /* 0x000fe200078e02ff */
[----:B------:R-:W-:Y:S02]  /*8910*/  @!P1 IADD3.X R0, PT, PT, R96, R3, RZ, P4, !PT ;  /* 0x0000000360009210 */ /* 0x000fe400027fe4ff */
[----:B------:R-:W-:Y:S02]  /*8920*/  @!P0 F2FP.F16.F32.PACK_AB R7, R8, R7 ;  /* 0x000000070807823e */ /* 0x000fe400000000ff */
[C---:B------:R-:W-:Y:S02]  /*8930*/  @!P1 SHF.L.U64.HI R0, R15.reuse, 0x1, R0 ;  /* 0x000000010f009819 */ /* 0x040fe40000010200 */
[----:B------:R-:W-:Y:S02]  /*8940*/  @!P1 SHF.L.U32 R15, R15, 0x1, RZ ;  /* 0x000000010f0f9819 */ /* 0x000fe400000006ff */
[----:B------:R-:W-:Y:S02]  /*8950*/  @!P0 MOV R44, R2 ;  /* 0x00000002002c8202 */ /* 0x000fe40000000f00 */
[----:B------:R-:W-:Y:S02]  /*8960*/  IADD3 R35, PT, PT, R35, R37, RZ ;  /* 0x0000002523237210 */ /* 0x000fe40007ffe0ff */
[----:B------:R-:W-:Y:S02]  /*8970*/  @!P0 MOV R46, R6 ;  /* 0x00000006002e8202 */ /* 0x000fe40000000f00 */
[----:B------:R-:W-:Y:S02]  /*8980*/  @!P0 MOV R47, R7 ;  /* 0x00000007002f8202 */ /* 0x000fe40000000f00 */
[----:B------:R-:W-:Y:S02]  /*8990*/  @!P1 IADD3 R48, P0, PT, R15, R86, RZ ;  /* 0x000000560f309210 */ /* 0x000fe40007f1e0ff */
[----:B------:R-:W-:Y:S01]  /*89a0*/  @!P1 SEL R3, R33, R30, !P2 ;  /* 0x0000001e21039207 */ /* 0x000fe20005000000 */
[----:B------:R2:W-:Y:S01]  /*89b0*/  STG.E.128 desc[UR6][R34.64], R44 ;  /* 0x0000002c22007986 */ /* 0x0005e2000c101d06 */
[C---:B------:R-:W-:Y:S02]  /*89c0*/  @!P1 IADD3.X R49, PT, PT, R0.reuse, R87, RZ, P0, !PT ;  /* 0x0000005700319210 */ /* 0x040fe400007fe4ff */
[----:B------:R-:W-:Y:S01]  /*89d0*/  @!P1 IADD3 R14, P0, PT, R15, R88, RZ ;  /* 0x000000580f0e9210 */ /* 0x000fe20007f1e0ff */
[----:B------:R-:W-:Y:S01]  /*89e0*/  @!P1 IMAD.WIDE R4, R3, 0x2, R10 ;  /* 0x0000000203049825 */ /* 0x000fe200078e020a */
[----:B------:R-:W-:Y:S02]  /*89f0*/  ISETP.GE.U32.OR P2, PT, R23, R33, P1 ;  /* 0x000000211700720c */ /* 0x000fe40000f46470 */
[----:B------:R-:W-:Y:S01]  /*8a00*/  @!P1 IADD3.X R15, PT, PT, R0, R89, RZ, P0, !PT ;  /* 0x00000059000f9210 */ /* 0x000fe200007fe4ff */
[----:B------:R-:W3:Y:S01]  /*8a10*/  @!P1 LDG.E.128 R48, desc[UR6][R48.64+0x40] ;  /* 0x0000400630309981 */ /* 0x000ee2000c1e1d00 */
[----:B------:R-:W-:Y:S07]  /*8a20*/  ISETP.GE.AND P0, PT, R22, R31, PT ;  /* 0x0000001f1600720c */ /* 0x000fee0003f06270 */
[----:B------:R-:W4:Y:S08]  /*8a30*/  @!P1 LDG.E.128 R4, desc[UR6][R4.64+0x40] ;  /* 0x0000400604049981 */ /* 0x000f30000c1e1d00 */
[----:B------:R-:W5:Y:S08]  /*8a40*/  LDG.E.128 R40, desc[UR6][R10.64+0x40] ;  /* 0x000040060a287981 */ /* 0x000f70000c1e1d00 */
[----:B------:R3:W2:Y:S02]  /*8a50*/  @!P1 LDG.E.128 R36, desc[UR6][R14.64+0x40] ;  /* 0x000040060e249981 */ /* 0x0006a4000c1e1d00 */
[--C-:B---3--:R-:W-:Y:S02]  /*8a60*/  @!P1 HADD2.F32 R15, -RZ, R49.reuse.H1_H1 ;  /* 0x30000031ff0f9230 */ /* 0x108fe40000004100 */
[--C-:B------:R-:W-:Y:S02]  /*8a70*/  @!P1 HADD2.F32 R14, -RZ, R50.reuse.H0_H0 ;  /* 0x20000032ff0e9230 */ /* 0x100fe40000004100 */
[----:B------:R-:W-:Y:S02]  /*8a80*/  @!P1 HADD2.F32 R13, -RZ, R50.H1_H1 ;  /* 0x30000032ff0d9230 */ /* 0x000fe40000004100 */
[----:B------:R-:W-:Y:S01]  /*8a90*/  @!P2 FADD.FTZ R15, -R15, -RZ ;  /* 0x800000ff0f0fa221 */ /* 0x000fe20000010100 */
[----:B------:R-:W-:Y:S02]  /*8aa0*/  @!P1 HADD2.F32 R16, -RZ, R49.H0_H0 ;  /* 0x20000031ff109230 */ /* 0x000fe40000004100 */
[----:B------:R-:W-:Y:S01]  /*8ab0*/  @!P2 FADD.FTZ R14, -R14, -RZ ;  /* 0x800000ff0e0ea221 */ /* 0x000fe20000010100 */
[--C-:B----4-:R-:W-:Y:S02]  /*8ac0*/  @!P1 HADD2.F32 R0, -RZ, R4.reuse.H0_H0 ;  /* 0x20000004ff009230 */ /* 0x110fe40000004100 */
[----:B------:R-:W-:Y:S01]  /*8ad0*/  @!P2 FADD.FTZ R13, -R13, -RZ ;  /* 0x800000ff0d0da221 */ /* 0x000fe20000010100 */
[----:B------:R-:W-:Y:S02]  /*8ae0*/  @!P1 HADD2.F32 R2, -RZ, R4.H1_H1 ;  /* 0x30000004ff029230 */ /* 0x000fe40000004100 */
[----:B------:R-:W-:Y:S01]  /*8af0*/  @!P2 FADD.FTZ R16, -R16, -RZ ;  /* 0x800000ff1010a221 */ /* 0x000fe20000010100 */
[--C-:B------:R-:W-:Y:S02]  /*8b00*/  @!P1 HADD2.F32 R4, -RZ, R5.reuse.H1_H1 ;  /* 0x30000005ff049230 */ /* 0x100fe40000004100 */
[----:B------:R-:W-:Y:S02]  /*8b10*/  @!P1 HADD2.F32 R3, -RZ, R5.H0_H0 ;  /* 0x20000005ff039230 */ /* 0x000fe40000004100 */
[----:B------:R-:W-:Y:S02]  /*8b20*/  @!P1 HADD2.F32 R19, -RZ, R48.H0_H0 ;  /* 0x20000030ff139230 */ /* 0x000fe40000004100 */
[----:B------:R-:W-:Y:S01]  /*8b30*/  @!P1 FMUL.FTZ R4, R4, R15 ;  /* 0x0000000f04049220 */ /* 0x000fe20000410000 */
[----:B------:R-:W-:Y:S01]  /*8b40*/  @!P1 HADD2.F32 R5, -RZ, R6.H0_H0 ;  /* 0x20000006ff059230 */ /* 0x000fe20000004100 */
[----:B-----5:R-:W-:Y:S01]  /*8b50*/  @!P1 MOV R15, R40 ;  /* 0x00000028000f9202 */ /* 0x020fe20000000f00 */
[----:B------:R-:W-:Y:S02]  /*8b60*/  @!P1 HADD2.F32 R17, -RZ, R48.H1_H1 ;  /* 0x30000030ff119230 */ /* 0x000fe40000004100 */
[----:B------:R-:W-:Y:S01]  /*8b70*/  @!P1 FMUL.FTZ R3, R3, R16 ;  /* 0x0000001003039220 */ /* 0x000fe20000410000 */
[----:B------:R-:W-:Y:S02]  /*8b80*/  @!P1 HADD2.F32 R6, -RZ, R6.H1_H1 ;  /* 0x30000006ff069230 */ /* 0x000fe40000004100 */
[----:B------:R-:W-:Y:S01]  /*8b90*/  @!P1 FMUL.FTZ R5, R5, R14 ;  /* 0x0000000e05059220 */ /* 0x000fe20000410000 */
[--C-:B------:R-:W-:Y:S02]  /*8ba0*/  @!P1 HADD2.F32 R12, -RZ, R7.reuse.H0_H0 ;  /* 0x20000007ff0c9230 */ /* 0x100fe40000004100 */
[----:B------:R-:W-:Y:S01]  /*8bb0*/  @!P2 FADD.FTZ R17, -R17, -RZ ;  /* 0x800000ff1111a221 */ /* 0x000fe20000010100 */
[----:B------:R-:W-:Y:S02]  /*8bc0*/  @!P1 HADD2.F32 R9, -RZ, R7.H1_H1 ;  /* 0x30000007ff099230 */ /* 0x000fe40000004100 */
[----:B------:R-:W-:Y:S01]  /*8bd0*/  @!P1 FMUL.FTZ R6, R6, R13 ;  /* 0x0000000d06069220 */ /* 0x000fe20000410000 */
[--C-:B------:R-:W-:Y:S01]  /*8be0*/  @!P1 HADD2.F32 R7, -RZ, R51.reuse.H0_H0 ;  /* 0x20000033ff079230 */ /* 0x100fe20000004100 */
[----:B------:R-:W-:Y:S01]  /*8bf0*/  @!P1 MOV R18, R41 ;  /* 0x0000002900129202 */ /* 0x000fe20000000f00 */
[----:B------:R-:W-:Y:S02]  /*8c00*/  @!P1 HADD2.F32 R8, -RZ, R51.H1_H1 ;  /* 0x30000033ff089230 */ /* 0x000fe40000004100 */
[----:B------:R-:W-:Y:S01]  /*8c10*/  @!P2 FADD.FTZ R19, -R19, -RZ ;  /* 0x800000ff1313a221 */ /* 0x000fe20000010100 */
[--C-:B--2---:R-:W-:Y:S02]  /*8c20*/  @!P1 HADD2.F32 R14, -RZ, R36.reuse.H0_H0 ;  /* 0x20000024ff0e9230 */ /* 0x104fe40000004100 */
[----:B------:R-:W-:Y:S01]  /*8c30*/  @!P1 FMUL.FTZ R2, R2, R17 ;  /* 0x0000001102029220 */ /* 0x000fe20000410000 */
[--C-:B------:R-:W-:Y:S02]  /*8c40*/  @!P1 HADD2.F32 R13, -RZ, R15.reuse.H0_H0 ;  /* 0x2000000fff0d9230 */ /* 0x100fe40000004100 */
[----:B------:R-:W-:Y:S01]  /*8c50*/  @!P2 FADD.FTZ R7, -R7, -RZ ;  /* 0x800000ff0707a221 */ /* 0x000fe20000010100 */
[----:B------:R-:W-:Y:S02]  /*8c60*/  @!P1 HADD2.F32 R16, -RZ, R36.H1_H1 ;  /* 0x30000024ff109230 */ /* 0x000fe40000004100 */
[----:B------:R-:W-:Y:S01]  /*8c70*/  @!P2 FADD.FTZ R8, -R8, -RZ ;  /* 0x800000ff0808a221 */ /* 0x000fe20000010100 */
[----:B------:R-:W-:Y:S02]  /*8c80*/  @!P1 HADD2.F32 R15, -RZ, R15.H1_H1 ;  /* 0x3000000fff0f9230 */ /* 0x000fe40000004100 */
[----:B------:R-:W-:Y:S01]  /*8c90*/  @!P1 FMUL.FTZ R0, R0, R19 ;  /* 0x0000001300009220 */ /* 0x000fe20000410000 */
[----:B------:R-:W-:Y:S02]  /*8ca0*/  @!P1 HADD2.F32 R17, -RZ, R39.H1_H1 ;  /* 0x30000027ff119230 */ /* 0x000fe40000004100 */
[----:B------:R-:W-:Y:S01]  /*8cb0*/  @!P1 FMUL.FTZ R7, R12, R7 ;  /* 0x000000070c079220 */ /* 0x000fe20000410000 */
        /* <DEDUP_REMOVED lines=11> */
[----:B------:R-:W-:Y:S01]  /*8d70*/  @!P1 F2FP.F16.F32.PACK_AB R12, R2, R0 ;  /* 0x00000000020c923e */ /* 0x000fe200000000ff */
[----:B------:R-:W-:Y:S01]  /*8d80*/  @!P1 HADD2.F32 R0, -RZ, R19.H0_H0 ;  /* 0x20000013ff009230 */ /* 0x000fe20000004100 */
[----:B------:R-:W-:Y:S01]  /*8d90*/  @!P1 MOV R2, R43 ;  /* 0x0000002b00029202 */ /* 0x000fe20000000f00 */
[----:B------:R-:W-:Y:S02]  /*8da0*/  @!P1 HADD2.F32 R16, -RZ, R39.H0_H0 ;  /* 0x20000027ff109230 */ /* 0x000fe40000004100 */
[----:B------:R-:W-:Y:S01]  /*8db0*/  @!P1 FFMA.FTZ R4, R9, R13, R4 ;  /* 0x0000000d09049223 */ /* 0x000fe20000010004 */
[----:B------:R-:W-:Y:S02]  /*8dc0*/  @!P1 HADD2.F32 R9, -RZ, R19.H1_H1 ;  /* 0x30000013ff099230 */ /* 0x000fe40000004100 */
[----:B------:R-:W-:Y:S01]  /*8dd0*/  @!P1 FFMA.FTZ R5, R0, R14, R5 ;  /* 0x0000000e00059223 */ /* 0x000fe20000010005 */
[--C-:B------:R-:W-:Y:S01]  /*8de0*/  @!P1 HADD2.F32 R0, -RZ, R2.reuse.H0_H0 ;  /* 0x20000002ff009230 */ /* 0x100fe20000004100 */
[----:B------:R-:W-:Y:S01]  /*8df0*/  @!P1 MOV R40, R12 ;  /* 0x0000000c00289202 */ /* 0x000fe20000000f00 */
[----:B------:R-:W-:Y:S01]  /*8e00*/  @!P1 HADD2.F32 R13, -RZ, R2.H1_H1 ;  /* 0x30000002ff0d9230 */ /* 0x000fe20000004100 */
[----:B------:R-:W-:Y:S01]  /*8e10*/  @!P0 ISETP.GE.U32.AND P2, PT, R22, R33, PT ;  /* 0x000000211600820c */ /* 0x000fe20003f46070 */
[----:B------:R-:W-:Y:S01]  /*8e20*/  @!P1 FFMA.FTZ R6, R9, R15, R6 ;  /* 0x0000000f09069223 */ /* 0x000fe20000010006 */
[----:B------:R-:W-:Y:S02]  /*8e30*/  @!P1 FFMA.FTZ R7, R0, R16, R7 ;  /* 0x0000001000079223 */ /* 0x000fe40000010007 */
[----:B------:R-:W-:Y:S01]  /*8e40*/  @!P1 FFMA.FTZ R8, R13, R17, R8 ;  /* 0x000000110d089223 */ /* 0x000fe20000010008 */
[----:B------:R-:W-:Y:S02]  /*8e50*/  @!P0 SEL R14, R30, RZ, P2 ;  /* 0x000000ff1e0e8207 */ /* 0x000fe40001000000 */
[----:B------:R-:W-:Y:S02]  /*8e60*/  @!P0 SEL R9, R128, RZ, P2 ;  /* 0x000000ff80098207 */ /* 0x000fe40001000000 */
[----:B------:R-:W-:Y:S02]  /*8e70*/  @!P0 IADD3 R14, P4, PT, R109, R14, RZ ;  /* 0x0000000e6d0e8210 */ /* 0x000fe40007f9e0ff */
[----:B------:R-:W-:Y:S02]  /*8e80*/  @!P1 F2FP.F16.F32.PACK_AB R6, R6, R5 ;  /* 0x000000050606923e */ /* 0x000fe400000000ff */
        /* <DEDUP_REMOVED lines=89> */
.L_x_1730:
[----:B------:R-:W-:Y:S05]  /*9420*/  BSYNC.RECONVERGENT B0 ;  /* 0x0000000000007941 */ /* 0x000fea0003800200 */
.L_x_1729:
[----:B------:R-:W2:Y:S01]  /*9430*/  LDC R31, c[0x0][0x450] ;  /* 0x00011400ff1f7b82 */ /* 0x000ea20000000800 */
[----:B-1----:R-:W-:Y:S05]  /*9440*/  IMAD.U32 R121, R121, -0x40, RZ ;  /* 0xffffffc079797824 */ /* 0x002fea00078e00ff */
[C---:B------:R-:W-:Y:S02]  /*9450*/  LEA R88, P1, R121.reuse, R88, 0x1 ;  /* 0x0000005879587211 */ /* 0x040fe400078208ff */
[C---:B------:R-:W-:Y:S02]  /*9460*/  LEA R86, P0, R121.reuse, R86, 0x1 ;  /* 0x0000005679567211 */ /* 0x040fe400078008ff */
[C---:B------:R-:W-:Y:S02]  /*9470*/  LEA.HI.X.SX32 R89, R121.reuse, R89, 0x1, P1 ;  /* 0x0000005979597211 */ /* 0x040fe400008f0eff */
[----:B------:R-:W-:Y:S09]  /*9480*/  LEA.HI.X.SX32 R87, R121, R87, 0x1, P0 ;  /* 0x0000005779577211 */ /* 0x000ff200000f0eff */
.L_x_1713:
[----:B------:R-:W-:Y:S05]  /*9490*/  BSYNC.RECONVERGENT B1 ;  /* 0x0000000000017941 */ /* 0x000fea0003800200 */
.L_x_1711:
[----:B------:R-:W-:Y:S04]  /*94a0*/  ISETP.NE.U32.AND P2, PT, RZ, UR12, PT ;  /* 0x0000000cff007c0c */ /* 0x000fe8000bf45070 */
[----:B------:R-:W-:Y:S11]  /*94b0*/  ISETP.NE.AND.EX P2, PT, RZ, UR13, PT, P2 ;  /* 0x0000000dff007c0c */ /* 0x000ff6000bf45320 */
[----:B------:R-:W-:Y:S02]  /*94c0*/  @!UPT UIADD3 URZ, UPT, UPT, URZ, URZ, URZ ;  /* 0x000000fffffff290 */ /* 0x000fe4000fffe0ff */
[----:B------:R-:W5:Y:S01]  /*94d0*/  @!P2 LDC R2, c[0x0][0x3c0] ;  /* 0x0000f000ff02ab82 */ /* 0x000f620000000800 */
[----:B------:R-:W-:Y:S07]  /*94e0*/  @!P2 IMAD.MOV.U32 R3, RZ, RZ, RZ ;  /* 0x000000ffff03a224 */ /* 0x000fee00078e00ff */
[----:B------:R-:W3:Y:S01]  /*94f0*/  @!P2 LDC R0, c[0x0][0x3b8] ;  /* 0x0000ee00ff00ab82 */ /* 0x000ee20000000800 */
[----:B------:R-:W-:Y:S01]  /*9500*/  @!P2 IADD3 R3, P0, PT, RZ, -R3, RZ ;  /* 0x80000003ff03a210 */ /* 0x000fe20007f1e0ff */
[----:B---3--:R-:W-:Y:S02]  /*9510*/  @!P2 IMAD.SHL.U32 R0, R0, 0x80, RZ ;  /* 0x000000800000a824 */ /* 0x008fe400078e00ff */
[----:B-----5:R-:W-:Y:S02]  /*9520*/  @!P2 IMAD.SHL.U32 R2, R2, 0x80, RZ ;  /* 0x000000800202a824 */ /* 0x020fe400078e00ff */
[----:B------:R-:W-:Y:S02]  /*9530*/  @!P2 IMAD.X R0, RZ, RZ, ~R0, P0 ;  /* 0x000000ffff00a224 */ /* 0x000fe400000e0e00 */
[----:B------:R-:W-:Y:S05]  /*9540*/  @!P2 IMAD.X R2, RZ, RZ, ~R2, P0 ;  /* 0x000000ffff02a224 */ /* 0x000fea00000e0e02 */
[C---:B-1--4-:R-:W-:Y:S02]  /*9550*/  @!P2 SHF.R.S64 R5, R3.reuse, 0x1f, R2 ;  /* 0x0000001f0305a819 */ /* 0x052fe40000001002 */
        /* <DEDUP_REMOVED lines=10> */
[----:B------:R-:W-:Y:S02]  /*9600*/  MOV R8, RZ ;  /* 0x000000ff00087202 */ /* 0x000fe40000000f00 */
[----:B------:R-:W-:Y:S02]  /*9610*/  IABS R4, R120 ;  /* 0x0000007800047213 */ /* 0x000fe40000000000 */
[----:B-1----:R-:W-:Y:S04]  /*9620*/  IABS R0, R3 ;  /* 0x0000000300007213 */ /* 0x002fe80000000000 */
[----:B------:R-:W1:Y:S10]  /*9630*/  I2F.RP R7, R0 ;  /* 0x0000000000077306 */ /* 0x000e740000209400 */
[----:B-1----:R-:W1:Y:S02]  /*9640*/  MUFU.RCP R2, R7 ;  /* 0x0000000700027308 */ /* 0x002e640000001000 */
[----:B-1----:R-:W-:Y:S08]  /*9650*/  VIADD R6, R2, 0xffffffe ;  /* 0x0ffffffe02067836 */ /* 0x002ff00000000000 */
[----:B------:R-:W1:Y:S02]  /*9660*/  F2I.FTZ.U32.TRUNC.NTZ R9, R6 ;  /* 0x0000000600097305 */ /* 0x000e64000021f000 */
[--C-:B-1----:R-:W-:Y:S04]  /*9670*/  IMAD.MOV R2, RZ, RZ, -R9.reuse ;  /* 0x000000ffff027224 */ /* 0x102fe800078e0a09 */
        /* <DEDUP_REMOVED lines=11> */
[----:B------:R-:W-:Y:S01]  /*9730*/  @!P4 IADD3 R5, PT, PT, R5, 0x1, RZ ;  /* 0x000000010505c810 */ /* 0x000fe20007ffe0ff */
[----:B------:R-:W-:Y:S01]  /*9740*/  @!P4 IMAD.IADD R4, R4, 0x1, -R0 ;  /* 0x000000010404c824 */ /* 0x000fe200078e0a00 */
[-C--:B------:R-:W-:Y:S01]  /*9750*/  @!P0 IADD3 R2, PT, PT, R2, -R0.reuse, RZ ;  /* 0x8000000002028210 */ /* 0x080fe20007ffe0ff */
[----:B------:R-:W-:Y:S01]  /*9760*/  @!P0 VIADD R7, R7, 0x1 ;  /* 0x0000000107078836 */ /* 0x000fe20000000000 */
[----:B------:R-:W-:Y:S02]  /*9770*/  ISETP.NE.AND P0, PT, R3, RZ, PT ;  /* 0x000000ff0300720c */ /* 0x000fe40003f05270 */
[-C--:B------:R-:W-:Y:S02]  /*9780*/  ISETP.GE.U32.AND P5, PT, R2, R0.reuse, PT ;  /* 0x000000000200720c */ /* 0x080fe40003fa6070 */
[----:B------:R-:W-:Y:S02]  /*9790*/  ISETP.GE.U32.AND P6, PT, R4, R0, PT ;  /* 0x000000000400720c */ /* 0x000fe40003fc6070 */
[-C--:B------:R-:W-:Y:S02]  /*97a0*/  LOP3.LUT R0, R108, R3.reuse, RZ, 0x3c, !PT ;  /* 0x000000036c007212 */ /* 0x080fe400078e3cff */
[-C--:B------:R-:W-:Y:S02]  /*97b0*/  LOP3.LUT R2, R120, R3.reuse, RZ, 0x3c, !PT ;  /* 0x0000000378027212 */ /* 0x080fe400078e3cff */
[----:B------:R-:W-:Y:S02]  /*97c0*/  ISETP.GE.AND P1, PT, R0, RZ, PT ;  /* 0x000000ff0000720c */ /* 0x000fe40003f26270 */
[----:B------:R-:W-:Y:S02]  /*97d0*/  ISETP.GE.AND P2, PT, R2, RZ, PT ;  /* 0x000000ff0200720c */ /* 0x000fe40003f46270 */
[----:B------:R-:W-:Y:S01]  /*97e0*/  LOP3.LUT R0, RZ, R3, RZ, 0x33, !PT ;  /* 0x00000003ff007212 */ /* 0x000fe200078e33ff */
[----:B------:R-:W-:Y:S02]  /*97f0*/  @P5 VIADD R7, R7, 0x1 ;  /* 0x0000000107075836 */ /* 0x000fe40000000000 */
[----:B------:R-:W-:Y:S06]  /*9800*/  @P6 IADD3 R5, PT, PT, R5, 0x1, RZ ;  /* 0x0000000105056810 */ /* 0x000fec0007ffe0ff */
[----:B------:R-:W-:Y:S02]  /*9810*/  @!P1 IMAD.MOV R7, RZ, RZ, -R7 ;  /* 0x000000ffff079224 */ /* 0x000fe400078e0a07 */
[----:B------:R-:W-:Y:S03]  /*9820*/  @!P2 IADD3 R5, PT, PT, -R5, RZ, RZ ;  /* 0x000000ff0505a210 */ /* 0x000fe60007ffe1ff */
[C---:B------:R-:W-:Y:S02]  /*9830*/  SEL R2, R0.reuse, R7, !P0 ;  /* 0x0000000700027207 */ /* 0x040fe40004000000 */
[----:B------:R-:W-:Y:S02]  /*9840*/  SEL R5, R0, R5, !P0 ;  /* 0x0000000500057207 */ /* 0x000fe40004000000 */
[CC--:B------:R-:W-:Y:S02]  /*9850*/  LEA R8, P1, R2.reuse, R156.reuse, 0x2 ;  /* 0x0000009c02087211 */ /* 0x0c0fe400078210ff */
[C---:B------:R-:W-:Y:S01]  /*9860*/  LEA R12, P0, R5.reuse, R156, 0x2 ;  /* 0x0000009c050c7211 */ /* 0x040fe200078010ff */
[C---:B------:R-:W-:Y:S01]  /*9870*/  IMAD.IADD R0, R5.reuse, 0x1, -R2 ;  /* 0x0000000105007824 */ /* 0x040fe200078e0a02 */
[-C--:B------:R-:W-:Y:S02]  /*9880*/  LEA.HI.X.SX32 R9, R2, R157.reuse, 0x2, P1 ;  /* 0x0000009d02097211 */ /* 0x080fe400008f16ff */
[----:B------:R-:W-:Y:S01]  /*9890*/  LEA.HI.X.SX32 R13, R5, R157, 0x2, P0 ;  /* 0x0000009d050d7211 */ /* 0x000fe200000f16ff */
[----:B------:R-:W-:Y:S02]  /*98a0*/  IMAD R0, R0, R3, -0x80 ;  /* 0xffffff8000007424 */ /* 0x000fe400078e0203 */
[----:B------:R-:W3:Y:S02]  /*98b0*/  LDG.E R7, desc[UR6][R8.64] ;  /* 0x0000000608077981 */ /* 0x000ee4000c1e1900 */
[----:B------:R-:W-:Y:S01]  /*98c0*/  IMAD.WIDE.U32 R10, R0, UR14, RZ ;  /* 0x0000000e000a7c25 */ /* 0x000fe2000f8e00ff */
[----:B------:R-:W-:Y:S01]  /*98d0*/  SHF.R.S32.HI R5, RZ, 0x1f, R0 ;  /* 0x0000001fff057819 */ /* 0x000fe20000011400 */
[----:B------:R-:W3:Y:S02]  /*98e0*/  LDG.E R4, desc[UR6][R12.64] ;  /* 0x000000060c047981 */ /* 0x000ee4000c1e1900 */
[----:B---3--:R-:W-:Y:S02]  /*98f0*/  IADD3 R7, PT, PT, R7, -R4, RZ ;  /* 0x8000000407077210 */ /* 0x008fe40007ffe0ff */
[C---:B------:R-:W-:Y:S02]  /*9900*/  IMAD R4, R5.reuse, UR14, RZ ;  /* 0x0000000e05047c24 */ /* 0x040fe4000f8e02ff */
[----:B------:R-:W-:Y:S01]  /*9910*/  IMAD R5, R5, UR4, RZ ;  /* 0x0000000405057c24 */ /* 0x000fe2000f8e02ff */
[----:B------:R-:W-:Y:S01]  /*9920*/  SHF.R.S32.HI R6, RZ, 0x1f, R7 ;  /* 0x0000001fff067819 */ /* 0x000fe20000011407 */
[C---:B------:R-:W-:Y:S04]  /*9930*/  IMAD.WIDE.U32 R8, R7.reuse, UR8, RZ ;  /* 0x0000000807087c25 */ /* 0x040fe8000f8e00ff */
[----:B------:R-:W-:Y:S02]  /*9940*/  IMAD R2, R6, UR8, RZ ;  /* 0x0000000806027c24 */ /* 0x000fe4000f8e02ff */
[----:B------:R-:W-:Y:S02]  /*9950*/  IMAD R4, R0, UR15, R4 ;  /* 0x0000000f00047c24 */ /* 0x000fe4000f8e0204 */
[----:B------:R-:W-:Y:S02]  /*9960*/  IMAD R2, R7, UR9, R2 ;  /* 0x0000000907027c24 */ /* 0x000fe4000f8e0202 */
[----:B------:R-:W-:Y:S02]  /*9970*/  IMAD.IADD R11, R11, 0x1, R4 ;  /* 0x000000010b0b7824 */ /* 0x000fe400078e0204 */
[----:B------:R-:W-:Y:S01]  /*9980*/  IMAD R6, R6, UR10, RZ ;  /* 0x0000000a06067c24 */ /* 0x000fe2000f8e02ff */
[----:B------:R-:W-:Y:S01]  /*9990*/  IADD3 R9, PT, PT, R9, R2, RZ ;  /* 0x0000000209097210 */ /* 0x000fe20007ffe0ff */
[C---:B------:R-:W-:Y:S04]  /*99a0*/  IMAD.WIDE.U32 R10, R7.reuse, UR10, R10 ;  /* 0x0000000a070a7c25 */ /* 0x040fe8000f8e000a */
[----:B------:R-:W-:Y:S01]  /*99b0*/  IMAD.WIDE.U32 R8, R0, UR4, R8 ;  /* 0x0000000400087c25 */ /* 0x000fe2000f8e0008 */
[----:B------:R-:W-:Y:S03]  /*99c0*/  LEA R80, P1, R10, R80, 0x1 ;  /* 0x000000500a507211 */ /* 0x000fe600078208ff */
[----:B------:R-:W-:Y:S01]  /*99d0*/  IMAD R6, R7, UR11, R6 ;  /* 0x0000000b07067c24 */ /* 0x000fe2000f8e0206 */
[----:B------:R-:W-:Y:S01]  /*99e0*/  LEA R82, P0, R8, R82, 0x1 ;  /* 0x0000005208527211 */ /* 0x000fe200078008ff */
[----:B------:R-:W-:Y:S02]  /*99f0*/  IMAD R5, R0, UR5, R5 ;  /* 0x0000000500057c24 */ /* 0x000fe4000f8e0205 */
[----:B------:R-:W-:Y:S03]  /*9a00*/  IMAD.IADD R6, R11, 0x1, R6 ;  /* 0x000000010b067824 */ /* 0x000fe600078e0206 */
[----:B------:R-:W-:Y:S02]  /*9a10*/  IADD3 R5, PT, PT, R9, R5, RZ ;  /* 0x0000000509057210 */ /* 0x000fe40007ffe0ff */
[----:B------:R-:W-:Y:S02]  /*9a20*/  LEA.HI.X R81, R10, R81, R6, 0x1, P1 ;  /* 0x000000510a517211 */ /* 0x000fe400008f0c06 */
[----:B------:R-:W-:Y:S07]  /*9a30*/  LEA.HI.X R83, R8, R83, R5, 0x1, P0 ;  /* 0x0000005308537211 */ /* 0x000fee00000f0c05 */
.L_x_1731:
[----:B------:R-:W-:Y:S02]  /*9a40*/  IADD3 R84, P1, PT, R84, R91, RZ ;  /* 0x0000005b54547210 */ /* 0x000fe40007f3e0ff */
[----:B------:R-:W-:Y:S03]  /*9a50*/  IADD3 R26, P0, PT, R26, R95, RZ ;  /* 0x0000005f1a1a7210 */ /* 0x000fe60007f1e0ff */
[----:B------:R-:W-:Y:S02]  /*9a60*/  IMAD.X R85, R85, 0x1, R90, P1 ;  /* 0x0000000155557824 */ /* 0x000fe400008e065a */
[----:B------:R-:W-:Y:S01]  /*9a70*/  IMAD.X R27, R27, 0x1, R93, P0 ;  /* 0x000000011b1b7824 */ /* 0x000fe200000e065d */
[----:B------:R-:W-:Y:S07]  /*9a80*/  @P3 BRA `(.L_x_1732) ;  /* 0xffffff8400ac3947 */ /* 0x000fee000383ffff */
.L_x_1710:
[----:B------:R-:W1:Y:S01]  /*9a90*/  LDC R3, c[0x0][0x450] ;  /* 0x00011400ff037b82 */ /* 0x000e620000000800 */
[----:B------:R-:W-:Y:S01]  /*9aa0*/  LOP3.LUT R0, R76, 0xd8, RZ, 0xc0, !PT ;  /* 0x000000d84c007812 */ /* 0x000fe200078ec0ff */
[----:B------:R-:W-:Y:S01]  /*9ab0*/  UMOV UR5, 0x400 ;  /* 0x0000040000057882 */ /* 0x000fe20000000000 */
[----:B------:R-:W-:Y:S01]  /*9ac0*/  LOP3.LUT R105, R105, 0x1f00, R76, 0xf8, !PT ;  /* 0x00001f0069697812 */ /* 0x000fe200078ef84c */
[----:B------:R-:W-:Y:S01]  /*9ad0*/  BSSY.RECONVERGENT B2, `(.L_x_1733) ;  /* 0x0000393000027945 */ /* 0x000fe20003800200 */
[----:B------:R-:W-:-:S03]  /*9ae0*/  LOP3.LUT R0, R0, 0x18, R151, 0x78, !PT ;  /* 0x0000001800007812 */ /* 0x000fc600078e7897 */
[----:B------:R-:W3:Y:S02]  /*9af0*/  S2UR UR4, SR_CgaCtaId ;  /* 0x00000000000479c3 */ /* 0x000ee40000008800 */
[----:B------:R-:W-:-:S06]  /*9b00*/  IMAD.IADD R159, R0, 0x1, R105 ;  /* 0x00000001009f7824 */ /* 0x000fcc00078e0269 */
[----:B-----5:R-:W4:Y:S08]  /*9b10*/  LDC.64 R4, c[0x0][0x3b0] ;  /* 0x0000ec00ff047b82 */ /* 0x020f300000000a00 */
[----:B------:R-:W-:Y:S01]  /*9b20*/  BAR.SYNC.DEFER_BLOCKING 0x0 ;  /* 0x0000000000007b1d */ /* 0x000fe20000010000 */
[----:B-1----:R-:W-:Y:S01]  /*9b30*/  ISETP.NE.AND P0, PT, R3, RZ, PT ;  /* 0x000000ff0300720c */ /* 0x002fe20003f05270 */
[----:B---3--:R-:W-:-:S06]  /*9b40*/  ULEA UR4, UR4, UR5, 0x18 ;  /* 0x0000000504047291 */ /* 0x008fcc000f8ec0ff */
[----:B------:R-:W-:Y:S02]  /*9b50*/  LEA R159, R159, UR4, 0x1 ;  /* 0x000000049f9f7c11 */ /* 0x000fe4000f8e08ff */
[C---:B----4-:R-:W-:Y:S01]  /*9b60*/  SHF.L.U64.HI R30, R4.reuse, 0x5, R5 ;  /* 0x00000005041e7819 */ /* 0x050fe20000010205 */
[----:B--2---:R-:W-:-:S03]  /*9b70*/  IMAD.SHL.U32 R31, R4, 0x20, RZ ;  /* 0x00000020041f7824 */ /* 0x004fc600078e00ff */
[----:B------:R-:W-:Y:S05]  /*9b80*/  @P0 BRA `(.L_x_1734) ;  /* 0x0000000000680947 */ /* 0x000fea0003800000 */
[----:B------:R-:W1:Y:S01]  /*9b90*/  LDCU.64 UR8, c[0x0][0x380] ;  /* 0x00007000ff0877ac */ /* 0x000e620008000a00 */
[----:B------:R-:W-:Y:S01]  /*9ba0*/  IMAD.IADD R3, R155, 0x1, -R154 ;  /* 0x000000019b037824 */ /* 0x000fe200078e0a9a */
[----:B------:R-:W-:Y:S01]  /*9bb0*/  BSSY.RECONVERGENT B0, `(.L_x_1735) ;  /* 0x000000d000007945 */ /* 0x000fe20003800200 */
[----:B------:R-:W-:-:S03]  /*9bc0*/  VIADD R158, R122, 0x20 ;  /* 0x000000207a9e7836 */ /* 0x000fc60000000000 */
[-C--:B------:R-:W-:Y:S02]  /*9bd0*/  ISETP.GE.AND P2, PT, R122, R3.reuse, PT ;  /* 0x000000037a00720c */ /* 0x080fe40003f46270 */
[----:B------:R-:W-:Y:S02]  /*9be0*/  ISETP.GE.AND P1, PT, R158, R3, PT ;  /* 0x000000039e00720c */ /* 0x000fe40003f26270 */
[----:B-1----:R-:W-:-:S04]  /*9bf0*/  LEA R2, P0, R124, UR8, 0x1 ;  /* 0x000000087c027c11 */ /* 0x002fc8000f8008ff */
[----:B------:R-:W-:-:S05]  /*9c00*/  LEA.HI.X R3, R124, UR9, R78, 0x1, P0 ;  /* 0x000000097c037c11 */ /* 0x000fca00080f0c4e */
[----:B------:R-:W-:Y:S05]  /*9c10*/  @P2 BRA `(.L_x_1736) ;  /* 0x0000000000182947 */ /* 0x000fea0003800000 */
[----:B------:R-:W-:Y:S01]  /*9c20*/  @!PT LDS RZ, [RZ] ;  /* 0x00000000fffff984 */ /* 0x000fe20000000800 */
[----:B------:R-:W-:Y:S01]  /*9c30*/  @!PT LDS RZ, [RZ] ;  /* 0x00000000fffff984 */ /* 0x000fe20000000800 */
[----:B------:R-:W-:Y:S01]  /*9c40*/  @!PT LDS RZ, [RZ] ;  /* 0x00000000fffff984 */ /* 0x000fe20000000800 */
[----:B------:R1:W-:Y:S04]  /*9c50*/  LDGSTS.E.BYPASS.LTC128B.128 [R159], desc[UR6][R2.64] ;  /* 0x00000000029f7fae */ /* 0x0003e8000b981a06 */
[----:B------:R1:W-:Y:S04]  /*9c60*/  LDGSTS.E.BYPASS.LTC128B.128 [R159+0x1000], desc[UR6][R2.64+0x40] ;  /* 0x01000040029f7fae */ /* 0x0003e8000b981a06 */
[----:B------:R1:W-:Y:S02]  /*9c70*/  LDGSTS.E.BYPASS.LTC128B.128 [R159+0x2000], desc[UR6][R2.64+0x80] ;  /* 0x02000080029f7fae */ /* 0x0003e4000b981a06 */
.L_x_1736:
[----:B------:R-:W-:Y:S05]  /*9c80*/  BSYNC.RECONVERGENT B0 ;  /* 0x0000000000007941 */ /* 0x000fea0003800200 */
.L_x_1735:
[----:B------:R-:W-:Y:S05]  /*9c90*/  @P1 BRA `(.L_x_1737) ;  /* 0x0000003400d81947 */ /* 0x000fea0003800000 */
[----:B-1----:R-:W-:-:S04]  /*9ca0*/  LEA R2, P0, R31, R2, 0x1 ;  /* 0x000000021f027211 */ /* 0x002fc800078008ff */
[----:B------:R-:W-:-:S05]  /*9cb0*/  LEA.HI.X R3, R31, R3, R30, 0x1, P0 ;  /* 0x000000031f037211 */ /* 0x000fca00000f0c1e */
[----:B------:R-:W-:Y:S01]  /*9cc0*/  @!PT LDS RZ, [RZ] ;  /* 0x00000000fffff984 */ /* 0x000fe20000000800 */
[----:B------:R-:W-:Y:S01]  /*9cd0*/  @!PT LDS RZ, [RZ] ;  /* 0x00000000fffff984 */ /* 0x000fe20000000800 */
[----:B------:R-:W-:Y:S01]  /*9ce0*/  @!PT LDS RZ, [RZ] ;  /* 0x00000000fffff984 */ /* 0x000fe20000000800 */
[----:B------:R1:W-:Y:S04]  /*9cf0*/  LDGSTS.E.BYPASS.LTC128B.128 [R159+0x800], desc[UR6][R2.64] ;  /* 0x00800000029f7fae */ /* 0x0003e8000b981a06 */
[----:B------:R1:W-:Y:S04]  /*9d00*/  LDGSTS.E.BYPASS.LTC128B.128 [R159+0x1800], desc[UR6][R2.64+0x40] ;  /* 0x01800040029f7fae */ /* 0x0003e8000b981a06 */
[----:B------:R1:W-:Y:S01]  /*9d10*/  LDGSTS.E.BYPASS.LTC128B.128 [R159+0x2800], desc[UR6][R2.64+0x80] ;  /* 0x02800080029f7fae */ /* 0x0003e2000b981a06 */
[----:B------:R-:W-:Y:S05]  /*9d20*/  BRA `(.L_x_1737) ;  /* 0x0000003400b47947 */ /* 0x000fea0003800000 */
.L_x_1734:
        /* <DEDUP_REMOVED lines=23> */
[----:B------:R1:W5:Y:S01]  /*9ea0*/  LDG.E.128 R12, desc[UR6][R38.64+0x40] ;  /* 0x00004006260c7981 */ /* 0x000362000c1e1d00 */
[----:B------:R-:W2:Y:S03]  /*9eb0*/  LDCU.64 UR10, c[0x0][0x4c8] ;  /* 0x00009900ff0a77ac */ /* 0x000ea60008000a00 */
[----:B------:R1:W5:Y:S01]  /*9ec0*/  LDG.E.128 R8, desc[UR6][R38.64+0x80] ;  /* 0x0000800626087981 */ /* 0x000362000c1e1d00 */
[----:B------:R-:W3:Y:S03]  /*9ed0*/  LDCU.64 UR8, c[0x0][0x4d0] ;  /* 0x00009a00ff0877ac */ /* 0x000ee60008000a00 */
[----:B------:R1:W5:Y:S01]  /*9ee0*/  LDG.E.128 R20, desc[UR6][R38.64] ;  /* 0x0000000626147981 */ /* 0x000362000c1e1d00 */
[----:B------:R-:W-:Y:S01]  /*9ef0*/  ISETP.GE.AND P2, PT, R24, R3, PT ;  /* 0x000000031800720c */ /* 0x000fe20003f46270 */
[C---:B------:R-:W-:Y:S01]  /*9f00*/  IMAD.SHL.U32 R40, R16.reuse, 0x2, RZ ;  /* 0x0000000210287824 */ /* 0x040fe200078e00ff */
[----:B------:R-:W-:Y:S01]  /*9f10*/  SHF.L.U64.HI R0, R16, 0x1, R18 ;  /* 0x0000000110007819 */ /* 0x000fe20000010212 */
[----:B------:R-:W-:Y:S03]  /*9f20*/  BSSY.RECONVERGENT B0, `(.L_x_1741) ;  /* 0x000002e000007945 */ /* 0x000fe60003800200 */
[----:B--2---:R-:W-:-:S02]  /*9f30*/  IADD3 R32, P1, PT, R40, UR10, RZ ;  /* 0x0000000a28207c10 */ /* 0x004fc4000ff3e0ff */
[----:B---3--:R-:W-:Y:S02]  /*9f40*/  IADD3 R40, P0, PT, R40, UR8, RZ ;  /* 0x0000000828287c10 */ /* 0x008fe4000ff1e0ff */
[C---:B------:R-:W-:Y:S02]  /*9f50*/  IADD3.X R33, PT, PT, R0.reuse, UR11, RZ, P1, !PT ;  /* 0x0000000b00217c10 */ /* 0x040fe40008ffe4ff */
[----:B------:R-:W-:Y:S01]  /*9f60*/  IADD3.X R41, PT, PT, R0, UR9, RZ, P0, !PT ;  /* 0x0000000900297c10 */ /* 0x000fe200087fe4ff */
[----:B------:R-:W-:Y:S08]  /*9f70*/  @P2 BRA `(.L_x_1742) ;  /* 0x0000000000a02947 */ /* 0x000ff00003800000 */
[----:B------:R-:W2:Y:S04]  /*9f80*/  LDG.E.64 R4, desc[UR6][R40.64] ;  /* 0x0000000628047981 */ /* 0x000ea8000c1e1b00 */
[----:B------:R-:W3:Y:S01]  /*9f90*/  LDG.E.64 R6, desc[UR6][R32.64] ;  /* 0x0000000620067981 */ /* 0x000ee2000c1e1b00 */
[--C-:B-----5:R-:W-:Y:S01]  /*9fa0*/  HADD2.F32 R28, -RZ, R21.reuse.H0_H0 ;  /* 0x20000015ff1c7230 */ /* 0x120fe20000004100 */
[----:B------:R-:W-:Y:S01]  /*9fb0*/  MOV R26, R22 ;  /* 0x00000016001a7202 */ /* 0x000fe20000000f00 */
[----:B------:R-:W-:Y:S02]  /*9fc0*/  HADD2.F32 R34, -RZ, R21.H1_H1 ;  /* 0x30000015ff227230 */ /* 0x000fe40000004100 */
[--C-:B------:R-:W-:Y:S02]  /*9fd0*/  HADD2.F32 R22, -RZ, R23.reuse.H1_H1 ;  /* 0x30000017ff167230 */ /* 0x100fe40000004100 */
[----:B------:R-:W-:-:S02]  /*9fe0*/  HADD2.F32 R35, -RZ, R23.H0_H0 ;  /* 0x20000017ff237230 */ /* 0x000fc40000004100 */
[----:B--2---:R-:W-:Y:S02]  /*9ff0*/  HADD2.F32 R2, -RZ, R4.H1_H1 ;  /* 0x30000004ff027230 */ /* 0x004fe40000004100 */
[----:B------:R-:W-:Y:S02]  /*a000*/  HADD2.F32 R0, -RZ, R5.H1_H1 ;  /* 0x30000005ff007230 */ /* 0x000fe40000004100 */
[--C-:B---3--:R-:W-:Y:S02]  /*a010*/  HADD2.F32 R21, -RZ, R6.reuse.H1_H1 ;  /* 0x30000006ff157230 */ /* 0x108fe40000004100 */
[C---:B------:R-:W-:Y:S01]  /*a020*/  FMUL.FTZ R29, R34.reuse, R2 ;  /* 0x00000002221d7220 */ /* 0x040fe20000410000 */
[----:B------:R-:W-:Y:S02]  /*a030*/  HADD2.F32 R19, -RZ, R7.H1_H1 ;  /* 0x30000007ff137230 */ /* 0x000fe40000004100 */
[----:B------:R-:W-:Y:S02]  /*a040*/  HADD2.F32 R6, -RZ, R6.H0_H0 ;  /* 0x20000006ff067230 */ /* 0x000fe40000004100 */
[----:B------:R-:W-:Y:S01]  /*a050*/  FMUL.FTZ R23, R34, R21 ;  /* 0x0000001522177220 */ /* 0x000fe20000410000 */
[C---:B------:R-:W-:Y:S01]  /*a060*/  FMUL.FTZ R34, R22.reuse, R0 ;  /* 0x0000000016227220 */ /* 0x040fe20000410000 */
[----:B------:R-:W-:Y:S01]  /*a070*/  FMUL.FTZ R37, R22, R19 ;  /* 0x0000001316257220 */ /* 0x000fe20000410000 */
[----:B------:R-:W-:-:S02]  /*a080*/  HADD2.F32 R4, -RZ, R4.H0_H0 ;  /* 0x20000004ff047230 */ /* 0x000fc40000004100 */
[C---:B------:R-:W-:Y:S01]  /*a090*/  FFMA.FTZ R29, R28.reuse, R21, -R29 ;  /* 0x000000151c1d7223 */ /* 0x040fe2000001081d */
[C---:B------:R-:W-:Y:S01]  /*a0a0*/  FFMA.FTZ R34, R35.reuse, R19, -R34 ;  /* 0x0000001323227223 */ /* 0x040fe20000010822 */
[----:B------:R-:W-:Y:S01]  /*a0b0*/  FFMA.FTZ R37, R35, R0, R37 ;  /* 0x0000000023257223 */ /* 0x000fe20000010025 */
[----:B------:R-:W-:Y:S02]  /*a0c0*/  HADD2.F32 R19, -RZ, R20.H1_H1 ;  /* 0x30000014ff137230 */ /* 0x000fe40000004100 */
[----:B------:R-:W-:Y:S01]  /*a0d0*/  FFMA.FTZ R2, R28, R2, R23 ;  /* 0x000000021c027223 */ /* 0x000fe20000010017 */
[----:B------:R-:W-:Y:S02]  /*a0e0*/  HADD2.F32 R5, -RZ, R5.H0_H0 ;  /* 0x20000005ff057230 */ /* 0x000fe40000004100 */
[----:B------:R-:W-:Y:S02]  /*a0f0*/  HADD2.F32 R0, -RZ, R26.H1_H1 ;  /* 0x3000001aff007230 */ /* 0x000fe40000004100 */
[----:B------:R-:W-:Y:S01]  /*a100*/  FMUL.FTZ R23, R19, R6 ;  /* 0x0000000613177220 */ /* 0x000fe20000410000 */
[----:B------:R-:W-:Y:S01]  /*a110*/  HADD2.F32 R7, -RZ, R7.H0_H0 ;  /* 0x20000007ff077230 */ /* 0x000fe20000004100 */
[----:B------:R-:W-:Y:S01]  /*a120*/  F2FP.F16.F32.PACK_AB R34, R37, R34 ;  /* 0x000000222522723e */ /* 0x000fe200000000ff */
[----:B------:R-:W-:-:S02]  /*a130*/  HADD2.F32 R21, -RZ, R20.H0_H0 ;  /* 0x20000014ff157230 */ /* 0x000fc40000004100 */
[----:B------:R-:W-:Y:S01]  /*a140*/  FMUL.FTZ R20, R19, R4 ;  /* 0x0000000413147220 */ /* 0x000fe20000410000 */
[----:B------:R-:W-:Y:S02]  /*a150*/  HADD2.F32 R26, -RZ, R26.H0_H0 ;  /* 0x2000001aff1a7230 */ /* 0x000fe40000004100 */
[C---:B------:R-:W-:Y:S01]  /*a160*/  FMUL.FTZ R19, R0.reuse, R5 ;  /* 0x0000000500137220 */ /* 0x040fe20000410000 */
[-C--:B------:R-:W-:Y:S01]  /*a170*/  FMUL.FTZ R0, R0, R7.reuse ;  /* 0x0000000700007220 */ /* 0x080fe20000410000 */
[C---:B------:R-:W-:Y:S01]  /*a180*/  FFMA.FTZ R20, R21.reuse, R6, -R20 ;  /* 0x0000000615147223 */ /* 0x040fe20000010814 */
[----:B------:R-:W-:Y:S01]  /*a190*/  FFMA.FTZ R23, R21, R4, R23 ;  /* 0x0000000415177223 */ /* 0x000fe20000010017 */
[C---:B------:R-:W-:Y:S01]  /*a1a0*/  FFMA.FTZ R19, R26.reuse, R7, -R19 ;  /* 0x000000071a137223 */ /* 0x040fe20000010813 */
[----:B------:R-:W-:Y:S01]  /*a1b0*/  FFMA.FTZ R0, R26, R5, R0 ;  /* 0x000000051a007223 */ /* 0x000fe20000010000 */
[----:B------:R-:W-:Y:S02]  /*a1c0*/  F2FP.F16.F32.PACK_AB R21, R2, R29 ;  /* 0x0000001d0215723e */ /* 0x000fe400000000ff */
[----:B------:R-:W-:-:S02]  /*a1d0*/  F2FP.F16.F32.PACK_AB R20, R23, R20 ;  /* 0x000000141714723e */ /* 0x000fc400000000ff */
[----:B------:R-:W-:Y:S02]  /*a1e0*/  F2FP.F16.F32.PACK_AB R22, R0, R19 ;  /* 0x000000130016723e */ /* 0x000fe400000000ff */
[----:B------:R-:W-:Y:S02]  /*a1f0*/  MOV R23, R34 ;  /* 0x0000002200177202 */ /* 0x000fe40000000f00 */
.L_x_1742:
[----:B------:R-:W-:Y:S05]  /*a200*/  BSYNC.RECONVERGENT B0 ;  /* 0x0000000000007941 */ /* 0x000fea0003800200 */
.L_x_1741:
[----:B-----5:R2:W-:Y:S01]  /*a210*/  STS.128 [R159], R20 ;  /* 0x000000149f007388 */ /* 0x0205e20000000c00 */
[----:B------:R-:W-:Y:S01]  /*a220*/  LOP3.LUT R0, R24, 0x20, RZ, 0xfc, !PT ;  /* 0x0000002018007812 */ /* 0x000fe200078efcff */
[----:B------:R-:W-:Y:S03]  /*a230*/  BSSY.RECONVERGENT B0, `(.L_x_1743) ;  /* 0x000002b000007945 */ /* 0x000fe60003800200 */
[----:B------:R-:W-:-:S13]  /*a240*/  ISETP.GE.AND P0, PT, R0, R3, PT ;  /* 0x000000030000720c */ /* 0x000fda0003f06270 */
[----:B------:R-:W-:Y:S05]  /*a250*/  @P0 BRA `(.L_x_1744) ;  /* 0x0000000000a00947 */ /* 0x000fea0003800000 */
[----:B------:R-:W3:Y:S04]  /*a260*/  LDG.E.64 R4, desc[UR6][R40.64+0x20] ;  /* 0x0000200628047981 */ /* 0x000ee8000c1e1b00 */
[----:B------:R-:W4:Y:S01]  /*a270*/  LDG.E.64 R6, desc[UR6][R32.64+0x20] ;  /* 0x0000200620067981 */ /* 0x000f22000c1e1b00 */
[--C-:B--2---:R-:W-:Y:S01]  /*a280*/  HADD2.F32 R21, -RZ, R13.reuse.H0_H0 ;  /* 0x2000000dff157230 */ /* 0x104fe20000004100 */
[----:B------:R-:W-:Y:S01]  /*a290*/  MOV R20, R14 ;  /* 0x0000000e00147202 */ /* 0x000fe20000000f00 */
[----:B------:R-:W-:Y:S02]  /*a2a0*/  HADD2.F32 R29, -RZ, R13.H1_H1 ;  /* 0x3000000dff1d7230 */ /* 0x000fe40000004100 */
[--C-:B------:R-:W-:Y:S02]  /*a2b0*/  HADD2.F32 R19, -RZ, R15.reuse.H1_H1 ;  /* 0x3000000fff137230 */ /* 0x100fe40000004100 */
[----:B------:R-:W-:-:S02]  /*a2c0*/  HADD2.F32 R23, -RZ, R15.H0_H0 ;  /* 0x2000000fff177230 */ /* 0x000fc40000004100 */
[----:B---3--:R-:W-:Y:S02]  /*a2d0*/  HADD2.F32 R0, -RZ, R5.H1_H1 ;  /* 0x30000005ff007230 */ /* 0x008fe40000004100 */
        /* <DEDUP_REMOVED lines=32> */
.L_x_1744:
[----:B------:R-:W-:Y:S05]  /*a4e0*/  BSYNC.RECONVERGENT B0 ;  /* 0x0000000000007941 */ /* 0x000fea0003800200 */
.L_x_1743:
[----:B------:R3:W-:Y:S01]  /*a4f0*/  STS.128 [R159+0x1000], R12 ;  /* 0x0010000c9f007388 */ /* 0x0007e20000000c00 */
[----:B------:R-:W-:Y:S01]  /*a500*/  LOP3.LUT R0, R24, 0x40, RZ, 0xfc, !PT ;  /* 0x0000004018007812 */ /* 0x000fe200078efcff */
[----:B------:R-:W-:Y:S03]  /*a510*/  BSSY.RECONVERGENT B0, `(.L_x_1745) ;  /* 0x000002b000007945 */ /* 0x000fe60003800200 */
[----:B------:R-:W-:-:S13]  /*a520*/  ISETP.GE.AND P0, PT, R0, R3, PT ;  /* 0x000000030000720c */ /* 0x000fda0003f06270 */
[----:B------:R-:W-:Y:S05]  /*a530*/  @P0 BRA `(.L_x_1746) ;  /* 0x0000000000a00947 */ /* 0x000fea0003800000 */
[----:B------:R-:W4:Y:S04]  /*a540*/  LDG.E.64 R4, desc[UR6][R40.64+0x40] ;  /* 0x0000400628047981 */ /* 0x000f28000c1e1b00 */
[----:B------:R-:W5:Y:S01]  /*a550*/  LDG.E.64 R6, desc[UR6][R32.64+0x40] ;  /* 0x0000400620067981 */ /* 0x000f62000c1e1b00 */
[----:B---3--:R-:W-:Y:S01]  /*a560*/  MOV R13, R10 ;  /* 0x0000000a000d7202 */ /* 0x008fe20000000f00 */
[--C-:B------:R-:W-:Y:S02]  /*a570*/  HADD2.F32 R15, -RZ, R9.reuse.H0_H0 ;  /* 0x20000009ff0f7230 */ /* 0x100fe40000004100 */
[----:B--2---:R-:W-:Y:S02]  /*a580*/  HADD2.F32 R21, -RZ, R9.H1_H1 ;  /* 0x30000009ff157230 */ /* 0x004fe40000004100 */
[----:B------:R-:W-:-:S02]  /*a590*/  HADD2.F32 R12, -RZ, R11.H1_H1 ;  /* 0x3000000bff0c7230 */ /* 0x000fc40000004100 */
[----:B------:R-:W-:Y:S02]  /*a5a0*/  HADD2.F32 R19, -RZ, R11.H0_H0 ;  /* 0x2000000bff137230 */ /* 0x000fe40000004100 */
[----:B----4-:R-:W-:Y:S02]  /*a5b0*/  HADD2.F32 R2, -RZ, R4.H1_H1 ;  /* 0x30000004ff027230 */ /* 0x010fe40000004100 */
[----:B------:R-:W-:Y:S02]  /*a5c0*/  HADD2.F32 R0, -RZ, R5.H1_H1 ;  /* 0x30000005ff007230 */ /* 0x000fe40000004100 */
[--C-:B-----5:R-:W-:Y:S02]  /*a5d0*/  HADD2.F32 R10, -RZ, R6.reuse.H1_H1 ;  /* 0x30000006ff0a7230 */ /* 0x120fe40000004100 */
[----:B------:R-:W-:Y:S01]  /*a5e0*/  FMUL.FTZ R20, R21, R2 ;  /* 0x0000000215147220 */ /* 0x000fe20000410000 */
[----:B------:R-:W-:Y:S02]  /*a5f0*/  HADD2.F32 R9, -RZ, R7.H1_H1 ;  /* 0x30000007ff097230 */ /* 0x000fe40000004100 */
[----:B------:R-:W-:Y:S01]  /*a600*/  FMUL.FTZ R14, R12, R0 ;  /* 0x000000000c0e7220 */ /* 0x000fe20000410000 */
[----:B------:R-:W-:-:S02]  /*a610*/  HADD2.F32 R6, -RZ, R6.H0_H0 ;  /* 0x20000006ff067230 */ /* 0x000fc40000004100 */
[-C--:B------:R-:W-:Y:S01]  /*a620*/  FMUL.FTZ R11, R21, R10.reuse ;  /* 0x0000000a150b7220 */ /* 0x080fe20000410000 */
[----:B------:R-:W-:Y:S02]  /*a630*/  HADD2.F32 R4, -RZ, R4.H0_H0 ;  /* 0x20000004ff047230 */ /* 0x000fe40000004100 */
[-C--:B------:R-:W-:Y:S01]  /*a640*/  FMUL.FTZ R21, R12, R9.reuse ;  /* 0x000000090c157220 */ /* 0x080fe20000410000 */
[----:B------:R-:W-:Y:S01]  /*a650*/  FFMA.FTZ R14, R19, R9, -R14 ;  /* 0x00000009130e7223 */ /* 0x000fe2000001080e */
[----:B------:R-:W-:Y:S02]  /*a660*/  HADD2.F32 R9, -RZ, R8.H1_H1 ;  /* 0x30000008ff097230 */ /* 0x000fe40000004100 */
[----:B------:R-:W-:Y:S01]  /*a670*/  FFMA.FTZ R20, R15, R10, -R20 ;  /* 0x0000000a0f147223 */ /* 0x000fe20000010814 */
[----:B------:R-:W-:Y:S01]  /*a680*/  FFMA.FTZ R21, R19, R0, R21 ;  /* 0x0000000013157223 */ /* 0x000fe20000010015 */
[----:B------:R-:W-:Y:S02]  /*a690*/  HADD2.F32 R5, -RZ, R5.H0_H0 ;  /* 0x20000005ff057230 */ /* 0x000fe40000004100 */
[----:B------:R-:W-:Y:S01]  /*a6a0*/  FFMA.FTZ R11, R15, R2, R11 ;  /* 0x000000020f0b7223 */ /* 0x000fe2000001000b */
[----:B------:R-:W-:-:S02]  /*a6b0*/  HADD2.F32 R0, -RZ, R13.H1_H1 ;  /* 0x3000000dff007230 */ /* 0x000fc40000004100 */
[----:B------:R-:W-:Y:S01]  /*a6c0*/  FMUL.FTZ R2, R9, R4 ;  /* 0x0000000409027220 */ /* 0x000fe20000410000 */
[----:B------:R-:W-:Y:S02]  /*a6d0*/  HADD2.F32 R7, -RZ, R7.H0_H0 ;  /* 0x20000007ff077230 */ /* 0x000fe40000004100 */
[----:B------:R-:W-:Y:S01]  /*a6e0*/  HADD2.F32 R15, -RZ, R8.H0_H0 ;  /* 0x20000008ff0f7230 */ /* 0x000fe20000004100 */
[----:B------:R-:W-:Y:S01]  /*a6f0*/  F2FP.F16.F32.PACK_AB R20, R11, R20 ;  /* 0x000000140b14723e */ /* 0x000fe200000000ff */
[----:B------:R-:W-:Y:S02]  /*a700*/  HADD2.F32 R8, -RZ, R13.H0_H0 ;  /* 0x2000000dff087230 */ /* 0x000fe40000004100 */
[-C--:B------:R-:W-:Y:S01]  /*a710*/  FMUL.FTZ R13, R9, R6.reuse ;  /* 0x00000006090d7220 */ /* 0x080fe20000410000 */
[C---:B------:R-:W-:Y:S01]  /*a720*/  FMUL.FTZ R9, R0.reuse, R5 ;  /* 0x0000000500097220 */ /* 0x040fe20000410000 */
        /* <DEDUP_REMOVED lines=8> */
[----:B------:R-:W-:Y:S02]  /*a7b0*/  MOV R9, R20 ;  /* 0x0000001400097202 */ /* 0x000fe40000000f00 */
.L_x_1746:
[----:B------:R-:W-:Y:S05]  /*a7c0*/  BSYNC.RECONVERGENT B0 ;  /* 0x0000000000007941 */ /* 0x000fea0003800200 */
.L_x_1745:
[----:B------:R4:W-:Y:S02]  /*a7d0*/  STS.128 [R159+0x2000], R8 ;  /* 0x002000089f007388 */ /* 0x0009e40000000c00 */
.L_x_1740:
[----:B------:R-:W-:Y:S05]  /*a7e0*/  BSYNC.RECONVERGENT B1 ;  /* 0x0000000000017941 */ /* 0x000fea0003800200 */
.L_x_1739:
[----:B------:R-:W-:-:S04]  /*a7f0*/  IADD3 R158, PT, PT, R122, 0x20, RZ ;  /* 0x000000207a9e7810 */ /* 0x000fc80007ffe0ff */
[----:B------:R-:W-:-:S13]  /*a800*/  ISETP.GE.AND P0, PT, R158, R17, PT ;  /* 0x000000119e00720c */ /* 0x000fda0003f06270 */
[----:B------:R-:W-:Y:S05]  /*a810*/  @P0 BRA `(.L_x_1737) ;  /* 0x0000002800f80947 */ /* 0x000fea0003800000 */
[----:B------:R-:W-:-:S04]  /*a820*/  LEA R4, P0, R31, R38, 0x1 ;  /* 0x000000261f047211 */ /* 0x000fc800078008ff */
[----:B------:R-:W-:-:S05]  /*a830*/  LEA.HI.X R5, R31, R39, R30, 0x1, P0 ;  /* 0x000000271f057211 */ /* 0x000fca00000f0c1e */
[----:B---3--:R3:W5:Y:S04]  /*a840*/  LDG.E.128 R12, desc[UR6][R4.64+0x40] ;  /* 0x00004006040c7981 */ /* 0x008768000c1e1d00 */
[----:B----4-:R3:W5:Y:S04]  /*a850*/  LDG.E.128 R8, desc[UR6][R4.64+0x80] ;  /* 0x0000800604087981 */ /* 0x010768000c1e1d00 */
[----:B--2---:R3:W5:Y:S01]  /*a860*/  LDG.E.128 R20, desc[UR6][R4.64] ;  /* 0x0000000604147981 */ /* 0x004762000c1e1d00 */
[----:B------:R-:W-:Y:S01]  /*a870*/  ISETP.GE.AND P0, PT, R24, R3, PT ;  /* 0x000000031800720c */ /* 0x000fe20003f06270 */
[----:B------:R-:W-:-:S12]  /*a880*/  BSSY.RECONVERGENT B0, `(.L_x_1747) ;  /* 0x0000034000007945 */ /* 0x000fd80003800200 */
[----:B------:R-:W-:Y:S05]  /*a890*/  @P0 BRA `(.L_x_1748) ;  /* 0x0000000000c80947 */ /* 0x000fea0003800000 */
[----:B------:R-:W2:Y:S01]  /*a8a0*/  LDCU.64 UR10, c[0x0][0x4c8] ;  /* 0x00009900ff0a77ac */ /* 0x000ea20008000a00 */
[C---:B---3--:R-:W-:Y:S01]  /*a8b0*/  IADD3 R5, P0, PT, R27.reuse, R16, RZ ;  /* 0x000000101b057210 */ /* 0x048fe20007f1e0ff */
[----:B------:R-:W3:Y:S03]  /*a8c0*/  LDCU.64 UR8, c[0x0][0x4d0] ;  /* 0x00009a00ff0877ac */ /* 0x000ee60008000a00 */
[----:B------:R-:W-:Y:S02]  /*a8d0*/  LEA.HI.X.SX32 R0, R27, R18, 0x1, P0 ;  /* 0x000000121b007211 */ /* 0x000fe400000f0eff */
[C---:B------:R-:W-:Y:S02]  /*a8e0*/  SHF.L.U32 R2, R5.reuse, 0x1, RZ ;  /* 0x0000000105027819 */ /* 0x040fe400000006ff */
[----:B------:R-:W-:Y:S02]  /*a8f0*/  SHF.L.U64.HI R0, R5, 0x1, R0 ;  /* 0x0000000105007819 */ /* 0x000fe40000010200 */
[----:B--2---:R-:W-:-:S02]  /*a900*/  IADD3 R6, P1, PT, R2, UR10, RZ ;  /* 0x0000000a02067c10 */ /* 0x004fc4000ff3e0ff */
[----:B---3--:R-:W-:Y:S02]  /*a910*/  IADD3 R4, P0, PT, R2, UR8, RZ ;  /* 0x0000000802047c10 */ /* 0x008fe4000ff1e0ff */
[C---:B------:R-:W-:Y:S02]  /*a920*/  IADD3.X R7, PT, PT, R0.reuse, UR11, RZ, P1, !PT ;  /* 0x0000000b00077c10 */ /* 0x040fe40008ffe4ff */
[----:B------:R-:W-:-:S04]  /*a930*/  IADD3.X R5, PT, PT, R0, UR9, RZ, P0, !PT ;  /* 0x0000000900057c10 */ /* 0x000fc800087fe4ff */
[----:B------:R-:W2:Y:S04]  /*a940*/  LDG.E.64 R6, desc[UR6][R6.64] ;  /* 0x0000000606067981 */ /* 0x000ea8000c1e1b00 */
[----:B------:R-:W3:Y:S01]  /*a950*/  LDG.E.64 R4, desc[UR6][R4.64] ;  /* 0x0000000604047981 */ /* 0x000ee2000c1e1b00 */
[--C-:B-----5:R-:W-:Y:S02]  /*a960*/  HADD2.F32 R26, -RZ, R21.reuse.H0_H0 ;  /* 0x20000015ff1a7230 */ /* 0x120fe40000004100 */
[----:B------:R-:W-:Y:S02]  /*a970*/  HADD2.F32 R28, -RZ, R21.H1_H1 ;  /* 0x30000015ff1c7230 */ /* 0x000fe40000004100 */
[--C-:B------:R-:W-:Y:S02]  /*a980*/  HADD2.F32 R21, -RZ, R23.reuse.H1_H1 ;  /* 0x30000017ff157230 */ /* 0x100fe40000004100 */
[----:B------:R-:W-:-:S02]  /*a990*/  HADD2.F32 R31, -RZ, R23.H0_H0 ;  /* 0x20000017ff1f7230 */ /* 0x000fc40000004100 */
[----:B--2---:R-:W-:Y:S02]  /*a9a0*/  HADD2.F32 R19, -RZ, R6.H1_H1 ;  /* 0x30000006ff137230 */ /* 0x004fe40000004100 */
[----:B------:R-:W-:Y:S02]  /*a9b0*/  HADD2.F32 R17, -RZ, R7.H1_H1 ;  /* 0x30000007ff117230 */ /* 0x000fe40000004100 */
[----:B---3--:R-:W-:Y:S02]  /*a9c0*/  HADD2.F32 R2, -RZ, R4.H1_H1 ;  /* 0x30000004ff027230 */ /* 0x008fe40000004100 */
[----:B------:R-:W-:Y:S02]  /*a9d0*/  HADD2.F32 R0, -RZ, R5.H1_H1 ;  /* 0x30000005ff007230 */ /* 0x000fe40000004100 */
[C---:B------:R-:W-:Y:S01]  /*a9e0*/  FMUL.FTZ R23, R28.reuse, R19 ;  /* 0x000000131c177220 */ /* 0x040fe20000410000 */
[----:B------:R-:W-:Y:S02]  /*a9f0*/  FMUL.FTZ R29, R28, R2 ;  /* 0x000000021c1d7220 */ /* 0x000fe40000410000 */
[C---:B------:R-:W-:Y:S01]  /*aa00*/  FMUL.FTZ R28, R21.reuse, R0 ;  /* 0x00000000151c7220 */ /* 0x040fe20000410000 */
[----:B------:R-:W-:Y:S01]  /*aa10*/  FMUL.FTZ R21, R21, R17 ;  /* 0x0000001115157220 */ /* 0x000fe20000410000 */
[----:B------:R-:W-:-:S02]  /*aa20*/  HADD2.F32 R6, -RZ, R6.H0_H0 ;  /* 0x20000006ff067230 */ /* 0x000fc40000004100 */
[C---:B------:R-:W-:Y:S01]  /*aa30*/  FFMA.FTZ R28, R31.reuse, R17, -R28 ;  /* 0x000000111f1c7223 */ /* 0x040fe2000001081c */
[----:B------:R-:W-:Y:S01]  /*aa40*/  FFMA.FTZ R21, R31, R0, R21 ;  /* 0x000000001f157223 */ /* 0x000fe20000010015 */
[----:B------:R-:W-:Y:S02]  /*aa50*/  HADD2.F32 R17, -RZ, R20.H1_H1 ;  /* 0x30000014ff117230 */ /* 0x000fe40000004100 */
[----:B------:R-:W-:Y:S02]  /*aa60*/  HADD2.F32 R4, -RZ, R4.H0_H0 ;  /* 0x20000004ff047230 */ /* 0x000fe40000004100 */
[----:B------:R-:W-:Y:S02]  /*aa70*/  HADD2.F32 R5, -RZ, R5.H0_H0 ;  /* 0x20000005ff057230 */ /* 0x000fe40000004100 */
[----:B------:R-:W-:Y:S02]  /*aa80*/  HADD2.F32 R0, -RZ, R22.H1_H1 ;  /* 0x30000016ff007230 */ /* 0x000fe40000004100 */
[----:B------:R-:W-:Y:S01]  /*aa90*/  FFMA.FTZ R29, R26, R19, -R29 ;  /* 0x000000131a1d7223 */ /* 0x000fe2000001081d */
[----:B------:R-:W-:-:S02]  /*aaa0*/  HADD2.F32 R7, -RZ, R7.H0_H0 ;  /* 0x20000007ff077230 */ /* 0x000fc40000004100 */
[----:B------:R-:W-:Y:S01]  /*aab0*/  FFMA.FTZ R2, R26, R2, R23 ;  /* 0x000000021a027223 */ /* 0x000fe20000010017 */
[----:B------:R-:W-:Y:S02]  /*aac0*/  HADD2.F32 R19, -RZ, R20.H0_H0 ;  /* 0x20000014ff137230 */ /* 0x000fe40000004100 */
[C---:B------:R-:W-:Y:S01]  /*aad0*/  FMUL.FTZ R20, R17.reuse, R4 ;  /* 0x0000000411147220 */ /* 0x040fe20000410000 */
[-C--:B------:R-:W-:Y:S01]  /*aae0*/  FMUL.FTZ R23, R17, R6.reuse ;  /* 0x0000000611177220 */ /* 0x080fe20000410000 */
[----:B------:R-:W-:Y:S02]  /*aaf0*/  HADD2.F32 R22, -RZ, R22.H0_H0 ;  /* 0x20000016ff167230 */ /* 0x000fe40000004100 */
        /* <DEDUP_REMOVED lines=10> */
[----:B------:R-:W-:Y:S02]  /*aba0*/  MOV R21, R2 ;  /* 0x0000000200157202 */ /* 0x000fe40000000f00 */
[----:B------:R-:W-:Y:S02]  /*abb0*/  MOV R23, R28 ;  /* 0x0000001c00177202 */ /* 0x000fe40000000f00 */
.L_x_1748:
[----:B------:R-:W-:Y:S05]  /*abc0*/  BSYNC.RECONVERGENT B0 ;  /* 0x0000000000007941 */ /* 0x000fea0003800200 */
.L_x_1747:
[----:B-----5:R2:W-:Y:S01]  /*abd0*/  STS.128 [R159+0x800], R20 ;  /* 0x000800149f007388 */ /* 0x0205e20000000c00 */
[----:B------:R-:W-:Y:S01]  /*abe0*/  LOP3.LUT R0, R24, 0x20, RZ, 0xfc, !PT ;  /* 0x0000002018007812 */ /* 0x000fe200078efcff */
[----:B------:R-:W-:Y:S03]  /*abf0*/  BSSY.RECONVERGENT B0, `(.L_x_1749) ;  /* 0x0000035000007945 */ /* 0x000fe60003800200 */
[----:B------:R-:W-:-:S13]  /*ac00*/  ISETP.GE.AND P0, PT, R0, R3, PT ;  /* 0x000000030000720c */ /* 0x000fda0003f06270 */
[----:B------:R-:W-:Y:S05]  /*ac10*/  @P0 BRA `(.L_x_1750) ;  /* 0x0000000000c80947 */ /* 0x000fea0003800000 */
[----:B------:R-:W4:Y:S01]  /*ac20*/  LDCU.64 UR8, c[0x0][0x4d0] ;  /* 0x00009a00ff0877ac */ /* 0x000f220008000a00 */
[C---:B---3--:R-:W-:Y:S01]  /*ac30*/  IADD3 R5, P0, PT, R27.reuse, R16, RZ ;  /* 0x000000101b057210 */ /* 0x048fe20007f1e0ff */
[----:B------:R-:W3:Y:S03]  /*ac40*/  LDCU.64 UR10, c[0x0][0x4c8] ;  /* 0x00009900ff0a77ac */ /* 0x000ee60008000a00 */
[----:B------:R-:W-:Y:S02]  /*ac50*/  LEA.HI.X.SX32 R2, R27, R18, 0x1, P0 ;  /* 0x000000121b027211 */ /* 0x000fe400000f0eff */
[C---:B------:R-:W-:Y:S02]  /*ac60*/  SHF.L.U32 R0, R5.reuse, 0x1, RZ ;  /* 0x0000000105007819 */ /* 0x040fe400000006ff */
[----:B------:R-:W-:Y:S02]  /*ac70*/  SHF.L.U64.HI R2, R5, 0x1, R2 ;  /* 0x0000000105027819 */ /* 0x000fe40000010202 */
[----:B----4-:R-:W-:-:S02]  /*ac80*/  IADD3 R4, P0, PT, R0, UR8, RZ ;  /* 0x0000000800047c10 */ /* 0x010fc4000ff1e0ff */
[----:B---3--:R-:W-:Y:S02]  /*ac90*/  IADD3 R6, P1, PT, R0, UR10, RZ ;  /* 0x0000000a00067c10 */ /* 0x008fe4000ff3e0ff */
[C---:B------:R-:W-:Y:S02]  /*aca0*/  IADD3.X R5, PT, PT, R2.reuse, UR9, RZ, P0, !PT ;  /* 0x0000000902057c10 */ /* 0x040fe400087fe4ff */
[----:B------:R-:W-:-:S04]  /*acb0*/  IADD3.X R7, PT, PT, R2, UR11, RZ, P1, !PT ;  /* 0x0000000b02077c10 */ /* 0x000fc80008ffe4ff */
        /* <DEDUP_REMOVED lines=20> */
[C---:B------:R-:W-:Y:S01]  /*ae00*/  FFMA.FTZ R22, R21.reuse, R14, -R22 ;  /* 0x0000000e15167223 */ /* 0x040fe20000010816 */
        /* <DEDUP_REMOVED lines=19> */
.L_x_1750:
[----:B------:R-:W-:Y:S05]  /*af40*/  BSYNC.RECONVERGENT B0 ;  /* 0x0000000000007941 */ /* 0x000fea0003800200 */
.L_x_1749:
[----:B------:R4:W-:Y:S01]  /*af50*/  STS.128 [R159+0x1800], R12 ;  /* 0x0018000c9f007388 */ /* 0x0009e20000000c00 */
[----:B------:R-:W-:Y:S01]  /*af60*/  LOP3.LUT R24, R24, 0x40, RZ, 0xfc, !PT ;  /* 0x0000004018187812 */ /* 0x000fe200078efcff */
[----:B------:R-:W-:Y:S03]  /*af70*/  BSSY.RECONVERGENT B0, `(.L_x_1751) ;  /* 0x0000034000007945 */ /* 0x000fe60003800200 */
[----:B------:R-:W-:-:S13]  /*af80*/  ISETP.GE.AND P0, PT, R24, R3, PT ;  /* 0x000000031800720c */ /* 0x000fda0003f06270 */
[----:B------:R-:W-:Y:S05]  /*af90*/  @P0 BRA `(.L_x_1752) ;  /* 0x0000000000c40947 */ /* 0x000fea0003800000 */
[----:B------:R-:W3:Y:S01]  /*afa0*/  LDCU.64 UR10, c[0x0][0x4c8] ;  /* 0x00009900ff0a77ac */ /* 0x000ee20008000a00 */
[C---:B------:R-:W-:Y:S01]  /*afb0*/  IADD3 R16, P0, PT, R27.reuse, R16, RZ ;  /* 0x000000101b107210 */ /* 0x040fe20007f1e0ff */
[----:B------:R-:W5:Y:S03]  /*afc0*/  LDCU.64 UR8, c[0x0][0x4d0] ;  /* 0x00009a00ff0877ac */ /* 0x000f660008000a00 */
[----:B------:R-:W-:Y:S02]  /*afd0*/  LEA.HI.X.SX32 R27, R27, R18, 0x1, P0 ;  /* 0x000000121b1b7211 */ /* 0x000fe400000f0eff */
[C---:B------:R-:W-:Y:S02]  /*afe0*/  SHF.L.U32 R0, R16.reuse, 0x1, RZ ;  /* 0x0000000110007819 */ /* 0x040fe400000006ff */
[----:B------:R-:W-:Y:S02]  /*aff0*/  SHF.L.U64.HI R27, R16, 0x1, R27 ;  /* 0x00000001101b7819 */ /* 0x000fe4000001021b */
[----:B---3--:R-:W-:-:S02]  /*b000*/  IADD3 R4, P1, PT, R0, UR10, RZ ;  /* 0x0000000a00047c10 */ /* 0x008fc4000ff3e0ff */
[----:B-----5:R-:W-:Y:S02]  /*b010*/  IADD3 R2, P0, PT, R0, UR8, RZ ;  /* 0x0000000800027c10 */ /* 0x020fe4000ff1e0ff */
[C---:B------:R-:W-:Y:S02]  /*b020*/  IADD3.X R5, PT, PT, R27.reuse, UR11, RZ, P1, !PT ;  /* 0x0000000b1b057c10 */ /* 0x040fe40008ffe4ff */
[----:B------:R-:W-:-:S04]  /*b030*/  IADD3.X R3, PT, PT, R27, UR9, RZ, P0, !PT ;  /* 0x000000091b037c10 */ /* 0x000fc800087fe4ff */
[----:B------:R-:W3:Y:S04]  /*b040*/  LDG.E.64 R4, desc[UR6][R4.64+0x40] ;  /* 0x0000400604047981 */ /* 0x000ee8000c1e1b00 */
[----:B------:R-:W5:Y:S01]  /*b050*/  LDG.E.64 R2, desc[UR6][R2.64+0x40] ;  /* 0x0000400602027981 */ /* 0x000f62000c1e1b00 */
[--C-:B----4-:R-:W-:Y:S01]  /*b060*/  HADD2.F32 R13, -RZ, R9.reuse.H0_H0 ;  /* 0x20000009ff0d7230 */ /* 0x110fe20000004100 */
[----:B------:R-:W-:Y:S01]  /*b070*/  MOV R12, R10 ;  /* 0x0000000a000c7202 */ /* 0x000fe20000000f00 */
[----:B------:R-:W-:Y:S02]  /*b080*/  HADD2.F32 R14, -RZ, R9.H1_H1 ;  /* 0x30000009ff0e7230 */ /* 0x000fe40000004100 */
[--C-:B------:R-:W-:Y:S02]  /*b090*/  HADD2.F32 R10, -RZ, R11.reuse.H1_H1 ;  /* 0x3000000bff0a7230 */ /* 0x100fe40000004100 */
[----:B------:R-:W-:-:S02]  /*b0a0*/  HADD2.F32 R15, -RZ, R11.H0_H0 ;  /* 0x2000000bff0f7230 */ /* 0x000fc40000004100 */
[----:B---3--:R-:W-:Y:S02]  /*b0b0*/  HADD2.F32 R9, -RZ, R4.H1_H1 ;  /* 0x30000004ff097230 */ /* 0x008fe40000004100 */
[----:B------:R-:W-:Y:S02]  /*b0c0*/  HADD2.F32 R7, -RZ, R5.H1_H1 ;  /* 0x30000005ff077230 */ /* 0x000fe40000004100 */
[----:B-----5:R-:W-:Y:S02]  /*b0d0*/  HADD2.F32 R6, -RZ, R2.H1_H1 ;  /* 0x30000002ff067230 */ /* 0x020fe40000004100 */
        /* <DEDUP_REMOVED lines=29> */
.L_x_1752:
[----:B------:R-:W-:Y:S05]  /*b2b0*/  BSYNC.RECONVERGENT B0 ;  /* 0x0000000000007941 */ /* 0x000fea0003800200 */
.L_x_1751:
[----:B------:R1:W-:Y:S01]  /*b2c0*/  STS.128 [R159+0x2800], R8 ;  /* 0x002800089f007388 */ /* 0x0003e20000000c00 */
[----:B------:R-:W-:Y:S05]  /*b2d0*/  BRA `(.L_x_1737) ;  /* 0x0000002000487947 */ /* 0x000fea0003800000 */
.L_x_1738:
        /* <DEDUP_REMOVED lines=9> */
[----:B------:R1:W5:Y:S04]  /*b370*/  LDG.E.128 R20, desc[UR6][R38.64+0x40] ;  /* 0x0000400626147981 */ /* 0x000368000c1e1d00 */
[----:B------:R1:W5:Y:S04]  /*b380*/  LDG.E.128 R16, desc[UR6][R38.64+0x80] ;  /* 0x0000800626107981 */ /* 0x000368000c1e1d00 */
        /* <DEDUP_REMOVED lines=49> */
[----:B---3--:R-:W-:Y:S02]  /*b6a0*/  HADD2.F32 R4, -RZ, R8.H0_H0 ;  /* 0x20000008ff047230 */ /* 0x008fe40000004100 */
        /* <DEDUP_REMOVED lines=33> */
.L_x_1756:
[----:B------:R-:W-:Y:S05]  /*b8c0*/  BSYNC.RECONVERGENT B0 ;  /* 0x0000000000007941 */ /* 0x000fea0003800200 */
.L_x_1755:
[----:B-----5:R2:W-:Y:S01]  /*b8d0*/  STS.128 [R159], R32 ;  /* 0x000000209f007388 */ /* 0x0205e20000000c00 */
[----:B------:R-:W-:Y:S01]  /*b8e0*/  LOP3.LUT R4, R24, 0x20, RZ, 0xfc, !PT ;  /* 0x0000002018047812 */ /* 0x000fe200078efcff */
[----:B------:R-:W-:Y:S03]  /*b8f0*/  BSSY.RECONVERGENT B0, `(.L_x_1757) ;  /* 0x0000052000007945 */ /* 0x000fe60003800200 */
[----:B------:R-:W-:-:S13]  /*b900*/  ISETP.GE.AND P0, PT, R4, R3, PT ;  /* 0x000000030400720c */ /* 0x000fda0003f06270 */
[----:B------:R-:W-:Y:S05]  /*b910*/  @P0 BRA `(.L_x_1758) ;  /* 0x00000004003c0947 */ /* 0x000fea0003800000 */
[----:B------:R-:W3:Y:S01]  /*b920*/  LDCU.64 UR8, c[0x0][0x4d0] ;  /* 0x00009a00ff0877ac */ /* 0x000ee20008000a00 */
        /* <DEDUP_REMOVED lines=9> */
[----:B---3--:R-:W-:-:S03]  /*b9c0*/  IADD3 R4, P0, PT, R9, UR8, RZ ;  /* 0x0000000809047c10 */ /* 0x008fc6000ff1e0ff */
[----:B------:R-:W3:Y:S01]  /*b9d0*/  LDG.E.128 R12, desc[UR6][R12.64+0x40] ;  /* 0x000040060c0c7981 */ /* 0x000ee2000c1e1d00 */
[----:B------:R-:W-:Y:S01]  /*b9e0*/  IADD3.X R5, PT, PT, R8, UR9, RZ, P0, !PT ;  /* 0x0000000908057c10 */ /* 0x000fe200087fe4ff */
[----:B------:R-:W4:Y:S05]  /*b9f0*/  LDCU.64 UR8, c[0x0][0x4c8] ;  /* 0x00009900ff0877ac */ /* 0x000f2a0008000a00 */
[----:B------:R-:W5:Y:S01]  /*ba00*/  LDG.E.128 R4, desc[UR6][R4.64+0x40] ;  /* 0x0000400604047981 */ /* 0x000f62000c1e1d00 */
[----:B----4-:R-:W-:-:S04]  /*ba10*/  IADD3 R10, P0, PT, R9, UR8, RZ ;  /* 0x00000008090a7c10 */ /* 0x010fc8000ff1e0ff */
[----:B------:R-:W-:-:S06]  /*ba20*/  IADD3.X R11, PT, PT, R8, UR9, RZ, P0, !PT ;  /* 0x00000009080b7c10 */ /* 0x000fcc00087fe4ff */
[----:B------:R-:W4:Y:S01]  /*ba30*/  LDG.E.128 R8, desc[UR6][R10.64+0x40] ;  /* 0x000040060a087981 */ /* 0x000f22000c1e1d00 */
[----:B--2---:R-:W-:Y:S01]  /*ba40*/  MOV R32, R22 ;  /* 0x0000001600207202 */ /* 0x004fe20000000f00 */
[--C-:B---3--:R-:W-:Y:S02]  /*ba50*/  HADD2.F32 R22, -RZ, R12.reuse.H0_H0 ;  /* 0x2000000cff167230 */ /* 0x108fe40000004100 */
[----:B------:R-:W-:Y:S02]  /*ba60*/  HADD2.F32 R33, -RZ, R12.H1_H1 ;  /* 0x3000000cff217230 */ /* 0x000fe40000004100 */
[--C-:B------:R-:W-:Y:S02]  /*ba70*/  HADD2.F32 R12, -RZ, R13.reuse.H0_H0 ;  /* 0x2000000dff0c7230 */ /* 0x100fe40000004100 */
[----:B------:R-:W-:Y:S02]  /*ba80*/  HADD2.F32 R34, -RZ, R13.H1_H1 ;  /* 0x3000000dff227230 */ /* 0x000fe40000004100 */
[----:B------:R-:W-:-:S02]  /*ba90*/  HADD2.F32 R13, -RZ, R14.H0_H0 ;  /* 0x2000000eff0d7230 */ /* 0x000fc40000004100 */
[----:B------:R-:W-:Y:S02]  /*baa0*/  HADD2.F32 R35, -RZ, R14.H1_H1 ;  /* 0x3000000eff237230 */ /* 0x000fe40000004100 */
[--C-:B------:R-:W-:Y:S02]  /*bab0*/  HADD2.F32 R14, -RZ, R15.reuse.H0_H0 ;  /* 0x2000000fff0e7230 */ /* 0x100fe40000004100 */
[----:B------:R-:W-:Y:S02]  /*bac0*/  HADD2.F32 R36, -RZ, R15.H1_H1 ;  /* 0x3000000fff247230 */ /* 0x000fe40000004100 */
[--C-:B-----5:R-:W-:Y:S02]  /*bad0*/  HADD2.F32 R15, -RZ, R4.reuse.H0_H0 ;  /* 0x20000004ff0f7230 */ /* 0x120fe40000004100 */
        /* <DEDUP_REMOVED lines=51> */
.L_x_1758:
[----:B------:R-:W-:Y:S05]  /*be10*/  BSYNC.RECONVERGENT B0 ;  /* 0x0000000000007941 */ /* 0x000fea0003800200 */
.L_x_1757:
[----:B------:R3:W-:Y:S01]  /*be20*/  STS.128 [R159+0x1000], R20 ;  /* 0x001000149f007388 */ /* 0x0007e20000000c00 */
[----:B------:R-:W-:Y:S01]  /*be30*/  LOP3.LUT R4, R24, 0x40, RZ, 0xfc, !PT ;  /* 0x0000004018047812 */ /* 0x000fe200078efcff */
[----:B------:R-:W-:Y:S03]  /*be40*/  BSSY.RECONVERGENT B0, `(.L_x_1759) ;  /* 0x0000052000007945 */ /* 0x000fe60003800200 */
[----:B------:R-:W-:-:S13]  /*be50*/  ISETP.GE.AND P0, PT, R4, R3, PT ;  /* 0x000000030400720c */ /* 0x000fda0003f06270 */
[----:B------:R-:W-:Y:S05]  /*be60*/  @P0 BRA `(.L_x_1760) ;  /* 0x00000004003c0947 */ /* 0x000fea0003800000 */
[----:B------:R-:W4:Y:S01]  /*be70*/  LDCU.64 UR8, c[0x0][0x4d0] ;  /* 0x00009a00ff0877ac */ /* 0x000f220008000a00 */
        /* <DEDUP_REMOVED lines=10> */
[----:B------:R-:W4:Y:S01]  /*bf20*/  LDG.E.128 R12, desc[UR6][R12.64+0x80] ;  /* 0x000080060c0c7981 */ /* 0x000f22000c1e1d00 */
[----:B------:R-:W-:Y:S01]  /*bf30*/  IADD3.X R5, PT, PT, R8, UR9, RZ, P0, !PT ;  /* 0x0000000908057c10 */ /* 0x000fe200087fe4ff */
[----:B------:R-:W5:Y:S05]  /*bf40*/  LDCU.64 UR8, c[0x0][0x4c8] ;  /* 0x00009900ff0877ac */ /* 0x000f6a0008000a00 */
[----:B------:R-:W2:Y:S01]  /*bf50*/  LDG.E.128 R4, desc[UR6][R4.64+0x80] ;  /* 0x0000800604047981 */ /* 0x000ea2000c1e1d00 */
[----:B-----5:R-:W-:-:S04]  /*bf60*/  IADD3 R10, P0, PT, R9, UR8, RZ ;  /* 0x00000008090a7c10 */ /* 0x020fc8000ff1e0ff */
[----:B------:R-:W-:-:S06]  /*bf70*/  IADD3.X R11, PT, PT, R8, UR9, RZ, P0, !PT ;  /* 0x00000009080b7c10 */ /* 0x000fcc00087fe4ff */
[----:B------:R-:W5:Y:S01]  /*bf80*/  LDG.E.128 R8, desc[UR6][R10.64+0x80] ;  /* 0x000080060a087981 */ /* 0x000f62000c1e1d00 */
[----:B---3--:R-:W-:Y:S01]  /*bf90*/  MOV R20, R18 ;  /* 0x0000001200147202 */ /* 0x008fe20000000f00 */
[--C-:B----4-:R-:W-:Y:S02]  /*bfa0*/  HADD2.F32 R18, -RZ, R12.reuse.H0_H0 ;  /* 0x2000000cff127230 */ /* 0x110fe40000004100 */
[----:B------:R-:W-:Y:S02]  /*bfb0*/  HADD2.F32 R21, -RZ, R12.H1_H1 ;  /* 0x3000000cff157230 */ /* 0x000fe40000004100 */
[--C-:B------:R-:W-:Y:S02]  /*bfc0*/  HADD2.F32 R12, -RZ, R13.reuse.H0_H0 ;  /* 0x2000000dff0c7230 */ /* 0x100fe40000004100 */
[----:B------:R-:W-:Y:S02]  /*bfd0*/  HADD2.F32 R22, -RZ, R13.H1_H1 ;  /* 0x3000000dff167230 */ /* 0x000fe40000004100 */
[----:B------:R-:W-:-:S02]  /*bfe0*/  HADD2.F32 R13, -RZ, R14.H0_H0 ;  /* 0x2000000eff0d7230 */ /* 0x000fc40000004100 */
[----:B------:R-:W-:Y:S02]  /*bff0*/  HADD2.F32 R23, -RZ, R14.H1_H1 ;  /* 0x3000000eff177230 */ /* 0x000fe40000004100 */
[--C-:B------:R-:W-:Y:S02]  /*c000*/  HADD2.F32 R14, -RZ, R15.reuse.H0_H0 ;  /* 0x2000000fff0e7230 */ /* 0x100fe40000004100 */
[----:B--2---:R-:W-:Y:S02]  /*c010*/  HADD2.F32 R32, -RZ, R15.H1_H1 ;  /* 0x3000000fff207230 */ /* 0x004fe40000004100 */
[--C-:B------:R-:W-:Y:S02]  /*c020*/  HADD2.F32 R15, -RZ, R4.reuse.H0_H0 ;  /* 0x20000004ff0f7230 */ /* 0x100fe40000004100 */
        /* <DEDUP_REMOVED lines=15> */
[----:B-----5:R-:W-:Y:S02]  /*c120*/  HADD2.F32 R4, -RZ, R8.H0_H0 ;  /* 0x20000008ff047230 */ /* 0x020fe40000004100 */
        /* <DEDUP_REMOVED lines=35> */
.L_x_1760:
[----:B------:R-:W-:Y:S05]  /*c360*/  BSYNC.RECONVERGENT B0 ;  /* 0x0000000000007941 */ /* 0x000fea0003800200 */
.L_x_1759:
[----:B------:R4:W-:Y:S02]  /*c370*/  STS.128 [R159+0x2000], R16 ;  /* 0x002000109f007388 */ /* 0x0009e40000000c00 */
.L_x_1754:
[----:B------:R-:W-:Y:S05]  /*c380*/  BSYNC.RECONVERGENT B1 ;  /* 0x0000000000017941 */ /* 0x000fea0003800200 */
.L_x_1753:
        /* <DEDUP_REMOVED lines=12> */
[----:B------:R-:W-:Y:S02]  /*c450*/  ISETP.GE.U32.AND P0, PT, R24, R29, PT ;  /* 0x0000001d1800720c */ /* 0x000fe40003f06070 */
[--C-:B------:R-:W-:Y:S02]  /*c460*/  SHF.R.S32.HI R4, RZ, 0x1f, R27.reuse ;  /* 0x0000001fff047819 */ /* 0x100fe4000001141b */
        /* <DEDUP_REMOVED lines=8> */
[----:B--2---:R-:W-:-:S03]  /*c4f0*/  IADD3 R4, P1, PT, R9, UR8, RZ ;  /* 0x0000000809047c10 */ /* 0x004fc6000ff3e0ff */
        /* <DEDUP_REMOVED lines=10> */
[----:B-1----:R-:W-:Y:S02]  /*c5a0*/  HADD2.F32 R38, -RZ, R13.H1_H1 ;  /* 0x3000000dff267230 */ /* 0x002fe40000004100 */
[--C-:B------:R-:W-:Y:S02]  /*c5b0*/  HADD2.F32 R13, -RZ, R14.reuse.H0_H0 ;  /* 0x2000000eff0d7230 */ /* 0x100fe40000004100 */
[----:B------:R-:W-:-:S02]  /*c5c0*/  HADD2.F32 R39, -RZ, R14.H1_H1 ;  /* 0x3000000eff277230 */ /* 0x000fc40000004100 */
[--C-:B------:R-:W-:Y:S02]  /*c5d0*/  HADD2.F32 R14, -RZ, R15.reuse.H0_H0 ;  /* 0x2000000fff0e7230 */ /* 0x100fe40000004100 */
[----:B------:R-:W-:Y:S02]  /*c5e0*/  HADD2.F32 R40, -RZ, R15.H1_H1 ;  /* 0x3000000fff287230 */ /* 0x000fe40000004100 */
[--C-:B---3--:R-:W-:Y:S02]  /*c5f0*/  HADD2.F32 R15, -RZ, R4.reuse.H0_H0 ;  /* 0x20000004ff0f7230 */ /* 0x108fe40000004100 */
[--C-:B------:R-:W-:Y:S02]  /*c600*/  HADD2.F32 R41, -RZ, R5.reuse.H0_H0 ;  /* 0x20000005ff297230 */ /* 0x100fe40000004100 */
[----:B------:R-:W-:Y:S02]  /*c610*/  HADD2.F32 R4, -RZ, R4.H1_H1 ;  /* 0x30000004ff047230 */ /* 0x000fe40000004100 */
[----:B------:R-:W-:Y:S01]  /*c620*/  @!P0 FADD.FTZ R15, -R15, -RZ ;  /* 0x800000ff0f0f8221 */ /* 0x000fe20000010100 */
[----:B------:R-:W-:-:S02]  /*c630*/  HADD2.F32 R5, -RZ, R5.H1_H1 ;  /* 0x30000005ff057230 */ /* 0x000fc40000004100 */
[----:B------:R-:W-:Y:S01]  /*c640*/  @!P0 FADD.FTZ R41, -R41, -RZ ;  /* 0x800000ff29298221 */ /* 0x000fe20000010100 */
[--C-:B------:R-:W-:Y:S02]  /*c650*/  HADD2.F32 R42, -RZ, R6.reuse.H0_H0 ;  /* 0x20000006ff2a7230 */ /* 0x100fe40000004100 */
[----:B------:R-:W-:Y:S01]  /*c660*/  @!P0 FADD.FTZ R4, -R4, -RZ ;  /* 0x800000ff04048221 */ /* 0x000fe20000010100 */
[--C-:B------:R-:W-:Y:S02]  /*c670*/  HADD2.F32 R43, -RZ, R7.reuse.H0_H0 ;  /* 0x20000007ff2b7230 */ /* 0x100fe40000004100 */
[----:B------:R-:W-:Y:S01]  /*c680*/  @!P0 FADD.FTZ R5, -R5, -RZ ;  /* 0x800000ff05058221 */ /* 0x000fe20000010100 */
[----:B------:R-:W-:Y:S02]  /*c690*/  HADD2.F32 R6, -RZ, R6.H1_H1 ;  /* 0x30000006ff067230 */ /* 0x000fe40000004100 */
[----:B------:R-:W-:Y:S01]  /*c6a0*/  FMUL.FTZ R31, R31, R4 ;  /* 0x000000041f1f7220 */ /* 0x000fe20000410000 */
[----:B------:R-:W-:-:S02]  /*c6b0*/  HADD2.F32 R7, -RZ, R7.H1_H1 ;  /* 0x30000007ff077230 */ /* 0x000fc40000004100 */
[----:B------:R-:W-:Y:S01]  /*c6c0*/  FMUL.FTZ R38, R38, R5 ;  /* 0x0000000526267220 */ /* 0x000fe20000410000 */
[----:B-----5:R-:W-:Y:S02]  /*c6d0*/  HADD2.F32 R5, -RZ, R32.H0_H0 ;  /* 0x20000020ff057230 */ /* 0x020fe40000004100 */
[----:B------:R-:W-:Y:S01]  /*c6e0*/  FMUL.FTZ R30, R30, R15 ;  /* 0x0000000f1e1e7220 */ /* 0x000fe20000410000 */
[----:B----4-:R-:W-:Y:S02]  /*c6f0*/  HADD2.F32 R4, -RZ, R8.H0_H0 ;  /* 0x20000008ff047230 */ /* 0x010fe40000004100 */
[----:B------:R-:W-:Y:S01]  /*c700*/  @!P0 FADD.FTZ R42, -R42, -RZ ;  /* 0x800000ff2a2a8221 */ /* 0x000fe20000010100 */
[----:B------:R-:W-:Y:S02]  /*c710*/  HADD2.F32 R32, -RZ, R32.H1_H1 ;  /* 0x30000020ff207230 */ /* 0x000fe40000004100 */
[----:B------:R-:W-:Y:S01]  /*c720*/  @!P0 FADD.FTZ R6, -R6, -RZ ;  /* 0x800000ff06068221 */ /* 0x000fe20000010100 */
[----:B------:R-:W-:-:S02]  /*c730*/  HADD2.F32 R8, -RZ, R8.H1_H1 ;  /* 0x30000008ff087230 */ /* 0x000fc40000004100 */
[----:B------:R-:W-:Y:S01]  /*c740*/  @!P0 FADD.FTZ R7, -R7, -RZ ;  /* 0x800000ff07078221 */ /* 0x000fe20000010100 */
[----:B------:R-:W-:Y:S01]  /*c750*/  @!P0 FADD.FTZ R43, -R43, -RZ ;  /* 0x800000ff2b2b8221 */ /* 0x000fe20000010100 */
[----:B------:R-:W-:Y:S01]  /*c760*/  FMUL.FTZ R13, R13, R42 ;  /* 0x0000002a0d0d7220 */ /* 0x000fe20000410000 */
[----:B------:R-:W-:Y:S01]  /*c770*/  FMUL.FTZ R39, R39, R6 ;  /* 0x0000000627277220 */ /* 0x000fe20000410000 */
[----:B------:R-:W-:Y:S01]  /*c780*/  FMUL.FTZ R40, R40, R7 ;  /* 0x0000000728287220 */ /* 0x000fe20000410000 */
[----:B------:R-:W-:Y:S01]  /*c790*/  FFMA.FTZ R4, R5, R4, R30 ;  /* 0x0000000405047223 */ /* 0x000fe2000001001e */
[----:B------:R-:W-:Y:S01]  /*c7a0*/  FFMA.FTZ R31, R32, R8, R31 ;  /* 0x00000008201f7223 */ /* 0x000fe2000001001f */
[----:B------:R-:W-:Y:S02]  /*c7b0*/  HADD2.F32 R7, -RZ, R33.H0_H0 ;  /* 0x20000021ff077230 */ /* 0x000fe40000004100 */
[----:B------:R-:W-:Y:S01]  /*c7c0*/  FMUL.FTZ R12, R12, R41 ;  /* 0x000000290c0c7220 */ /* 0x000fe20000410000 */
[----:B------:R-:W-:-:S02]  /*c7d0*/  HADD2.F32 R6, -RZ, R9.H0_H0 ;  /* 0x20000009ff067230 */ /* 0x000fc40000004100 */
[----:B------:R-:W-:Y:S01]  /*c7e0*/  FMUL.FTZ R14, R14, R43 ;  /* 0x0000002b0e0e7220 */ /* 0x000fe20000410000 */
[----:B------:R-:W-:Y:S01]  /*c7f0*/  HADD2.F32 R42, -RZ, R10.H0_H0 ;  /* 0x2000000aff2a7230 */ /* 0x000fe20000004100 */
[----:B------:R-:W-:Y:S01]  /*c800*/  F2FP.F16.F32.PACK_AB R32, R31, R4 ;  /* 0x000000041f20723e */ /* 0x000fe200000000ff */
[----:B------:R-:W-:Y:S02]  /*c810*/  HADD2.F32 R15, -RZ, R11.H0_H0 ;  /* 0x2000000bff0f7230 */ /* 0x000fe40000004100 */
[----:B------:R-:W-:Y:S01]  /*c820*/  FFMA.FTZ R6, R7, R6, R12 ;  /* 0x0000000607067223 */ /* 0x000fe2000001000c */
[----:B------:R-:W-:Y:S02]  /*c830*/  HADD2.F32 R8, -RZ, R34.H0_H0 ;  /* 0x20000022ff087230 */ /* 0x000fe40000004100 */
[----:B------:R-:W-:Y:S02]  /*c840*/  HADD2.F32 R5, -RZ, R35.H0_H0 ;  /* 0x20000023ff057230 */ /* 0x000fe40000004100 */
[----:B------:R-:W-:-:S02]  /*c850*/  HADD2.F32 R9, -RZ, R9.H1_H1 ;  /* 0x30000009ff097230 */ /* 0x000fc40000004100 */
[----:B------:R-:W-:Y:S01]  /*c860*/  FFMA.FTZ R8, R8, R42, R13 ;  /* 0x0000002a08087223 */ /* 0x000fe2000001000d */
[----:B------:R-:W-:Y:S02]  /*c870*/  HADD2.F32 R10, -RZ, R10.H1_H1 ;  /* 0x3000000aff0a7230 */ /* 0x000fe40000004100 */
[----:B------:R-:W-:Y:S01]  /*c880*/  FFMA.FTZ R5, R5, R15, R14 ;  /* 0x0000000f05057223 */ /* 0x000fe2000001000e */
[----:B------:R-:W-:Y:S02]  /*c890*/  HADD2.F32 R11, -RZ, R11.H1_H1 ;  /* 0x3000000bff0b7230 */ /* 0x000fe40000004100 */
[----:B------:R-:W-:Y:S02]  /*c8a0*/  HADD2.F32 R33, -RZ, R33.H1_H1 ;  /* 0x30000021ff217230 */ /* 0x000fe40000004100 */
[----:B------:R-:W-:Y:S02]  /*c8b0*/  HADD2.F32 R34, -RZ, R34.H1_H1 ;  /* 0x30000022ff227230 */ /* 0x000fe40000004100 */
[----:B------:R-:W-:-:S02]  /*c8c0*/  HADD2.F32 R35, -RZ, R35.H1_H1 ;  /* 0x30000023ff237230 */ /* 0x000fc40000004100 */
[----:B------:R-:W-:Y:S01]  /*c8d0*/  FFMA.FTZ R9, R33, R9, R38 ;  /* 0x0000000921097223 */ /* 0x000fe20000010026 */
[----:B------:R-:W-:Y:S02]  /*c8e0*/  FFMA.FTZ R39, R34, R10, R39 ;  /* 0x0000000a22277223 */ /* 0x000fe40000010027 */
[----:B------:R-:W-:Y:S02]  /*c8f0*/  FFMA.FTZ R40, R35, R11, R40 ;  /* 0x0000000b23287223 */ /* 0x000fe40000010028 */
[----:B------:R-:W-:Y:S02]  /*c900*/  F2FP.F16.F32.PACK_AB R33, R9, R6 ;  /* 0x000000060921723e */ /* 0x000fe400000000ff */
[----:B------:R-:W-:Y:S02]  /*c910*/  F2FP.F16.F32.PACK_AB R34, R39, R8 ;  /* 0x000000082722723e */ /* 0x000fe400000000ff */
[----:B------:R-:W-:Y:S02]  /*c920*/  F2FP.F16.F32.PACK_AB R35, R40, R5 ;  /* 0x000000052823723e */ /* 0x000fe400000000ff */
.L_x_1762:
[----:B------:R-:W-:Y:S05]  /*c930*/  BSYNC.RECONVERGENT B0 ;  /* 0x0000000000007941 */ /* 0x000fea0003800200 */
.L_x_1761:
[----:B-----5:R2:W-:Y:S01]  /*c940*/  STS.128 [R159+0x800], R32 ;  /* 0x000800209f007388 */ /* 0x0205e20000000c00 */
[----:B------:R-:W-:Y:S01]  /*c950*/  LOP3.LUT R4, R24, 0x20, RZ, 0xfc, !PT ;  /* 0x0000002018047812 */ /* 0x000fe200078efcff */
[----:B------:R-:W-:Y:S03]  /*c960*/  BSSY.RECONVERGENT B0, `(.L_x_1763) ;  /* 0x0000053000007945 */ /* 0x000fe60003800200 */
[----:B------:R-:W-:-:S13]  /*c970*/  ISETP.GE.AND P0, PT, R4, R3, PT ;  /* 0x000000030400720c */ /* 0x000fda0003f06270 */
[----:B------:R-:W-:Y:S05]  /*c980*/  @P0 BRA `(.L_x_1764) ;  /* 0x0000000400400947 */ /* 0x000fea0003800000 */
[----:B------:R-:W4:Y:S01]  /*c990*/  LDCU.64 UR8, c[0x0][0x4d0] ;  /* 0x00009a00ff0877ac */ /* 0x000f220008000a00 */
        /* <DEDUP_REMOVED lines=11> */
[----:B------:R-:W4:Y:S01]  /*ca50*/  LDG.E.128 R12, desc[UR6][R12.64+0x40] ;  /* 0x000040060c0c7981 */ /* 0x000f22000c1e1d00 */
[----:B------:R-:W-:Y:S01]  /*ca60*/  IADD3.X R5, PT, PT, R8, UR9, RZ, P1, !PT ;  /* 0x0000000908057c10 */ /* 0x000fe20008ffe4ff */
[----:B------:R-:W5:Y:S05]  /*ca70*/  LDCU.64 UR8, c[0x0][0x4c8] ;  /* 0x00009900ff0877ac */ /* 0x000f6a0008000a00 */
[----:B------:R-:W3:Y:S01]  /*ca80*/  LDG.E.128 R4, desc[UR6][R4.64+0x40] ;  /* 0x0000400604047981 */ /* 0x000ee2000c1e1d00 */
[----:B-----5:R-:W-:-:S04]  /*ca90*/  IADD3 R10, P1, PT, R9, UR8, RZ ;  /* 0x00000008090a7c10 */ /* 0x020fc8000ff3e0ff */
[----:B------:R-:W-:-:S06]  /*caa0*/  IADD3.X R11, PT, PT, R8, UR9, RZ, P1, !PT ;  /* 0x00000009080b7c10 */ /* 0x000fcc0008ffe4ff */
[----:B------:R-:W5:Y:S01]  /*cab0*/  LDG.E.128 R8, desc[UR6][R10.64+0x40] ;  /* 0x000040060a087981 */ /* 0x000f62000c1e1d00 */
[----:B------:R-:W-:Y:S01]  /*cac0*/  MOV R30, R22 ;  /* 0x00000016001e7202 */ /* 0x000fe20000000f00 */
[--C-:B----4-:R-:W-:Y:S02]  /*cad0*/  HADD2.F32 R22, -RZ, R12.reuse.H0_H0 ;  /* 0x2000000cff167230 */ /* 0x110fe40000004100 */
[----:B------:R-:W-:Y:S02]  /*cae0*/  HADD2.F32 R31, -RZ, R12.H1_H1 ;  /* 0x3000000cff1f7230 */ /* 0x000fe40000004100 */
[--C-:B------:R-:W-:Y:S02]  /*caf0*/  HADD2.F32 R12, -RZ, R13.reuse.H0_H0 ;  /* 0x2000000dff0c7230 */ /* 0x100fe40000004100 */
[----:B--2---:R-:W-:Y:S02]  /*cb00*/  HADD2.F32 R32, -RZ, R13.H1_H1 ;  /* 0x3000000dff207230 */ /* 0x004fe40000004100 */
        /* <DEDUP_REMOVED lines=10> */
[--C-:B-1----:R-:W-:Y:S02]  /*cbb0*/  HADD2.F32 R38, -RZ, R6.reuse.H0_H0 ;  /* 0x20000006ff267230 */ /* 0x102fe40000004100 */
        /* <DEDUP_REMOVED lines=45> */
.L_x_1764:
[----:B------:R-:W-:Y:S05]  /*ce90*/  BSYNC.RECONVERGENT B0 ;  /* 0x0000000000007941 */ /* 0x000fea0003800200 */
.L_x_1763:
[----:B------:R4:W-:Y:S01]  /*cea0*/  STS.128 [R159+0x1800], R20 ;  /* 0x001800149f007388 */ /* 0x0009e20000000c00 */
[----:B------:R-:W-:Y:S01]  /*ceb0*/  LOP3.LUT R24, R24, 0x40, RZ, 0xfc, !PT ;  /* 0x0000004018187812 */ /* 0x000fe200078efcff */
[----:B------:R-:W-:Y:S03]  /*cec0*/  BSSY.RECONVERGENT B0, `(.L_x_1765) ;  /* 0x0000052000007945 */ /* 0x000fe60003800200 */
[----:B------:R-:W-:-:S13]  /*ced0*/  ISETP.GE.AND P0, PT, R24, R3, PT ;  /* 0x000000031800720c */ /* 0x000fda0003f06270 */
[----:B------:R-:W-:Y:S05]  /*cee0*/  @P0 BRA `(.L_x_1766) ;  /* 0x00000004003c0947 */ /* 0x000fea0003800000 */
[----:B------:R-:W5:Y:S01]  /*cef0*/  LDCU.64 UR8, c[0x0][0x4d0] ;  /* 0x00009a00ff0877ac */ /* 0x000f620008000a00 */
        /* <DEDUP_REMOVED lines=10> */
[----:B-----5:R-:W-:-:S03]  /*cfa0*/  IADD3 R4, P1, PT, R0, UR8, RZ ;  /* 0x0000000800047c10 */ /* 0x020fc6000ff3e0ff */
[----:B------:R-:W5:Y:S01]  /*cfb0*/  LDG.E.128 R12, desc[UR6][R12.64+0x80] ;  /* 0x000080060c0c7981 */ /* 0x000f62000c1e1d00 */
[----:B------:R-:W-:Y:S01]  /*cfc0*/  IADD3.X R5, PT, PT, R2, UR9, RZ, P1, !PT ;  /* 0x0000000902057c10 */ /* 0x000fe20008ffe4ff */
[----:B------:R-:W1:Y:S05]  /*cfd0*/  LDCU.64 UR8, c[0x0][0x4c8] ;  /* 0x00009900ff0877ac */ /* 0x000e6a0008000a00 */
[----:B------:R-:W2:Y:S01]  /*cfe0*/  LDG.E.128 R4, desc[UR6][R4.64+0x80] ;  /* 0x0000800604047981 */ /* 0x000ea2000c1e1d00 */
[----:B-1----:R-:W-:-:S04]  /*cff0*/  IADD3 R8, P1, PT, R0, UR8, RZ ;  /* 0x0000000800087c10 */ /* 0x002fc8000ff3e0ff */
[----:B------:R-:W-:-:S06]  /*d000*/  IADD3.X R9, PT, PT, R2, UR9, RZ, P1, !PT ;  /* 0x0000000902097c10 */ /* 0x000fcc0008ffe4ff */
[----:B------:R-:W3:Y:S01]  /*d010*/  LDG.E.128 R8, desc[UR6][R8.64+0x80] ;  /* 0x0000800608087981 */ /* 0x000ee2000c1e1d00 */
[--C-:B-----5:R-:W-:Y:S02]  /*d020*/  HADD2.F32 R3, -RZ, R14.reuse.H0_H0 ;  /* 0x2000000eff037230 */ /* 0x120fe40000004100 */
[----:B----4-:R-:W-:Y:S02]  /*d030*/  HADD2.F32 R20, -RZ, R14.H1_H1 ;  /* 0x3000000eff147230 */ /* 0x010fe40000004100 */
[--C-:B------:R-:W-:Y:S02]  /*d040*/  HADD2.F32 R14, -RZ, R15.reuse.H0_H0 ;  /* 0x2000000fff0e7230 */ /* 0x100fe40000004100 */
[----:B------:R-:W-:Y:S02]  /*d050*/  HADD2.F32 R21, -RZ, R15.H1_H1 ;  /* 0x3000000fff157230 */ /* 0x000fe40000004100 */
[--C-:B--2---:R-:W-:Y:S02]  /*d060*/  HADD2.F32 R15, -RZ, R4.reuse.H0_H0 ;  /* 0x20000004ff0f7230 */ /* 0x104fe40000004100 */
[----:B------:R-:W-:-:S02]  /*d070*/  HADD2.F32 R25, -RZ, R4.H1_H1 ;  /* 0x30000004ff197230 */ /* 0x000fc40000004100 */
[--C-:B------:R-:W-:Y:S02]  /*d080*/  HADD2.F32 R23, -RZ, R5.reuse.H0_H0 ;  /* 0x20000005ff177230 */ /* 0x100fe40000004100 */
        /* <DEDUP_REMOVED lines=21> */
[----:B---3--:R-:W-:Y:S02]  /*d1e0*/  HADD2.F32 R4, -RZ, R8.H0_H0 ;  /* 0x20000008ff047230 */ /* 0x008fe40000004100 */
[----:B------:R-:W-:Y:S01]  /*d1f0*/  FMUL.FTZ R12, R12, R25 ;  /* 0x000000190c0c7220 */ /* 0x000fe20000410000 */
[--C-:B------:R-:W-:Y:S02]  /*d200*/  HADD2.F32 R5, -RZ, R16.reuse.H0_H0 ;  /* 0x20000010ff057230 */ /* 0x100fe40000004100 */
        /* <DEDUP_REMOVED lines=29> */
.L_x_1766:
[----:B------:R-:W-:Y:S05]  /*d3e0*/  BSYNC.RECONVERGENT B0 ;  /* 0x0000000000007941 */ /* 0x000fea0003800200 */
.L_x_1765:
[----:B------:R1:W-:Y:S02]  /*d3f0*/  STS.128 [R159+0x2800], R16 ;  /* 0x002800109f007388 */ /* 0x0003e40000000c00 */
.L_x_1737:
[----:B------:R-:W-:Y:S05]  /*d400*/  BSYNC.RECONVERGENT B2 ;  /* 0x0000000000027941 */ /* 0x000fea0003800200 */
.L_x_1733:
[----:B------:R-:W-:Y:S01]  /*d410*/  IMAD.IADD R7, R74, 0x1, -R72 ;  /* 0x000000014a077824 */ /* 0x000fe200078e0a48 */
[----:B------:R-:W-:Y:S01]  /*d420*/  LEA R145, R61, UR4, 0x1 ;  /* 0x000000043d917c11 */ /* 0x000fe2000f8e08ff */
[----:B------:R-:W-:Y:S01]  /*d430*/  VIADD R6, R122, 0x40 ;  /* 0x000000407a067836 */ /* 0x000fe20000000000 */
[----:B------:R-:W-:Y:S01]  /*d440*/  LEA R144, R60, UR4, 0x1 ;  /* 0x000000043c907c11 */ /* 0x000fe2000f8e08ff */
[----:B------:R-:W-:Y:S01]  /*d450*/  VIADD R0, R122, 0x60 ;  /* 0x000000607a007836 */ /* 0x000fe20000000000 */
[-C--:B------:R-:W-:Y:S01]  /*d460*/  ISETP.GE.AND P5, PT, R158, R7.reuse, PT ;  /* 0x000000079e00720c */ /* 0x080fe20003fa6270 */
[----:B------:R-:W5:Y:S01]  /*d470*/  LDCU UR5, c[0x0][0x508] ;  /* 0x0000a100ff0577ac */ /* 0x000f620008000800 */
[-C--:B------:R-:W-:Y:S02]  /*d480*/  ISETP.GE.AND P4, PT, R6, R7.reuse, PT ;  /* 0x000000070600720c */ /* 0x080fe40003f86270 */
[-C--:B------:R-:W-:Y:S02]  /*d490*/  ISETP.GE.AND P3, PT, R0, R7.reuse, PT ;  /* 0x000000070000720c */ /* 0x080fe40003f66270 */
[----:B------:R-:W-:-:S02]  /*d4a0*/  ISETP.GE.AND P6, PT, R122, R7, PT ;  /* 0x000000077a00720c */ /* 0x000fc40003fc6270 */
[-C--:B------:R-:W-:Y:S02]  /*d4b0*/  ISETP.GE.AND P1, PT, R0, R7.reuse, PT ;  /* 0x000000070000720c */ /* 0x080fe40003f26270 */
[----:B------:R-:W-:Y:S02]  /*d4c0*/  ISETP.GE.AND P2, PT, R6, R7, PT ;  /* 0x000000070600720c */ /* 0x000fe40003f46270 */
[----:B------:R-:W-:Y:S02]  /*d4d0*/  LOP3.LUT R73, R73, 0x1f0, RZ, 0xc0, !PT ;  /* 0x000001f049497812 */ /* 0x000fe400078ec0ff */
[C---:B-1--4-:R-:W-:Y:S01]  /*d4e0*/  @!P5 LEA R8, P0, R99.reuse, R146, 0x1 ;  /* 0x000000926308d211 */ /* 0x052fe200078008ff */
[----:B---3--:R-:W1:Y:S01]  /*d4f0*/  @!P4 LDC.64 R4, c[0x0][0x3b8] ;  /* 0x0000ee00ff04cb82 */ /* 0x008e620000000a00 */
[----:B------:R-:W-:Y:S02]  /*d500*/  LOP3.LUT R122, R122, 0x7, RZ, 0xc0, !PT ;  /* 0x000000077a7a7812 */ /* 0x000fe400078ec0ff */
[----:B------:R-:W-:Y:S01]  /*d510*/  @!P5 LEA.HI.X R9, R99, R147, R94, 0x1, P0 ;  /* 0x000000936309d211 */ /* 0x000fe200000f0c5e */
[----:B------:R-:W-:Y:S01]  /*d520*/  @!PT LDS RZ, [RZ] ;  /* 0x00000000fffff984 */ /* 0x000fe20000000800 */
[----:B------:R-:W-:Y:S01]  /*d530*/  @!PT LDS RZ, [RZ] ;  /* 0x00000000fffff984 */ /* 0x000fe20000000800 */
[----:B------:R-:W-:Y:S01]  /*d540*/  @!PT LDS RZ, [RZ] ;  /* 0x00000000fffff984 */ /* 0x000fe20000000800 */
[----:B------:R-:W-:Y:S01]  /*d550*/  @!P6 LDGSTS.E.BYPASS.LTC128B.128 [R159+0x3000], desc[UR6][R146.64] ;  /* 0x03000000929fefae */ /* 0x000fe2000b981a06 */
[----:B------:R-:W-:-:S03]  /*d560*/  IADD3 R73, PT, PT, R73, 0x1, R154 ;  /* 0x0000000149497810 */ /* 0x000fc60007ffe09a */
[----:B------:R-:W3:Y:S01]  /*d570*/  @!P3 LDC.64 R2, c[0x0][0x3b8] ;  /* 0x0000ee00ff02bb82 */ /* 0x000ee20000000a00 */
[----:B------:R-:W-:Y:S01]  /*d580*/  @!P6 LDGSTS.E.BYPASS.LTC128B.128 [R159+0x5000], desc[UR6][R146.64+0x40] ;  /* 0x05000040929fefae */ /* 0x000fe2000b981a06 */
[----:B------:R-:W-:-:S03]  /*d590*/  IADD3 R73, PT, PT, -R155, R73, R122 ;  /* 0x000000499b497210 */ /* 0x000fc60007ffe17a */
[----:B------:R-:W-:Y:S01]  /*d5a0*/  @!P6 LDGSTS.E.BYPASS.LTC128B.128 [R159+0x7000], desc[UR6][R146.64+0x80] ;  /* 0x07000080929fefae */ /* 0x000fe2000b981a06 */
[----:B-----5:R-:W-:-:S03]  /*d5b0*/  IADD3 R119, PT, PT, R73, UR5, R74 ;  /* 0x0000000549777c10 */ /* 0x020fc6000fffe04a */
[----:B------:R-:W-:Y:S01]  /*d5c0*/  @!P5 LDGSTS.E.BYPASS.LTC128B.128 [R159+0x3800], desc[UR6][R8.64] ;  /* 0x03800000089fdfae */ /* 0x000fe2000b981a06 */
[C---:B------:R-:W-:Y:S02]  /*d5d0*/  VIMNMX R118, PT, PT, R119.reuse, R74, PT ;  /* 0x0000004a77767248 */ /* 0x040fe40003fe0100 */
[----:B------:R-:W-:Y:S01]  /*d5e0*/  VIADDMNMX R119, R119, 0x8, R74, PT ;  /* 0x0000000877777846 */ /* 0x000fe2000380014a */
[----:B------:R-:W-:Y:S01]  /*d5f0*/  @!P5 LDGSTS.E.BYPASS.LTC128B.128 [R159+0x5800], desc[UR6][R8.64+0x40] ;  /* 0x05800040089fdfae */ /* 0x000fe2000b981a06 */
[----:B-1----:R-:W-:-:S03]  /*d600*/  @!P4 LEA R10, P0, R4, R146, 0x7 ;  /* 0x00000092040ac211 */ /* 0x002fc600078038ff */
[----:B------:R1:W-:Y:S01]  /*d610*/  @!P5 LDGSTS.E.BYPASS.LTC128B.128 [R159+0x7800], desc[UR6][R8.64+0x80] ;  /* 0x07800080089fdfae */ /* 0x0003e2000b981a06 */
[----:B------:R-:W-:Y:S02]  /*d620*/  @!P4 LEA.HI.X R11, R4, R147, R5, 0x7, P0 ;  /* 0x00000093040bc211 */ /* 0x000fe400000f3c05 */
[----:B------:R-:W4:Y:S01]  /*d630*/  @!P2 LDC.64 R4, c[0x0][0x3c0] ;  /* 0x0000f000ff04ab82 */ /* 0x000f220000000a00 */
[----:B------:R-:W-:Y:S01]  /*d640*/  ISETP.GE.AND P0, PT, R158, R7, PT ;  /* 0x000000079e00720c */ /* 0x000fe20003f06270 */
[----:B---3--:R-:W-:Y:S01]  /*d650*/  @!P3 IMAD.WIDE.U32 R12, R2, 0xc0, R146 ;  /* 0x000000c0020cb825 */ /* 0x008fe200078e0092 */
[----:B------:R-:W-:Y:S03]  /*d660*/  @!P4 LDGSTS.E.BYPASS.LTC128B.128 [R159+0x4000], desc[UR6][R10.64] ;  /* 0x040000000a9fcfae */ /* 0x000fe6000b981a06 */
[----:B------:R-:W-:Y:S01]  /*d670*/  @!P3 IMAD R0, R3, 0xc0, RZ ;  /* 0x000000c00300b824 */ /* 0x000fe200078e02ff */
[----:B------:R-:W-:Y:S01]  /*d680*/  @!P4 LDGSTS.E.BYPASS.LTC128B.128 [R159+0x6000], desc[UR6][R10.64+0x40] ;  /* 0x060000400a9fcfae */ /* 0x000fe2000b981a06 */
[----:B------:R-:W1:Y:S02]  /*d690*/  @!P1 LDC.64 R2, c[0x0][0x3c0] ;  /* 0x0000f000ff029b82 */ /* 0x000e640000000a00 */
[----:B------:R-:W-:Y:S01]  /*d6a0*/  @!P3 IMAD.IADD R13, R0, 0x1, R13 ;  /* 0x00000001000db824 */ /* 0x000fe200078e020d */
[----:B------:R-:W-:Y:S04]  /*d6b0*/  @!P4 LDGSTS.E.BYPASS.LTC128B.128 [R159+0x8000], desc[UR6][R10.64+0x80] ;  /* 0x080000800a9fcfae */ /* 0x000fe8000b981a06 */
[----:B------:R-:W-:Y:S04]  /*d6c0*/  @!P3 LDGSTS.E.BYPASS.LTC128B.128 [R159+0x4800], desc[UR6][R12.64] ;  /* 0x048000000c9fbfae */ /* 0x000fe8000b981a06 */
[----:B------:R-:W-:Y:S04]  /*d6d0*/  @!P3 LDGSTS.E.BYPASS.LTC128B.128 [R159+0x6800], desc[UR6][R12.64+0x40] ;  /* 0x068000400c9fbfae */ /* 0x000fe8000b981a06 */
[----:B------:R-:W-:Y:S01]  /*d6e0*/  @!P3 LDGSTS.E.BYPASS.LTC128B.128 [R159+0x8800], desc[UR6][R12.64+0x80] ;  /* 0x088000800c9fbfae */ /* 0x000fe2000b981a06 */
[----:B------:R-:W-:-:S03]  /*d6f0*/  @!P0 LEA R6, P3, R97, R148, 0x1 ;  /* 0x0000009461068211 */ /* 0x000fc600078608ff */
[----:B------:R-:W0:Y:S01]  /*d700*/  LDGDEPBAR ;  /* 0x00000000000079af */ /* 0x000e220000000000 */
[----:B------:R-:W-:Y:S01]  /*d710*/  @!P0 LEA.HI.X R7, R97, R149, R92, 0x1, P3 ;  /* 0x0000009561078211 */ /* 0x000fe200018f0c5c */
[----:B-1----:R-:W-:Y:S01]  /*d720*/  @!P1 IMAD.WIDE.U32 R8, R2, 0xc0, R148 ;  /* 0x000000c002089825 */ /* 0x002fe200078e0094 */
[----:B----4-:R-:W-:-:S03]  /*d730*/  @!P2 LEA R2, P3, R4, R148, 0x7 ;  /* 0x000000940402a211 */ /* 0x010fc600078638ff */
[----:B------:R-:W-:-:S04]  /*d740*/  @!P1 IMAD R3, R3, 0xc0, RZ ;  /* 0x000000c003039824 */ /* 0x000fc800078e02ff */
[----:B------:R-:W-:Y:S01]  /*d750*/  @!P1 IMAD.IADD R9, R3, 0x1, R9 ;  /* 0x0000000103099824 */ /* 0x000fe200078e0209 */
[----:B------:R-:W-:Y:S01]  /*d760*/  @!P2 LEA.HI.X R3, R4, R149, R5, 0x7, P3 ;  /* 0x000000950403a211 */ /* 0x000fe200018f3c05 */
        /* <DEDUP_REMOVED lines=10> */
[----:B------:R-:W-:Y:S01]  /*d810*/  @P6 STS.128 [R159+0xd000], RZ ;  /* 0x00d000ff9f006388 */ /* 0x000fe20000000c00 */
[----:B------:R-:W-:-:S03]  /*d820*/  ISETP.NE.AND P6, PT, R117, 0x1, PT ;  /* 0x000000017500780c */ /* 0x000fc60003fc5270 */
        /* <DEDUP_REMOVED lines=8> */
[----:B------:R-:W-:Y:S01]  /*d8b0*/  @!P0 LDGSTS.E.BYPASS.LTC128B.128 [R159+0xd800], desc[UR6][R6.64+0x80] ;  /* 0x0d800080069f8fae */ /* 0x000fe2000b981a06 */
[----:B------:R-:W-:-:S03]  /*d8c0*/  LOP3.LUT P0, RZ, R151, 0x4, RZ, 0xc0, !PT ;  /* 0x0000000497ff7812 */ /* 0x000fc6000780c0ff */
        /* <DEDUP_REMOVED lines=18> */
[----:B-1----:R-:W-:-:S03]  /*d9f0*/  IMAD.MOV.U32 R3, RZ, RZ, 0x10 ;  /* 0x00000010ff037424 */ /* 0x002fc600078e00ff */
[----:B------:R-:W-:Y:S04]  /*da00*/  LDSM.16.M88.4 R64, [R145] ;  /* 0x000000009140783b */ /* 0x000fe80000000200 */
[----:B--2---:R-:W1:Y:S01]  /*da10*/  LDSM.16.M88.4 R20, [R144+0x3000] ;  /* 0x003000009014783b */ /* 0x004e620000000200 */
[----:B------:R-:W-:-:S03]  /*da20*/  SEL R3, R3, 0xfffffff0, !P0 ;  /* 0xfffffff003037807 */ /* 0x000fc60004000000 */
[----:B------:R-:W2:Y:S02]  /*da30*/  LDSM.16.M88.4 R12, [R144+0x3400] ;  /* 0x00340000900c783b */ /* 0x000ea40000000200 */
[C---:B------:R-:W-:Y:S02]  /*da40*/  IMAD R143, R3.reuse, 0x2, R145 ;  /* 0x00000002038f7824 */ /* 0x040fe400078e0291 */
[----:B------:R-:W3:Y:S01]  /*da50*/  LDSM.16.M88.4 R4, [R144+0x3800] ;  /* 0x003800009004783b */ /* 0x000ee20000000200 */
[----:B------:R-:W-:-:S03]  /*da60*/  IMAD R141, R3, 0x2, R144 ;  /* 0x00000002038d7824 */ /* 0x000fc600078e0290 */
[----:B------:R-:W-:Y:S04]  /*da70*/  LDSM.16.M88.4 R44, [R143] ;  /* 0x000000008f2c783b */ /* 0x000fe80000000200 */
[----:B------:R-:W4:Y:S04]  /*da80*/  LDSM.16.M88.4 R40, [R141+0x3000] ;  /* 0x003000008d28783b */ /* 0x000f280000000200 */
[----:B------:R-:W5:Y:S04]  /*da90*/  LDSM.16.M88.4 R32, [R141+0x3400] ;  /* 0x003400008d20783b */ /* 0x000f680000000200 */
[----:B------:R-:W5:Y:S04]  /*daa0*/  LDSM.16.M88.4 R28, [R141+0x3800] ;  /* 0x003800008d1c783b */ /* 0x000f680000000200 */
[----:B------:R-:W5:Y:S04]  /*dab0*/  LDSM.16.M88.4 R100, [R144+0x3c00] ;  /* 0x003c00009064783b */ /* 0x000f680000000200 */
[----:B------:R-:W5:Y:S04]  /*dac0*/  LDSM.16.M88.4 R92, [R144+0x4000] ;  /* 0x00400000905c783b */ /* 0x000f680000000200 */
[----:B------:R-:W5:Y:S01]  /*dad0*/  LDSM.16.M88.4 R84, [R144+0x4400] ;  /* 0x004400009054783b */ /* 0x000f620000000200 */
[C---:B-1----:R-:W-:Y:S03]  /*dae0*/  HMMA.16816.F32 R24, R64.reuse, R20, RZ ;  /* 0x000000144018723c */ /* 0x042fe600000018ff */
[----:B------:R-:W1:Y:S04]  /*daf0*/  LDSM.16.M88.4 R76, [R144+0x4800] ;  /* 0x00480000904c783b */ /* 0x000e680000000200 */
[----:B------:R-:W1:Y:S01]  /*db00*/  LDSM.16.M88.4 R48, [R144+0x4c00] ;  /* 0x004c00009030783b */ /* 0x000e620000000200 */
[C---:B--2---:R-:W-:Y:S03]  /*db10*/  HMMA.16816.F32 R16, R64.reuse, R12, RZ ;  /* 0x0000000c4010723c */ /* 0x044fe600000018ff */
[----:B------:R-:W2:Y:S04]  /*db20*/  LDSM.16.M88.4 R36, [R141+0x3c00] ;  /* 0x003c00008d24783b */ /* 0x000ea80000000200 */
[----:B------:R-:W-:Y:S01]  /*db30*/  LDSM.16.M88.4 R112, [R145+0x1000] ;  /* 0x001000009170783b */ /* 0x000fe20000000200 */
[C---:B---3--:R-:W-:Y:S03]  /*db40*/  HMMA.16816.F32 R8, R64.reuse, R4, RZ ;  /* 0x000000044008723c */ /* 0x048fe600000018ff */
        /* <DEDUP_REMOVED lines=8> */
[----:B------:R-:W-:Y:S03]  /*dbd0*/  HMMA.16816.F32 R4, R64, R6, RZ ;  /* 0x000000064004723c */ /* 0x000fe600000018ff */
[----:B------:R-:W-:Y:S04]  /*dbe0*/  LDSM.16.M88.4 R136, [R145+0x2000] ;  /* 0x002000009188783b */ /* 0x000fe80000000200 */
[----:B------:R-:W-:Y:S01]  /*dbf0*/  LDSM.16.M88.4 R132, [R144+0x7c00] ;  /* 0x007c00009084783b */ /* 0x000fe20000000200 */
[C---:B----4-:R-:W-:Y:S03]  /*dc00*/  HMMA.16816.F32 R24, R44.reuse, R40, R24 ;  /* 0x000000282c18723c */ /* 0x050fe60000001818 */
[----:B------:R-:W0:Y:S05]  /*dc10*/  LDGDEPBAR ;  /* 0x00000000000079af */ /* 0x000e2a0000000000 */
[C---:B------:R-:W-:Y:S01]  /*dc20*/  HMMA.16816.F32 R20, R44.reuse, R42, R20 ;  /* 0x0000002a2c14723c */ /* 0x040fe20000001814 */
[----:B------:R-:W3:Y:S07]  /*dc30*/  LDSM.16.M88.4 R40, [R141+0x4000] ;  /* 0x004000008d28783b */ /* 0x000eee0000000200 */
[C---:B-----5:R-:W-:Y:S08]  /*dc40*/  HMMA.16816.F32 R16, R44.reuse, R32, R16 ;  /* 0x000000202c10723c */ /* 0x060ff00000001810 */
[C---:B------:R-:W-:Y:S01]  /*dc50*/  HMMA.16816.F32 R12, R44.reuse, R34, R12 ;  /* 0x000000222c0c723c */ /* 0x040fe2000000180c */
[----:B------:R-:W4:Y:S07]  /*dc60*/  LDSM.16.M88.4 R32, [R141+0x4400] ;  /* 0x004400008d20783b */ /* 0x000f2e0000000200 */
[C---:B------:R-:W-:Y:S08]  /*dc70*/  HMMA.16816.F32 R8, R44.reuse, R28, R8 ;  /* 0x0000001c2c08723c */ /* 0x040ff00000001808 */
[----:B------:R-:W-:Y:S01]  /*dc80*/  HMMA.16816.F32 R4, R44, R30, R4 ;  /* 0x0000001e2c04723c */ /* 0x000fe20000001804 */
[----:B------:R-:W5:Y:S07]  /*dc90*/  LDSM.16.M88.4 R28, [R141+0x4800] ;  /* 0x004800008d1c783b */ /* 0x000f6e0000000200 */
[C---:B------:R-:W-:Y:S08]  /*dca0*/  HMMA.16816.F32 R104, R64.reuse, R100, RZ ;  /* 0x000000644068723c */ /* 0x040ff000000018ff */
[C---:B------:R-:W-:Y:S08]  /*dcb0*/  HMMA.16816.F32 R96, R64.reuse, R92, RZ ;  /* 0x0000005c4060723c */ /* 0x040ff000000018ff */
[C---:B------:R-:W-:Y:S08]  /*dcc0*/  HMMA.16816.F32 R88, R64.reuse, R84, RZ ;  /* 0x000000544058723c */ /* 0x040ff000000018ff */
[C---:B-1----:R-:W-:Y:S08]  /*dcd0*/  HMMA.16816.F32 R80, R64.reuse, R76, RZ ;  /* 0x0000004c4050723c */ /* 0x042ff000000018ff */
        /* <DEDUP_REMOVED lines=16> */
[C---:B-----5:R-:W-:Y:S08]  /*dde0*/  HMMA.16816.F32 R80, R44.reuse, R28, R80 ;  /* 0x0000001c2c50723c */ /* 0x060ff00000001850 */
[C---:B------:R-:W-:Y:S01]  /*ddf0*/  HMMA.16816.F32 R76, R44.reuse, R30, R76 ;  /* 0x0000001e2c4c723c */ /* 0x040fe2000000184c */
[----:B------:R-:W5:Y:S07]  /*de00*/  LDSM.16.M88.4 R28, [R144+0x5c00] ;  /* 0x005c0000901c783b */ /* 0x000f6e0000000200 */
[C---:B-1----:R-:W-:Y:S08]  /*de10*/  HMMA.16816.F32 R68, R44.reuse, R48, R68 ;  /* 0x000000302c44723c */ /* 0x042ff00000001844 */
[----:B------:R-:W-:Y:S01]  /*de20*/  HMMA.16816.F32 R64, R44, R50, R64 ;  /* 0x000000322c40723c */ /* 0x000fe20000001840 */
[----:B------:R-:W1:Y:S04]  /*de30*/  LDSM.16.M88.4 R44, [R144+0x6000] ;  /* 0x00600000902c783b */ /* 0x000e680000000200 */
[----:B------:R-:W-:Y:S03]  /*de40*/  LDSM.16.M88.4 R48, [R141+0x6800] ;  /* 0x006800008d30783b */ /* 0x000fe60000000200 */
[C---:B--2---:R-:W-:Y:S08]  /*de50*/  HMMA.16816.F32 R24, R112.reuse, R36, R24 ;  /* 0x000000247018723c */ /* 0x044ff00000001818 */
[C---:B------:R-:W-:Y:S01]  /*de60*/  HMMA.16816.F32 R20, R112.reuse, R38, R20 ;  /* 0x000000267014723c */ /* 0x040fe20000001814 */
[----:B------:R-:W2:Y:S07]  /*de70*/  LDSM.16.M88.4 R36, [R144+0x6400] ;  /* 0x006400009024783b */ /* 0x000eae0000000200 */
[C---:B---3--:R-:W-:Y:S08]  /*de80*/  HMMA.16816.F32 R16, R112.reuse, R40, R16 ;  /* 0x000000287010723c */ /* 0x048ff00000001810 */
[C---:B------:R-:W-:Y:S01]  /*de90*/  HMMA.16816.F32 R12, R112.reuse, R42, R12 ;  /* 0x0000002a700c723c */ /* 0x040fe2000000180c */
[----:B------:R-:W-:Y:S07]  /*dea0*/  LDSM.16.M88.4 R40, [R143+0x1000] ;  /* 0x001000008f28783b */ /* 0x000fee0000000200 */
[C---:B----4-:R-:W-:Y:S08]  /*deb0*/  HMMA.16816.F32 R8, R112.reuse, R32, R8 ;  /* 0x000000207008723c */ /* 0x050ff00000001808 */
[C---:B------:R-:W-:Y:S01]  /*dec0*/  HMMA.16816.F32 R4, R112.reuse, R34, R4 ;  /* 0x000000227004723c */ /* 0x040fe20000001804 */
[----:B------:R-:W3:Y:S07]  /*ded0*/  LDSM.16.M88.4 R32, [R141+0x5400] ;  /* 0x005400008d20783b */ /* 0x000eee0000000200 */
[C---:B-----5:R-:W-:Y:S08]  /*dee0*/  HMMA.16816.F32 R104, R112.reuse, R28, R104 ;  /* 0x0000001c7068723c */ /* 0x060ff00000001868 */
[C---:B------:R-:W-:Y:S01]  /*def0*/  HMMA.16816.F32 R100, R112.reuse, R30, R100 ;  /* 0x0000001e7064723c */ /* 0x040fe20000001864 */
[----:B------:R-:W4:Y:S07]  /*df00*/  LDSM.16.M88.4 R28, [R141+0x5800] ;  /* 0x005800008d1c783b */ /* 0x000f2e0000000200 */
[C---:B-1----:R-:W-:Y:S08]  /*df10*/  HMMA.16816.F32 R96, R112.reuse, R44, R96 ;  /* 0x0000002c7060723c */ /* 0x042ff00000001860 */
[C---:B------:R-:W-:Y:S01]  /*df20*/  HMMA.16816.F32 R92, R112.reuse, R46, R92 ;  /* 0x0000002e705c723c */ /* 0x040fe2000000185c */
[----:B------:R-:W1:Y:S07]  /*df30*/  LDSM.16.M88.4 R44, [R141+0x6c00] ;  /* 0x006c00008d2c783b */ /* 0x000e6e0000000200 */
[C---:B--2---:R-:W-:Y:S08]  /*df40*/  HMMA.16816.F32 R88, R112.reuse, R36, R88 ;  /* 0x000000247058723c */ /* 0x044ff00000001858 */
[----:B------:R-:W-:Y:S01]  /*df50*/  HMMA.16816.F32 R84, R112, R38, R84 ;  /* 0x000000267054723c */ /* 0x000fe20000001854 */
[----:B------:R-:W2:Y:S07]  /*df60*/  LDSM.16.M88.4 R36, [R144+0x7000] ;  /* 0x007000009024783b */ /* 0x000eae0000000200 */
[C---:B---3--:R-:W-:Y:S08]  /*df70*/  HMMA.16816.F32 R16, R40.reuse, R32, R16 ;  /* 0x000000202810723c */ /* 0x048ff00000001810 */
[C---:B------:R-:W-:Y:S01]  /*df80*/  HMMA.16816.F32 R12, R40.reuse, R34, R12 ;  /* 0x00000022280c723c */ /* 0x040fe2000000180c */
[----:B------:R-:W3:Y:S07]  /*df90*/  LDSM.16.M88.4 R32, [R144+0x7400] ;  /* 0x007400009020783b */ /* 0x000eee0000000200 */
[C---:B----4-:R-:W-:Y:S08]  /*dfa0*/  HMMA.16816.F32 R8, R40.reuse, R28, R8 ;  /* 0x0000001c2808723c */ /* 0x050ff00000001808 */
[----:B------:R-:W-:Y:S01]  /*dfb0*/  HMMA.16816.F32 R4, R40, R30, R4 ;  /* 0x0000001e2804723c */ /* 0x000fe20000001804 */
[----:B------:R-:W4:Y:S07]  /*dfc0*/  LDSM.16.M88.4 R28, [R144+0x7800] ;  /* 0x00780000901c783b */ /* 0x000f2e0000000200 */
[C---:B------:R-:W-:Y:S08]  /*dfd0*/  HMMA.16816.F32 R80, R112.reuse, R128, R80 ;  /* 0x000000807050723c */ /* 0x040ff00000001850 */
[C---:B------:R-:W-:Y:S01]  /*dfe0*/  HMMA.16816.F32 R76, R112.reuse, R130, R76 ;  /* 0x00000082704c723c */ /* 0x040fe2000000184c */
[----:B------:R-:W5:Y:S07]  /*dff0*/  LDSM.16.M88.4 R128, [R144+0x8000] ;  /* 0x008000009080783b */ /* 0x000f6e0000000200 */
        /* <DEDUP_REMOVED lines=8> */
[C---:B------:R-:W-:Y:S01]  /*e080*/  HMMA.16816.F32 R100, R40.reuse, R62, R100 ;  /* 0x0000003e2864723c */ /* 0x040fe20000001864 */
[----:B------:R-:W-:Y:S07]  /*e090*/  LDSM.16.M88.4 R60, [R143+0x2000] ;  /* 0x002000008f3c783b */ /* 0x000fee0000000200 */
[C---:B------:R-:W-:Y:S08]  /*e0a0*/  HMMA.16816.F32 R96, R40.reuse, R56, R96 ;  /* 0x000000382860723c */ /* 0x040ff00000001860 */
[C---:B------:R-:W-:Y:S01]  /*e0b0*/  HMMA.16816.F32 R92, R40.reuse, R58, R92 ;  /* 0x0000003a285c723c */ /* 0x040fe2000000185c */
[----:B------:R-:W5:Y:S07]  /*e0c0*/  LDSM.16.M88.4 R56, [R141+0x7000] ;  /* 0x007000008d38783b */ /* 0x000f6e0000000200 */
[C---:B------:R-:W-:Y:S08]  /*e0d0*/  HMMA.16816.F32 R88, R40.reuse, R52, R88 ;  /* 0x000000342858723c */ /* 0x040ff00000001858 */
[C---:B------:R-:W-:Y:S01]  /*e0e0*/  HMMA.16816.F32 R84, R40.reuse, R54, R84 ;  /* 0x000000362854723c */ /* 0x040fe20000001854 */
[----:B------:R-:W5:Y:S07]  /*e0f0*/  LDSM.16.M88.4 R52, [R141+0x7400] ;  /* 0x007400008d34783b */ /* 0x000f6e0000000200 */
[C---:B------:R-:W-:Y:S08]  /*e100*/  HMMA.16816.F32 R80, R40.reuse, R48, R80 ;  /* 0x000000302850723c */ /* 0x040ff00000001850 */
[C---:B------:R-:W-:Y:S01]  /*e110*/  HMMA.16816.F32 R76, R40.reuse, R50, R76 ;  /* 0x00000032284c723c */ /* 0x040fe2000000184c */
[----:B------:R-:W5:Y:S07]  /*e120*/  LDSM.16.M88.4 R48, [R141+0x7800] ;  /* 0x007800008d30783b */ /* 0x000f6e0000000200 */
[C---:B-1----:R-:W-:Y:S08]  /*e130*/  HMMA.16816.F32 R68, R40.reuse, R44, R68 ;  /* 0x0000002c2844723c */ /* 0x042ff00000001844 */
[----:B------:R-:W-:Y:S01]  /*e140*/  HMMA.16816.F32 R64, R40, R46, R64 ;  /* 0x0000002e2840723c */ /* 0x000fe20000001840 */
[----:B------:R-:W1:Y:S04]  /*e150*/  LDSM.16.M88.4 R44, [R141+0x7c00] ;  /* 0x007c00008d2c783b */ /* 0x000e680000000200 */
[----:B------:R-:W1:Y:S03]  /*e160*/  LDSM.16.M88.4 R40, [R141+0x8000] ;  /* 0x008000008d28783b */ /* 0x000e660000000200 */
[C---:B--2---:R-:W-:Y:S08]  /*e170*/  HMMA.16816.F32 R24, R136.reuse, R36, R24 ;  /* 0x000000248818723c */ /* 0x044ff00000001818 */
[C---:B------:R-:W-:Y:S01]  /*e180*/  HMMA.16816.F32 R20, R136.reuse, R38, R20 ;  /* 0x000000268814723c */ /* 0x040fe20000001814 */
[----:B------:R-:W2:Y:S07]  /*e190*/  LDSM.16.M88.4 R36, [R141+0x8400] ;  /* 0x008400008d24783b */ /* 0x000eae0000000200 */
[C---:B---3--:R-:W-:Y:S08]  /*e1a0*/  HMMA.16816.F32 R16, R136.reuse, R32, R16 ;  /* 0x000000208810723c */ /* 0x048ff00000001810 */
[C---:B------:R-:W-:Y:S01]  /*e1b0*/  HMMA.16816.F32 R12, R136.reuse, R34, R12 ;  /* 0x00000022880c723c */ /* 0x040fe2000000180c */
[----:B------:R-:W3:Y:S07]  /*e1c0*/  LDSM.16.M88.4 R32, [R141+0x8800] ;  /* 0x008800008d20783b */ /* 0x000eee0000000200 */
[C---:B----4-:R-:W-:Y:S08]  /*e1d0*/  HMMA.16816.F32 R8, R136.reuse, R28, R8 ;  /* 0x0000001c8808723c */ /* 0x050ff00000001808 */
[----:B------:R-:W-:Y:S01]  /*e1e0*/  HMMA.16816.F32 R4, R136, R30, R4 ;  /* 0x0000001e8804723c */ /* 0x000fe20000001804 */
[----:B------:R-:W4:Y:S01]  /*e1f0*/  LDSM.16.M88.4 R28, [R141+0x8c00] ;  /* 0x008c00008d1c783b */ /* 0x000f220000000200 */
[----:B------:R-:W-:-:S06]  /*e200*/  DEPBAR.LE SB0, 0x0 ;  /* 0x000080000000791a */ /* 0x000fcc0000000000 */
[C---:B------:R-:W-:Y:S08]  /*e210*/  HMMA.16816.F32 R104, R136.reuse, R132, R104 ;  /* 0x000000848868723c */ /* 0x040ff00000001868 */
[C---:B------:R-:W-:Y:S08]  /*e220*/  HMMA.16816.F32 R100, R136.reuse, R134, R100 ;  /* 0x000000868864723c */ /* 0x040ff00000001864 */
[C---:B-----5:R-:W-:Y:S08]  /*e230*/  HMMA.16816.F32 R96, R136.reuse, R128, R96 ;  /* 0x000000808860723c */ /* 0x060ff00000001860 */
        /* <DEDUP_REMOVED lines=11> */
[C---:B------:R-:W-:Y:S08]  /*e2f0*/  HMMA.16816.F32 R8, R60.reuse, R48, R8 ;  /* 0x000000303c08723c */ /* 0x040ff00000001808 */
[C---:B------:R-:W-:Y:S08]  /*e300*/  HMMA.16816.F32 R4, R60.reuse, R50, R4 ;  /* 0x000000323c04723c */ /* 0x040ff00000001804 */
[C---:B-1----:R-:W-:Y:S08]  /*e310*/  HMMA.16816.F32 R104, R60.reuse, R44, R104 ;  /* 0x0000002c3c68723c */ /* 0x042ff00000001868 */
[C---:B------:R-:W-:Y:S08]  /*e320*/  HMMA.16816.F32 R100, R60.reuse, R46, R100 ;  /* 0x0000002e3c64723c */ /* 0x040ff00000001864 */
[C---:B------:R-:W-:Y:S08]  /*e330*/  HMMA.16816.F32 R96, R60.reuse, R40, R96 ;  /* 0x000000283c60723c */ /* 0x040ff00000001860 */
[C---:B------:R-:W-:Y:S08]  /*e340*/  HMMA.16816.F32 R92, R60.reuse, R42, R92 ;  /* 0x0000002a3c5c723c */ /* 0x040ff0000000185c */
[C---:B--2---:R-:W-:Y:S08]  /*e350*/  HMMA.16816.F32 R88, R60.reuse, R36, R88 ;  /* 0x000000243c58723c */ /* 0x044ff00000001858 */
[C---:B------:R-:W-:Y:S08]  /*e360*/  HMMA.16816.F32 R84, R60.reuse, R38, R84 ;  /* 0x000000263c54723c */ /* 0x040ff00000001854 */
[C---:B---3--:R-:W-:Y:S08]  /*e370*/  HMMA.16816.F32 R80, R60.reuse, R32, R80 ;  /* 0x000000203c50723c */ /* 0x048ff00000001850 */
[C---:B------:R-:W-:Y:S08]  /*e380*/  HMMA.16816.F32 R76, R60.reuse, R34, R76 ;  /* 0x000000223c4c723c */ /* 0x040ff0000000184c */
[C---:B----4-:R-:W-:Y:S08]  /*e390*/  HMMA.16816.F32 R68, R60.reuse, R28, R68 ;  /* 0x0000001c3c44723c */ /* 0x050ff00000001844 */
        /* <DEDUP_REMOVED lines=15> */
.L_x_1768:
        /* <DEDUP_REMOVED lines=60> */
.L_x_1769:
[----:B------:R-:W1:Y:S01]  /*e850*/  LDCU UR5, c[0x0][0x3bc] ;  /* 0x00007780ff0577ac */ /* 0x000e620008000800 */
[----:B------:R-:W-:Y:S01]  /*e860*/  @!PT LDS RZ, [RZ] ;  /* 0x00000000fffff984 */ /* 0x000fe20000000800 */
[----:B------:R-:W-:Y:S01]  /*e870*/  @!PT LDS RZ, [RZ] ;  /* 0x00000000fffff984 */ /* 0x000fe20000000800 */
[----:B------:R-:W-:Y:S01]  /*e880*/  @!PT LDS RZ, [RZ] ;  /* 0x00000000fffff984 */ /* 0x000fe20000000800 */
[----:B------:R2:W-:Y:S01]  /*e890*/  LDGSTS.E.BYPASS.LTC128B.128 [R159+0x3000], desc[UR6][R146.64] ;  /* 0x03000000929f7fae */ /* 0x0005e2000b981a06 */
[----:B------:R-:W-:-:S03]  /*e8a0*/  USHF.L.U32 UR8, UR10, 0x6, URZ ;  /* 0x000000060a087899 */ /* 0x000fc600080006ff */
[----:B------:R2:W-:Y:S04]  /*e8b0*/  LDGSTS.E.BYPASS.LTC128B.128 [R159+0x5000], desc[UR6][R146.64+0x40] ;  /* 0x05000040929f7fae */ /* 0x0005e8000b981a06 */
[----:B------:R2:W-:Y:S01]  /*e8c0*/  LDGSTS.E.BYPASS.LTC128B.128 [R159+0x7000], desc[UR6][R146.64+0x80] ;  /* 0x07000080929f7fae */ /* 0x0005e2000b981a06 */
[----:B------:R-:W-:Y:S01]  /*e8d0*/  IADD3 R32, P0, PT, R146, UR8, RZ ;  /* 0x0000000892207c10 */ /* 0x000fe2000ff1e0ff */
[----:B-1----:R-:W-:-:S06]  /*e8e0*/  USHF.L.U64.HI UR5, UR10, 0x6, UR5 ;  /* 0x000000060a057899 */ /* 0x002fcc0008010205 */
[----:B------:R-:W-:Y:S02]  /*e8f0*/  IADD3.X R33, PT, PT, R147, UR5, RZ, P0, !PT ;  /* 0x0000000593217c10 */ /* 0x000fe400087fe4ff */
[----:B------:R-:W-:-:S03]  /*e900*/  IADD3 R30, P0, PT, R32, UR8, RZ ;  /* 0x00000008201e7c10 */ /* 0x000fc6000ff1e0ff */
[----:B------:R2:W-:Y:S01]  /*e910*/  LDGSTS.E.BYPASS.LTC128B.128 [R159+0x3800], desc[UR6][R32.64] ;  /* 0x03800000209f7fae */ /* 0x0005e2000b981a06 */
[----:B------:R-:W-:Y:S02]  /*e920*/  IADD3.X R31, PT, PT, R33, UR5, RZ, P0, !PT ;  /* 0x00000005211f7c10 */ /* 0x000fe400087fe4ff */
[----:B------:R-:W-:Y:S01]  /*e930*/  IADD3 R28, P0, PT, R30, UR8, RZ ;  /* 0x000000081e1c7c10 */ /* 0x000fe2000ff1e0ff */
[----:B------:R2:W-:Y:S03]  /*e940*/  LDGSTS.E.BYPASS.LTC128B.128 [R159+0x5800], desc[UR6][R32.64+0x40] ;  /* 0x05800040209f7fae */ /* 0x0005e6000b981a06 */
[----:B------:R-:W-:Y:S01]  /*e950*/  IADD3.X R29, PT, PT, R31, UR5, RZ, P0, !PT ;  /* 0x000000051f1d7c10 */ /* 0x000fe200087fe4ff */
        /* <DEDUP_REMOVED lines=8> */
.L_x_1767:
[C---:B------:R-:W-:Y:S01]  /*e9e0*/  IMAD.SHL.U32 R0, R151.reuse, 0x2, RZ ;  /* 0x0000000297007824 */ /* 0x040fe200078e00ff */
[----:B------:R-:W1:Y:S01]  /*e9f0*/  LDCU UR10, c[0x0][0x45c] ;  /* 0x00008b80ff0a77ac */ /* 0x000e620008000800 */
[----:B------:R-:W-:-:S03]  /*ea00*/  IMAD.SHL.U32 R142, R151, 0x20, RZ ;  /* 0x00000020978e7824 */ /* 0x000fc600078e00ff */
[----:B------:R-:W-:-:S05]  /*ea10*/  LOP3.LUT R0, R0, 0x6, RZ, 0xc0, !PT ;  /* 0x0000000600007812 */ /* 0x000fca00078ec0ff */
[----:B------:R-:W-:-:S04]  /*ea20*/  IMAD R0, R117, 0x80, R0 ;  /* 0x0000008075007824 */ /* 0x000fc800078e0200 */
[C---:B------:R-:W-:Y:S02]  /*ea30*/  VIADD R2, R0.reuse, 0xffffff81 ;  /* 0xffffff8100027836 */ /* 0x040fe40000000000 */
[----:B--2---:R-:W-:-:S03]  /*ea40*/  VIADD R28, R0, 0xffffff80 ;  /* 0xffffff80001c7836 */ /* 0x004fc60000000000 */
[CC--:B------:R-:W-:Y:S02]  /*ea50*/  ISETP.GE.AND P4, PT, R2.reuse, R118.reuse, PT ;  /* 0x000000760200720c */ /* 0x0c0fe40003f86270 */
[-C--:B------:R-:W-:Y:S01]  /*ea60*/  ISETP.GE.AND P0, PT, R2, R119.reuse, PT ;  /* 0x000000770200720c */ /* 0x080fe20003f06270 */
[----:B------:R-:W-:Y:S01]  /*ea70*/  VIADD R2, R0, 0xffffff89 ;  /* 0xffffff8900027836 */ /* 0x000fe20000000000 */
[C---:B------:R-:W-:Y:S02]  /*ea80*/  ISETP.GE.AND P3, PT, R28.reuse, R118, PT ;  /* 0x000000761c00720c */ /* 0x040fe40003f66270 */
[----:B------:R-:W-:Y:S01]  /*ea90*/  ISETP.GE.AND P1, PT, R28, R119, PT ;  /* 0x000000771c00720c */ /* 0x000fe20003f26270 */
[----:B------:R-:W-:Y:S01]  /*eaa0*/  VIADD R28, R0, 0xffffff88 ;  /* 0xffffff88001c7836 */ /* 0x000fe20000000000 */
[----:B------:R-:W-:Y:S01]  /*eab0*/  FSEL R33, R24, -INF , !P3 ;  /* 0xff80000018217808 */ /* 0x000fe20005800000 */
[----:B------:R-:W-:Y:S01]  /*eac0*/  VIADD R24, R0, 0xffffff90 ;  /* 0xffffff9000187836 */ /* 0x000fe20000000000 */
[----:B------:R-:W-:-:S02]  /*ead0*/  FSEL R36, R26, -INF , !P1 ;  /* 0xff8000001a247808 */ /* 0x000fc40004800000 */
[CC--:B------:R-:W-:Y:S02]  /*eae0*/  ISETP.GE.AND P3, PT, R2.reuse, R118.reuse, PT ;  /* 0x000000760200720c */ /* 0x0c0fe40003f66270 */
[-C--:B------:R-:W-:Y:S01]  /*eaf0*/  ISETP.GE.AND P1, PT, R2, R119.reuse, PT ;  /* 0x000000770200720c */ /* 0x080fe20003f26270 */
[----:B------:R-:W-:Y:S01]  /*eb00*/  VIADD R2, R0, 0xffffff91 ;  /* 0xffffff9100027836 */ /* 0x000fe20000000000 */
[C---:B------:R-:W-:Y:S02]  /*eb10*/  ISETP.GE.AND P5, PT, R28.reuse, R118, PT ;  /* 0x000000761c00720c */ /* 0x040fe40003fa6270 */
[----:B------:R-:W-:Y:S02]  /*eb20*/  ISETP.GE.AND P2, PT, R28, R119, PT ;  /* 0x000000771c00720c */ /* 0x000fe40003f46270 */
[----:B------:R-:W-:Y:S01]  /*eb30*/  FSEL R39, R20, -INF , !P5 ;  /* 0xff80000014277808 */ /* 0x000fe20006800000 */
[----:B------:R-:W-:Y:S01]  /*eb40*/  VIADD R20, R0, 0xffffff98 ;  /* 0xffffff9800147836 */ /* 0x000fe20000000000 */
[----:B------:R-:W-:-:S02]  /*eb50*/  FSEL R32, R22, -INF , !P2 ;  /* 0xff80000016207808 */ /* 0x000fc40005000000 */
[----:B------:R-:W-:Y:S02]  /*eb60*/  FSEL R35, R25, -INF , !P4 ;  /* 0xff80000019237808 */ /* 0x000fe40006000000 */
[----:B------:R-:W-:Y:S02]  /*eb70*/  FSEL R34, R27, -INF , !P0 ;  /* 0xff8000001b227808 */ /* 0x000fe40004000000 */
[CC--:B------:R-:W-:Y:S02]  /*eb80*/  ISETP.GE.AND P5, PT, R2.reuse, R118.reuse, PT ;  /* 0x000000760200720c */ /* 0x0c0fe40003fa6270 */
[-C--:B------:R-:W-:Y:S01]  /*eb90*/  ISETP.GE.AND P2, PT, R2, R119.reuse, PT ;  /* 0x000000770200720c */ /* 0x080fe20003f46270 */
[----:B------:R-:W-:Y:S01]  /*eba0*/  VIADD R2, R0, 0xffffff99 ;  /* 0xffffff9900027836 */ /* 0x000fe20000000000 */
[C---:B------:R-:W-:Y:S02]  /*ebb0*/  ISETP.GE.AND P4, PT, R24.reuse, R118, PT ;  /* 0x000000761800720c */ /* 0x040fe40003f86270 */
[----:B------:R-:W-:-:S02]  /*ebc0*/  ISETP.GE.AND P0, PT, R24, R119, PT ;  /* 0x000000771800720c */ /* 0x000fc40003f06270 */
[----:B------:R-:W-:Y:S01]  /*ebd0*/  FSEL R31, R16, -INF , !P4 ;  /* 0xff800000101f7808 */ /* 0x000fe20006000000 */
        /* <DEDUP_REMOVED lines=8> */
[----:B------:R-:W-:Y:S02]  /*ec60*/  ISETP.GE.AND P1, PT, R20, R119, PT ;  /* 0x000000771400720c */ /* 0x000fe40003f26270 */
[----:B------:R-:W-:Y:S02]  /*ec70*/  FSEL R29, R17, -INF , !P5 ;  /* 0xff800000111d7808 */ /* 0x000fe40006800000 */
[----:B------:R-:W-:Y:S01]  /*ec80*/  FSEL R17, R12, -INF , !P3 ;  /* 0xff8000000c117808 */ /* 0x000fe20005800000 */
[----:B------:R-:W-:Y:S01]  /*ec90*/  VIADD R12, R0, 0xffffffa8 ;  /* 0xffffffa8000c7836 */ /* 0x000fe20000000000 */
[----:B------:R-:W-:Y:S02]  /*eca0*/  FSEL R18, R14, -INF , !P1 ;  /* 0xff8000000e127808 */ /* 0x000fe40004800000 */
[----:B------:R-:W-:Y:S02]  /*ecb0*/  FSEL R26, R19, -INF , !P2 ;  /* 0xff800000131a7808 */ /* 0x000fe40005000000 */
[----:B------:R-:W-:-:S02]  /*ecc0*/  ISETP.GE.AND P3, PT, R2, R118, PT ;  /* 0x000000760200720c */ /* 0x000fc40003f66270 */
[-C--:B------:R-:W-:Y:S01]  /*ecd0*/  ISETP.GE.AND P1, PT, R2, R119.reuse, PT ;  /* 0x000000770200720c */ /* 0x080fe20003f26270 */
[----:B------:R-:W-:Y:S01]  /*ece0*/  VIADD R2, R0, 0xffffffa9 ;  /* 0xffffffa900027836 */ /* 0x000fe20000000000 */
[C---:B------:R-:W-:Y:S02]  /*ecf0*/  ISETP.GE.AND P5, PT, R16.reuse, R118, PT ;  /* 0x000000761000720c */ /* 0x040fe40003fa6270 */
[----:B------:R-:W-:Y:S02]  /*ed00*/  ISETP.GE.AND P2, PT, R16, R119, PT ;  /* 0x000000771000720c */ /* 0x000fe40003f46270 */
[----:B------:R-:W-:Y:S01]  /*ed10*/  FSEL R23, R8, -INF , !P5 ;  /* 0xff80000008177808 */ /* 0x000fe20006800000 */
[----:B------:R-:W-:Y:S01]  /*ed20*/  VIADD R8, R0, 0xffffffb0 ;  /* 0xffffffb000087836 */ /* 0x000fe20000000000 */
        /* <DEDUP_REMOVED lines=8> */
[----:B------:R-:W-:Y:S01]  /*edb0*/  FSEL R27, R4, -INF , !P4 ;  /* 0xff800000041b7808 */ /* 0x000fe20006000000 */
        /* <DEDUP_REMOVED lines=13> */
[----:B------:R-:W-:Y:S01]  /*ee90*/  FSEL R21, R5, -INF , !P5 ;  /* 0xff80000005157808 */ /* 0x000fe20006800000 */
[C---:B------:R-:W-:Y:S01]  /*eea0*/  VIADD R5, R0.reuse, 0xfffffff0 ;  /* 0xfffffff000057836 */ /* 0x040fe20000000000 */
[----:B------:R-:W-:Y:S01]  /*eeb0*/  FSEL R22, R7, -INF , !P2 ;  /* 0xff80000007167808 */ /* 0x000fe20005000000 */
        /* <DEDUP_REMOVED lines=17> */
[----:B------:R-:W-:Y:S02]  /*efd0*/  FMNMX3.FTZ R10, R33, R35, R39, !PT ;  /* 0x00000023210a7276 */ /* 0x000fe40007810027 */
[----:B------:R-:W-:Y:S02]  /*efe0*/  FMNMX3.FTZ R9, R36, R34, R32, !PT ;  /* 0x0000002224097276 */ /* 0x000fe40007810020 */
[----:B------:R-:W-:-:S02]  /*eff0*/  FSEL R133, R96, -INF , !P4 ;  /* 0xff80000060857808 */ /* 0x000fc40006000000 */
[----:B------:R-:W-:Y:S02]  /*f000*/  FSEL R160, R98, -INF , !P0 ;  /* 0xff80000062a07808 */ /* 0x000fe40004000000 */
[----:B------:R-:W-:Y:S02]  /*f010*/  FMNMX3.FTZ R10, R10, R37, R31, !PT ;  /* 0x000000250a0a7276 */ /* 0x000fe4000781001f */
        /* <DEDUP_REMOVED lines=29> */
[----:B------:R-:W-:-:S02]  /*f1f0*/  FSEL R125, R88, -INF , !P2 ;  /* 0xff800000587d7808 */ /* 0x000fc40005000000 */
[----:B------:R-:W-:Y:S02]  /*f200*/  ISETP.GE.AND P2, PT, R4, R118, PT ;  /* 0x000000760400720c */ /* 0x000fe40003f46270 */
[----:B------:R-:W-:Y:S02]  /*f210*/  FMNMX3.FTZ R9, R9, R120, R20, !PT ;  /* 0x0000007809097276 */ /* 0x000fe40007810014 */
[----:B------:R-:W-:Y:S02]  /*f220*/  FMNMX3.FTZ R10, R10, R21, R121, !PT ;  /* 0x000000150a0a7276 */ /* 0x000fe40007810079 */
[----:B------:R-:W-:Y:S02]  /*f230*/  FSEL R127, R89, -INF , !P3 ;  /* 0xff800000597f7808 */ /* 0x000fe40005800000 */
[----:B------:R-:W-:Y:S02]  /*f240*/  FSEL R131, R85, -INF , !P2 ;  /* 0xff80000055837808 */ /* 0x000fe40005000000 */
[----:B------:R-:W-:-:S02]  /*f250*/  ISETP.GE.AND P3, PT, R2, R118, PT ;  /* 0x000000760200720c */ /* 0x000fc40003f66270 */
[----:B------:R-:W-:Y:S02]  /*f260*/  ISETP.GE.AND P2, PT, R8, R118, PT ;  /* 0x000000760800720c */ /* 0x000fe40003f46270 */
[----:B------:R-:W-:Y:S02]  /*f270*/  FMNMX3.FTZ R9, R9, R22, R124, !PT ;  /* 0x0000001609097276 */ /* 0x000fe4000781007c */
[----:B------:R-:W-:Y:S02]  /*f280*/  FMNMX3.FTZ R10, R10, R123, R161, !PT ;  /* 0x0000007b0a0a7276 */ /* 0x000fe400078100a1 */
[----:B------:R-:W-:Y:S02]  /*f290*/  FSEL R132, R90, -INF , !P5 ;  /* 0xff8000005a847808 */ /* 0x000fe40006800000 */
[----:B------:R-:W-:Y:S01]  /*f2a0*/  ISETP.GE.AND P5, PT, R4, R119, PT ;  /* 0x000000770400720c */ /* 0x000fe20003fa6270 */
[----:B------:R-:W-:Y:S01]  /*f2b0*/  VIADD R4, R0, 0xfffffff1 ;  /* 0xfffffff100047836 */ /* 0x000fe20000000000 */
[----:B------:R-:W-:-:S02]  /*f2c0*/  FSEL R63, R80, -INF , !P3 ;  /* 0xff800000503f7808 */ /* 0x000fc40005800000 */
[----:B------:R-:W-:Y:S02]  /*f2d0*/  FSEL R61, R81, -INF , !P2 ;  /* 0xff800000513d7808 */ /* 0x000fe40005000000 */
[----:B------:R-:W-:Y:S02]  /*f2e0*/  FMNMX3.FTZ R9, R9, R122, R134, !PT ;  /* 0x0000007a09097276 */ /* 0x000fe40007810086 */
[----:B------:R-:W-:Y:S02]  /*f2f0*/  FMNMX3.FTZ R10, R10, R163, R133, !PT ;  /* 0x000000a30a0a7276 */ /* 0x000fe40007810085 */
[-C--:B------:R-:W-:Y:S02]  /*f300*/  ISETP.GE.AND P3, PT, R7, R118.reuse, PT ;  /* 0x000000760700720c */ /* 0x080fe40003f66270 */
[----:B------:R-:W-:Y:S02]  /*f310*/  ISETP.GE.AND P2, PT, R6, R118, PT ;  /* 0x000000760600720c */ /* 0x000fe40003f46270 */
[----:B------:R-:W-:-:S02]  /*f320*/  FSEL R129, R84, -INF , !P4 ;  /* 0xff80000054817808 */ /* 0x000fc40006000000 */
[----:B------:R-:W-:Y:S01]  /*f330*/  ISETP.GE.AND P4, PT, R2, R119, PT ;  /* 0x000000770200720c */ /* 0x000fe20003f86270 */
[C---:B------:R-:W-:Y:S01]  /*f340*/  VIADD R2, R0.reuse, 0xfffffff8 ;  /* 0xfffffff800027836 */ /* 0x040fe20000000000 */
[----:B------:R-:W-:Y:S01]  /*f350*/  FMNMX3.FTZ R9, R9, R136, R160, !PT ;  /* 0x0000008809097276 */ /* 0x000fe200078100a0 */
[----:B------:R-:W-:Y:S01]  /*f360*/  VIADD R0, R0, 0xfffffff9 ;  /* 0xfffffff900007836 */ /* 0x000fe20000000000 */
        /* <DEDUP_REMOVED lines=12> */
[----:B------:R-:W-:Y:S02]  /*f430*/  ISETP.GE.AND P0, PT, R5, R119, PT ;  /* 0x000000770500720c */ /* 0x000fe40003f06270 */
[----:B------:R-:W-:Y:S02]  /*f440*/  FSEL R130, R91, -INF , !P1 ;  /* 0xff8000005b827808 */ /* 0x000fe40004800000 */
[----:B------:R-:W-:Y:S02]  /*f450*/  FMNMX3.FTZ R5, R9, R162, R132, !PT ;  /* 0x000000a209057276 */ /* 0x000fe40007810084 */
[----:B------:R-:W-:-:S02]  /*f460*/  FMNMX3.FTZ R10, R10, R127, R129, !PT ;  /* 0x0000007f0a0a7276 */ /* 0x000fc40007810081 */
[----:B------:R-:W-:Y:S02]  /*f470*/  FSEL R49, R64, -INF , !P3 ;  /* 0xff80000040317808 */ /* 0x000fe40005800000 */
[----:B------:R-:W-:Y:S02]  /*f480*/  FSEL R47, R65, -INF , !P2 ;  /* 0xff800000412f7808 */ /* 0x000fe40005000000 */
[-C--:B------:R-:W-:Y:S02]  /*f490*/  ISETP.GE.AND P3, PT, R8, R119.reuse, PT ;  /* 0x000000770800720c */ /* 0x080fe40003f66270 */
[----:B------:R-:W-:Y:S02]  /*f4a0*/  ISETP.GE.AND P2, PT, R7, R119, PT ;  /* 0x000000770700720c */ /* 0x000fe40003f46270 */
[----:B------:R-:W-:Y:S02]  /*f4b0*/  FSEL R126, R87, -INF , !P5 ;  /* 0xff800000577e7808 */ /* 0x000fe40006800000 */
        /* <DEDUP_REMOVED lines=9> */
[----:B------:R-:W-:Y:S02]  /*f550*/  ISETP.GE.AND P2, PT, R2, R119, PT ;  /* 0x000000770200720c */ /* 0x000fe40003f46270 */
[----:B------:R-:W-:Y:S02]  /*f560*/  FSEL R58, R79, -INF , !P1 ;  /* 0xff8000004f3a7808 */ /* 0x000fe40004800000 */
[----:B------:R-:W-:Y:S02]  /*f570*/  FSEL R54, R70, -INF , !P0 ;  /* 0xff80000046367808 */ /* 0x000fe40004000000 */
[----:B------:R-:W-:-:S02]  /*f580*/  FMNMX3.FTZ R5, R5, R62, R60, !PT ;  /* 0x0000003e05057276 */ /* 0x000fc4000781003c */
[----:B------:R-:W-:Y:S02]  /*f590*/  FMNMX3.FTZ R10, R10, R57, R55, !PT ;  /* 0x000000390a0a7276 */ /* 0x000fe40007810037 */
[----:B------:R-:W-:Y:S02]  /*f5a0*/  ISETP.GE.AND P0, PT, R0, R119, PT ;  /* 0x000000770000720c */ /* 0x000fe40003f06270 */
[----:B------:R-:W-:Y:S02]  /*f5b0*/  FSEL R52, R71, -INF , !P4 ;  /* 0xff80000047347808 */ /* 0x000fe40006000000 */
[----:B------:R-:W-:Y:S02]  /*f5c0*/  FSEL R50, R66, -INF , !P2 ;  /* 0xff80000042327808 */ /* 0x000fe40005000000 */
[----:B------:R-:W-:Y:S02]  /*f5d0*/  FMNMX3.FTZ R5, R5, R58, R54, !PT ;  /* 0x0000003a05057276 */ /* 0x000fe40007810036 */
[----:B------:R-:W-:-:S02]  /*f5e0*/  FMNMX3.FTZ R10, R10, R51, R49, !PT ;  /* 0x000000330a0a7276 */ /* 0x000fc40007810031 */
[----:B------:R-:W-:Y:S02]  /*f5f0*/  FSEL R48, R67, -INF , !P0 ;  /* 0xff80000043307808 */ /* 0x000fe40004000000 */
[----:B------:R-:W-:Y:S02]  /*f600*/  FMNMX3.FTZ R5, R5, R52, R50, !PT ;  /* 0x0000003405057276 */ /* 0x000fe40007810032 */
[----:B------:R-:W-:Y:S02]  /*f610*/  FMNMX.FTZ R7, R47, R10, !PT ;  /* 0x0000000a2f077209 */ /* 0x000fe40007810000 */
[----:B------:R-:W-:-:S03]  /*f620*/  FMNMX.FTZ R4, R48, R5, !PT ;  /* 0x0000000530047209 */ /* 0x000fc60007810000 */
[----:B------:R-:W2:Y:S04]  /*f630*/  SHFL.BFLY PT, R6, R7, 0x2, 0x1f ;  /* 0x0c401f0007067f89 */ /* 0x000ea800000e0000 */
[----:B------:R-:W3:Y:S01]  /*f640*/  SHFL.BFLY PT, R5, R4, 0x2, 0x1f ;  /* 0x0c401f0004057f89 */ /* 0x000ee200000e0000 */
[----:B--2---:R-:W-:Y:S02]  /*f650*/  FMNMX.FTZ R7, R7, R6, !PT ;  /* 0x0000000607077209 */ /* 0x004fe40007810000 */
[----:B---3--:R-:W-:-:S03]  /*f660*/  FMNMX.FTZ R5, R4, R5, !PT ;  /* 0x0000000504057209 */ /* 0x008fc60007810000 */
[----:B------:R-:W2:Y:S01]  /*f670*/  SHFL.BFLY PT, R2, R7, 0x1, 0x1f ;  /* 0x0c201f0007027f89 */ /* 0x000ea200000e0000 */
[----:B------:R-:W-:-:S03]  /*f680*/  SHF.R.U32.HI R4, RZ, 0x1, R151 ;  /* 0x00000001ff047819 */ /* 0x000fc60000011697 */
[----:B------:R-:W3:Y:S01]  /*f690*/  SHFL.BFLY PT, R0, R5, 0x1, 0x1f ;  /* 0x0c201f0005007f89 */ /* 0x000ee200000e0000 */
[----:B--2---:R-:W-:Y:S02]  /*f6a0*/  FMNMX.FTZ R2, R7, R2, !PT ;  /* 0x0000000207027209 */ /* 0x004fe40007810000 */
[----:B------:R-:W-:Y:S02]  /*f6b0*/  LOP3.LUT R7, R142, 0xc0, RZ, 0xc0, !PT ;  /* 0x000000c08e077812 */ /* 0x000fe400078ec0ff */
[----:B---3--:R-:W-:Y:S01]  /*f6c0*/  FMNMX.FTZ R0, R5, R0, !PT ;  /* 0x0000000005007209 */ /* 0x008fe20007810000 */
[----:B------:R-:W-:Y:S01]  /*f6d0*/  IMAD.SHL.U32 R5, R151, 0x4, RZ ;  /* 0x0000000497057824 */ /* 0x000fe200078e00ff */
[----:B------:R-:W-:Y:S01]  /*f6e0*/  LOP3.LUT R4, R7, 0x8, R4, 0xf8, !PT ;  /* 0x0000000807047812 */ /* 0x000fe200078ef804 */
[C---:B-1----:R-:W-:Y:S01]  /*f6f0*/  FMUL.FTZ R46, R2.reuse, UR10 ;  /* 0x0000000a022e7c20 */ /* 0x042fe20008410000 */
[----:B------:R-:W-:Y:S01]  /*f700*/  FSETP.NEU.FTZ.AND P0, PT, R2, -INF , PT ;  /* 0xff8000000200780b */ /* 0x000fe20003f1d000 */
[----:B------:R-:W-:Y:S01]  /*f710*/  FMUL.FTZ R43, R0, UR10 ;  /* 0x0000000a002b7c20 */ /* 0x000fe20008410000 */
[----:B------:R-:W-:-:S02]  /*f720*/  LOP3.LUT R5, R4, 0x18, R5, 0x78, !PT ;  /* 0x0000001804057812 */ /* 0x000fc400078e7805 */
[----:B------:R-:W-:Y:S02]  /*f730*/  FSEL R46, R46, RZ, P0 ;  /* 0x000000ff2e2e7208 */ /* 0x000fe40000000000 */
[----:B------:R-:W-:Y:S02]  /*f740*/  LOP3.LUT R142, R5, 0x120, R142, 0xf8, !PT ;  /* 0x00000120058e7812 */ /* 0x000fe400078ef88e */
[----:B------:R-:W-:Y:S01]  /*f750*/  FSETP.NEU.FTZ.AND P0, PT, R0, -INF , PT ;  /* 0xff8000000000780b */ /* 0x000fe20003f1d000 */
[--C-:B------:R-:W-:Y:S01]  /*f760*/  FFMA.FTZ R42, R39, UR10, -R46.reuse ;  /* 0x0000000a272a7c23 */ /* 0x100fe2000801082e */
[----:B------:R-:W-:Y:S01]  /*f770*/  LEA R142, R142, UR4, 0x1 ;  /* 0x000000048e8e7c11 */ /* 0x000fe2000f8e08ff */
[--C-:B------:R-:W-:Y:S01]  /*f780*/  FFMA.FTZ R45, R33, UR10, -R46.reuse ;  /* 0x0000000a212d7c23 */ /* 0x100fe2000801082e */
[----:B------:R-:W-:Y:S01]  /*f790*/  FSEL R43, R43, RZ, P0 ;  /* 0x000000ff2b2b7208 */ /* 0x000fe20000000000 */
[--C-:B------:R-:W-:Y:S01]  /*f7a0*/  FFMA.FTZ R44, R35, UR10, -R46.reuse ;  /* 0x0000000a232c7c23 */ /* 0x100fe2000801082e */
[----:B------:R-:W-:Y:S01]  /*f7b0*/  FFMA.FTZ R39, R37, UR10, -R46 ;  /* 0x0000000a25277c23 */ /* 0x000fe2000801082e */
[----:B------:R-:W1:Y:S01]  /*f7c0*/  LDSM.16.MT88.4 R68, [R142+0x9000] ;  /* 0x009000008e44783b */ /* 0x000e620000004200 */
[----:B------:R-:W-:-:S02]  /*f7d0*/  IMAD R140, R3, 0x2, R142 ;  /* 0x00000002038c7824 */ /* 0x000fc400078e028e */
        /* <DEDUP_REMOVED lines=21> */
[----:B------:R-:W-:Y:S01]  /*f930*/  MUFU.EX2 R42, R42 ;  /* 0x0000002a002a7308 */ /* 0x000fe20000000800 */
        /* <DEDUP_REMOVED lines=8> */
[----:B-----5:R-:W-:Y:S01]  /*f9c0*/  F2FP.F16.F32.PACK_AB R104, R44, R45 ;  /* 0x0000002d2c68723e */ /* 0x020fe200000000ff */
[--C-:B------:R-:W-:Y:S01]  /*f9d0*/  FFMA.FTZ R3, R22, UR10, -R43.reuse ;  /* 0x0000000a16037c23 */ /* 0x100fe2000801082b */
[----:B------:R-:W5:Y:S01]  /*f9e0*/  LDSM.16.MT88.4 R16, [R142+0xb400] ;  /* 0x00b400008e10783b */ /* 0x000f620000004200 */
[--C-:B------:R-:W-:Y:S01]  /*f9f0*/  FFMA.FTZ R67, R121, UR10, -R46.reuse ;  /* 0x0000000a79437c23 */ /* 0x100fe2000801082e */
[--C-:B------:R-:W-:Y:S01]  /*fa00*/  FFMA.FTZ R121, R124, UR10, -R43.reuse ;  /* 0x0000000a7c797c23 */ /* 0x100fe2000801082b */
[--C-:B------:R-:W-:Y:S01]  /*fa10*/  FFMA.FTZ R66, R123, UR10, -R46.reuse ;  /* 0x0000000a7b427c23 */ /* 0x100fe2000801082e */
[----:B------:R-:W-:Y:S01]  /*fa20*/  LDSM.16.MT88.4 R20, [R140+0x9800] ;  /* 0x009800008c14783b */ /* 0x000fe20000004200 */
        /* <DEDUP_REMOVED lines=21> */
[--C-:B------:R-:W-:Y:S01]  /*fb80*/  FFMA.FTZ R62, R62, UR10, -R43.reuse ;  /* 0x0000000a3e3e7c23 */ /* 0x100fe2000801082b */
[--C-:B------:R-:W-:Y:S01]  /*fb90*/  FFMA.FTZ R60, R60, UR10, -R43.reuse ;  /* 0x0000000a3c3c7c23 */ /* 0x100fe2000801082b */
[--C-:B------:R-:W-:Y:S01]  /*fba0*/  FFMA.FTZ R164, R48, UR10, -R43.reuse ;  /* 0x0000000a30a47c23 */ /* 0x100fe2000801082b */
[----:B------:R-:W1:Y:S01]  /*fbb0*/  MUFU.EX2 R40, R40 ;  /* 0x0000002800287308 */ /* 0x000e620000000800 */
[----:B--2---:R-:W-:Y:S01]  /*fbc0*/  F2FP.F16.F32.PACK_AB R105, R53, R56 ;  /* 0x000000383569723e */ /* 0x004fe200000000ff */
[----:B------:R-:W-:Y:S01]  /*fbd0*/  FFMA.FTZ R52, R52, UR10, -R43 ;  /* 0x0000000a34347c23 */ /* 0x000fe2000801082b */
[----:B------:R-:W-:Y:S01]  /*fbe0*/  FADD.FTZ R56, R56, R53 ;  /* 0x0000003538387221 */ /* 0x000fe20000010000 */
[----:B------:R-:W-:-:S04]  /*fbf0*/  IMAD.MOV.U32 R161, RZ, RZ, -0x1 ;  /* 0xffffffffffa17424 */ /* 0x000fc800078e00ff */
        /* <DEDUP_REMOVED lines=14> */
[C---:B---3--:R-:W-:Y:S07]  /*fce0*/  HMMA.16816.F32 R80, R104.reuse, R84, RZ ;  /* 0x000000546850723c */ /* 0x048fee00000018ff */
[----:B------:R-:W3:Y:S01]  /*fcf0*/  MUFU.EX2 R31, R31 ;  /* 0x0000001f001f7308 */ /* 0x000ee20000000800 */
[C---:B----4-:R-:W-:Y:S07]  /*fd00*/  HMMA.16816.F32 R88, R104.reuse, R92, RZ ;  /* 0x0000005c6858723c */ /* 0x050fee00000018ff */
        /* <DEDUP_REMOVED lines=9> */
[----:B------:R-:W-:Y:S01]  /*fda0*/  HMMA.16816.F32 R100, R104, R4, RZ ;  /* 0x000000046864723c */ /* 0x000fe200000018ff */
[----:B--2---:R-:W-:-:S02]  /*fdb0*/  F2FP.F16.F32.PACK_AB R4, R37, R38 ;  /* 0x000000262504723e */ /* 0x004fc400000000ff */
[----:B-1----:R-:W-:Y:S01]  /*fdc0*/  F2FP.F16.F32.PACK_AB R5, R35, R36 ;  /* 0x000000242305723e */ /* 0x002fe200000000ff */
[----:B------:R-:W-:-:S03]  /*fdd0*/  FADD.FTZ R36, R36, R41 ;  /* 0x0000002924247221 */ /* 0x000fc60000010000 */
[----:B------:R-:W1:Y:S01]  /*fde0*/  MUFU.EX2 R27, R27 ;  /* 0x0000001b001b7308 */ /* 0x000e620000000800 */
[----:B------:R-:W-:Y:S01]  /*fdf0*/  HMMA.16816.F32 R104, R104, R6, RZ ;  /* 0x000000066868723c */ /* 0x000fe200000018ff */
[----:B------:R-:W-:Y:S01]  /*fe00*/  F2FP.F16.F32.PACK_AB R6, R33, R34 ;  /* 0x000000222106723e */ /* 0x000fe200000000ff */
[----:B------:R-:W-:Y:S01]  /*fe10*/  FADD.FTZ R35, R35, R36 ;  /* 0x0000002423237221 */ /* 0x000fe20000010000 */
[----:B---3--:R-:W-:-:S03]  /*fe20*/  F2FP.F16.F32.PACK_AB R7, R31, R32 ;  /* 0x000000201f07723e */ /* 0x008fc600000000ff */
[----:B------:R-:W-:Y:S01]  /*fe30*/  FADD.FTZ R32, R32, R35 ;  /* 0x0000002320207221 */ /* 0x000fe20000010000 */
[----:B------:R-:W-:Y:S03]  /*fe40*/  MUFU.EX2 R24, R24 ;  /* 0x0000001800187308 */ /* 0x000fe60000000800 */
[----:B------:R-:W-:Y:S01]  /*fe50*/  HMMA.16816.F32 R112, R4, R12, R112 ;  /* 0x0000000c0470723c */ /* 0x000fe20000001870 */
[----:B------:R-:W-:-:S04]  /*fe60*/  FADD.FTZ R31, R31, R32 ;  /* 0x000000201f1f7221 */ /* 0x000fc80000010000 */
[----:B------:R-:W2:Y:S03]  /*fe70*/  MUFU.EX2 R3, R3 ;  /* 0x0000000300037308 */ /* 0x000ea60000000800 */
[C---:B------:R-:W-:Y:S01]  /*fe80*/  HMMA.16816.F32 R68, R4.reuse, R14, R68 ;  /* 0x0000000e0444723c */ /* 0x040fe20000001844 */
[----:B------:R-:W3:Y:S04]  /*fe90*/  LDSM.16.MT88.4 R12, [R140+0xb400] ;  /* 0x00b400008c0c783b */ /* 0x000ee80000004200 */
[----:B------:R-:W-:Y:S03]  /*fea0*/  MUFU.EX2 R67, R67 ;  /* 0x0000004300437308 */ /* 0x000fe60000000800 */
[C---:B------:R-:W-:Y:S05]  /*feb0*/  HMMA.16816.F32 R72, R4.reuse, R8, R72 ;  /* 0x000000080448723c */ /* 0x040fea0000001848 */
[----:B------:R-:W2:Y:S03]  /*fec0*/  MUFU.EX2 R66, R66 ;  /* 0x0000004200427308 */ /* 0x000ea60000000800 */
[C---:B------:R-:W-:Y:S01]  /*fed0*/  HMMA.16816.F32 R76, R4.reuse, R10, R76 ;  /* 0x0000000a044c723c */ /* 0x040fe2000000184c */
[----:B------:R-:W4:Y:S04]  /*fee0*/  LDSM.16.MT88.4 R8, [R142+0xd400] ;  /* 0x00d400008e08783b */ /* 0x000f280000004200 */
[----:B------:R-:W-:Y:S03]  /*fef0*/  MUFU.EX2 R65, R65 ;  /* 0x0000004100417308 */ /* 0x000fe60000000800 */
[C---:B-----5:R-:W-:Y:S05]  /*ff00*/  HMMA.16816.F32 R80, R4.reuse, R16, R80 ;  /* 0x000000100450723c */ /* 0x060fea0000001850 */
[----:B------:R-:W5:Y:S03]  /*ff10*/  MUFU.EX2 R120, R120 ;  /* 0x0000007800787308 */ /* 0x000f660000000800 */
        /* <DEDUP_REMOVED lines=8> */
[C---:B----4-:R-:W-:Y:S05]  /*ffa0*/  HMMA.16816.F32 R96, R4.reuse, R8, R96 ;  /* 0x000000080460723c */ /* 0x050fea0000001860 */
[----:B------:R-:W4:Y:S03]  /*ffb0*/  MUFU.EX2 R122, R122 ;  /* 0x0000007a007a7308 */ /* 0x000f260000000800 */
[C---:B------:R-:W-:Y:S01]  /*ffc0*/  HMMA.16816.F32 R108, R4.reuse, R10, R108 ;  /* 0x0000000a046c723c */ /* 0x040fe2000000186c */
[----:B------:R-:W5:Y:S04]  /*ffd0*/  LDSM.16.MT88.4 R8, [R142+0x9800] ;  /* 0x009800008e08783b */ /* 0x000f680000004200 */
[----:B------:R-:W-:Y:S08]  /*ffe0*/  MUFU.EX2 R134, R134 ;  /* 0x0000008600867308 */ /* 0x000ff00000000800 */
[----:B------:R-:W4:Y:S08]  /*fff0*/  MUFU.EX2 R133, R133 ;  /* 0x0000008500857308 */ /* 0x000f300000000800 */
        /* <DEDUP_REMOVED lines=10> */
[----:B--2---:R-:W-:-:S03]  /*100a0*/  F2FP.F16.F32.PACK_AB R7, R3, R24 ;  /* 0x000000180307723e */ /* 0x004fc600000000ff */
[----:B------:R-:W-:Y:S02]  /*100b0*/  FADD.FTZ R27, R27, R28 ;  /* 0x0000001c1b1b7221 */ /* 0x000fe40000010000 */
[----:B------:R-:W2:Y:S02]  /*100c0*/  MUFU.EX2 R160, R160 ;  /* 0x000000a000a07308 */ /* 0x000ea40000000800 */
[C---:B-----5:R-:W-:Y:S06]  /*100d0*/  HMMA.16816.F32 R112, R4.reuse, R8, R112 ;  /* 0x000000080470723c */ /* 0x060fec0000001870 */
[----:B------:R-:W-:Y:S02]  /*100e0*/  MUFU.EX2 R139, R139 ;  /* 0x0000008b008b7308 */ /* 0x000fe40000000800 */
[C---:B------:R-:W-:Y:S01]  /*100f0*/  HMMA.16816.F32 R68, R4.reuse, R10, R68 ;  /* 0x0000000a0444723c */ /* 0x040fe20000001844 */
[----:B------:R-:W5:Y:S05]  /*10100*/  LDSM.16.MT88.4 R8, [R142+0xd800] ;  /* 0x00d800008e08783b */ /* 0x000f6a0000004200 */
        /* <DEDUP_REMOVED lines=13> */
[C---:B-----5:R-:W-:Y:S06]  /*101e0*/  HMMA.16816.F32 R96, R4.reuse, R8, R96 ;  /* 0x000000080460723c */ /* 0x060fec0000001860 */
[----:B------:R-:W-:Y:S02]  /*101f0*/  MUFU.EX2 R60, R60 ;  /* 0x0000003c003c7308 */ /* 0x000fe40000000800 */
[C---:B------:R-:W-:Y:S01]  /*10200*/  HMMA.16816.F32 R108, R4.reuse, R10, R108 ;  /* 0x0000000a046c723c */ /* 0x040fe2000000186c */
[----:B------:R-:W5:Y:S05]  /*10210*/  LDSM.16.MT88.4 R8, [R142+0x9c00] ;  /* 0x009c00008e08783b */ /* 0x000f6a0000004200 */
[----:B------:R-:W-:Y:S02]  /*10220*/  MUFU.EX2 R48, R52 ;  /* 0x0000003400307308 */ /* 0x000fe40000000800 */
[C---:B------:R-:W-:Y:S01]  /*10230*/  HMMA.16816.F32 R84, R4.reuse, R18, R84 ;  /* 0x000000120454723c */ /* 0x040fe20000001854 */
[----:B------:R-:W1:Y:S05]  /*10240*/  LDSM.16.MT88.4 R16, [R142+0xbc00] ;  /* 0x00bc00008e10783b */ /* 0x000e6a0000004200 */
[----:B------:R-:W-:Y:S02]  /*10250*/  MUFU.EX2 R164, R164 ;  /* 0x000000a400a47308 */ /* 0x000fe40000000800 */
[C---:B---3--:R-:W-:Y:S08]  /*10260*/  HMMA.16816.F32 R100, R4.reuse, R12, R100 ;  /* 0x0000000c0464723c */ /* 0x048ff00000001864 */
[----:B------:R-:W-:Y:S01]  /*10270*/  HMMA.16816.F32 R104, R4, R14, R104 ;  /* 0x0000000e0468723c */ /* 0x000fe20000001868 */
[----:B------:R-:W-:Y:S01]  /*10280*/  F2FP.F16.F32.PACK_AB R4, R66, R67 ;  /* 0x000000434204723e */ /* 0x000fe200000000ff */
[----:B------:R-:W3:Y:S01]  /*10290*/  LDSM.16.MT88.4 R12, [R140+0x9c00] ;  /* 0x009c00008c0c783b */ /* 0x000ee20000004200 */
[----:B------:R-:W-:-:S02]  /*102a0*/  F2FP.F16.F32.PACK_AB R6, R120, R65 ;  /* 0x000000417806723e */ /* 0x000fc400000000ff */
[----:B------:R-:W-:Y:S02]  /*102b0*/  F2FP.F16.F32.PACK_AB R5, R124, R121 ;  /* 0x000000797c05723e */ /* 0x000fe400000000ff */
[----:B----4-:R-:W-:-:S07]  /*102c0*/  F2FP.F16.F32.PACK_AB R7, R122, R123 ;  /* 0x0000007b7a07723e */ /* 0x010fce00000000ff */
[C---:B-----5:R-:W-:Y:S08]  /*102d0*/  HMMA.16816.F32 R112, R4.reuse, R8, R112 ;  /* 0x000000080470723c */ /* 0x060ff00000001870 */
        /* <DEDUP_REMOVED lines=41> */
[----:B------:R-:W-:Y:S01]  /*10570*/  FFMA.FTZ R127, R128, UR10, -R43 ;  /* 0x0000000a807f7c23 */ /* 0x000fe2000801082b */
[--C-:B------:R-:W-:Y:S01]  /*10580*/  FFMA.FTZ R128, R61, UR10, -R46.reuse ;  /* 0x0000000a3d807c23 */ /* 0x100fe2000801082e */
[----:B------:R-:W-:Y:S01]  /*10590*/  FFMA.FTZ R61, R51, UR10, -R46 ;  /* 0x0000000a333d7c23 */ /* 0x000fe2000801082e */
[----:B------:R-:W-:Y:S01]  /*105a0*/  FADD.FTZ R51, R45, R44 ;  /* 0x0000002c2d337221 */ /* 0x000fe20000010000 */
[----:B------:R-:W3:Y:S01]  /*105b0*/  MUFU.EX2 R22, R22 ;  /* 0x0000001600167308 */ /* 0x000ee20000000800 */
[----:B-1----:R-:W-:Y:S02]  /*105c0*/  HMMA.16816.F32 R96, R4, R12, R96 ;  /* 0x0000000c0460723c */ /* 0x002fe40000001860 */
[----:B------:R-:W-:-:S04]  /*105d0*/  FADD.FTZ R42, R42, R51 ;  /* 0x000000332a2a7221 */ /* 0x000fc80000010000 */
[----:B------:R-:W-:Y:S01]  /*105e0*/  FADD.FTZ R39, R39, R42 ;  /* 0x0000002a27277221 */ /* 0x000fe20000010000 */
[----:B------:R-:W-:Y:S01]  /*105f0*/  MUFU.EX2 R20, R20 ;  /* 0x0000001400147308 */ /* 0x000fe20000000800 */
[----:B------:R-:W-:Y:S01]  /*10600*/  HMMA.16816.F32 R108, R4, R14, R108 ;  /* 0x0000000e046c723c */ /* 0x000fe2000000186c */
[----:B------:R-:W1:Y:S01]  /*10610*/  LDSM.16.MT88.4 R12, [R140+0xa400] ;  /* 0x00a400008c0c783b */ /* 0x000e620000004200 */
[----:B------:R-:W-:-:S05]  /*10620*/  FADD.FTZ R38, R38, R39 ;  /* 0x0000002726267221 */ /* 0x000fca0000010000 */
[----:B------:R-:W4:Y:S01]  /*10630*/  MUFU.EX2 R23, R23 ;  /* 0x0000001700177308 */ /* 0x000f220000000800 */
[----:B------:R-:W-:Y:S01]  /*10640*/  FADD.FTZ R37, R37, R38 ;  /* 0x0000002625257221 */ /* 0x000fe20000010000 */
[----:B--2---:R-:W-:Y:S03]  /*10650*/  HMMA.16816.F32 R100, R4, R8, R100 ;  /* 0x000000080464723c */ /* 0x004fe60000001864 */
[----:B------:R-:W-:-:S03]  /*10660*/  FADD.FTZ R34, R34, R37 ;  /* 0x0000002522227221 */ /* 0x000fc60000010000 */
[----:B------:R-:W2:Y:S01]  /*10670*/  MUFU.EX2 R125, R125 ;  /* 0x0000007d007d7308 */ /* 0x000ea20000000800 */
[----:B------:R-:W-:Y:S01]  /*10680*/  FADD.FTZ R33, R33, R34 ;  /* 0x0000002221217221 */ /* 0x000fe20000010000 */
[----:B------:R-:W-:Y:S01]  /*10690*/  HMMA.16816.F32 R104, R4, R10, R104 ;  /* 0x0000000a0468723c */ /* 0x000fe20000001868 */
[----:B------:R-:W5:Y:S01]  /*106a0*/  LDSM.16.MT88.4 R8, [R142+0xc400] ;  /* 0x00c400008e08783b */ /* 0x000f620000004200 */
[----:B---3--:R-:W-:Y:S01]  /*106b0*/  F2FP.F16.F32.PACK_AB R4, R22, R21 ;  /* 0x000000151604723e */ /* 0x008fe200000000ff */
[----:B------:R-:W-:-:S03]  /*106c0*/  FADD.FTZ R30, R30, R33 ;  /* 0x000000211e1e7221 */ /* 0x000fc60000010000 */
[----:B------:R-:W3:Y:S01]  /*106d0*/  MUFU.EX2 R127, R127 ;  /* 0x0000007f007f7308 */ /* 0x000ee20000000800 */
[----:B----4-:R-:W-:Y:S01]  /*106e0*/  F2FP.F16.F32.PACK_AB R6, R23, R20 ;  /* 0x000000141706723e */ /* 0x010fe200000000ff */
[----:B------:R-:W-:-:S04]  /*106f0*/  FADD.FTZ R29, R29, R30 ;  /* 0x0000001e1d1d7221 */ /* 0x000fc80000010000 */
[----:B------:R-:W-:Y:S02]  /*10700*/  FADD.FTZ R26, R26, R29 ;  /* 0x0000001d1a1a7221 */ /* 0x000fe40000010000 */
[----:B------:R-:W-:Y:S01]  /*10710*/  MUFU.EX2 R128, R128 ;  /* 0x0000008000807308 */ /* 0x000fe20000000800 */
[----:B--2---:R-:W-:-:S07]  /*10720*/  F2FP.F16.F32.PACK_AB R5, R130, R125 ;  /* 0x0000007d8205723e */ /* 0x004fce00000000ff */
[----:B------:R-:W2:Y:S01]  /*10730*/  MUFU.EX2 R132, R132 ;  /* 0x0000008400847308 */ /* 0x000ea20000000800 */
[----:B---3--:R-:W-:-:S07]  /*10740*/  F2FP.F16.F32.PACK_AB R7, R126, R127 ;  /* 0x0000007f7e07723e */ /* 0x008fce00000000ff */
[C---:B------:R-:W-:Y:S01]  /*10750*/  HMMA.16816.F32 R112, R4.reuse, R16, R112 ;  /* 0x000000100470723c */ /* 0x040fe20000001870 */
[----:B------:R-:W3:Y:S07]  /*10760*/  MUFU.EX2 R57, R57 ;  /* 0x0000003900397308 */ /* 0x000eee0000000800 */
[C---:B------:R-:W-:Y:S01]  /*10770*/  HMMA.16816.F32 R68, R4.reuse, R18, R68 ;  /* 0x000000120444723c */ /* 0x040fe20000001844 */
[----:B------:R-:W4:Y:S01]  /*10780*/  LDSM.16.MT88.4 R16, [R140+0xc400] ;  /* 0x00c400008c10783b */ /* 0x000f220000004200 */
[----:B------:R-:W-:Y:S06]  /*10790*/  MUFU.EX2 R45, R64 ;  /* 0x00000040002d7308 */ /* 0x000fec0000000800 */
[C---:B-1----:R-:W-:Y:S02]  /*107a0*/  HMMA.16816.F32 R72, R4.reuse, R12, R72 ;  /* 0x0000000c0448723c */ /* 0x042fe40000001848 */
[----:B------:R-:W-:Y:S06]  /*107b0*/  MUFU.EX2 R44, R61 ;  /* 0x0000003d002c7308 */ /* 0x000fec0000000800 */
        /* <DEDUP_REMOVED lines=14> */
[----:B------:R-:W5:Y:S01]  /*108a0*/  LDSM.16.MT88.4 R8, [R142+0xc800] ;  /* 0x00c800008e08783b */ /* 0x000f620000004200 */
[----:B--2---:R-:W-:Y:S01]  /*108b0*/  F2FP.F16.F32.PACK_AB R6, R132, R59 ;  /* 0x0000003b8406723e */ /* 0x004fe200000000ff */
[--C-:B------:R-:W-:Y:S01]  /*108c0*/  FFMA.FTZ R58, R49, UR10, -R46.reuse ;  /* 0x0000000a313a7c23 */ /* 0x100fe2000801082e */
[----:B------:R2:W4:Y:S01]  /*108d0*/  MUFU.EX2 R55, R4 ;  /* 0x0000000400377308 */ /* 0x0005220000000800 */
[----:B---3--:R-:W-:Y:S01]  /*108e0*/  F2FP.F16.F32.PACK_AB R5, R62, R57 ;  /* 0x000000393e05723e */ /* 0x008fe200000000ff */
[----:B------:R-:W-:Y:S01]  /*108f0*/  FFMA.FTZ R46, R47, UR10, -R46 ;  /* 0x0000000a2f2e7c23 */ /* 0x000fe2000801082e */
[--C-:B------:R-:W-:Y:S01]  /*10900*/  FFMA.FTZ R49, R54, UR10, -R43.reuse ;  /* 0x0000000a36317c23 */ /* 0x100fe2000801082b */
[----:B------:R-:W-:-:S04]  /*10910*/  FFMA.FTZ R47, R50, UR10, -R43 ;  /* 0x0000000a322f7c23 */ /* 0x000fc8000801082b */
[----:B------:R-:W-:Y:S08]  /*10920*/  MUFU.EX2 R43, R58 ;  /* 0x0000003a002b7308 */ /* 0x000ff00000000800 */
[----:B------:R-:W3:Y:S01]  /*10930*/  MUFU.EX2 R46, R46 ;  /* 0x0000002e002e7308 */ /* 0x000ee20000000800 */
[----:B--2---:R-:W-:Y:S02]  /*10940*/  F2FP.F16.F32.PACK_AB R4, R128, R63 ;  /* 0x0000003f8004723e */ /* 0x004fe400000000ff */
[----:B----4-:R-:W-:-:S05]  /*10950*/  F2FP.F16.F32.PACK_AB R7, R55, R60 ;  /* 0x0000003c3707723e */ /* 0x010fca00000000ff */
[----:B------:R-:W2:Y:S02]  /*10960*/  MUFU.EX2 R49, R49 ;  /* 0x0000003100317308 */ /* 0x000ea40000000800 */
[C---:B------:R-:W-:Y:S06]  /*10970*/  HMMA.16816.F32 R112, R4.reuse, R16, R112 ;  /* 0x000000100470723c */ /* 0x040fec0000001870 */
[----:B------:R-:W4:Y:S02]  /*10980*/  MUFU.EX2 R47, R47 ;  /* 0x0000002f002f7308 */ /* 0x000f240000000800 */
[C---:B------:R-:W-:Y:S01]  /*10990*/  HMMA.16816.F32 R68, R4.reuse, R18, R68 ;  /* 0x000000120444723c */ /* 0x040fe20000001844 */
[----:B------:R-:W3:Y:S07]  /*109a0*/  LDSM.16.MT88.4 R16, [R140+0xc800] ;  /* 0x00c800008c10783b */ /* 0x000eee0000004200 */
[C---:B-1----:R-:W-:Y:S08]  /*109b0*/  HMMA.16816.F32 R72, R4.reuse, R12, R72 ;  /* 0x0000000c0448723c */ /* 0x042ff00000001848 */
        /* <DEDUP_REMOVED lines=16> */
[----:B--2---:R-:W-:Y:S02]  /*10ac0*/  F2FP.F16.F32.PACK_AB R5, R48, R49 ;  /* 0x000000313005723e */ /* 0x004fe400000000ff */
[----:B----4-:R-:W-:-:S07]  /*10ad0*/  F2FP.F16.F32.PACK_AB R7, R164, R47 ;  /* 0x0000002fa407723e */ /* 0x010fce00000000ff */
[C---:B---3--:R-:W-:Y:S08]  /*10ae0*/  HMMA.16816.F32 R112, R4.reuse, R16, R112 ;  /* 0x000000100470723c */ /* 0x048ff00000001870 */
        /* <DEDUP_REMOVED lines=125> */
.L_x_1771:
        /* <DEDUP_REMOVED lines=8> */
.L_x_1772:
[----:B------:R-:W1:Y:S01]  /*11340*/  LDCU UR4, c[0x0][0x3c4] ;  /* 0x00007880ff0477ac */ /* 0x000e620008000800 */
[----:B------:R-:W-:Y:S01]  /*11350*/  @!PT LDS RZ, [RZ] ;  /* 0x00000000fffff984 */ /* 0x000fe20000000800 */
[----:B------:R-:W-:Y:S01]  /*11360*/  @!PT LDS RZ, [RZ] ;  /* 0x00000000fffff984 */ /* 0x000fe20000000800 */
[----:B------:R-:W-:Y:S01]  /*11370*/  @!PT LDS RZ, [RZ] ;  /* 0x00000000fffff984 */ /* 0x000fe20000000800 */
[----:B------:R-:W-:Y:S01]  /*11380*/  LDGSTS.E.BYPASS.LTC128B.128 [R159+0x9000], desc[UR6][R148.64] ;  /* 0x09000000949f7fae */ /* 0x000fe2000b981a06 */
[----:B------:R-:W-:Y:S01]  /*11390*/  IMAD.SHL.U32 R3, R151, 0x2, RZ ;  /* 0x0000000297037824 */ /* 0x000fe200078e00ff */
[----:B------:R-:W-:Y:S02]  /*113a0*/  USHF.L.U32 UR5, UR8, 0x6, URZ ;  /* 0x0000000608057899 */ /* 0x000fe400080006ff */
[----:B------:R-:W-:Y:S02]  /*113b0*/  LDGSTS.E.BYPASS.LTC128B.128 [R159+0xb000], desc[UR6][R148.64+0x40] ;  /* 0x0b000040949f7fae */ /* 0x000fe4000b981a06 */
[----:B------:R-:W-:Y:S02]  /*113c0*/  LOP3.LUT R116, R3, 0x6, RZ, 0xc0, !PT ;  /* 0x0000000603747812 */ /* 0x000fe400078ec0ff */
[----:B------:R-:W-:Y:S01]  /*113d0*/  LDGSTS.E.BYPASS.LTC128B.128 [R159+0xd000], desc[UR6][R148.64+0x80] ;  /* 0x0d000080949f7fae */ /* 0x000fe2000b981a06 */
[----:B------:R-:W-:-:S02]  /*113e0*/  IADD3 R16, P0, PT, R148, UR5, RZ ;  /* 0x0000000594107c10 */ /* 0x000fc4000ff1e0ff */
[----:B------:R-:W-:-:S04]  /*113f0*/  IMAD R116, R117, 0x80, R116 ;  /* 0x0000008075747824 */ /* 0x000fc800078e0274 */
[----:B------:R-:W-:Y:S01]  /*11400*/  VIADD R3, R116, 0xffffff01 ;  /* 0xffffff0174037836 */ /* 0x000fe20000000000 */
[----:B-1----:R-:W-:-:S04]  /*11410*/  USHF.L.U64.HI UR4, UR8, 0x6, UR4 ;  /* 0x0000000608047899 */ /* 0x002fc80008010204 */
[----:B------:R-:W-:Y:S02]  /*11420*/  ISETP.GE.AND P3, PT, R3, R119, PT ;  /* 0x000000770300720c */ /* 0x000fe40003f66270 */
[----:B------:R-:W-:Y:S02]  /*11430*/  IADD3.X R17, PT, PT, R149, UR4, RZ, P0, !PT ;  /* 0x0000000495117c10 */ /* 0x000fe400087fe4ff */
[----:B------:R-:W-:-:S03]  /*11440*/  IADD3 R10, P0, PT, R16, UR5, RZ ;  /* 0x00000005100a7c10 */ /* 0x000fc6000ff1e0ff */
[----:B------:R-:W-:Y:S01]  /*11450*/  LDGSTS.E.BYPASS.LTC128B.128 [R159+0x9800], desc[UR6][R16.64] ;  /* 0x09800000109f7fae */ /* 0x000fe2000b981a06 */
[----:B------:R-:W-:Y:S02]  /*11460*/  IADD3.X R11, PT, PT, R17, UR4, RZ, P0, !PT ;  /* 0x00000004110b7c10 */ /* 0x000fe400087fe4ff */
[----:B------:R-:W-:Y:S01]  /*11470*/  IADD3 R8, P0, PT, R10, UR5, RZ ;  /* 0x000000050a087c10 */ /* 0x000fe2000ff1e0ff */
[----:B------:R-:W-:Y:S03]  /*11480*/  LDGSTS.E.BYPASS.LTC128B.128 [R159+0xb800], desc[UR6][R16.64+0x40] ;  /* 0x0b800040109f7fae */ /* 0x000fe6000b981a06 */
[----:B------:R-:W-:Y:S01]  /*11490*/  IADD3.X R9, PT, PT, R11, UR4, RZ, P0, !PT ;  /* 0x000000040b097c10 */ /* 0x000fe200087fe4ff */
[----:B------:R-:W-:Y:S01]  /*114a0*/  LDGSTS.E.BYPASS.LTC128B.128 [R159+0xd800], desc[UR6][R16.64+0x80] ;  /* 0x0d800080109f7fae */ /* 0x000fe2000b981a06 */
[----:B------:R-:W-:Y:S01]  /*114b0*/  ISETP.GE.AND P0, PT, R3, R118, PT ;  /* 0x000000760300720c */ /* 0x000fe20003f06270 */
[----:B------:R-:W-:-:S02]  /*114c0*/  VIADD R3, R116, 0xffffff08 ;  /* 0xffffff0874037836 */ /* 0x000fc40000000000 */
[----:B------:R-:W-:Y:S03]  /*114d0*/  LDGSTS.E.BYPASS.LTC128B.128 [R159+0xa000], desc[UR6][R10.64] ;  /* 0x0a0000000a9f7fae */ /* 0x000fe6000b981a06 */
[C---:B------:R-:W-:Y:S01]  /*114e0*/  ISETP.GE.AND P6, PT, R3.reuse, R118, PT ;  /* 0x000000760300720c */ /* 0x040fe20003fc6270 */
[----:B------:R-:W-:Y:S01]  /*114f0*/  LDGSTS.E.BYPASS.LTC128B.128 [R159+0xc000], desc[UR6][R10.64+0x40] ;  /* 0x0c0000400a9f7fae */ /* 0x000fe2000b981a06 */
[----:B------:R-:W-:-:S03]  /*11500*/  ISETP.GE.AND P5, PT, R3, R119, PT ;  /* 0x000000770300720c */ /* 0x000fc60003fa6270 */
[----:B------:R-:W-:Y:S04]  /*11510*/  LDGSTS.E.BYPASS.LTC128B.128 [R159+0xe000], desc[UR6][R10.64+0x80] ;  /* 0x0e0000800a9f7fae */ /* 0x000fe8000b981a06 */
[----:B------:R-:W-:Y:S04]  /*11520*/  LDGSTS.E.BYPASS.LTC128B.128 [R159+0xa800], desc[UR6][R8.64] ;  /* 0x0a800000089f7fae */ /* 0x000fe8000b981a06 */
[----:B------:R-:W-:Y:S04]  /*11530*/  LDGSTS.E.BYPASS.LTC128B.128 [R159+0xc800], desc[UR6][R8.64+0x40] ;  /* 0x0c800040089f7fae */ /* 0x000fe8000b981a06 */
[----:B------:R1:W-:Y:S04]  /*11540*/  LDGSTS.E.BYPASS.LTC128B.128 [R159+0xe800], desc[UR6][R8.64+0x80] ;  /* 0x0e800080089f7fae */ /* 0x0003e8000b981a06 */
[----:B------:R-:W-:Y:S04]  /*11550*/  LDSM.16.M88.4 R12, [R145] ;  /* 0x00000000910c783b */ /* 0x000fe80000000200 */
[----:B------:R-:W2:Y:S04]  /*11560*/  LDSM.16.M88.4 R60, [R144+0x3400] ;  /* 0x00340000903c783b */ /* 0x000ea80000000200 */
[----:B------:R-:W3:Y:S04]  /*11570*/  LDSM.16.M88.4 R52, [R144+0x3800] ;  /* 0x003800009034783b */ /* 0x000ee80000000200 */
[----:B------:R-:W4:Y:S04]  /*11580*/  LDSM.16.M88.4 R44, [R144+0x3c00] ;  /* 0x003c0000902c783b */ /* 0x000f280000000200 */
[----:B------:R-:W1:Y:S04]  /*11590*/  LDSM.16.M88.4 R4, [R144+0x3000] ;  /* 0x003000009004783b */ /* 0x000e680000000200 */
        /* <DEDUP_REMOVED lines=10> */
[C---:B---3--:R-:W-:Y:S03]  /*11640*/  HMMA.16816.F32 R56, R12.reuse, R52, RZ ;  /* 0x000000340c38723c */ /* 0x048fe600000018ff */
[----:B------:R-:W0:Y:S05]  /*11650*/  LDGDEPBAR ;  /* 0x00000000000079af */ /* 0x000e2a0000000000 */
[C---:B----4-:R-:W-:Y:S08]  /*11660*/  HMMA.16816.F32 R48, R12.reuse, R44, RZ ;  /* 0x0000002c0c30723c */ /* 0x050ff000000018ff */
[C---:B------:R-:W-:Y:S08]  /*11670*/  HMMA.16816.F32 R60, R12.reuse, R62, RZ ;  /* 0x0000003e0c3c723c */ /* 0x040ff000000018ff */
[C---:B------:R-:W-:Y:S08]  /*11680*/  HMMA.16816.F32 R52, R12.reuse, R54, RZ ;  /* 0x000000360c34723c */ /* 0x040ff000000018ff */
[C---:B------:R-:W-:Y:S08]  /*11690*/  HMMA.16816.F32 R44, R12.reuse, R46, RZ ;  /* 0x0000002e0c2c723c */ /* 0x040ff000000018ff */
[C---:B-1----:R-:W-:Y:S08]  /*116a0*/  HMMA.16816.F32 R8, R12.reuse, R4, RZ ;  /* 0x000000040c08723c */ /* 0x042ff000000018ff */
        /* <DEDUP_REMOVED lines=71> */
[C---:B-1----:R-:W-:Y:S08]  /*11b20*/  HMMA.16816.F32 R16, R132.reuse, R136, R16 ;  /* 0x000000888410723c */ /* 0x042ff00000001810 */
        /* <DEDUP_REMOVED lines=24> */
[C---:B-1----:R-:W-:Y:S08]  /*11cb0*/  HMMA.16816.F32 R40, R124.reuse, R128, R40 ;  /* 0x000000807c28723c */ /* 0x042ff00000001828 */
[C---:B--2---:R-:W-:Y:S08]  /*11cc0*/  HMMA.16816.F32 R32, R124.reuse, R120, R32 ;  /* 0x000000787c20723c */ /* 0x044ff00000001820 */
[C---:B------:R-:W-:Y:S01]  /*11cd0*/  HMMA.16816.F32 R28, R124.reuse, R122, R28 ;  /* 0x0000007a7c1c723c */ /* 0x040fe2000000181c */
[----:B------:R-:W1:Y:S07]  /*11ce0*/  LDSM.16.M88.4 R120, [R141+0x7000] ;  /* 0x007000008d78783b */ /* 0x000e6e0000000200 */
[C---:B------:R-:W-:Y:S01]  /*11cf0*/  HMMA.16816.F32 R36, R124.reuse, R130, R36 ;  /* 0x000000827c24723c */ /* 0x040fe20000001824 */
[----:B------:R-:W2:Y:S07]  /*11d00*/  LDSM.16.M88.4 R128, [R144+0x8c00] ;  /* 0x008c00009080783b */ /* 0x000eae0000000200 */
[C---:B---3--:R-:W-:Y:S08]  /*11d10*/  HMMA.16816.F32 R24, R124.reuse, R132, R24 ;  /* 0x000000847c18723c */ /* 0x048ff00000001818 */
[----:B------:R-:W-:Y:S01]  /*11d20*/  HMMA.16816.F32 R20, R124, R134, R20 ;  /* 0x000000867c14723c */ /* 0x000fe20000001814 */
[----:B------:R-:W3:Y:S07]  /*11d30*/  LDSM.16.M88.4 R132, [R141+0x7400] ;  /* 0x007400008d84783b */ /* 0x000eee0000000200 */
[C---:B-1----:R-:W-:Y:S08]  /*11d40*/  HMMA.16816.F32 R8, R136.reuse, R120, R8 ;  /* 0x000000788808723c */ /* 0x042ff00000001808 */
[----:B------:R-:W-:Y:S01]  /*11d50*/  HMMA.16816.F32 R4, R136, R122, R4 ;  /* 0x0000007a8804723c */ /* 0x000fe20000001804 */
[----:B------:R-:W1:Y:S07]  /*11d60*/  LDSM.16.M88.4 R120, [R141+0x8000] ;  /* 0x008000008d78783b */ /* 0x000e6e0000000200 */
[----:B--2---:R-:W-:Y:S03]  /*11d70*/  HMMA.16816.F32 R16, R124, R128, R16 ;  /* 0x000000807c10723c */ /* 0x004fe60000001810 */
[----:B------:R-:W-:-:S05]  /*11d80*/  FSEL R11, R11, -INF , !P3 ;  /* 0xff8000000b0b7808 */ /* 0x000fca0005800000 */
[----:B------:R-:W-:Y:S01]  /*11d90*/  HMMA.16816.F32 R12, R124, R130, R12 ;  /* 0x000000827c0c723c */ /* 0x000fe2000000180c */
[----:B------:R-:W2:Y:S02]  /*11da0*/  LDSM.16.M88.4 R124, [R141+0x7c00] ;  /* 0x007c00008d7c783b */ /* 0x000ea40000000200 */
[----:B------:R-:W-:Y:S01]  /*11db0*/  FSEL R237, R4, -INF , !P6 ;  /* 0xff80000004ed7808 */ /* 0x000fe20007000000 */
[C---:B------:R-:W-:Y:S01]  /*11dc0*/  VIADD R4, R116.reuse, 0xffffff19 ;  /* 0xffffff1974047836 */ /* 0x040fe20000000000 */
[----:B------:R-:W4:Y:S03]  /*11dd0*/  LDSM.16.M88.4 R128, [R141+0x7800] ;  /* 0x007800008d80783b */ /* 0x000f260000000200 */
[C---:B---3--:R-:W-:Y:S08]  /*11de0*/  HMMA.16816.F32 R64, R136.reuse, R132, R64 ;  /* 0x000000848840723c */ /* 0x048ff00000001840 */
[C---:B------:R-:W-:Y:S08]  /*11df0*/  HMMA.16816.F32 R60, R136.reuse, R134, R60 ;  /* 0x00000086883c723c */ /* 0x040ff0000000183c */
[C---:B-1----:R-:W-:Y:S08]  /*11e00*/  HMMA.16816.F32 R40, R136.reuse, R120, R40 ;  /* 0x000000788828723c */ /* 0x042ff00000001828 */
[C---:B------:R-:W-:Y:S01]  /*11e10*/  HMMA.16816.F32 R36, R136.reuse, R122, R36 ;  /* 0x0000007a8824723c */ /* 0x040fe20000001824 */
[----:B------:R-:W1:Y:S07]  /*11e20*/  LDSM.16.M88.4 R120, [R141+0x8400] ;  /* 0x008400008d78783b */ /* 0x000e6e0000000200 */
[----:B--2---:R-:W-:Y:S01]  /*11e30*/  HMMA.16816.F32 R48, R136, R124, R48 ;  /* 0x0000007c8830723c */ /* 0x004fe20000001830 */
[----:B------:R-:W-:-:S02]  /*11e40*/  VIADD R124, R116, 0xffffff00 ;  /* 0xffffff00747c7836 */ /* 0x000fc40000000000 */
[----:B------:R-:W-:-:S03]  /*11e50*/  VIADD R125, R116, 0xffffff09 ;  /* 0xffffff09747d7836 */ /* 0x000fc60000000000 */
[CC--:B------:R-:W-:Y:S02]  /*11e60*/  ISETP.GE.AND P1, PT, R124.reuse, R118.reuse, PT ;  /* 0x000000767c00720c */ /* 0x0c0fe40003f26270 */
[-C--:B------:R-:W-:Y:S01]  /*11e70*/  ISETP.GE.AND P4, PT, R124, R119.reuse, PT ;  /* 0x000000777c00720c */ /* 0x080fe20003f86270 */
[----:B------:R-:W-:Y:S01]  /*11e80*/  VIADD R124, R116, 0xffffff10 ;  /* 0xffffff10747c7836 */ /* 0x000fe20000000000 */
[----:B------:R-:W-:Y:S01]  /*11e90*/  FSEL R3, R8, -INF , !P1 ;  /* 0xff80000008037808 */ /* 0x000fe20004800000 */
[----:B------:R-:W-:Y:S01]  /*11ea0*/  VIADD R8, R116, 0xffffff18 ;  /* 0xffffff1874087836 */ /* 0x000fe20000000000 */
[----:B------:R-:W-:Y:S01]  /*11eb0*/  FSEL R179, R10, -INF , !P4 ;  /* 0xff8000000ab37808 */ /* 0x000fe20006000000 */
[----:B------:R-:W-:Y:S01]  /*11ec0*/  VIADD R10, R116, 0xffffff11 ;  /* 0xffffff11740a7836 */ /* 0x000fe20000000000 */
[----:B------:R-:W-:Y:S01]  /*11ed0*/  ISETP.GE.AND P1, PT, R125, R119, PT ;  /* 0x000000777d00720c */ /* 0x000fe20003f26270 */
[----:B----4-:R-:W-:Y:S01]  /*11ee0*/  HMMA.16816.F32 R52, R136, R130, R52 ;  /* 0x000000828834723c */ /* 0x010fe20000001834 */
[----:B------:R-:W-:-:S02]  /*11ef0*/  ISETP.GE.AND P4, PT, R124, R118, PT ;  /* 0x000000767c00720c */ /* 0x000fc40003f86270 */
[-C--:B------:R-:W-:Y:S02]  /*11f00*/  ISETP.GE.AND P2, PT, R125, R118.reuse, PT ;  /* 0x000000767d00720c */ /* 0x080fe40003f46270 */
[----:B------:R-:W-:Y:S02]  /*11f10*/  FSEL R131, R9, -INF , !P0 ;  /* 0xff80000009837808 */ /* 0x000fe40004000000 */
[----:B------:R-:W-:Y:S01]  /*11f20*/  FSEL R233, R7, -INF , !P1 ;  /* 0xff80000007e97808 */ /* 0x000fe20004800000 */
[C---:B------:R-:W-:Y:S01]  /*11f30*/  HMMA.16816.F32 R56, R136.reuse, R128, R56 ;  /* 0x000000808838723c */ /* 0x040fe20000001838 */
[----:B------:R-:W-:Y:S02]  /*11f40*/  FSEL R125, R64, -INF , !P4 ;  /* 0xff800000407d7808 */ /* 0x000fe40006000000 */
[----:B------:R-:W-:Y:S02]  /*11f50*/  FSEL R9, R6, -INF , !P5 ;  /* 0xff80000006097808 */ /* 0x000fe40006800000 */
[----:B------:R-:W-:Y:S01]  /*11f60*/  FSEL R235, R5, -INF , !P2 ;  /* 0xff80000005eb7808 */ /* 0x000fe20005000000 */
[----:B------:R-:W-:Y:S01]  /*11f70*/  VIADD R5, R116, 0xffffff21 ;  /* 0xffffff2174057836 */ /* 0x000fe20000000000 */
[C---:B------:R-:W-:Y:S01]  /*11f80*/  ISETP.GE.AND P1, PT, R4.reuse, R118, PT ;  /* 0x000000760400720c */ /* 0x040fe20003f26270 */
[----:B------:R-:W-:Y:S01]  /*11f90*/  HMMA.16816.F32 R44, R136, R126, R44 ;  /* 0x0000007e882c723c */ /* 0x000fe2000000182c */
[-C--:B------:R-:W-:Y:S01]  /*11fa0*/  ISETP.GE.AND P4, PT, R4, R119.reuse, PT ;  /* 0x000000770400720c */ /* 0x080fe20003f86270 */
[----:B------:R-:W-:Y:S01]  /*11fb0*/  VIADD R4, R116, 0xffffff20 ;  /* 0xffffff2074047836 */ /* 0x000fe20000000000 */
[----:B------:R-:W-:-:S02]  /*11fc0*/  ISETP.GE.AND P0, PT, R124, R119, PT ;  /* 0x000000777c00720c */ /* 0x000fc40003f06270 */
[CC--:B------:R-:W-:Y:S02]  /*11fd0*/  ISETP.GE.AND P3, PT, R10.reuse, R118.reuse, PT ;  /* 0x000000760a00720c */ /* 0x0c0fe40003f66270 */
[----:B------:R-:W-:Y:S01]  /*11fe0*/  ISETP.GE.AND P6, PT, R10, R119, PT ;  /* 0x000000770a00720c */ /* 0x000fe20003fc6270 */
[C---:B-1----:R-:W-:Y:S01]  /*11ff0*/  HMMA.16816.F32 R32, R136.reuse, R120, R32 ;  /* 0x000000788820723c */ /* 0x042fe20000001820 */
[----:B------:R-:W-:Y:S01]  /*12000*/  ISETP.GE.AND P5, PT, R8, R118, PT ;  /* 0x000000760800720c */ /* 0x000fe20003fa6270 */
[----:B------:R-:W-:Y:S01]  /*12010*/  VIADD R10, R116, 0xffffff29 ;  /* 0xffffff29740a7836 */ /* 0x000fe20000000000 */
[----:B------:R-:W-:Y:S02]  /*12020*/  FSEL R231, R66, -INF , !P0 ;  /* 0xff80000042e77808 */ /* 0x000fe40004000000 */
[----:B------:R-:W-:Y:S02]  /*12030*/  FSEL R65, R65, -INF , !P3 ;  /* 0xff80000041417808 */ /* 0x000fe40005800000 */
[----:B------:R-:W-:Y:S01]  /*12040*/  FSEL R67, R67, -INF , !P6 ;  /* 0xff80000043437808 */ /* 0x000fe20007000000 */
[----:B------:R-:W-:Y:S01]  /*12050*/  HMMA.16816.F32 R28, R136, R122, R28 ;  /* 0x0000007a881c723c */ /* 0x000fe2000000181c */
[----:B------:R-:W-:-:S02]  /*12060*/  FSEL R121, R60, -INF , !P5 ;  /* 0xff8000003c797808 */ /* 0x000fc40006800000 */
[CC--:B------:R-:W-:Y:S02]  /*12070*/  ISETP.GE.AND P0, PT, R4.reuse, R118.reuse, PT ;  /* 0x000000760400720c */ /* 0x0c0fe40003f06270 */
[-C--:B------:R-:W-:Y:S02]  /*12080*/  ISETP.GE.AND P3, PT, R4, R119.reuse, PT ;  /* 0x000000770400720c */ /* 0x080fe40003f66270 */
[C---:B------:R-:W-:Y:S02]  /*12090*/  ISETP.GE.AND P6, PT, R5.reuse, R118, PT ;  /* 0x000000760500720c */ /* 0x040fe40003fc6270 */
[-C--:B------:R-:W-:Y:S02]  /*120a0*/  ISETP.GE.AND P5, PT, R5, R119.reuse, PT ;  /* 0x000000770500720c */ /* 0x080fe40003fa6270 */
[----:B------:R-:W1:Y:S01]  /*120b0*/  LDSM.16.M88.4 R4, [R141+0x8800] ;  /* 0x008800008d04783b */ /* 0x000e620000000200 */
        /* <DEDUP_REMOVED lines=22> */
[-C--:B------:R-:W-:Y:S01]  /*12220*/  ISETP.GE.AND P2, PT, R10, R119.reuse, PT ;  /* 0x000000770a00720c */ /* 0x080fe20003f46270 */
[----:B------:R-:W-:Y:S01]  /*12230*/  VIADD R10, R116, 0xffffff39 ;  /* 0xffffff39740a7836 */ /* 0x000fe20000000000 */
[C---:B------:R-:W-:Y:S01]  /*12240*/  ISETP.GE.AND P1, PT, R8.reuse, R118, PT ;  /* 0x000000760800720c */ /* 0x040fe20003f26270 */
[----:B-1----:R-:W-:Y:S01]  /*12250*/  HMMA.16816.F32 R24, R136, R4, R24 ;  /* 0x000000048818723c */ /* 0x002fe20000001818 */
[----:B------:R-:W-:Y:S01]  /*12260*/  ISETP.GE.AND P4, PT, R8, R119, PT ;  /* 0x000000770800720c */ /* 0x000fe20003f86270 */
[----:B------:R-:W-:Y:S01]  /*12270*/  VIADD R8, R116, 0xffffff40 ;  /* 0xffffff4074087836 */ /* 0x000fe20000000000 */
[----:B------:R-:W-:Y:S01]  /*12280*/  FSEL R205, R48, -INF , !P3 ;  /* 0xff80000030cd7808 */ /* 0x000fe20005800000 */
[----:B------:R-:W-:Y:S01]  /*12290*/  VIADD R4, R116, 0xffffff49 ;  /* 0xffffff4974047836 */ /* 0x000fe20000000000 */
[----:B------:R-:W-:-:S02]  /*122a0*/  FSEL R211, R50, -INF , !P6 ;  /* 0xff80000032d37808 */ /* 0x000fc40007000000 */
[-C--:B------:R-:W-:Y:S01]  /*122b0*/  ISETP.GE.AND P3, PT, R10, R119.reuse, PT ;  /* 0x000000770a00720c */ /* 0x080fe20003f66270 */
[----:B------:R-:W-:Y:S01]  /*122c0*/  HMMA.16816.F32 R20, R136, R6, R20 ;  /* 0x000000068814723c */ /* 0x000fe20000001814 */
[-C--:B------:R-:W-:Y:S02]  /*122d0*/  ISETP.GE.AND P6, PT, R8, R118.reuse, PT ;  /* 0x000000760800720c */ /* 0x080fe40003fc6270 */
[----:B------:R-:W-:Y:S02]  /*122e0*/  FSEL R215, R47, -INF , !P3 ;  /* 0xff8000002fd77808 */ /* 0x000fe40005800000 */
[----:B------:R-:W-:Y:S02]  /*122f0*/  FSEL R168, R40, -INF , !P6 ;  /* 0xff80000028a87808 */ /* 0x000fe40007000000 */
[C---:B------:R-:W-:Y:S02]  /*12300*/  ISETP.GE.AND P3, PT, R4.reuse, R118, PT ;  /* 0x000000760400720c */ /* 0x040fe40003f66270 */
[----:B------:R-:W-:-:S02]  /*12310*/  ISETP.GE.AND P6, PT, R4, R119, PT ;  /* 0x000000770400720c */ /* 0x000fc40003fc6270 */
[----:B------:R-:W1:Y:S01]  /*12320*/  LDSM.16.M88.4 R4, [R141+0x8c00] ;  /* 0x008c00008d04783b */ /* 0x000e620000000200 */
[----:B------:R-:W-:Y:S01]  /*12330*/  FSEL R223, R55, -INF , !P0 ;  /* 0xff80000037df7808 */ /* 0x000fe20004000000 */
[----:B------:R-:W-:-:S04]  /*12340*/  DEPBAR.LE SB0, 0x0 ;  /* 0x000080000000791a */ /* 0x000fc80000000000 */
[-C--:B------:R-:W-:Y:S01]  /*12350*/  ISETP.GE.AND P0, PT, R10, R118.reuse, PT ;  /* 0x000000760a00720c */ /* 0x080fe20003f06270 */
[----:B------:R-:W-:Y:S01]  /*12360*/  VIADD R10, R116, 0xffffff41 ;  /* 0xffffff41740a7836 */ /* 0x000fe20000000000 */
[----:B------:R-:W-:Y:S02]  /*12370*/  FSEL R217, R49, -INF , !P5 ;  /* 0xff80000031d97808 */ /* 0x000fe40006800000 */
        /* <DEDUP_REMOVED lines=22> */
[C---:B------:R-:W-:Y:S01]  /*124e0*/  VIADD R8, R116.reuse, 0xffffff58 ;  /* 0xffffff5874087836 */ /* 0x040fe20000000000 */
[----:B------:R-:W-:Y:S01]  /*124f0*/  FSEL R185, R39, -INF , !P6 ;  /* 0xff80000027b97808 */ /* 0x000fe20007000000 */
[----:B------:R-:W-:Y:S01]  /*12500*/  VIADD R4, R116, 0xffffff71 ;  /* 0xffffff7174047836 */ /* 0x000fe20000000000 */
[----:B------:R-:W-:-:S02]  /*12510*/  FSEL R166, R32, -INF , !P5 ;  /* 0xff80000020a67808 */ /* 0x000fc40006800000 */
[----:B------:R-:W-:Y:S01]  /*12520*/  FSEL R183, R38, -INF , !P0 ;  /* 0xff80000026b77808 */ /* 0x000fe20004000000 */
[----:B------:R-:W-:Y:S01]  /*12530*/  HMMA.16816.F32 R12, R136, R6, R12 ;  /* 0x00000006880c723c */ /* 0x000fe2000000180c */
[----:B------:R-:W-:Y:S01]  /*12540*/  BAR.SYNC.DEFER_BLOCKING 0x0 ;  /* 0x0000000000007b1d */ /* 0x000fe20000010000 */
[CC--:B------:R-:W-:Y:S02]  /*12550*/  ISETP.GE.AND P6, PT, R10.reuse, R118.reuse, PT ;  /* 0x000000760a00720c */ /* 0x0c0fe40003fc6270 */
[-C--:B------:R-:W-:Y:S01]  /*12560*/  ISETP.GE.AND P5, PT, R10, R119.reuse, PT ;  /* 0x000000770a00720c */ /* 0x080fe20003fa6270 */
[----:B------:R-:W-:Y:S01]  /*12570*/  VIADD R10, R116, 0xffffff61 ;  /* 0xffffff61740a7836 */ /* 0x000fe20000000000 */
[C---:B------:R-:W-:Y:S02]  /*12580*/  ISETP.GE.AND P0, PT, R8.reuse, R118, PT ;  /* 0x000000760800720c */ /* 0x040fe40003f06270 */
[----:B------:R-:W-:Y:S02]  /*12590*/  FSEL R195, R37, -INF , !P3 ;  /* 0xff80000025c37808 */ /* 0x000fe40005800000 */
        /* <DEDUP_REMOVED lines=10> */
[-C--:B------:R-:W-:Y:S02]  /*12640*/  ISETP.GE.AND P0, PT, R4, R118.reuse, PT ;  /* 0x000000760400720c */ /* 0x080fe40003f06270 */
[----:B------:R-:W-:Y:S02]  /*12650*/  FSEL R173, R30, -INF , !P3 ;  /* 0xff8000001ead7808 */ /* 0x000fe40005800000 */
[----:B------:R-:W-:Y:S02]  /*12660*/  FSEL R171, R35, -INF , !P4 ;  /* 0xff80000023ab7808 */ /* 0x000fe40006000000 */
[----:B------:R-:W-:Y:S02]  /*12670*/  ISETP.GE.AND P3, PT, R8, R118, PT ;  /* 0x000000760800720c */ /* 0x000fe40003f66270 */
[----:B------:R-:W-:Y:S02]  /*12680*/  FSEL R191, R29, -INF , !P6 ;  /* 0xff8000001dbf7808 */ /* 0x000fe40007000000 */
[----:B------:R-:W-:-:S02]  /*12690*/  FSEL R203, R17, -INF , !P0 ;  /* 0xff80000011cb7808 */ /* 0x000fc40004000000 */
[----:B------:R-:W-:Y:S01]  /*126a0*/  ISETP.GE.AND P4, PT, R10, R118, PT ;  /* 0x000000760a00720c */ /* 0x000fe20003f86270 */
[----:B------:R-:W-:Y:S01]  /*126b0*/  VIADD R10, R116, 0xffffff69 ;  /* 0xffffff69740a7836 */ /* 0x000fe20000000000 */
[-C--:B------:R-:W-:Y:S01]  /*126c0*/  ISETP.GE.AND P6, PT, R8, R119.reuse, PT ;  /* 0x000000770800720c */ /* 0x080fe20003fc6270 */
[----:B------:R-:W-:Y:S01]  /*126d0*/  VIADD R8, R116, 0xffffff70 ;  /* 0xffffff7074087836 */ /* 0x000fe20000000000 */
[----:B------:R-:W-:Y:S02]  /*126e0*/  ISETP.GE.AND P0, PT, R117, 0x3, PT ;  /* 0x000000037500780c */ /* 0x000fe40003f06270 */
[----:B------:R-:W-:Y:S02]  /*126f0*/  FSEL R176, R20, -INF , !P3 ;  /* 0xff80000014b07808 */ /* 0x000fe40005800000 */
[----:B------:R-:W-:Y:S01]  /*12700*/  ISETP.GE.AND P3, PT, R4, R119, PT ;  /* 0x000000770400720c */ /* 0x000fe20003f66270 */
[C---:B------:R-:W-:Y:S01]  /*12710*/  VIADD R4, R116.reuse, 0xffffff78 ;  /* 0xffffff7874047836 */ /* 0x040fe20000000000 */
[----:B------:R-:W-:Y:S01]  /*12720*/  FSEL R175, R31, -INF , !P5 ;  /* 0xff8000001faf7808 */ /* 0x000fe20006800000 */
[----:B------:R-:W-:Y:S01]  /*12730*/  VIADD R116, R116, 0xffffff79 ;  /* 0xffffff7974747836 */ /* 0x000fe20000000000 */
[----:B------:R-:W-:-:S02]  /*12740*/  FSEL R172, R24, -INF , !P2 ;  /* 0xff80000018ac7808 */ /* 0x000fc40005000000 */
[----:B------:R-:W-:Y:S02]  /*12750*/  FSEL R165, R26, -INF , !P1 ;  /* 0xff8000001aa57808 */ /* 0x000fe40004800000 */
[CC--:B------:R-:W-:Y:S02]  /*12760*/  ISETP.GE.AND P5, PT, R10.reuse, R118.reuse, PT ;  /* 0x000000760a00720c */ /* 0x0c0fe40003fa6270 */
[----:B------:R-:W-:Y:S02]  /*12770*/  ISETP.GE.AND P2, PT, R10, R119, PT ;  /* 0x000000770a00720c */ /* 0x000fe40003f46270 */
[----:B------:R-:W-:Y:S02]  /*12780*/  ISETP.GE.AND P1, PT, R8, R118, PT ;  /* 0x000000760800720c */ /* 0x000fe40003f26270 */
[----:B------:R-:W-:Y:S02]  /*12790*/  FSEL R197, R25, -INF , !P4 ;  /* 0xff80000019c57808 */ /* 0x000fe40006000000 */
[----:B------:R-:W-:-:S02]  /*127a0*/  FSEL R137, R22, -INF , !P6 ;  /* 0xff80000016897808 */ /* 0x000fc40007000000 */
[----:B------:R-:W-:Y:S02]  /*127b0*/  FSEL R199, R21, -INF , !P5 ;  /* 0xff80000015c77808 */ /* 0x000fe40006800000 */
[----:B------:R-:W-:Y:S02]  /*127c0*/  FSEL R139, R23, -INF , !P2 ;  /* 0xff800000178b7808 */ /* 0x000fe40005000000 */
[----:B------:R-:W-:Y:S02]  /*127d0*/  FSEL R178, R16, -INF , !P1 ;  /* 0xff80000010b27808 */ /* 0x000fe40004800000 */
[----:B------:R-:W-:Y:S02]  /*127e0*/  ISETP.GE.AND P4, PT, R8, R119, PT ;  /* 0x000000770800720c */ /* 0x000fe40003f86270 */
        /* <DEDUP_REMOVED lines=23> */
[----:B------:R-:W-:Y:S02]  /*12960*/  LOP3.LUT R13, R13, R8, RZ, 0x3c, !PT ;  /* 0x000000080d0d7212 */ /* 0x000fe400078e3cff */
        /* <DEDUP_REMOVED lines=52> */
.L_x_1774:
        /* <DEDUP_REMOVED lines=8> */
.L_x_1775:
        /* <DEDUP_REMOVED lines=25> */
.L_x_1773:
        /* <DEDUP_REMOVED lines=68> */
[--C-:B------:R-:W-:Y:S01]  /*13300*/  FFMA.FTZ R233, R233, UR10, -R128.reuse ;  /* 0x0000000ae9e97c23 */ /* 0x100fe20008010880 */
[----:B------:R-:W-:Y:S01]  /*13310*/  FMUL.FTZ R0, R0, UR10 ;  /* 0x0000000a00007c20 */ /* 0x000fe20008410000 */
[----:B------:R-:W1:Y:S01]  /*13320*/  MUFU.EX2 R131, R131 ;  /* 0x0000008300837308 */ /* 0x000e620000000800 */
[----:B------:R-:W-:Y:S01]  /*13330*/  FFMA.FTZ R58, R63, UR10, -R128 ;  /* 0x0000000a3f3a7c23 */ /* 0x000fe20008010880 */
[----:B------:R-:W-:Y:S01]  /*13340*/  FFMA.FTZ R121, R121, UR10, -R182 ;  /* 0x0000000a79797c23 */ /* 0x000fe200080108b6 */
[--C-:B------:R-:W-:Y:S01]  /*13350*/  FFMA.FTZ R116, R231, UR10, -R128.reuse ;  /* 0x0000000ae7747c23 */ /* 0x100fe20008010880 */
[--C-:B------:R-:W-:Y:S01]  /*13360*/  FFMA.FTZ R123, R67, UR10, -R128.reuse ;  /* 0x0000000a437b7c23 */ /* 0x100fe20008010880 */
[--C-:B------:R-:W-:Y:S01]  /*13370*/  FFMA.FTZ R119, R135, UR10, -R128.reuse ;  /* 0x0000000a87777c23 */ /* 0x100fe20008010880 */
[----:B------:R-:W-:Y:S01]  /*13380*/  LDSM.16.MT88.4 R64, [R142+0x9400] ;  /* 0x009400008e40783b */ /* 0x000fe20000004200 */
        /* <DEDUP_REMOVED lines=8> */
[----:B------:R-:W-:Y:S01]  /*13410*/  FFMA.FTZ R134, R223, UR10, -R128 ;  /* 0x0000000adf867c23 */ /* 0x000fe20008010880 */
[----:B------:R-:W2:Y:S01]  /*13420*/  MUFU.EX2 R57, R57 ;  /* 0x0000003900397308 */ /* 0x000ea20000000800 */
        /* <DEDUP_REMOVED lines=13> */
[----:B------:R-:W-:Y:S01]  /*13500*/  FFMA.FTZ R213, R168, UR10, -R182 ;  /* 0x0000000aa8d57c23 */ /* 0x000fe200080108b6 */
[----:B------:R-:W-:Y:S01]  /*13510*/  FFMA.FTZ R189, R181, UR10, -R128 ;  /* 0x0000000ab5bd7c23 */ /* 0x000fe20008010880 */
[----:B------:R-:W1:Y:S01]  /*13520*/  MUFU.EX2 R126, R126 ;  /* 0x0000007e007e7308 */ /* 0x000e620000000800 */
[----:B--2---:R-:W-:Y:S01]  /*13530*/  F2FP.F16.F32.PACK_AB R6, R57, R130 ;  /* 0x000000823906723e */ /* 0x004fe200000000ff */
[----:B------:R-:W-:Y:S01]  /*13540*/  FFMA.FTZ R168, R195, UR10, -R182 ;  /* 0x0000000ac3a87c23 */ /* 0x000fe200080108b6 */
        /* <DEDUP_REMOVED lines=8> */
[----:B------:R-:W-:Y:S01]  /*135d0*/  FFMA.FTZ R199, R199, UR10, -R182 ;  /* 0x0000000ac7c77c23 */ /* 0x000fe200080108b6 */
        /* <DEDUP_REMOVED lines=10> */
[----:B------:R-:W-:-:S02]  /*13680*/  FFMA.FTZ R122, R122, UR10, -R128 ;  /* 0x0000000a7a7a7c23 */ /* 0x000fc40008010880 */
        /* <DEDUP_REMOVED lines=12> */
[--C-:B---3--:R-:W-:Y:S01]  /*13750*/  FFMA.FTZ R0, R61, UR10, -R182.reuse ;  /* 0x0000000a3d007c23 */ /* 0x108fe200080108b6 */
[-C--:B----4-:R-:W-:Y:S01]  /*13760*/  FMUL.FTZ R18, R74, R160.reuse ;  /* 0x000000a04a127220 */ /* 0x090fe20000410000 */
[----:B------:R-:W1:Y:S01]  /*13770*/  LDSM.16.MT88.4 R60, [R140+0x9400] ;  /* 0x009400008c3c783b */ /* 0x000e620000004200 */
        /* <DEDUP_REMOVED lines=53> */
[----:B------:R-:W-:Y:S01]  /*13ad0*/  FFMA.FTZ R76, R176, UR10, -R182 ;  /* 0x0000000ab04c7c23 */ /* 0x000fe200080108b6 */
[--C-:B------:R-:W-:Y:S01]  /*13ae0*/  FFMA.FTZ R177, R171, UR10, -R128.reuse ;  /* 0x0000000aabb17c23 */ /* 0x100fe20008010880 */
[--C-:B------:R-:W-:Y:S01]  /*13af0*/  FFMA.FTZ R176, R173, UR10, -R128.reuse ;  /* 0x0000000aadb07c23 */ /* 0x100fe20008010880 */
[C---:B------:R-:W-:Y:S01]  /*13b00*/  HMMA.16816.F32 R24, R4.reuse, R28, R24 ;  /* 0x0000001c0418723c */ /* 0x040fe20000001818 */
[----:B------:R-:W-:Y:S01]  /*13b10*/  FFMA.FTZ R171, R175, UR10, -R128 ;  /* 0x0000000aafab7c23 */ /* 0x000fe20008010880 */
[----:B------:R-:W-:Y:S01]  /*13b20*/  FFMA.FTZ R162, R163, R162, R138 ;  /* 0x000000a2a3a27223 */ /* 0x000fe2000001008a */
[----:B------:R-:W-:Y:S01]  /*13b30*/  FFMA.FTZ R179, R164, R160, R179 ;  /* 0x000000a0a4b37223 */ /* 0x000fe200000100b3 */
[----:B------:R-:W5:Y:S02]  /*13b40*/  MUFU.EX2 R132, R132 ;  /* 0x0000008400847308 */ /* 0x000f640000000800 */
[----:B------:R-:W-:Y:S01]  /*13b50*/  FADD.FTZ R131, R131, R162 ;  /* 0x000000a283837221 */ /* 0x000fe20000010000 */
[----:B------:R-:W-:Y:S01]  /*13b60*/  FADD.FTZ R126, R126, R179 ;  /* 0x000000b37e7e7221 */ /* 0x000fe20000010000 */
[C---:B------:R-:W-:Y:S02]  /*13b70*/  HMMA.16816.F32 R32, R4.reuse, R36, R32 ;  /* 0x000000240420723c */ /* 0x040fe40000001820 */
[----:B------:R-:W-:Y:S01]  /*13b80*/  FADD.FTZ R130, R130, R131 ;  /* 0x0000008382827221 */ /* 0x000fe20000010000 */
[----:B------:R-:W-:Y:S01]  /*13b90*/  FADD.FTZ R59, R59, R126 ;  /* 0x0000007e3b3b7221 */ /* 0x000fe20000010000 */
[----:B------:R-:W-:Y:S02]  /*13ba0*/  MUFU.EX2 R133, R133 ;  /* 0x0000008500857308 */ /* 0x000fe40000000800 */
[----:B------:R-:W-:Y:S01]  /*13bb0*/  FADD.FTZ R130, R57, R130 ;  /* 0x0000008239827221 */ /* 0x000fe20000010000 */
[----:B------:R-:W-:Y:S01]  /*13bc0*/  FADD.FTZ R59, R2, R59 ;  /* 0x0000003b023b7221 */ /* 0x000fe20000010000 */
[C---:B------:R-:W-:Y:S03]  /*13bd0*/  HMMA.16816.F32 R40, R4.reuse, R44, R40 ;  /* 0x0000002c0428723c */ /* 0x040fe60000001828 */
[----:B--2---:R-:W-:Y:S01]  /*13be0*/  FADD.FTZ R2, R116, R59 ;  /* 0x0000003b74027221 */ /* 0x004fe20000010000 */
[----:B------:R-:W-:Y:S03]  /*13bf0*/  MUFU.EX2 R120, R120 ;  /* 0x0000007800787308 */ /* 0x000fe60000000800 */
[----:B---3--:R-:W-:Y:S01]  /*13c00*/  FADD.FTZ R2, R123, R2 ;  /* 0x000000027b027221 */ /* 0x008fe20000010000 */
[C---:B------:R-:W-:Y:S01]  /*13c10*/  HMMA.16816.F32 R12, R4.reuse, R14, R68 ;  /* 0x0000000e040c723c */ /* 0x040fe20000001844 */
[----:B------:R-:W2:Y:S03]  /*13c20*/  LDSM.16.MT88.4 R68, [R142+0xb400] ;  /* 0x00b400008e44783b */ /* 0x000ea60000004200 */
[----:B------:R-:W-:Y:S04]  /*13c30*/  MUFU.EX2 R136, R136 ;  /* 0x0000008800887308 */ /* 0x000fe80000000800 */
[C---:B------:R-:W-:Y:S01]  /*13c40*/  HMMA.16816.F32 R28, R4.reuse, R30, R84 ;  /* 0x0000001e041c723c */ /* 0x040fe20000001854 */
[----:B------:R-:W-:Y:S03]  /*13c50*/  LDSM.16.MT88.4 R84, [R142+0xc800] ;  /* 0x00c800008e54783b */ /* 0x000fe60000004200 */
[----:B------:R-:W3:Y:S04]  /*13c60*/  MUFU.EX2 R169, R169 ;  /* 0x000000a900a97308 */ /* 0x000ee80000000800 */
[C---:B------:R-:W-:Y:S01]  /*13c70*/  HMMA.16816.F32 R36, R4.reuse, R38, R92 ;  /* 0x000000260424723c */ /* 0x040fe2000000185c */
[----:B------:R-:W-:Y:S03]  /*13c80*/  LDSM.16.MT88.4 R92, [R140+0xc800] ;  /* 0x00c800008c5c783b */ /* 0x000fe60000004200 */
[----:B------:R-:W-:Y:S04]  /*13c90*/  MUFU.EX2 R167, R167 ;  /* 0x000000a700a77308 */ /* 0x000fe80000000800 */
[C---:B------:R-:W-:Y:S01]  /*13ca0*/  HMMA.16816.F32 R44, R4.reuse, R46, R108 ;  /* 0x0000002e042c723c */ /* 0x040fe2000000186c */
[----:B------:R-:W-:Y:S03]  /*13cb0*/  LDSM.16.MT88.4 R108, [R142+0xe800] ;  /* 0x00e800008e6c783b */ /* 0x000fe60000004200 */
[----:B------:R-:W3:Y:S04]  /*13cc0*/  MUFU.EX2 R134, R134 ;  /* 0x0000008600867308 */ /* 0x000ee80000000800 */
[----:B------:R-:W-:Y:S01]  /*13cd0*/  HMMA.16816.F32 R48, R4, R52, R48 ;  /* 0x000000340430723c */ /* 0x000fe20000001830 */
[C---:B------:R-:W-:Y:S01]  /*13ce0*/  F2FP.F16.F32.PACK_AB R52, R118.reuse, R125 ;  /* 0x0000007d7634723e */ /* 0x040fe200000000ff */
[----:B------:R-:W-:Y:S01]  /*13cf0*/  FADD.FTZ R125, R125, R130 ;  /* 0x000000827d7d7221 */ /* 0x000fe20000010000 */
[----:B------:R-:W-:Y:S01]  /*13d00*/  F2FP.F16.F32.PACK_AB R53, R123, R116 ;  /* 0x000000747b35723e */ /* 0x000fe200000000ff */
[----:B------:R-:W-:Y:S02]  /*13d10*/  MUFU.EX2 R207, R207 ;  /* 0x000000cf00cf7308 */ /* 0x000fe40000000800 */
[----:B------:R-:W-:-:S02]  /*13d20*/  FADD.FTZ R118, R118, R125 ;  /* 0x0000007d76767221 */ /* 0x000fc40000010000 */
[----:B------:R-:W-:Y:S01]  /*13d30*/  HMMA.16816.F32 R4, R4, R54, R104 ;  /* 0x000000360404723c */ /* 0x000fe20000001868 */
[----:B------:R-:W-:Y:S01]  /*13d40*/  F2FP.F16.F32.PACK_AB R54, R0, R121 ;  /* 0x000000790036723e */ /* 0x000fe200000000ff */
[----:B------:R-:W-:Y:S01]  /*13d50*/  FADD.FTZ R121, R121, R118 ;  /* 0x0000007679797221 */ /* 0x000fe20000010000 */
[----:B----4-:R-:W-:Y:S01]  /*13d60*/  F2FP.F16.F32.PACK_AB R55, R58, R119 ;  /* 0x000000773a37723e */ /* 0x010fe200000000ff */
[----:B------:R-:W-:Y:S01]  /*13d70*/  MUFU.EX2 R186, R186 ;  /* 0x000000ba00ba7308 */ /* 0x000fe20000000800 */
[----:B------:R-:W-:Y:S01]  /*13d80*/  FADD.FTZ R119, R119, R2 ;  /* 0x0000000277777221 */ /* 0x000fe20000010000 */
[----:B------:R-:W-:Y:S01]  /*13d90*/  FADD.FTZ R0, R0, R121 ;  /* 0x0000007900007221 */ /* 0x000fe20000010000 */
[----:B------:R-:W-:Y:S02]  /*13da0*/  MOV R2, R56 ;  /* 0x0000003800027202 */ /* 0x000fe40000000f00 */
[----:B------:R-:W-:Y:S01]  /*13db0*/  FADD.FTZ R119, R58, R119 ;  /* 0x000000773a777221 */ /* 0x000fe20000010000 */
[C---:B-1----:R-:W-:Y:S02]  /*13dc0*/  HMMA.16816.F32 R16, R52.reuse, R60, R16 ;  /* 0x0000003c3410723c */ /* 0x042fe40000001810 */
[----:B------:R-:W-:Y:S06]  /*13dd0*/  MUFU.EX2 R205, R205 ;  /* 0x000000cd00cd7308 */ /* 0x000fec0000000800 */
[C---:B------:R-:W-:Y:S01]  /*13de0*/  HMMA.16816.F32 R20, R52.reuse, R62, R20 ;  /* 0x0000003e3414723c */ /* 0x040fe20000001814 */
[----:B------:R-:W1:Y:S01]  /*13df0*/  LDSM.16.MT88.4 R60, [R140+0xb400] ;  /* 0x00b400008c3c783b */ /* 0x000e620000004200 */
[----:B------:R-:W-:Y:S06]  /*13e00*/  MUFU.EX2 R184, R184 ;  /* 0x000000b800b87308 */ /* 0x000fec0000000800 */
[C---:B------:R-:W-:Y:S02]  /*13e10*/  HMMA.16816.F32 R8, R52.reuse, R64, R8 ;  /* 0x000000403408723c */ /* 0x040fe40000001808 */
[----:B------:R-:W-:Y:S06]  /*13e20*/  MUFU.EX2 R211, R211 ;  /* 0x000000d300d37308 */ /* 0x000fec0000000800 */
[C---:B------:R-:W-:Y:S01]  /*13e30*/  HMMA.16816.F32 R12, R52.reuse, R66, R12 ;  /* 0x00000042340c723c */ /* 0x040fe2000000180c */
[----:B------:R-:W4:Y:S01]  /*13e40*/  LDSM.16.MT88.4 R64, [R142+0xd400] ;  /* 0x00d400008e40783b */ /* 0x000f220000004200 */
[----:B------:R-:W-:Y:S06]  /*13e50*/  MUFU.EX2 R190, R190 ;  /* 0x000000be00be7308 */ /* 0x000fec0000000800 */
[C---:B--2---:R-:W-:Y:S02]  /*13e60*/  HMMA.16816.F32 R24, R52.reuse, R68, R24 ;  /* 0x000000443418723c */ /* 0x044fe40000001818 */
        /* <DEDUP_REMOVED lines=20> */
[----:B-----5:R-:W-:-:S05]  /*13fb0*/  F2FP.F16.F32.PACK_AB R52, R132, R135 ;  /* 0x000000878434723e */ /* 0x020fca00000000ff */
[----:B------:R-:W-:Y:S01]  /*13fc0*/  MUFU.EX2 R181, R181 ;  /* 0x000000b500b57308 */ /* 0x000fe20000000800 */
[----:B---3--:R-:W-:Y:S01]  /*13fd0*/  F2FP.F16.F32.PACK_AB R53, R169, R136 ;  /* 0x00000088a935723e */ /* 0x008fe200000000ff */
[----:B------:R-:W-:Y:S01]  /*13fe0*/  FADD.FTZ R135, R135, R0 ;  /* 0x0000000087877221 */ /* 0x000fe20000010000 */
[----:B------:R-:W-:Y:S01]  /*13ff0*/  F2FP.F16.F32.PACK_AB R54, R120, R133 ;  /* 0x000000857836723e */ /* 0x000fe200000000ff */
[----:B------:R-:W-:Y:S01]  /*14000*/  FADD.FTZ R136, R136, R119 ;  /* 0x0000007788887221 */ /* 0x000fe20000010000 */
[----:B------:R-:W-:Y:S01]  /*14010*/  F2FP.F16.F32.PACK_AB R55, R134, R167 ;  /* 0x000000a78637723e */ /* 0x000fe200000000ff */
[----:B------:R-:W-:Y:S01]  /*14020*/  FADD.FTZ R132, R132, R135 ;  /* 0x0000008784847221 */ /* 0x000fe20000010000 */
[----:B------:R-:W-:Y:S01]  /*14030*/  MOV R0, R3 ;  /* 0x0000000300007202 */ /* 0x000fe20000000f00 */
[----:B------:R-:W-:Y:S01]  /*14040*/  MUFU.EX2 R185, R185 ;  /* 0x000000b900b97308 */ /* 0x000fe20000000800 */
[----:B------:R-:W-:Y:S01]  /*14050*/  FADD.FTZ R136, R169, R136 ;  /* 0x00000088a9887221 */ /* 0x000fe20000010000 */
[----:B------:R-:W-:-:S02]  /*14060*/  FADD.FTZ R133, R133, R132 ;  /* 0x0000008485857221 */ /* 0x000fc40000010000 */
[----:B------:R-:W-:Y:S01]  /*14070*/  HMMA.16816.F32 R24, R52, R68, R24 ;  /* 0x000000443418723c */ /* 0x000fe20000001818 */
[----:B------:R-:W-:Y:S01]  /*14080*/  FADD.FTZ R167, R167, R136 ;  /* 0x00000088a7a77221 */ /* 0x000fe20000010000 */
[----:B------:R-:W-:Y:S02]  /*14090*/  FADD.FTZ R120, R120, R133 ;  /* 0x0000008578787221 */ /* 0x000fe40000010000 */
[----:B------:R-:W3:Y:S01]  /*140a0*/  MUFU.EX2 R170, R187 ;  /* 0x000000bb00aa7308 */ /* 0x000ee20000000800 */
[----:B------:R-:W-:-:S03]  /*140b0*/  FADD.FTZ R134, R134, R167 ;  /* 0x000000a786867221 */ /* 0x000fc60000010000 */
[C---:B------:R-:W-:Y:S01]  /*140c0*/  HMMA.16816.F32 R28, R52.reuse, R70, R28 ;  /* 0x00000046341c723c */ /* 0x040fe2000000181c */
[----:B------:R-:W4:Y:S03]  /*140d0*/  LDSM.16.MT88.4 R68, [R140+0xd800] ;  /* 0x00d800008c44783b */ /* 0x000f260000004200 */
[----:B------:R-:W-:Y:S04]  /*140e0*/  MUFU.EX2 R166, R166 ;  /* 0x000000a600a67308 */ /* 0x000fe80000000800 */
[----:B--2---:R-:W-:Y:S04]  /*140f0*/  HMMA.16816.F32 R32, R52, R64, R32 ;  /* 0x000000403420723c */ /* 0x004fe80000001820 */
[----:B------:R-:W2:Y:S01]  /*14100*/  MUFU.EX2 R183, R183 ;  /* 0x000000b700b77308 */ /* 0x000ea20000000800 */
[----:B---3--:R-:W-:-:S03]  /*14110*/  F2FP.F16.F32.PACK_AB R104, R170, R185 ;  /* 0x000000b9aa68723e */ /* 0x008fc600000000ff */
[C---:B------:R-:W-:Y:S01]  /*14120*/  HMMA.16816.F32 R36, R52.reuse, R66, R36 ;  /* 0x000000423424723c */ /* 0x040fe20000001824 */
[----:B------:R-:W-:Y:S03]  /*14130*/  LDSM.16.MT88.4 R64, [R142+0x9c00] ;  /* 0x009c00008e40783b */ /* 0x000fe60000004200 */
[----:B------:R-:W-:Y:S04]  /*14140*/  MUFU.EX2 R172, R172 ;  /* 0x000000ac00ac7308 */ /* 0x000fe80000000800 */
[----:B-1----:R-:W-:Y:S04]  /*14150*/  HMMA.16816.F32 R8, R52, R60, R8 ;  /* 0x0000003c3408723c */ /* 0x002fe80000001808 */
[----:B------:R-:W1:Y:S01]  /*14160*/  MUFU.EX2 R177, R177 ;  /* 0x000000b100b17308 */ /* 0x000e620000000800 */
[----:B--2---:R-:W-:-:S03]  /*14170*/  F2FP.F16.F32.PACK_AB R106, R183, R166 ;  /* 0x000000a6b76a723e */ /* 0x004fc600000000ff */
[C---:B------:R-:W-:Y:S01]  /*14180*/  HMMA.16816.F32 R12, R52.reuse, R62, R12 ;  /* 0x0000003e340c723c */ /* 0x040fe2000000180c */
[----:B------:R-:W2:Y:S03]  /*14190*/  LDSM.16.MT88.4 R60, [R142+0xd800] ;  /* 0x00d800008e3c783b */ /* 0x000ea60000004200 */
[----:B------:R-:W-:Y:S04]  /*141a0*/  MUFU.EX2 R176, R176 ;  /* 0x000000b000b07308 */ /* 0x000fe80000000800 */
[----:B------:R-:W-:Y:S04]  /*141b0*/  HMMA.16816.F32 R16, R52, R72, R16 ;  /* 0x000000483410723c */ /* 0x000fe80000001810 */
[----:B------:R-:W3:Y:S01]  /*141c0*/  MUFU.EX2 R171, R171 ;  /* 0x000000ab00ab7308 */ /* 0x000ee20000000800 */
[----:B-1----:R-:W-:-:S03]  /*141d0*/  F2FP.F16.F32.PACK_AB R105, R177, R172 ;  /* 0x000000acb169723e */ /* 0x002fc600000000ff */
[C---:B------:R-:W-:Y:S01]  /*141e0*/  HMMA.16816.F32 R20, R52.reuse, R74, R20 ;  /* 0x0000004a3414723c */ /* 0x040fe20000001814 */
[----:B------:R-:W-:Y:S03]  /*141f0*/  LDSM.16.MT88.4 R72, [R142+0xc000] ;  /* 0x00c000008e48783b */ /* 0x000fe60000004200 */
[----:B------:R-:W-:Y:S04]  /*14200*/  MUFU.EX2 R163, R77 ;  /* 0x0000004d00a37308 */ /* 0x000fe80000000800 */
[----:B----4-:R-:W-:Y:S04]  /*14210*/  HMMA.16816.F32 R48, R52, R68, R48 ;  /* 0x000000443430723c */ /* 0x010fe80000001830 */
[----:B------:R-:W1:Y:S01]  /*14220*/  MUFU.EX2 R138, R197 ;  /* 0x000000c5008a7308 */ /* 0x000e620000000800 */
[----:B---3--:R-:W-:-:S03]  /*14230*/  F2FP.F16.F32.PACK_AB R107, R171, R176 ;  /* 0x000000b0ab6b723e */ /* 0x008fc600000000ff */
[C---:B------:R-:W-:Y:S01]  /*14240*/  HMMA.16816.F32 R4, R52.reuse, R70, R4 ;  /* 0x000000463404723c */ /* 0x040fe20000001804 */
[----:B------:R-:W3:Y:S03]  /*14250*/  LDSM.16.MT88.4 R68, [R142+0xbc00] ;  /* 0x00bc00008e44783b */ /* 0x000ee60000004200 */
        /* <DEDUP_REMOVED lines=13> */
[----:B------:R-:W-:Y:S01]  /*14330*/  MUFU.EX2 R180, R180 ;  /* 0x000000b400b47308 */ /* 0x000fe20000000800 */
[----:B------:R-:W-:Y:S01]  /*14340*/  FADD.FTZ R190, R190, R211 ;  /* 0x000000d3bebe7221 */ /* 0x000fe20000010000 */
[----:B------:R-:W-:-:S02]  /*14350*/  FADD.FTZ R205, R205, R186 ;  /* 0x000000bacdcd7221 */ /* 0x000fc40000010000 */
[----:B------:R-:W-:Y:S01]  /*14360*/  HMMA.16816.F32 R8, R52, R64, R8 ;  /* 0x000000403408723c */ /* 0x000fe20000001808 */
[----:B------:R-:W-:Y:S01]  /*14370*/  FADD.FTZ R209, R209, R190 ;  /* 0x000000bed1d17221 */ /* 0x000fe20000010000 */
[----:B------:R-:W-:-:S03]  /*14380*/  FADD.FTZ R184, R184, R205 ;  /* 0x000000cdb8b87221 */ /* 0x000fc60000010000 */
[----:B------:R-:W-:-:S03]  /*14390*/  FADD.FTZ R209, R188, R209 ;  /* 0x000000d1bcd17221 */ /* 0x000fc60000010000 */
[C---:B------:R-:W-:Y:S01]  /*143a0*/  HMMA.16816.F32 R12, R52.reuse, R66, R12 ;  /* 0x00000042340c723c */ /* 0x040fe2000000180c */
[----:B------:R-:W4:Y:S07]  /*143b0*/  LDSM.16.MT88.4 R64, [R140+0xbc00] ;  /* 0x00bc00008c40783b */ /* 0x000f2e0000004200 */
[C---:B---3--:R-:W-:Y:S08]  /*143c0*/  HMMA.16816.F32 R24, R52.reuse, R68, R24 ;  /* 0x000000443418723c */ /* 0x048ff00000001818 */
[C---:B------:R-:W-:Y:S01]  /*143d0*/  HMMA.16816.F32 R28, R52.reuse, R70, R28 ;  /* 0x00000046341c723c */ /* 0x040fe2000000181c */
[----:B------:R-:W-:Y:S07]  /*143e0*/  LDSM.16.MT88.4 R68, [R140+0xc000] ;  /* 0x00c000008c44783b */ /* 0x000fee0000004200 */
[C---:B--2---:R-:W-:Y:S08]  /*143f0*/  HMMA.16816.F32 R16, R52.reuse, R60, R16 ;  /* 0x0000003c3410723c */ /* 0x044ff00000001810 */
[C---:B------:R-:W-:Y:S01]  /*14400*/  HMMA.16816.F32 R20, R52.reuse, R62, R20 ;  /* 0x0000003e3414723c */ /* 0x040fe20000001814 */
[----:B------:R-:W2:Y:S07]  /*14410*/  LDSM.16.MT88.4 R60, [R142+0xdc00] ;  /* 0x00dc00008e3c783b */ /* 0x000eae0000004200 */
[C---:B----4-:R-:W-:Y:S08]  /*14420*/  HMMA.16816.F32 R32, R52.reuse, R64, R32 ;  /* 0x000000403420723c */ /* 0x050ff00000001820 */
        /* <DEDUP_REMOVED lines=30> */
[----:B------:R-:W-:-:S06]  /*14610*/  FADD.FTZ R176, R171, R176 ;  /* 0x000000b0abb07221 */ /* 0x000fcc0000010000 */
[C---:B------:R-:W-:Y:S01]  /*14620*/  HMMA.16816.F32 R20, R52.reuse, R62, R20 ;  /* 0x0000003e3414723c */ /* 0x040fe20000001814 */
[----:B------:R-:W2:Y:S07]  /*14630*/  LDSM.16.MT88.4 R60, [R140+0xe000] ;  /* 0x00e000008c3c783b */ /* 0x000eae0000004200 */
[C---:B---3--:R-:W-:Y:S08]  /*14640*/  HMMA.16816.F32 R8, R52.reuse, R64, R8 ;  /* 0x000000403408723c */ /* 0x048ff00000001808 */
[C---:B------:R-:W-:Y:S01]  /*14650*/  HMMA.16816.F32 R12, R52.reuse, R66, R12 ;  /* 0x00000042340c723c */ /* 0x040fe2000000180c */
[----:B------:R-:W3:Y:S07]  /*14660*/  LDSM.16.MT88.4 R64, [R142+0xe000] ;  /* 0x00e000008e40783b */ /* 0x000eee0000004200 */
[C---:B------:R-:W-:Y:S08]  /*14670*/  HMMA.16816.F32 R32, R52.reuse, R68, R32 ;  /* 0x000000443420723c */ /* 0x040ff00000001820 */
[C---:B------:R-:W-:Y:S01]  /*14680*/  HMMA.16816.F32 R36, R52.reuse, R70, R36 ;  /* 0x000000463424723c */ /* 0x040fe20000001824 */
[----:B------:R-:W4:Y:S07]  /*14690*/  LDSM.16.MT88.4 R68, [R142+0xa400] ;  /* 0x00a400008e44783b */ /* 0x000f2e0000004200 */
[C---:B--2---:R-:W-:Y:S08]  /*146a0*/  HMMA.16816.F32 R48, R52.reuse, R60, R48 ;  /* 0x0000003c3430723c */ /* 0x044ff00000001830 */
[C---:B------:R-:W-:Y:S01]  /*146b0*/  HMMA.16816.F32 R4, R52.reuse, R62, R4 ;  /* 0x0000003e3404723c */ /* 0x040fe20000001804 */
[----:B------:R-:W2:Y:S07]  /*146c0*/  LDSM.16.MT88.4 R60, [R140+0xa400] ;  /* 0x00a400008c3c783b */ /* 0x000eae0000004200 */
[C---:B---3--:R-:W-:Y:S08]  /*146d0*/  HMMA.16816.F32 R40, R52.reuse, R64, R40 ;  /* 0x000000403428723c */ /* 0x048ff00000001828 */
[----:B------:R-:W-:Y:S01]  /*146e0*/  HMMA.16816.F32 R44, R52, R66, R44 ;  /* 0x00000042342c723c */ /* 0x000fe2000000182c */
[----:B------:R-:W3:Y:S04]  /*146f0*/  LDSM.16.MT88.4 R52, [R142+0xc400] ;  /* 0x00c400008e34783b */ /* 0x000ee80000004200 */
[----:B------:R-:W5:Y:S03]  /*14700*/  LDSM.16.MT88.4 R64, [R140+0xc400] ;  /* 0x00c400008c40783b */ /* 0x000f660000004200 */
        /* <DEDUP_REMOVED lines=9> */
[----:B-----5:R-:W-:Y:S01]  /*147a0*/  HMMA.16816.F32 R36, R104, R66, R36 ;  /* 0x000000426824723c */ /* 0x020fe20000001824 */
[----:B------:R-:W-:Y:S01]  /*147b0*/  FFMA.FTZ R66, R161, UR10, -R128 ;  /* 0x0000000aa1427c23 */ /* 0x000fe20008010880 */
[----:B------:R-:W-:Y:S01]  /*147c0*/  MUFU.EX2 R67, R165 ;  /* 0x000000a500437308 */ /* 0x000fe20000000800 */
[----:B------:R-:W-:-:S05]  /*147d0*/  IADD3 R161, PT, PT, R117, -0x3, RZ ;  /* 0xfffffffd75a17810 */ /* 0x000fca0007ffe0ff */
[C---:B------:R-:W-:Y:S02]  /*147e0*/  HMMA.16816.F32 R32, R104.reuse, R64, R32 ;  /* 0x000000406820723c */ /* 0x040fe40000001820 */
[----:B------:R4:W-:Y:S06]  /*147f0*/  MUFU.EX2 R65, R76 ;  /* 0x0000004c00417308 */ /* 0x0009ec0000000800 */
[C---:B--2---:R-:W-:Y:S01]  /*14800*/  HMMA.16816.F32 R40, R104.reuse, R60, R40 ;  /* 0x0000003c6828723c */ /* 0x044fe20000001828 */
[--C-:B------:R-:W-:Y:S01]  /*14810*/  FFMA.FTZ R60, R137, UR10, -R128.reuse ;  /* 0x0000000a893c7c23 */ /* 0x100fe20008010880 */
[----:B------:R-:W-:Y:S01]  /*14820*/  FFMA.FTZ R61, R139, UR10, -R128 ;  /* 0x0000000a8b3d7c23 */ /* 0x000fe20008010880 */
[----:B------:R-:W-:Y:S05]  /*14830*/  MUFU.EX2 R64, R199 ;  /* 0x000000c700407308 */ /* 0x000fea0000000800 */
[C---:B------:R-:W-:Y:S01]  /*14840*/  HMMA.16816.F32 R44, R104.reuse, R62, R44 ;  /* 0x0000003e682c723c */ /* 0x040fe2000000182c */
[----:B----4-:R-:W2:Y:S02]  /*14850*/  LDSM.16.MT88.4 R76, [R140+0xa800] ;  /* 0x00a800008c4c783b */ /* 0x010ea40000004200 */
[----:B------:R-:W4:Y:S05]  /*14860*/  MUFU.EX2 R66, R66 ;  /* 0x0000004200427308 */ /* 0x000f2a0000000800 */
[C---:B---3--:R-:W-:Y:S03]  /*14870*/  HMMA.16816.F32 R48, R104.reuse, R52, R48 ;  /* 0x000000346830723c */ /* 0x048fe60000001830 */
[----:B------:R-:W-:Y:S05]  /*14880*/  MUFU.EX2 R60, R60 ;  /* 0x0000003c003c7308 */ /* 0x000fea0000000800 */
[----:B------:R-:W-:Y:S01]  /*14890*/  HMMA.16816.F32 R104, R104, R54, R4 ;  /* 0x000000366868723c */ /* 0x000fe20000001804 */
[----:B-1----:R-:W-:Y:S01]  /*148a0*/  F2FP.F16.F32.PACK_AB R4, R138, R163 ;  /* 0x000000a38a04723e */ /* 0x002fe200000000ff */
[----:B------:R-:W-:Y:S01]  /*148b0*/  FADD.FTZ R163, R163, R166 ;  /* 0x000000a6a3a37221 */ /* 0x000fe20000010000 */
[----:B------:R-:W1:Y:S01]  /*148c0*/  MUFU.EX2 R61, R61 ;  /* 0x0000003d003d7308 */ /* 0x000e620000000800 */
[----:B----4-:R-:W-:Y:S01]  /*148d0*/  F2FP.F16.F32.PACK_AB R5, R66, R67 ;  /* 0x000000434205723e */ /* 0x010fe200000000ff */
[----:B------:R-:W-:Y:S01]  /*148e0*/  FADD.FTZ R67, R67, R176 ;  /* 0x000000b043437221 */ /* 0x000fe20000010000 */
[----:B------:R-:W-:Y:S01]  /*148f0*/  F2FP.F16.F32.PACK_AB R6, R64, R65 ;  /* 0x000000414006723e */ /* 0x000fe200000000ff */
[----:B------:R-:W-:-:S02]  /*14900*/  FADD.FTZ R138, R138, R163 ;  /* 0x000000a38a8a7221 */ /* 0x000fc40000010000 */
[----:B------:R-:W-:Y:S02]  /*14910*/  FADD.FTZ R67, R66, R67 ;  /* 0x0000004342437221 */ /* 0x000fe40000010000 */
[----:B------:R-:W-:-:S04]  /*14920*/  FADD.FTZ R65, R65, R138 ;  /* 0x0000008a41417221 */ /* 0x000fc80000010000 */
[----:B------:R-:W-:Y:S01]  /*14930*/  FADD.FTZ R65, R64, R65 ;  /* 0x0000004140417221 */ /* 0x000fe20000010000 */
[----:B-1----:R-:W-:Y:S01]  /*14940*/  F2FP.F16.F32.PACK_AB R7, R61, R60 ;  /* 0x0000003c3d07723e */ /* 0x002fe200000000ff */
[----:B------:R-:W-:-:S04]  /*14950*/  FADD.FTZ R60, R60, R67 ;  /* 0x000000433c3c7221 */ /* 0x000fc80000010000 */
[----:B------:R-:W-:Y:S02]  /*14960*/  FADD.FTZ R60, R61, R60 ;  /* 0x0000003c3d3c7221 */ /* 0x000fe40000010000 */
[C---:B------:R-:W-:Y:S01]  /*14970*/  HMMA.16816.F32 R112, R4.reuse, R68, R8 ;  /* 0x000000440470723c */ /* 0x040fe20000001808 */
[----:B------:R-:W-:Y:S07]  /*14980*/  LDSM.16.MT88.4 R8, [R142+0xac00] ;  /* 0x00ac00008e08783b */ /* 0x000fee0000004200 */
[C---:B------:R-:W-:Y:S01]  /*14990*/  HMMA.16816.F32 R68, R4.reuse, R70, R12 ;  /* 0x000000460444723c */ /* 0x040fe2000000180c */
[----:B------:R-:W1:Y:S07]  /*149a0*/  LDSM.16.MT88.4 R12, [R140+0xe800] ;  /* 0x00e800008c0c783b */ /* 0x000e6e0000004200 */
[C---:B--2---:R-:W-:Y:S01]  /*149b0*/  HMMA.16816.F32 R72, R4.reuse, R76, R16 ;  /* 0x0000004c0448723c */ /* 0x044fe20000001810 */
        /* <DEDUP_REMOVED lines=43> */
.L_x_1770:
        /* <DEDUP_REMOVED lines=13> */
.L_x_1780:
        /* <DEDUP_REMOVED lines=19> */
[----:B------:R-:W5:Y:S02]  /*14e70*/  I2F.RP R11, R4 ;  /* 0x00000004000b7306 */ /* 0x000f640000209400 */
[----:B------:R-:W-:Y:S08]  /*14e80*/  ISETP.GE.AND P1, PT, R6, RZ, PT ;  /* 0x000000ff0600720c */ /* 0x000ff00003f26270 */
        /* <DEDUP_REMOVED lines=37> */
[----:B------:R-:W-:Y:S02]  /*150e0*/  IMAD R9, R8, R9, -0x80 ;  /* 0xffffff8008097424 */ /* 0x000fe400078e0209 */
[----:B------:R-:W2:Y:S03]  /*150f0*/  LDG.E R11, desc[UR6][R18.64] ;  /* 0x00000006120b7981 */ /* 0x000ea6000c1e1900 */
[----:B------:R-:W-:Y:S01]  /*15100*/  SHF.R.S32.HI R13, RZ, 0x1f, R9 ;  /* 0x0000001fff0d7819 */ /* 0x000fe20000011409 */
[----:B------:R-:W2:Y:S04]  /*15110*/  LDG.E R6, desc[UR6][R16.64] ;  /* 0x0000000610067981 */ /* 0x000ea8000c1e1900 */
[-C--:B-----5:R-:W-:Y:S02]  /*15120*/  IMAD R8, R13, R4.reuse, RZ ;  /* 0x000000040d087224 */ /* 0x0a0fe400078e02ff */
[C---:B------:R-:W-:Y:S04]  /*15130*/  IMAD.WIDE.U32 R12, R9.reuse, R4, RZ ;  /* 0x00000004090c7225 */ /* 0x040fe800078e00ff */
[----:B------:R-:W-:Y:S05]  /*15140*/  IMAD R8, R9, R5, R8 ;  /* 0x0000000509087224 */ /* 0x000fea00078e0208 */
[----:B------:R-:W-:Y:S01]  /*15150*/  IADD3 R13, PT, PT, R13, R8, RZ ;  /* 0x000000080d0d7210 */ /* 0x000fe20007ffe0ff */
[----:B--2---:R-:W-:Y:S04]  /*15160*/  IMAD.IADD R11, R11, 0x1, -R6 ;  /* 0x000000010b0b7824 */ /* 0x004fe800078e0a06 */
[----:B---3--:R-:W-:Y:S01]  /*15170*/  IMAD.WIDE.U32 R12, R11, UR10, R12 ;  /* 0x0000000a0b0c7c25 */ /* 0x008fe2000f8e000c */
[----:B------:R-:W-:Y:S02]  /*15180*/  SHF.R.S32.HI R5, RZ, 0x1f, R11 ;  /* 0x0000001fff057819 */ /* 0x000fe4000001140b */
[C---:B------:R-:W-:Y:S03]  /*15190*/  LEA R148, P1, R12.reuse, R2, 0x1 ;  /* 0x000000020c947211 */ /* 0x040fe600078208ff */
[----:B------:R-:W-:Y:S04]  /*151a0*/  IMAD R6, R5, UR10, RZ ;  /* 0x0000000a05067c24 */ /* 0x000fe8000f8e02ff */
[----:B------:R-:W-:Y:S04]  /*151b0*/  IMAD R6, R11, UR11, R6 ;  /* 0x0000000b0b067c24 */ /* 0x000fe8000f8e0206 */
[----:B------:R-:W-:Y:S05]  /*151c0*/  IMAD.IADD R149, R13, 0x1, R6 ;  /* 0x000000010d957824 */ /* 0x000fea00078e0206 */
[----:B------:R-:W-:Y:S07]  /*151d0*/  LEA.HI.X R149, R12, R0, R149, 0x1, P1 ;  /* 0x000000000c957211 */ /* 0x000fee00008f0c95 */
.L_x_1777:
[C---:B------:R-:W-:Y:S01]  /*151e0*/  IMAD.SHL.U32 R5, R4.reuse, 0x40, RZ ;  /* 0x0000004004057824 */ /* 0x040fe200078e00ff */
[----:B------:R-:W-:Y:S01]  /*151f0*/  @!PT LDS RZ, [RZ] ;  /* 0x00000000fffff984 */ /* 0x000fe20000000800 */
[----:B------:R-:W-:Y:S01]  /*15200*/  @!PT LDS RZ, [RZ] ;  /* 0x00000000fffff984 */ /* 0x000fe20000000800 */
[----:B------:R-:W-:Y:S01]  /*15210*/  @!PT LDS RZ, [RZ] ;  /* 0x00000000fffff984 */ /* 0x000fe20000000800 */
[----:B------:R-:W-:Y:S01]  /*15220*/  LDGSTS.E.BYPASS.LTC128B.128 [R159+0x9000], desc[UR6][R148.64] ;  /* 0x09000000949f7fae */ /* 0x000fe2000b981a06 */
[----:B----4-:R-:W-:Y:S03]  /*15230*/  SHF.L.U64.HI R4, R4, 0x6, R7 ;  /* 0x0000000604047819 */ /* 0x010fe60000010207 */
[C---:B------:R-:W-:Y:S01]  /*15240*/  IADD3 R6, P1, PT, R5.reuse, R148, RZ ;  /* 0x0000009405067210 */ /* 0x040fe20007f3e0ff */
[----:B------:R-:W-:Y:S03]  /*15250*/  LDGSTS.E.BYPASS.LTC128B.128 [R159+0xb000], desc[UR6][R148.64+0x40] ;  /* 0x0b000040949f7fae */ /* 0x000fe6000b981a06 */
[C---:B------:R-:W-:Y:S01]  /*15260*/  IADD3 R12, P2, PT, R5.reuse, R6, RZ ;  /* 0x00000006050c7210 */ /* 0x040fe20007f5e0ff */
[C---:B------:R-:W-:Y:S01]  /*15270*/  IMAD.X R7, R4.reuse, 0x1, R149, P1 ;  /* 0x0000000104077824 */ /* 0x040fe200008e0695 */
[----:B------:R-:W-:Y:S02]  /*15280*/  LDGSTS.E.BYPASS.LTC128B.128 [R159+0xd000], desc[UR6][R148.64+0x80] ;  /* 0x0d000080949f7fae */ /* 0x000fe4000b981a06 */
[----:B------:R-:W-:Y:S01]  /*15290*/  IADD3 R14, P1, PT, R5, R12, RZ ;  /* 0x0000000c050e7210 */ /* 0x000fe20007f3e0ff */
[C---:B------:R-:W-:Y:S02]  /*152a0*/  IMAD.X R13, R4.reuse, 0x1, R7, P2 ;  /* 0x00000001040d7824 */ /* 0x040fe400010e0607 */
[----:B------:R-:W-:Y:S02]  /*152b0*/  LDGSTS.E.BYPASS.LTC128B.128 [R159+0x9800], desc[UR6][R6.64] ;  /* 0x09800000069f7fae */ /* 0x000fe4000b981a06 */
[----:B------:R-:W-:Y:S03]  /*152c0*/  IMAD.X R15, R4, 0x1, R13, P1 ;  /* 0x00000001040f7824 */ /* 0x000fe600008e060d */
[----:B------:R-:W-:Y:S01]  /*152d0*/  LDGSTS.E.BYPASS.LTC128B.128 [R159+0xb800], desc[UR6][R6.64+0x40] ;  /* 0x0b800040069f7fae */ /* 0x000fe2000b981a06 */
[----:B------:R-:W-:Y:S04]  /*152e0*/  ISETP.NE.AND P1, PT, R161, 0x1, PT ;  /* 0x00000001a100780c */ /* 0x000fe80003f25270 */
[----:B------:R4:W-:Y:S05]  /*152f0*/  LDGSTS.E.BYPASS.LTC128B.128 [R159+0xd800], desc[UR6][R6.64+0x80] ;  /* 0x0d800080069f7fae */ /* 0x0009ea000b981a06 */
[----:B------:R-:W-:Y:S05]  /*15300*/  LDGSTS.E.BYPASS.LTC128B.128 [R159+0xa000], desc[UR6][R12.64] ;  /* 0x0a0000000c9f7fae */ /* 0x000fea000b981a06 */
[----:B------:R-:W-:Y:S05]  /*15310*/  LDGSTS.E.BYPASS.LTC128B.128 [R159+0xc000], desc[UR6][R12.64+0x40] ;  /* 0x0c0000400c9f7fae */ /* 0x000fea000b981a06 */
[----:B------:R-:W-:Y:S05]  /*15320*/  LDGSTS.E.BYPASS.LTC128B.128 [R159+0xe000], desc[UR6][R12.64+0x80] ;  /* 0x0e0000800c9f7fae */ /* 0x000fea000b981a06 */
[----:B------:R-:W-:Y:S05]  /*15330*/  LDGSTS.E.BYPASS.LTC128B.128 [R159+0xa800], desc[UR6][R14.64] ;  /* 0x0a8000000e9f7fae */ /* 0x000fea000b981a06 */
[----:B------:R-:W-:Y:S05]  /*15340*/  LDGSTS.E.BYPASS.LTC128B.128 [R159+0xc800], desc[UR6][R14.64+0x40] ;  /* 0x0c8000400e9f7fae */ /* 0x000fea000b981a06 */
[----:B------:R5:W-:Y:S05]  /*15350*/  LDGSTS.E.BYPASS.LTC128B.128 [R159+0xe800], desc[UR6][R14.64+0x80] ;  /* 0x0e8000800e9f7fae */ /* 0x000bea000b981a06 */
[----:B------:R-:W-:Y:S05]  /*15360*/  LDSM.16.M88.4 R64, [R145] ;  /* 0x000000009140783b */ /* 0x000fea0000000200 */
[----:B------:R-:W4:Y:S05]  /*15370*/  LDSM.16.M88.4 R8, [R144+0x3000] ;  /* 0x003000009008783b */ /* 0x000f2a0000000200 */
[----:B------:R-:W5:Y:S05]  /*15380*/  LDSM.16.M88.4 R16, [R144+0x3400] ;  /* 0x003400009010783b */ /* 0x000f6a0000000200 */
[----:B------:R-:W1:Y:S05]  /*15390*/  LDSM.16.M88.4 R24, [R144+0x3800] ;  /* 0x003800009018783b */ /* 0x000e6a0000000200 */
[----:B------:R-:W0:Y:S05]  /*153a0*/  LDGDEPBAR ;  /* 0x00000000000079af */ /* 0x000e2a0000000000 */
[----:B------:R-:W2:Y:S05]  /*153b0*/  LDSM.16.M88.4 R32, [R144+0x3c00] ;  /* 0x003c00009020783b */ /* 0x000eaa0000000200 */
[----:B------:R-:W3:Y:S05]  /*153c0*/  LDSM.16.M88.4 R40, [R144+0x4000] ;  /* 0x004000009028783b */ /* 0x000eea0000000200 */
[----:B------:R-:W3:Y:S05]  /*153d0*/  LDSM.16.M88.4 R48, [R144+0x4400] ;  /* 0x004400009030783b */ /* 0x000eea0000000200 */
[----:B------:R-:W3:Y:S05]  /*153e0*/  LDSM.16.M88.4 R56, [R144+0x4800] ;  /* 0x004800009038783b */ /* 0x000eea0000000200 */
[----:B------:R-:W3:Y:S01]  /*153f0*/  LDSM.16.M88.4 R120, [R144+0x4c00] ;  /* 0x004c00009078783b */ /* 0x000ee20000000200 */
[C---:B----4-:R-:W-:Y:S04]  /*15400*/  HMMA.16816.F32 R4, R64.reuse, R8, RZ ;  /* 0x000000084004723c */ /* 0x050fe800000018ff */
[----:B------:R-:W-:Y:S04]  /*15410*/  LDSM.16.M88.4 R124, [R143] ;  /* 0x000000008f7c783b */ /* 0x000fe80000000200 */
[C---:B------:R-:W-:Y:S01]  /*15420*/  HMMA.16816.F32 R8, R64.reuse, R10, RZ ;  /* 0x0000000a4008723c */ /* 0x040fe200000018ff */
[----:B------:R-:W4:Y:S05]  /*15430*/  LDSM.16.M88.4 R128, [R141+0x3000] ;  /* 0x003000008d80783b */ /* 0x000f2a0000000200 */
[----:B------:R-:W4:Y:S02]  /*15440*/  LDSM.16.M88.4 R132, [R141+0x3400] ;  /* 0x003400008d84783b */ /* 0x000f240000000200 */
[C---:B-----5:R-:W-:Y:S03]  /*15450*/  HMMA.16816.F32 R12, R64.reuse, R16, RZ ;  /* 0x00000010400c723c */ /* 0x060fe600000018ff */
[----:B------:R-:W5:Y:S05]  /*15460*/  LDSM.16.M88.4 R136, [R141+0x3800] ;  /* 0x003800008d88783b */ /* 0x000f6a0000000200 */
[C---:B------:R-:W-:Y:S08]  /*15470*/  HMMA.16816.F32 R16, R64.reuse, R18, RZ ;  /* 0x000000124010723c */ /* 0x040ff000000018ff */
[C---:B-1----:R-:W-:Y:S08]  /*15480*/  HMMA.16816.F32 R20, R64.reuse, R24, RZ ;  /* 0x000000184014723c */ /* 0x042ff000000018ff */
[C---:B------:R-:W-:Y:S08]  /*15490*/  HMMA.16816.F32 R24, R64.reuse, R26, RZ ;  /* 0x0000001a4018723c */ /* 0x040ff000000018ff */
[C---:B--2---:R-:W-:Y:S08]  /*154a0*/  HMMA.16816.F32 R28, R64.reuse, R32, RZ ;  /* 0x00000020401c723c */ /* 0x044ff000000018ff */
        /* <DEDUP_REMOVED lines=10> */
[C---:B----4-:R-:W-:Y:S08]  /*15550*/  HMMA.16816.F32 R4, R124.reuse, R128, R4 ;  /* 0x000000807c04723c */ /* 0x050ff00000001804 */
[C---:B------:R-:W-:Y:S01]  /*15560*/  HMMA.16816.F32 R8, R124.reuse, R130, R8 ;  /* 0x000000827c08723c */ /* 0x040fe20000001808 */
[----:B------:R-:W2:Y:S07]  /*15570*/  LDSM.16.M88.4 R128, [R141+0x4000] ;  /* 0x004000008d80783b */ /* 0x000eae0000000200 */
[C---:B------:R-:W-:Y:S08]  /*15580*/  HMMA.16816.F32 R12, R124.reuse, R132, R12 ;  /* 0x000000847c0c723c */ /* 0x040ff0000000180c */
        /* <DEDUP_REMOVED lines=196> */
.L_x_1779:
[----:B------:R-:W-:Y:S01]  /*161d0*/  @!PT LDS RZ, [RZ] ;  /* 0x00000000fffff984 */ /* 0x000fe20000000800 */
[----:B------:R-:W-:Y:S01]  /*161e0*/  @!PT LDS RZ, [RZ] ;  /* 0x00000000fffff984 */ /* 0x000fe20000000800 */
[----:B------:R-:W-:Y:S01]  /*161f0*/  @!PT LDS RZ, [RZ] ;  /* 0x00000000fffff984 */ /* 0x000fe20000000800 */
[----:B------:R1:W-:Y:S01]  /*16200*/  LDGSTS.E.BYPASS.LTC128B.128 [R159+0x3000], desc[UR6][R146.64] ;  /* 0x03000000929f7fae */ /* 0x0003e2000b981a06 */
[C---:B------:R-:W-:Y:S01]  /*16210*/  IMAD.SHL.U32 R119, R118.reuse, 0x40, RZ ;  /* 0x0000004076777824 */ /* 0x040fe200078e00ff */
[----:B------:R-:W-:Y:S02]  /*16220*/  SHF.L.U64.HI R118, R118, 0x6, R121 ;  /* 0x0000000676767819 */ /* 0x000fe40000010279 */
[----:B------:R1:W-:Y:S02]  /*16230*/  LDGSTS.E.BYPASS.LTC128B.128 [R159+0x5000], desc[UR6][R146.64+0x40] ;  /* 0x05000040929f7fae */ /* 0x0003e4000b981a06 */
[C---:B------:R-:W-:Y:S02]  /*16240*/  IADD3 R120, P1, PT, R119.reuse, R146, RZ ;  /* 0x0000009277787210 */ /* 0x040fe40007f3e0ff */
[----:B------:R1:W-:Y:S02]  /*16250*/  LDGSTS.E.BYPASS.LTC128B.128 [R159+0x7000], desc[UR6][R146.64+0x80] ;  /* 0x07000080929f7fae */ /* 0x0003e4000b981a06 */
[C---:B------:R-:W-:Y:S01]  /*16260*/  IADD3 R122, P2, PT, R119.reuse, R120, RZ ;  /* 0x00000078777a7210 */ /* 0x040fe20007f5e0ff */
[C---:B------:R-:W-:Y:S03]  /*16270*/  IMAD.X R121, R118.reuse, 0x1, R147, P1 ;  /* 0x0000000176797824 */ /* 0x040fe600008e0693 */
        /* <DEDUP_REMOVED lines=13> */
.L_x_1778:
        /* <DEDUP_REMOVED lines=69> */
[--C-:B------:R-:W-:Y:S01]  /*167a0*/  FFMA.FTZ R172, R33, UR4, -R166.reuse ;  /* 0x0000000421ac7c23 */ /* 0x100fe200080108a6 */
[--C-:B------:R-:W-:Y:S01]  /*167b0*/  FFMA.FTZ R173, R34, UR4, -R137.reuse ;  /* 0x0000000422ad7c23 */ /* 0x100fe20008010889 */
[--C-:B------:R-:W-:Y:S01]  /*167c0*/  FFMA.FTZ R174, R35, UR4, -R137.reuse ;  /* 0x0000000423ae7c23 */ /* 0x100fe20008010889 */
        /* <DEDUP_REMOVED lines=43> */
[--C-:B------:R-:W-:Y:S01]  /*16a80*/  FFMA.FTZ R178, R37, UR4, -R166.reuse ;  /* 0x0000000425b27c23 */ /* 0x100fe200080108a6 */
[--C-:B------:R-:W-:Y:S01]  /*16a90*/  FFMA.FTZ R177, R38, UR4, -R137.reuse ;  /* 0x0000000426b17c23 */ /* 0x100fe20008010889 */
[--C-:B------:R-:W-:Y:S01]  /*16aa0*/  FFMA.FTZ R176, R39, UR4, -R137.reuse ;  /* 0x0000000427b07c23 */ /* 0x100fe20008010889 */
        /* <DEDUP_REMOVED lines=8> */
[--C-:B------:R-:W-:Y:S01]  /*16b30*/  FFMA.FTZ R134, R13, UR4, -R166.reuse ;  /* 0x000000040d867c23 */ /* 0x100fe200080108a6 */
[----:B------:R-:W-:Y:S01]  /*16b40*/  FMUL.FTZ R13, R116, R109 ;  /* 0x0000006d740d7220 */ /* 0x000fe20000410000 */
[--C-:B------:R-:W-:Y:S03]  /*16b50*/  FFMA.FTZ R135, R14, UR4, -R137.reuse ;  /* 0x000000040e877c23 */ /* 0x100fe60008010889 */
        /* <DEDUP_REMOVED lines=17> */
[----:B----4-:R-:W-:Y:S02]  /*16c70*/  F2FP.F16.F32.PACK_AB R115, R6, R119 ;  /* 0x000000770673723e */ /* 0x010fe400000000ff */
[----:B------:R-:W2:Y:S01]  /*16c80*/  MUFU.EX2 R134, R134 ;  /* 0x0000008600867308 */ /* 0x000ea20000000800 */
[--C-:B------:R-:W-:Y:S01]  /*16c90*/  FFMA.FTZ R136, R17, UR4, -R166.reuse ;  /* 0x0000000411887c23 */ /* 0x100fe200080108a6 */
        /* <DEDUP_REMOVED lines=18> */
[----:B------:R-:W-:Y:S04]  /*16dc0*/  FADD.FTZ R119, R119, R118 ;  /* 0x0000007677777221 */ /* 0x000fe80000010000 */
[----:B------:R-:W-:Y:S01]  /*16dd0*/  FADD.FTZ R6, R6, R119 ;  /* 0x0000007706067221 */ /* 0x000fe20000010000 */
[C---:B------:R-:W-:Y:S01]  /*16de0*/  HMMA.16816.F32 R76, R112.reuse, R126, R76 ;  /* 0x0000007e704c723c */ /* 0x040fe2000000184c */
[----:B------:R-:W4:Y:S03]  /*16df0*/  LDSM.16.MT88.4 R124, [R142+0xd000] ;  /* 0x00d000008e7c783b */ /* 0x000f260000004200 */
[----:B------:R-:W-:Y:S04]  /*16e00*/  MUFU.EX2 R170, R170 ;  /* 0x000000aa00aa7308 */ /* 0x000fe80000000800 */
[C---:B---3--:R-:W-:Y:S06]  /*16e10*/  HMMA.16816.F32 R80, R112.reuse, R128, R80 ;  /* 0x000000807050723c */ /* 0x048fec0000001850 */
[----:B------:R-:W-:Y:S02]  /*16e20*/  MUFU.EX2 R169, R169 ;  /* 0x000000a900a97308 */ /* 0x000fe40000000800 */
[C---:B------:R-:W-:Y:S01]  /*16e30*/  HMMA.16816.F32 R84, R112.reuse, R130, R84 ;  /* 0x000000827054723c */ /* 0x040fe20000001854 */
[----:B------:R-:W3:Y:S07]  /*16e40*/  LDSM.16.MT88.4 R128, [R140+0xd000] ;  /* 0x00d000008c80783b */ /* 0x000eee0000004200 */
[----:B------:R-:W-:Y:S01]  /*16e50*/  MUFU.EX2 R168, R168 ;  /* 0x000000a800a87308 */ /* 0x000fe20000000800 */
[C---:B-1----:R-:W-:Y:S09]  /*16e60*/  HMMA.16816.F32 R88, R112.reuse, R120, R88 ;  /* 0x000000787058723c */ /* 0x042ff20000001858 */
[----:B------:R-:W-:Y:S01]  /*16e70*/  MUFU.EX2 R171, R171 ;  /* 0x000000ab00ab7308 */ /* 0x000fe20000000800 */
[--C-:B------:R-:W-:Y:S01]  /*16e80*/  FFMA.FTZ R120, R15, UR4, -R137.reuse ;  /* 0x000000040f787c23 */ /* 0x100fe20008010889 */
[----:B------:R-:W-:Y:S02]  /*16e90*/  FMUL.FTZ R15, R3, R111 ;  /* 0x0000006f030f7220 */ /* 0x000fe40000410000 */
[----:B------:R-:W1:Y:S01]  /*16ea0*/  LDSM.16.MT88.4 R108, [R142+0x9400] ;  /* 0x009400008e6c783b */ /* 0x000e620000004200 */
[C---:B------:R-:W-:Y:S05]  /*16eb0*/  HMMA.16816.F32 R92, R112.reuse, R122, R92 ;  /* 0x0000007a705c723c */ /* 0x040fea000000185c */
[----:B------:R-:W-:Y:S03]  /*16ec0*/  MUFU.EX2 R172, R172 ;  /* 0x000000ac00ac7308 */ /* 0x000fe60000000800 */
[C---:B----4-:R-:W-:Y:S07]  /*16ed0*/  HMMA.16816.F32 R96, R112.reuse, R124, R96 ;  /* 0x0000007c7060723c */ /* 0x050fee0000001860 */
[----:B------:R4:W5:Y:S01]  /*16ee0*/  MUFU.EX2 R124, R120 ;  /* 0x00000078007c7308 */ /* 0x0009620000000800 */
[--C-:B------:R-:W-:Y:S01]  /*16ef0*/  FFMA.FTZ R125, R16, UR4, -R166.reuse ;  /* 0x00000004107d7c23 */ /* 0x100fe200080108a6 */
[----:B------:R-:W-:Y:S01]  /*16f00*/  FMUL.FTZ R16, R116, R104 ;  /* 0x0000006874107220 */ /* 0x000fe20000410000 */
[----:B--2---:R-:W-:Y:S01]  /*16f10*/  F2FP.F16.F32.PACK_AB R104, R134, R133 ;  /* 0x000000858668723e */ /* 0x004fe200000000ff */
[C---:B------:R-:W-:Y:S06]  /*16f20*/  HMMA.16816.F32 R12, R112.reuse, R126, R12 ;  /* 0x0000007e700c723c */ /* 0x040fec000000180c */
[----:B------:R-:W2:Y:S01]  /*16f30*/  MUFU.EX2 R125, R125 ;  /* 0x0000007d007d7308 */ /* 0x000ea20000000800 */
[--C-:B------:R-:W-:Y:S01]  /*16f40*/  FFMA.FTZ R127, R18, UR4, -R137.reuse ;  /* 0x00000004127f7c23 */ /* 0x100fe20008010889 */
[--C-:B------:R-:W-:Y:S01]  /*16f50*/  FFMA.FTZ R126, R19, UR4, -R137.reuse ;  /* 0x00000004137e7c23 */ /* 0x100fe20008010889 */
[C---:B------:R-:W-:Y:S01]  /*16f60*/  FMUL.FTZ R18, R3.reuse, R106 ;  /* 0x0000006a03127220 */ /* 0x040fe20000410000 */
[----:B------:R-:W-:Y:S01]  /*16f70*/  FMUL.FTZ R19, R3, R107 ;  /* 0x0000006b03137220 */ /* 0x000fe20000410000 */
[C---:B---3--:R-:W-:Y:S05]  /*16f80*/  HMMA.16816.F32 R100, R112.reuse, R128, R100 ;  /* 0x000000807064723c */ /* 0x048fea0000001864 */
[----:B------:R-:W-:Y:S01]  /*16f90*/  MUFU.EX2 R127, R127 ;  /* 0x0000007f007f7308 */ /* 0x000fe20000000800 */
[----:B----4-:R-:W3:Y:S01]  /*16fa0*/  LDSM.16.MT88.4 R120, [R140+0x9400] ;  /* 0x009400008c78783b */ /* 0x010ee20000004200 */
[----:B-----5:R-:W-:Y:S01]  /*16fb0*/  F2FP.F16.F32.PACK_AB R105, R124, R135 ;  /* 0x000000877c69723e */ /* 0x020fe200000000ff */
[----:B------:R-:W-:Y:S01]  /*16fc0*/  FFMA.FTZ R128, R20, UR4, -R166 ;  /* 0x0000000414807c23 */ /* 0x000fe200080108a6 */
[--C-:B------:R-:W-:Y:S01]  /*16fd0*/  FFMA.FTZ R129, R23, UR4, -R137.reuse ;  /* 0x0000000417817c23 */ /* 0x100fe20008010889 */
[----:B------:R-:W-:Y:S01]  /*16fe0*/  FADD.FTZ R135, R135, R6 ;  /* 0x0000000687877221 */ /* 0x000fe20000010000 */
[----:B------:R-:W-:Y:S04]  /*16ff0*/  HMMA.16816.F32 R16, R112, R130, R16 ;  /* 0x000000827010723c */ /* 0x000fe80000001810 */
[----:B------:R-:W4:Y:S01]  /*17000*/  MUFU.EX2 R126, R126 ;  /* 0x0000007e007e7308 */ /* 0x000f220000000800 */
[----:B------:R-:W5:Y:S01]  /*17010*/  LDSM.16.MT88.4 R112, [R142+0xb400] ;  /* 0x00b400008e70783b */ /* 0x000f620000004200 */
[----:B--2---:R-:W-:Y:S01]  /*17020*/  F2FP.F16.F32.PACK_AB R106, R136, R125 ;  /* 0x0000007d886a723e */ /* 0x004fe200000000ff */
[----:B------:R-:W-:Y:S01]  /*17030*/  FFMA.FTZ R131, R21, UR4, -R166 ;  /* 0x0000000415837c23 */ /* 0x000fe200080108a6 */
[----:B------:R-:W-:Y:S01]  /*17040*/  FFMA.FTZ R130, R22, UR4, -R137 ;  /* 0x0000000416827c23 */ /* 0x000fe20008010889 */
[----:B------:R-:W-:Y:S05]  /*17050*/  FADD.FTZ R124, R124, R135 ;  /* 0x000000877c7c7221 */ /* 0x000fea0000010000 */
[----:B------:R-:W-:Y:S10]  /*17060*/  MUFU.EX2 R128, R128 ;  /* 0x0000008000807308 */ /* 0x000ff40000000800 */
[----:B------:R-:W2:Y:S01]  /*17070*/  MUFU.EX2 R131, R131 ;  /* 0x0000008300837308 */ /* 0x000ea20000000800 */
[C---:B----4-:R-:W-:Y:S01]  /*17080*/  F2FP.F16.F32.PACK_AB R107, R126.reuse, R127 ;  /* 0x0000007f7e6b723e */ /* 0x050fe200000000ff */
[----:B------:R-:W-:Y:S04]  /*17090*/  FADD.FTZ R127, R127, R124 ;  /* 0x0000007c7f7f7221 */ /* 0x000fe80000010000 */
[----:B------:R-:W-:Y:S02]  /*170a0*/  FADD.FTZ R127, R126, R127 ;  /* 0x0000007f7e7f7221 */ /* 0x000fe40000010000 */
        /* <DEDUP_REMOVED lines=11> */
[C---:B----4-:R-:W-:Y:S01]  /*17160*/  F2FP.F16.F32.PACK_AB R21, R129.reuse, R130 ;  /* 0x000000828115723e */ /* 0x050fe200000000ff */
[----:B------:R-:W-:Y:S01]  /*17170*/  FADD.FTZ R130, R130, R127 ;  /* 0x0000007f82827221 */ /* 0x000fe20000010000 */
[C---:B-----5:R-:W-:Y:S07]  /*17180*/  HMMA.16816.F32 R80, R104.reuse, R112, R80 ;  /* 0x000000706850723c */ /* 0x060fee0000001850 */
[----:B------:R-:W-:Y:S01]  /*17190*/  MUFU.EX2 R175, R175 ;  /* 0x000000af00af7308 */ /* 0x000fe20000000800 */
[----:B------:R-:W-:Y:S01]  /*171a0*/  FADD.FTZ R130, R129, R130 ;  /* 0x0000008281827221 */ /* 0x000fe20000010000 */
[C---:B------:R-:W-:Y:S01]  /*171b0*/  HMMA.16816.F32 R84, R104.reuse, R114, R84 ;  /* 0x000000726854723c */ /* 0x040fe20000001854 */
[----:B------:R-:W3:Y:S07]  /*171c0*/  LDSM.16.MT88.4 R112, [R140+0xd400] ;  /* 0x00d400008c70783b */ /* 0x000eee0000004200 */
        /* <DEDUP_REMOVED lines=8> */
[--C-:B------:R-:W-:Y:S01]  /*17250*/  FFMA.FTZ R120, R25, UR4, -R166.reuse ;  /* 0x0000000419787c23 */ /* 0x100fe200080108a6 */
        /* <DEDUP_REMOVED lines=15> */
[C---:B---3--:R-:W-:Y:S01]  /*17350*/  F2FP.F16.F32.PACK_AB R23, R122.reuse, R121 ;  /* 0x000000797a17723e */ /* 0x048fe200000000ff */
[----:B------:R-:W-:Y:S04]  /*17360*/  FADD.FTZ R121, R121, R130 ;  /* 0x0000008279797221 */ /* 0x000fe80000010000 */
[----:B------:R-:W-:Y:S02]  /*17370*/  FADD.FTZ R122, R122, R121 ;  /* 0x000000797a7a7221 */ /* 0x000fe40000010000 */
        /* <DEDUP_REMOVED lines=18> */
[--C-:B------:R-:W-:Y:S02]  /*174a0*/  FFMA.FTZ R110, R58, UR4, -R137.reuse ;  /* 0x000000043a6e7c23 */ /* 0x100fe40008010889 */
[----:B------:R-:W-:Y:S03]  /*174b0*/  MUFU.EX2 R58, R46 ;  /* 0x0000002e003a7308 */ /* 0x000fe60000000800 */
[C---:B---3--:R-:W-:Y:S08]  /*174c0*/  HMMA.16816.F32 R96, R20.reuse, R24, R96 ;  /* 0x000000181460723c */ /* 0x048ff00000001860 */
[C---:B------:R-:W-:Y:S01]  /*174d0*/  HMMA.16816.F32 R12, R20.reuse, R26, R12 ;  /* 0x0000001a140c723c */ /* 0x040fe2000000180c */
[----:B------:R-:W1:Y:S07]  /*174e0*/  LDSM.16.MT88.4 R24, [R140+0x9c00] ;  /* 0x009c00008c18783b */ /* 0x000e6e0000004200 */
[C---:B--2---:R-:W-:Y:S03]  /*174f0*/  HMMA.16816.F32 R100, R20.reuse, R104, R100 ;  /* 0x000000681464723c */ /* 0x044fe60000001864 */
[--C-:B------:R-:W-:Y:S01]  /*17500*/  FFMA.FTZ R105, R57, UR4, -R166.reuse ;  /* 0x0000000439697c23 */ /* 0x100fe200080108a6 */
[--C-:B------:R-:W-:Y:S01]  /*17510*/  FFMA.FTZ R104, R60, UR4, -R166.reuse ;  /* 0x000000043c687c23 */ /* 0x100fe200080108a6 */
[----:B------:R-:W-:Y:S03]  /*17520*/  MUFU.EX2 R57, R41 ;  /* 0x0000002900397308 */ /* 0x000fe60000000800 */
[----:B------:R-:W-:Y:S03]  /*17530*/  HMMA.16816.F32 R16, R20, R106, R16 ;  /* 0x0000006a1410723c */ /* 0x000fe60000001810 */
[----:B-----5:R-:W-:Y:S01]  /*17540*/  F2FP.F16.F32.PACK_AB R20, R170, R123 ;  /* 0x0000007baa14723e */ /* 0x020fe200000000ff */
[--C-:B------:R-:W-:Y:S01]  /*17550*/  FFMA.FTZ R107, R43, UR4, -R137.reuse ;  /* 0x000000042b6b7c23 */ /* 0x100fe20008010889 */
[----:B------:R-:W-:Y:S01]  /*17560*/  F2FP.F16.F32.PACK_AB R21, R168, R169 ;  /* 0x000000a9a815723e */ /* 0x000fe200000000ff */
[--C-:B------:R-:W-:Y:S01]  /*17570*/  FFMA.FTZ R43, R44, UR4, -R166.reuse ;  /* 0x000000042c2b7c23 */ /* 0x100fe200080108a6 */
[----:B------:R-:W-:Y:S01]  /*17580*/  F2FP.F16.F32.PACK_AB R22, R172, R171 ;  /* 0x000000abac16723e */ /* 0x000fe200000000ff */
[--C-:B------:R-:W-:Y:S01]  /*17590*/  FFMA.FTZ R44, R56, UR4, -R166.reuse ;  /* 0x00000004382c7c23 */ /* 0x100fe200080108a6 */
[----:B------:R-:W-:Y:S01]  /*175a0*/  F2FP.F16.F32.PACK_AB R23, R174, R173 ;  /* 0x000000adae17723e */ /* 0x000fe200000000ff */
[----:B------:R-:W-:Y:S01]  /*175b0*/  MUFU.EX2 R49, R43 ;  /* 0x0000002b00317308 */ /* 0x000fe20000000800 */
[--C-:B------:R-:W-:Y:S01]  /*175c0*/  FFMA.FTZ R56, R47, UR4, -R137.reuse ;  /* 0x000000042f387c23 */ /* 0x100fe20008010889 */
[--C-:B------:R-:W-:Y:S01]  /*175d0*/  FFMA.FTZ R47, R54, UR4, -R137.reuse ;  /* 0x00000004362f7c23 */ /* 0x100fe20008010889 */
[--C-:B------:R-:W-:Y:S01]  /*175e0*/  FFMA.FTZ R106, R52, UR4, -R166.reuse ;  /* 0x00000004346a7c23 */ /* 0x100fe200080108a6 */
[----:B------:R-:W-:Y:S01]  /*175f0*/  FFMA.FTZ R166, R65, UR4, -R166 ;  /* 0x0000000441a67c23 */ /* 0x000fe200080108a6 */
[----:B------:R-:W-:Y:S01]  /*17600*/  FFMA.FTZ R65, R66, UR4, -R137 ;  /* 0x0000000442417c23 */ /* 0x000fe20008010889 */
[C---:B------:R-:W-:Y:S04]  /*17610*/  HMMA.16816.F32 R8, R20.reuse, R28, R8 ;  /* 0x0000001c1408723c */ /* 0x040fe80000001808 */
[----:B------:R-:W-:Y:S01]  /*17620*/  MUFU.EX2 R52, R42 ;  /* 0x0000002a00347308 */ /* 0x000fe20000000800 */
[----:B------:R-:W-:Y:S04]  /*17630*/  FADD.FTZ R169, R169, R122 ;  /* 0x0000007aa9a97221 */ /* 0x000fe80000010000 */
[----:B------:R-:W-:Y:S01]  /*17640*/  FADD.FTZ R168, R168, R169 ;  /* 0x000000a9a8a87221 */ /* 0x000fe20000010000 */
[C---:B------:R-:W-:Y:S01]  /*17650*/  HMMA.16816.F32 R68, R20.reuse, R30, R68 ;  /* 0x0000001e1444723c */ /* 0x040fe20000001844 */
[----:B------:R-:W2:Y:S03]  /*17660*/  LDSM.16.MT88.4 R28, [R140+0xbc00] ;  /* 0x00bc00008c1c783b */ /* 0x000ea60000004200 */
[----:B------:R3:W-:Y:S01]  /*17670*/  MUFU.EX2 R60, R40 ;  /* 0x00000028003c7308 */ /* 0x0007e20000000800 */
[----:B------:R-:W-:Y:S04]  /*17680*/  FADD.FTZ R173, R173, R168 ;  /* 0x000000a8adad7221 */ /* 0x000fe80000010000 */
[----:B------:R-:W-:Y:S01]  /*17690*/  FADD.FTZ R174, R174, R173 ;  /* 0x000000adaeae7221 */ /* 0x000fe20000010000 */
[C---:B-1----:R-:W-:Y:S04]  /*176a0*/  HMMA.16816.F32 R72, R20.reuse, R24, R72 ;  /* 0x000000181448723c */ /* 0x042fe80000001848 */
[----:B------:R-:W-:Y:S04]  /*176b0*/  MUFU.EX2 R54, R45 ;  /* 0x0000002d00367308 */ /* 0x000fe80000000800 */
[C---:B------:R-:W-:Y:S01]  /*176c0*/  HMMA.16816.F32 R76, R20.reuse, R26, R76 ;  /* 0x0000001a144c723c */ /* 0x040fe2000000184c */
[----:B------:R-:W1:Y:S05]  /*176d0*/  LDSM.16.MT88.4 R24, [R142+0xdc00] ;  /* 0x00dc00008e18783b */ /* 0x000e6a0000004200 */
[----:B------:R-:W-:Y:S02]  /*176e0*/  MUFU.EX2 R55, R47 ;  /* 0x0000002f00377308 */ /* 0x000fe40000000800 */
[C---:B------:R-:W-:Y:S01]  /*176f0*/  HMMA.16816.F32 R80, R20.reuse, R32, R80 ;  /* 0x000000201450723c */ /* 0x040fe20000001850 */
[----:B---3--:R-:W-:Y:S07]  /*17700*/  LDSM.16.MT88.4 R40, [R142+0xe400] ;  /* 0x00e400008e28783b */ /* 0x008fee0000004200 */
        /* <DEDUP_REMOVED lines=27> */
[----:B------:R-:W-:Y:S01]  /*178c0*/  F2FP.F16.F32.PACK_AB R21, R176, R177 ;  /* 0x000000b1b015723e */ /* 0x000fe200000000ff */
[----:B------:R-:W-:Y:S01]  /*178d0*/  FADD.FTZ R177, R177, R174 ;  /* 0x000000aeb1b17221 */ /* 0x000fe20000010000 */
[----:B------:R-:W-:Y:S02]  /*178e0*/  F2FP.F16.F32.PACK_AB R22, R180, R179 ;  /* 0x000000b3b416723e */ /* 0x000fe400000000ff */
[----:B-----5:R-:W-:Y:S03]  /*178f0*/  F2FP.F16.F32.PACK_AB R23, R48, R181 ;  /* 0x000000b53017723e */ /* 0x020fe600000000ff */
[----:B------:R-:W4:Y:S01]  /*17900*/  MUFU.EX2 R163, R166 ;  /* 0x000000a600a37308 */ /* 0x000f220000000800 */
[----:B------:R-:W-:Y:S04]  /*17910*/  FADD.FTZ R176, R176, R177 ;  /* 0x000000b1b0b07221 */ /* 0x000fe80000010000 */
[----:B------:R-:W-:Y:S01]  /*17920*/  FADD.FTZ R181, R181, R176 ;  /* 0x000000b0b5b57221 */ /* 0x000fe20000010000 */
[C---:B---3--:R-:W-:Y:S04]  /*17930*/  HMMA.16816.F32 R8, R20.reuse, R28, R8 ;  /* 0x0000001c1408723c */ /* 0x048fe80000001808 */
[----:B------:R-:W-:Y:S01]  /*17940*/  MUFU.EX2 R65, R65 ;  /* 0x0000004100417308 */ /* 0x000fe20000000800 */
[----:B------:R-:W-:Y:S03]  /*17950*/  FADD.FTZ R48, R48, R181 ;  /* 0x000000b530307221 */ /* 0x000fe60000010000 */
[C---:B------:R-:W-:Y:S01]  /*17960*/  HMMA.16816.F32 R68, R20.reuse, R30, R68 ;  /* 0x0000001e1444723c */ /* 0x040fe20000001844 */
[----:B------:R-:W3:Y:S05]  /*17970*/  LDSM.16.MT88.4 R28, [R142+0xe000] ;  /* 0x00e000008e1c783b */ /* 0x000eea0000004200 */
[----:B------:R-:W-:Y:S01]  /*17980*/  MUFU.EX2 R164, R137 ;  /* 0x0000008900a47308 */ /* 0x000fe20000000800 */
[----:B----4-:R-:W-:Y:S01]  /*17990*/  F2FP.F16.F32.PACK_AB R106, R163, R64 ;  /* 0x00000040a36a723e */ /* 0x010fe200000000ff */
        /* <DEDUP_REMOVED lines=61> */
[----:B-----5:R-:W-:Y:S02]  /*17d70*/  LDSM.16.MT88.4 R108, [R142+0xec00] ;  /* 0x00ec00008e6c783b */ /* 0x020fe40000004200 */
[C---:B------:R-:W-:Y:S03]  /*17d80*/  HMMA.16816.F32 R92, R20.reuse, R42, R92 ;  /* 0x0000002a145c723c */ /* 0x040fe6000000185c */
[----:B-1----:R-:W-:Y:S05]  /*17d90*/  F2FP.F16.F32.PACK_AB R104, R36, R7 ;  /* 0x000000072468723e */ /* 0x002fea00000000ff */
[C---:B------:R-:W-:Y:S03]  /*17da0*/  HMMA.16816.F32 R96, R20.reuse, R44, R96 ;  /* 0x0000002c1460723c */ /* 0x040fe60000001860 */
[----:B---3--:R-:W-:Y:S01]  /*17db0*/  F2FP.F16.F32.PACK_AB R105, R38, R37 ;  /* 0x000000252669723e */ /* 0x008fe200000000ff */
[----:B------:R-:W-:Y:S01]  /*17dc0*/  FADD.FTZ R37, R37, R66 ;  /* 0x0000004225257221 */ /* 0x000fe20000010000 */
[----:B------:R-:W-:Y:S03]  /*17dd0*/  F2FP.F16.F32.PACK_AB R107, R164, R65 ;  /* 0x00000041a46b723e */ /* 0x000fe600000000ff */
[C---:B------:R-:W-:Y:S03]  /*17de0*/  HMMA.16816.F32 R12, R20.reuse, R46, R12 ;  /* 0x0000002e140c723c */ /* 0x040fe6000000180c */
[----:B------:R-:W-:Y:S04]  /*17df0*/  FADD.FTZ R38, R38, R37 ;  /* 0x0000002526267221 */ /* 0x000fe80000010000 */
[----:B------:R-:W-:Y:S01]  /*17e00*/  FADD.FTZ R65, R65, R38 ;  /* 0x0000002641417221 */ /* 0x000fe20000010000 */
        /* <DEDUP_REMOVED lines=42> */
[----:B------:R-:W-:Y:S03]  /*180b0*/  HMMA.16816.F32 R104, R104, R22, R16 ;  /* 0x000000166868723c */ /* 0x000fe60000001810 */
[----:B------:R-:W-:Y:S01]  /*180c0*/  MOV R3, R0 ;  /* 0x0000000000037202 */ /* 0x000fe20000000f00 */
[----:B------:R-:W-:Y:S04]  /*180d0*/  FADD.FTZ R163, R163, R64 ;  /* 0x00000040a3a37221 */ /* 0x000fe80000010000 */
[----:B------:R-:W-:Y:S01]  /*180e0*/  @!UPT UIADD3 URZ, UPT, UPT, URZ, URZ, URZ ;  /* 0x000000fffffff290 */ /* 0x000fe2000fffe0ff */
[----:B------:R-:W-:Y:S11]  /*180f0*/  @P1 BRA `(.L_x_1780) ;  /* 0xffffffcc00101947 */ /* 0x000ff6000383ffff */
.L_x_1776:
[----:B------:R-:W1:Y:S01]  /*18100*/  SHFL.BFLY PT, R11, R164, 0x2, 0x1f ;  /* 0x0c401f00a40b7f89 */ /* 0x000e6200000e0000 */
[----:B------:R-:W2:Y:S01]  /*18110*/  S2UR UR4, SR_CgaCtaId ;  /* 0x00000000000479c3 */ /* 0x000ea20000008800 */
[C---:B------:R-:W-:Y:S01]  /*18120*/  SHF.L.U32 R4, R151.reuse, 0x1, RZ ;  /* 0x0000000197047819 */ /* 0x040fe200000006ff */
[----:B------:R-:W-:Y:S01]  /*18130*/  UMOV UR5, 0x400 ;  /* 0x0000040000057882 */ /* 0x000fe20000000000 */
[----:B------:R-:W3:Y:S01]  /*18140*/  SHFL.BFLY PT, R10, R163, 0x2, 0x1f ;  /* 0x0c401f00a30a7f89 */ /* 0x000ee200000e0000 */
[C---:B------:R-:W-:Y:S01]  /*18150*/  SHF.L.U32 R3, R151.reuse, 0x4, RZ ;  /* 0x0000000497037819 */ /* 0x040fe200000006ff */
[----:B------:R-:W4:Y:S01]  /*18160*/  LDCU.64 UR8, c[0x0][0x408] ;  /* 0x00008100ff0877ac */ /* 0x000f220008000a00 */
[----:B------:R-:W-:Y:S01]  /*18170*/  LOP3.LUT R4, R4, 0x6, RZ, 0xc0, !PT ;  /* 0x0000000604047812 */ /* 0x000fe200078ec0ff */
[----:B------:R-:W-:Y:S01]  /*18180*/  BSSY.RECONVERGENT B0, `(.L_x_1781) ;  /* 0x00000ad000007945 */ /* 0x000fe20003800200 */
[----:B------:R-:W-:Y:S02]  /*18190*/  SHF.L.U32 R5, R151, 0x3, RZ ;  /* 0x0000000397057819 */ /* 0x000fe400000006ff */
[----:B------:R-:W-:-:S02]  /*181a0*/  LOP3.LUT R4, R4, 0x3e00, R3, 0xf8, !PT ;  /* 0x00003e0004047812 */ /* 0x000fc400078ef803 */
[----:B------:R-:W-:Y:S02]  /*181b0*/  ISETP.NE.AND P1, PT, R150, -0x1, PT ;  /* 0xffffffff9600780c */ /* 0x000fe40003f25270 */
[----:B------:R-:W-:Y:S01]  /*181c0*/  LOP3.LUT R4, R4, 0x20, R5, 0xf8, !PT ;  /* 0x0000002004047812 */ /* 0x000fe200078ef805 */
[----:B-1----:R-:W-:Y:S01]  /*181d0*/  FADD.FTZ R11, R11, R164 ;  /* 0x000000a40b0b7221 */ /* 0x002fe20000010000 */
[----:B--2---:R-:W-:-:S09]  /*181e0*/  ULEA UR4, UR4, UR5, 0x18 ;  /* 0x0000000504047291 */ /* 0x004fd2000f8ec0ff */
[----:B------:R-:W1:Y:S01]  /*181f0*/  @P1 LDC.64 R18, c[0x0][0x408] ;  /* 0x00010200ff121b82 */ /* 0x000e620000000a00 */
[----:B---3--:R-:W-:Y:S01]  /*18200*/  FADD.FTZ R10, R10, R163 ;  /* 0x000000a30a0a7221 */ /* 0x008fe20000010000 */
[----:B------:R-:W2:Y:S04]  /*18210*/  SHFL.BFLY PT, R6, R11, 0x1, 0x1f ;  /* 0x0c201f000b067f89 */ /* 0x000ea800000e0000 */
[----:B------:R-:W3:Y:S01]  /*18220*/  SHFL.BFLY PT, R7, R10, 0x1, 0x1f ;  /* 0x0c201f000a077f89 */ /* 0x000ee200000e0000 */
[----:B--2---:R-:W-:Y:S01]  /*18230*/  FADD.FTZ R6, R11, R6 ;  /* 0x000000060b067221 */ /* 0x004fe20000010000 */
[----:B---3--:R-:W-:-:S03]  /*18240*/  FADD.FTZ R7, R10, R7 ;  /* 0x000000070a077221 */ /* 0x008fc60000010000 */
[----:B------:R-:W2:Y:S01]  /*18250*/  MUFU.RCP R8, R6 ;  /* 0x0000000600087308 */ /* 0x000ea20000001000 */
[----:B------:R-:W-:Y:S02]  /*18260*/  LOP3.LUT R10, R5, 0xc0, RZ, 0xc0, !PT ;  /* 0x000000c0050a7812 */ /* 0x000fe400078ec0ff */
[----:B------:R-:W-:Y:S02]  /*18270*/  FSETP.NE.FTZ.AND P3, PT, R6, RZ, PT ;  /* 0x000000ff0600720b */ /* 0x000fe40003f75000 */
[----:B------:R-:W-:Y:S02]  /*18280*/  FSETP.NE.FTZ.AND P4, PT, R7, RZ, PT ;  /* 0x000000ff0700720b */ /* 0x000fe40003f95000 */
[----:B------:R-:W-:Y:S01]  /*18290*/  LOP3.LUT R3, R10, 0x18, R151, 0xf8, !PT ;  /* 0x000000180a037812 */ /* 0x000fe200078ef897 */
[----:B------:R-:W3:Y:S03]  /*182a0*/  MUFU.RCP R9, R7 ;  /* 0x0000000700097308 */ /* 0x000ee60000001000 */
[----:B------:R-:W-:-:S02]  /*182b0*/  LOP3.LUT R3, R4, R3, RZ, 0xfc, !PT ;  /* 0x0000000304037212 */ /* 0x000fc400078efcff */
[----:B------:R-:W-:Y:S02]  /*182c0*/  SHF.L.U32 R4, R151, 0x2, RZ ;  /* 0x0000000297047819 */ /* 0x000fe400000006ff */
[----:B------:R-:W-:Y:S01]  /*182d0*/  LEA R11, R3, UR4, 0x1 ;  /* 0x00000004030b7c11 */ /* 0x000fe2000f8e08ff */
[----:B------:R-:W-:Y:S01]  /*182e0*/  @P3 MUFU.LG2 R6, R6 ;  /* 0x0000000600063308 */ /* 0x000fe20000000c00 */
[----:B--2---:R-:W-:Y:S01]  /*182f0*/  FSEL R8, R8, 1, P3 ;  /* 0x3f80000008087808 */ /* 0x004fe20001800000 */
[----:B------:R-:W2:Y:S04]  /*18300*/  LDC.U8 R3, c[0x0][0x548] ;  /* 0x00015200ff037b82 */ /* 0x000ea80000000000 */
        /* <DEDUP_REMOVED lines=69> */
[----:B------:R-:W3:Y:S01]  /*18760*/  @!P1 LDC.64 R4, c[0x0][0x400] ;  /* 0x00010000ff049b82 */ /* 0x000ee20000000a00 */
[----:B------:R-:W-:Y:S01]  /*18770*/  F2FP.F16.F32.PACK_AB R90, R91, R90 ;  /* 0x0000005a5b5a723e */ /* 0x000fe200000000ff */
[----:B------:R-:W-:Y:S01]  /*18780*/  STS [R13+0x10], R68 ;  /* 0x000010440d007388 */ /* 0x000fe20000000800 */
[----:B------:R-:W-:Y:S01]  /*18790*/  F2FP.F16.F32.PACK_AB R92, R93, R92 ;  /* 0x0000005c5d5c723e */ /* 0x000fe200000000ff */
[----:B------:R-:W5:Y:S01]  /*187a0*/  @P4 MUFU.LG2 R7, R7 ;  /* 0x0000000700074308 */ /* 0x000f620000000c00 */
[----:B------:R-:W-:Y:S01]  /*187b0*/  F2FP.F16.F32.PACK_AB R94, R95, R94 ;  /* 0x0000005e5f5e723e */ /* 0x000fe200000000ff */
[----:B------:R-:W-:Y:S01]  /*187c0*/  STS [R13+0x210], R70 ;  /* 0x000210460d007388 */ /* 0x000fe20000000800 */
[----:B------:R-:W-:Y:S01]  /*187d0*/  F2FP.F16.F32.PACK_AB R96, R97, R96 ;  /* 0x000000606160723e */ /* 0x000fe200000000ff */
[----:B------:R-:W4:Y:S01]  /*187e0*/  @P4 LDC R25, c[0x0][0x458] ;  /* 0x00011600ff194b82 */ /* 0x000f220000000800 */
        /* <DEDUP_REMOVED lines=11> */
[----:B--2---:R-:W-:Y:S01]  /*188a0*/  ISETP.NE.AND P2, PT, R3, RZ, PT ;  /* 0x000000ff0300720c */ /* 0x004fe20003f45270 */
[----:B-----5:R-:W-:-:S02]  /*188b0*/  @P4 FMUL.FTZ R7, R7, 0.69314718246459960938 ;  /* 0x3f31721807074820 */ /* 0x020fc40000410000 */
[----:B------:R-:W-:Y:S01]  /*188c0*/  STS [R11+0x1000], R80 ;  /* 0x001000500b007388 */ /* 0x000fe20000000800 */
[----:B------:R-:W-:-:S03]  /*188d0*/  ISETP.NE.OR P0, PT, R150, -0x1, !P2 ;  /* 0xffffffff9600780c */ /* 0x000fc60005705670 */
[----:B------:R-:W-:Y:S04]  /*188e0*/  STS [R11+0x1200], R82 ;  /* 0x001200520b007388 */ /* 0x000fe80000000800 */
[----:B------:R-:W-:Y:S02]  /*188f0*/  STS [R13+0x1010], R84 ;  /* 0x001010540d007388 */ /* 0x000fe40000000800 */
[----:B------:R-:W2:Y:S02]  /*18900*/  @!P2 LDC R8, c[0x0][0x3e0] ;  /* 0x0000f800ff08ab82 */ /* 0x000ea40000000800 */
[----:B------:R-:W-:Y:S04]  /*18910*/  STS [R13+0x1210], R86 ;  /* 0x001210560d007388 */ /* 0x000fe80000000800 */
[----:B------:R-:W-:Y:S04]  /*18920*/  STS [R15+0x1020], R88 ;  /* 0x001020580f007388 */ /* 0x000fe80000000800 */
        /* <DEDUP_REMOVED lines=10> */
[----:B------:R1:W-:Y:S04]  /*189d0*/  STS [R17+0x2030], R9 ;  /* 0x0020300911007388 */ /* 0x0003e80000000800 */
[----:B------:R4:W-:Y:S01]  /*189e0*/  STS [R17+0x2230], R106 ;  /* 0x0022306a11007388 */ /* 0x0009e20000000800 */
[----:B--2---:R-:W2:Y:S08]  /*189f0*/  LDC R11, c[0x0][0x434] ;  /* 0x00010d00ff0b7b82 */ /* 0x004eb00000000800 */
[----:B------:R-:W-:Y:S08]  /*18a00*/  BAR.SYNC.DEFER_BLOCKING 0x0 ;  /* 0x0000000000007b1d */ /* 0x000ff00000010000 */
[----:B-----5:R-:W5:Y:S01]  /*18a10*/  @P3 LDC R13, c[0x0][0x458] ;  /* 0x00011600ff0d3b82 */ /* 0x020f620000000800 */
[----:B------:R-:W5:Y:S01]  /*18a20*/  S2R R3, SR_TID.X ;  /* 0x0000000000037919 */ /* 0x000f620000002100 */
[----:B---3--:R-:W-:-:S06]  /*18a30*/  @!P1 IMAD.WIDE.U32 R14, R152, R4, RZ ;  /* 0x00000004980e9225 */ /* 0x008fcc00078e00ff */
[----:B------:R-:W3:Y:S01]  /*18a40*/  @P2 LDC R4, c[0x0][0x454] ;  /* 0x00011500ff042b82 */ /* 0x000ee20000000800 */
[----:B-1----:R-:W-:Y:S01]  /*18a50*/  MOV R9, 0x7f800000 ;  /* 0x7f80000000097802 */ /* 0x002fe20000000f00 */
[----:B----4-:R-:W-:Y:S01]  /*18a60*/  @P4 FFMA.FTZ R9, R2, R25, R7 ;  /* 0x0000001902094223 */ /* 0x010fe20000010007 */
[----:B------:R-:W-:Y:S01]  /*18a70*/  LOP3.LUT P4, RZ, R151, 0x3, RZ, 0xc0, !PT ;  /* 0x0000000397ff7812 */ /* 0x000fe2000788c0ff */
[----:B------:R-:W-:Y:S02]  /*18a80*/  @!P1 IMAD R5, R152, R5, R15 ;  /* 0x0000000598059224 */ /* 0x000fe400078e020f */
[----:B------:R-:W-:Y:S01]  /*18a90*/  @P3 FMUL.FTZ R7, R6, 0.69314718246459960938 ;  /* 0x3f31721806073820 */ /* 0x000fe20000410000 */
[C---:B------:R-:W-:Y:S01]  /*18aa0*/  @P1 IMAD.WIDE.U32 R16, R150.reuse, R18, RZ ;  /* 0x0000001296101225 */ /* 0x040fe200078e00ff */
[----:B------:R-:W-:Y:S01]  /*18ab0*/  MOV R2, 0x7f800000 ;  /* 0x7f80000000027802 */ /* 0x000fe20000000f00 */
[----:B------:R1:W4:Y:S02]  /*18ac0*/  LDS.128 R20, [R159+0x800] ;  /* 0x000800009f147984 */ /* 0x0003240000000c00 */
[----:B------:R-:W-:-:S02]  /*18ad0*/  @P1 IMAD R5, R150, R19, R17 ;  /* 0x0000001396051224 */ /* 0x000fc400078e0211 */
[-C--:B--2---:R-:W-:Y:S02]  /*18ae0*/  @!P0 IMAD R150, R152, R11.reuse, RZ ;  /* 0x0000000b98968224 */ /* 0x084fe400078e02ff */
[----:B------:R-:W-:Y:S02]  /*18af0*/  @!P2 IMAD R15, R8, R11, RZ ;  /* 0x0000000b080fa224 */ /* 0x000fe400078e02ff */
[----:B-----5:R-:W-:Y:S01]  /*18b00*/  @P3 FFMA.FTZ R2, R0, R13, R7 ;  /* 0x0000000d00023223 */ /* 0x020fe20000010007 */
[----:B---3--:R-:W-:Y:S01]  /*18b10*/  @P2 IMAD R15, R153, R4, R150 ;  /* 0x00000004990f2224 */ /* 0x008fe200078e0296 */
[----:B------:R-:W-:Y:S02]  /*18b20*/  SHF.L.U32 R6, R3, 0x3, RZ ;  /* 0x0000000303067819 */ /* 0x000fe400000006ff */
[----:B------:R-:W-:Y:S02]  /*18b30*/  SHF.R.U32.HI R3, RZ, 0x2, R3 ;  /* 0x00000002ff037819 */ /* 0x000fe40000011603 */
[----:B------:R-:W-:Y:S01]  /*18b40*/  LOP3.LUT R8, R6, 0x18, RZ, 0xc0, !PT ;  /* 0x0000001806087812 */ /* 0x000fe200078ec0ff */
[----:B-1--4-:R-:W-:Y:S06]  /*18b50*/  @P4 BRA `(.L_x_1782) ;  /* 0x00000000003c4947 */ /* 0x012fec0003800000 */
        /* <DEDUP_REMOVED lines=15> */
.L_x_1782:
[----:B------:R-:W-:Y:S05]  /*18c50*/  BSYNC.RECONVERGENT B0 ;  /* 0x0000000000007941 */ /* 0x000fea0003800200 */
.L_x_1781:
[----:B-1----:R-:W-:Y:S01]  /*18c60*/  MOV R9, RZ ;  /* 0x000000ff00097202 */ /* 0x002fe20000000f00 */
[----:B------:R-:W1:Y:S01]  /*18c70*/  LDCU.64 UR4, c[0x0][0x410] ;  /* 0x00008200ff0477ac */ /* 0x000e620008000a00 */
[----:B------:R-:W-:Y:S01]  /*18c80*/  @P1 MOV R14, R16 ;  /* 0x00000010000e1202 */ /* 0x000fe20000000f00 */
[----:B------:R-:W-:Y:S01]  /*18c90*/  BSSY.RECONVERGENT B0, `(.L_x_1783) ;  /* 0x0000017000007945 */ /* 0x000fe20003800200 */
[----:B------:R-:W-:-:S04]  /*18ca0*/  IMAD.WIDE.U32 R8, R154, UR8, R8 ;  /* 0x000000089a087c25 */ /* 0x000fc8000f8e0008 */
[----:B------:R-:W-:Y:S01]  /*18cb0*/  IMAD R0, R154, UR9, R9 ;  /* 0x000000099a007c24 */ /* 0x000fe2000f8e0209 */
[----:B------:R-:W-:Y:S02]  /*18cc0*/  IADD3 R16, P0, PT, R14, R8, RZ ;  /* 0x000000080e107210 */ /* 0x000fe40007f1e0ff */
[----:B------:R2:W3:Y:S01]  /*18cd0*/  LDS.128 R12, [R159] ;  /* 0x000000009f0c7984 */ /* 0x0004e20000000c00 */
[----:B------:R-:W-:Y:S02]  /*18ce0*/  IADD3 R154, PT, PT, -R154, R155, RZ ;  /* 0x0000009b9a9a7210 */ /* 0x000fe40007ffe1ff */
[----:B------:R-:W-:Y:S01]  /*18cf0*/  IADD3.X R17, PT, PT, R5, R0, RZ, P0, !PT ;  /* 0x0000000005117210 */ /* 0x000fe200007fe4ff */
[----:B------:R2:W4:Y:S01]  /*18d00*/  LDS.128 R8, [R159+0x1000] ;  /* 0x001000009f087984 */ /* 0x0005220000000c00 */
[-C--:B------:R-:W-:Y:S02]  /*18d10*/  ISETP.GE.AND P0, PT, R3, R154.reuse, PT ;  /* 0x0000009a0300720c */ /* 0x080fe40003f06270 */
[----:B------:R-:W-:Y:S01]  /*18d20*/  ISETP.GE.AND P1, PT, R158, R154, PT ;  /* 0x0000009a9e00720c */ /* 0x000fe20003f26270 */
[----:B------:R2:W2:Y:S01]  /*18d30*/  LDS.128 R4, [R159+0x2000] ;  /* 0x002000009f047984 */ /* 0x0004a20000000c00 */
[----:B-1----:R-:W-:-:S04]  /*18d40*/  IMAD.WIDE.U32 R16, R153, UR4, R16 ;  /* 0x0000000499107c25 */ /* 0x002fc8000f8e0010 */
[----:B------:R-:W-:-:S05]  /*18d50*/  IMAD R19, R153, UR5, R17 ;  /* 0x0000000599137c24 */ /* 0x000fca000f8e0211 */
[----:B------:R-:W-:Y:S05]  /*18d60*/  @P0 BRA `(.L_x_1784) ;  /* 0x0000000000240947 */ /* 0x000fea0003800000 */
[----:B------:R-:W1:Y:S01]  /*18d70*/  LDCU.64 UR4, c[0x0][0x3f0] ;  /* 0x00007e00ff0477ac */ /* 0x000e620008000a00 */
[----:B------:R-:W-:-:S05]  /*18d80*/  MOV R18, R16 ;  /* 0x0000001000127202 */ /* 0x000fca0000000f00 */
[----:B------:R-:W-:-:S04]  /*18d90*/  IMAD.WIDE.U32 R24, R3, UR8, R18 ;  /* 0x0000000803187c25 */ /* 0x000fc8000f8e0012 */
[----:B------:R-:W-:Y:S01]  /*18da0*/  IMAD R0, R3, UR9, R25 ;  /* 0x0000000903007c24 */ /* 0x000fe2000f8e0219 */
[----:B-1----:R-:W-:-:S04]  /*18db0*/  LEA R26, P0, R24, UR4, 0x1 ;  /* 0x00000004181a7c11 */ /* 0x002fc8000f8008ff */
[----:B------:R-:W-:-:S05]  /*18dc0*/  LEA.HI.X R27, R24, UR5, R0, 0x1, P0 ;  /* 0x00000005181b7c11 */ /* 0x000fca00080f0c00 */
[----:B---3--:R1:W-:Y:S04]  /*18dd0*/  STG.E.128 desc[UR6][R26.64], R12 ;  /* 0x0000000c1a007986 */ /* 0x0083e8000c101d06 */
[----:B----4-:R1:W-:Y:S04]  /*18de0*/  STG.E.128 desc[UR6][R26.64+0x40], R8 ;  /* 0x000040081a007986 */ /* 0x0103e8000c101d06 */
[----:B--2---:R1:W-:Y:S02]  /*18df0*/  STG.E.128 desc[UR6][R26.64+0x80], R4 ;  /* 0x000080041a007986 */ /* 0x0043e4000c101d06 */
.L_x_1784:
[----:B------:R-:W-:Y:S05]  /*18e00*/  BSYNC.RECONVERGENT B0 ;  /* 0x0000000000007941 */ /* 0x000fea0003800200 */
.L_x_1783:
[----:B-12---:R1:W2:Y:S04]  /*18e10*/  LDS.128 R4, [R159+0x1800] ;  /* 0x001800009f047984 */ /* 0x0062a80000000c00 */
[----:B----4-:R1:W4:Y:S01]  /*18e20*/  LDS.128 R8, [R159+0x2800] ;  /* 0x002800009f087984 */ /* 0x0103220000000c00 */
[----:B------:R-:W-:Y:S05]  /*18e30*/  @P1 EXIT ;  /* 0x000000000000194d */ /* 0x000fea0003800000 */
[----:B------:R-:W5:Y:S01]  /*18e40*/  LDCU.64 UR4, c[0x0][0x3f0] ;  /* 0x00007e00ff0477ac */ /* 0x000f620008000a00 */
[----:B------:R-:W-:Y:S01]  /*18e50*/  IADD3 R3, P0, PT, R3, 0x20, RZ ;  /* 0x0000002003037810 */ /* 0x000fe20007f1e0ff */
[----:B---3--:R-:W-:Y:S01]  /*18e60*/  IMAD.MOV.U32 R12, RZ, RZ, R16 ;  /* 0x000000ffff0c7224 */ /* 0x008fe200078e0010 */
        /* <DEDUP_REMOVED lines=9> */
[----:B--2---:R-:W-:Y:S04]  /*18f00*/  STG.E.128 desc[UR6][R2.64+0x40], R4 ;  /* 0x0000400402007986 */ /* 0x004fe8000c101d06 */
[----:B----4-:R-:W-:Y:S01]  /*18f10*/  STG.E.128 desc[UR6][R2.64+0x80], R8 ;  /* 0x0000800802007986 */ /* 0x010fe2000c101d06 */
[----:B------:R-:W-:Y:S05]  /*18f20*/  EXIT ;  /* 0x000000000000794d */ /* 0x000fea0003800000 */
.L_x_1785:
        /* <DEDUP_REMOVED lines=13> */
.L_x_5502:


//--------------------- .text._ZN5flash24flash_fwd_splitkv_kernelI23Flash_fwd_kernel_traitsILi96ELi64ELi128ELi4ELb0ELb0EN7cutlass6half_tE19Flash_kernel_traitsILi96ELi64ELi128ELi4ES3_EELb1ELb0ELb0ELb0ELb1ELb1ELb0ELb1EEEvNS_16Flash_fwd_paramsE --------------------------
	.section	.text._ZN5flash24flash_fwd_splitkv_kernelI23Flash_fwd_kernel_traitsILi96ELi64ELi128ELi4ELb0ELb0EN7cutlass6half_tE19Flash_kernel_traitsILi96ELi64ELi128ELi4ES3_EELb1ELb0ELb0ELb0ELb1ELb1ELb0ELb1EEEvNS_16Flash_fwd_paramsE,"ax",@progbits
	.align	128
        .global         _ZN5flash24flash_fwd_splitkv_kernelI23Flash_fwd_kernel_traitsILi96ELi64ELi128ELi4ELb0ELb0EN7cutlass6half_tE19Flash_kernel_traitsILi96ELi64ELi128ELi4ES3_EELb1ELb0ELb0ELb0ELb1ELb1ELb0ELb1EEEvNS_16Flash_fwd_paramsE
        .type           _ZN5flash24flash_fwd_splitkv_kernelI23Flash_fwd_kernel_traitsILi96ELi64ELi128ELi4ELb0ELb0EN7cutlass6half_tE19Flash_kernel_traitsILi96ELi64ELi128ELi4ES3_EELb1ELb0ELb0ELb0ELb1ELb1ELb0ELb1EEEvNS_16Flash_fwd_paramsE,@function
        .size           _ZN5flash24flash_fwd_splitkv_kernelI23Flash_fwd_kernel_traitsILi96ELi64ELi128ELi4ELb0ELb0EN7cutlass6half_tE19Flash_kernel_traitsILi96ELi64ELi128ELi4ES3_EELb1ELb0ELb0ELb0ELb1ELb1ELb0ELb1EEEvNS_16Flash_fwd_paramsE,(.L_x_5503 - _ZN5flash24flash_fwd_splitkv_kernelI23Flash_fwd_kernel_traitsILi96ELi64ELi128ELi4ELb0ELb0EN7cutlass6half_tE19Flash_kernel_traitsILi96ELi64ELi128ELi4ES3_EELb1ELb0ELb0ELb0ELb1ELb1ELb0ELb1EEEvNS_16Flash_fwd_paramsE)
        .other          _ZN5flash24flash_fwd_splitkv_kernelI23Flash_fwd_kernel_traitsILi96ELi64ELi128ELi4ELb0ELb0EN7cutlass6half_tE19Flash_kernel_traitsILi96ELi64ELi128ELi4ES3_EELb1ELb0ELb0ELb0ELb1ELb1ELb0ELb1EEEvNS_16Flash_fwd_paramsE,@"STO_CUDA_ENTRY STV_DEFAULT"
_ZN5flash24flash_fwd_splitkv_kernelI23Flash_fwd_kernel_traitsILi96ELi64ELi128ELi4ELb0ELb0EN7cutlass6half_tE19Flash_kernel_traitsILi96ELi64ELi128ELi4ES3_EELb1ELb0ELb0ELb0ELb1ELb1ELb0ELb1EEEvNS_16Flash_fwd_paramsE:
.text._ZN5flash24flash_fwd_splitkv_kernelI23Flash_fwd_kernel_traitsILi96ELi64ELi128ELi4ELb0ELb0EN7cutlass6half_tE19Flash_kernel_traitsILi96ELi64ELi128ELi4ES3_EELb1ELb0ELb0ELb0ELb1ELb1ELb0ELb1EEEvNS_16Flash_fwd_paramsE:
        /* <DEDUP_REMOVED lines=52> */
.L_x_1786:
        /* <DEDUP_REMOVED lines=63> */
.L_x_1789:
[----:B------:R-:W-:Y:S05]  /*0730*/  BSYNC.RECONVERGENT B0 ;  /* 0x0000000000007941 */ /* 0x000fea0003800200 */
.L_x_1788:
        /* <DEDUP_REMOVED lines=15> */
.L_x_1791:
[----:B------:R-:W-:Y:S05]  /*0830*/  BSYNC.RECONVERGENT B0 ;  /* 0x0000000000007941 */ /* 0x000fea0003800200 */
.L_x_1790:
        /* <DEDUP_REMOVED lines=16> */
.L_x_1787:
        /* <DEDUP_REMOVED lines=11> */
.L_x_1792:
        /* <DEDUP_REMOVED lines=40> */
[----:B---3--:R-:W-:Y:S02]  /*0c70*/  IABS R2, R0 ;  /* 0x0000000000027213 */ /* 0x008fe40000000000 */
[----:B------:R-:W-:Y:S02]  /*0c80*/  IADD3 R3, PT, PT, -R3, RZ, RZ ;  /* 0x000000ff03037210 */ /* 0x000fe40007ffe1ff */
[----:B------:R-:W3:Y:S03]  /*0c90*/  I2F.RP R12, R2 ;  /* 0x00000002000c7306 */ /* 0x000ee60000209400 */
[----:B------:R-:W-:-:S05]  /*0ca0*/  IMAD R8, R5, R3, R8 ;  /* 0x0000000305087224 */ /* 0x000fca00078e0208 */
[----:B------:R-:W-:Y:S01]  /*0cb0*/  SHF.R.S32.HI R5, RZ, 0x1f, R8 ;  /* 0x0000001fff057819 */ /* 0x000fe20000011408 */
        /* <DEDUP_REMOVED lines=12> */
[----:B------:R-:W-:Y:S01]  /*0d80*/  @!P0 IADD3 R9, PT, PT, R9, -R2, RZ ;  /* 0x8000000209098210 */ /* 0x000fe20007ffe0ff */
[----:B------:R-:W-:-:S03]  /*0d90*/  @!P0 VIADD R4, R4, 0x1 ;  /* 0x0000000104048836 */ /* 0x000fc60000000000 */
        /* <DEDUP_REMOVED lines=16> */
[----:B------:R-:W-:Y:S01]  /*0ea0*/  IMAD.IADD R13, R7, 0x1, R12 ;  /* 0x00000001070d7824 */ /* 0x000fe200078e020c */
[----:B------:R-:W-:Y:S01]  /*0eb0*/  MOV R16, R10 ;  /* 0x0000000a00107202 */ /* 0x000fe20000000f00 */
[----:B------:R-:W-:Y:S01]  /*0ec0*/  IMAD.MOV.U32 R11, RZ, RZ, R4 ;  /* 0x000000ffff0b7224 */ /* 0x000fe200078e0004 */
[----:B-1----:R-:W-:Y:S01]  /*0ed0*/  MOV R7, UR15 ;  /* 0x0000000f00077c02 */ /* 0x002fe20008000f00 */
[----:B------:R-:W-:Y:S01]  /*0ee0*/  IMAD.MOV.U32 R12, RZ, RZ, R6 ;  /* 0x000000ffff0c7224 */ /* 0x000fe200078e0006 */
[----:B------:R-:W-:Y:S02]  /*0ef0*/  MOV R6, UR14 ;  /* 0x0000000e00067c02 */ /* 0x000fe40008000f00 */
[----:B------:R-:W-:-:S03]  /*0f00*/  @!P0 IADD3 R11, PT, PT, -R11, RZ, RZ ;  /* 0x000000ff0b0b8210 */ /* 0x000fc60007ffe1ff */
[-C--:B------:R-:W-:Y:S01]  /*0f10*/  IMAD R9, R5, R6.reuse, RZ ;  /* 0x0000000605097224 */ /* 0x080fe200078e02ff */
[----:B------:R-:W-:Y:S01]  /*0f20*/  SEL R10, R0, R11, !P1 ;  /* 0x0000000b000a7207 */ /* 0x000fe20004800000 */
[----:B------:R-:W-:Y:S01]  /*0f30*/  IMAD.WIDE.U32 R16, R8, R6, R16 ;  /* 0x0000000608107225 */ /* 0x000fe200078e0010 */
[----:B---3--:R-:W-:-:S03]  /*0f40*/  MOV R2, UR4 ;  /* 0x0000000400027c02 */ /* 0x008fc60008000f00 */
[----:B------:R-:W-:Y:S02]  /*0f50*/  IMAD.U32 R3, RZ, RZ, UR5 ;  /* 0x00000005ff037e24 */ /* 0x000fe4000f8e00ff */
[C---:B------:R-:W-:Y:S02]  /*0f60*/  IMAD R9, R8.reuse, R7, R9 ;  /* 0x0000000708097224 */ /* 0x040fe400078e0209 */
[-C--:B------:R-:W-:Y:S02]  /*0f70*/  IMAD R5, R5, R2.reuse, RZ ;  /* 0x0000000205057224 */ /* 0x080fe400078e02ff */
[----:B------:R-:W-:Y:S01]  /*0f80*/  IMAD.WIDE.U32 R12, R8, R2, R12 ;  /* 0x00000002080c7225 */ /* 0x000fe200078e000c */
[----:B------:R-:W-:-:S03]  /*0f90*/  IADD3 R17, PT, PT, R17, R9, RZ ;  /* 0x0000000911117210 */ /* 0x000fc60007ffe0ff */
[----:B------:R-:W-:Y:S01]  /*0fa0*/  IMAD R5, R8, R3, R5 ;  /* 0x0000000308057224 */ /* 0x000fe200078e0205 */
[----:B------:R-:W-:Y:S01]  /*0fb0*/  SHF.R.S32.HI R8, RZ, 0x1f, R10 ;  /* 0x0000001fff087819 */ /* 0x000fe2000001140a */
[----:B--2---:R-:W-:-:S03]  /*0fc0*/  IMAD.WIDE.U32 R16, R10, UR8, R16 ;  /* 0x000000080a107c25 */ /* 0x004fc6000f8e0010 */
[----:B------:R-:W-:Y:S01]  /*0fd0*/  IADD3 R13, PT, PT, R13, R5, RZ ;  /* 0x000000050d0d7210 */ /* 0x000fe20007ffe0ff */
[C---:B------:R-:W-:Y:S02]  /*0fe0*/  IMAD R5, R8.reuse, UR8, RZ ;  /* 0x0000000808057c24 */ /* 0x040fe4000f8e02ff */
[----:B------:R-:W-:Y:S02]  /*0ff0*/  IMAD R9, R8, UR10, RZ ;  /* 0x0000000a08097c24 */ /* 0x000fe4000f8e02ff */
[C---:B------:R-:W-:Y:S02]  /*1000*/  IMAD R5, R10.reuse, UR9, R5 ;  /* 0x000000090a057c24 */ /* 0x040fe4000f8e0205 */
[C---:B------:R-:W-:Y:S02]  /*1010*/  IMAD R9, R10.reuse, UR11, R9 ;  /* 0x0000000b0a097c24 */ /* 0x040fe4000f8e0209 */
[----:B------:R-:W-:-:S04]  /*1020*/  IMAD.WIDE.U32 R10, R10, UR10, R12 ;  /* 0x0000000a0a0a7c25 */ /* 0x000fc8000f8e000c */
[----:B------:R-:W-:Y:S01]  /*1030*/  IMAD.IADD R13, R17, 0x1, R5 ;  /* 0x00000001110d7824 */ /* 0x000fe200078e0205 */
[----:B------:R-:W-:Y:S02]  /*1040*/  IADD3 R12, PT, PT, R11, R9, RZ ;  /* 0x000000090b0c7210 */ /* 0x000fe40007ffe0ff */
[----:B------:R-:W-:Y:S01]  /*1050*/  MOV R14, R10 ;  /* 0x0000000a000e7202 */ /* 0x000fe20000000f00 */
[----:B------:R-:W-:Y:S06]  /*1060*/  BRA `(.L_x_1794) ;  /* 0x0000000400647947 */ /* 0x000fec0003800000 */
.L_x_1793:
        /* <DEDUP_REMOVED lines=15> */
.L_x_1795:
[----:B------:R-:W3:Y:S01]  /*1160*/  LDC.64 R6, c[0x0][0x3b8] ;  /* 0x0000ee00ff067b82 */ /* 0x000ee20000000a00 */
[----:B------:R-:W-:-:S05]  /*1170*/  IADD3 R2, PT, PT, R0, R9, RZ ;  /* 0x0000000900027210 */ /* 0x000fca0007ffe0ff */
[C---:B---3--:R-:W-:Y:S02]  /*1180*/  IMAD R13, R2.reuse, R7, RZ ;  /* 0x00000007020d7224 */ /* 0x048fe400078e02ff */
[----:B------:R-:W-:-:S05]  /*1190*/  IMAD.WIDE.U32 R2, R2, R6, RZ ;  /* 0x0000000602027225 */ /* 0x000fca00078e00ff */
[----:B------:R-:W-:Y:S02]  /*11a0*/  IADD3 R13, PT, PT, R3, R13, RZ ;  /* 0x0000000d030d7210 */ /* 0x000fe40007ffe0ff */
[----:B------:R-:W-:Y:S02]  /*11b0*/  MOV R12, R2 ;  /* 0x00000002000c7202 */ /* 0x000fe40000000f00 */
.L_x_1796:
        /* <DEDUP_REMOVED lines=14> */
.L_x_1797:
[----:B------:R-:W3:Y:S01]  /*12a0*/  LDC.64 R2, c[0x0][0x3c0] ;  /* 0x0000f000ff027b82 */ /* 0x000ee20000000a00 */
[----:B------:R-:W-:-:S05]  /*12b0*/  IADD3 R0, PT, PT, R0, R9, RZ ;  /* 0x0000000900007210 */ /* 0x000fca0007ffe0ff */
[C---:B---3--:R-:W-:Y:S02]  /*12c0*/  IMAD R17, R0.reuse, R3, RZ ;  /* 0x0000000300117224 */ /* 0x048fe400078e02ff */
[----:B--2--5:R-:W-:-:S05]  /*12d0*/  IMAD.WIDE.U32 R4, R0, R2, RZ ;  /* 0x0000000200047225 */ /* 0x024fca00078e00ff */
[----:B------:R-:W-:Y:S02]  /*12e0*/  IADD3 R17, PT, PT, R5, R17, RZ ;  /* 0x0000001105117210 */ /* 0x000fe40007ffe0ff */
[----:B------:R-:W-:-:S07]  /*12f0*/  MOV R16, R4 ;  /* 0x0000000400107202 */ /* 0x000fce0000000f00 */
.L_x_1798:
[----:B------:R-:W2:Y:S01]  /*1300*/  LDC R0, c[0x0][0x3e8] ;  /* 0x0000fa00ff007b82 */ /* 0x000ea20000000800 */
[----:B------:R-:W-:Y:S01]  /*1310*/  MOV R20, R12 ;  /* 0x0000000c00147202 */ /* 0x000fe20000000f00 */
[----:B------:R-:W-:Y:S01]  /*1320*/  IMAD.MOV.U32 R21, RZ, RZ, R13 ;  /* 0x000000ffff157224 */ /* 0x000fe200078e000d */
[----:B------:R-:W-:Y:S02]  /*1330*/  CS2R R158, SRZ ;  /* 0x00000000009e7805 */ /* 0x000fe4000001ff00 */
        /* <DEDUP_REMOVED lines=35> */
[C---:B------:R-:W-:Y:S01]  /*1570*/  IMAD R5, R13.reuse, R10, RZ ;  /* 0x0000000a0d057224 */ /* 0x040fe200078e02ff */
[----:B------:R-:W-:Y:S01]  /*1580*/  MOV R14, R16 ;  /* 0x00000010000e7202 */ /* 0x000fe20000000f00 */
[-C--:B--2---:R-:W-:Y:S02]  /*1590*/  IMAD R13, R13, R8.reuse, RZ ;  /* 0x000000080d0d7224 */ /* 0x084fe400078e02ff */
[----:B------:R-:W-:-:S04]  /*15a0*/  IMAD.WIDE.U32 R18, R12, R8, R18 ;  /* 0x000000080c127225 */ /* 0x000fc800078e0012 */
[C---:B------:R-:W-:Y:S01]  /*15b0*/  IMAD R13, R12.reuse, R9, R13 ;  /* 0x000000090c0d7224 */ /* 0x040fe200078e020d */
[----:B------:R-:W-:Y:S01]  /*15c0*/  MOV R16, R18 ;  /* 0x0000001200107202 */ /* 0x000fe20000000f00 */
[----:B------:R-:W-:-:S03]  /*15d0*/  IMAD R5, R12, R11, R5 ;  /* 0x0000000b0c057224 */ /* 0x000fc600078e0205 */
[----:B------:R-:W-:Y:S01]  /*15e0*/  IADD3 R13, PT, PT, R19, R13, RZ ;  /* 0x0000000d130d7210 */ /* 0x000fe20007ffe0ff */
[----:B------:R-:W-:-:S07]  /*15f0*/  IMAD.IADD R12, R17, 0x1, R5 ;  /* 0x00000001110c7824 */ /* 0x000fce00078e0205 */
.L_x_1794:
        /* <DEDUP_REMOVED lines=19> */
[--C-:B------:R-:W-:Y:S01]  /*1730*/  SHF.R.U32.HI R122, RZ, 0x2, R153.reuse ;  /* 0x00000002ff7a7819 */ /* 0x100fe20000011699 */
[----:B------:R-:W2:Y:S01]  /*1740*/  @!P2 LDC.64 R8, c[0x0][0x398] ;  /* 0x0000e600ff08ab82 */ /* 0x000ea20000000a00 */
[----:B------:R-:W-:Y:S01]  /*1750*/  LOP3.LUT R61, R20, R61, RZ, 0xfc, !PT ;  /* 0x0000003d143d7212 */ /* 0x000fe200078efcff */
[----:B------:R-:W-:Y:S01]  /*1760*/  IMAD.SHL.U32 R99, R6, 0x20, RZ ;  /* 0x0000002006637824 */ /* 0x000fe200078e00ff */
[----:B------:R-:W-:Y:S01]  /*1770*/  LOP3.LUT R18, R18, 0x8, R153, 0xf8, !PT ;  /* 0x0000000812127812 */ /* 0x000fe200078ef899 */
[----:B------:R-:W-:Y:S01]  /*1780*/  IMAD.WIDE.U32 R10, R15, 0x40, R122 ;  /* 0x000000400f0a7825 */ /* 0x000fe200078e007a */
[----:B------:R-:W-:-:S02]  /*1790*/  LOP3.LUT R24, R76, 0x18, RZ, 0xc0, !PT ;  /* 0x000000184c187812 */ /* 0x000fc400078ec0ff */
[----:B------:R-:W-:Y:S01]  /*17a0*/  LOP3.LUT R60, R60, 0x100, RZ, 0xc0, !PT ;  /* 0x000001003c3c7812 */ /* 0x000fe200078ec0ff */
[----:B-1----:R-:W-:Y:S01]  /*17b0*/  @P2 IMAD.WIDE.U32 R20, R152, R124, RZ ;  /* 0x0000007c98142225 */ /* 0x002fe200078e00ff */
[----:B------:R-:W-:Y:S02]  /*17c0*/  LOP3.LUT R15, R18, 0x18, R115, 0x78, !PT ;  /* 0x00000018120f7812 */ /* 0x000fe400078e7873 */
[----:B------:R-:W-:Y:S01]  /*17d0*/  LOP3.LUT R60, R60, 0x20, R17, 0xf8, !PT ;  /* 0x000000203c3c7812 */ /* 0x000fe200078ef811 */
[----:B------:R-:W-:Y:S01]  /*17e0*/  VIADD R72, R117, 0xffffff80 ;  /* 0xffffff8075487836 */ /* 0x000fe20000000000 */
[----:B------:R-:W-:Y:S02]  /*17f0*/  IADD3 R16, P3, PT, R24, R16, RZ ;  /* 0x0000001018107210 */ /* 0x000fe40007f7e0ff */
[----:B------:R-:W-:Y:S02]  /*1800*/  LOP3.LUT R60, R60, R15, RZ, 0xfc, !PT ;  /* 0x0000000f3c3c7212 */ /* 0x000fe400078efcff */
[----:B------:R-:W-:Y:S01]  /*1810*/  SHF.L.U64.HI R92, R2, 0x5, R3 ;  /* 0x00000005025c7819 */ /* 0x000fe20000010203 */
[----:B------:R-:W-:Y:S01]  /*1820*/  IMAD.X R17, RZ, RZ, R13, P3 ;  /* 0x000000ffff117224 */ /* 0x000fe200018e060d */
[----:B------:R-:W-:-:S02]  /*1830*/  LOP3.LUT R115, R115, 0xc, RZ, 0xc0, !PT ;  /* 0x0000000c73737812 */ /* 0x000fc400078ec0ff */
[----:B------:R-:W-:Y:S01]  /*1840*/  SHF.L.U64.HI R94, R6, 0x5, R7 ;  /* 0x00000005065e7819 */ /* 0x000fe20000010207 */
[----:B------:R-:W-:Y:S01]  /*1850*/  IMAD.WIDE.U32 R16, R122, R6, R16 ;  /* 0x000000067a107225 */ /* 0x000fe200078e0010 */
[----:B------:R-:W-:-:S03]  /*1860*/  LOP3.LUT R105, R76, 0x20, RZ, 0xc0, !PT ;  /* 0x000000204c697812 */ /* 0x000fc600078ec0ff */
[----:B--2---:R-:W-:Y:S01]  /*1870*/  @!P2 IMAD.WIDE.U32 R22, R154, R8, RZ ;  /* 0x000000089a16a225 */ /* 0x004fe200078e00ff */
[----:B------:R-:W-:-:S03]  /*1880*/  SHF.L.U32 R82, R16, 0x1, RZ ;  /* 0x0000000110527819 */ /* 0x000fc600000006ff */
[----:B------:R-:W-:Y:S01]  /*1890*/  @!P2 IMAD.MOV.U32 R8, RZ, RZ, R22 ;  /* 0x000000ffff08a224 */ /* 0x000fe200078e0016 */
[----:B----4-:R-:W-:Y:S01]  /*18a0*/  IADD3 R82, P3, PT, R82, UR8, RZ ;  /* 0x0000000852527c10 */ /* 0x010fe2000ff7e0ff */
[----:B------:R-:W-:Y:S02]  /*18b0*/  @P2 IMAD.MOV.U32 R8, RZ, RZ, R20 ;  /* 0x000000ffff082224 */ /* 0x000fe400078e0014 */
[----:B------:R-:W-:Y:S01]  /*18c0*/  @!P2 IMAD R9, R154, R9, R23 ;  /* 0x000000099a09a224 */ /* 0x000fe200078e0217 */
[----:B------:R-:W-:Y:S01]  /*18d0*/  MOV R148, R82 ;  /* 0x0000005200947202 */ /* 0x000fe20000000f00 */
[----:B------:R-:W-:Y:S01]  /*18e0*/  @P2 IMAD R9, R152, R125, R21 ;  /* 0x0000007d98092224 */ /* 0x000fe200078e0215 */
[----:B------:R-:W-:Y:S01]  /*18f0*/  IADD3 R18, P4, PT, R24, R8, RZ ;  /* 0x0000000818127210 */ /* 0x000fe20007f9e0ff */
[----:B------:R-:W-:Y:S01]  /*1900*/  IMAD R83, R122, R7, R17 ;  /* 0x000000077a537224 */ /* 0x000fe200078e0211 */
[----:B------:R-:W-:Y:S01]  /*1910*/  IADD3 R14, P2, PT, R24, R14, RZ ;  /* 0x0000000e180e7210 */ /* 0x000fe20007f5e0ff */
[----:B------:R-:W1:Y:S02]  /*1920*/  LDC R8, c[0x0][0x450] ;  /* 0x00011400ff087b82 */ /* 0x000e640000000800 */
[----:B------:R-:W-:Y:S01]  /*1930*/  IMAD.X R19, RZ, RZ, R9, P4 ;  /* 0x000000ffff137224 */ /* 0x000fe200020e0609 */
[----:B------:R-:W-:Y:S01]  /*1940*/  SHF.L.U64.HI R83, R16, 0x1, R83 ;  /* 0x0000000110537819 */ /* 0x000fe20000010253 */
[----:B------:R-:W-:-:S02]  /*1950*/  IMAD.X R15, RZ, RZ, R12, P2 ;  /* 0x000000ffff0f7224 */ /* 0x000fc400010e060c */
[----:B------:R-:W-:Y:S01]  /*1960*/  IMAD.WIDE.U32 R12, R155, UR4, R18 ;  /* 0x000000049b0c7c25 */ /* 0x000fe2000f8e0012 */
[----:B------:R-:W-:-:S03]  /*1970*/  IADD3.X R83, PT, PT, R83, UR9, RZ, P3, !PT ;  /* 0x0000000953537c10 */ /* 0x000fc60009ffe4ff */
[----:B------:R-:W-:Y:S01]  /*1980*/  IMAD R13, R155, UR5, R13 ;  /* 0x000000059b0d7c24 */ /* 0x000fe2000f8e020d */
[----:B------:R-:W2:Y:S01]  /*1990*/  LDCU.64 UR4, c[0x0][0x390] ;  /* 0x00007200ff0477ac */ /* 0x000ea20008000a00 */
[----:B------:R-:W-:Y:S01]  /*19a0*/  IMAD.WIDE.U32 R14, R122, R2, R14 ;  /* 0x000000027a0e7225 */ /* 0x000fe200078e000e */
[----:B------:R-:W-:-:S03]  /*19b0*/  SHF.R.S32.HI R2, RZ, 0x1f, R79 ;  /* 0x0000001fff027819 */ /* 0x000fc6000001144f */
[----:B------:R-:W-:Y:S01]  /*19c0*/  IMAD R81, R122, R3, R15 ;  /* 0x000000037a517224 */ /* 0x000fe200078e020f */
[----:B------:R-:W-:Y:S01]  /*19d0*/  LEA.HI R77, R2, R79, RZ, 0x7 ;  /* 0x0000004f024d7211 */ /* 0x000fe200078f38ff */
[C---:B------:R-:W-:Y:S02]  /*19e0*/  IMAD.SHL.U32 R80, R14.reuse, 0x2, RZ ;  /* 0x000000020e507824 */ /* 0x040fe400078e00ff */
[----:B------:R-:W-:Y:S01]  /*19f0*/  IMAD R9, R11, R124, RZ ;  /* 0x0000007c0b097224 */ /* 0x000fe200078e02ff */
[----:B------:R-:W-:Y:S01]  /*1a00*/  SHF.L.U64.HI R81, R14, 0x1, R81 ;  /* 0x000000010e517819 */ /* 0x000fe20000010251 */
[----:B------:R-:W-:Y:S01]  /*1a10*/  IMAD.MOV.U32 R147, RZ, RZ, R83 ;  /* 0x000000ffff937224 */ /* 0x000fe200078e0053 */
[----:B------:R-:W-:Y:S01]  /*1a20*/  SHF.R.S32.HI R77, RZ, 0x7, R77 ;  /* 0x00000007ff4d7819 */ /* 0x000fe2000001144d */
[----:B------:R-:W-:Y:S01]  /*1a30*/  IMAD R9, R10, R125, R9 ;  /* 0x0000007d0a097224 */ /* 0x000fe200078e0209 */
[----:B-1----:R-:W-:Y:S01]  /*1a40*/  LEA.HI R119, R8, R8, RZ, 0x1 ;  /* 0x0000000808777211 */ /* 0x002fe200078f08ff */
[----:B------:R-:W-:Y:S01]  /*1a50*/  IMAD.WIDE.U32 R124, R10, R124, R12 ;  /* 0x0000007c0a7c7225 */ /* 0x000fe200078e000c */
[----:B--2---:R-:W-:-:S03]  /*1a60*/  IADD3 R80, P2, PT, R80, UR4, RZ ;  /* 0x0000000450507c10 */ /* 0x004fc6000ff5e0ff */
[----:B------:R-:W-:Y:S01]  /*1a70*/  IMAD.IADD R78, R125, 0x1, R9 ;  /* 0x000000017d4e7824 */ /* 0x000fe200078e0209 */
[----:B------:R-:W-:Y:S02]  /*1a80*/  SHF.R.S32.HI R119, RZ, 0x1, R119 ;  /* 0x00000001ff777819 */ /* 0x000fe40000011477 */
        /* <DEDUP_REMOVED lines=12> */
[----:B------:R-:W-:Y:S01]  /*1b50*/  SHF.R.S32.HI R27, RZ, 0x1f, R79 ;  /* 0x0000001fff1b7819 */ /* 0x000fe2000001144f */
[----:B------:R-:W-:Y:S01]  /*1b60*/  @!P0 IMAD.MOV R4, RZ, RZ, -R4 ;  /* 0x000000ffff048224 */ /* 0x000fe200078e0a04 */
[----:B------:R-:W3:Y:S01]  /*1b70*/  LDCU.128 UR12, c[0x0][0x4c0] ;  /* 0x00009800ff0c77ac */ /* 0x000ee20008000c00 */
[----:B-----5:R-:W-:Y:S01]  /*1b80*/  IMAD.IADD R62, R72, 0x1, R5 ;  /* 0x00000001483e7824 */ /* 0x020fe200078e0205 */
[----:B------:R-:W-:Y:S01]  /*1b90*/  VIMNMX R77, PT, PT, RZ, R77, !PT ;  /* 0x0000004dff4d7248 */ /* 0x000fe20007fe0100 */
[----:B------:R-:W4:Y:S01]  /*1ba0*/  LDC.64 R100, c[0x0][0x4a8] ;  /* 0x00012a00ff647b82 */ /* 0x000f220000000a00 */
[----:B------:R-:W2:Y:S01]  /*1bb0*/  LDCU.128 UR8, c[0x0][0x490] ;  /* 0x00009200ff0877ac */ /* 0x000ea20008000c00 */
[----:B------:R-:W-:Y:S01]  /*1bc0*/  SEL R0, R0, R4, !P1 ;  /* 0x0000000400007207 */ /* 0x000fe20004800000 */
[----:B------:R-:W-:Y:S01]  /*1bd0*/  IMAD R62, R62, R119, RZ ;  /* 0x000000773e3e7224 */ /* 0x000fe200078e02ff */
[C---:B------:R-:W-:Y:S01]  /*1be0*/  IADD3 R74, PT, PT, R122.reuse, 0x20, RZ ;  /* 0x000000207a4a7810 */ /* 0x040fe20007ffe0ff */
[----:B------:R-:W3:Y:S01]  /*1bf0*/  LDCU.64 UR4, c[0x0][0x488] ;  /* 0x00009100ff0477ac */ /* 0x000ee20008000a00 */
[C---:B------:R-:W-:Y:S01]  /*1c00*/  IMAD.SHL.U32 R113, R119.reuse, 0x20, RZ ;  /* 0x0000002077717824 */ /* 0x040fe200078e00ff */
[----:B------:R-:W-:Y:S01]  /*1c10*/  IADD3 R112, PT, PT, R122, 0x60, RZ ;  /* 0x000000607a707810 */ /* 0x000fe20007ffe0ff */
[C---:B------:R-:W-:Y:S01]  /*1c20*/  IMAD R111, R119.reuse, 0x60, RZ ;  /* 0x00000060776f7824 */ /* 0x040fe200078e02ff */
[C---:B------:R-:W-:Y:S01]  /*1c30*/  LOP3.LUT R23, R24.reuse, 0x20, RZ, 0xfc, !PT ;  /* 0x0000002018177812 */ /* 0x040fe200078efcff */
[----:B------:R-:W-:Y:S01]  /*1c40*/  IMAD.SHL.U32 R110, R119, 0x40, RZ ;  /* 0x00000040776e7824 */ /* 0x000fe200078e00ff */
[----:B------:R-:W-:Y:S01]  /*1c50*/  LOP3.LUT R22, R24, 0x40, RZ, 0xfc, !PT ;  /* 0x0000004018167812 */ /* 0x000fe200078efcff */
[----:B------:R-:W-:Y:S01]  /*1c60*/  VIADD R114, R122, 0x40 ;  /* 0x000000407a727836 */ /* 0x000fe20000000000 */
[----:B------:R-:W-:Y:S01]  /*1c70*/  MOV R108, R72 ;  /* 0x00000048006c7202 */ /* 0x000fe20000000f00 */
[----:B------:R-:W-:Y:S01]  /*1c80*/  IMAD R109, R120, -0x80, R79 ;  /* 0xffffff80786d7824 */ /* 0x000fe200078e024f */
[----:B------:R-:W-:Y:S01]  /*1c90*/  SHF.R.S32.HI R98, RZ, 0x1f, R110 ;  /* 0x0000001fff627819 */ /* 0x000fe2000001146e */
[----:B-1----:R-:W-:Y:S01]  /*1ca0*/  IMAD.WIDE.U32 R6, R154, R2, R24 ;  /* 0x000000029a067225 */ /* 0x002fe200078e0018 */
[----:B------:R-:W-:-:S02]  /*1cb0*/  IADD3 R2, P0, PT, -R79, R122, RZ ;  /* 0x0000007a4f027210 */ /* 0x000fc40007f1e1ff */
[----:B------:R-:W-:Y:S01]  /*1cc0*/  SHF.R.S32.HI R96, RZ, 0x1f, R111 ;  /* 0x0000001fff607819 */ /* 0x000fe2000001146f */
[C---:B------:R-:W-:Y:S01]  /*1cd0*/  IMAD R7, R154.reuse, R3, R7 ;  /* 0x000000039a077224 */ /* 0x040fe200078e0207 */
[----:B------:R-:W-:Y:S01]  /*1ce0*/  SHF.R.S32.HI R3, RZ, 0x1f, R0 ;  /* 0x0000001fff037819 */ /* 0x000fe20000011400 */
[----:B--2---:R-:W-:Y:S01]  /*1cf0*/  IMAD.WIDE.U32 R8, R154, UR10, R24 ;  /* 0x0000000a9a087c25 */ /* 0x004fe2000f8e0018 */
[----:B------:R-:W-:Y:S02]  /*1d00*/  IADD3.X R27, PT, PT, RZ, ~R27, RZ, P0, !PT ;  /* 0x8000001bff1b7210 */ /* 0x000fe400007fe4ff */
[----:B------:R-:W-:Y:S01]  /*1d10*/  IADD3 R86, P0, PT, R62, R115, RZ ;  /* 0x000000733e567210 */ /* 0x000fe20007f1e0ff */
[----:B------:R-:W-:Y:S01]  /*1d20*/  IMAD.WIDE.U32 R12, R72, UR16, R6 ;  /* 0x00000010480c7c25 */ /* 0x000fe2000f8e0006 */
[----:B----4-:R-:W-:-:S03]  /*1d30*/  SHF.L.U32 R103, R100, 0x5, RZ ;  /* 0x0000000564677819 */ /* 0x010fc600000006ff */
[C---:B---3--:R-:W-:Y:S02]  /*1d40*/  IMAD R7, R3.reuse, UR12, RZ ;  /* 0x0000000c03077c24 */ /* 0x048fe4000f8e02ff */
[----:B------:R-:W-:Y:S02]  /*1d50*/  IMAD R13, R72, UR17, R13 ;  /* 0x00000011480d7c24 */ /* 0x000fe4000f8e020d */
[C---:B------:R-:W-:Y:S02]  /*1d60*/  IMAD R10, R0.reuse, UR13, R7 ;  /* 0x0000000d000a7c24 */ /* 0x040fe4000f8e0207 */
[----:B------:R-:W-:Y:S01]  /*1d70*/  IMAD.WIDE.U32 R6, R0, UR12, R12 ;  /* 0x0000000c00067c25 */ /* 0x000fe2000f8e000c */
[----:B------:R-:W1:Y:S03]  /*1d80*/  LDCU.64 UR12, c[0x0][0x4e0] ;  /* 0x00009c00ff0c77ac */ /* 0x000e660008000a00 */
[----:B------:R-:W-:Y:S01]  /*1d90*/  IMAD R3, R3, UR18, RZ ;  /* 0x0000001203037c24 */ /* 0x000fe2000f8e02ff */
[----:B------:R-:W-:Y:S01]  /*1da0*/  IADD3 R11, PT, PT, R7, R10, RZ ;  /* 0x0000000a070b7210 */ /* 0x000fe20007ffe0ff */
[----:B------:R-:W-:Y:S01]  /*1db0*/  IMAD R9, R154, UR11, R9 ;  /* 0x0000000b9a097c24 */ /* 0x000fe2000f8e0209 */
[----:B------:R-:W2:Y:S01]  /*1dc0*/  LDCU.64 UR10, c[0x0][0x4d0] ;  /* 0x00009a00ff0a77ac */ /* 0x000ea20008000a00 */
[----:B------:R-:W-:-:S02]  /*1dd0*/  IMAD.MOV.U32 R10, RZ, RZ, R6 ;  /* 0x000000ffff0a7224 */ /* 0x000fc400078e0006 */
[----:B------:R-:W-:Y:S01]  /*1de0*/  IMAD R6, R0, UR19, R3 ;  /* 0x0000001300067c24 */ /* 0x000fe2000f8e0203 */
[----:B------:R-:W-:Y:S01]  /*1df0*/  SHF.R.S32.HI R3, RZ, 0x1f, R62 ;  /* 0x0000001fff037819 */ /* 0x000fe2000001143e */
[----:B------:R-:W-:Y:S01]  /*1e00*/  IMAD.WIDE.U32 R8, R72, R100, R8 ;  /* 0x0000006448087225 */ /* 0x000fe200078e0008 */
[----:B------:R-:W-:Y:S01]  /*1e10*/  IADD3 R62, P1, PT, R62, R116, RZ ;  /* 0x000000743e3e7210 */ /* 0x000fe20007f3e0ff */
[----:B------:R-:W-:Y:S02]  /*1e20*/  UMOV UR19, URZ ;  /* 0x000000ff00137c82 */ /* 0x000fe40008000000 */
[C---:B------:R-:W-:Y:S02]  /*1e30*/  IMAD.X R87, R3.reuse, 0x1, R102, P0 ;  /* 0x0000000103577824 */ /* 0x040fe400000e0666 */
[----:B------:R-:W-:Y:S02]  /*1e40*/  IMAD R9, R72, R101, R9 ;  /* 0x0000006548097224 */ /* 0x000fe400078e0209 */
[----:B------:R-:W-:Y:S01]  /*1e50*/  IMAD.X R3, R3, 0x1, R104, P1 ;  /* 0x0000000103037824 */ /* 0x000fe200008e0668 */
[----:B------:R-:W-:Y:S01]  /*1e60*/  SHF.L.U64.HI R87, R86, 0x1, R87 ;  /* 0x0000000156577819 */ /* 0x000fe20000010257 */
[----:B------:R-:W-:Y:S01]  /*1e70*/  IMAD.WIDE.U32 R8, R0, UR18, R8 ;  /* 0x0000001200087c25 */ /* 0x000fe2000f8e0008 */
[----:B------:R-:W-:-:S02]  /*1e80*/  USHF.L.U32 UR18, UR16, 0x7, URZ ;  /* 0x0000000710127899 */ /* 0x000fc400080006ff */
[C---:B------:R-:W-:Y:S01]  /*1e90*/  SHF.L.U64.HI R0, R62.reuse, 0x1, R3 ;  /* 0x000000013e007819 */ /* 0x040fe20000010203 */
[----:B------:R-:W-:Y:S01]  /*1ea0*/  IMAD.SHL.U32 R62, R62, 0x2, RZ ;  /* 0x000000023e3e7824 */ /* 0x000fe200078e00ff */
[----:B------:R-:W-:Y:S01]  /*1eb0*/  IADD3 R7, PT, PT, R9, R6, RZ ;  /* 0x0000000609077210 */ /* 0x000fe20007ffe0ff */
[C---:B------:R-:W-:Y:S01]  /*1ec0*/  IMAD R85, R27.reuse, UR16, RZ ;  /* 0x000000101b557c24 */ /* 0x040fe2000f8e02ff */
[----:B------:R-:W-:Y:S01]  /*1ed0*/  MOV R6, R8 ;  /* 0x0000000800067202 */ /* 0x000fe20000000f00 */
[----:B------:R-:W-:Y:S01]  /*1ee0*/  IMAD.WIDE.U32 R4, R2, UR16, R10 ;  /* 0x0000001002047c25 */ /* 0x000fe2000f8e000a */
[----:B------:R-:W-:Y:S01]  /*1ef0*/  IADD3 R28, P0, PT, R62, UR14, RZ ;  /* 0x0000000e3e1c7c10 */ /* 0x000fe2000ff1e0ff */
[----:B------:R-:W3:Y:S02]  /*1f00*/  LDCU UR16, c[0x0][0x450] ;  /* 0x00008a00ff1077ac */ /* 0x000ee40008000800 */
[----:B------:R-:W-:Y:S01]  /*1f10*/  IMAD R85, R2, UR17, R85 ;  /* 0x0000001102557c24 */ /* 0x000fe2000f8e0255 */
[----:B------:R-:W-:Y:S01]  /*1f20*/  IADD3.X R29, PT, PT, R0, UR15, RZ, P0, !PT ;  /* 0x0000000f001d7c10 */ /* 0x000fe200087fe4ff */
[----:B------:R-:W4:Y:S01]  /*1f30*/  LDCU.U8 UR17, c[0x0][0x533] ;  /* 0x0000a660ff1177ac */ /* 0x000f220008000000 */
[----:B--2---:R-:W-:Y:S01]  /*1f40*/  IADD3 R62, P0, PT, R62, UR10, RZ ;  /* 0x0000000a3e3e7c10 */ /* 0x004fe2000ff1e0ff */
[-C--:B------:R-:W-:Y:S01]  /*1f50*/  IMAD R27, R27, R100.reuse, RZ ;  /* 0x000000641b1b7224 */ /* 0x080fe200078e02ff */
[----:B------:R-:W-:Y:S01]  /*1f60*/  LEA R84, P3, R4, UR8, 0x1 ;  /* 0x0000000804547c11 */ /* 0x000fe2000f8608ff */
[----:B------:R-:W-:Y:S01]  /*1f70*/  IMAD.SHL.U32 R86, R86, 0x2, RZ ;  /* 0x0000000256567824 */ /* 0x000fe200078e00ff */
[----:B------:R-:W-:Y:S01]  /*1f80*/  IADD3.X R63, PT, PT, R0, UR11, RZ, P0, !PT ;  /* 0x0000000b003f7c10 */ /* 0x000fe200087fe4ff */
[----:B------:R-:W-:Y:S01]  /*1f90*/  IMAD R27, R2, R101, R27 ;  /* 0x00000065021b7224 */ /* 0x000fe200078e021b */
[----:B------:R-:W-:Y:S01]  /*1fa0*/  IADD3 R0, P0, PT, RZ, -UR19, RZ ;  /* 0x80000013ff007c10 */ /* 0x000fe2000ff1e0ff */
[----:B------:R-:W-:Y:S01]  /*1fb0*/  IMAD.SHL.U32 R93, R100, 0x80, RZ ;  /* 0x00000080645d7824 */ /* 0x000fe200078e00ff */
[----:B------:R-:W-:Y:S01]  /*1fc0*/  IADD3 R88, P1, PT, R86, UR14, RZ ;  /* 0x0000000e56587c10 */ /* 0x000fe2000ff3e0ff */
[----:B------:R-:W-:Y:S01]  /*1fd0*/  IMAD.WIDE.U32 R2, R2, R100, R6 ;  /* 0x0000006402027225 */ /* 0x000fe200078e0006 */
[----:B------:R-:W-:-:S02]  /*1fe0*/  SHF.L.U64.HI R101, R100, 0x5, R101 ;  /* 0x0000000564657819 */ /* 0x000fc40000010265 */
[----:B------:R-:W-:Y:S01]  /*1ff0*/  IADD3.X R89, PT, PT, R87, UR15, RZ, P1, !PT ;  /* 0x0000000f57597c10 */ /* 0x000fe20008ffe4ff */
[----:B------:R-:W-:Y:S01]  /*2000*/  IMAD.X R93, RZ, RZ, ~R93, P0 ;  /* 0x000000ffff5d7224 */ /* 0x000fe200000e0e5d */
[----:B------:R-:W-:Y:S01]  /*2010*/  LEA R26, P2, R2, UR4, 0x1 ;  /* 0x00000004021a7c11 */ /* 0x000fe2000f8408ff */
[----:B------:R-:W-:Y:S01]  /*2020*/  IMAD.IADD R27, R3, 0x1, R27 ;  /* 0x00000001031b7824 */ /* 0x000fe200078e021b */
[----:B------:R-:W-:Y:S01]  /*2030*/  IADD3.X R3, PT, PT, RZ, ~UR18, RZ, P0, !PT ;  /* 0x80000012ff037c10 */ /* 0x000fe200087fe4ff */
[----:B------:R-:W-:Y:S01]  /*2040*/  IMAD.IADD R85, R5, 0x1, R85 ;  /* 0x0000000105557824 */ /* 0x000fe200078e0255 */
[----:B------:R-:W-:Y:S01]  /*2050*/  IADD3 R86, P1, PT, R86, UR10, RZ ;  /* 0x0000000a56567c10 */ /* 0x000fe2000ff3e0ff */
[----:B------:R-:W-:Y:S01]  /*2060*/  IMAD R107, R120, -0x80, R75 ;  /* 0xffffff80786b7824 */ /* 0x000fe200078e024b */
[----:B------:R-:W-:Y:S01]  /*2070*/  SHF.R.S64 R95, R0, 0x1f, R93 ;  /* 0x0000001f005f7819 */ /* 0x000fe2000000105d */
[----:B------:R-:W-:Y:S01]  /*2080*/  IMAD.MOV.U32 R106, RZ, RZ, R120 ;  /* 0x000000ffff6a7224 */ /* 0x000fe200078e0078 */
[----:B------:R-:W-:Y:S01]  /*2090*/  SHF.R.S32.HI R100, RZ, 0x1f, R113 ;  /* 0x0000001fff647819 */ /* 0x000fe20000011471 */
[----:B------:R-:W2:Y:S01]  /*20a0*/  LDCU.64 UR14, c[0x0][0x3c0] ;  /* 0x00007800ff0e77ac */ /* 0x000ea20008000a00 */
[----:B---3--:R-:W-:-:S02]  /*20b0*/  MOV R31, UR16 ;  /* 0x00000010001f7c02 */ /* 0x008fc40008000f00 */
[--C-:B------:R-:W-:Y:S01]  /*20c0*/  SHF.R.S64 R91, R0, 0x1f, R3.reuse ;  /* 0x0000001f005b7819 */ /* 0x100fe20000001003 */
[----:B----4-:R-:W-:Y:S01]  /*20d0*/  UISETP.NE.AND UP0, UPT, UR17, URZ, UPT ;  /* 0x000000ff1100728c */ /* 0x010fe2000bf05270 */
[----:B------:R-:W-:Y:S02]  /*20e0*/  SHF.R.S32.HI R90, RZ, 0x1f, R3 ;  /* 0x0000001fff5a7819 */ /* 0x000fe40000011403 */
[----:B------:R-:W-:Y:S02]  /*20f0*/  SHF.R.S32.HI R93, RZ, 0x1f, R93 ;  /* 0x0000001fff5d7819 */ /* 0x000fe4000001145d */
[----:B------:R-:W-:Y:S02]  /*2100*/  LEA.HI.X R85, R4, UR9, R85, 0x1, P3 ;  /* 0x0000000904557c11 */ /* 0x000fe400098f0c55 */
[----:B------:R-:W-:Y:S01]  /*2110*/  LEA.HI.X R27, R2, UR5, R27, 0x1, P2 ;  /* 0x00000005021b7c11 */ /* 0x000fe200090f0c1b */
[----:B------:R-:W3:Y:S01]  /*2120*/  LDCU.64 UR4, c[0x0][0x3b8] ;  /* 0x00007700ff0477ac */ /* 0x000ee20008000a00 */
[----:B------:R-:W-:Y:S01]  /*2130*/  IADD3.X R87, PT, PT, R87, UR11, RZ, P1, !PT ;  /* 0x0000000b57577c10 */ /* 0x000fe20008ffe4ff */
[----:B-1----:R-:W4:Y:S06]  /*2140*/  LDCU.128 UR8, c[0x0][0x3a0] ;  /* 0x00007400ff0877ac */ /* 0x002f2c0008000c00 */
.L_x_1821:
[----:B------:R-:W-:Y:S01]  /*2150*/  VIADD R107, R107, 0x80 ;  /* 0x000000806b6b7836 */ /* 0x000fe20000000000 */
[----:B------:R-:W-:Y:S01]  /*2160*/  BSSY.RECONVERGENT B1, `(.L_x_1800) ;  /* 0x0000734000017945 */ /* 0x000fe20003800200 */
[----:B------:R-:W-:Y:S02]  /*2170*/  VIADD R109, R109, 0x80 ;  /* 0x000000806d6d7836 */ /* 0x000fe40000000000 */
[----:B------:R-:W-:Y:S01]  /*2180*/  VIADD R106, R106, 0xffffffff ;  /* 0xffffffff6a6a7836 */ /* 0x000fe20000000000 */
[-C--:B------:R-:W-:Y:S01]  /*2190*/  ISETP.GE.AND P0, PT, R122, R107.reuse, PT ;  /* 0x0000006b7a00720c */ /* 0x080fe20003f06270 */
[----:B------:R-:W-:Y:S01]  /*21a0*/  IMAD.MOV.U32 R118, RZ, RZ, R108 ;  /* 0x000000ffff767224 */ /* 0x000fe200078e006c */
[----:B------:R-:W-:Y:S01]  /*21b0*/  ISETP.GE.AND P6, PT, R74, R107, PT ;  /* 0x0000006b4a00720c */ /* 0x000fe20003fc6270 */
        /* <DEDUP_REMOVED lines=15> */
[C---:B------:R-:W-:Y:S04]  /*22b0*/  @P6 LEA R34, P1, R97.reuse, R80, 0x1 ;  /* 0x0000005061226211 */ /* 0x040fe800078208ff */
        /* <DEDUP_REMOVED lines=12> */
[----:B------:R-:W2:Y:S04]  /*2380*/  @P6 LDG.E.128 R16, desc[UR6][R36.64] ;  /* 0x0000000624106981 */ /* 0x000ea8000c1e1d00 */
[----:B--2---:R-:W-:Y:S04]  /*2390*/  @P6 STG.E.128 desc[UR6][R34.64], R16 ;  /* 0x0000001022006986 */ /* 0x004fe8000c101d06 */
[----:B-1----:R-:W2:Y:S04]  /*23a0*/  @P6 LDG.E.128 R8, desc[UR6][R36.64+0x40] ;  /* 0x0000400624086981 */ /* 0x002ea8000c1e1d00 */
[----:B--2---:R-:W-:Y:S04]  /*23b0*/  @P6 STG.E.128 desc[UR6][R34.64+0x40], R8 ;  /* 0x0000400822006986 */ /* 0x004fe8000c101d06 */
[----:B------:R-:W2:Y:S04]  /*23c0*/  @P6 LDG.E.128 R12, desc[UR6][R36.64+0x80] ;  /* 0x00008006240c6981 */ /* 0x000ea8000c1e1d00 */
[----:B--2---:R1:W-:Y:S04]  /*23d0*/  @P6 STG.E.128 desc[UR6][R34.64+0x80], R12 ;  /* 0x0000800c22006986 */ /* 0x0043e8000c101d06 */
[----:B-----5:R-:W2:Y:S01]  /*23e0*/  @P5 LDG.E.128 R4, desc[UR6][R32.64] ;  /* 0x0000000620045981 */ /* 0x020ea2000c1e1d00 */
[----:B-1----:R-:W-:Y:S04]  /*23f0*/  @P4 IMAD.WIDE.U32 R34, R2, 0xc0, R84 ;  /* 0x000000c002224825 */ /* 0x002fe800078e0054 */
[----:B------:R-:W-:Y:S02]  /*2400*/  @P4 IMAD.IADD R35, R35, 0x1, R3 ;  /* 0x0000000123234824 */ /* 0x000fe400078e0203 */
[----:B------:R-:W1:Y:S02]  /*2410*/  @P4 LDC.64 R2, c[0x0][0x3c0] ;  /* 0x0000f000ff024b82 */ /* 0x000e640000000a00 */
[----:B-1----:R-:W-:Y:S01]  /*2420*/  @P4 IMAD R3, R3, 0xc0, RZ ;  /* 0x000000c003034824 */ /* 0x002fe200078e02ff */
[----:B--2---:R-:W-:Y:S04]  /*2430*/  @P5 STG.E.128 desc[UR6][R20.64], R4 ;  /* 0x0000000414005986 */ /* 0x004fe8000c101d06 */
[----:B------:R-:W2:Y:S04]  /*2440*/  @P5 LDG.E.128 R16, desc[UR6][R32.64+0x40] ;  /* 0x0000400620105981 */ /* 0x000ea8000c1e1d00 */
[----:B--2---:R1:W-:Y:S04]  /*2450*/  @P5 STG.E.128 desc[UR6][R20.64+0x40], R16 ;  /* 0x0000401014005986 */ /* 0x0043e8000c101d06 */
[----:B------:R-:W2:Y:S01]  /*2460*/  @P5 LDG.E.128 R8, desc[UR6][R32.64+0x80] ;  /* 0x0000800620085981 */ /* 0x000ea2000c1e1d00 */
[----:B-1----:R-:W-:Y:S04]  /*2470*/  @P4 IMAD.WIDE.U32 R16, R2, 0xc0, R80 ;  /* 0x000000c002104825 */ /* 0x002fe800078e0050 */
[----:B------:R-:W-:Y:S01]  /*2480*/  @P4 IMAD.IADD R17, R17, 0x1, R3 ;  /* 0x0000000111114824 */ /* 0x000fe200078e0203 */
[----:B--2---:R1:W-:Y:S04]  /*2490*/  @P5 STG.E.128 desc[UR6][R20.64+0x80], R8 ;  /* 0x0000800814005986 */ /* 0x0043e8000c101d06 */
[----:B------:R-:W2:Y:S04]  /*24a0*/  @P4 LDG.E.128 R4, desc[UR6][R34.64] ;  /* 0x0000000622044981 */ /* 0x000ea8000c1e1d00 */
[----:B--2---:R2:W-:Y:S04]  /*24b0*/  @P4 STG.E.128 desc[UR6][R16.64], R4 ;  /* 0x0000000410004986 */ /* 0x0045e8000c101d06 */
[----:B------:R-:W5:Y:S04]  /*24c0*/  @P4 LDG.E.128 R12, desc[UR6][R34.64+0x40] ;  /* 0x00004006220c4981 */ /* 0x000f68000c1e1d00 */
[----:B-----5:R2:W-:Y:S04]  /*24d0*/  @P4 STG.E.128 desc[UR6][R16.64+0x40], R12 ;  /* 0x0000400c10004986 */ /* 0x0205e8000c101d06 */
[----:B-1----:R-:W5:Y:S04]  /*24e0*/  @P4 LDG.E.128 R8, desc[UR6][R34.64+0x80] ;  /* 0x0000800622084981 */ /* 0x002f68000c1e1d00 */
[----:B-----5:R2:W-:Y:S01]  /*24f0*/  @P4 STG.E.128 desc[UR6][R16.64+0x80], R8 ;  /* 0x0000800810004986 */ /* 0x0205e2000c101d06 */
[----:B------:R-:W-:Y:S05]  /*2500*/  @P1 BRA `(.L_x_1801) ;  /* 0x0000000000b41947 */ /* 0x000fea0003800000 */
[----:B--2---:R-:W2:Y:S01]  /*2510*/  @P0 LDG.E.128 R12, desc[UR6][R26.64] ;  /* 0x000000061a0c0981 */ /* 0x004ea2000c1e1d00 */
[----:B------:R-:W1:Y:S01]  /*2520*/  @P5 LDC.64 R2, c[0x0][0x4a8] ;  /* 0x00012a00ff025b82 */ /* 0x000e620000000a00 */
[C---:B------:R-:W-:Y:S01]  /*2530*/  @P6 LEA R36, P1, R103.reuse, R26, 0x1 ;  /* 0x0000001a67246211 */ /* 0x040fe200078208ff */
[----:B------:R-:W-:Y:S03]  /*2540*/  IMAD.MOV.U32 R31, RZ, RZ, RZ ;  /* 0x000000ffff1f7224 */ /* 0x000fe600078e00ff */
[----:B------:R-:W-:Y:S01]  /*2550*/  @P6 LEA.HI.X R37, R103, R27, R101, 0x1, P1 ;  /* 0x0000001b67256211 */ /* 0x000fe200008f0c65 */
[----:B--2---:R2:W-:Y:S04]  /*2560*/  @P0 STG.E.128 desc[UR6][R82.64], R12 ;  /* 0x0000000c52000986 */ /* 0x0045e8000c101d06 */
[----:B------:R-:W5:Y:S04]  /*2570*/  @P0 LDG.E.128 R8, desc[UR6][R26.64+0x40] ;  /* 0x000040061a080981 */ /* 0x000f68000c1e1d00 */
[----:B-----5:R5:W-:Y:S04]  /*2580*/  @P0 STG.E.128 desc[UR6][R82.64+0x40], R8 ;  /* 0x0000400852000986 */ /* 0x020be8000c101d06 */
[----:B------:R-:W3:Y:S04]  /*2590*/  @P0 LDG.E.128 R4, desc[UR6][R26.64+0x80] ;  /* 0x000080061a040981 */ /* 0x000ee8000c1e1d00 */
[----:B---3--:R3:W-:Y:S01]  /*25a0*/  @P0 STG.E.128 desc[UR6][R82.64+0x80], R4 ;  /* 0x0000800452000986 */ /* 0x0087e2000c101d06 */
[C---:B------:R-:W-:Y:S03]  /*25b0*/  @P6 LEA R34, P0, R99.reuse, R82, 0x1 ;  /* 0x0000005263226211 */ /* 0x040fe600078008ff */
[----:B------:R-:W4:Y:S01]  /*25c0*/  @P6 LDG.E.128 R16, desc[UR6][R36.64] ;  /* 0x0000000624106981 */ /* 0x000f22000c1e1d00 */
[----:B------:R-:W-:Y:S02]  /*25d0*/  @P6 LEA.HI.X R35, R99, R83, R94, 0x1, P0 ;  /* 0x0000005363236211 */ /* 0x000fe400000f0c5e */
[C---:B-1----:R-:W-:Y:S04]  /*25e0*/  @P5 LEA R20, P0, R2.reuse, R26, 0x7 ;  /* 0x0000001a02145211 */ /* 0x042fe800078038ff */
[----:B------:R-:W-:Y:S02]  /*25f0*/  @P5 LEA.HI.X R21, R2, R27, R3, 0x7, P0 ;  /* 0x0000001b02155211 */ /* 0x000fe400000f3c03 */
[----:B------:R-:W1:Y:S02]  /*2600*/  @P5 LDC.64 R2, c[0x0][0x3b8] ;  /* 0x0000ee00ff025b82 */ /* 0x000e640000000a00 */
[C---:B-1----:R-:W-:Y:S04]  /*2610*/  @P5 LEA R32, P0, R2.reuse, R82, 0x7 ;  /* 0x0000005202205211 */ /* 0x042fe800078038ff */
[----:B------:R-:W-:Y:S01]  /*2620*/  @P5 LEA.HI.X R33, R2, R83, R3, 0x7, P0 ;  /* 0x0000005302215211 */ /* 0x000fe200000f3c03 */
[----:B----4-:R1:W-:Y:S04]  /*2630*/  @P6 STG.E.128 desc[UR6][R34.64], R16 ;  /* 0x0000001022006986 */ /* 0x0103e8000c101d06 */
[----:B--2---:R-:W2:Y:S04]  /*2640*/  @P6 LDG.E.128 R12, desc[UR6][R36.64+0x40] ;  /* 0x00004006240c6981 */ /* 0x004ea8000c1e1d00 */
[----:B--2---:R2:W-:Y:S04]  /*2650*/  @P6 STG.E.128 desc[UR6][R34.64+0x40], R12 ;  /* 0x0000400c22006986 */ /* 0x0045e8000c101d06 */
[----:B-----5:R-:W4:Y:S04]  /*2660*/  @P6 LDG.E.128 R8, desc[UR6][R36.64+0x80] ;  /* 0x0000800624086981 */ /* 0x020f28000c1e1d00 */
[----:B----4-:R4:W-:Y:S04]  /*2670*/  @P6 STG.E.128 desc[UR6][R34.64+0x80], R8 ;  /* 0x0000800822006986 */ /* 0x0109e8000c101d06 */
[----:B---3--:R-:W3:Y:S04]  /*2680*/  @P5 LDG.E.128 R4, desc[UR6][R20.64] ;  /* 0x0000000614045981 */ /* 0x008ee8000c1e1d00 */
[----:B---3--:R4:W-:Y:S04]  /*2690*/  @P5 STG.E.128 desc[UR6][R32.64], R4 ;  /* 0x0000000420005986 */ /* 0x0089e8000c101d06 */
[----:B-1----:R-:W3:Y:S04]  /*26a0*/  @P5 LDG.E.128 R16, desc[UR6][R20.64+0x40] ;  /* 0x0000400614105981 */ /* 0x002ee8000c1e1d00 */
[----:B---3--:R4:W-:Y:S04]  /*26b0*/  @P5 STG.E.128 desc[UR6][R32.64+0x40], R16 ;  /* 0x0000401020005986 */ /* 0x0089e8000c101d06 */
[----:B--2---:R-:W2:Y:S04]  /*26c0*/  @P5 LDG.E.128 R12, desc[UR6][R20.64+0x80] ;  /* 0x00008006140c5981 */ /* 0x004ea8000c1e1d00 */
        /* <DEDUP_REMOVED lines=17> */
.L_x_1801:
[----:B------:R-:W-:Y:S05]  /*27e0*/  BRA.U !UP0, `(.L_x_1803) ;  /* 0x0000002908047547 */ /* 0x000fea000b800000 */
[C---:B------:R-:W-:Y:S01]  /*27f0*/  SHF.L.U64.HI R3, R113.reuse, 0x1, R100 ;  /* 0x0000000171037819 */ /* 0x040fe20000010264 */
[----:B--2---:R-:W-:Y:S01]  /*2800*/  IMAD.SHL.U32 R5, R113, 0x2, RZ ;  /* 0x0000000271057824 */ /* 0x004fe200078e00ff */
        /* <DEDUP_REMOVED lines=8> */
[----:B------:R-:W2:Y:S01]  /*2890*/  LDG.E.128 R32, desc[UR6][R26.64] ;  /* 0x000000061a207981 */ /* 0x000ea2000c1e1d00 */
[----:B------:R-:W-:Y:S11]  /*28a0*/  ISETP.GE.AND P1, PT, R23, R31, PT ;  /* 0x0000001f1700720c */ /* 0x000ff60003f26270 */
[----:B------:R-:W5:Y:S06]  /*28b0*/  @!P0 LDG.E.64 R44, desc[UR6][R62.64] ;  /* 0x000000063e2c8981 */ /* 0x000f6c000c1e1b00 */
[----:B------:R-:W3:Y:S01]  /*28c0*/  @!P0 LDG.E.64 R16, desc[UR6][R28.64] ;  /* 0x000000061c108981 */ /* 0x000ee2000c1e1b00 */
[--C-:B-----5:R-:W-:Y:S01]  /*28d0*/  @!P0 HADD2.F32 R41, -RZ, R44.reuse.H0_H0 ;  /* 0x2000002cff298230 */ /* 0x120fe20000004100 */
[----:B--2---:R-:W-:Y:S01]  /*28e0*/  @!P0 MOV R21, R32 ;  /* 0x0000002000158202 */ /* 0x004fe20000000f00 */
[----:B------:R-:W-:Y:S01]  /*28f0*/  @!P0 HADD2.F32 R42, -RZ, R45.H0_H0 ;  /* 0x2000002dff2a8230 */ /* 0x000fe20000004100 */
[----:B------:R-:W-:Y:S01]  /*2900*/  @!P0 MOV R18, R33 ;  /* 0x0000002100128202 */ /* 0x000fe20000000f00 */
[----:B------:R-:W-:Y:S02]  /*2910*/  @!P0 HADD2.F32 R43, -RZ, R44.H1_H1 ;  /* 0x3000002cff2b8230 */ /* 0x000fe40000004100 */
[--C-:B------:R-:W-:Y:S02]  /*2920*/  @!P0 HADD2.F32 R20, -RZ, R21.reuse.H1_H1 ;  /* 0x30000015ff148230 */ /* 0x100fe40000004100 */
[--C-:B---3--:R-:W-:Y:S02]  /*2930*/  @!P0 HADD2.F32 R19, -RZ, R16.reuse.H0_H0 ;  /* 0x20000010ff138230 */ /* 0x108fe40000004100 */
        /* <DEDUP_REMOVED lines=40> */
[----:B------:R-:W5:Y:S06]  /*2bc0*/  @!P1 LDG.E.64 R44, desc[UR6][R62.64+0x20] ;  /* 0x000020063e2c9981 */ /* 0x000f6c000c1e1b00 */
[----:B------:R-:W4:Y:S01]  /*2bd0*/  @!P1 LDG.E.64 R16, desc[UR6][R28.64+0x20] ;  /* 0x000020061c109981 */ /* 0x000f22000c1e1b00 */
[----:B---3--:R-:W-:Y:S02]  /*2be0*/  @!P1 MOV R20, R36 ;  /* 0x0000002400149202 */ /* 0x008fe40000000f00 */
        /* <DEDUP_REMOVED lines=8> */
[--C-:B----4-:R-:W-:Y:S02]  /*2c70*/  @!P1 HADD2.F32 R19, -RZ, R16.reuse.H0_H0 ;  /* 0x20000010ff139230 */ /* 0x110fe40000004100 */
        /* <DEDUP_REMOVED lines=83> */
.L_x_1805:
[----:B---34-:R-:W-:Y:S05]  /*31b0*/  BSYNC.RECONVERGENT B0 ;  /* 0x0000000000007941 */ /* 0x018fea0003800200 */
.L_x_1804:
[----:B------:R-:W-:Y:S04]  /*31c0*/  BSSY.RECONVERGENT B0, `(.L_x_1806) ;  /* 0x0000099000007945 */ /* 0x000fe80003800200 */
[----:B------:R-:W-:Y:S05]  /*31d0*/  @!P6 BRA `(.L_x_1807) ;  /* 0x00000008005ce947 */ /* 0x000fea0003800000 */
[C---:B------:R-:W-:Y:S02]  /*31e0*/  LEA R50, P1, R103.reuse, R26, 0x1 ;  /* 0x0000001a67327211 */ /* 0x040fe400078208ff */
[----:B------:R-:W-:Y:S02]  /*31f0*/  ISETP.GE.AND P0, PT, R24, R31, PT ;  /* 0x0000001f1800720c */ /* 0x000fe40003f06270 */
[----:B------:R-:W-:Y:S02]  /*3200*/  LEA.HI.X R51, R103, R27, R101, 0x1, P1 ;  /* 0x0000001b67337211 */ /* 0x000fe400008f0c65 */
[----:B------:R-:W-:Y:S02]  /*3210*/  LEA R46, P2, R99, R82, 0x1 ;  /* 0x00000052632e7211 */ /* 0x000fe400078408ff */
[----:B------:R-:W-:Y:S01]  /*3220*/  ISETP.GE.AND P1, PT, R23, R31, PT ;  /* 0x0000001f1700720c */ /* 0x000fe20003f26270 */
[----:B------:R-:W2:Y:S08]  /*3230*/  LDG.E.128 R32, desc[UR6][R50.64] ;  /* 0x0000000632207981 */ /* 0x000eb0000c1e1d00 */
        /* <DEDUP_REMOVED lines=145> */
.L_x_1807:
[----:B------:R-:W-:Y:S05]  /*3b50*/  BSYNC.RECONVERGENT B0 ;  /* 0x0000000000007941 */ /* 0x000fea0003800200 */
.L_x_1806:
        /* <DEDUP_REMOVED lines=10> */
[----:B------:R-:W4:Y:S01]  /*3c00*/  @!P0 LDG.E.64 R16, desc[UR6][R18.64] ;  /* 0x0000000612108981 */ /* 0x000f22000c1e1b00 */
[--C-:B---3--:R-:W-:Y:S01]  /*3c10*/  @!P0 HADD2.F32 R43, -RZ, R46.reuse.H0_H0 ;  /* 0x2000002eff2b8230 */ /* 0x108fe20000004100 */
[C---:B--2---:R-:W-:Y:S01]  /*3c20*/  LEA R58, P5, R54.reuse, R26, 0x7 ;  /* 0x0000001a363a7211 */ /* 0x044fe200078a38ff */
[----:B------:R-:W-:Y:S02]  /*3c30*/  @!P0 HADD2.F32 R44, -RZ, R47.H0_H0 ;  /* 0x2000002fff2c8230 */ /* 0x000fe40000004100 */
[----:B------:R-:W-:Y:S01]  /*3c40*/  @!P0 HADD2.F32 R45, -RZ, R46.H1_H1 ;  /* 0x3000002eff2d8230 */ /* 0x000fe20000004100 */
[----:B------:R-:W-:Y:S01]  /*3c50*/  LEA.HI.X R59, R54, R27, R55, 0x7, P5 ;  /* 0x0000001b363b7211 */ /* 0x000fe200028f3c37 */
[--C-:B----4-:R-:W-:Y:S01]  /*3c60*/  @!P0 HADD2.F32 R21, -RZ, R16.reuse.H0_H0 ;  /* 0x20000010ff158230 */ /* 0x110fe20000004100 */
[----:B------:R-:W2:Y:S01]  /*3c70*/  LDC.64 R54, c[0x0][0x3b8] ;  /* 0x0000ee00ff367b82 */ /* 0x000ea20000000a00 */
[----:B------:R-:W-:Y:S02]  /*3c80*/  @!P0 HADD2.F32 R16, -RZ, R16.H1_H1 ;  /* 0x30000010ff108230 */ /* 0x000fe40000004100 */
[--C-:B------:R-:W-:Y:S01]  /*3c90*/  @!P0 HADD2.F32 R13, -RZ, R17.reuse.H0_H0 ;  /* 0x20000011ff0d8230 */ /* 0x100fe20000004100 */
[----:B------:R-:W3:Y:S01]  /*3ca0*/  LDG.E.128 R32, desc[UR6][R58.64] ;  /* 0x000000063a207981 */ /* 0x000ee2000c1e1d00 */
        /* <DEDUP_REMOVED lines=138> */
.L_x_1809:
[----:B------:R-:W-:Y:S05]  /*4550*/  BSYNC.RECONVERGENT B0 ;  /* 0x0000000000007941 */ /* 0x000fea0003800200 */
.L_x_1808:
[----:B------:R-:W-:Y:S04]  /*4560*/  BSSY.RECONVERGENT B0, `(.L_x_1810) ;  /* 0x00000a2000007945 */ /* 0x000fe80003800200 */
[----:B------:R-:W-:Y:S05]  /*4570*/  @!P4 BRA `(.L_x_1811) ;  /* 0x000000080080c947 */ /* 0x000fea0003800000 */
[----:B------:R-:W4:Y:S01]  /*4580*/  LDC.64 R50, c[0x0][0x4a8] ;  /* 0x00012a00ff327b82 */ /* 0x000f220000000a00 */
[----:B------:R-:W-:Y:S02]  /*4590*/  ISETP.GE.AND P0, PT, R24, R31, PT ;  /* 0x0000001f1800720c */ /* 0x000fe40003f06270 */
[C---:B---3--:R-:W-:Y:S02]  /*45a0*/  LEA R46, P1, R119.reuse, R48, 0x7 ;  /* 0x00000030772e7211 */ /* 0x048fe400078238ff */
[C---:B------:R-:W-:Y:S02]  /*45b0*/  LEA R20, P2, R119.reuse, R14, 0x7 ;  /* 0x0000000e77147211 */ /* 0x040fe400078438ff */
[C---:B------:R-:W-:Y:S02]  /*45c0*/  LEA.HI.X.SX32 R47, R119.reuse, R49, 0x7, P1 ;  /* 0x00000031772f7211 */ /* 0x040fe400008f3eff */
[----:B------:R-:W-:Y:S02]  /*45d0*/  LEA.HI.X.SX32 R21, R119, R15, 0x7, P2 ;  /* 0x0000000f77157211 */ /* 0x000fe400010f3eff */
[----:B------:R-:W-:Y:S03]  /*45e0*/  ISETP.GE.AND P1, PT, R23, R31, PT ;  /* 0x0000001f1700720c */ /* 0x000fe60003f26270 */
[----:B------:R-:W3:Y:S06]  /*45f0*/  @!P0 LDG.E.64 R42, desc[UR6][R46.64] ;  /* 0x000000062e2a8981 */ /* 0x000eec000c1e1b00 */
[----:B------:R-:W5:Y:S01]  /*4600*/  @!P0 LDG.E.64 R14, desc[UR6][R20.64] ;  /* 0x00000006140e8981 */ /* 0x000f62000c1e1b00 */
[----:B----4-:R-:W-:Y:S02]  /*4610*/  IMAD R51, R51, 0xc0, RZ ;  /* 0x000000c033337824 */ /* 0x010fe400078e02ff */
[----:B------:R-:W-:Y:S05]  /*4620*/  IMAD.WIDE.U32 R54, R50, 0xc0, R26 ;  /* 0x000000c032367825 */ /* 0x000fea00078e001a */
[----:B------:R-:W-:Y:S02]  /*4630*/  IADD3 R55, PT, PT, R55, R51, RZ ;  /* 0x0000003337377210 */ /* 0x000fe40007ffe0ff */
[----:B------:R-:W4:Y:S03]  /*4640*/  LDC.64 R50, c[0x0][0x3b8] ;  /* 0x0000ee00ff327b82 */ /* 0x000f260000000a00 */
[----:B--2---:R-:W2:Y:S01]  /*4650*/  LDG.E.128 R32, desc[UR6][R54.64] ;  /* 0x0000000636207981 */ /* 0x004ea2000c1e1d00 */
[----:B----4-:R-:W-:Y:S04]  /*4660*/  IMAD.WIDE.U32 R66, R50, 0xc0, R82 ;  /* 0x000000c032427825 */ /* 0x010fe800078e0052 */
[----:B------:R-:W-:Y:S01]  /*4670*/  IMAD R58, R51, 0xc0, RZ ;  /* 0x000000c0333a7824 */ /* 0x000fe200078e02ff */
[----:B------:R-:W-:Y:S04]  /*4680*/  MOV R50, R66 ;  /* 0x0000004200327202 */ /* 0x000fe80000000f00 */
[----:B------:R-:W-:Y:S01]  /*4690*/  IADD3 R51, PT, PT, R67, R58, RZ ;  /* 0x0000003a43337210 */ /* 0x000fe20007ffe0ff */
[--C-:B---3--:R-:W-:Y:S02]  /*46a0*/  @!P0 HADD2.F32 R39, -RZ, R42.reuse.H0_H0 ;  /* 0x2000002aff278230 */ /* 0x108fe40000004100 */
[----:B------:R-:W-:Y:S02]  /*46b0*/  @!P0 HADD2.F32 R41, -RZ, R42.H1_H1 ;  /* 0x3000002aff298230 */ /* 0x000fe40000004100 */
[----:B------:R-:W-:Y:S02]  /*46c0*/  @!P0 HADD2.F32 R42, -RZ, R43.H0_H0 ;  /* 0x2000002bff2a8230 */ /* 0x000fe40000004100 */
[--C-:B-----5:R-:W-:Y:S02]  /*46d0*/  @!P0 HADD2.F32 R17, -RZ, R14.reuse.H0_H0 ;  /* 0x2000000eff118230 */ /* 0x120fe40000004100 */
        /* <DEDUP_REMOVED lines=138> */
.L_x_1811:
[----:B------:R-:W-:Y:S05]  /*4f80*/  BSYNC.RECONVERGENT B0 ;  /* 0x0000000000007941 */ /* 0x000fea0003800200 */
.L_x_1810:
[----:B------:R-:W2:Y:S01]  /*4f90*/  LDC R31, c[0x0][0x450] ;  /* 0x00011400ff1f7b82 */ /* 0x000ea20000000800 */
[----:B-1----:R-:W-:Y:S05]  /*4fa0*/  IMAD.U32 R3, R52, -0x40, RZ ;  /* 0xffffffc034037824 */ /* 0x002fea00078e00ff */
[C---:B------:R-:W-:Y:S02]  /*4fb0*/  LEA R28, P1, R3.reuse, R28, 0x1 ;  /* 0x0000001c031c7211 */ /* 0x040fe400078208ff */
[C---:B------:R-:W-:Y:S02]  /*4fc0*/  LEA R62, P0, R3.reuse, R62, 0x1 ;  /* 0x0000003e033e7211 */ /* 0x040fe400078008ff */
[C---:B------:R-:W-:Y:S02]  /*4fd0*/  LEA.HI.X.SX32 R29, R3.reuse, R29, 0x1, P1 ;  /* 0x0000001d031d7211 */ /* 0x040fe400008f0eff */
[----:B------:R-:W-:Y:S01]  /*4fe0*/  LEA.HI.X.SX32 R63, R3, R63, 0x1, P0 ;  /* 0x0000003f033f7211 */ /* 0x000fe200000f0eff */
[----:B------:R-:W-:Y:S05]  /*4ff0*/  BRA `(.L_x_1802) ;  /* 0x0000004400287947 */ /* 0x000fea0003800000 */
.L_x_1803:
        /* <DEDUP_REMOVED lines=14> */
[----:B--2---:R-:W-:Y:S02]  /*50e0*/  @!P0 SHF.L.U32 R17, R19, 0x1, RZ ;  /* 0x0000000113118819 */ /* 0x004fe400000006ff */
[----:B------:R-:W-:Y:S02]  /*50f0*/  @!P0 SEL R35, R33, R30, !P1 ;  /* 0x0000001e21238207 */ /* 0x000fe40004800000 */
[----:B------:R-:W-:Y:S02]  /*5100*/  @!P0 IADD3 R132, P1, PT, R17, R86, RZ ;  /* 0x0000005611848210 */ /* 0x000fe40007f3e0ff */
[----:B------:R-:W-:Y:S01]  /*5110*/  @!P0 SHF.L.U64.HI R18, R19, 0x1, R18 ;  /* 0x0000000113128819 */ /* 0x000fe20000010212 */
[----:B------:R-:W-:Y:S03]  /*5120*/  @!P0 IMAD.WIDE R36, R35, 0x2, R26 ;  /* 0x0000000223248825 */ /* 0x000fe600078e021a */
[C---:B------:R-:W-:Y:S02]  /*5130*/  @!P0 IADD3.X R133, PT, PT, R18.reuse, R87, RZ, P1, !PT ;  /* 0x0000005712858210 */ /* 0x040fe40000ffe4ff */
[----:B------:R-:W-:Y:S01]  /*5140*/  @!P0 IADD3 R50, P1, PT, R17, R88, RZ ;  /* 0x0000005811328210 */ /* 0x000fe20007f3e0ff */
[----:B------:R-:W2:Y:S03]  /*5150*/  @!P0 LDG.E.128 R36, desc[UR6][R36.64] ;  /* 0x0000000624248981 */ /* 0x000ea6000c1e1d00 */
[----:B------:R-:W-:Y:S02]  /*5160*/  @!P0 IADD3.X R51, PT, PT, R18, R89, RZ, P1, !PT ;  /* 0x0000005912338210 */ /* 0x000fe40000ffe4ff */
[----:B------:R-:W-:Y:S03]  /*5170*/  ISETP.GE.U32.OR P1, PT, R24, R33, P0 ;  /* 0x000000211800720c */ /* 0x000fe60000726470 */
[----:B------:R-:W3:Y:S08]  /*5180*/  @!P0 LDG.E.128 R132, desc[UR6][R132.64] ;  /* 0x0000000684848981 */ /* 0x000ef0000c1e1d00 */
[----:B------:R4:W4:Y:S01]  /*5190*/  @!P0 LDG.E.128 R56, desc[UR6][R50.64] ;  /* 0x0000000632388981 */ /* 0x000922000c1e1d00 */
[--C-:B--2---:R-:W-:Y:S01]  /*51a0*/  @!P0 HADD2.F32 R44, -RZ, R36.reuse.H0_H0 ;  /* 0x20000024ff2c8230 */ /* 0x104fe20000004100 */
[----:B-----5:R-:W-:Y:S01]  /*51b0*/  @!P0 MOV R64, R70 ;  /* 0x0000004600408202 */ /* 0x020fe20000000f00 */
[----:B------:R-:W-:Y:S01]  /*51c0*/  @!P0 HADD2.F32 R42, -RZ, R36.H1_H1 ;  /* 0x30000024ff2a8230 */ /* 0x000fe20000004100 */
[----:B------:R-:W-:Y:S01]  /*51d0*/  @!P0 MOV R48, R68 ;  /* 0x0000004400308202 */ /* 0x000fe20000000f00 */
[--C-:B------:R-:W-:Y:S01]  /*51e0*/  @!P0 HADD2.F32 R41, -RZ, R37.reuse.H0_H0 ;  /* 0x20000025ff298230 */ /* 0x100fe20000004100 */
[----:B------:R-:W-:Y:S01]  /*51f0*/  @!P0 MOV R52, R69 ;  /* 0x0000004500348202 */ /* 0x000fe20000000f00 */
[----:B------:R-:W-:Y:S02]  /*5200*/  @!P0 HADD2.F32 R40, -RZ, R37.H1_H1 ;  /* 0x30000025ff288230 */ /* 0x000fe40000004100 */
[--C-:B---3--:R-:W-:Y:S02]  /*5210*/  @!P0 HADD2.F32 R49, -RZ, R132.reuse.H0_H0 ;  /* 0x20000084ff318230 */ /* 0x108fe40000004100 */
[----:B------:R-:W-:Y:S02]  /*5220*/  @!P0 HADD2.F32 R47, -RZ, R132.H1_H1 ;  /* 0x30000084ff2f8230 */ /* 0x000fe40000004100 */
[--C-:B------:R-:W-:Y:S02]  /*5230*/  @!P0 HADD2.F32 R34, -RZ, R39.reuse.H0_H0 ;  /* 0x20000027ff228230 */ /* 0x100fe40000004100 */
[----:B------:R-:W-:Y:S01]  /*5240*/  @!P1 FADD.FTZ R49, -R49, -RZ ;  /* 0x800000ff31319221 */ /* 0x000fe20000010100 */
[----:B------:R-:W-:Y:S02]  /*5250*/  @!P0 HADD2.F32 R35, -RZ, R39.H1_H1 ;  /* 0x30000027ff238230 */ /* 0x000fe40000004100 */
[----:B------:R-:W-:Y:S01]  /*5260*/  @!P1 FADD.FTZ R47, -R47, -RZ ;  /* 0x800000ff2f2f9221 */ /* 0x000fe20000010100 */
[--C-:B------:R-:W-:Y:S02]  /*5270*/  @!P0 HADD2.F32 R46, -RZ, R133.reuse.H0_H0 ;  /* 0x20000085ff2e8230 */ /* 0x100fe40000004100 */
[----:B------:R-:W-:Y:S01]  /*5280*/  @!P0 FMUL.FTZ R0, R44, R49 ;  /* 0x000000312c008220 */ /* 0x000fe20000410000 */
[--C-:B----4-:R-:W-:Y:S02]  /*5290*/  @!P0 HADD2.F32 R51, -RZ, R48.reuse.H0_H0 ;  /* 0x20000030ff338230 */ /* 0x110fe40000004100 */
        /* <DEDUP_REMOVED lines=229> */
.L_x_1813:
[----:B---34-:R-:W-:Y:S05]  /*60f0*/  BSYNC.RECONVERGENT B0 ;  /* 0x0000000000007941 */ /* 0x018fea0003800200 */
.L_x_1812:
[----:B------:R-:W-:Y:S04]  /*6100*/  BSSY.RECONVERGENT B0, `(.L_x_1814) ;  /* 0x000010e000007945 */ /* 0x000fe80003800200 */
[----:B------:R-:W-:Y:S05]  /*6110*/  @!P6 BRA `(.L_x_1815) ;  /* 0x000000100030e947 */ /* 0x000fea0003800000 */
[C---:B------:R-:W-:Y:S02]  /*6120*/  ISETP.GE.AND P0, PT, R24.reuse, R31, PT ;  /* 0x0000001f1800720c */ /* 0x040fe40003f06270 */
[C---:B--2---:R-:W-:Y:S04]  /*6130*/  LEA R10, P2, R103.reuse, R26, 0x1 ;  /* 0x0000001a670a7211 */ /* 0x044fe800078408ff */
        /* <DEDUP_REMOVED lines=266> */
.L_x_1815:
[----:B------:R-:W-:Y:S05]  /*71e0*/  BSYNC.RECONVERGENT B0 ;  /* 0x0000000000007941 */ /* 0x000fea0003800200 */
.L_x_1814:
[----:B------:R-:W-:Y:S04]  /*71f0*/  BSSY.RECONVERGENT B0, `(.L_x_1816) ;  /* 0x0000110000007945 */ /* 0x000fe80003800200 */
[----:B------:R-:W-:Y:S05]  /*7200*/  @!P5 BRA `(.L_x_1817) ;  /* 0x000000100038d947 */ /* 0x000fea0003800000 */
[----:B------:R-:W4:Y:S01]  /*7210*/  LDC.64 R2, c[0x0][0x4a8] ;  /* 0x00012a00ff027b82 */ /* 0x000f220000000a00 */
[C---:B------:R-:W-:Y:S07]  /*7220*/  ISETP.GE.AND P0, PT, R24.reuse, R31, PT ;  /* 0x0000001f1800720c */ /* 0x040fee0003f06270 */
[----:B------:R-:W3:Y:S06]  /*7230*/  LDC.64 R20, c[0x0][0x3b8] ;  /* 0x0000ee00ff147b82 */ /* 0x000eec0000000a00 */
[----:B------:R-:W-:Y:S04]  /*7240*/  @!P0 ISETP.GE.U32.AND P1, PT, R24, R33, PT ;  /* 0x000000211800820c */ /* 0x000fe80003f26070 */
[----:B--2---:R-:W-:Y:S02]  /*7250*/  @!P0 SEL R7, R30, RZ, P1 ;  /* 0x000000ff1e078207 */ /* 0x004fe40000800000 */
[----:B------:R-:W-:Y:S02]  /*7260*/  @!P0 SEL R9, R128, RZ, P1 ;  /* 0x000000ff80098207 */ /* 0x000fe40000800000 */
[----:B---3--:R-:W-:Y:S02]  /*7270*/  LEA R34, P5, R20, R82, 0x7 ;  /* 0x0000005214227211 */ /* 0x008fe400078a38ff */
[----:B----4-:R-:W-:Y:S02]  /*7280*/  LEA R10, P2, R2, R26, 0x7 ;  /* 0x0000001a020a7211 */ /* 0x010fe400078438ff */
        /* <DEDUP_REMOVED lines=31> */
[--C-:B------:R-:W-:Y:S02]  /*7480*/  @!P0 HADD2.F32 R16, -RZ, R41.reuse.H0_H0 ;  /* 0x20000029ff108230 */ /* 0x100fe40000004100 */
[----:B------:R-:W-:Y:S01]  /*7490*/  @!P1 FADD.FTZ R13, -R13, -RZ ;  /* 0x800000ff0d0d9221 */ /* 0x000fe20000010100 */
[----:B------:R-:W-:Y:S02]  /*74a0*/  @!P0 HADD2.F32 R15, -RZ, R41.H1_H1 ;  /* 0x30000029ff0f8230 */ /* 0x000fe40000004100 */
        /* <DEDUP_REMOVED lines=33> */
[--C-:B------:R-:W-:Y:S01]  /*76c0*/  @!P0 HADD2.F32 R12, -RZ, R19.reuse.H0_H0 ;  /* 0x20000013ff0c8230 */ /* 0x100fe20000004100 */
[----:B------:R-:W-:Y:S01]  /*76d0*/  @!P0 F2FP.F16.F32.PACK_AB R32, R2, R0 ;  /* 0x000000000220823e */ /* 0x000fe200000000ff */
[----:B------:R-:W-:Y:S02]  /*76e0*/  @!P0 HADD2.F32 R16, -RZ, R38.H1_H1 ;  /* 0x30000026ff108230 */ /* 0x000fe40000004100 */
[----:B------:R-:W-:Y:S01]  /*76f0*/  @!P0 FFMA.FTZ R4, R13, R14, R4 ;  /* 0x0000000e0d048223 */ /* 0x000fe20000010004 */
[----:B------:R-:W-:Y:S01]  /*7700*/  @!P0 HADD2.F32 R9, -RZ, R19.H1_H1 ;  /* 0x30000013ff098230 */ /* 0x000fe20000004100 */
[----:B------:R-:W-:Y:S01]  /*7710*/  @!P0 MOV R2, R47 ;  /* 0x0000002f00028202 */ /* 0x000fe20000000f00 */
[----:B------:R-:W-:Y:S01]  /*7720*/  @!P0 FFMA.FTZ R5, R12, R15, R5 ;  /* 0x0000000f0c058223 */ /* 0x000fe20000010005 */
[----:B------:R-:W-:Y:S02]  /*7730*/  @!P1 ISETP.GE.U32.AND P2, PT, R23, R33, PT ;  /* 0x000000211700920c */ /* 0x000fe40003f46070 */
[----:B------:R-:W-:Y:S01]  /*7740*/  @!P0 MOV R44, R32 ;  /* 0x00000020002c8202 */ /* 0x000fe20000000f00 */
[--C-:B------:R-:W-:Y:S01]  /*7750*/  @!P0 HADD2.F32 R0, -RZ, R2.reuse.H0_H0 ;  /* 0x20000002ff008230 */ /* 0x100fe20000004100 */
[----:B------:R-:W-:Y:S01]  /*7760*/  @!P0 F2FP.F16.F32.PACK_AB R13, R4, R3 ;  /* 0x00000003040d823e */ /* 0x000fe200000000ff */
[----:B------:R-:W-:Y:S02]  /*7770*/  @!P0 HADD2.F32 R3, -RZ, R2.H1_H1 ;  /* 0x30000002ff038230 */ /* 0x000fe40000004100 */
[----:B------:R-:W-:Y:S01]  /*7780*/  @!P0 FFMA.FTZ R6, R9, R16, R6 ;  /* 0x0000001009068223 */ /* 0x000fe20000010006 */
[----:B------:R-:W-:Y:S01]  /*7790*/  @!P1 SEL R9, R30, RZ, P2 ;  /* 0x000000ff1e099207 */ /* 0x000fe20001000000 */
[----:B------:R-:W-:Y:S01]  /*77a0*/  @!P0 FFMA.FTZ R7, R0, R17, R7 ;  /* 0x0000001100078223 */ /* 0x000fe20000010007 */
[----:B------:R-:W-:Y:S01]  /*77b0*/  @!P0 MOV R45, R13 ;  /* 0x0000000d002d8202 */ /* 0x000fe20000000f00 */
[----:B------:R-:W-:Y:S01]  /*77c0*/  @!P0 FFMA.FTZ R8, R3, R18, R8 ;  /* 0x0000001203088223 */ /* 0x000fe20000010008 */
[----:B------:R-:W-:Y:S02]  /*77d0*/  @!P1 SEL R13, R128, RZ, P2 ;  /* 0x000000ff800d9207 */ /* 0x000fe40001000000 */
        /* <DEDUP_REMOVED lines=105> */
[----:B------:R-:W3:Y:S08]  /*7e70*/  @!P0 LDG.E.128 R48, desc[UR6][R48.64+0x80] ;  /* 0x0000800630308981 */ /* 0x000ef0000c1e1d00 */
[----:B------:R-:W5:Y:S08]  /*7e80*/  @!P0 LDG.E.128 R4, desc[UR6][R4.64+0x80] ;  /* 0x0000800604048981 */ /* 0x000f70000c1e1d00 */
[----:B------:R1:W4:Y:S01]  /*7e90*/  @!P0 LDG.E.128 R36, desc[UR6][R14.64+0x80] ;  /* 0x000080060e248981 */ /* 0x000322000c1e1d00 */
[----:B--2---:R-:W-:Y:S02]  /*7ea0*/  @!P0 MOV R20, R45 ;  /* 0x0000002d00148202 */ /* 0x004fe40000000f00 */
[----:B------:R-:W-:Y:S02]  /*7eb0*/  @!P0 MOV R21, R46 ;  /* 0x0000002e00158202 */ /* 0x000fe40000000f00 */
[----:B------:R-:W-:Y:S01]  /*7ec0*/  @!P0 MOV R32, R47 ;  /* 0x0000002f00208202 */ /* 0x000fe20000000f00 */
[--C-:B---3--:R-:W-:Y:S02]  /*7ed0*/  @!P0 HADD2.F32 R11, -RZ, R50.reuse.H1_H1 ;  /* 0x30000032ff0b8230 */ /* 0x108fe40000004100 */
        /* <DEDUP_REMOVED lines=26> */
[--C-:B----4-:R-:W-:Y:S02]  /*8080*/  @!P0 HADD2.F32 R10, -RZ, R36.reuse.H0_H0 ;  /* 0x20000024ff0a8230 */ /* 0x110fe40000004100 */
        /* <DEDUP_REMOVED lines=38> */
.L_x_1817:
[----:B------:R-:W-:Y:S05]  /*82f0*/  BSYNC.RECONVERGENT B0 ;  /* 0x0000000000007941 */ /* 0x000fea0003800200 */
.L_x_1816:
[----:B------:R-:W-:Y:S04]  /*8300*/  BSSY.RECONVERGENT B0, `(.L_x_1818) ;  /* 0x0000113000007945 */ /* 0x000fe80003800200 */
[----:B------:R-:W-:Y:S05]  /*8310*/  @!P4 BRA `(.L_x_1819) ;  /* 0x000000100044c947 */ /* 0x000fea0003800000 */
[----:B--2---:R-:W2:Y:S01]  /*8320*/  LDC.64 R10, c[0x0][0x4a8] ;  /* 0x00012a00ff0a7b82 */ /* 0x004ea20000000a00 */
[C---:B------:R-:W-:Y:S11]  /*8330*/  ISETP.GE.AND P0, PT, R24.reuse, R31, PT ;  /* 0x0000001f1800720c */ /* 0x040ff60003f06270 */
[----:B------:R-:W-:Y:S02]  /*8340*/  @!UPT UIADD3 URZ, UPT, UPT, URZ, URZ, URZ ;  /* 0x000000fffffff290 */ /* 0x000fe4000fffe0ff */
[----:B------:R-:W-:Y:S04]  /*8350*/  @!P0 ISETP.GE.U32.AND P1, PT, R24, R33, PT ;  /* 0x000000211800820c */ /* 0x000fe80003f26070 */
[----:B------:R-:W-:Y:S02]  /*8360*/  @!P0 SEL R0, R30, RZ, P1 ;  /* 0x000000ff1e008207 */ /* 0x000fe40000800000 */
[----:B------:R-:W-:Y:S02]  /*8370*/  @!P0 SEL R9, R128, RZ, P1 ;  /* 0x000000ff80098207 */ /* 0x000fe40000800000 */
[----:B------:R-:W-:Y:S01]  /*8380*/  @!P0 IADD3 R7, P2, PT, R111, R0, RZ ;  /* 0x000000006f078210 */ /* 0x000fe20007f5e0ff */
[----:B--2---:R-:W-:Y:S02]  /*8390*/  IMAD R3, R11, 0xc0, RZ ;  /* 0x000000c00b037824 */ /* 0x004fe400078e02ff */
[----:B------:R-:W-:Y:S01]  /*83a0*/  IMAD.WIDE.U32 R10, R10, 0xc0, R26 ;  /* 0x000000c00a0a7825 */ /* 0x000fe200078e001a */
[----:B------:R-:W-:Y:S02]  /*83b0*/  @!P0 IADD3.X R0, PT, PT, R96, R9, RZ, P2, !PT ;  /* 0x0000000960008210 */ /* 0x000fe400017fe4ff */
[----:B------:R-:W-:Y:S02]  /*83c0*/  @!P0 SHF.L.U32 R9, R7, 0x1, RZ ;  /* 0x0000000107098819 */ /* 0x000fe400000006ff */
[----:B------:R-:W-:Y:S02]  /*83d0*/  IADD3 R11, PT, PT, R11, R3, RZ ;  /* 0x000000030b0b7210 */ /* 0x000fe40007ffe0ff */
[----:B------:R-:W-:Y:S02]  /*83e0*/  @!P0 SEL R3, R33, R30, !P1 ;  /* 0x0000001e21038207 */ /* 0x000fe40004800000 */
[----:B------:R-:W-:Y:S01]  /*83f0*/  @!P0 SHF.L.U64.HI R0, R7, 0x1, R0 ;  /* 0x0000000107008819 */ /* 0x000fe20000010200 */
[----:B---34-:R-:W2:Y:S01]  /*8400*/  LDG.E.128 R44, desc[UR6][R10.64] ;  /* 0x000000060a2c7981 */ /* 0x018ea2000c1e1d00 */
        /* <DEDUP_REMOVED lines=258> */
.L_x_1819:
[----:B------:R-:W-:Y:S05]  /*9430*/  BSYNC.RECONVERGENT B0 ;  /* 0x0000000000007941 */ /* 0x000fea0003800200 */
.L_x_1818:
[----:B------:R-:W2:Y:S01]  /*9440*/  LDC R31, c[0x0][0x450] ;  /* 0x00011400ff1f7b82 */ /* 0x000ea20000000800 */
[----:B-1----:R-:W-:Y:S05]  /*9450*/  IMAD.U32 R121, R121, -0x40, RZ ;  /* 0xffffffc079797824 */ /* 0x002fea00078e00ff */
[C---:B------:R-:W-:Y:S02]  /*9460*/  LEA R88, P1, R121.reuse, R88, 0x1 ;  /* 0x0000005879587211 */ /* 0x040fe400078208ff */
[C---:B------:R-:W-:Y:S02]  /*9470*/  LEA R86, P0, R121.reuse, R86, 0x1 ;  /* 0x0000005679567211 */ /* 0x040fe400078008ff */
[C---:B------:R-:W-:Y:S02]  /*9480*/  LEA.HI.X.SX32 R89, R121.reuse, R89, 0x1, P1 ;  /* 0x0000005979597211 */ /* 0x040fe400008f0eff */
[----:B------:R-:W-:Y:S09]  /*9490*/  LEA.HI.X.SX32 R87, R121, R87, 0x1, P0 ;  /* 0x0000005779577211 */ /* 0x000ff200000f0eff */
.L_x_1802:
[----:B------:R-:W-:Y:S05]  /*94a0*/  BSYNC.RECONVERGENT B1 ;  /* 0x0000000000017941 */ /* 0x000fea0003800200 */
.L_x_1800:
        /* <DEDUP_REMOVED lines=65> */
[----:B------:R-:W2:Y:S02]  /*98c0*/  LDG.E R7, desc[UR6][R8.64] ;  /* 0x0000000608077981 */ /* 0x000ea4000c1e1900 */
[----:B------:R-:W-:Y:S01]  /*98d0*/  IMAD.WIDE.U32 R10, R0, UR14, RZ ;  /* 0x0000000e000a7c25 */ /* 0x000fe2000f8e00ff */
[----:B------:R-:W-:Y:S01]  /*98e0*/  SHF.R.S32.HI R5, RZ, 0x1f, R0 ;  /* 0x0000001fff057819 */ /* 0x000fe20000011400 */
[----:B------:R-:W2:Y:S02]  /*98f0*/  LDG.E R4, desc[UR6][R12.64] ;  /* 0x000000060c047981 */ /* 0x000ea4000c1e1900 */
[----:B--2---:R-:W-:Y:S02]  /*9900*/  IADD3 R7, PT, PT, R7, -R4, RZ ;  /* 0x8000000407077210 */ /* 0x004fe40007ffe0ff */
        /* <DEDUP_REMOVED lines=20> */
.L_x_1820:
[----:B------:R-:W-:Y:S02]  /*9a50*/  IADD3 R84, P1, PT, R84, R91, RZ ;  /* 0x0000005b54547210 */ /* 0x000fe40007f3e0ff */
[----:B------:R-:W-:Y:S03]  /*9a60*/  IADD3 R26, P0, PT, R26, R95, RZ ;  /* 0x0000005f1a1a7210 */ /* 0x000fe60007f1e0ff */
[----:B------:R-:W-:Y:S02]  /*9a70*/  IMAD.X R85, R85, 0x1, R90, P1 ;  /* 0x0000000155557824 */ /* 0x000fe400008e065a */
[----:B------:R-:W-:Y:S01]  /*9a80*/  IMAD.X R27, R27, 0x1, R93, P0 ;  /* 0x000000011b1b7824 */ /* 0x000fe200000e065d */
[----:B------:R-:W-:Y:S07]  /*9a90*/  @P3 BRA `(.L_x_1821) ;  /* 0xffffff8400ac3947 */ /* 0x000fee000383ffff */
.L_x_1799:
        /* <DEDUP_REMOVED lines=31> */
.L_x_1825:
[----:B------:R-:W-:Y:S05]  /*9c90*/  BSYNC.RECONVERGENT B0 ;  /* 0x0000000000007941 */ /* 0x000fea0003800200 */
.L_x_1824:
        /* <DEDUP_REMOVED lines=10> */
.L_x_1823:
        /* <DEDUP_REMOVED lines=77> */
.L_x_1831:
[----:B------:R-:W-:Y:S05]  /*a210*/  BSYNC.RECONVERGENT B0 ;  /* 0x0000000000007941 */ /* 0x000fea0003800200 */
.L_x_1830:
        /* <DEDUP_REMOVED lines=45> */
.L_x_1833:
[----:B------:R-:W-:Y:S05]  /*a4f0*/  BSYNC.RECONVERGENT B0 ;  /* 0x0000000000007941 */ /* 0x000fea0003800200 */
.L_x_1832:
        /* <DEDUP_REMOVED lines=45> */
.L_x_1835:
[----:B------:R-:W-:Y:S05]  /*a7d0*/  BSYNC.RECONVERGENT B0 ;  /* 0x0000000000007941 */ /* 0x000fea0003800200 */
.L_x_1834:
[----:B------:R4:W-:Y:S02]  /*a7e0*/  STS.128 [R161+0x2000], R8 ;  /* 0x00200008a1007388 */ /* 0x0009e40000000c00 */
.L_x_1829:
[----:B------:R-:W-:Y:S05]  /*a7f0*/  BSYNC.RECONVERGENT B1 ;  /* 0x0000000000017941 */ /* 0x000fea0003800200 */
.L_x_1828:
        /* <DEDUP_REMOVED lines=61> */
.L_x_1837:
[----:B------:R-:W-:Y:S05]  /*abd0*/  BSYNC.RECONVERGENT B0 ;  /* 0x0000000000007941 */ /* 0x000fea0003800200 */
.L_x_1836:
        /* <DEDUP_REMOVED lines=55> */
.L_x_1839:
[----:B------:R-:W-:Y:S05]  /*af50*/  BSYNC.RECONVERGENT B0 ;  /* 0x0000000000007941 */ /* 0x000fea0003800200 */
.L_x_1838:
        /* <DEDUP_REMOVED lines=54> */
.L_x_1841:
[----:B------:R-:W-:Y:S05]  /*b2c0*/  BSYNC.RECONVERGENT B0 ;  /* 0x0000000000007941 */ /* 0x000fea0003800200 */
.L_x_1840:
[----:B------:R1:W-:Y:S01]  /*b2d0*/  STS.128 [R161+0x2800], R8 ;  /* 0x00280008a1007388 */ /* 0x0003e20000000c00 */
[----:B------:R-:W-:Y:S05]  /*b2e0*/  BRA `(.L_x_1826) ;  /* 0x0000002000487947 */ /* 0x000fea0003800000 */
.L_x_1827:
        /* <DEDUP_REMOVED lines=94> */
.L_x_1845:
[----:B------:R-:W-:Y:S05]  /*b8d0*/  BSYNC.RECONVERGENT B0 ;  /* 0x0000000000007941 */ /* 0x000fea0003800200 */
.L_x_1844:
        /* <DEDUP_REMOVED lines=84> */
.L_x_1847:
[----:B------:R-:W-:Y:S05]  /*be20*/  BSYNC.RECONVERGENT B0 ;  /* 0x0000000000007941 */ /* 0x000fea0003800200 */
.L_x_1846:
        /* <DEDUP_REMOVED lines=84> */
.L_x_1849:
[----:B------:R-:W-:Y:S05]  /*c370*/  BSYNC.RECONVERGENT B0 ;  /* 0x0000000000007941 */ /* 0x000fea0003800200 */
.L_x_1848:
[----:B------:R4:W-:Y:S02]  /*c380*/  STS.128 [R161+0x2000], R16 ;  /* 0x00200010a1007388 */ /* 0x0009e40000000c00 */
.L_x_1843:
[----:B------:R-:W-:Y:S05]  /*c390*/  BSYNC.RECONVERGENT B1 ;  /* 0x0000000000017941 */ /* 0x000fea0003800200 */
.L_x_1842:
[----:B------:R-:W-:-:S04]  /*c3a0*/  IADD3 R36, PT, PT, R122, 0x20, RZ ;  /* 0x000000207a247810 */ /* 0x000fc80007ffe0ff */
[----:B------:R-:W-:-:S13]  /*c3b0*/  ISETP.GE.AND P0, PT, R36, R37, PT ;  /* 0x000000252400720c */ /* 0x000fda0003f06270 */
[----:B------:R-:W-:Y:S05]  /*c3c0*/  @P0 BRA `(.L_x_1826) ;  /* 0x0000001000100947 */ /* 0x000fea0003800000 */
[----:B-1----:R-:W-:-:S04]  /*c3d0*/  LEA R38, P0, R31, R38, 0x1 ;  /* 0x000000261f267211 */ /* 0x002fc800078008ff */
        /* <DEDUP_REMOVED lines=26> */
[--C-:B--2---:R-:W-:Y:S02]  /*c580*/  HADD2.F32 R30, -RZ, R12.reuse.H0_H0 ;  /* 0x2000000cff1e7230 */ /* 0x104fe40000004100 */
[----:B------:R-:W-:Y:S02]  /*c590*/  HADD2.F32 R31, -RZ, R12.H1_H1 ;  /* 0x3000000cff1f7230 */ /* 0x000fe40000004100 */
[--C-:B------:R-:W-:Y:S02]  /*c5a0*/  HADD2.F32 R12, -RZ, R13.reuse.H0_H0 ;  /* 0x2000000dff0c7230 */ /* 0x100fe40000004100 */
[----:B------:R-:W-:Y:S02]  /*c5b0*/  HADD2.F32 R37, -RZ, R13.H1_H1 ;  /* 0x3000000dff257230 */ /* 0x000fe40000004100 */
[--C-:B------:R-:W-:Y:S02]  /*c5c0*/  HADD2.F32 R13, -RZ, R14.reuse.H0_H0 ;  /* 0x2000000eff0d7230 */ /* 0x100fe40000004100 */
[----:B------:R-:W-:-:S02]  /*c5d0*/  HADD2.F32 R40, -RZ, R14.H1_H1 ;  /* 0x3000000eff287230 */ /* 0x000fc40000004100 */
[--C-:B------:R-:W-:Y:S02]  /*c5e0*/  HADD2.F32 R14, -RZ, R15.reuse.H0_H0 ;  /* 0x2000000fff0e7230 */ /* 0x100fe40000004100 */
[----:B------:R-:W-:Y:S02]  /*c5f0*/  HADD2.F32 R41, -RZ, R15.H1_H1 ;  /* 0x3000000fff297230 */ /* 0x000fe40000004100 */
[--C-:B----4-:R-:W-:Y:S02]  /*c600*/  HADD2.F32 R15, -RZ, R4.reuse.H0_H0 ;  /* 0x20000004ff0f7230 */ /* 0x110fe40000004100 */
[--C-:B------:R-:W-:Y:S02]  /*c610*/  HADD2.F32 R43, -RZ, R5.reuse.H0_H0 ;  /* 0x20000005ff2b7230 */ /* 0x100fe40000004100 */
[----:B------:R-:W-:Y:S02]  /*c620*/  HADD2.F32 R44, -RZ, R5.H1_H1 ;  /* 0x30000005ff2c7230 */ /* 0x000fe40000004100 */
[----:B------:R-:W-:Y:S01]  /*c630*/  @!P0 FADD.FTZ R15, -R15, -RZ ;  /* 0x800000ff0f0f8221 */ /* 0x000fe20000010100 */
[----:B------:R-:W-:-:S02]  /*c640*/  HADD2.F32 R4, -RZ, R4.H1_H1 ;  /* 0x30000004ff047230 */ /* 0x000fc40000004100 */
[----:B------:R-:W-:Y:S01]  /*c650*/  @!P0 FADD.FTZ R43, -R43, -RZ ;  /* 0x800000ff2b2b8221 */ /* 0x000fe20000010100 */
[--C-:B------:R-:W-:Y:S02]  /*c660*/  HADD2.F32 R42, -RZ, R6.reuse.H0_H0 ;  /* 0x20000006ff2a7230 */ /* 0x100fe40000004100 */
[----:B------:R-:W-:Y:S01]  /*c670*/  @!P0 FADD.FTZ R44, -R44, -RZ ;  /* 0x800000ff2c2c8221 */ /* 0x000fe20000010100 */
[----:B------:R-:W-:Y:S02]  /*c680*/  HADD2.F32 R45, -RZ, R6.H1_H1 ;  /* 0x30000006ff2d7230 */ /* 0x000fe40000004100 */
[----:B------:R-:W-:Y:S01]  /*c690*/  @!P0 FADD.FTZ R4, -R4, -RZ ;  /* 0x800000ff04048221 */ /* 0x000fe20000010100 */
[--C-:B------:R-:W-:Y:S02]  /*c6a0*/  HADD2.F32 R5, -RZ, R7.reuse.H0_H0 ;  /* 0x20000007ff057230 */ /* 0x100fe40000004100 */
[----:B------:R-:W-:Y:S01]  /*c6b0*/  @!P0 FADD.FTZ R42, -R42, -RZ ;  /* 0x800000ff2a2a8221 */ /* 0x000fe20000010100 */
[----:B------:R-:W-:-:S02]  /*c6c0*/  HADD2.F32 R6, -RZ, R7.H1_H1 ;  /* 0x30000007ff067230 */ /* 0x000fc40000004100 */
[----:B------:R-:W-:Y:S01]  /*c6d0*/  FMUL.FTZ R31, R31, R4 ;  /* 0x000000041f1f7220 */ /* 0x000fe20000410000 */
[--C-:B---3--:R-:W-:Y:S02]  /*c6e0*/  HADD2.F32 R4, -RZ, R8.reuse.H0_H0 ;  /* 0x20000008ff047230 */ /* 0x108fe40000004100 */
[----:B------:R-:W-:Y:S01]  /*c6f0*/  @!P0 FADD.FTZ R5, -R5, -RZ ;  /* 0x800000ff05058221 */ /* 0x000fe20000010100 */
[----:B-----5:R-:W-:Y:S02]  /*c700*/  HADD2.F32 R7, -RZ, R33.H0_H0 ;  /* 0x20000021ff077230 */ /* 0x020fe40000004100 */
[----:B------:R-:W-:Y:S01]  /*c710*/  @!P0 FADD.FTZ R6, -R6, -RZ ;  /* 0x800000ff06068221 */ /* 0x000fe20000010100 */
[----:B------:R-:W-:Y:S02]  /*c720*/  HADD2.F32 R8, -RZ, R8.H1_H1 ;  /* 0x30000008ff087230 */ /* 0x000fe40000004100 */
[----:B------:R-:W-:Y:S01]  /*c730*/  FMUL.FTZ R14, R14, R5 ;  /* 0x000000050e0e7220 */ /* 0x000fe20000410000 */
[----:B------:R-:W-:-:S02]  /*c740*/  HADD2.F32 R5, -RZ, R32.H0_H0 ;  /* 0x20000020ff057230 */ /* 0x000fc40000004100 */
[----:B------:R-:W-:Y:S01]  /*c750*/  FMUL.FTZ R41, R41, R6 ;  /* 0x0000000629297220 */ /* 0x000fe20000410000 */
[----:B------:R-:W-:Y:S02]  /*c760*/  HADD2.F32 R32, -RZ, R32.H1_H1 ;  /* 0x30000020ff207230 */ /* 0x000fe40000004100 */
[----:B------:R-:W-:Y:S01]  /*c770*/  FMUL.FTZ R30, R30, R15 ;  /* 0x0000000f1e1e7220 */ /* 0x000fe20000410000 */
[--C-:B------:R-:W-:Y:S02]  /*c780*/  HADD2.F32 R6, -RZ, R9.reuse.H0_H0 ;  /* 0x20000009ff067230 */ /* 0x100fe40000004100 */
[----:B------:R-:W-:Y:S01]  /*c790*/  FMUL.FTZ R12, R12, R43 ;  /* 0x0000002b0c0c7220 */ /* 0x000fe20000410000 */
[----:B------:R-:W-:Y:S01]  /*c7a0*/  @!P0 FADD.FTZ R45, -R45, -RZ ;  /* 0x800000ff2d2d8221 */ /* 0x000fe20000010100 */
[----:B------:R-:W-:Y:S01]  /*c7b0*/  FMUL.FTZ R37, R37, R44 ;  /* 0x0000002c25257220 */ /* 0x000fe20000410000 */
        /* <DEDUP_REMOVED lines=9> */
[----:B------:R-:W-:Y:S01]  /*c850*/  HADD2.F32 R10, -RZ, R11.H1_H1 ;  /* 0x3000000bff0a7230 */ /* 0x000fe20000004100 */
[----:B------:R-:W-:Y:S01]  /*c860*/  F2FP.F16.F32.PACK_AB R32, R31, R4 ;  /* 0x000000041f20723e */ /* 0x000fe200000000ff */
[----:B------:R-:W-:-:S02]  /*c870*/  HADD2.F32 R12, -RZ, R33.H1_H1 ;  /* 0x30000021ff0c7230 */ /* 0x000fc40000004100 */
[--C-:B------:R-:W-:Y:S02]  /*c880*/  HADD2.F32 R8, -RZ, R34.reuse.H0_H0 ;  /* 0x20000022ff087230 */ /* 0x100fe40000004100 */
[----:B------:R-:W-:Y:S02]  /*c890*/  HADD2.F32 R7, -RZ, R34.H1_H1 ;  /* 0x30000022ff077230 */ /* 0x000fe40000004100 */
[----:B------:R-:W-:Y:S01]  /*c8a0*/  FFMA.FTZ R37, R12, R44, R37 ;  /* 0x0000002c0c257223 */ /* 0x000fe20000010025 */
[--C-:B------:R-:W-:Y:S02]  /*c8b0*/  HADD2.F32 R5, -RZ, R35.reuse.H0_H0 ;  /* 0x20000023ff057230 */ /* 0x100fe40000004100 */
[----:B------:R-:W-:Y:S01]  /*c8c0*/  FFMA.FTZ R8, R8, R42, R13 ;  /* 0x0000002a08087223 */ /* 0x000fe2000001000d */
[----:B------:R-:W-:Y:S02]  /*c8d0*/  HADD2.F32 R30, -RZ, R35.H1_H1 ;  /* 0x30000023ff1e7230 */ /* 0x000fe40000004100 */
[----:B------:R-:W-:Y:S01]  /*c8e0*/  FFMA.FTZ R7, R7, R15, R40 ;  /* 0x0000000f07077223 */ /* 0x000fe20000010028 */
[----:B------:R-:W-:Y:S01]  /*c8f0*/  F2FP.F16.F32.PACK_AB R33, R37, R6 ;  /* 0x000000062521723e */ /* 0x000fe200000000ff */
[----:B------:R-:W-:Y:S01]  /*c900*/  FFMA.FTZ R5, R5, R9, R14 ;  /* 0x0000000905057223 */ /* 0x000fe2000001000e */
[----:B------:R-:W-:-:S02]  /*c910*/  FFMA.FTZ R10, R30, R10, R41 ;  /* 0x0000000a1e0a7223 */ /* 0x000fc40000010029 */
[----:B------:R-:W-:-:S03]  /*c920*/  F2FP.F16.F32.PACK_AB R34, R7, R8 ;  /* 0x000000080722723e */ /* 0x000fc600000000ff */
[----:B------:R-:W-:-:S03]  /*c930*/  F2FP.F16.F32.PACK_AB R35, R10, R5 ;  /* 0x000000050a23723e */ /* 0x000fc600000000ff */
.L_x_1851:
[----:B------:R-:W-:Y:S05]  /*c940*/  BSYNC.RECONVERGENT B0 ;  /* 0x0000000000007941 */ /* 0x000fea0003800200 */
.L_x_1850:
[----:B-----5:R2:W-:Y:S01]  /*c950*/  STS.128 [R161+0x800], R32 ;  /* 0x00080020a1007388 */ /* 0x0205e20000000c00 */
[----:B------:R-:W-:Y:S01]  /*c960*/  LOP3.LUT R4, R24, 0x20, RZ, 0xfc, !PT ;  /* 0x0000002018047812 */ /* 0x000fe200078efcff */
[----:B------:R-:W-:Y:S03]  /*c970*/  BSSY.RECONVERGENT B0, `(.L_x_1852) ;  /* 0x0000053000007945 */ /* 0x000fe60003800200 */
[----:B------:R-:W-:-:S13]  /*c980*/  ISETP.GE.AND P0, PT, R4, R3, PT ;  /* 0x000000030400720c */ /* 0x000fda0003f06270 */
[----:B------:R-:W-:Y:S05]  /*c990*/  @P0 BRA `(.L_x_1853) ;  /* 0x0000000400400947 */ /* 0x000fea0003800000 */
[----:B------:R-:W3:Y:S01]  /*c9a0*/  LDCU.64 UR8, c[0x0][0x4d0] ;  /* 0x00009a00ff0877ac */ /* 0x000ee20008000a00 */
        /* <DEDUP_REMOVED lines=18> */
[----:B------:R-:W-:Y:S01]  /*cad0*/  MOV R30, R22 ;  /* 0x00000016001e7202 */ /* 0x000fe20000000f00 */
[--C-:B---3--:R-:W-:Y:S02]  /*cae0*/  HADD2.F32 R22, -RZ, R12.reuse.H0_H0 ;  /* 0x2000000cff167230 */ /* 0x108fe40000004100 */
[----:B------:R-:W-:Y:S02]  /*caf0*/  HADD2.F32 R31, -RZ, R12.H1_H1 ;  /* 0x3000000cff1f7230 */ /* 0x000fe40000004100 */
[--C-:B------:R-:W-:Y:S02]  /*cb00*/  HADD2.F32 R12, -RZ, R13.reuse.H0_H0 ;  /* 0x2000000dff0c7230 */ /* 0x100fe40000004100 */
[----:B--2---:R-:W-:Y:S02]  /*cb10*/  HADD2.F32 R32, -RZ, R13.H1_H1 ;  /* 0x3000000dff207230 */ /* 0x004fe40000004100 */
        /* <DEDUP_REMOVED lines=56> */
.L_x_1853:
[----:B------:R-:W-:Y:S05]  /*cea0*/  BSYNC.RECONVERGENT B0 ;  /* 0x0000000000007941 */ /* 0x000fea0003800200 */
.L_x_1852:
[----:B------:R3:W-:Y:S01]  /*ceb0*/  STS.128 [R161+0x1800], R20 ;  /* 0x00180014a1007388 */ /* 0x0007e20000000c00 */
        /* <DEDUP_REMOVED lines=23> */
[--C-:B----4-:R-:W-:Y:S02]  /*d030*/  HADD2.F32 R3, -RZ, R14.reuse.H0_H0 ;  /* 0x2000000eff037230 */ /* 0x110fe40000004100 */
[----:B---3--:R-:W-:Y:S02]  /*d040*/  HADD2.F32 R20, -RZ, R14.H1_H1 ;  /* 0x3000000eff147230 */ /* 0x008fe40000004100 */
        /* <DEDUP_REMOVED lines=26> */
[----:B-----5:R-:W-:Y:S02]  /*d1f0*/  HADD2.F32 R4, -RZ, R8.H0_H0 ;  /* 0x20000008ff047230 */ /* 0x020fe40000004100 */
        /* <DEDUP_REMOVED lines=31> */
.L_x_1855:
[----:B------:R-:W-:Y:S05]  /*d3f0*/  BSYNC.RECONVERGENT B0 ;  /* 0x0000000000007941 */ /* 0x000fea0003800200 */
.L_x_1854:
[----:B------:R4:W-:Y:S02]  /*d400*/  STS.128 [R161+0x2800], R16 ;  /* 0x00280010a1007388 */ /* 0x0009e40000000c00 */
.L_x_1826:
[----:B------:R-:W-:Y:S05]  /*d410*/  BSYNC.RECONVERGENT B2 ;  /* 0x0000000000027941 */ /* 0x000fea0003800200 */
.L_x_1822:
[----:B------:R-:W-:Y:S01]  /*d420*/  IADD3 R7, PT, PT, -R72, R75, RZ ;  /* 0x0000004b48077210 */ /* 0x000fe20007ffe1ff */
[----:B------:R-:W5:Y:S01]  /*d430*/  LDCU UR14, c[0x0][0x50c] ;  /* 0x0000a180ff0e77ac */ /* 0x000f620008000800 */
[C---:B------:R-:W-:Y:S02]  /*d440*/  IADD3 R6, PT, PT, R122.reuse, 0x40, RZ ;  /* 0x000000407a067810 */ /* 0x040fe40007ffe0ff */
[----:B------:R-:W-:Y:S01]  /*d450*/  IADD3 R0, PT, PT, R122, 0x60, RZ ;  /* 0x000000607a007810 */ /* 0x000fe20007ffe0ff */
[----:B------:R-:W5:Y:S01]  /*d460*/  LDCU UR5, c[0x0][0x508] ;  /* 0x0000a100ff0577ac */ /* 0x000f620008000800 */
[-C--:B------:R-:W-:Y:S02]  /*d470*/  ISETP.GE.AND P4, PT, R6, R7.reuse, PT ;  /* 0x000000070600720c */ /* 0x080fe40003f86270 */
[-C--:B------:R-:W-:Y:S02]  /*d480*/  ISETP.GE.AND P3, PT, R0, R7.reuse, PT ;  /* 0x000000070000720c */ /* 0x080fe40003f66270 */
[----:B------:R-:W-:-:S02]  /*d490*/  ISETP.GE.AND P6, PT, R122, R7, PT ;  /* 0x000000077a00720c */ /* 0x000fc40003fc6270 */
[-C--:B------:R-:W-:Y:S02]  /*d4a0*/  ISETP.GE.AND P5, PT, R36, R7.reuse, PT ;  /* 0x000000072400720c */ /* 0x080fe40003fa6270 */
[-C--:B------:R-:W-:Y:S02]  /*d4b0*/  ISETP.GE.AND P1, PT, R0, R7.reuse, PT ;  /* 0x000000070000720c */ /* 0x080fe40003f26270 */
[----:B------:R-:W-:Y:S02]  /*d4c0*/  ISETP.GE.AND P2, PT, R6, R7, PT ;  /* 0x000000070600720c */ /* 0x000fe40003f46270 */
[----:B------:R-:W-:Y:S01]  /*d4d0*/  LEA R145, R60, UR4, 0x1 ;  /* 0x000000043c917c11 */ /* 0x000fe2000f8e08ff */
[----:B---3--:R-:W3:Y:S01]  /*d4e0*/  @!P4 LDC.64 R4, c[0x0][0x3b8] ;  /* 0x0000ee00ff04cb82 */ /* 0x008ee20000000a00 */
[----:B------:R-:W-:Y:S02]  /*d4f0*/  LOP3.LUT R73, R73, 0x1f0, RZ, 0xc0, !PT ;  /* 0x000001f049497812 */ /* 0x000fe400078ec0ff */
[----:B------:R-:W-:-:S02]  /*d500*/  LOP3.LUT R122, R122, 0x7, RZ, 0xc0, !PT ;  /* 0x000000077a7a7812 */ /* 0x000fc400078ec0ff */
[-C--:B------:R-:W-:Y:S02]  /*d510*/  @!P6 MOV R146, R148.reuse ;  /* 0x000000940092e202 */ /* 0x080fe40000000f00 */
[----:B-1--4-:R-:W-:Y:S01]  /*d520*/  @!P5 LEA R8, P0, R99, R148, 0x1 ;  /* 0x000000946308d211 */ /* 0x012fe200078008ff */
[----:B------:R-:W1:Y:S01]  /*d530*/  @!P3 LDC.64 R2, c[0x0][0x3b8] ;  /* 0x0000ee00ff02bb82 */ /* 0x000e620000000a00 */
[----:B------:R-:W-:Y:S01]  /*d540*/  IADD3 R73, PT, PT, R73, 0x1, R156 ;  /* 0x0000000149497810 */ /* 0x000fe20007ffe09c */
[----:B------:R-:W-:Y:S01]  /*d550*/  @!PT LDS RZ, [RZ] ;  /* 0x00000000fffff984 */ /* 0x000fe20000000800 */
[----:B------:R-:W-:Y:S01]  /*d560*/  @!PT LDS RZ, [RZ] ;  /* 0x00000000fffff984 */ /* 0x000fe20000000800 */
[----:B------:R-:W-:Y:S01]  /*d570*/  @!PT LDS RZ, [RZ] ;  /* 0x00000000fffff984 */ /* 0x000fe20000000800 */
[----:B------:R-:W-:Y:S01]  /*d580*/  @!P6 LDGSTS.E.BYPASS.LTC128B.128 [R161+0x3000], desc[UR6][R146.64] ;  /* 0x0300000092a1efae */ /* 0x000fe2000b981a06 */
[----:B------:R-:W-:-:S03]  /*d590*/  @!P5 LEA.HI.X R9, R99, R147, R94, 0x1, P0 ;  /* 0x000000936309d211 */ /* 0x000fc600000f0c5e */
[----:B------:R-:W-:Y:S04]  /*d5a0*/  @!P6 LDGSTS.E.BYPASS.LTC128B.128 [R161+0x5000], desc[UR6][R146.64+0x40] ;  /* 0x0500004092a1efae */ /* 0x000fe8000b981a06 */
[----:B------:R4:W-:Y:S04]  /*d5b0*/  @!P6 LDGSTS.E.BYPASS.LTC128B.128 [R161+0x7000], desc[UR6][R146.64+0x80] ;  /* 0x0700008092a1efae */ /* 0x0009e8000b981a06 */
[----:B------:R-:W-:Y:S01]  /*d5c0*/  @!P5 LDGSTS.E.BYPASS.LTC128B.128 [R161+0x3800], desc[UR6][R8.64] ;  /* 0x0380000008a1dfae */ /* 0x000fe2000b981a06 */
[----:B---3--:R-:W-:-:S03]  /*d5d0*/  @!P4 LEA R10, P0, R4, R148, 0x7 ;  /* 0x00000094040ac211 */ /* 0x008fc600078038ff */
[----:B------:R-:W-:Y:S01]  /*d5e0*/  @!P5 LDGSTS.E.BYPASS.LTC128B.128 [R161+0x5800], desc[UR6][R8.64+0x40] ;  /* 0x0580004008a1dfae */ /* 0x000fe2000b981a06 */
[----:B------:R-:W-:-:S03]  /*d5f0*/  @!P4 LEA.HI.X R11, R4, R147, R5, 0x7, P0 ;  /* 0x00000093040bc211 */ /* 0x000fc600000f3c05 */
[----:B------:R3:W-:Y:S01]  /*d600*/  @!P5 LDGSTS.E.BYPASS.LTC128B.128 [R161+0x7800], desc[UR6][R8.64+0x80] ;  /* 0x0780008008a1dfae */ /* 0x0007e2000b981a06 */
[----:B------:R-:W2:Y:S01]  /*d610*/  @!P2 LDC.64 R4, c[0x0][0x3c0] ;  /* 0x0000f000ff04ab82 */ /* 0x000ea20000000a00 */
[----:B-1----:R-:W-:Y:S01]  /*d620*/  @!P3 IMAD R0, R3, 0xc0, RZ ;  /* 0x000000c00300b824 */ /* 0x002fe200078e02ff */
[----:B------:R-:W-:Y:S01]  /*d630*/  ISETP.GE.AND P0, PT, R36, R7, PT ;  /* 0x000000072400720c */ /* 0x000fe20003f06270 */
[----:B------:R-:W-:Y:S04]  /*d640*/  @!P4 LDGSTS.E.BYPASS.LTC128B.128 [R161+0x4000], desc[UR6][R10.64] ;  /* 0x040000000aa1cfae */ /* 0x000fe8000b981a06 */
[----:B------:R-:W-:Y:S04]  /*d650*/  @!P4 LDGSTS.E.BYPASS.LTC128B.128 [R161+0x6000], desc[UR6][R10.64+0x40] ;  /* 0x060000400aa1cfae */ /* 0x000fe8000b981a06 */
[----:B------:R-:W-:Y:S01]  /*d660*/  @!P4 LDGSTS.E.BYPASS.LTC128B.128 [R161+0x8000], desc[UR6][R10.64+0x80] ;  /* 0x080000800aa1cfae */ /* 0x000fe2000b981a06 */
[----:B----4-:R-:W-:-:S05]  /*d670*/  @!P3 MOV R146, R148 ;  /* 0x000000940092b202 */ /* 0x010fca0000000f00 */
[----:B------:R-:W-:Y:S01]  /*d680*/  @!P3 IMAD.WIDE.U32 R12, R2, 0xc0, R146 ;  /* 0x000000c0020cb825 */ /* 0x000fe200078e0092 */
[----:B------:R-:W-:Y:S01]  /*d690*/  LEA R146, R61, UR4, 0x1 ;  /* 0x000000043d927c11 */ /* 0x000fe2000f8e08ff */
[----:B------:R-:W3:Y:S03]  /*d6a0*/  @!P1 LDC.64 R2, c[0x0][0x3c0] ;  /* 0x0000f000ff029b82 */ /* 0x000ee60000000a00 */
[----:B------:R-:W-:-:S05]  /*d6b0*/  @!P3 IADD3 R13, PT, PT, R0, R13, RZ ;  /* 0x0000000d000db210 */ /* 0x000fca0007ffe0ff */
[----:B------:R-:W-:Y:S04]  /*d6c0*/  @!P3 LDGSTS.E.BYPASS.LTC128B.128 [R161+0x4800], desc[UR6][R12.64] ;  /* 0x048000000ca1bfae */ /* 0x000fe8000b981a06 */
[----:B------:R-:W-:Y:S04]  /*d6d0*/  @!P3 LDGSTS.E.BYPASS.LTC128B.128 [R161+0x6800], desc[UR6][R12.64+0x40] ;  /* 0x068000400ca1bfae */ /* 0x000fe8000b981a06 */
[----:B------:R-:W-:Y:S01]  /*d6e0*/  @!P3 LDGSTS.E.BYPASS.LTC128B.128 [R161+0x8800], desc[UR6][R12.64+0x80] ;  /* 0x088000800ca1bfae */ /* 0x000fe2000b981a06 */
[----:B------:R-:W-:-:S03]  /*d6f0*/  @!P0 LEA R6, P3, R97, R150, 0x1 ;  /* 0x0000009661068211 */ /* 0x000fc600078608ff */
[----:B------:R-:W0:Y:S01]  /*d700*/  LDGDEPBAR ;  /* 0x00000000000079af */ /* 0x000e220000000000 */
[----:B------:R-:W-:Y:S01]  /*d710*/  @!P0 LEA.HI.X R7, R97, R151, R92, 0x1, P3 ;  /* 0x0000009761078211 */ /* 0x000fe200018f0c5c */
[----:B---3--:R-:W-:Y:S01]  /*d720*/  @!P1 IMAD.WIDE.U32 R8, R2, 0xc0, R150 ;  /* 0x000000c002089825 */ /* 0x008fe200078e0096 */
[----:B--2---:R-:W-:-:S03]  /*d730*/  @!P2 LEA R2, P3, R4, R150, 0x7 ;  /* 0x000000960402a211 */ /* 0x004fc600078638ff */
[----:B------:R-:W-:-:S05]  /*d740*/  @!P1 IMAD R3, R3, 0xc0, RZ ;  /* 0x000000c003039824 */ /* 0x000fca00078e02ff */
[----:B------:R-:W-:Y:S02]  /*d750*/  @!P1 IADD3 R9, PT, PT, R3, R9, RZ ;  /* 0x0000000903099210 */ /* 0x000fe40007ffe0ff */
[----:B------:R-:W-:Y:S02]  /*d760*/  @!P2 LEA.HI.X R3, R4, R151, R5, 0x7, P3 ;  /* 0x000000970403a211 */ /* 0x000fe400018f3c05 */
[----:B------:R-:W-:Y:S01]  /*d770*/  MOV R4, 0x10 ;  /* 0x0000001000047802 */ /* 0x000fe20000000f00 */
        /* <DEDUP_REMOVED lines=22> */
[----:B------:R-:W-:Y:S01]  /*d8e0*/  @P2 STS.128 [R161+0xa000], RZ ;  /* 0x00a000ffa1002388 */ /* 0x000fe20000000c00 */
[----:B------:R-:W-:-:S03]  /*d8f0*/  SEL R4, R4, 0xfffffff0, !P0 ;  /* 0xfffffff004047807 */ /* 0x000fc60004000000 */
[----:B------:R-:W-:Y:S01]  /*d900*/  @P2 STS.128 [R161+0xc000], RZ ;  /* 0x00c000ffa1002388 */ /* 0x000fe20000000c00 */
[C---:B------:R-:W-:Y:S02]  /*d910*/  LEA R144, R4.reuse, R146, 0x1 ;  /* 0x0000009204907211 */ /* 0x040fe400078e08ff */
[----:B------:R-:W-:Y:S01]  /*d920*/  LEA R118, R4, R145, 0x1 ;  /* 0x0000009104767211 */ /* 0x000fe200078e08ff */
        /* <DEDUP_REMOVED lines=16> */
[----:B------:R-:W-:Y:S04]  /*da30*/  LDSM.16.M88.4 R44, [R146] ;  /* 0x00000000922c783b */ /* 0x000fe80000000200 */
[----:B------:R-:W2:Y:S04]  /*da40*/  LDSM.16.M88.4 R32, [R145+0x3000] ;  /* 0x003000009120783b */ /* 0x000ea80000000200 */
[----:B------:R-:W3:Y:S04]  /*da50*/  LDSM.16.M88.4 R96, [R145+0x3400] ;  /* 0x003400009160783b */ /* 0x000ee80000000200 */
[----:B------:R-:W4:Y:S04]  /*da60*/  LDSM.16.M88.4 R88, [R145+0x3800] ;  /* 0x003800009158783b */ /* 0x000f280000000200 */
[----:B------:R-:W5:Y:S04]  /*da70*/  LDSM.16.M88.4 R80, [R145+0x3c00] ;  /* 0x003c00009150783b */ /* 0x000f680000000200 */
[----:B------:R-:W5:Y:S04]  /*da80*/  LDSM.16.M88.4 R68, [R145+0x4000] ;  /* 0x004000009144783b */ /* 0x000f680000000200 */
[----:B------:R-:W5:Y:S04]  /*da90*/  LDSM.16.M88.4 R60, [R145+0x4400] ;  /* 0x00440000913c783b */ /* 0x000f680000000200 */
[----:B------:R-:W5:Y:S04]  /*daa0*/  LDSM.16.M88.4 R52, [R145+0x4800] ;  /* 0x004800009134783b */ /* 0x000f680000000200 */
[----:B------:R-:W5:Y:S04]  /*dab0*/  LDSM.16.M88.4 R24, [R145+0x4c00] ;  /* 0x004c00009118783b */ /* 0x000f680000000200 */
        /* <DEDUP_REMOVED lines=12> */
[C---:B------:R-:W-:Y:S03]  /*db80*/  HMMA.16816.F32 R96, R44.reuse, R98, RZ ;  /* 0x000000622c60723c */ /* 0x040fe600000018ff */
[----:B------:R-:W0:Y:S05]  /*db90*/  LDGDEPBAR ;  /* 0x00000000000079af */ /* 0x000e2a0000000000 */
        /* <DEDUP_REMOVED lines=64> */
[C---:B-1----:R-:W-:Y:S02]  /*dfa0*/  HMMA.16816.F32 R84, R104.reuse, R20, R84 ;  /* 0x000000146854723c */ /* 0x042fe40000001854 */
[----:B------:R-:W1:Y:S06]  /*dfb0*/  MUFU.TANH R74, R33 ;  /* 0x00000021004a7308 */ /* 0x000e6c0000002400 */
[----:B------:R-:W-:Y:S01]  /*dfc0*/  HMMA.16816.F32 R80, R104, R22, R80 ;  /* 0x000000166850723c */ /* 0x000fe20000001850 */
[----:B------:R-:W5:Y:S01]  /*dfd0*/  LDSM.16.M88.4 R20, [R118+0x5c00] ;  /* 0x005c00007614783b */ /* 0x000f620000000200 */
[----:B------:R-:W1:Y:S06]  /*dfe0*/  MUFU.TANH R100, R34 ;  /* 0x0000002200647308 */ /* 0x000e6c0000002400 */
[C---:B------:R-:W-:Y:S01]  /*dff0*/  HMMA.16816.F32 R112, R40.reuse, R36, R28 ;  /* 0x000000242870723c */ /* 0x040fe2000000181c */
[----:B------:R-:W-:Y:S01]  /*e000*/  LDSM.16.M88.4 R28, [R118+0x7400] ;  /* 0x00740000761c783b */ /* 0x000fe20000000200 */
[----:B------:R4:W1:Y:S06]  /*e010*/  MUFU.TANH R101, R35 ;  /* 0x0000002300657308 */ /* 0x00086c0000002400 */
[C---:B--2---:R-:W-:Y:S02]  /*e020*/  HMMA.16816.F32 R108, R40.reuse, R8, R108 ;  /* 0x00000008286c723c */ /* 0x044fe4000000186c */
[----:B------:R-:W2:Y:S06]  /*e030*/  MUFU.TANH R2, R2 ;  /* 0x0000000200027308 */ /* 0x000eac0000002400 */
[C---:B------:R-:W-:Y:S01]  /*e040*/  HMMA.16816.F32 R88, R40.reuse, R10, R88 ;  /* 0x0000000a2858723c */ /* 0x040fe20000001858 */
[----:B------:R-:W1:Y:S01]  /*e050*/  LDSM.16.M88.4 R8, [R145+0x7c00] ;  /* 0x007c00009108783b */ /* 0x000e620000000200 */
[----:B------:R-:W1:Y:S03]  /*e060*/  MUFU.TANH R5, R5 ;  /* 0x0000000500057308 */ /* 0x000e660000002400 */
[----:B----4-:R-:W-:Y:S03]  /*e070*/  LDSM.16.M88.4 R32, [R118+0x6000] ;  /* 0x006000007620783b */ /* 0x010fe60000000200 */
[----:B------:R-:W-:Y:S01]  /*e080*/  HMMA.16816.F32 R96, R40, R38, R96 ;  /* 0x000000262860723c */ /* 0x000fe20000001860 */
[----:B------:R-:W4:Y:S01]  /*e090*/  LDSM.16.M88.4 R36, [R145+0x6000] ;  /* 0x006000009124783b */ /* 0x000f220000000200 */
[----:B------:R-:W1:Y:S06]  /*e0a0*/  MUFU.TANH R6, R6 ;  /* 0x0000000600067308 */ /* 0x000e6c0000002400 */
[C---:B---3--:R-:W-:Y:S02]  /*e0b0*/  HMMA.16816.F32 R108, R24.reuse, R16, R108 ;  /* 0x00000010186c723c */ /* 0x048fe4000000186c */
[----:B------:R-:W3:Y:S06]  /*e0c0*/  MUFU.TANH R7, R7 ;  /* 0x0000000700077308 */ /* 0x000eec0000002400 */
[----:B------:R-:W-:Y:S01]  /*e0d0*/  HMMA.16816.F32 R88, R24, R18, R88 ;  /* 0x000000121858723c */ /* 0x000fe20000001858 */
[----:B------:R-:W2:Y:S07]  /*e0e0*/  LDSM.16.M88.4 R16, [R145+0x6400] ;  /* 0x006400009110783b */ /* 0x000eae0000000200 */
[C---:B-----5:R-:W-:Y:S08]  /*e0f0*/  HMMA.16816.F32 R84, R40.reuse, R20, R84 ;  /* 0x000000142854723c */ /* 0x060ff00000001854 */
[----:B------:R-:W-:Y:S01]  /*e100*/  HMMA.16816.F32 R80, R40, R22, R80 ;  /* 0x000000162850723c */ /* 0x000fe20000001850 */
[----:B------:R-:W-:Y:S07]  /*e110*/  LDSM.16.M88.4 R20, [R145+0x8000] ;  /* 0x008000009114783b */ /* 0x000fee0000000200 */
[C---:B------:R-:W-:Y:S08]  /*e120*/  HMMA.16816.F32 R112, R24.reuse, R92, R112 ;  /* 0x0000005c1870723c */ /* 0x040ff00000001870 */
        /* <DEDUP_REMOVED lines=9> */
[----:B------:R-:W-:Y:S01]  /*e1c0*/  HMMA.16816.F32 R96, R12, R30, R96 ;  /* 0x0000001e0c60723c */ /* 0x000fe20000001860 */
[----:B------:R-:W4:Y:S07]  /*e1d0*/  LDSM.16.M88.4 R28, [R118+0x7c00] ;  /* 0x007c0000761c783b */ /* 0x000f2e0000000200 */
[----:B--2---:R-:W-:Y:S03]  /*e1e0*/  HMMA.16816.F32 R64, R104, R16, R64 ;  /* 0x000000106840723c */ /* 0x004fe60000001840 */
[----:B------:R-:W-:Y:S01]  /*e1f0*/  FMUL.FTZ R102, R112, UR14 ;  /* 0x0000000e70667c20 */ /* 0x000fe20008410000 */
[----:B------:R-:W-:Y:S01]  /*e200*/  FMUL.FTZ R103, R113, UR14 ;  /* 0x0000000e71677c20 */ /* 0x000fe20008410000 */
[----:B------:R-:W-:Y:S01]  /*e210*/  FMUL.FTZ R112, R114, UR14 ;  /* 0x0000000e72707c20 */ /* 0x000fe20008410000 */
[----:B------:R-:W-:-:S02]  /*e220*/  FMUL.FTZ R113, R115, UR14 ;  /* 0x0000000e73717c20 */ /* 0x000fc40008410000 */
[----:B------:R-:W-:Y:S01]  /*e230*/  HMMA.16816.F32 R60, R104, R18, R60 ;  /* 0x00000012683c723c */ /* 0x000fe2000000183c */
[----:B------:R-:W2:Y:S01]  /*e240*/  LDSM.16.M88.4 R16, [R118+0x6400] ;  /* 0x006400007610783b */ /* 0x000ea20000000200 */
[----:B------:R-:W1:Y:S01]  /*e250*/  MUFU.TANH R102, R102 ;  /* 0x0000006600667308 */ /* 0x000e620000002400 */
[----:B------:R-:W-:-:S05]  /*e260*/  FMUL.FTZ R96, R96, UR14 ;  /* 0x0000000e60607c20 */ /* 0x000fca0008410000 */
[C---:B------:R-:W-:Y:S02]  /*e270*/  HMMA.16816.F32 R76, R40.reuse, R32, R76 ;  /* 0x00000020284c723c */ /* 0x040fe4000000184c */
[----:B------:R-:W2:Y:S06]  /*e280*/  MUFU.TANH R103, R103 ;  /* 0x0000006700677308 */ /* 0x000eac0000002400 */
[----:B------:R-:W-:Y:S01]  /*e290*/  HMMA.16816.F32 R68, R40, R34, R68 ;  /* 0x000000222844723c */ /* 0x000fe20000001844 */
[----:B------:R-:W-:Y:S01]  /*e2a0*/  LDSM.16.M88.4 R32, [R118+0x8400] ;  /* 0x008400007620783b */ /* 0x000fe20000000200 */
[----:B------:R-:W2:Y:S06]  /*e2b0*/  MUFU.TANH R112, R112 ;  /* 0x0000007000707308 */ /* 0x000eac0000002400 */
[C---:B-1----:R-:W-:Y:S02]  /*e2c0*/  HMMA.16816.F32 R56, R104.reuse, R8, R56 ;  /* 0x000000086838723c */ /* 0x042fe40000001838 */
[----:B------:R-:W1:Y:S06]  /*e2d0*/  MUFU.TANH R113, R113 ;  /* 0x0000007100717308 */ /* 0x000e6c0000002400 */
[----:B------:R-:W-:Y:S01]  /*e2e0*/  HMMA.16816.F32 R52, R104, R10, R52 ;  /* 0x0000000a6834723c */ /* 0x000fe20000001834 */
[----:B------:R-:W5:Y:S01]  /*e2f0*/  LDSM.16.M88.4 R8, [R118+0x6800] ;  /* 0x006800007608783b */ /* 0x000f620000000200 */
[----:B------:R-:W1:Y:S06]  /*e300*/  MUFU.TANH R96, R96 ;  /* 0x0000006000607308 */ /* 0x000e6c0000002400 */
[C---:B------:R-:W-:Y:S08]  /*e310*/  HMMA.16816.F32 R76, R24.reuse, R20, R76 ;  /* 0x00000014184c723c */ /* 0x040ff0000000184c */
[----:B------:R-:W-:Y:S01]  /*e320*/  HMMA.16816.F32 R68, R24, R22, R68 ;  /* 0x000000161844723c */ /* 0x000fe20000001844 */
[----:B------:R-:W3:Y:S07]  /*e330*/  LDSM.16.M88.4 R20, [R145+0x6c00] ;  /* 0x006c00009114783b */ /* 0x000eee0000000200 */
[C---:B----4-:R-:W-:Y:S08]  /*e340*/  HMMA.16816.F32 R84, R12.reuse, R28, R84 ;  /* 0x0000001c0c54723c */ /* 0x050ff00000001854 */
        /* <DEDUP_REMOVED lines=32> */
[C---:B---3--:R-:W-:Y:S02]  /*e550*/  HMMA.16816.F32 R48, R104.reuse, R20, R48 ;  /* 0x000000146830723c */ /* 0x048fe40000001830 */
[----:B------:R-:W3:Y:S06]  /*e560*/  MUFU.TANH R81, R81 ;  /* 0x0000005100517308 */ /* 0x000eec0000002400 */
[----:B------:R-:W-:Y:S02]  /*e570*/  HMMA.16816.F32 R44, R104, R22, R44 ;  /* 0x00000016682c723c */ /* 0x000fe4000000182c */
[----:B------:R-:W1:Y:S06]  /*e580*/  MUFU.TANH R137, R82 ;  /* 0x0000005200897308 */ /* 0x000e6c0000002400 */
[C---:B----4-:R-:W-:Y:S02]  /*e590*/  HMMA.16816.F32 R64, R24.reuse, R28, R64 ;  /* 0x0000001c1840723c */ /* 0x050fe40000001840 */
[----:B------:R-:W4:Y:S06]  /*e5a0*/  MUFU.TANH R125, R83 ;  /* 0x00000053007d7308 */ /* 0x000f2c0000002400 */
[C---:B------:R-:W-:Y:S01]  /*e5b0*/  HMMA.16816.F32 R60, R24.reuse, R30, R60 ;  /* 0x0000001e183c723c */ /* 0x040fe2000000183c */
[----:B------:R-:W3:Y:S01]  /*e5c0*/  LDSM.16.M88.4 R28, [R118+0x8800] ;  /* 0x00880000761c783b */ /* 0x000ee20000000200 */
[----:B------:R-:W1:Y:S06]  /*e5d0*/  MUFU.TANH R128, R76 ;  /* 0x0000004c00807308 */ /* 0x000e6c0000002400 */
[C---:B--2---:R-:W-:Y:S02]  /*e5e0*/  HMMA.16816.F32 R56, R24.reuse, R16, R56 ;  /* 0x000000101838723c */ /* 0x044fe40000001838 */
[----:B------:R-:W2:Y:S06]  /*e5f0*/  MUFU.TANH R142, R77 ;  /* 0x0000004d008e7308 */ /* 0x000eac0000002400 */
[----:B------:R-:W-:Y:S01]  /*e600*/  HMMA.16816.F32 R52, R24, R18, R52 ;  /* 0x000000121834723c */ /* 0x000fe20000001834 */
[----:B------:R-:W4:Y:S01]  /*e610*/  LDSM.16.M88.4 R16, [R118+0x8c00] ;  /* 0x008c00007610783b */ /* 0x000f220000000200 */
        /* <DEDUP_REMOVED lines=8> */
[----:B-----5:R-:W-:Y:S01]  /*e6a0*/  HMMA.16816.F32 R48, R24, R8, R48 ;  /* 0x000000081830723c */ /* 0x020fe20000001830 */
[----:B------:R-:W-:Y:S01]  /*e6b0*/  IADD3 R8, PT, PT, -R157, R73, R122 ;  /* 0x000000499d087210 */ /* 0x000fe20007ffe17a */
[----:B------:R-:W1:Y:S03]  /*e6c0*/  MUFU.TANH R149, R70 ;  /* 0x0000004600957308 */ /* 0x000e660000002400 */
[----:B------:R-:W-:-:S03]  /*e6d0*/  IADD3 R8, PT, PT, R8, UR5, R75 ;  /* 0x0000000508087c10 */ /* 0x000fc6000fffe04b */
[----:B------:R-:W-:Y:S01]  /*e6e0*/  HMMA.16816.F32 R44, R24, R10, R44 ;  /* 0x0000000a182c723c */ /* 0x000fe2000000182c */
[----:B------:R-:W-:Y:S01]  /*e6f0*/  VIMNMX R3, PT, PT, R8, R75, PT ;  /* 0x0000004b08037248 */ /* 0x000fe20003fe0100 */
[----:B------:R-:W1:Y:S01]  /*e700*/  MUFU.TANH R141, R71 ;  /* 0x00000047008d7308 */ /* 0x000e620000002400 */
[----:B------:R-:W-:Y:S01]  /*e710*/  FMUL.FTZ R65, R65, UR14 ;  /* 0x0000000e41417c20 */ /* 0x000fe20008410000 */
[----:B------:R-:W-:Y:S01]  /*e720*/  FMUL.FTZ R64, R64, UR14 ;  /* 0x0000000e40407c20 */ /* 0x000fe20008410000 */
[----:B------:R-:W-:Y:S01]  /*e730*/  FMUL.FTZ R66, R66, UR14 ;  /* 0x0000000e42427c20 */ /* 0x000fe20008410000 */
[----:B------:R-:W-:Y:S01]  /*e740*/  FMUL.FTZ R67, R67, UR14 ;  /* 0x0000000e43437c20 */ /* 0x000fe20008410000 */
[----:B------:R-:W-:Y:S01]  /*e750*/  VIADDMNMX R121, R8, 0x8, R75, PT ;  /* 0x0000000808797846 */ /* 0x000fe2000380014b */
[C---:B------:R-:W-:Y:S02]  /*e760*/  HMMA.16816.F32 R60, R12.reuse, R34, R60 ;  /* 0x000000220c3c723c */ /* 0x040fe4000000183c */
[----:B------:R5:W1:Y:S06]  /*e770*/  MUFU.TANH R136, R65 ;  /* 0x0000004100887308 */ /* 0x000a6c0000002400 */
[C---:B---3--:R-:W-:Y:S02]  /*e780*/  HMMA.16816.F32 R56, R12.reuse, R28, R56 ;  /* 0x0000001c0c38723c */ /* 0x048fe40000001838 */
[----:B------:R-:W3:Y:S06]  /*e790*/  MUFU.TANH R138, R64 ;  /* 0x00000040008a7308 */ /* 0x000eec0000002400 */
[C---:B------:R-:W-:Y:S01]  /*e7a0*/  HMMA.16816.F32 R108, R12.reuse, R92, R108 ;  /* 0x0000005c0c6c723c */ /* 0x040fe2000000186c */
[----:B------:R-:W-:Y:S01]  /*e7b0*/  FMUL.FTZ R92, R97, UR14 ;  /* 0x0000000e615c7c20 */ /* 0x000fe20008410000 */
[----:B------:R-:W-:Y:S01]  /*e7c0*/  FMUL.FTZ R93, R98, UR14 ;  /* 0x0000000e625d7c20 */ /* 0x000fe20008410000 */
[----:B------:R-:W-:Y:S01]  /*e7d0*/  FMUL.FTZ R61, R61, UR14 ;  /* 0x0000000e3d3d7c20 */ /* 0x000fe20008410000 */
[----:B------:R-:W-:Y:S01]  /*e7e0*/  FMUL.FTZ R131, R62, UR14 ;  /* 0x0000000e3e837c20 */ /* 0x000fe20008410000 */
[----:B------:R-:W-:Y:S01]  /*e7f0*/  FMUL.FTZ R129, R63, UR14 ;  /* 0x0000000e3f817c20 */ /* 0x000fe20008410000 */
[----:B------:R-:W-:Y:S01]  /*e800*/  FMUL.FTZ R97, R99, UR14 ;  /* 0x0000000e63617c20 */ /* 0x000fe20008410000 */
[----:B------:R-:W-:Y:S01]  /*e810*/  FMUL.FTZ R60, R60, UR14 ;  /* 0x0000000e3c3c7c20 */ /* 0x000fe20008410000 */
[----:B------:R-:W-:Y:S01]  /*e820*/  HMMA.16816.F32 R88, R12, R94, R88 ;  /* 0x0000005e0c58723c */ /* 0x000fe20000001858 */
[----:B------:R2:W1:Y:S02]  /*e830*/  MUFU.TANH R132, R61 ;  /* 0x0000003d00847308 */ /* 0x0004640000002400 */
[----:B------:R-:W-:Y:S01]  /*e840*/  FMUL.FTZ R57, R57, UR14 ;  /* 0x0000000e39397c20 */ /* 0x000fe20008410000 */
[----:B------:R-:W-:Y:S01]  /*e850*/  FMUL.FTZ R63, R59, UR14 ;  /* 0x0000000e3b3f7c20 */ /* 0x000fe20008410000 */
[----:B------:R-:W-:Y:S01]  /*e860*/  FMUL.FTZ R56, R56, UR14 ;  /* 0x0000000e38387c20 */ /* 0x000fe20008410000 */
[----:B-----5:R-:W-:-:S02]  /*e870*/  FMUL.FTZ R65, R58, UR14 ;  /* 0x0000000e3a417c20 */ /* 0x020fc40008410000 */
[C---:B------:R-:W-:Y:S01]  /*e880*/  HMMA.16816.F32 R52, R12.reuse, R30, R52 ;  /* 0x0000001e0c34723c */ /* 0x040fe20000001834 */
[----:B------:R5:W1:Y:S02]  /*e890*/  MUFU.TANH R62, R57 ;  /* 0x00000039003e7308 */ /* 0x000a640000002400 */
[----:B------:R-:W-:Y:S01]  /*e8a0*/  FMUL.FTZ R98, R108, UR14 ;  /* 0x0000000e6c627c20 */ /* 0x000fe20008410000 */
[----:B------:R-:W-:Y:S01]  /*e8b0*/  FMUL.FTZ R94, R109, UR14 ;  /* 0x0000000e6d5e7c20 */ /* 0x000fe20008410000 */
[----:B------:R-:W-:Y:S01]  /*e8c0*/  FMUL.FTZ R95, R110, UR14 ;  /* 0x0000000e6e5f7c20 */ /* 0x000fe20008410000 */
[----:B------:R-:W-:Y:S02]  /*e8d0*/  FMUL.FTZ R99, R111, UR14 ;  /* 0x0000000e6f637c20 */ /* 0x000fe40008410000 */
[----:B----4-:R-:W-:Y:S01]  /*e8e0*/  HMMA.16816.F32 R48, R12, R16, R48 ;  /* 0x000000100c30723c */ /* 0x010fe20000001830 */
[----:B------:R4:W1:Y:S02]  /*e8f0*/  MUFU.TANH R134, R60 ;  /* 0x0000003c00867308 */ /* 0x0008640000002400 */
[----:B------:R-:W-:Y:S01]  /*e900*/  FMUL.FTZ R88, R88, UR14 ;  /* 0x0000000e58587c20 */ /* 0x000fe20008410000 */
[----:B------:R-:W-:Y:S01]  /*e910*/  FMUL.FTZ R89, R89, UR14 ;  /* 0x0000000e59597c20 */ /* 0x000fe20008410000 */
[----:B------:R-:W-:Y:S01]  /*e920*/  FMUL.FTZ R90, R90, UR14 ;  /* 0x0000000e5a5a7c20 */ /* 0x000fe20008410000 */
[----:B------:R-:W-:-:S02]  /*e930*/  FMUL.FTZ R91, R91, UR14 ;  /* 0x0000000e5b5b7c20 */ /* 0x000fc40008410000 */
[----:B------:R-:W-:Y:S01]  /*e940*/  HMMA.16816.F32 R44, R12, R18, R44 ;  /* 0x000000120c2c723c */ /* 0x000fe2000000182c */
[----:B------:R4:W1:Y:S02]  /*e950*/  MUFU.TANH R64, R56 ;  /* 0x0000003800407308 */ /* 0x0008640000002400 */
[----:B------:R-:W-:Y:S01]  /*e960*/  FMUL.FTZ R52, R52, UR14 ;  /* 0x0000000e34347c20 */ /* 0x000fe20008410000 */
[----:B------:R-:W-:Y:S01]  /*e970*/  FMUL.FTZ R53, R53, UR14 ;  /* 0x0000000e35357c20 */ /* 0x000fe20008410000 */
[----:B--2---:R-:W-:Y:S01]  /*e980*/  FMUL.FTZ R61, R54, UR14 ;  /* 0x0000000e363d7c20 */ /* 0x004fe20008410000 */
[----:B------:R-:W-:-:S03]  /*e990*/  FMUL.FTZ R59, R55, UR14 ;  /* 0x0000000e373b7c20 */ /* 0x000fc60008410000 */
[----:B------:R4:W2:Y:S02]  /*e9a0*/  MUFU.TANH R60, R52 ;  /* 0x00000034003c7308 */ /* 0x0008a40000002400 */
[----:B-----5:R-:W-:Y:S01]  /*e9b0*/  FMUL.FTZ R57, R50, UR14 ;  /* 0x0000000e32397c20 */ /* 0x020fe20008410000 */
[----:B------:R-:W-:Y:S01]  /*e9c0*/  FMUL.FTZ R51, R51, UR14 ;  /* 0x0000000e33337c20 */ /* 0x000fe20008410000 */
[----:B------:R-:W-:Y:S01]  /*e9d0*/  FMUL.FTZ R48, R48, UR14 ;  /* 0x0000000e30307c20 */ /* 0x000fe20008410000 */
[----:B------:R-:W-:-:S03]  /*e9e0*/  FMUL.FTZ R49, R49, UR14 ;  /* 0x0000000e31317c20 */ /* 0x000fc60008410000 */
[----:B------:R4:W1:Y:S02]  /*e9f0*/  MUFU.TANH R58, R53 ;  /* 0x00000035003a7308 */ /* 0x0008640000002400 */
[----:B------:R-:W-:Y:S01]  /*ea00*/  FMUL.FTZ R44, R44, UR14 ;  /* 0x0000000e2c2c7c20 */ /* 0x000fe20008410000 */
[----:B------:R-:W-:Y:S01]  /*ea10*/  FMUL.FTZ R45, R45, UR14 ;  /* 0x0000000e2d2d7c20 */ /* 0x000fe20008410000 */
[----:B------:R-:W-:Y:S01]  /*ea20*/  FMUL.FTZ R46, R46, UR14 ;  /* 0x0000000e2e2e7c20 */ /* 0x000fe20008410000 */
[----:B------:R-:W-:-:S03]  /*ea30*/  FMUL.FTZ R47, R47, UR14 ;  /* 0x0000000e2f2f7c20 */ /* 0x000fc60008410000 */
        /* <DEDUP_REMOVED lines=41> */
.L_x_1857:
        /* <DEDUP_REMOVED lines=10> */
[----:B------:R-:W-:Y:S02]  /*ed70*/  ISETP.GE.AND P0, PT, R16, RZ, PT ;  /* 0x000000ff1000720c */ /* 0x000fe40003f06270 */
[----:B------:R-:W-:-:S03]  /*ed80*/  ISETP.GE.AND P2, PT, R72, RZ, PT ;  /* 0x000000ff4800720c */ /* 0x000fc60003f46270 */
        /* <DEDUP_REMOVED lines=37> */
[C---:B------:R-:W-:Y:S01]  /*efe0*/  IMAD R9, R10.reuse, UR11, R9 ;  /* 0x0000000b0a097c24 */ /* 0x040fe2000f8e0209 */
[----:B--2---:R-:W-:Y:S01]  /*eff0*/  IADD3 R8, PT, PT, R13, -R8, RZ ;  /* 0x800000080d087210 */ /* 0x004fe20007ffe0ff */
[----:B------:R-:W-:-:S03]  /*f000*/  IMAD.WIDE.U32 R12, R10, UR10, RZ ;  /* 0x0000000a0a0c7c25 */ /* 0x000fc6000f8e00ff */
[----:B------:R-:W-:Y:S01]  /*f010*/  SHF.R.S32.HI R10, RZ, 0x1f, R8 ;  /* 0x0000001fff0a7819 */ /* 0x000fe20000011408 */
[----:B------:R-:W-:-:S04]  /*f020*/  IMAD.IADD R13, R13, 0x1, R9 ;  /* 0x000000010d0d7824 */ /* 0x000fc800078e0209 */
[----:B-----5:R-:W-:Y:S02]  /*f030*/  IMAD R9, R10, UR8, RZ ;  /* 0x000000080a097c24 */ /* 0x020fe4000f8e02ff */
[----:B------:R-:W-:-:S04]  /*f040*/  IMAD.WIDE.U32 R12, R8, UR8, R12 ;  /* 0x00000008080c7c25 */ /* 0x000fc8000f8e000c */
[----:B------:R-:W-:Y:S01]  /*f050*/  IMAD R9, R8, UR9, R9 ;  /* 0x0000000908097c24 */ /* 0x000fe2000f8e0209 */
[----:B------:R-:W-:-:S04]  /*f060*/  LEA R148, P0, R12, R148, 0x1 ;  /* 0x000000940c947211 */ /* 0x000fc800078008ff */
[----:B------:R-:W-:-:S04]  /*f070*/  IADD3 R9, PT, PT, R13, R9, RZ ;  /* 0x000000090d097210 */ /* 0x000fc80007ffe0ff */
[----:B------:R-:W-:-:S07]  /*f080*/  LEA.HI.X R147, R12, R147, R9, 0x1, P0 ;  /* 0x000000930c937211 */ /* 0x000fce00000f0c09 */
.L_x_1858:
[----:B------:R-:W2:Y:S01]  /*f090*/  LDCU UR5, c[0x0][0x3bc] ;  /* 0x00007780ff0577ac */ /* 0x000ea20008000800 */
[----:B------:R-:W-:Y:S02]  /*f0a0*/  IMAD.MOV.U32 R8, RZ, RZ, R148 ;  /* 0x000000ffff087224 */ /* 0x000fe400078e0094 */
[----:B------:R-:W-:Y:S01]  /*f0b0*/  IMAD.MOV.U32 R9, RZ, RZ, R147 ;  /* 0x000000ffff097224 */ /* 0x000fe200078e0093 */
[----:B------:R-:W-:-:S04]  /*f0c0*/  USHF.L.U32 UR8, UR10, 0x6, URZ ;  /* 0x000000060a087899 */ /* 0x000fc800080006ff */
[----:B------:R-:W-:Y:S01]  /*f0d0*/  @!PT LDS RZ, [RZ] ;  /* 0x00000000fffff984 */ /* 0x000fe20000000800 */
[----:B------:R-:W-:Y:S01]  /*f0e0*/  @!PT LDS RZ, [RZ] ;  /* 0x00000000fffff984 */ /* 0x000fe20000000800 */
[----:B------:R-:W-:Y:S01]  /*f0f0*/  @!PT LDS RZ, [RZ] ;  /* 0x00000000fffff984 */ /* 0x000fe20000000800 */
[----:B------:R3:W-:Y:S02]  /*f100*/  LDGSTS.E.BYPASS.LTC128B.128 [R161+0x3000], desc[UR6][R8.64] ;  /* 0x0300000008a17fae */ /* 0x0007e4000b981a06 */
[----:B------:R-:W-:Y:S02]  /*f110*/  IADD3 R14, P0, PT, R148, UR8, RZ ;  /* 0x00000008940e7c10 */ /* 0x000fe4000ff1e0ff */
[----:B------:R3:W-:Y:S04]  /*f120*/  LDGSTS.E.BYPASS.LTC128B.128 [R161+0x5000], desc[UR6][R8.64+0x40] ;  /* 0x0500004008a17fae */ /* 0x0007e8000b981a06 */
[----:B------:R3:W-:Y:S01]  /*f130*/  LDGSTS.E.BYPASS.LTC128B.128 [R161+0x7000], desc[UR6][R8.64+0x80] ;  /* 0x0700008008a17fae */ /* 0x0007e2000b981a06 */
[----:B--2---:R-:W-:-:S06]  /*f140*/  USHF.L.U64.HI UR5, UR10, 0x6, UR5 ;  /* 0x000000060a057899 */ /* 0x004fcc0008010205 */
        /* <DEDUP_REMOVED lines=15> */
.L_x_1856:
[C---:B---3--:R-:W-:Y:S01]  /*f240*/  IMAD.SHL.U32 R9, R153.reuse, 0x2, RZ ;  /* 0x0000000299097824 */ /* 0x048fe200078e00ff */
[----:B------:R-:W2:Y:S01]  /*f250*/  LDCU UR10, c[0x0][0x45c] ;  /* 0x00008b80ff0a77ac */ /* 0x000ea20008000800 */
[----:B------:R-:W-:Y:S02]  /*f260*/  IMAD.SHL.U32 R119, R153, 0x20, RZ ;  /* 0x0000002099777824 */ /* 0x000fe400078e00ff */
[----:B------:R-:W-:Y:S01]  /*f270*/  IMAD.MOV.U32 R162, RZ, RZ, -0x1 ;  /* 0xffffffffffa27424 */ /* 0x000fe200078e00ff */
[----:B------:R-:W-:-:S05]  /*f280*/  LOP3.LUT R9, R9, 0x6, RZ, 0xc0, !PT ;  /* 0x0000000609097812 */ /* 0x000fca00078ec0ff */
[----:B------:R-:W-:-:S04]  /*f290*/  IMAD R18, R120, 0x80, R9 ;  /* 0x0000008078127824 */ /* 0x000fc800078e0209 */
[C---:B------:R-:W-:Y:S02]  /*f2a0*/  VIADD R8, R18.reuse, 0xffffff81 ;  /* 0xffffff8112087836 */ /* 0x040fe40000000000 */
[C---:B------:R-:W-:Y:S02]  /*f2b0*/  VIADD R10, R18.reuse, 0xffffff80 ;  /* 0xffffff80120a7836 */ /* 0x040fe40000000000 */
[----:B------:R-:W-:Y:S01]  /*f2c0*/  VIADD R20, R18, 0xffffffa9 ;  /* 0xffffffa912147836 */ /* 0x000fe20000000000 */
        /* <DEDUP_REMOVED lines=9> */
[C---:B------:R-:W-:Y:S01]  /*f360*/  VIADD R32, R18.reuse, 0xffffffe9 ;  /* 0xffffffe912207836 */ /* 0x040fe20000000000 */
[----:B------:R-:W-:Y:S01]  /*f370*/  FSEL R15, R5, -INF , !P1 ;  /* 0xff800000050f7808 */ /* 0x000fe20004800000 */
[----:B------:R-:W-:Y:S01]  /*f380*/  VIADD R22, R18, 0xfffffff0 ;  /* 0xfffffff012167836 */ /* 0x000fe20000000000 */
[----:B------:R-:W-:-:S02]  /*f390*/  ISETP.GE.AND P3, PT, R8, R3, PT ;  /* 0x000000030800720c */ /* 0x000fc40003f66270 */
[----:B------:R-:W-:Y:S01]  /*f3a0*/  ISETP.GE.AND P1, PT, R8, R121, PT ;  /* 0x000000790800720c */ /* 0x000fe20003f26270 */
[----:B------:R-:W-:Y:S01]  /*f3b0*/  VIADD R8, R18, 0xffffff91 ;  /* 0xffffff9112087836 */ /* 0x000fe20000000000 */
[C---:B------:R-:W-:Y:S02]  /*f3c0*/  ISETP.GE.AND P2, PT, R10.reuse, R3, PT ;  /* 0x000000030a00720c */ /* 0x040fe40003f46270 */
[----:B------:R-:W-:Y:S01]  /*f3d0*/  ISETP.GE.AND P5, PT, R10, R121, PT ;  /* 0x000000790a00720c */ /* 0x000fe20003fa6270 */
[----:B------:R-:W-:Y:S01]  /*f3e0*/  VIADD R10, R18, 0xffffff90 ;  /* 0xffffff90120a7836 */ /* 0x000fe20000000000 */
[----:B------:R-:W-:Y:S01]  /*f3f0*/  FSEL R16, R2, -INF , !P4 ;  /* 0xff80000002107808 */ /* 0x000fe20006000000 */
[----:B------:R-:W-:Y:S01]  /*f400*/  VIADD R2, R18, 0xffffff98 ;  /* 0xffffff9812027836 */ /* 0x000fe20000000000 */
[----:B------:R-:W-:Y:S02]  /*f410*/  FSEL R13, R6, -INF , !P0 ;  /* 0xff800000060d7808 */ /* 0x000fe40004000000 */
[----:B------:R-:W-:-:S02]  /*f420*/  FSEL R6, R7, -INF , !P2 ;  /* 0xff80000007067808 */ /* 0x000fc40005000000 */
[----:B------:R-:W-:Y:S02]  /*f430*/  FSEL R5, R100, -INF , !P5 ;  /* 0xff80000064057808 */ /* 0x000fe40006800000 */
[C---:B------:R-:W-:Y:S02]  /*f440*/  ISETP.GE.AND P2, PT, R8.reuse, R3, PT ;  /* 0x000000030800720c */ /* 0x040fe40003f46270 */
[----:B------:R-:W-:Y:S01]  /*f450*/  ISETP.GE.AND P5, PT, R8, R121, PT ;  /* 0x000000790800720c */ /* 0x000fe20003fa6270 */
[----:B------:R-:W-:Y:S01]  /*f460*/  VIADD R8, R18, 0xffffff99 ;  /* 0xffffff9912087836 */ /* 0x000fe20000000000 */
        /* <DEDUP_REMOVED lines=18> */
[----:B-1----:R-:W-:Y:S02]  /*f590*/  FSEL R17, R93, -INF , !P1 ;  /* 0xff8000005d117808 */ /* 0x002fe40004800000 */
[C---:B------:R-:W-:Y:S02]  /*f5a0*/  ISETP.GE.AND P3, PT, R8.reuse, R3, PT ;  /* 0x000000030800720c */ /* 0x040fe40003f66270 */
[----:B------:R-:W-:Y:S02]  /*f5b0*/  ISETP.GE.AND P1, PT, R8, R121, PT ;  /* 0x000000790800720c */ /* 0x000fe40003f26270 */
        /* <DEDUP_REMOVED lines=21> */
[----:B------:R-:W-:Y:S02]  /*f710*/  FSEL R24, R89, -INF , !P2 ;  /* 0xff80000059187808 */ /* 0x000fe40005000000 */
[----:B----4-:R-:W-:Y:S02]  /*f720*/  FSEL R67, R91, -INF , !P5 ;  /* 0xff8000005b437808 */ /* 0x010fe40006800000 */
[C---:B------:R-:W-:Y:S02]  /*f730*/  ISETP.GE.AND P2, PT, R2.reuse, R3, PT ;  /* 0x000000030200720c */ /* 0x040fe40003f46270 */
[----:B------:R-:W-:Y:S01]  /*f740*/  ISETP.GE.AND P5, PT, R2, R121, PT ;  /* 0x000000790200720c */ /* 0x000fe20003fa6270 */
[----:B------:R-:W-:Y:S01]  /*f750*/  VIADD R2, R18, 0xffffffc0 ;  /* 0xffffffc012027836 */ /* 0x000fe20000000000 */
[----:B------:R-:W-:-:S02]  /*f760*/  FMNMX3.FTZ R21, R21, R74, R14, !PT ;  /* 0x0000004a15157276 */ /* 0x000fc4000781000e */
[----:B------:R-:W-:Y:S02]  /*f770*/  FSEL R66, R84, -INF , !P3 ;  /* 0xff80000054427808 */ /* 0x000fe40005800000 */
[----:B------:R-:W-:Y:S02]  /*f780*/  FSEL R139, R86, -INF , !P1 ;  /* 0xff800000568b7808 */ /* 0x000fe40004800000 */
[C---:B------:R-:W-:Y:S02]  /*f790*/  ISETP.GE.AND P3, PT, R20.reuse, R3, PT ;  /* 0x000000031400720c */ /* 0x040fe40003f66270 */
[----:B------:R-:W-:Y:S01]  /*f7a0*/  ISETP.GE.AND P1, PT, R20, R121, PT ;  /* 0x000000791400720c */ /* 0x000fe20003f26270 */
[----:B------:R-:W-:Y:S01]  /*f7b0*/  VIADD R20, R18, 0xffffffc1 ;  /* 0xffffffc112147836 */ /* 0x000fe20000000000 */
[----:B------:R-:W-:Y:S02]  /*f7c0*/  FSEL R126, R85, -INF , !P4 ;  /* 0xff800000557e7808 */ /* 0x000fe40006000000 */
[----:B------:R-:W-:-:S02]  /*f7d0*/  FSEL R127, R87, -INF , !P0 ;  /* 0xff800000577f7808 */ /* 0x000fc40004000000 */
[----:B------:R-:W-:Y:S02]  /*f7e0*/  FMNMX3.FTZ R21, R21, R12, R10, !PT ;  /* 0x0000000c15157276 */ /* 0x000fe4000781000a */
        /* <DEDUP_REMOVED lines=10> */
[----:B------:R-:W-:Y:S02]  /*f890*/  FSEL R125, R125, -INF , !P1 ;  /* 0xff8000007d7d7808 */ /* 0x000fe40004800000 */
        /* <DEDUP_REMOVED lines=18> */
[----:B------:R-:W-:Y:S02]  /*f9c0*/  FMNMX3.FTZ R38, R15, R13, R5, !PT ;  /* 0x0000000d0f267276 */ /* 0x000fe40007810005 */
        /* <DEDUP_REMOVED lines=11> */
[----:B------:R-:W-:Y:S02]  /*fa80*/  ISETP.GE.AND P2, PT, R20, R3, PT ;  /* 0x000000031400720c */ /* 0x000fe40003f46270 */
[----:B------:R-:W-:-:S02]  /*fa90*/  FSEL R136, R136, -INF , !P3 ;  /* 0xff80000088887808 */ /* 0x000fc40005800000 */
[----:B------:R-:W-:Y:S02]  /*faa0*/  FMNMX3.FTZ R21, R21, R142, R130, !PT ;  /* 0x0000008e15157276 */ /* 0x000fe40007810082 */
[----:B------:R-:W-:Y:S02]  /*fab0*/  ISETP.GE.AND P3, PT, R2, R3, PT ;  /* 0x000000030200720c */ /* 0x000fe40003f66270 */
[----:B------:R-:W-:Y:S02]  /*fac0*/  FMNMX3.FTZ R38, R38, R11, R17, !PT ;  /* 0x0000000b26267276 */ /* 0x000fe40007810011 */
[----:B------:R-:W-:Y:S02]  /*fad0*/  FSEL R134, R134, -INF , !P4 ;  /* 0xff80000086867808 */ /* 0x000fe40006000000 */
[----:B------:R-:W-:Y:S02]  /*fae0*/  FSEL R132, R132, -INF , !P2 ;  /* 0xff80000084847808 */ /* 0x000fe40005000000 */
[----:B------:R-:W-:-:S02]  /*faf0*/  FMNMX3.FTZ R21, R21, R140, R138, !PT ;  /* 0x0000008c15157276 */ /* 0x000fc4000781008a */
[----:B------:R-:W-:Y:S02]  /*fb00*/  ISETP.GE.AND P2, PT, R36, R3, PT ;  /* 0x000000032400720c */ /* 0x000fe40003f46270 */
[----:B------:R-:W-:Y:S02]  /*fb10*/  FSEL R64, R64, -INF , !P3 ;  /* 0xff80000040407808 */ /* 0x000fe40005800000 */
[----:B------:R-:W-:Y:S02]  /*fb20*/  FMNMX3.FTZ R38, R38, R19, R29, !PT ;  /* 0x0000001326267276 */ /* 0x000fe4000781001d */
[----:B------:R-:W-:Y:S02]  /*fb30*/  ISETP.GE.AND P3, PT, R34, R3, PT ;  /* 0x000000032200720c */ /* 0x000fe40003f66270 */
[----:B------:R-:W-:Y:S02]  /*fb40*/  FSEL R135, R135, -INF , !P5 ;  /* 0xff80000087877808 */ /* 0x000fe40006800000 */
[----:B------:R-:W-:-:S02]  /*fb50*/  FMNMX3.FTZ R21, R21, R136, R134, !PT ;  /* 0x0000008815157276 */ /* 0x000fc40007810086 */
[----:B------:R-:W-:Y:S01]  /*fb60*/  ISETP.GE.AND P5, PT, R20, R121, PT ;  /* 0x000000791400720c */ /* 0x000fe20003fa6270 */
[----:B------:R-:W-:Y:S01]  /*fb70*/  VIADD R20, R18, 0xfffffff1 ;  /* 0xfffffff112147836 */ /* 0x000fe20000000000 */
[----:B------:R-:W-:Y:S02]  /*fb80*/  FSEL R62, R62, -INF , !P2 ;  /* 0xff8000003e3e7808 */ /* 0x000fe40005000000 */
[----:B------:R-:W-:Y:S02]  /*fb90*/  FMNMX3.FTZ R38, R38, R123, R25, !PT ;  /* 0x0000007b26267276 */ /* 0x000fe40007810019 */
[----:B------:R-:W-:Y:S01]  /*fba0*/  ISETP.GE.AND P4, PT, R2, R121, PT ;  /* 0x000000790200720c */ /* 0x000fe20003f86270 */
[----:B------:R-:W-:Y:S01]  /*fbb0*/  VIADD R2, R18, 0xfffffff8 ;  /* 0xfffffff812027836 */ /* 0x000fe20000000000 */
[----:B------:R-:W-:Y:S01]  /*fbc0*/  ISETP.GE.AND P2, PT, R32, R3, PT ;  /* 0x000000032000720c */ /* 0x000fe20003f46270 */
[----:B------:R-:W-:Y:S01]  /*fbd0*/  VIADD R18, R18, 0xfffffff9 ;  /* 0xfffffff912127836 */ /* 0x000fe20000000000 */
[----:B------:R-:W-:-:S02]  /*fbe0*/  FSEL R60, R60, -INF , !P3 ;  /* 0xff8000003c3c7808 */ /* 0x000fc40005800000 */
[----:B------:R-:W-:Y:S02]  /*fbf0*/  ISETP.GE.AND P3, PT, R22, R3, PT ;  /* 0x000000031600720c */ /* 0x000fe40003f66270 */
[----:B------:R-:W-:Y:S02]  /*fc00*/  FMNMX3.FTZ R21, R21, R132, R64, !PT ;  /* 0x0000008415157276 */ /* 0x000fe40007810040 */
[----:B------:R-:W-:Y:S02]  /*fc10*/  FMNMX3.FTZ R38, R38, R67, R139, !PT ;  /* 0x0000004326267276 */ /* 0x000fe4000781008b */
[----:B------:R-:W-:Y:S02]  /*fc20*/  FSEL R58, R58, -INF , !P2 ;  /* 0xff8000003a3a7808 */ /* 0x000fe40005000000 */
[----:B------:R-:W-:Y:S02]  /*fc30*/  ISETP.GE.AND P2, PT, R20, R3, PT ;  /* 0x000000031400720c */ /* 0x000fe40003f46270 */
[----:B------:R-:W-:-:S02]  /*fc40*/  FSEL R56, R56, -INF , !P3 ;  /* 0xff80000038387808 */ /* 0x000fc40005800000 */
[----:B------:R-:W-:Y:S02]  /*fc50*/  ISETP.GE.AND P3, PT, R2, R3, PT ;  /* 0x000000030200720c */ /* 0x000fe40003f66270 */
[----:B------:R-:W-:Y:S02]  /*fc60*/  FMNMX3.FTZ R21, R21, R62, R60, !PT ;  /* 0x0000003e15157276 */ /* 0x000fe4000781003c */
[----:B------:R-:W-:Y:S02]  /*fc70*/  FMNMX3.FTZ R38, R38, R127, R137, !PT ;  /* 0x0000007f26267276 */ /* 0x000fe40007810089 */
[----:B------:R-:W-:Y:S02]  /*fc80*/  FSEL R54, R54, -INF , !P2 ;  /* 0xff80000036367808 */ /* 0x000fe40005000000 */
[----:B------:R-:W-:Y:S02]  /*fc90*/  ISETP.GE.AND P2, PT, R18, R3, PT ;  /* 0x000000031200720c */ /* 0x000fe40003f46270 */
[----:B------:R-:W-:-:S02]  /*fca0*/  FSEL R52, R52, -INF , !P3 ;  /* 0xff80000034347808 */ /* 0x000fc40005800000 */
[----:B------:R-:W-:Y:S02]  /*fcb0*/  FMNMX3.FTZ R21, R21, R58, R56, !PT ;  /* 0x0000003a15157276 */ /* 0x000fe40007810038 */
[----:B------:R-:W-:Y:S02]  /*fcc0*/  FMNMX3.FTZ R38, R38, R125, R163, !PT ;  /* 0x0000007d26267276 */ /* 0x000fe400078100a3 */
[----:B------:R-:W-:Y:S02]  /*fcd0*/  FSEL R50, R50, -INF , !P2 ;  /* 0xff80000032327808 */ /* 0x000fe40005000000 */
[----:B------:R-:W-:Y:S02]  /*fce0*/  FMNMX3.FTZ R21, R21, R54, R52, !PT ;  /* 0x0000003615157276 */ /* 0x000fe40007810034 */
[----:B------:R-:W-:Y:S02]  /*fcf0*/  FMNMX3.FTZ R38, R38, R143, R149, !PT ;  /* 0x0000008f26267276 */ /* 0x000fe40007810095 */
[----:B------:R-:W-:-:S02]  /*fd00*/  FSEL R133, R133, -INF , !P1 ;  /* 0xff80000085857808 */ /* 0x000fc40004800000 */
[----:B------:R-:W-:Y:S02]  /*fd10*/  FMNMX.FTZ R21, R50, R21, !PT ;  /* 0x0000001532157209 */ /* 0x000fe40007810000 */
[----:B------:R-:W-:Y:S02]  /*fd20*/  ISETP.GE.AND P1, PT, R32, R121, PT ;  /* 0x000000792000720c */ /* 0x000fe40003f26270 */
[----:B------:R-:W-:Y:S02]  /*fd30*/  FSEL R131, R131, -INF , !P0 ;  /* 0xff80000083837808 */ /* 0x000fe40004000000 */
[----:B------:R-:W-:Y:S02]  /*fd40*/  FMNMX3.FTZ R32, R38, R141, R135, !PT ;  /* 0x0000008d26207276 */ /* 0x000fe40007810087 */
[-C--:B------:R-:W-:Y:S02]  /*fd50*/  ISETP.GE.AND P0, PT, R22, R121.reuse, PT ;  /* 0x000000791600720c */ /* 0x080fe40003f06270 */
[-C--:B------:R-:W-:Y:S01]  /*fd60*/  ISETP.GE.AND P3, PT, R36, R121.reuse, PT ;  /* 0x000000792400720c */ /* 0x080fe20003f66270 */
[----:B------:R-:W1:Y:S01]  /*fd70*/  SHFL.BFLY PT, R22, R21, 0x2, 0x1f ;  /* 0x0c401f0015167f89 */ /* 0x000e6200000e0000 */
[----:B------:R-:W-:-:S02]  /*fd80*/  ISETP.GE.AND P2, PT, R34, R121, PT ;  /* 0x000000792200720c */ /* 0x000fc40003f46270 */
[----:B------:R-:W-:Y:S02]  /*fd90*/  FSEL R129, R129, -INF , !P5 ;  /* 0xff80000081817808 */ /* 0x000fe40006800000 */
        /* <DEDUP_REMOVED lines=17> */
[----:B------:R-:W-:-:S03]  /*feb0*/  FMNMX.FTZ R20, R51, R20, !PT ;  /* 0x0000001433147209 */ /* 0x000fc60007810000 */
[----:B------:R-:W1:Y:S04]  /*fec0*/  SHFL.BFLY PT, R2, R23, 0x1, 0x1f ;  /* 0x0c201f0017027f89 */ /* 0x000e6800000e0000 */
[----:B------:R-:W3:Y:S01]  /*fed0*/  SHFL.BFLY PT, R21, R20, 0x2, 0x1f ;  /* 0x0c401f0014157f89 */ /* 0x000ee200000e0000 */
[----:B-1----:R-:W-:Y:S02]  /*fee0*/  FMNMX.FTZ R2, R23, R2, !PT ;  /* 0x0000000217027209 */ /* 0x002fe40007810000 */
[----:B------:R-:W-:Y:S02]  /*fef0*/  LOP3.LUT R23, R119, 0xc0, RZ, 0xc0, !PT ;  /* 0x000000c077177812 */ /* 0x000fe400078ec0ff */
[----:B---3--:R-:W-:Y:S01]  /*ff00*/  FMNMX.FTZ R21, R20, R21, !PT ;  /* 0x0000001514157209 */ /* 0x008fe20007810000 */
[C---:B--2---:R-:W-:Y:S01]  /*ff10*/  FMUL.FTZ R49, R2.reuse, UR10 ;  /* 0x0000000a02317c20 */ /* 0x044fe20008410000 */
[----:B------:R-:W-:-:S03]  /*ff20*/  FSETP.NEU.FTZ.AND P0, PT, R2, -INF , PT ;  /* 0xff8000000200780b */ /* 0x000fc60003f1d000 */
[----:B------:R-:W1:Y:S01]  /*ff30*/  SHFL.BFLY PT, R18, R21, 0x1, 0x1f ;  /* 0x0c201f0015127f89 */ /* 0x000e6200000e0000 */
[----:B------:R-:W-:-:S05]  /*ff40*/  FSEL R49, R49, RZ, P0 ;  /* 0x000000ff31317208 */ /* 0x000fca0000000000 */
[----:B------:R-:W-:Y:S01]  /*ff50*/  FFMA.FTZ R47, R16, UR10, -R49 ;  /* 0x0000000a102f7c23 */ /* 0x000fe20008010831 */
[----:B------:R-:W-:Y:S01]  /*ff60*/  SHF.R.U32.HI R16, RZ, 0x1, R153 ;  /* 0x00000001ff107819 */ /* 0x000fe20000011699 */
[--C-:B------:R-:W-:Y:S01]  /*ff70*/  FFMA.FTZ R48, R0, UR10, -R49.reuse ;  /* 0x0000000a00307c23 */ /* 0x100fe20008010831 */
[--C-:B------:R-:W-:Y:S01]  /*ff80*/  FFMA.FTZ R42, R6, UR10, -R49.reuse ;  /* 0x0000000a062a7c23 */ /* 0x100fe20008010831 */
[--C-:B------:R-:W-:Y:S01]  /*ff90*/  FFMA.FTZ R41, R74, UR10, -R49.reuse ;  /* 0x0000000a4a297c23 */ /* 0x100fe20008010831 */
[----:B------:R-:W-:Y:S01]  /*ffa0*/  LOP3.LUT R6, R23, 0x8, R16, 0xf8, !PT ;  /* 0x0000000817067812 */ /* 0x000fe200078ef810 */
        /* <DEDUP_REMOVED lines=11> */
[----:B------:R-:W-:Y:S01]  /*10060*/  FFMA.FTZ R122, R122, UR10, -R49 ;  /* 0x0000000a7a7a7c23 */ /* 0x000fe20008010831 */
[----:B-1----:R-:W-:Y:S01]  /*10070*/  FMNMX.FTZ R0, R21, R18, !PT ;  /* 0x0000001215007209 */ /* 0x002fe20007810000 */
[----:B------:R-:W-:-:S02]  /*10080*/  IMAD.SHL.U32 R21, R153, 0x4, RZ ;  /* 0x0000000499157824 */ /* 0x000fc400078e00ff */
[--C-:B------:R-:W-:Y:S01]  /*10090*/  FFMA.FTZ R128, R128, UR10, -R49.reuse ;  /* 0x0000000a80807c23 */ /* 0x100fe20008010831 */
[----:B------:R-:W-:Y:S01]  /*100a0*/  FFMA.FTZ R130, R130, UR10, -R49 ;  /* 0x0000000a82827c23 */ /* 0x000fe20008010831 */
[C---:B------:R-:W-:Y:S01]  /*100b0*/  FSETP.NEU.FTZ.AND P0, PT, R0.reuse, -INF , PT ;  /* 0xff8000000000780b */ /* 0x040fe20003f1d000 */
[----:B------:R-:W-:Y:S01]  /*100c0*/  FMUL.FTZ R46, R0, UR10 ;  /* 0x0000000a002e7c20 */ /* 0x000fe20008410000 */
[----:B------:R-:W-:Y:S01]  /*100d0*/  LOP3.LUT R6, R6, 0x18, R21, 0x78, !PT ;  /* 0x0000001806067812 */ /* 0x000fe200078e7815 */
[----:B------:R-:W-:Y:S01]  /*100e0*/  MUFU.EX2 R42, R42 ;  /* 0x0000002a002a7308 */ /* 0x000fe20000000800 */
[--C-:B------:R-:W-:Y:S01]  /*100f0*/  FFMA.FTZ R138, R138, UR10, -R49.reuse ;  /* 0x0000000a8a8a7c23 */ /* 0x100fe20008010831 */
[----:B------:R-:W-:Y:S01]  /*10100*/  FFMA.FTZ R134, R134, UR10, -R49 ;  /* 0x0000000a86867c23 */ /* 0x000fe20008010831 */
[----:B------:R-:W-:Y:S01]  /*10110*/  LOP3.LUT R119, R6, 0x120, R119, 0xf8, !PT ;  /* 0x0000012006777812 */ /* 0x000fe200078ef877 */
[--C-:B------:R-:W-:Y:S01]  /*10120*/  FFMA.FTZ R56, R56, UR10, -R49.reuse ;  /* 0x0000000a38387c23 */ /* 0x100fe20008010831 */
[----:B------:R-:W-:Y:S01]  /*10130*/  FSEL R46, R46, RZ, P0 ;  /* 0x000000ff2e2e7208 */ /* 0x000fe20000000000 */
[----:B------:R-:W-:Y:S01]  /*10140*/  FFMA.FTZ R54, R54, UR10, -R49 ;  /* 0x0000000a36367c23 */ /* 0x000fe20008010831 */
[----:B------:R-:W-:Y:S01]  /*10150*/  LEA R119, R119, UR4, 0x1 ;  /* 0x0000000477777c11 */ /* 0x000fe2000f8e08ff */
[----:B------:R-:W1:Y:S01]  /*10160*/  MUFU.EX2 R41, R41 ;  /* 0x0000002900297308 */ /* 0x000e620000000800 */
[----:B--2---:R-:W-:Y:S01]  /*10170*/  F2FP.F16.F32.PACK_AB R68, R47, R48 ;  /* 0x000000302f44723e */ /* 0x004fe200000000ff */
[--C-:B------:R-:W-:Y:S01]  /*10180*/  FFMA.FTZ R44, R15, UR10, -R46.reuse ;  /* 0x0000000a0f2c7c23 */ /* 0x100fe2000801082e */
[--C-:B------:R-:W-:Y:S01]  /*10190*/  FFMA.FTZ R45, R13, UR10, -R46.reuse ;  /* 0x0000000a0d2d7c23 */ /* 0x100fe2000801082e */
[----:B------:R-:W-:Y:S01]  /*101a0*/  IMAD R116, R4, 0x2, R119 ;  /* 0x0000000204747824 */ /* 0x000fe200078e0277 */
[----:B------:R-:W-:Y:S01]  /*101b0*/  LDSM.16.MT88.4 R92, [R119+0xb000] ;  /* 0x00b00000775c783b */ /* 0x000fe20000004200 */
[--C-:B------:R-:W-:Y:S01]  /*101c0*/  FFMA.FTZ R43, R5, UR10, -R46.reuse ;  /* 0x0000000a052b7c23 */ /* 0x100fe2000801082e */
[--C-:B------:R-:W-:Y:S01]  /*101d0*/  FFMA.FTZ R38, R7, UR10, -R46.reuse ;  /* 0x0000000a07267c23 */ /* 0x100fe2000801082e */
[----:B------:R-:W-:Y:S01]  /*101e0*/  MUFU.EX2 R44, R44 ;  /* 0x0000002c002c7308 */ /* 0x000fe20000000800 */
[----:B------:R-:W2:Y:S01]  /*101f0*/  LDSM.16.MT88.4 R100, [R116+0x9000] ;  /* 0x009000007464783b */ /* 0x000ea20000004200 */
[--C-:B------:R-:W-:Y:S01]  /*10200*/  FFMA.FTZ R37, R9, UR10, -R46.reuse ;  /* 0x0000000a09257c23 */ /* 0x100fe2000801082e */
[--C-:B------:R-:W-:Y:S01]  /*10210*/  FFMA.FTZ R36, R11, UR10, -R46.reuse ;  /* 0x0000000a0b247c23 */ /* 0x100fe2000801082e */
[--C-:B------:R-:W-:Y:S01]  /*10220*/  FFMA.FTZ R33, R17, UR10, -R46.reuse ;  /* 0x0000000a11217c23 */ /* 0x100fe2000801082e */
[----:B------:R-:W3:Y:S01]  /*10230*/  LDSM.16.MT88.4 R108, [R119+0x9000] ;  /* 0x00900000776c783b */ /* 0x000ee20000004200 */
[--C-:B------:R-:W-:Y:S01]  /*10240*/  FFMA.FTZ R32, R19, UR10, -R46.reuse ;  /* 0x0000000a13207c23 */ /* 0x100fe2000801082e */
[--C-:B------:R-:W-:Y:S01]  /*10250*/  FFMA.FTZ R29, R29, UR10, -R46.reuse ;  /* 0x0000000a1d1d7c23 */ /* 0x100fe2000801082e */
[----:B------:R-:W4:Y:S01]  /*10260*/  MUFU.EX2 R45, R45 ;  /* 0x0000002d002d7308 */ /* 0x000f220000000800 */
[----:B------:R-:W5:Y:S01]  /*10270*/  LDSM.16.MT88.4 R84, [R116+0xb000] ;  /* 0x00b000007454783b */ /* 0x000f620000004200 */
[----:B-1----:R-:W-:Y:S01]  /*10280*/  F2FP.F16.F32.PACK_AB R70, R41, R42 ;  /* 0x0000002a2946723e */ /* 0x002fe200000000ff */
[--C-:B------:R-:W-:Y:S01]  /*10290*/  FFMA.FTZ R28, R123, UR10, -R46.reuse ;  /* 0x0000000a7b1c7c23 */ /* 0x100fe2000801082e */
[--C-:B------:R-:W-:Y:S01]  /*102a0*/  FFMA.FTZ R25, R25, UR10, -R46.reuse ;  /* 0x0000000a19197c23 */ /* 0x100fe2000801082e */
[----:B------:R-:W1:Y:S01]  /*102b0*/  LDSM.16.MT88.4 R76, [R119+0xd000] ;  /* 0x00d00000774c783b */ /* 0x000e620000004200 */
[--C-:B------:R-:W-:Y:S01]  /*102c0*/  FFMA.FTZ R24, R67, UR10, -R46.reuse ;  /* 0x0000000a43187c23 */ /* 0x100fe2000801082e */
[--C-:B------:R-:W-:Y:S01]  /*102d0*/  FFMA.FTZ R123, R126, UR10, -R49.reuse ;  /* 0x0000000a7e7b7c23 */ /* 0x100fe20008010831 */
[----:B------:R-:W-:Y:S01]  /*102e0*/  MUFU.EX2 R43, R43 ;  /* 0x0000002b002b7308 */ /* 0x000fe20000000800 */
[----:B------:R-:W1:Y:S01]  /*102f0*/  LDSM.16.MT88.4 R4, [R116+0xd000] ;  /* 0x00d000007404783b */ /* 0x000e620000004200 */
[--C-:B------:R-:W-:Y:S01]  /*10300*/  FFMA.FTZ R67, R124, UR10, -R49.reuse ;  /* 0x0000000a7c437c23 */ /* 0x100fe20008010831 */
[--C-:B------:R-:W-:Y:S01]  /*10310*/  FFMA.FTZ R124, R139, UR10, -R46.reuse ;  /* 0x0000000a8b7c7c23 */ /* 0x100fe2000801082e */
[--C-:B------:R-:W-:Y:S01]  /*10320*/  FFMA.FTZ R127, R127, UR10, -R46.reuse ;  /* 0x0000000a7f7f7c23 */ /* 0x100fe2000801082e */
[----:B------:R-:W1:Y:S01]  /*10330*/  LDSM.16.MT88.4 R12, [R116+0x9400] ;  /* 0x00940000740c783b */ /* 0x000e620000004200 */
[--C-:B------:R-:W-:Y:S01]  /*10340*/  FFMA.FTZ R126, R137, UR10, -R46.reuse ;  /* 0x0000000a897e7c23 */ /* 0x100fe2000801082e */
[--C-:B------:R-:W-:Y:S01]  /*10350*/  FFMA.FTZ R125, R125, UR10, -R46.reuse ;  /* 0x0000000a7d7d7c23 */ /* 0x100fe2000801082e */
[----:B------:R-:W2:Y:S01]  /*10360*/  MUFU.EX2 R38, R38 ;  /* 0x0000002600267308 */ /* 0x000ea20000000800 */
[----:B------:R-:W1:Y:S01]  /*10370*/  LDSM.16.MT88.4 R8, [R119+0xb400] ;  /* 0x00b400007708783b */ /* 0x000e620000004200 */
[----:B----4-:R-:W-:Y:S01]  /*10380*/  F2FP.F16.F32.PACK_AB R69, R45, R44 ;  /* 0x0000002c2d45723e */ /* 0x010fe200000000ff */
[--C-:B------:R-:W-:Y:S01]  /*10390*/  FFMA.FTZ R137, R142, UR10, -R49.reuse ;  /* 0x0000000a8e897c23 */ /* 0x100fe20008010831 */
[--C-:B------:R-:W-:Y:S01]  /*103a0*/  FFMA.FTZ R139, R140, UR10, -R49.reuse ;  /* 0x0000000a8c8b7c23 */ /* 0x100fe20008010831 */
[----:B------:R-:W4:Y:S01]  /*103b0*/  LDSM.16.MT88.4 R20, [R119+0x9400] ;  /* 0x009400007714783b */ /* 0x000f220000004200 */
[--C-:B------:R-:W-:Y:S01]  /*103c0*/  FFMA.FTZ R140, R163, UR10, -R46.reuse ;  /* 0x0000000aa38c7c23 */ /* 0x100fe2000801082e */
[--C-:B------:R-:W-:Y:S01]  /*103d0*/  FFMA.FTZ R143, R143, UR10, -R46.reuse ;  /* 0x0000000a8f8f7c23 */ /* 0x100fe2000801082e */
[----:B------:R-:W-:Y:S01]  /*103e0*/  MUFU.EX2 R40, R40 ;  /* 0x0000002800287308 */ /* 0x000fe20000000800 */
[----:B------:R-:W4:Y:S01]  /*103f0*/  LDSM.16.MT88.4 R16, [R116+0xb400] ;  /* 0x00b400007410783b */ /* 0x000f220000004200 */
[--C-:B------:R-:W-:Y:S01]  /*10400*/  FFMA.FTZ R142, R149, UR10, -R46.reuse ;  /* 0x0000000a958e7c23 */ /* 0x100fe2000801082e */
[--C-:B------:R-:W-:Y:S01]  /*10410*/  FFMA.FTZ R141, R141, UR10, -R46.reuse ;  /* 0x0000000a8d8d7c23 */ /* 0x100fe2000801082e */
[--C-:B------:R-:W-:Y:S01]  /*10420*/  FFMA.FTZ R149, R136, UR10, -R49.reuse ;  /* 0x0000000a88957c23 */ /* 0x100fe20008010831 */
[--C-:B------:R-:W-:Y:S01]  /*10430*/  FFMA.FTZ R163, R132, UR10, -R49.reuse ;  /* 0x0000000a84a37c23 */ /* 0x100fe20008010831 */
[--C-:B------:R-:W-:Y:S01]  /*10440*/  FFMA.FTZ R132, R135, UR10, -R46.reuse ;  /* 0x0000000a87847c23 */ /* 0x100fe2000801082e */
[--C-:B------:R-:W-:Y:S01]  /*10450*/  FFMA.FTZ R133, R133, UR10, -R46.reuse ;  /* 0x0000000a85857c23 */ /* 0x100fe2000801082e */
[----:B------:R-:W4:Y:S01]  /*10460*/  MUFU.EX2 R39, R39 ;  /* 0x0000002700277308 */ /* 0x000f220000000800 */
        /* <DEDUP_REMOVED lines=8> */
[----:B------:R-:W-:Y:S01]  /*104f0*/  HMMA.16816.F32 R104, R68, R100, RZ ;  /* 0x000000644468723c */ /* 0x000fe200000018ff */
[----:B------:R-:W-:Y:S01]  /*10500*/  FADD.FTZ R44, R44, R45 ;  /* 0x0000002d2c2c7221 */ /* 0x000fe20000010000 */
[--C-:B------:R-:W-:Y:S01]  /*10510*/  FFMA.FTZ R50, R55, UR10, -R46.reuse ;  /* 0x0000000a37327c23 */ /* 0x100fe2000801082e */
[--C-:B------:R-:W-:Y:S01]  /*10520*/  FFMA.FTZ R164, R51, UR10, -R46.reuse ;  /* 0x0000000a33a47c23 */ /* 0x100fe2000801082e */
[----:B------:R-:W-:Y:S01]  /*10530*/  FFMA.FTZ R57, R57, UR10, -R46 ;  /* 0x0000000a39397c23 */ /* 0x000fe2000801082e */
[----:B------:R-:W-:-:S02]  /*10540*/  FADD.FTZ R43, R43, R44 ;  /* 0x0000002c2b2b7221 */ /* 0x000fc40000010000 */
[----:B------:R-:W-:Y:S01]  /*10550*/  MUFU.EX2 R34, R34 ;  /* 0x0000002200227308 */ /* 0x000fe20000000800 */
[----:B------:R-:W-:Y:S01]  /*10560*/  HMMA.16816.F32 R100, R68, R102, RZ ;  /* 0x000000664464723c */ /* 0x000fe200000018ff */
[----:B------:R-:W-:-:S06]  /*10570*/  FADD.FTZ R38, R38, R43 ;  /* 0x0000002b26267221 */ /* 0x000fcc0000010000 */
[----:B------:R-:W-:Y:S01]  /*10580*/  MUFU.EX2 R37, R37 ;  /* 0x0000002500257308 */ /* 0x000fe20000000800 */
[C---:B------:R-:W-:Y:S07]  /*10590*/  HMMA.16816.F32 R96, R68.reuse, R92, RZ ;  /* 0x0000005c4460723c */ /* 0x040fee00000018ff */
[----:B------:R-:W2:Y:S01]  /*105a0*/  MUFU.EX2 R36, R36 ;  /* 0x0000002400247308 */ /* 0x000ea20000000800 */
[C---:B------:R-:W-:Y:S07]  /*105b0*/  HMMA.16816.F32 R92, R68.reuse, R94, RZ ;  /* 0x0000005e445c723c */ /* 0x040fee00000018ff */
[----:B------:R-:W-:Y:S01]  /*105c0*/  MUFU.EX2 R33, R33 ;  /* 0x0000002100217308 */ /* 0x000fe20000000800 */
[C---:B---3--:R-:W-:Y:S07]  /*105d0*/  HMMA.16816.F32 R112, R68.reuse, R108, RZ ;  /* 0x0000006c4470723c */ /* 0x048fee00000018ff */
[----:B------:R-:W3:Y:S01]  /*105e0*/  MUFU.EX2 R32, R32 ;  /* 0x0000002000207308 */ /* 0x000ee20000000800 */
[C---:B-----5:R-:W-:Y:S07]  /*105f0*/  HMMA.16816.F32 R88, R68.reuse, R84, RZ ;  /* 0x000000544458723c */ /* 0x060fee00000018ff */
[----:B------:R-:W-:Y:S01]  /*10600*/  MUFU.EX2 R31, R31 ;  /* 0x0000001f001f7308 */ /* 0x000fe20000000800 */
[C---:B-1----:R-:W-:Y:S07]  /*10610*/  HMMA.16816.F32 R80, R68.reuse, R76, RZ ;  /* 0x0000004c4450723c */ /* 0x042fee00000018ff */
[----:B------:R-:W1:Y:S01]  /*10620*/  MUFU.EX2 R30, R30 ;  /* 0x0000001e001e7308 */ /* 0x000e620000000800 */
[C---:B------:R-:W-:Y:S07]  /*10630*/  HMMA.16816.F32 R108, R68.reuse, R110, RZ ;  /* 0x0000006e446c723c */ /* 0x040fee00000018ff */
[----:B------:R-:W-:Y:S01]  /*10640*/  MUFU.EX2 R27, R27 ;  /* 0x0000001b001b7308 */ /* 0x000fe20000000800 */
[C---:B------:R-:W-:Y:S07]  /*10650*/  HMMA.16816.F32 R84, R68.reuse, R86, RZ ;  /* 0x000000564454723c */ /* 0x040fee00000018ff */
[----:B------:R-:W5:Y:S01]  /*10660*/  MUFU.EX2 R26, R26 ;  /* 0x0000001a001a7308 */ /* 0x000f620000000800 */
[C---:B------:R-:W-:Y:S07]  /*10670*/  HMMA.16816.F32 R76, R68.reuse, R78, RZ ;  /* 0x0000004e444c723c */ /* 0x040fee00000018ff */
[----:B------:R-:W-:Y:S01]  /*10680*/  MUFU.EX2 R29, R29 ;  /* 0x0000001d001d7308 */ /* 0x000fe20000000800 */
[----:B------:R-:W-:Y:S01]  /*10690*/  HMMA.16816.F32 R72, R68, R4, RZ ;  /* 0x000000044448723c */ /* 0x000fe200000018ff */
[----:B----4-:R-:W-:-:S02]  /*106a0*/  F2FP.F16.F32.PACK_AB R4, R39, R40 ;  /* 0x000000282704723e */ /* 0x010fc400000000ff */
[----:B--2---:R-:W-:Y:S01]  /*106b0*/  F2FP.F16.F32.PACK_AB R5, R36, R37 ;  /* 0x000000252405723e */ /* 0x004fe200000000ff */
[----:B------:R-:W-:-:S03]  /*106c0*/  FADD.FTZ R37, R37, R38 ;  /* 0x0000002625257221 */ /* 0x000fc60000010000 */
[----:B------:R-:W2:Y:S01]  /*106d0*/  MUFU.EX2 R28, R28 ;  /* 0x0000001c001c7308 */ /* 0x000ea20000000800 */
        /* <DEDUP_REMOVED lines=8> */
[----:B------:R-:W3:Y:S03]  /*10760*/  MUFU.EX2 R24, R24 ;  /* 0x0000001800187308 */ /* 0x000ee60000000800 */
[C---:B------:R-:W-:Y:S01]  /*10770*/  HMMA.16816.F32 R100, R4.reuse, R14, R100 ;  /* 0x0000000e0464723c */ /* 0x040fe20000001864 */
[----:B------:R-:W4:Y:S04]  /*10780*/  LDSM.16.MT88.4 R12, [R119+0xd400] ;  /* 0x00d40000770c783b */ /* 0x000f280000004200 */
[----:B------:R-:W-:Y:S03]  /*10790*/  MUFU.EX2 R66, R66 ;  /* 0x0000004200427308 */ /* 0x000fe60000000800 */
[C---:B------:R-:W-:Y:S05]  /*107a0*/  HMMA.16816.F32 R96, R4.reuse, R8, R96 ;  /* 0x000000080460723c */ /* 0x040fea0000001860 */
[----:B------:R-:W3:Y:S03]  /*107b0*/  MUFU.EX2 R123, R123 ;  /* 0x0000007b007b7308 */ /* 0x000ee60000000800 */
[C---:B------:R-:W-:Y:S01]  /*107c0*/  HMMA.16816.F32 R92, R4.reuse, R10, R92 ;  /* 0x0000000a045c723c */ /* 0x040fe2000000185c */
[----:B------:R-:W1:Y:S04]  /*107d0*/  LDSM.16.MT88.4 R8, [R116+0xd400] ;  /* 0x00d400007408783b */ /* 0x000e680000004200 */
[----:B------:R-:W-:Y:S03]  /*107e0*/  MUFU.EX2 R67, R67 ;  /* 0x0000004300437308 */ /* 0x000fe60000000800 */
[C---:B------:R-:W-:Y:S05]  /*107f0*/  HMMA.16816.F32 R112, R4.reuse, R20, R112 ;  /* 0x000000140470723c */ /* 0x040fea0000001870 */
[----:B------:R-:W3:Y:S03]  /*10800*/  MUFU.EX2 R122, R122 ;  /* 0x0000007a007a7308 */ /* 0x000ee60000000800 */
[C---:B------:R-:W-:Y:S01]  /*10810*/  HMMA.16816.F32 R108, R4.reuse, R22, R108 ;  /* 0x00000016046c723c */ /* 0x040fe2000000186c */
[----:B------:R-:W3:Y:S04]  /*10820*/  LDSM.16.MT88.4 R20, [R119+0x9800] ;  /* 0x009800007714783b */ /* 0x000ee80000004200 */
[----:B------:R-:W-:Y:S03]  /*10830*/  MUFU.EX2 R124, R124 ;  /* 0x0000007c007c7308 */ /* 0x000fe60000000800 */
[C---:B------:R-:W-:Y:S05]  /*10840*/  HMMA.16816.F32 R88, R4.reuse, R16, R88 ;  /* 0x000000100458723c */ /* 0x040fea0000001858 */
[----:B------:R-:W3:Y:S03]  /*10850*/  MUFU.EX2 R127, R127 ;  /* 0x0000007f007f7308 */ /* 0x000ee60000000800 */
[C---:B----4-:R-:W-:Y:S05]  /*10860*/  HMMA.16816.F32 R80, R4.reuse, R12, R80 ;  /* 0x0000000c0450723c */ /* 0x050fea0000001850 */
[----:B------:R-:W-:Y:S03]  /*10870*/  MUFU.EX2 R126, R126 ;  /* 0x0000007e007e7308 */ /* 0x000fe60000000800 */
[C---:B------:R-:W-:Y:S01]  /*10880*/  HMMA.16816.F32 R76, R4.reuse, R14, R76 ;  /* 0x0000000e044c723c */ /* 0x040fe2000000184c */
[----:B------:R-:W4:Y:S04]  /*10890*/  LDSM.16.MT88.4 R12, [R116+0x9800] ;  /* 0x00980000740c783b */ /* 0x000f280000004200 */
[----:B------:R-:W4:Y:S03]  /*108a0*/  MUFU.EX2 R125, R125 ;  /* 0x0000007d007d7308 */ /* 0x000f260000000800 */
[C---:B-1----:R-:W-:Y:S05]  /*108b0*/  HMMA.16816.F32 R72, R4.reuse, R8, R72 ;  /* 0x000000080448723c */ /* 0x042fea0000001848 */
[----:B------:R-:W-:Y:S03]  /*108c0*/  MUFU.EX2 R128, R128 ;  /* 0x0000008000807308 */ /* 0x000fe60000000800 */
[C---:B------:R-:W-:Y:S01]  /*108d0*/  HMMA.16816.F32 R68, R4.reuse, R10, R68 ;  /* 0x0000000a0444723c */ /* 0x040fe20000001844 */
[----:B------:R-:W1:Y:S04]  /*108e0*/  LDSM.16.MT88.4 R8, [R119+0xb800] ;  /* 0x00b800007708783b */ /* 0x000e680000004200 */
[----:B------:R-:W1:Y:S03]  /*108f0*/  MUFU.EX2 R137, R137 ;  /* 0x0000008900897308 */ /* 0x000e660000000800 */
[----:B------:R-:W-:Y:S01]  /*10900*/  HMMA.16816.F32 R84, R4, R18, R84 ;  /* 0x000000120454723c */ /* 0x000fe20000001854 */
[----:B------:R-:W-:Y:S01]  /*10910*/  F2FP.F16.F32.PACK_AB R4, R30, R31 ;  /* 0x0000001f1e04723e */ /* 0x000fe200000000ff */
[----:B------:R-:W1:Y:S01]  /*10920*/  LDSM.16.MT88.4 R16, [R116+0xb800] ;  /* 0x00b800007410783b */ /* 0x000e620000004200 */
[----:B-----5:R-:W-:-:S02]  /*10930*/  F2FP.F16.F32.PACK_AB R6, R26, R27 ;  /* 0x0000001b1a06723e */ /* 0x020fc400000000ff */
[----:B--2---:R-:W-:Y:S01]  /*10940*/  F2FP.F16.F32.PACK_AB R5, R28, R29 ;  /* 0x0000001d1c05723e */ /* 0x004fe200000000ff */
[----:B------:R-:W-:Y:S01]  /*10950*/  MUFU.EX2 R130, R130 ;  /* 0x0000008200827308 */ /* 0x000fe20000000800 */
[----:B---3--:R-:W-:Y:S01]  /*10960*/  F2FP.F16.F32.PACK_AB R7, R24, R25 ;  /* 0x000000191807723e */ /* 0x008fe200000000ff */
[----:B------:R-:W-:-:S04]  /*10970*/  FADD.FTZ R29, R29, R32 ;  /* 0x000000201d1d7221 */ /* 0x000fc80000010000 */
[----:B------:R-:W-:Y:S02]  /*10980*/  FADD.FTZ R28, R28, R29 ;  /* 0x0000001d1c1c7221 */ /* 0x000fe40000010000 */
[C---:B------:R-:W-:Y:S01]  /*10990*/  HMMA.16816.F32 R112, R4.reuse, R20, R112 ;  /* 0x000000140470723c */ /* 0x040fe20000001870 */
[----:B------:R-:W2:Y:S07]  /*109a0*/  MUFU.EX2 R139, R139 ;  /* 0x0000008b008b7308 */ /* 0x000eae0000000800 */
[C---:B----4-:R-:W-:Y:S01]  /*109b0*/  HMMA.16816.F32 R104, R4.reuse, R12, R104 ;  /* 0x0000000c0468723c */ /* 0x050fe20000001868 */
[----:B------:R-:W-:Y:S07]  /*109c0*/  MUFU.EX2 R140, R140 ;  /* 0x0000008c008c7308 */ /* 0x000fee0000000800 */
[C---:B------:R-:W-:Y:S01]  /*109d0*/  HMMA.16816.F32 R100, R4.reuse, R14, R100 ;  /* 0x0000000e0464723c */ /* 0x040fe20000001864 */
[----:B------:R-:W3:Y:S01]  /*109e0*/  LDSM.16.MT88.4 R12, [R119+0xd800] ;  /* 0x00d80000770c783b */ /* 0x000ee20000004200 */
[----:B------:R-:W4:Y:S06]  /*109f0*/  MUFU.EX2 R143, R143 ;  /* 0x0000008f008f7308 */ /* 0x000f2c0000000800 */
[C---:B-1----:R-:W-:Y:S02]  /*10a00*/  HMMA.16816.F32 R96, R4.reuse, R8, R96 ;  /* 0x000000080460723c */ /* 0x042fe40000001860 */
[----:B------:R-:W-:Y:S06]  /*10a10*/  MUFU.EX2 R142, R142 ;  /* 0x0000008e008e7308 */ /* 0x000fec0000000800 */
[C---:B------:R-:W-:Y:S01]  /*10a20*/  HMMA.16816.F32 R92, R4.reuse, R10, R92 ;  /* 0x0000000a045c723c */ /* 0x040fe2000000185c */
[----:B------:R-:W1:Y:S01]  /*10a30*/  LDSM.16.MT88.4 R8, [R116+0xd800] ;  /* 0x00d800007408783b */ /* 0x000e620000004200 */
[----:B------:R-:W5:Y:S06]  /*10a40*/  MUFU.EX2 R141, R141 ;  /* 0x0000008d008d7308 */ /* 0x000f6c0000000800 */
[C---:B------:R-:W-:Y:S01]  /*10a50*/  HMMA.16816.F32 R108, R4.reuse, R22, R108 ;  /* 0x00000016046c723c */ /* 0x040fe2000000186c */
[----:B------:R-:W2:Y:S01]  /*10a60*/  LDSM.16.MT88.4 R20, [R119+0x9c00] ;  /* 0x009c00007714783b */ /* 0x000ea20000004200 */
[----:B------:R-:W-:Y:S06]  /*10a70*/  MUFU.EX2 R138, R138 ;  /* 0x0000008a008a7308 */ /* 0x000fec0000000800 */
[C---:B------:R-:W-:Y:S02]  /*10a80*/  HMMA.16816.F32 R88, R4.reuse, R16, R88 ;  /* 0x000000100458723c */ /* 0x040fe40000001858 */
[----:B------:R-:W5:Y:S06]  /*10a90*/  MUFU.EX2 R149, R149 ;  /* 0x0000009500957308 */ /* 0x000f6c0000000800 */
[C---:B------:R-:W-:Y:S01]  /*10aa0*/  HMMA.16816.F32 R84, R4.reuse, R18, R84 ;  /* 0x000000120454723c */ /* 0x040fe20000001854 */
[----:B------:R-:W-:Y:S01]  /*10ab0*/  LDSM.16.MT88.4 R16, [R116+0xbc00] ;  /* 0x00bc00007410783b */ /* 0x000fe20000004200 */
[----:B------:R-:W-:Y:S06]  /*10ac0*/  MUFU.EX2 R134, R134 ;  /* 0x0000008600867308 */ /* 0x000fec0000000800 */
[C---:B---3--:R-:W-:Y:S02]  /*10ad0*/  HMMA.16816.F32 R80, R4.reuse, R12, R80 ;  /* 0x0000000c0450723c */ /* 0x048fe40000001850 */
[----:B------:R-:W3:Y:S06]  /*10ae0*/  MUFU.EX2 R163, R163 ;  /* 0x000000a300a37308 */ /* 0x000eec0000000800 */
[C---:B------:R-:W-:Y:S01]  /*10af0*/  HMMA.16816.F32 R76, R4.reuse, R14, R76 ;  /* 0x0000000e044c723c */ /* 0x040fe2000000184c */
[----:B------:R-:W4:Y:S01]  /*10b00*/  LDSM.16.MT88.4 R12, [R116+0x9c00] ;  /* 0x009c0000740c783b */ /* 0x000f220000004200 */
[----:B------:R-:W-:Y:S06]  /*10b10*/  MUFU.EX2 R132, R132 ;  /* 0x0000008400847308 */ /* 0x000fec0000000800 */
[C---:B-1----:R-:W-:Y:S02]  /*10b20*/  HMMA.16816.F32 R72, R4.reuse, R8, R72 ;  /* 0x000000080448723c */ /* 0x042fe40000001848 */
[----:B------:R-:W1:Y:S06]  /*10b30*/  MUFU.EX2 R133, R133 ;  /* 0x0000008500857308 */ /* 0x000e6c0000000800 */
[----:B------:R-:W-:Y:S01]  /*10b40*/  HMMA.16816.F32 R68, R4, R10, R68 ;  /* 0x0000000a0444723c */ /* 0x000fe20000001844 */
[----:B------:R-:W5:Y:S01]  /*10b50*/  LDSM.16.MT88.4 R8, [R119+0xbc00] ;  /* 0x00bc00007708783b */ /* 0x000f620000004200 */
[----:B------:R-:W-:Y:S01]  /*10b60*/  F2FP.F16.F32.PACK_AB R4, R123, R66 ;  /* 0x000000427b04723e */ /* 0x000fe200000000ff */
[----:B------:R-:W-:Y:S01]  /*10b70*/  MUFU.EX2 R131, R131 ;  /* 0x0000008300837308 */ /* 0x000fe20000000800 */
[----:B------:R-:W-:-:S02]  /*10b80*/  F2FP.F16.F32.PACK_AB R6, R122, R67 ;  /* 0x000000437a06723e */ /* 0x000fc400000000ff */
[----:B------:R-:W-:Y:S02]  /*10b90*/  F2FP.F16.F32.PACK_AB R5, R127, R124 ;  /* 0x0000007c7f05723e */ /* 0x000fe400000000ff */
[----:B------:R-:W-:-:S03]  /*10ba0*/  F2FP.F16.F32.PACK_AB R7, R125, R126 ;  /* 0x0000007e7d07723e */ /* 0x000fc600000000ff */
[----:B------:R-:W1:Y:S04]  /*10bb0*/  MUFU.EX2 R136, R136 ;  /* 0x0000008800887308 */ /* 0x000e680000000800 */
[C---:B--2---:R-:W-:Y:S04]  /*10bc0*/  HMMA.16816.F32 R112, R4.reuse, R20, R112 ;  /* 0x000000140470723c */ /* 0x044fe80000001870 */
[----:B------:R-:W-:Y:S04]  /*10bd0*/  MUFU.EX2 R63, R63 ;  /* 0x0000003f003f7308 */ /* 0x000fe80000000800 */
[C---:B------:R-:W-:Y:S01]  /*10be0*/  HMMA.16816.F32 R108, R4.reuse, R22, R108 ;  /* 0x00000016046c723c */ /* 0x040fe2000000186c */
[----:B------:R-:W-:Y:S03]  /*10bf0*/  LDSM.16.MT88.4 R20, [R119+0xa000] ;  /* 0x00a000007714783b */ /* 0x000fe60000004200 */
[----:B------:R-:W-:Y:S04]  /*10c00*/  MUFU.EX2 R59, R59 ;  /* 0x0000003b003b7308 */ /* 0x000fe80000000800 */
[C---:B----4-:R-:W-:Y:S04]  /*10c10*/  HMMA.16816.F32 R104, R4.reuse, R12, R104 ;  /* 0x0000000c0468723c */ /* 0x050fe80000001868 */
[----:B------:R-:W-:Y:S04]  /*10c20*/  MUFU.EX2 R165, R165 ;  /* 0x000000a500a57308 */ /* 0x000fe80000000800 */
[C---:B------:R-:W-:Y:S01]  /*10c30*/  HMMA.16816.F32 R100, R4.reuse, R14, R100 ;  /* 0x0000000e0464723c */ /* 0x040fe20000001864 */
[----:B------:R-:W2:Y:S03]  /*10c40*/  LDSM.16.MT88.4 R12, [R119+0xdc00] ;  /* 0x00dc0000770c783b */ /* 0x000ea60000004200 */
[----:B------:R-:W-:Y:S04]  /*10c50*/  MUFU.EX2 R51, R57 ;  /* 0x0000003900337308 */ /* 0x000fe80000000800 */
[C---:B-----5:R-:W-:Y:S04]  /*10c60*/  HMMA.16816.F32 R96, R4.reuse, R8, R96 ;  /* 0x000000080460723c */ /* 0x060fe80000001860 */
[----:B------:R-:W-:Y:S04]  /*10c70*/  MUFU.EX2 R50, R50 ;  /* 0x0000003200327308 */ /* 0x000fe80000000800 */
[C---:B------:R-:W-:Y:S01]  /*10c80*/  HMMA.16816.F32 R92, R4.reuse, R10, R92 ;  /* 0x0000000a045c723c */ /* 0x040fe2000000185c */
[----:B------:R-:W4:Y:S03]  /*10c90*/  LDSM.16.MT88.4 R8, [R116+0xdc00] ;  /* 0x00dc00007408783b */ /* 0x000f260000004200 */
[----:B------:R-:W-:Y:S04]  /*10ca0*/  MUFU.EX2 R164, R164 ;  /* 0x000000a400a47308 */ /* 0x000fe80000000800 */
[C---:B------:R-:W-:Y:S08]  /*10cb0*/  HMMA.16816.F32 R88, R4.reuse, R16, R88 ;  /* 0x000000100458723c */ /* 0x040ff00000001858 */
[C---:B------:R-:W-:Y:S01]  /*10cc0*/  HMMA.16816.F32 R84, R4.reuse, R18, R84 ;  /* 0x000000120454723c */ /* 0x040fe20000001854 */
[----:B------:R-:W-:Y:S07]  /*10cd0*/  LDSM.16.MT88.4 R16, [R116+0xc000] ;  /* 0x00c000007410783b */ /* 0x000fee0000004200 */
[C---:B--2---:R-:W-:Y:S08]  /*10ce0*/  HMMA.16816.F32 R80, R4.reuse, R12, R80 ;  /* 0x0000000c0450723c */ /* 0x044ff00000001850 */
[C---:B------:R-:W-:Y:S01]  /*10cf0*/  HMMA.16816.F32 R76, R4.reuse, R14, R76 ;  /* 0x0000000e044c723c */ /* 0x040fe2000000184c */
[----:B------:R-:W2:Y:S07]  /*10d00*/  LDSM.16.MT88.4 R12, [R116+0xa000] ;  /* 0x00a00000740c783b */ /* 0x000eae0000004200 */
[C---:B----4-:R-:W-:Y:S08]  /*10d10*/  HMMA.16816.F32 R72, R4.reuse, R8, R72 ;  /* 0x000000080448723c */ /* 0x050ff00000001848 */
[----:B------:R-:W-:Y:S01]  /*10d20*/  HMMA.16816.F32 R68, R4, R10, R68 ;  /* 0x0000000a0444723c */ /* 0x000fe20000001844 */
[----:B------:R-:W4:Y:S01]  /*10d30*/  LDSM.16.MT88.4 R8, [R119+0xc000] ;  /* 0x00c000007708783b */ /* 0x000f220000004200 */
[----:B------:R-:W-:-:S02]  /*10d40*/  F2FP.F16.F32.PACK_AB R4, R137, R128 ;  /* 0x000000808904723e */ /* 0x000fc400000000ff */
[----:B------:R-:W-:Y:S02]  /*10d50*/  F2FP.F16.F32.PACK_AB R6, R139, R130 ;  /* 0x000000828b06723e */ /* 0x000fe400000000ff */
[----:B------:R-:W-:Y:S02]  /*10d60*/  F2FP.F16.F32.PACK_AB R5, R143, R140 ;  /* 0x0000008c8f05723e */ /* 0x000fe400000000ff */
[----:B------:R-:W-:-:S07]  /*10d70*/  F2FP.F16.F32.PACK_AB R7, R141, R142 ;  /* 0x0000008e8d07723e */ /* 0x000fce00000000ff */
[C---:B------:R-:W-:Y:S08]  /*10d80*/  HMMA.16816.F32 R112, R4.reuse, R20, R112 ;  /* 0x000000140470723c */ /* 0x040ff00000001870 */
[C---:B------:R-:W-:Y:S01]  /*10d90*/  HMMA.16816.F32 R108, R4.reuse, R22, R108 ;  /* 0x00000016046c723c */ /* 0x040fe2000000186c */
[----:B------:R-:W-:Y:S07]  /*10da0*/  LDSM.16.MT88.4 R20, [R119+0xa400] ;  /* 0x00a400007714783b */ /* 0x000fee0000004200 */
[C---:B--2---:R-:W-:Y:S08]  /*10db0*/  HMMA.16816.F32 R104, R4.reuse, R12, R104 ;  /* 0x0000000c0468723c */ /* 0x044ff00000001868 */
[C---:B------:R-:W-:Y:S01]  /*10dc0*/  HMMA.16816.F32 R100, R4.reuse, R14, R100 ;  /* 0x0000000e0464723c */ /* 0x040fe20000001864 */
[----:B------:R-:W2:Y:S07]  /*10dd0*/  LDSM.16.MT88.4 R12, [R119+0xe000] ;  /* 0x00e00000770c783b */ /* 0x000eae0000004200 */
        /* <DEDUP_REMOVED lines=13> */
[----:B---3--:R-:W-:Y:S02]  /*10eb0*/  F2FP.F16.F32.PACK_AB R6, R163, R134 ;  /* 0x00000086a306723e */ /* 0x008fe400000000ff */
[----:B-1----:R-:W-:Y:S02]  /*10ec0*/  F2FP.F16.F32.PACK_AB R5, R133, R132 ;  /* 0x000000848505723e */ /* 0x002fe400000000ff */
[----:B------:R-:W-:-:S07]  /*10ed0*/  F2FP.F16.F32.PACK_AB R7, R136, R131 ;  /* 0x000000838807723e */ /* 0x000fce00000000ff */
[----:B------:R-:W-:Y:S01]  /*10ee0*/  HMMA.16816.F32 R112, R4, R20, R112 ;  /* 0x000000140470723c */ /* 0x000fe20000001870 */
[--C-:B------:R-:W-:Y:S01]  /*10ef0*/  FFMA.FTZ R21, R60, UR10, -R49.reuse ;  /* 0x0000000a3c157c23 */ /* 0x100fe20008010831 */
[----:B------:R-:W-:Y:S01]  /*10f00*/  FFMA.FTZ R20, R64, UR10, -R49 ;  /* 0x0000000a40147c23 */ /* 0x000fe20008010831 */
[----:B------:R-:W-:-:S04]  /*10f10*/  FFMA.FTZ R60, R61, UR10, -R46 ;  /* 0x0000000a3d3c7c23 */ /* 0x000fc8000801082e */
[----:B------:R-:W-:Y:S01]  /*10f20*/  MUFU.EX2 R21, R21 ;  /* 0x0000001500157308 */ /* 0x000fe20000000800 */
[C---:B------:R-:W-:Y:S01]  /*10f30*/  HMMA.16816.F32 R108, R4.reuse, R22, R108 ;  /* 0x00000016046c723c */ /* 0x040fe2000000186c */
[--C-:B------:R-:W-:Y:S01]  /*10f40*/  FFMA.FTZ R22, R58, UR10, -R49.reuse ;  /* 0x0000000a3a167c23 */ /* 0x100fe20008010831 */
[----:B------:R-:W-:Y:S01]  /*10f50*/  FFMA.FTZ R23, R62, UR10, -R49 ;  /* 0x0000000a3e177c23 */ /* 0x000fe20008010831 */
[--C-:B------:R-:W-:Y:S01]  /*10f60*/  FFMA.FTZ R58, R65, UR10, -R46.reuse ;  /* 0x0000000a413a7c23 */ /* 0x100fe2000801082e */
[----:B------:R-:W-:Y:S01]  /*10f70*/  FFMA.FTZ R49, R53, UR10, -R46 ;  /* 0x0000000a35317c23 */ /* 0x000fe2000801082e */
[----:B------:R-:W-:Y:S02]  /*10f80*/  FADD.FTZ R53, R48, R47 ;  /* 0x0000002f30357221 */ /* 0x000fe40000010000 */
[----:B------:R-:W-:Y:S01]  /*10f90*/  MUFU.EX2 R20, R20 ;  /* 0x0000001400147308 */ /* 0x000fe20000000800 */
[----:B--2---:R-:W-:Y:S01]  /*10fa0*/  HMMA.16816.F32 R104, R4, R12, R104 ;  /* 0x0000000c0468723c */ /* 0x004fe20000001868 */
[----:B------:R-:W-:-:S04]  /*10fb0*/  FADD.FTZ R42, R42, R53 ;  /* 0x000000352a2a7221 */ /* 0x000fc80000010000 */
[----:B------:R-:W-:Y:S02]  /*10fc0*/  FADD.FTZ R41, R41, R42 ;  /* 0x0000002a29297221 */ /* 0x000fe40000010000 */
[----:B------:R-:W1:Y:S01]  /*10fd0*/  MUFU.EX2 R23, R23 ;  /* 0x0000001700177308 */ /* 0x000e620000000800 */
[----:B------:R-:W-:Y:S01]  /*10fe0*/  HMMA.16816.F32 R100, R4, R14, R100 ;  /* 0x0000000e0464723c */ /* 0x000fe20000001864 */
[----:B------:R-:W2:Y:S01]  /*10ff0*/  LDSM.16.MT88.4 R12, [R119+0xe400] ;  /* 0x00e40000770c783b */ /* 0x000ea20000004200 */
[----:B------:R-:W-:-:S04]  /*11000*/  FADD.FTZ R40, R40, R41 ;  /* 0x0000002928287221 */ /* 0x000fc80000010000 */
[----:B------:R-:W-:Y:S01]  /*11010*/  FADD.FTZ R38, R39, R40 ;  /* 0x0000002827267221 */ /* 0x000fe20000010000 */
[----:B------:R-:W3:Y:S01]  /*11020*/  MUFU.EX2 R22, R22 ;  /* 0x0000001600167308 */ /* 0x000ee20000000800 */
[----:B----4-:R-:W-:Y:S02]  /*11030*/  HMMA.16816.F32 R96, R4, R8, R96 ;  /* 0x000000080460723c */ /* 0x010fe40000001860 */
[----:B------:R-:W-:-:S04]  /*11040*/  FADD.FTZ R35, R35, R38 ;  /* 0x0000002623237221 */ /* 0x000fc80000010000 */
[----:B------:R-:W-:Y:S01]  /*11050*/  FADD.FTZ R34, R34, R35 ;  /* 0x0000002322227221 */ /* 0x000fe20000010000 */
[----:B------:R-:W4:Y:S01]  /*11060*/  MUFU.EX2 R58, R58 ;  /* 0x0000003a003a7308 */ /* 0x000f220000000800 */
[----:B------:R-:W-:Y:S01]  /*11070*/  HMMA.16816.F32 R92, R4, R10, R92 ;  /* 0x0000000a045c723c */ /* 0x000fe2000000185c */
[----:B------:R-:W5:Y:S01]  /*11080*/  LDSM.16.MT88.4 R8, [R116+0xe400] ;  /* 0x00e400007408783b */ /* 0x000f620000004200 */
[----:B------:R-:W-:-:S04]  /*11090*/  FADD.FTZ R31, R31, R34 ;  /* 0x000000221f1f7221 */ /* 0x000fc80000010000 */
[----:B------:R-:W-:Y:S01]  /*110a0*/  FADD.FTZ R30, R30, R31 ;  /* 0x0000001f1e1e7221 */ /* 0x000fe20000010000 */
[----:B------:R-:W4:Y:S01]  /*110b0*/  MUFU.EX2 R60, R60 ;  /* 0x0000003c003c7308 */ /* 0x000f220000000800 */
[----:B------:R-:W-:Y:S02]  /*110c0*/  HMMA.16816.F32 R88, R4, R16, R88 ;  /* 0x000000100458723c */ /* 0x000fe40000001858 */
[----:B------:R-:W-:-:S05]  /*110d0*/  FADD.FTZ R27, R27, R30 ;  /* 0x0000001e1b1b7221 */ /* 0x000fca0000010000 */
[----:B------:R-:W-:Y:S01]  /*110e0*/  MUFU.EX2 R48, R56 ;  /* 0x0000003800307308 */ /* 0x000fe20000000800 */
[C---:B------:R-:W-:Y:S01]  /*110f0*/  HMMA.16816.F32 R84, R4.reuse, R18, R84 ;  /* 0x000000120454723c */ /* 0x040fe20000001854 */
[----:B------:R-:W4:Y:S06]  /*11100*/  LDSM.16.MT88.4 R16, [R119+0xc800] ;  /* 0x00c800007710783b */ /* 0x000f2c0000004200 */
[----:B------:R-:W4:Y:S01]  /*11110*/  MUFU.EX2 R47, R54 ;  /* 0x00000036002f7308 */ /* 0x000f220000000800 */
[C---:B--2---:R-:W-:Y:S07]  /*11120*/  HMMA.16816.F32 R80, R4.reuse, R12, R80 ;  /* 0x0000000c0450723c */ /* 0x044fee0000001850 */
[----:B------:R-:W2:Y:S01]  /*11130*/  MUFU.EX2 R46, R52 ;  /* 0x00000034002e7308 */ /* 0x000ea20000000800 */
[C---:B------:R-:W-:Y:S01]  /*11140*/  HMMA.16816.F32 R76, R4.reuse, R14, R76 ;  /* 0x0000000e044c723c */ /* 0x040fe2000000184c */
[----:B------:R-:W2:Y:S06]  /*11150*/  LDSM.16.MT88.4 R12, [R119+0xa800] ;  /* 0x00a80000770c783b */ /* 0x000eac0000004200 */
[----:B------:R-:W2:Y:S01]  /*11160*/  MUFU.EX2 R49, R49 ;  /* 0x0000003100317308 */ /* 0x000ea20000000800 */
[C---:B-----5:R-:W-:Y:S08]  /*11170*/  HMMA.16816.F32 R72, R4.reuse, R8, R72 ;  /* 0x000000080448723c */ /* 0x060ff00000001848 */
[----:B------:R-:W-:Y:S01]  /*11180*/  HMMA.16816.F32 R68, R4, R10, R68 ;  /* 0x0000000a0444723c */ /* 0x000fe20000001844 */
[----:B------:R-:W5:Y:S01]  /*11190*/  LDSM.16.MT88.4 R8, [R116+0xa800] ;  /* 0x00a800007408783b */ /* 0x000f620000004200 */
[----:B-1----:R-:W-:-:S02]  /*111a0*/  F2FP.F16.F32.PACK_AB R4, R23, R20 ;  /* 0x000000141704723e */ /* 0x002fc400000000ff */
[----:B---3--:R-:W-:Y:S02]  /*111b0*/  F2FP.F16.F32.PACK_AB R6, R22, R21 ;  /* 0x000000151606723e */ /* 0x008fe400000000ff */
[----:B----4-:R-:W-:Y:S02]  /*111c0*/  F2FP.F16.F32.PACK_AB R5, R63, R58 ;  /* 0x0000003a3f05723e */ /* 0x010fe400000000ff */
[----:B------:R-:W-:-:S07]  /*111d0*/  F2FP.F16.F32.PACK_AB R7, R59, R60 ;  /* 0x0000003c3b07723e */ /* 0x000fce00000000ff */
[C---:B------:R-:W-:Y:S08]  /*111e0*/  HMMA.16816.F32 R96, R4.reuse, R16, R96 ;  /* 0x000000100460723c */ /* 0x040ff00000001860 */
[C---:B------:R-:W-:Y:S01]  /*111f0*/  HMMA.16816.F32 R92, R4.reuse, R18, R92 ;  /* 0x00000012045c723c */ /* 0x040fe2000000185c */
[----:B------:R-:W1:Y:S07]  /*11200*/  LDSM.16.MT88.4 R16, [R116+0xe800] ;  /* 0x00e800007410783b */ /* 0x000e6e0000004200 */
[C---:B--2---:R-:W-:Y:S08]  /*11210*/  HMMA.16816.F32 R112, R4.reuse, R12, R112 ;  /* 0x0000000c0470723c */ /* 0x044ff00000001870 */
[C---:B------:R-:W-:Y:S01]  /*11220*/  HMMA.16816.F32 R108, R4.reuse, R14, R108 ;  /* 0x0000000e046c723c */ /* 0x040fe2000000186c */
[----:B------:R-:W2:Y:S07]  /*11230*/  LDSM.16.MT88.4 R12, [R116+0xc800] ;  /* 0x00c80000740c783b */ /* 0x000eae0000004200 */
        /* <DEDUP_REMOVED lines=11> */
[----:B------:R-:W3:Y:S01]  /*112f0*/  LDSM.16.MT88.4 R8, [R116+0xac00] ;  /* 0x00ac00007408783b */ /* 0x000ee20000004200 */
        /* <DEDUP_REMOVED lines=130> */
.L_x_1860:
        /* <DEDUP_REMOVED lines=8> */
.L_x_1861:
[----:B------:R-:W1:Y:S01]  /*11ba0*/  LDCU UR4, c[0x0][0x3c4] ;  /* 0x00007880ff0477ac */ /* 0x000e620008000800 */
[----:B------:R-:W-:Y:S01]  /*11bb0*/  @!PT LDS RZ, [RZ] ;  /* 0x00000000fffff984 */ /* 0x000fe20000000800 */
[----:B------:R-:W-:Y:S01]  /*11bc0*/  @!PT LDS RZ, [RZ] ;  /* 0x00000000fffff984 */ /* 0x000fe20000000800 */
[----:B------:R-:W-:Y:S01]  /*11bd0*/  @!PT LDS RZ, [RZ] ;  /* 0x00000000fffff984 */ /* 0x000fe20000000800 */
[----:B------:R-:W-:Y:S01]  /*11be0*/  LDGSTS.E.BYPASS.LTC128B.128 [R161+0x9000], desc[UR6][R150.64] ;  /* 0x0900000096a17fae */ /* 0x000fe2000b981a06 */
[----:B------:R-:W-:-:S03]  /*11bf0*/  USHF.L.U32 UR5, UR8, 0x6, URZ ;  /* 0x0000000608057899 */ /* 0x000fc600080006ff */
[----:B------:R-:W-:Y:S04]  /*11c00*/  LDGSTS.E.BYPASS.LTC128B.128 [R161+0xb000], desc[UR6][R150.64+0x40] ;  /* 0x0b00004096a17fae */ /* 0x000fe8000b981a06 */
[----:B------:R-:W-:Y:S01]  /*11c10*/  LDGSTS.E.BYPASS.LTC128B.128 [R161+0xd000], desc[UR6][R150.64+0x80] ;  /* 0x0d00008096a17fae */ /* 0x000fe2000b981a06 */
[----:B------:R-:W-:Y:S01]  /*11c20*/  IADD3 R12, P0, PT, R150, UR5, RZ ;  /* 0x00000005960c7c10 */ /* 0x000fe2000ff1e0ff */
[----:B-1----:R-:W-:-:S06]  /*11c30*/  USHF.L.U64.HI UR4, UR8, 0x6, UR4 ;  /* 0x0000000608047899 */ /* 0x002fcc0008010204 */
[----:B------:R-:W-:Y:S02]  /*11c40*/  IADD3.X R13, PT, PT, R151, UR4, RZ, P0, !PT ;  /* 0x00000004970d7c10 */ /* 0x000fe400087fe4ff */
[----:B------:R-:W-:-:S03]  /*11c50*/  IADD3 R6, P0, PT, R12, UR5, RZ ;  /* 0x000000050c067c10 */ /* 0x000fc6000ff1e0ff */
[----:B------:R-:W-:Y:S01]  /*11c60*/  LDGSTS.E.BYPASS.LTC128B.128 [R161+0x9800], desc[UR6][R12.64] ;  /* 0x098000000ca17fae */ /* 0x000fe2000b981a06 */
[----:B------:R-:W-:Y:S02]  /*11c70*/  IADD3.X R7, PT, PT, R13, UR4, RZ, P0, !PT ;  /* 0x000000040d077c10 */ /* 0x000fe400087fe4ff */
[----:B------:R-:W-:Y:S01]  /*11c80*/  IADD3 R4, P0, PT, R6, UR5, RZ ;  /* 0x0000000506047c10 */ /* 0x000fe2000ff1e0ff */
[----:B------:R-:W-:Y:S03]  /*11c90*/  LDGSTS.E.BYPASS.LTC128B.128 [R161+0xb800], desc[UR6][R12.64+0x40] ;  /* 0x0b8000400ca17fae */ /* 0x000fe6000b981a06 */
[----:B------:R-:W-:Y:S01]  /*11ca0*/  IADD3.X R5, PT, PT, R7, UR4, RZ, P0, !PT ;  /* 0x0000000407057c10 */ /* 0x000fe200087fe4ff */
        /* <DEDUP_REMOVED lines=9> */
[----:B------:R-:W1:Y:S04]  /*11d40*/  LDSM.16.M88.4 R8, [R145+0x3400] ;  /* 0x003400009108783b */ /* 0x000e680000000200 */
[----:B------:R-:W2:Y:S04]  /*11d50*/  LDSM.16.M88.4 R56, [R145+0x3800] ;  /* 0x003800009138783b */ /* 0x000ea80000000200 */
        /* <DEDUP_REMOVED lines=11> */
[C---:B-1----:R-:W-:Y:S03]  /*11e10*/  HMMA.16816.F32 R12, R128.reuse, R8, RZ ;  /* 0x00000008800c723c */ /* 0x042fe600000018ff */
[----:B------:R-:W0:Y:S05]  /*11e20*/  LDGDEPBAR ;  /* 0x00000000000079af */ /* 0x000e2a0000000000 */
[C---:B--2---:R-:W-:Y:S08]  /*11e30*/  HMMA.16816.F32 R4, R128.reuse, R56, RZ ;  /* 0x000000388004723c */ /* 0x044ff000000018ff */
        /* <DEDUP_REMOVED lines=25> */
[----:B------:R-:W-:Y:S07]  /*11fd0*/  LDSM.16.M88.4 R168, [R145+0x5c00] ;  /* 0x005c000091a8783b */ /* 0x000fee0000000200 */
        /* <DEDUP_REMOVED lines=50> */
[C---:B------:R-:W-:Y:S08]  /*12300*/  HMMA.16816.F32 R52, R124.reuse, R168, R52 ;  /* 0x000000a87c34723c */ /* 0x040ff00000001834 */
[C---:B-1----:R-:W-:Y:S08]  /*12310*/  HMMA.16816.F32 R28, R124.reuse, R60, R28 ;  /* 0x0000003c7c1c723c */ /* 0x042ff0000000181c */
[C---:B------:R-:W-:Y:S01]  /*12320*/  HMMA.16816.F32 R24, R124.reuse, R62, R24 ;  /* 0x0000003e7c18723c */ /* 0x040fe20000001818 */
[----:B------:R-:W1:Y:S07]  /*12330*/  LDSM.16.M88.4 R60, [R145+0x7400] ;  /* 0x00740000913c783b */ /* 0x000e6e0000000200 */
[C---:B--2---:R-:W-:Y:S08]  /*12340*/  HMMA.16816.F32 R36, R124.reuse, R64, R36 ;  /* 0x000000407c24723c */ /* 0x044ff00000001824 */
[C---:B------:R-:W-:Y:S01]  /*12350*/  HMMA.16816.F32 R32, R124.reuse, R66, R32 ;  /* 0x000000427c20723c */ /* 0x040fe20000001820 */
[----:B------:R-:W2:Y:S07]  /*12360*/  LDSM.16.M88.4 R64, [R145+0x7000] ;  /* 0x007000009140783b */ /* 0x000eae0000000200 */
[C---:B------:R-:W-:Y:S01]  /*12370*/  HMMA.16816.F32 R48, R124.reuse, R170, R48 ;  /* 0x000000aa7c30723c */ /* 0x040fe20000001830 */
[----:B------:R-:W3:Y:S07]  /*12380*/  LDSM.16.M88.4 R168, [R145+0x7800] ;  /* 0x0078000091a8783b */ /* 0x000eee0000000200 */
[C---:B------:R-:W-:Y:S08]  /*12390*/  HMMA.16816.F32 R132, R124.reuse, R136, R132 ;  /* 0x000000887c84723c */ /* 0x040ff00000001884 */
[----:B------:R-:W-:Y:S01]  /*123a0*/  HMMA.16816.F32 R128, R124, R138, R128 ;  /* 0x0000008a7c80723c */ /* 0x000fe20000001880 */
[----:B------:R-:W4:Y:S04]  /*123b0*/  LDSM.16.M88.4 R124, [R145+0x7c00] ;  /* 0x007c0000917c783b */ /* 0x000f280000000200 */
[----:B------:R-:W-:Y:S03]  /*123c0*/  LDSM.16.M88.4 R136, [R145+0x8800] ;  /* 0x008800009188783b */ /* 0x000fe60000000200 */
        /* <DEDUP_REMOVED lines=18> */
[----:B------:R-:W-:Y:S08]  /*124f0*/  HMMA.16816.F32 R28, R140, R136, R28 ;  /* 0x000000888c1c723c */ /* 0x000ff0000000181c */
[----:B---3--:R-:W-:Y:S08]  /*12500*/  HMMA.16816.F32 R4, R124, R168, R4 ;  /* 0x000000a87c04723c */ /* 0x008ff00000001804 */
[----:B------:R-:W-:Y:S01]  /*12510*/  HMMA.16816.F32 R24, R140, R138, R24 ;  /* 0x0000008a8c18723c */ /* 0x000fe20000001818 */
[----:B------:R-:W3:Y:S07]  /*12520*/  LDSM.16.M88.4 R136, [R145+0x8c00] ;  /* 0x008c00009188783b */ /* 0x000eee0000000200 */
[C---:B-1----:R-:W-:Y:S03]  /*12530*/  HMMA.16816.F32 R12, R124.reuse, R60, R12 ;  /* 0x0000003c7c0c723c */ /* 0x042fe6000000180c */
[----:B------:R-:W-:Y:S01]  /*12540*/  FMUL.FTZ R4, R4, UR14 ;  /* 0x0000000e04047c20 */ /* 0x000fe20008410000 */
[----:B------:R-:W-:Y:S01]  /*12550*/  FMUL.FTZ R5, R5, UR14 ;  /* 0x0000000e05057c20 */ /* 0x000fe20008410000 */
[----:B------:R-:W-:Y:S01]  /*12560*/  FMUL.FTZ R6, R6, UR14 ;  /* 0x0000000e06067c20 */ /* 0x000fe20008410000 */
[----:B------:R-:W-:Y:S01]  /*12570*/  FMUL.FTZ R7, R7, UR14 ;  /* 0x0000000e07077c20 */ /* 0x000fe20008410000 */
[----:B------:R-:W-:Y:S01]  /*12580*/  MUFU.TANH R163, R4 ;  /* 0x0000000400a37308 */ /* 0x000fe20000002400 */
[C---:B------:R-:W-:Y:S01]  /*12590*/  HMMA.16816.F32 R8, R124.reuse, R62, R8 ;  /* 0x0000003e7c08723c */ /* 0x040fe20000001808 */
[----:B------:R-:W1:Y:S06]  /*125a0*/  LDSM.16.M88.4 R60, [R118+0x8000] ;  /* 0x00800000763c783b */ /* 0x000e6c0000000200 */
[----:B------:R-:W-:Y:S01]  /*125b0*/  MUFU.TANH R149, R5 ;  /* 0x0000000500957308 */ /* 0x000fe20000002400 */
[----:B--2---:R-:W-:Y:S03]  /*125c0*/  HMMA.16816.F32 R20, R124, R64, R20 ;  /* 0x000000407c14723c */ /* 0x004fe60000001814 */
[----:B------:R-:W-:-:S04]  /*125d0*/  FMUL.FTZ R15, R15, UR14 ;  /* 0x0000000e0f0f7c20 */ /* 0x000fc80008410000 */
[----:B------:R-:W-:Y:S01]  /*125e0*/  MUFU.TANH R233, R6 ;  /* 0x0000000600e97308 */ /* 0x000fe20000002400 */
[C---:B------:R-:W-:Y:S01]  /*125f0*/  HMMA.16816.F32 R16, R124.reuse, R66, R16 ;  /* 0x000000427c10723c */ /* 0x040fe20000001810 */
[----:B------:R-:W2:Y:S02]  /*12600*/  LDSM.16.M88.4 R64, [R118+0x7c00] ;  /* 0x007c00007640783b */ /* 0x000ea40000000200 */
[----:B------:R-:W-:Y:S01]  /*12610*/  FMUL.FTZ R9, R9, UR14 ;  /* 0x0000000e09097c20 */ /* 0x000fe20008410000 */
[----:B------:R-:W-:Y:S01]  /*12620*/  FMUL.FTZ R8, R8, UR14 ;  /* 0x0000000e08087c20 */ /* 0x000fe20008410000 */
[----:B------:R-:W-:Y:S01]  /*12630*/  FMUL.FTZ R10, R10, UR14 ;  /* 0x0000000e0a0a7c20 */ /* 0x000fe20008410000 */
[----:B------:R-:W-:Y:S01]  /*12640*/  FMUL.FTZ R11, R11, UR14 ;  /* 0x0000000e0b0b7c20 */ /* 0x000fe20008410000 */
[----:B------:R4:W-:Y:S01]  /*12650*/  MUFU.TANH R179, R7 ;  /* 0x0000000700b37308 */ /* 0x0009e20000002400 */
[----:B------:R-:W-:Y:S03]  /*12660*/  HMMA.16816.F32 R56, R124, R170, R56 ;  /* 0x000000aa7c38723c */ /* 0x000fe60000001838 */
[----:B------:R-:W-:Y:S01]  /*12670*/  FMUL.FTZ R117, R20, UR14 ;  /* 0x0000000e14757c20 */ /* 0x000fe20008410000 */
[----:B------:R-:W-:Y:S01]  /*12680*/  FMUL.FTZ R20, R21, UR14 ;  /* 0x0000000e15147c20 */ /* 0x000fe20008410000 */
[----:B------:R-:W-:-:S02]  /*12690*/  FMUL.FTZ R23, R23, UR14 ;  /* 0x0000000e17177c20 */ /* 0x000fc40008410000 */
[----:B------:R5:W-:Y:S01]  /*126a0*/  MUFU.TANH R241, R9 ;  /* 0x0000000900f17308 */ /* 0x000be20000002400 */
[----:B---3--:R-:W-:Y:S03]  /*126b0*/  HMMA.16816.F32 R132, R140, R136, R132 ;  /* 0x000000888c84723c */ /* 0x008fe60000001884 */
[----:B------:R-:W-:Y:S01]  /*126c0*/  FMUL.FTZ R21, R16, UR14 ;  /* 0x0000000e10157c20 */ /* 0x000fe20008410000 */
[----:B------:R-:W-:Y:S01]  /*126d0*/  FMUL.FTZ R16, R17, UR14 ;  /* 0x0000000e11107c20 */ /* 0x000fe20008410000 */
[----:B------:R-:W-:Y:S02]  /*126e0*/  FMUL.FTZ R19, R19, UR14 ;  /* 0x0000000e13137c20 */ /* 0x000fe40008410000 */
[----:B------:R-:W3:Y:S01]  /*126f0*/  MUFU.TANH R117, R117 ;  /* 0x0000007500757308 */ /* 0x000ee20000002400 */
[----:B----4-:R-:W4:Y:S01]  /*12700*/  LDSM.16.M88.4 R4, [R118+0x8400] ;  /* 0x008400007604783b */ /* 0x010f220000000200 */
[C---:B-1----:R-:W-:Y:S01]  /*12710*/  HMMA.16816.F32 R44, R124.reuse, R60, R44 ;  /* 0x0000003c7c2c723c */ /* 0x042fe2000000182c */
[----:B------:R-:W-:Y:S01]  /*12720*/  FMUL.FTZ R61, R14, UR14 ;  /* 0x0000000e0e3d7c20 */ /* 0x000fe20008410000 */
[----:B------:R-:W-:Y:S01]  /*12730*/  FMUL.FTZ R56, R56, UR14 ;  /* 0x0000000e38387c20 */ /* 0x000fe20008410000 */
[----:B------:R-:W-:Y:S01]  /*12740*/  FMUL.FTZ R57, R57, UR14 ;  /* 0x0000000e39397c20 */ /* 0x000fe20008410000 */
[----:B------:R-:W-:Y:S01]  /*12750*/  FMUL.FTZ R58, R58, UR14 ;  /* 0x0000000e3a3a7c20 */ /* 0x000fe20008410000 */
[----:B------:R-:W-:Y:S01]  /*12760*/  FMUL.FTZ R59, R59, UR14 ;  /* 0x0000000e3b3b7c20 */ /* 0x000fe20008410000 */
[----:B------:R1:W-:Y:S01]  /*12770*/  MUFU.TANH R14, R8 ;  /* 0x00000008000e7308 */ /* 0x0003e20000002400 */
[----:B-----5:R-:W-:Y:S01]  /*12780*/  IMAD.SHL.U32 R9, R153, 0x2, RZ ;  /* 0x0000000299097824 */ /* 0x020fe200078e00ff */
[----:B------:R-:W-:Y:S04]  /*12790*/  HMMA.16816.F32 R40, R124, R62, R40 ;  /* 0x0000003e7c28723c */ /* 0x000fe80000001828 */
[----:B------:R-:W-:-:S02]  /*127a0*/  LOP3.LUT R9, R9, 0x6, RZ, 0xc0, !PT ;  /* 0x0000000609097812 */ /* 0x000fc400078ec0ff */
[----:B------:R-:W-:Y:S02]  /*127b0*/  MUFU.TANH R60, R23 ;  /* 0x00000017003c7308 */ /* 0x000fe40000002400 */
[C---:B--2---:R-:W-:Y:S01]  /*127c0*/  HMMA.16816.F32 R48, R124.reuse, R66, R48 ;  /* 0x000000427c30723c */ /* 0x044fe20000001830 */
[----:B------:R-:W-:Y:S02]  /*127d0*/  FMUL.FTZ R66, R22, UR14 ;  /* 0x0000000e16427c20 */ /* 0x000fe40008410000 */
[----:B------:R-:W-:Y:S01]  /*127e0*/  FMUL.FTZ R47, R47, UR14 ;  /* 0x0000000e2f2f7c20 */ /* 0x000fe20008410000 */
[----:B------:R-:W-:Y:S01]  /*127f0*/  FMUL.FTZ R45, R45, UR14 ;  /* 0x0000000e2d2d7c20 */ /* 0x000fe20008410000 */
[----:B------:R-:W-:Y:S01]  /*12800*/  FMUL.FTZ R46, R46, UR14 ;  /* 0x0000000e2e2e7c20 */ /* 0x000fe20008410000 */
[----:B------:R2:W-:Y:S01]  /*12810*/  MUFU.TANH R67, R10 ;  /* 0x0000000a00437308 */ /* 0x0005e20000002400 */
[----:B-1----:R-:W-:Y:S01]  /*12820*/  IMAD R8, R120, 0x80, R9 ;  /* 0x0000008078087824 */ /* 0x002fe200078e0209 */
[----:B------:R-:W-:Y:S01]  /*12830*/  HMMA.16816.F32 R52, R124, R64, R52 ;  /* 0x000000407c34723c */ /* 0x000fe20000001834 */
[----:B------:R-:W-:Y:S01]  /*12840*/  FMUL.FTZ R64, R18, UR14 ;  /* 0x0000000e12407c20 */ /* 0x000fe20008410000 */
[----:B------:R-:W-:Y:S01]  /*12850*/  FMUL.FTZ R18, R12, UR14 ;  /* 0x0000000e0c127c20 */ /* 0x000fe20008410000 */
[----:B------:R-:W-:Y:S01]  /*12860*/  FMUL.FTZ R12, R13, UR14 ;  /* 0x0000000e0d0c7c20 */ /* 0x000fe20008410000 */
[----:B------:R-:W-:Y:S01]  /*12870*/  FMUL.FTZ R40, R40, UR14 ;  /* 0x0000000e28287c20 */ /* 0x000fe20008410000 */
[----:B------:R-:W-:Y:S01]  /*12880*/  FMUL.FTZ R41, R41, UR14 ;  /* 0x0000000e29297c20 */ /* 0x000fe20008410000 */
[----:B------:R-:W1:Y:S01]  /*12890*/  MUFU.TANH R21, R21 ;  /* 0x0000001500157308 */ /* 0x000e620000002400 */
[----:B------:R-:W-:Y:S01]  /*128a0*/  FMUL.FTZ R42, R42, UR14 ;  /* 0x0000000e2a2a7c20 */ /* 0x000fe20008410000 */
[----:B------:R-:W-:Y:S01]  /*128b0*/  HMMA.16816.F32 R128, R140, R138, R128 ;  /* 0x0000008a8c80723c */ /* 0x000fe20000001880 */
[----:B------:R-:W-:Y:S01]  /*128c0*/  FMUL.FTZ R44, R44, UR14 ;  /* 0x0000000e2c2c7c20 */ /* 0x000fe20008410000 */
[----:B------:R-:W-:Y:S01]  /*128d0*/  FMUL.FTZ R43, R43, UR14 ;  /* 0x0000000e2b2b7c20 */ /* 0x000fe20008410000 */
[----:B------:R-:W-:Y:S01]  /*128e0*/  FMUL.FTZ R49, R49, UR14 ;  /* 0x0000000e31317c20 */ /* 0x000fe20008410000 */
[----:B------:R-:W-:Y:S01]  /*128f0*/  FMUL.FTZ R50, R50, UR14 ;  /* 0x0000000e32327c20 */ /* 0x000fe20008410000 */
[----:B------:R-:W-:Y:S01]  /*12900*/  FMUL.FTZ R48, R48, UR14 ;  /* 0x0000000e30307c20 */ /* 0x000fe20008410000 */
[----:B------:R-:W5:Y:S01]  /*12910*/  MUFU.TANH R66, R66 ;  /* 0x0000004200427308 */ /* 0x000f620000002400 */
[C---:B--2---:R-:W-:Y:S01]  /*12920*/  VIADD R10, R8.reuse, 0xffffff00 ;  /* 0xffffff00080a7836 */ /* 0x044fe20000000000 */
[----:B----4-:R-:W-:Y:S01]  /*12930*/  HMMA.16816.F32 R36, R124, R4, R36 ;  /* 0x000000047c24723c */ /* 0x010fe20000001824 */
[----:B------:R-:W-:-:S02]  /*12940*/  VIADD R4, R8, 0xffffff01 ;  /* 0xffffff0108047836 */ /* 0x000fc40000000000 */
[----:B------:R-:W-:Y:S01]  /*12950*/  FMUL.FTZ R51, R51, UR14 ;  /* 0x0000000e33337c20 */ /* 0x000fe20008410000 */
[----:B------:R-:W-:Y:S01]  /*12960*/  FMUL.FTZ R52, R52, UR14 ;  /* 0x0000000e34347c20 */ /* 0x000fe20008410000 */
[-C--:B------:R-:W-:Y:S01]  /*12970*/  ISETP.GE.AND P1, PT, R10, R3.reuse, PT ;  /* 0x000000030a00720c */ /* 0x080fe20003f26270 */
[----:B------:R-:W-:Y:S01]  /*12980*/  FMUL.FTZ R53, R53, UR14 ;  /* 0x0000000e35357c20 */ /* 0x000fe20008410000 */
[C---:B------:R-:W-:Y:S01]  /*12990*/  ISETP.GE.AND P0, PT, R4.reuse, R3, PT ;  /* 0x000000030400720c */ /* 0x040fe20003f06270 */
[----:B------:R-:W2:Y:S01]  /*129a0*/  MUFU.TANH R22, R19 ;  /* 0x0000001300167308 */ /* 0x000ea20000002400 */
[-C--:B------:R-:W-:Y:S01]  /*129b0*/  ISETP.GE.AND P3, PT, R4, R121.reuse, PT ;  /* 0x000000790400720c */ /* 0x080fe20003f66270 */
[----:B------:R-:W-:Y:S01]  /*129c0*/  VIADD R4, R8, 0xffffff09 ;  /* 0xffffff0908047836 */ /* 0x000fe20000000000 */
[----:B---3--:R-:W-:Y:S01]  /*129d0*/  FSEL R9, R117, -INF , !P1 ;  /* 0xff80000075097808 */ /* 0x008fe20004800000 */
[----:B------:R-:W-:Y:S01]  /*129e0*/  HMMA.16816.F32 R32, R124, R6, R32 ;  /* 0x000000067c20723c */ /* 0x000fe20000001820 */
[----:B------:R-:W-:Y:S01]  /*129f0*/  ISETP.GE.AND P4, PT, R10, R121, PT ;  /* 0x000000790a00720c */ /* 0x000fe20003f86270 */
[----:B------:R-:W-:Y:S01]  /*12a00*/  VIADD R10, R8, 0xffffff08 ;  /* 0xffffff08080a7836 */ /* 0x000fe20000000000 */
[C---:B------:R-:W-:Y:S01]  /*12a10*/  ISETP.GE.AND P2, PT, R4.reuse, R3, PT ;  /* 0x000000030400720c */ /* 0x040fe20003f46270 */
[----:B------:R-:W3:Y:S01]  /*12a20*/  MUFU.TANH R18, R18 ;  /* 0x0000001200127308 */ /* 0x000ee20000002400 */
[----:B------:R-:W-:Y:S01]  /*12a30*/  ISETP.GE.AND P1, PT, R4, R121, PT ;  /* 0x000000790400720c */ /* 0x000fe20003f26270 */
[----:B------:R-:W-:Y:S01]  /*12a40*/  FMUL.FTZ R54, R54, UR14 ;  /* 0x0000000e36367c20 */ /* 0x000fe20008410000 */
[----:B------:R-:W4:Y:S01]  /*12a50*/  LDSM.16.M88.4 R4, [R118+0x8800] ;  /* 0x008800007604783b */ /* 0x000f220000000200 */
[----:B------:R-:W-:Y:S01]  /*12a60*/  ISETP.GE.AND P6, PT, R10, R3, PT ;  /* 0x000000030a00720c */ /* 0x000fe20003fc6270 */
[----:B------:R-:W-:Y:S01]  /*12a70*/  FMUL.FTZ R197, R36, UR14 ;  /* 0x0000000e24c57c20 */ /* 0x000fe20008410000 */
[-C--:B------:R-:W-:Y:S01]  /*12a80*/  ISETP.GE.AND P5, PT, R10, R121.reuse, PT ;  /* 0x000000790a00720c */ /* 0x080fe20003fa6270 */
[C---:B------:R-:W-:Y:S01]  /*12a90*/  VIADD R10, R8.reuse, 0xffffff11 ;  /* 0xffffff11080a7836 */ /* 0x040fe20000000000 */
[----:B------:R-:W3:Y:S01]  /*12aa0*/  MUFU.TANH R16, R16 ;  /* 0x0000001000107308 */ /* 0x000ee20000002400 */
[----:B------:R-:W-:Y:S01]  /*12ab0*/  VIADD R36, R8, 0xffffff10 ;  /* 0xffffff1008247836 */ /* 0x000fe20000000000 */
[----:B-1----:R-:W-:Y:S01]  /*12ac0*/  FSEL R21, R21, -INF , !P6 ;  /* 0xff80000015157808 */ /* 0x002fe20007000000 */
[----:B------:R-:W-:Y:S01]  /*12ad0*/  FMUL.FTZ R55, R55, UR14 ;  /* 0x0000000e37377c20 */ /* 0x000fe20008410000 */
[----:B-----5:R-:W-:Y:S01]  /*12ae0*/  FSEL R17, R66, -INF , !P4 ;  /* 0xff80000042117808 */ /* 0x020fe20006000000 */
[----:B------:R-:W-:Y:S01]  /*12af0*/  FMUL.FTZ R37, R37, UR14 ;  /* 0x0000000e25257c20 */ /* 0x000fe20008410000 */
[----:B------:R-:W-:Y:S01]  /*12b00*/  ISETP.GE.AND P6, PT, R10, R121, PT ;  /* 0x000000790a00720c */ /* 0x000fe20003fc6270 */
[----:B------:R-:W-:Y:S01]  /*12b10*/  FMUL.FTZ R38, R38, UR14 ;  /* 0x0000000e26267c20 */ /* 0x000fe20008410000 */
[----:B------:R-:W-:Y:S01]  /*12b20*/  MUFU.TANH R12, R12 ;  /* 0x0000000c000c7308 */ /* 0x000fe20000002400 */
[----:B------:R-:W-:Y:S01]  /*12b30*/  ISETP.GE.AND P4, PT, R36, R3, PT ;  /* 0x000000032400720c */ /* 0x000fe20003f86270 */
[----:B------:R-:W-:Y:S01]  /*12b40*/  FMUL.FTZ R33, R33, UR14 ;  /* 0x0000000e21217c20 */ /* 0x000fe20008410000 */
[----:B--2---:R-:W-:Y:S01]  /*12b50*/  FSEL R13, R22, -INF , !P1 ;  /* 0xff800000160d7808 */ /* 0x004fe20004800000 */
[----:B------:R-:W-:Y:S01]  /*12b60*/  FMUL.FTZ R34, R34, UR14 ;  /* 0x0000000e22227c20 */ /* 0x000fe20008410000 */
[----:B---3--:R-:W-:Y:S01]  /*12b70*/  FSEL R63, R18, -INF , !P4 ;  /* 0xff800000123f7808 */ /* 0x008fe20006000000 */
[----:B------:R-:W-:Y:S01]  /*12b80*/  FMUL.FTZ R39, R39, UR14 ;  /* 0x0000000e27277c20 */ /* 0x000fe20008410000 */
[----:B------:R-:W-:Y:S01]  /*12b90*/  FMUL.FTZ R32, R32, UR14 ;  /* 0x0000000e20207c20 */ /* 0x000fe20008410000 */
[----:B------:R1:W2:Y:S01]  /*12ba0*/  MUFU.TANH R65, R15 ;  /* 0x0000000f00417308 */ /* 0x0002a20000002400 */
[----:B------:R-:W-:Y:S01]  /*12bb0*/  FSEL R19, R16, -INF , !P2 ;  /* 0xff80000010137808 */ /* 0x000fe20005000000 */
[----:B------:R-:W-:-:S02]  /*12bc0*/  VIADD R16, R8, 0xffffff20 ;  /* 0xffffff2008107836 */ /* 0x000fc40000000000 */
[----:B------:R-:W-:-:S04]  /*12bd0*/  FMUL.FTZ R35, R35, UR14 ;  /* 0x0000000e23237c20 */ /* 0x000fc80008410000 */
[----:B------:R-:W3:Y:S08]  /*12be0*/  MUFU.TANH R20, R20 ;  /* 0x0000001400147308 */ /* 0x000ef00000002400 */
[----:B------:R-:W5:Y:S01]  /*12bf0*/  MUFU.TANH R64, R64 ;  /* 0x0000004000407308 */ /* 0x000f620000002400 */
[----:B-1----:R-:W-:Y:S02]  /*12c00*/  FSEL R15, R60, -INF , !P3 ;  /* 0xff8000003c0f7808 */ /* 0x002fe40005800000 */
[-C--:B------:R-:W-:Y:S01]  /*12c10*/  ISETP.GE.AND P3, PT, R10, R3.reuse, PT ;  /* 0x000000030a00720c */ /* 0x080fe20003f66270 */
[C---:B------:R-:W-:Y:S01]  /*12c20*/  VIADD R10, R8.reuse, 0xffffff19 ;  /* 0xffffff19080a7836 */ /* 0x040fe20000000000 */
[----:B--2---:R-:W-:Y:S01]  /*12c30*/  FSEL R65, R65, -INF , !P6 ;  /* 0xff80000041417808 */ /* 0x004fe20007000000 */
[----:B----4-:R-:W-:Y:S01]  /*12c40*/  HMMA.16816.F32 R28, R124, R4, R28 ;  /* 0x000000047c1c723c */ /* 0x010fe2000000181c */
[----:B------:R-:W-:Y:S01]  /*12c50*/  VIADD R4, R8, 0xffffff30 ;  /* 0xffffff3008047836 */ /* 0x000fe20000000000 */
[----:B------:R1:W-:Y:S01]  /*12c60*/  MUFU.TANH R207, R47 ;  /* 0x0000002f00cf7308 */ /* 0x0003e20000002400 */
[----:B------:R-:W-:-:S02]  /*12c70*/  ISETP.GE.AND P1, PT, R10, R3, PT ;  /* 0x000000030a00720c */ /* 0x000fc40003f26270 */
[----:B------:R-:W-:Y:S01]  /*12c80*/  ISETP.GE.AND P4, PT, R10, R121, PT ;  /* 0x000000790a00720c */ /* 0x000fe20003f86270 */
[----:B------:R-:W-:Y:S01]  /*12c90*/  VIADD R10, R8, 0xffffff21 ;  /* 0xffffff21080a7836 */ /* 0x000fe20000000000 */
[----:B---3--:R-:W-:Y:S01]  /*12ca0*/  FSEL R23, R20, -INF , !P0 ;  /* 0xff80000014177808 */ /* 0x008fe20004000000 */
[----:B------:R-:W-:Y:S01]  /*12cb0*/  HMMA.16816.F32 R24, R124, R6, R24 ;  /* 0x000000067c18723c */ /* 0x000fe20000001818 */
[----:B------:R-:W-:Y:S01]  /*12cc0*/  VIADD R20, R8, 0xffffff18 ;  /* 0xffffff1808147836 */ /* 0x000fe20000000000 */
[----:B------:R-:W2:Y:S01]  /*12cd0*/  MUFU.TANH R61, R61 ;  /* 0x0000003d003d7308 */ /* 0x000ea20000002400 */
[----:B------:R-:W-:Y:S02]  /*12ce0*/  ISETP.GE.AND P6, PT, R10, R3, PT ;  /* 0x000000030a00720c */ /* 0x000fe40003fc6270 */
[----:B------:R-:W-:Y:S02]  /*12cf0*/  ISETP.GE.AND P0, PT, R36, R121, PT ;  /* 0x000000792400720c */ /* 0x000fe40003f06270 */
[----:B------:R-:W-:-:S02]  /*12d00*/  FSEL R149, R149, -INF , !P6 ;  /* 0xff80000095957808 */ /* 0x000fc40007000000 */
[-C--:B------:R-:W-:Y:S01]  /*12d10*/  ISETP.GE.AND P6, PT, R4, R121.reuse, PT ;  /* 0x000000790400720c */ /* 0x080fe20003fc6270 */
[----:B------:R5:W3:Y:S01]  /*12d20*/  MUFU.TANH R239, R11 ;  /* 0x0000000b00ef7308 */ /* 0x000ae20000002400 */
[----:B-1----:R-:W-:Y:S01]  /*12d30*/  FSEL R47, R12, -INF , !P3 ;  /* 0xff8000000c2f7808 */ /* 0x002fe20005800000 */
[----:B------:R-:W-:Y:S01]  /*12d40*/  VIADD R12, R8, 0xffffff31 ;  /* 0xffffff31080c7836 */ /* 0x000fe20000000000 */
[-C--:B------:R-:W-:Y:S01]  /*12d50*/  ISETP.GE.AND P3, PT, R16, R121.reuse, PT ;  /* 0x000000791000720c */ /* 0x080fe20003f66270 */
[----:B------:R-:W-:Y:S01]  /*12d60*/  FMUL.FTZ R28, R28, UR14 ;  /* 0x0000000e1c1c7c20 */ /* 0x000fe20008410000 */
[----:B------:R-:W-:Y:S01]  /*12d70*/  ISETP.GE.AND P2, PT, R20, R121, PT ;  /* 0x000000791400720c */ /* 0x000fe20003f46270 */
[----:B------:R-:W-:Y:S01]  /*12d80*/  FMUL.FTZ R31, R31, UR14 ;  /* 0x0000000e1f1f7c20 */ /* 0x000fe20008410000 */
[----:B------:R-:W-:Y:S01]  /*12d90*/  FSEL R233, R233, -INF , !P3 ;  /* 0xff800000e9e97808 */ /* 0x000fe20005800000 */
[----:B------:R1:W-:Y:S01]  /*12da0*/  MUFU.TANH R215, R45 ;  /* 0x0000002d00d77308 */ /* 0x0003e20000002400 */
[-C--:B------:R-:W-:Y:S01]  /*12db0*/  ISETP.GE.AND P3, PT, R4, R3.reuse, PT ;  /* 0x000000030400720c */ /* 0x080fe20003f66270 */
[----:B------:R-:W-:Y:S01]  /*12dc0*/  FMUL.FTZ R24, R24, UR14 ;  /* 0x0000000e18187c20 */ /* 0x000fe20008410000 */
[----:B------:R-:W4:Y:S01]  /*12dd0*/  LDSM.16.M88.4 R4, [R118+0x8c00] ;  /* 0x008c00007604783b */ /* 0x000f220000000200 */
[----:B------:R-:W-:Y:S01]  /*12de0*/  FSEL R67, R67, -INF , !P2 ;  /* 0xff80000043437808 */ /* 0x000fe20005000000 */
[----:B------:R-:W-:Y:S01]  /*12df0*/  FMUL.FTZ R30, R30, UR14 ;  /* 0x0000000e1e1e7c20 */ /* 0x000fe20008410000 */
[----:B------:R-:W-:Y:S01]  /*12e00*/  FSEL R241, R241, -INF , !P1 ;  /* 0xff800000f1f17808 */ /* 0x000fe20004800000 */
[----:B------:R-:W-:Y:S01]  /*12e10*/  FMUL.FTZ R29, R29, UR14 ;  /* 0x0000000e1d1d7c20 */ /* 0x000fe20008410000 */
[----:B------:R-:W3:Y:S01]  /*12e20*/  MUFU.TANH R237, R56 ;  /* 0x0000003800ed7308 */ /* 0x000ee20000002400 */
[----:B-----5:R-:W-:Y:S01]  /*12e30*/  FSEL R11, R64, -INF , !P5 ;  /* 0xff800000400b7808 */ /* 0x020fe20006800000 */
[----:B------:R-:W-:Y:S01]  /*12e40*/  FMUL.FTZ R25, R25, UR14 ;  /* 0x0000000e19197c20 */ /* 0x000fe20008410000 */
[-C--:B------:R-:W-:Y:S01]  /*12e50*/  ISETP.GE.AND P5, PT, R20, R3.reuse, PT ;  /* 0x000000031400720c */ /* 0x080fe20003fa6270 */
[----:B------:R-:W-:Y:S01]  /*12e60*/  FMUL.FTZ R26, R26, UR14 ;  /* 0x0000000e1a1a7c20 */ /* 0x000fe20008410000 */
[----:B--2---:R-:W-:Y:S01]  /*12e70*/  FSEL R61, R61, -INF , !P0 ;  /* 0xff8000003d3d7808 */ /* 0x004fe20004000000 */
[----:B------:R-:W-:Y:S01]  /*12e80*/  FMUL.FTZ R27, R27, UR14 ;  /* 0x0000000e1b1b7c20 */ /* 0x000fe20008410000 */
[----:B------:R-:W-:Y:S01]  /*12e90*/  ISETP.GE.AND P0, PT, R16, R3, PT ;  /* 0x000000031000720c */ /* 0x000fe20003f06270 */
[----:B------:R-:W-:Y:S01]  /*12ea0*/  MUFU.TANH R235, R57 ;  /* 0x0000003900eb7308 */ /* 0x000fe20000002400 */
[----:B-1----:R-:W-:Y:S01]  /*12eb0*/  FSEL R45, R14, -INF , !P5 ;  /* 0xff8000000e2d7808 */ /* 0x002fe20006800000 */
[----:B------:R-:W-:-:S04]  /*12ec0*/  DEPBAR.LE SB0, 0x0 ;  /* 0x000080000000791a */ /* 0x000fc80000000000 */
[----:B------:R-:W-:Y:S01]  /*12ed0*/  ISETP.GE.AND P5, PT, R10, R121, PT ;  /* 0x000000790a00720c */ /* 0x000fe20003fa6270 */
[----:B------:R-:W-:Y:S01]  /*12ee0*/  VIADD R10, R8, 0xffffff28 ;  /* 0xffffff28080a7836 */ /* 0x000fe20000000000 */
[----:B------:R-:W1:Y:S01]  /*12ef0*/  MUFU.TANH R177, R58 ;  /* 0x0000003a00b17308 */ /* 0x000e620000002400 */
[----:B---3--:R-:W-:Y:S02]  /*12f00*/  FSEL R239, R239, -INF , !P4 ;  /* 0xff800000efef7808 */ /* 0x008fe40006000000 */
[----:B------:R-:W-:Y:S02]  /*12f10*/  FSEL R163, R163, -INF , !P0 ;  /* 0xff800000a3a37808 */ /* 0x000fe40004000000 */
[C---:B------:R-:W-:Y:S02]  /*12f20*/  ISETP.GE.AND P2, PT, R10.reuse, R3, PT ;  /* 0x000000030a00720c */ /* 0x040fe40003f46270 */
[----:B------:R-:W-:Y:S01]  /*12f30*/  ISETP.GE.AND P1, PT, R10, R121, PT ;  /* 0x000000790a00720c */ /* 0x000fe20003f26270 */
[----:B------:R-:W2:Y:S01]  /*12f40*/  MUFU.TANH R231, R59 ;  /* 0x0000003b00e77308 */ /* 0x000ea20000002400 */
[----:B------:R-:W-:Y:S01]  /*12f50*/  VIADD R10, R8, 0xffffff29 ;  /* 0xffffff29080a7836 */ /* 0x000fe20000000000 */
[----:B------:R-:W-:-:S02]  /*12f60*/  FSEL R179, R179, -INF , !P5 ;  /* 0xff800000b3b37808 */ /* 0x000fc40006800000 */
[----:B------:R-:W-:Y:S02]  /*12f70*/  FSEL R237, R237, -INF , !P2 ;  /* 0xff800000eded7808 */ /* 0x000fe40005000000 */
[C---:B------:R-:W-:Y:S02]  /*12f80*/  ISETP.GE.AND P4, PT, R10.reuse, R3, PT ;  /* 0x000000030a00720c */ /* 0x040fe40003f86270 */
[----:B------:R-:W3:Y:S01]  /*12f90*/  MUFU.TANH R199, R52 ;  /* 0x0000003400c77308 */ /* 0x000ee20000002400 */
[----:B------:R-:W-:Y:S01]  /*12fa0*/  ISETP.GE.AND P0, PT, R10, R121, PT ;  /* 0x000000790a00720c */ /* 0x000fe20003f06270 */
[C---:B------:R-:W-:Y:S01]  /*12fb0*/  VIADD R10, R8.reuse, 0xffffff38 ;  /* 0xffffff38080a7836 */ /* 0x040fe20000000000 */
[----:B-1----:R-:W-:Y:S01]  /*12fc0*/  FSEL R177, R177, -INF , !P1 ;  /* 0xff800000b1b17808 */ /* 0x002fe20004800000 */
[C---:B----4-:R-:W-:Y:S01]  /*12fd0*/  HMMA.16816.F32 R132, R124.reuse, R4, R132 ;  /* 0x000000047c84723c */ /* 0x050fe20000001884 */
[----:B------:R-:W-:Y:S01]  /*12fe0*/  FSEL R235, R235, -INF , !P4 ;  /* 0xff800000ebeb7808 */ /* 0x000fe20006000000 */
[----:B------:R-:W-:Y:S01]  /*12ff0*/  VIADD R4, R8, 0xffffff50 ;  /* 0xffffff5008047836 */ /* 0x000fe20000000000 */
[C---:B------:R-:W-:Y:S01]  /*13000*/  ISETP.GE.AND P5, PT, R12.reuse, R3, PT ;  /* 0x000000030c00720c */ /* 0x040fe20003fa6270 */
[----:B------:R-:W1:Y:S01]  /*13010*/  MUFU.TANH R229, R53 ;  /* 0x0000003500e57308 */ /* 0x000e620000002400 */
[----:B------:R-:W-:Y:S01]  /*13020*/  ISETP.GE.AND P2, PT, R12, R121, PT ;  /* 0x000000790c00720c */ /* 0x000fe20003f46270 */
[----:B------:R-:W-:Y:S01]  /*13030*/  VIADD R12, R8, 0xffffff39 ;  /* 0xffffff39080c7836 */ /* 0x000fe20000000000 */
[C---:B------:R-:W-:Y:S01]  /*13040*/  ISETP.GE.AND P1, PT, R10.reuse, R3, PT ;  /* 0x000000030a00720c */ /* 0x040fe20003f26270 */
[----:B------:R-:W-:Y:S01]  /*13050*/  HMMA.16816.F32 R128, R124, R6, R128 ;  /* 0x000000067c80723c */ /* 0x000fe20000001880 */
[----:B------:R-:W-:Y:S01]  /*13060*/  ISETP.GE.AND P4, PT, R10, R121, PT ;  /* 0x000000790a00720c */ /* 0x000fe20003f86270 */
[C---:B------:R-:W-:Y:S01]  /*13070*/  VIADD R10, R8.reuse, 0xffffff40 ;  /* 0xffffff40080a7836 */ /* 0x040fe20000000000 */
[----:B--2---:R-:W-:Y:S01]  /*13080*/  FSEL R231, R231, -INF , !P0 ;  /* 0xff800000e7e77808 */ /* 0x004fe20004000000 */
[----:B------:R-:W2:Y:S01]  /*13090*/  MUFU.TANH R225, R54 ;  /* 0x0000003600e17308 */ /* 0x000ea20000002400 */
[----:B---3--:R-:W-:Y:S01]  /*130a0*/  FSEL R199, R199, -INF , !P3 ;  /* 0xff800000c7c77808 */ /* 0x008fe20005800000 */
[----:B------:R-:W-:Y:S01]  /*130b0*/  VIADD R6, R8, 0xffffff51 ;  /* 0xffffff5108067836 */ /* 0x000fe20000000000 */
[----:B------:R-:W-:-:S02]  /*130c0*/  ISETP.GE.AND P0, PT, R12, R3, PT ;  /* 0x000000030c00720c */ /* 0x000fc40003f06270 */
[-C--:B------:R-:W-:Y:S01]  /*130d0*/  ISETP.GE.AND P3, PT, R12, R121.reuse, PT ;  /* 0x000000790c00720c */ /* 0x080fe20003f66270 */
[----:B------:R-:W-:Y:S02]  /*130e0*/  VIADD R12, R8, 0xffffff41 ;  /* 0xffffff41080c7836 */ /* 0x000fe40000000000 */
[----:B------:R-:W-:Y:S01]  /*130f0*/  FMUL.FTZ R5, R133, UR14 ;  /* 0x0000000e85057c20 */ /* 0x000fe20008410000 */
[----:B------:R-:W3:Y:S01]  /*13100*/  MUFU.TANH R211, R55 ;  /* 0x0000003700d37308 */ /* 0x000ee20000002400 */
[----:B-1----:R-:W-:Y:S01]  /*13110*/  FSEL R229, R229, -INF , !P5 ;  /* 0xff800000e5e57808 */ /* 0x002fe20006800000 */
[----:B------:R-:W-:Y:S01]  /*13120*/  FMUL.FTZ R127, R132, UR14 ;  /* 0x0000000e847f7c20 */ /* 0x000fe20008410000 */
[----:B------:R-:W-:-:S03]  /*13130*/  ISETP.GE.AND P5, PT, R10, R121, PT ;  /* 0x000000790a00720c */ /* 0x000fc60003fa6270 */
[----:B------:R-:W-:Y:S02]  /*13140*/  FMUL.FTZ R128, R128, UR14 ;  /* 0x0000000e80807c20 */ /* 0x000fe40008410000 */
[----:B------:R-:W1:Y:S01]  /*13150*/  MUFU.TANH R227, R49 ;  /* 0x0000003100e37308 */ /* 0x000e620000002400 */
[----:B--2---:R-:W-:Y:S01]  /*13160*/  FSEL R225, R225, -INF , !P6 ;  /* 0xff800000e1e17808 */ /* 0x004fe20007000000 */
[----:B------:R-:W-:Y:S01]  /*13170*/  FMUL.FTZ R129, R129, UR14 ;  /* 0x0000000e81817c20 */ /* 0x000fe20008410000 */
        /* <DEDUP_REMOVED lines=20> */
[----:B-1----:R-:W-:Y:S02]  /*132c0*/  FSEL R213, R213, -INF , !P5 ;  /* 0xff800000d5d57808 */ /* 0x002fe40006800000 */
[-C--:B------:R-:W-:Y:S01]  /*132d0*/  ISETP.GE.AND P5, PT, R4, R3.reuse, PT ;  /* 0x000000030400720c */ /* 0x080fe20003fa6270 */
[----:B------:R-:W-:Y:S01]  /*132e0*/  VIADD R4, R8, 0xffffff58 ;  /* 0xffffff5808047836 */ /* 0x000fe20000000000 */
[----:B------:R-:W-:-:S03]  /*132f0*/  ISETP.GE.AND P1, PT, R6, R3, PT ;  /* 0x000000030600720c */ /* 0x000fc60003f26270 */
        /* <DEDUP_REMOVED lines=48> */
[----:B------:R3:W4:Y:S01]  /*13600*/  MUFU.TANH R4, R5 ;  /* 0x0000000500047308 */ /* 0x0007220000002400 */
[----:B-1----:R-:W-:Y:S02]  /*13610*/  FSEL R175, R175, -INF , !P2 ;  /* 0xff800000afaf7808 */ /* 0x002fe40005000000 */
[----:B------:R-:W-:Y:S01]  /*13620*/  ISETP.GE.AND P2, PT, R6, R121, PT ;  /* 0x000000790600720c */ /* 0x000fe20003f46270 */
[----:B------:R-:W-:-:S04]  /*13630*/  FMUL.FTZ R6, R135, UR14 ;  /* 0x0000000e87067c20 */ /* 0x000fc80008410000 */
[----:B------:R-:W1:Y:S01]  /*13640*/  MUFU.TANH R171, R24 ;  /* 0x0000001800ab7308 */ /* 0x000e620000002400 */
[----:B--2---:R-:W-:Y:S02]  /*13650*/  FSEL R143, R143, -INF , !P0 ;  /* 0xff8000008f8f7808 */ /* 0x004fe40004000000 */
[----:B------:R-:W-:-:S05]  /*13660*/  ISETP.GE.AND P0, PT, R10, R3, PT ;  /* 0x000000030a00720c */ /* 0x000fca0003f06270 */
[----:B------:R-:W2:Y:S01]  /*13670*/  MUFU.TANH R167, R30 ;  /* 0x0000001e00a77308 */ /* 0x000ea20000002400 */
[----:B---3--:R-:W-:Y:S01]  /*13680*/  FMUL.FTZ R5, R134, UR14 ;  /* 0x0000000e86057c20 */ /* 0x008fe20008410000 */
[----:B----4-:R-:W-:Y:S02]  /*13690*/  FSEL R134, R4, -INF , !P0 ;  /* 0xff80000004867808 */ /* 0x010fe40004000000 */
[----:B------:R-:W-:-:S04]  /*136a0*/  ISETP.GE.AND P0, PT, R120, 0x3, PT ;  /* 0x000000037800780c */ /* 0x000fc80003f06270 */
[----:B------:R3:W-:Y:S01]  /*136b0*/  MUFU.TANH R133, R128 ;  /* 0x0000008000857308 */ /* 0x0007e20000002400 */
[----:B-1----:R-:W-:Y:S02]  /*136c0*/  FSEL R171, R171, -INF , !P3 ;  /* 0xff800000abab7808 */ /* 0x002fe40005800000 */
[----:B------:R-:W-:Y:S01]  /*136d0*/  ISETP.GE.AND P3, PT, R10, R121, PT ;  /* 0x000000790a00720c */ /* 0x000fe20003f66270 */
[C---:B------:R-:W-:Y:S02]  /*136e0*/  VIADD R10, R8.reuse, 0xffffff78 ;  /* 0xffffff78080a7836 */ /* 0x040fe40000000000 */
[----:B------:R-:W-:Y:S02]  /*136f0*/  VIADD R8, R8, 0xffffff79 ;  /* 0xffffff7908087836 */ /* 0x000fe40000000000 */
[----:B------:R1:W-:Y:S01]  /*13700*/  MUFU.TANH R132, R129 ;  /* 0x0000008100847308 */ /* 0x0003e20000002400 */
[----:B--2---:R-:W-:Y:S02]  /*13710*/  FSEL R167, R167, -INF , !P1 ;  /* 0xff800000a7a77808 */ /* 0x004fe40004800000 */
[----:B------:R-:W-:-:S05]  /*13720*/  ISETP.GE.AND P1, PT, R12, R3, PT ;  /* 0x000000030c00720c */ /* 0x000fca0003f26270 */
[----:B------:R-:W2:Y:S01]  /*13730*/  MUFU.TANH R173, R29 ;  /* 0x0000001d00ad7308 */ /* 0x000ea20000002400 */
[----:B---3--:R-:W-:-:S07]  /*13740*/  FMUL.FTZ R128, R131, UR14 ;  /* 0x0000000e83807c20 */ /* 0x008fce0008410000 */
[----:B------:R-:W3:Y:S01]  /*13750*/  MUFU.TANH R169, R25 ;  /* 0x0000001900a97308 */ /* 0x000ee20000002400 */
[----:B-1----:R-:W-:-:S07]  /*13760*/  FMUL.FTZ R129, R130, UR14 ;  /* 0x0000000e82817c20 */ /* 0x002fce0008410000 */
[----:B------:R-:W1:Y:S01]  /*13770*/  MUFU.TANH R141, R26 ;  /* 0x0000001a008d7308 */ /* 0x000e620000002400 */
[----:B--2---:R-:W-:Y:S02]  /*13780*/  FSEL R173, R173, -INF , !P4 ;  /* 0xff800000adad7808 */ /* 0x004fe40006000000 */
[----:B------:R-:W-:-:S05]  /*13790*/  ISETP.GE.AND P4, PT, R12, R121, PT ;  /* 0x000000790c00720c */ /* 0x000fca0003f86270 */
[----:B------:R-:W2:Y:S01]  /*137a0*/  MUFU.TANH R139, R27 ;  /* 0x0000001b008b7308 */ /* 0x000ea20000002400 */
[----:B---3--:R-:W-:Y:S02]  /*137b0*/  FSEL R169, R169, -INF , !P5 ;  /* 0xff800000a9a97808 */ /* 0x008fe40006800000 */
[----:B------:R-:W-:-:S04]  /*137c0*/  ISETP.GE.AND P5, PT, R8, R3, PT ;  /* 0x000000030800720c */ /* 0x000fc80003fa6270 */
[----:B------:R-:W-:Y:S01]  /*137d0*/  FSEL R132, R132, -INF , !P5 ;  /* 0xff80000084847808 */ /* 0x000fe20006800000 */
[----:B------:R-:W3:Y:S01]  /*137e0*/  MUFU.TANH R127, R127 ;  /* 0x0000007f007f7308 */ /* 0x000ee20000002400 */
[----:B-1----:R-:W-:Y:S01]  /*137f0*/  FSEL R141, R141, -INF , !P6 ;  /* 0xff8000008d8d7808 */ /* 0x002fe20007000000 */
[----:B------:R-:W-:Y:S01]  /*13800*/  BAR.SYNC.DEFER_BLOCKING 0x0 ;  /* 0x0000000000007b1d */ /* 0x000fe20000010000 */
[----:B------:R-:W-:-:S04]  /*13810*/  ISETP.GE.AND P6, PT, R10, R3, PT ;  /* 0x000000030a00720c */ /* 0x000fc80003fc6270 */
[----:B------:R-:W-:Y:S01]  /*13820*/  FSEL R133, R133, -INF , !P6 ;  /* 0xff80000085857808 */ /* 0x000fe20007000000 */
[----:B------:R-:W1:Y:S01]  /*13830*/  MUFU.TANH R5, R5 ;  /* 0x0000000500057308 */ /* 0x000e620000002400 */
[----:B--2---:R-:W-:Y:S02]  /*13840*/  FSEL R139, R139, -INF , !P2 ;  /* 0xff8000008b8b7808 */ /* 0x004fe40005000000 */
[----:B------:R-:W-:-:S05]  /*13850*/  ISETP.GE.AND P2, PT, R10, R121, PT ;  /* 0x000000790a00720c */ /* 0x000fca0003f46270 */
[----:B------:R-:W2:Y:S01]  /*13860*/  MUFU.TANH R6, R6 ;  /* 0x0000000600067308 */ /* 0x000ea20000002400 */
[----:B---3--:R-:W-:Y:S02]  /*13870*/  FSEL R127, R127, -INF , !P1 ;  /* 0xff8000007f7f7808 */ /* 0x008fe40004800000 */
[----:B------:R-:W-:-:S05]  /*13880*/  ISETP.GE.AND P1, PT, R8, R121, PT ;  /* 0x000000790800720c */ /* 0x000fca0003f26270 */
[----:B------:R-:W3:Y:S01]  /*13890*/  MUFU.TANH R129, R129 ;  /* 0x0000008100817308 */ /* 0x000ee20000002400 */
[----:B-1----:R-:W-:-:S07]  /*138a0*/  FSEL R131, R5, -INF , !P4 ;  /* 0xff80000005837808 */ /* 0x002fce0006000000 */
[----:B------:R-:W1:Y:S01]  /*138b0*/  MUFU.TANH R128, R128 ;  /* 0x0000008000807308 */ /* 0x000e620000002400 */
[----:B--2---:R-:W-:Y:S02]  /*138c0*/  FSEL R130, R6, -INF , !P3 ;  /* 0xff80000006827808 */ /* 0x004fe40005800000 */
[----:B---3--:R-:W-:Y:S02]  /*138d0*/  FSEL R129, R129, -INF , !P2 ;  /* 0xff80000081817808 */ /* 0x008fe40005000000 */
[----:B-1----:R-:W-:Y:S01]  /*138e0*/  FSEL R128, R128, -INF , !P1 ;  /* 0xff80000080807808 */ /* 0x002fe20004800000 */
[----:B------:R-:W-:Y:S06]  /*138f0*/  @!P0 BRA `(.L_x_1862) ;  /* 0x00000004008c8947 */ /* 0x000fec0003800000 */
        /* <DEDUP_REMOVED lines=52> */
[C---:B------:R-:W-:Y:S02]  /*13c40*/  IMAD R3, R6.reuse, UR9, R3 ;  /* 0x0000000906037c24 */ /* 0x040fe4000f8e0203 */
[----:B------:R-:W-:-:S04]  /*13c50*/  IMAD.WIDE.U32 R6, R6, UR8, RZ ;  /* 0x0000000806067c25 */ /* 0x000fc8000f8e00ff */
        /* <DEDUP_REMOVED lines=10> */
.L_x_1863:
        /* <DEDUP_REMOVED lines=8> */
.L_x_1864:
[----:B------:R-:W1:Y:S01]  /*13d80*/  LDCU UR5, c[0x0][0x3bc] ;  /* 0x00007780ff0577ac */ /* 0x000e620008000800 */
        /* <DEDUP_REMOVED lines=26> */
.L_x_1862:
        /* <DEDUP_REMOVED lines=56> */
[--C-:B------:R-:W-:Y:S01]  /*142b0*/  FFMA.FTZ R4, R11, UR10, -R136.reuse ;  /* 0x0000000a0b047c23 */ /* 0x100fe20008010888 */
[----:B------:R-:W-:Y:S01]  /*142c0*/  FFMA.FTZ R181, R17, UR10, -R136 ;  /* 0x0000000a11b57c23 */ /* 0x000fe20008010888 */
[----:B------:R-:W1:Y:S01]  /*142d0*/  LDSM.16.MT88.4 R8, [R119+0x9000] ;  /* 0x009000007708783b */ /* 0x000e620000004200 */
[--C-:B------:R-:W-:Y:S01]  /*142e0*/  FFMA.FTZ R137, R23, UR10, -R138.reuse ;  /* 0x0000000a17897c23 */ /* 0x100fe2000801088a */
[----:B------:R-:W-:Y:S01]  /*142f0*/  FADD.FTZ R0, R0, -R5 ;  /* 0x8000000500007221 */ /* 0x000fe20000010000 */
[----:B------:R-:W-:Y:S01]  /*14300*/  FFMA.FTZ R58, R21, UR10, -R138 ;  /* 0x0000000a153a7c23 */ /* 0x000fe2000801088a */
[----:B------:R-:W2:Y:S01]  /*14310*/  LDSM.16.MT88.4 R16, [R116+0x9000] ;  /* 0x009000007410783b */ /* 0x000ea20000004200 */
[--C-:B------:R-:W-:Y:S01]  /*14320*/  FFMA.FTZ R135, R15, UR10, -R136.reuse ;  /* 0x0000000a0f877c23 */ /* 0x100fe20008010888 */
[----:B------:R-:W-:Y:S01]  /*14330*/  FMUL.FTZ R170, R170, UR10 ;  /* 0x0000000aaaaa7c20 */ /* 0x000fe20008410000 */
[----:B------:R-:W-:Y:S01]  /*14340*/  FFMA.FTZ R59, R13, UR10, -R136 ;  /* 0x0000000a0d3b7c23 */ /* 0x000fe20008010888 */
[----:B------:R-:W-:Y:S01]  /*14350*/  FMUL.FTZ R0, R0, UR10 ;  /* 0x0000000a00007c20 */ /* 0x000fe20008410000 */
[----:B------:R-:W-:Y:S01]  /*14360*/  MUFU.EX2 R168, R168 ;  /* 0x000000a800a87308 */ /* 0x000fe20000000800 */
[----:B------:R-:W-:Y:S01]  /*14370*/  FFMA.FTZ R124, R63, UR10, -R138 ;  /* 0x0000000a3f7c7c23 */ /* 0x000fe2000801088a */
[----:B------:R-:W-:Y:S01]  /*14380*/  FFMA.FTZ R126, R61, UR10, -R136 ;  /* 0x0000000a3d7e7c23 */ /* 0x000fe20008010888 */
[--C-:B------:R-:W-:Y:S01]  /*14390*/  FFMA.FTZ R123, R47, UR10, -R138.reuse ;  /* 0x0000000a2f7b7c23 */ /* 0x100fe2000801088a */
[----:B------:R-:W3:Y:S01]  /*143a0*/  LDSM.16.MT88.4 R60, [R119+0x9400] ;  /* 0x00940000773c783b */ /* 0x000ee20000004200 */
[----:B------:R-:W-:Y:S01]  /*143b0*/  FFMA.FTZ R117, R45, UR10, -R138 ;  /* 0x0000000a2d757c23 */ /* 0x000fe2000801088a */
[--C-:B------:R-:W-:Y:S01]  /*143c0*/  FFMA.FTZ R125, R65, UR10, -R136.reuse ;  /* 0x0000000a417d7c23 */ /* 0x100fe20008010888 */
[--C-:B------:R-:W-:Y:S01]  /*143d0*/  FFMA.FTZ R122, R67, UR10, -R136.reuse ;  /* 0x0000000a437a7c23 */ /* 0x100fe20008010888 */
[----:B------:R-:W4:Y:S01]  /*143e0*/  MUFU.EX2 R137, R137 ;  /* 0x0000008900897308 */ /* 0x000f220000000800 */
[----:B------:R-:W-:Y:S01]  /*143f0*/  FFMA.FTZ R121, R239, UR10, -R136 ;  /* 0x0000000aef797c23 */ /* 0x000fe20008010888 */
[----:B------:R-:W5:Y:S01]  /*14400*/  LDSM.16.MT88.4 R64, [R116+0xb400] ;  /* 0x00b400007440783b */ /* 0x000f620000004200 */
        /* <DEDUP_REMOVED lines=13> */
[----:B------:R-:W1:Y:S01]  /*144e0*/  MUFU.EX2 R57, R57 ;  /* 0x0000003900397308 */ /* 0x000e620000000800 */
[----:B----4-:R-:W-:Y:S01]  /*144f0*/  F2FP.F16.F32.PACK_AB R48, R137, R168 ;  /* 0x000000a88930723e */ /* 0x010fe200000000ff */
        /* <DEDUP_REMOVED lines=15> */
[----:B-1----:R-:W-:Y:S01]  /*145f0*/  F2FP.F16.F32.PACK_AB R50, R57, R58 ;  /* 0x0000003a3932723e */ /* 0x002fe200000000ff */
[--C-:B------:R-:W-:Y:S01]  /*14600*/  FFMA.FTZ R188, R195, UR10, -R138.reuse ;  /* 0x0000000ac3bc7c23 */ /* 0x100fe2000801088a */
[--C-:B------:R-:W-:Y:S01]  /*14610*/  FFMA.FTZ R193, R193, UR10, -R138.reuse ;  /* 0x0000000ac1c17c23 */ /* 0x100fe2000801088a */
[----:B------:R-:W-:Y:S01]  /*14620*/  FFMA.FTZ R190, R191, UR10, -R138 ;  /* 0x0000000abfbe7c23 */ /* 0x000fe2000801088a */
        /* <DEDUP_REMOVED lines=9> */
[----:B------:R-:W-:-:S02]  /*146c0*/  FFMA.FTZ R128, R128, UR10, -R136 ;  /* 0x0000000a80807c23 */ /* 0x000fc40008010888 */
[----:B------:R-:W1:Y:S01]  /*146d0*/  MUFU.EX2 R170, R170 ;  /* 0x000000aa00aa7308 */ /* 0x000e620000000800 */
[----:B----4-:R-:W-:-:S07]  /*146e0*/  F2FP.F16.F32.PACK_AB R49, R135, R181 ;  /* 0x000000b58731723e */ /* 0x010fce00000000ff */
[----:B------:R4:W2:Y:S08]  /*146f0*/  MUFU.EX2 R166, R0 ;  /* 0x0000000000a67308 */ /* 0x0008b00000000800 */
[----:B------:R-:W3:Y:S01]  /*14700*/  MUFU.EX2 R59, R59 ;  /* 0x0000003b003b7308 */ /* 0x000ee20000000800 */
        /* <DEDUP_REMOVED lines=8> */
[----:B----4-:R-:W-:Y:S01]  /*14790*/  FFMA.FTZ R0, R241, UR10, -R138 ;  /* 0x0000000af1007c23 */ /* 0x010fe2000801088a */
[-C--:B--2---:R-:W-:Y:S01]  /*147a0*/  FMUL.FTZ R6, R114, R166.reuse ;  /* 0x000000a672067220 */ /* 0x084fe20000410000 */
[-C--:B------:R-:W-:Y:S01]  /*147b0*/  FMUL.FTZ R7, R115, R166.reuse ;  /* 0x000000a673077220 */ /* 0x080fe20000410000 */
[-C--:B------:R-:W-:Y:S01]  /*147c0*/  FMUL.FTZ R110, R110, R166.reuse ;  /* 0x000000a66e6e7220 */ /* 0x080fe20000410000 */
[-C--:B------:R-:W-:Y:S01]  /*147d0*/  FMUL.FTZ R111, R111, R166.reuse ;  /* 0x000000a66f6f7220 */ /* 0x080fe20000410000 */
[-C--:B------:R-:W-:Y:S01]  /*147e0*/  FMUL.FTZ R14, R106, R166.reuse ;  /* 0x000000a66a0e7220 */ /* 0x080fe20000410000 */
[-C--:B------:R-:W-:Y:S01]  /*147f0*/  FMUL.FTZ R15, R107, R166.reuse ;  /* 0x000000a66b0f7220 */ /* 0x080fe20000410000 */
[----:B------:R-:W-:Y:S01]  /*14800*/  FMUL.FTZ R22, R98, R166 ;  /* 0x000000a662167220 */ /* 0x000fe20000410000 */
[----:B---3--:R-:W-:Y:S01]  /*14810*/  F2FP.F16.F32.PACK_AB R51, R59, R2 ;  /* 0x000000023b33723e */ /* 0x008fe200000000ff */
        /* <DEDUP_REMOVED lines=30> */
[----:B------:R-:W-:Y:S01]  /*14a00*/  FMUL.FTZ R47, R75, R166 ;  /* 0x000000a64b2f7220 */ /* 0x000fe20000410000 */
[-C--:B------:R-:W-:Y:S01]  /*14a10*/  FMUL.FTZ R68, R68, R170.reuse ;  /* 0x000000aa44447220 */ /* 0x080fe20000410000 */
[----:B------:R-:W-:Y:S01]  /*14a20*/  FMUL.FTZ R69, R69, R170 ;  /* 0x000000aa45457220 */ /* 0x000fe20000410000 */
[-C--:B------:R-:W-:Y:S01]  /*14a30*/  FMUL.FTZ R70, R70, R166.reuse ;  /* 0x000000a646467220 */ /* 0x080fe20000410000 */
[-C--:B------:R-:W-:Y:S01]  /*14a40*/  FMUL.FTZ R71, R71, R166.reuse ;  /* 0x000000a647477220 */ /* 0x080fe20000410000 */
[----:B------:R-:W-:Y:S01]  /*14a50*/  HMMA.16816.F32 R4, R48, R8, R4 ;  /* 0x000000083004723c */ /* 0x000fe20000001804 */
[----:B------:R-:W-:Y:S01]  /*14a60*/  LDSM.16.MT88.4 R72, [R116+0x9400] ;  /* 0x009400007448783b */ /* 0x000fe20000004200 */
[----:B------:R-:W-:Y:S01]  /*14a70*/  MUFU.EX2 R117, R117 ;  /* 0x0000007500757308 */ /* 0x000fe20000000800 */
[----:B------:R-:W-:-:S04]  /*14a80*/  FFMA.FTZ R164, R164, R166, R181 ;  /* 0x000000a6a4a47223 */ /* 0x000fc800000100b5 */
[----:B------:R-:W-:Y:S01]  /*14a90*/  FADD.FTZ R135, R135, R164 ;  /* 0x000000a487877221 */ /* 0x000fe20000010000 */
[----:B------:R-:W-:Y:S01]  /*14aa0*/  HMMA.16816.F32 R8, R48, R10, R108 ;  /* 0x0000000a3008723c */ /* 0x000fe2000000186c */
[----:B------:R-:W-:Y:S01]  /*14ab0*/  LDSM.16.MT88.4 R108, [R119+0xa800] ;  /* 0x00a80000776c783b */ /* 0x000fe20000004200 */
[----:B------:R-:W-:Y:S01]  /*14ac0*/  MUFU.EX2 R0, R0 ;  /* 0x0000000000007308 */ /* 0x000fe20000000800 */
[----:B------:R-:W-:-:S04]  /*14ad0*/  FADD.FTZ R2, R2, R135 ;  /* 0x0000008702027221 */ /* 0x000fc80000010000 */
[----:B------:R-:W-:Y:S01]  /*14ae0*/  FADD.FTZ R59, R59, R2 ;  /* 0x000000023b3b7221 */ /* 0x000fe20000010000 */
[C---:B------:R-:W-:Y:S02]  /*14af0*/  HMMA.16816.F32 R12, R48.reuse, R16, R12 ;  /* 0x00000010300c723c */ /* 0x040fe4000000180c */
[----:B------:R-:W-:Y:S06]  /*14b00*/  MUFU.EX2 R126, R126 ;  /* 0x0000007e007e7308 */ /* 0x000fec0000000800 */
[C---:B------:R-:W-:Y:S02]  /*14b10*/  HMMA.16816.F32 R20, R48.reuse, R24, R20 ;  /* 0x000000183014723c */ /* 0x040fe40000001814 */
[----:B------:R-:W2:Y:S06]  /*14b20*/  MUFU.EX2 R125, R125 ;  /* 0x0000007d007d7308 */ /* 0x000eac0000000800 */
[C---:B------:R-:W-:Y:S02]  /*14b30*/  HMMA.16816.F32 R28, R48.reuse, R32, R28 ;  /* 0x00000020301c723c */ /* 0x040fe4000000181c */
[----:B------:R-:W-:Y:S06]  /*14b40*/  MUFU.EX2 R122, R122 ;  /* 0x0000007a007a7308 */ /* 0x000fec0000000800 */
[C---:B------:R-:W-:Y:S02]  /*14b50*/  HMMA.16816.F32 R36, R48.reuse, R40, R36 ;  /* 0x000000283024723c */ /* 0x040fe40000001824 */
[----:B------:R-:W3:Y:S06]  /*14b60*/  MUFU.EX2 R121, R121 ;  /* 0x0000007900797308 */ /* 0x000eec0000000800 */
[C---:B------:R-:W-:Y:S01]  /*14b70*/  HMMA.16816.F32 R16, R48.reuse, R18, R100 ;  /* 0x000000123010723c */ /* 0x040fe20000001864 */
[----:B------:R-:W-:Y:S01]  /*14b80*/  LDSM.16.MT88.4 R100, [R116+0xa800] ;  /* 0x00a800007464783b */ /* 0x000fe20000004200 */
[----:B------:R-:W-:Y:S06]  /*14b90*/  MUFU.EX2 R163, R163 ;  /* 0x000000a300a37308 */ /* 0x000fec0000000800 */
[C---:B------:R-:W-:Y:S01]  /*14ba0*/  HMMA.16816.F32 R24, R48.reuse, R26, R92 ;  /* 0x0000001a3018723c */ /* 0x040fe2000000185c */
[----:B------:R-:W-:Y:S01]  /*14bb0*/  LDSM.16.MT88.4 R92, [R119+0xc800] ;  /* 0x00c80000775c783b */ /* 0x000fe20000004200 */
[----:B------:R-:W4:Y:S06]  /*14bc0*/  MUFU.EX2 R142, R142 ;  /* 0x0000008e008e7308 */ /* 0x000f2c0000000800 */
[C---:B------:R-:W-:Y:S01]  /*14bd0*/  HMMA.16816.F32 R32, R48.reuse, R34, R84 ;  /* 0x000000223020723c */ /* 0x040fe20000001854 */
[----:B------:R-:W-:Y:S01]  /*14be0*/  LDSM.16.MT88.4 R84, [R116+0xc800] ;  /* 0x00c800007454783b */ /* 0x000fe20000004200 */
[----:B------:R-:W-:Y:S06]  /*14bf0*/  MUFU.EX2 R140, R140 ;  /* 0x0000008c008c7308 */ /* 0x000fec0000000800 */
[----:B------:R-:W-:Y:S01]  /*14c00*/  HMMA.16816.F32 R40, R48, R42, R76 ;  /* 0x0000002a3028723c */ /* 0x000fe2000000184c */
[----:B------:R-:W-:Y:S01]  /*14c10*/  FFMA.FTZ R76, R165, R170, R168 ;  /* 0x000000aaa54c7223 */ /* 0x000fe200000100a8 */
[----:B------:R-:W-:Y:S01]  /*14c20*/  MUFU.EX2 R149, R149 ;  /* 0x0000009500957308 */ /* 0x000fe20000000800 */
[--C-:B------:R-:W-:Y:S01]  /*14c30*/  FFMA.FTZ R168, R187, UR10, -R136.reuse ;  /* 0x0000000abba87c23 */ /* 0x100fe20008010888 */
[--C-:B------:R-:W-:Y:S01]  /*14c40*/  FFMA.FTZ R170, R185, UR10, -R136.reuse ;  /* 0x0000000ab9aa7c23 */ /* 0x100fe20008010888 */
[----:B------:R-:W-:Y:S01]  /*14c50*/  FFMA.FTZ R165, R183, UR10, -R136 ;  /* 0x0000000ab7a57c23 */ /* 0x000fe20008010888 */
[----:B------:R-:W-:-:S02]  /*14c60*/  FADD.FTZ R137, R137, R76 ;  /* 0x0000004c89897221 */ /* 0x000fc40000010000 */
[C---:B------:R-:W-:Y:S01]  /*14c70*/  HMMA.16816.F32 R44, R48.reuse, R52, R44 ;  /* 0x00000034302c723c */ /* 0x040fe2000000182c */
[----:B-1----:R-:W-:Y:S01]  /*14c80*/  F2FP.F16.F32.PACK_AB R52, R123, R124 ;  /* 0x0000007c7b34723e */ /* 0x002fe200000000ff */
[----:B------:R-:W-:Y:S01]  /*14c90*/  MUFU.EX2 R162, R162 ;  /* 0x000000a200a27308 */ /* 0x000fe20000000800 */
[----:B--2---:R-:W-:Y:S01]  /*14ca0*/  F2FP.F16.F32.PACK_AB R53, R125, R126 ;  /* 0x0000007e7d35723e */ /* 0x004fe200000000ff */
[----:B------:R-:W-:Y:S01]  /*14cb0*/  FADD.FTZ R58, R58, R137 ;  /* 0x000000893a3a7221 */ /* 0x000fe20000010000 */
[----:B------:R-:W-:Y:S01]  /*14cc0*/  LDSM.16.MT88.4 R76, [R119+0xe800] ;  /* 0x00e80000774c783b */ /* 0x000fe20000004200 */
[----:B------:R-:W-:Y:S02]  /*14cd0*/  FADD.FTZ R126, R126, R59 ;  /* 0x0000003b7e7e7221 */ /* 0x000fe40000010000 */
[----:B------:R-:W-:Y:S01]  /*14ce0*/  HMMA.16816.F32 R48, R48, R54, R68 ;  /* 0x000000363030723c */ /* 0x000fe20000001844 */
[----:B------:R-:W1:Y:S01]  /*14cf0*/  LDSM.16.MT88.4 R68, [R119+0xb400] ;  /* 0x00b400007744783b */ /* 0x000e620000004200 */
[----:B------:R-:W-:Y:S01]  /*14d00*/  F2FP.F16.F32.PACK_AB R54, R0, R117 ;  /* 0x000000750036723e */ /* 0x000fe200000000ff */
[----:B------:R-:W2:Y:S01]  /*14d10*/  MUFU.EX2 R179, R179 ;  /* 0x000000b300b37308 */ /* 0x000ea20000000800 */
[----:B---3--:R-:W-:Y:S01]  /*14d20*/  F2FP.F16.F32.PACK_AB R55, R121, R122 ;  /* 0x0000007a7937723e */ /* 0x008fe200000000ff */
[----:B------:R-:W-:Y:S01]  /*14d30*/  FADD.FTZ R57, R57, R58 ;  /* 0x0000003a39397221 */ /* 0x000fe20000010000 */
[----:B------:R-:W-:-:S03]  /*14d40*/  FADD.FTZ R125, R125, R126 ;  /* 0x0000007e7d7d7221 */ /* 0x000fc60000010000 */
[----:B------:R-:W-:Y:S01]  /*14d50*/  FADD.FTZ R2, R124, R57 ;  /* 0x000000397c027221 */ /* 0x000fe20000010000 */
[----:B------:R-:W-:Y:S01]  /*14d60*/  FADD.FTZ R122, R122, R125 ;  /* 0x0000007d7a7a7221 */ /* 0x000fe20000010000 */
[----:B------:R-:W-:Y:S01]  /*14d70*/  HMMA.16816.F32 R4, R52, R60, R4 ;  /* 0x0000003c3404723c */ /* 0x000fe20000001804 */
[----:B------:R-:W-:Y:S01]  /*14d80*/  MUFU.EX2 R177, R177 ;  /* 0x000000b100b17308 */ /* 0x000fe20000000800 */
[----:B------:R-:W-:Y:S01]  /*14d90*/  FADD.FTZ R2, R123, R2 ;  /* 0x000000027b027221 */ /* 0x000fe20000010000 */
[----:B------:R-:W-:-:S03]  /*14da0*/  FADD.FTZ R121, R121, R122 ;  /* 0x0000007a79797221 */ /* 0x000fc60000010000 */
[----:B------:R-:W-:Y:S01]  /*14db0*/  FADD.FTZ R117, R117, R2 ;  /* 0x0000000275757221 */ /* 0x000fe20000010000 */
[----:B------:R-:W-:Y:S01]  /*14dc0*/  MOV R2, R56 ;  /* 0x0000003800027202 */ /* 0x000fe20000000f00 */
[----:B------:R-:W-:Y:S01]  /*14dd0*/  HMMA.16816.F32 R8, R52, R62, R8 ;  /* 0x0000003e3408723c */ /* 0x000fe20000001808 */
[----:B------:R-:W3:Y:S01]  /*14de0*/  LDSM.16.MT88.4 R60, [R119+0xd400] ;  /* 0x00d40000773c783b */ /* 0x000ee20000004200 */
[----:B------:R-:W2:Y:S01]  /*14df0*/  MUFU.EX2 R160, R160 ;  /* 0x000000a000a07308 */ /* 0x000ea20000000800 */
[----:B------:R-:W-:-:S05]  /*14e00*/  FADD.FTZ R0, R0, R117 ;  /* 0x0000007500007221 */ /* 0x000fca0000010000 */
[C---:B-----5:R-:W-:Y:S02]  /*14e10*/  HMMA.16816.F32 R28, R52.reuse, R64, R28 ;  /* 0x00000040341c723c */ /* 0x060fe4000000181c */
[----:B------:R-:W-:Y:S06]  /*14e20*/  MUFU.EX2 R199, R199 ;  /* 0x000000c700c77308 */ /* 0x000fec0000000800 */
[C---:B------:R-:W-:Y:S01]  /*14e30*/  HMMA.16816.F32 R32, R52.reuse, R66, R32 ;  /* 0x000000423420723c */ /* 0x040fe20000001820 */
[----:B------:R-:W-:Y:S01]  /*14e40*/  LDSM.16.MT88.4 R64, [R119+0x9800] ;  /* 0x009800007740783b */ /* 0x000fe20000004200 */
[----:B------:R-:W5:Y:S06]  /*14e50*/  MUFU.EX2 R172, R172 ;  /* 0x000000ac00ac7308 */ /* 0x000f6c0000000800 */
[C---:B-1----:R-:W-:Y:S02]  /*14e60*/  HMMA.16816.F32 R20, R52.reuse, R68, R20 ;  /* 0x000000443414723c */ /* 0x042fe40000001814 */
[----:B------:R-:W-:Y:S06]  /*14e70*/  MUFU.EX2 R201, R201 ;  /* 0x000000c900c97308 */ /* 0x000fec0000000800 */
[C---:B------:R-:W-:Y:S01]  /*14e80*/  HMMA.16816.F32 R24, R52.reuse, R70, R24 ;  /* 0x000000463418723c */ /* 0x040fe20000001818 */
[----:B------:R-:W1:Y:S01]  /*14e90*/  LDSM.16.MT88.4 R68, [R116+0xd400] ;  /* 0x00d400007444783b */ /* 0x000e620000004200 */
[----:B------:R-:W-:Y:S06]  /*14ea0*/  MUFU.EX2 R174, R174 ;  /* 0x000000ae00ae7308 */ /* 0x000fec0000000800 */
[C---:B------:R-:W-:Y:S02]  /*14eb0*/  HMMA.16816.F32 R12, R52.reuse, R72, R12 ;  /* 0x00000048340c723c */ /* 0x040fe4000000180c */
[----:B------:R-:W-:Y:S06]  /*14ec0*/  MUFU.EX2 R178, R178 ;  /* 0x000000b200b27308 */ /* 0x000fec0000000800 */
[C---:B---3--:R-:W-:Y:S02]  /*14ed0*/  HMMA.16816.F32 R36, R52.reuse, R60, R36 ;  /* 0x0000003c3424723c */ /* 0x048fe40000001824 */
[----:B------:R-:W3:Y:S06]  /*14ee0*/  MUFU.EX2 R211, R211 ;  /* 0x000000d300d37308 */ /* 0x000eec0000000800 */
[C---:B------:R-:W-:Y:S01]  /*14ef0*/  HMMA.16816.F32 R40, R52.reuse, R62, R40 ;  /* 0x0000003e3428723c */ /* 0x040fe20000001828 */
[----:B------:R-:W5:Y:S01]  /*14f00*/  LDSM.16.MT88.4 R60, [R116+0x9800] ;  /* 0x00980000743c783b */ /* 0x000f620000004200 */
[----:B------:R-:W-:Y:S06]  /*14f10*/  MUFU.EX2 R209, R209 ;  /* 0x000000d100d17308 */ /* 0x000fec0000000800 */
[C---:B------:R-:W-:Y:S01]  /*14f20*/  HMMA.16816.F32 R16, R52.reuse, R74, R16 ;  /* 0x0000004a3410723c */ /* 0x040fe20000001810 */
[----:B------:R-:W-:Y:S01]  /*14f30*/  LDSM.16.MT88.4 R72, [R116+0x9c00] ;  /* 0x009c00007448783b */ /* 0x000fe20000004200 */
[----:B------:R-:W3:Y:S06]  /*14f40*/  MUFU.EX2 R176, R176 ;  /* 0x000000b000b07308 */ /* 0x000eec0000000800 */
[C---:B-1----:R-:W-:Y:S02]  /*14f50*/  HMMA.16816.F32 R44, R52.reuse, R68, R44 ;  /* 0x00000044342c723c */ /* 0x042fe4000000182c */
[----:B------:R-:W-:Y:S06]  /*14f60*/  MUFU.EX2 R217, R217 ;  /* 0x000000d900d97308 */ /* 0x000fec0000000800 */
[----:B------:R-:W-:Y:S01]  /*14f70*/  HMMA.16816.F32 R48, R52, R70, R48 ;  /* 0x000000463430723c */ /* 0x000fe20000001830 */
[----:B----4-:R-:W-:Y:S01]  /*14f80*/  F2FP.F16.F32.PACK_AB R52, R142, R163 ;  /* 0x000000a38e34723e */ /* 0x010fe200000000ff */
[----:B------:R-:W1:Y:S01]  /*14f90*/  LDSM.16.MT88.4 R68, [R119+0xb800] ;  /* 0x00b800007744783b */ /* 0x000e620000004200 */
[----:B--2---:R-:W-:Y:S01]  /*14fa0*/  F2FP.F16.F32.PACK_AB R53, R179, R162 ;  /* 0x000000a2b335723e */ /* 0x004fe200000000ff */
[----:B------:R-:W2:Y:S01]  /*14fb0*/  MUFU.EX2 R180, R180 ;  /* 0x000000b400b47308 */ /* 0x000ea20000000800 */
[----:B------:R-:W-:Y:S01]  /*14fc0*/  F2FP.F16.F32.PACK_AB R54, R149, R140 ;  /* 0x0000008c9536723e */ /* 0x000fe200000000ff */
[----:B------:R-:W-:Y:S01]  /*14fd0*/  FADD.FTZ R163, R163, R0 ;  /* 0x00000000a3a37221 */ /* 0x000fe20000010000 */
[----:B------:R-:W-:Y:S01]  /*14fe0*/  F2FP.F16.F32.PACK_AB R55, R160, R177 ;  /* 0x000000b1a037723e */ /* 0x000fe200000000ff */
[----:B------:R-:W-:Y:S01]  /*14ff0*/  FADD.FTZ R162, R162, R121 ;  /* 0x00000079a2a27221 */ /* 0x000fe20000010000 */
[----:B------:R-:W-:Y:S01]  /*15000*/  MOV R0, R3 ;  /* 0x0000000300007202 */ /* 0x000fe20000000f00 */
[----:B------:R-:W-:-:S02]  /*15010*/  FADD.FTZ R163, R142, R163 ;  /* 0x000000a38ea37221 */ /* 0x000fc40000010000 */
[----:B------:R-:W-:Y:S01]  /*15020*/  MUFU.EX2 R182, R182 ;  /* 0x000000b600b67308 */ /* 0x000fe20000000800 */
[----:B------:R-:W-:Y:S01]  /*15030*/  FADD.FTZ R162, R179, R162 ;  /* 0x000000a2b3a27221 */ /* 0x000fe20000010000 */
[C---:B------:R-:W-:Y:S01]  /*15040*/  HMMA.16816.F32 R4, R52.reuse, R64, R4 ;  /* 0x000000403404723c */ /* 0x040fe20000001804 */
[----:B------:R-:W-:Y:S02]  /*15050*/  FADD.FTZ R140, R140, R163 ;  /* 0x000000a38c8c7221 */ /* 0x000fe40000010000 */
[----:B------:R-:W-:Y:S01]  /*15060*/  FADD.FTZ R177, R177, R162 ;  /* 0x000000a2b1b17221 */ /* 0x000fe20000010000 */
[----:B------:R-:W-:Y:S01]  /*15070*/  IADD3 R162, PT, PT, R120, -0x3, RZ ;  /* 0xfffffffd78a27810 */ /* 0x000fe20007ffe0ff */
[----:B------:R-:W-:Y:S01]  /*15080*/  FADD.FTZ R140, R149, R140 ;  /* 0x0000008c958c7221 */ /* 0x000fe20000010000 */
[----:B------:R-:W-:Y:S01]  /*15090*/  MUFU.EX2 R215, R215 ;  /* 0x000000d700d77308 */ /* 0x000fe20000000800 */
[----:B------:R-:W-:Y:S01]  /*150a0*/  FADD.FTZ R177, R160, R177 ;  /* 0x000000b1a0b17221 */ /* 0x000fe20000010000 */
[C---:B------:R-:W-:Y:S01]  /*150b0*/  HMMA.16816.F32 R8, R52.reuse, R66, R8 ;  /* 0x000000423408723c */ /* 0x040fe20000001808 */
[----:B------:R-:W4:Y:S05]  /*150c0*/  LDSM.16.MT88.4 R64, [R116+0xb800] ;  /* 0x00b800007440783b */ /* 0x000f2a0000004200 */
[----:B------:R-:W-:Y:S02]  /*150d0*/  MUFU.EX2 R213, R213 ;  /* 0x000000d500d57308 */ /* 0x000fe40000000800 */
[C---:B-----5:R-:W-:Y:S06]  /*150e0*/  HMMA.16816.F32 R12, R52.reuse, R60, R12 ;  /* 0x0000003c340c723c */ /* 0x060fec000000180c */
[----:B------:R-:W5:Y:S02]  /*150f0*/  MUFU.EX2 R186, R186 ;  /* 0x000000ba00ba7308 */ /* 0x000f640000000800 */
[C---:B------:R-:W-:Y:S01]  /*15100*/  HMMA.16816.F32 R16, R52.reuse, R62, R16 ;  /* 0x0000003e3410723c */ /* 0x040fe20000001810 */
[----:B------:R-:W3:Y:S05]  /*15110*/  LDSM.16.MT88.4 R60, [R119+0xd800] ;  /* 0x00d80000773c783b */ /* 0x000eea0000004200 */
[----:B------:R-:W-:Y:S02]  /*15120*/  MUFU.EX2 R205, R205 ;  /* 0x000000cd00cd7308 */ /* 0x000fe40000000800 */
[C---:B-1----:R-:W-:Y:S06]  /*15130*/  HMMA.16816.F32 R20, R52.reuse, R68, R20 ;  /* 0x000000443414723c */ /* 0x042fec0000001814 */
[----:B------:R-:W1:Y:S02]  /*15140*/  MUFU.EX2 R184, R184 ;  /* 0x000000b800b87308 */ /* 0x000e640000000800 */
[C---:B------:R-:W-:Y:S01]  /*15150*/  HMMA.16816.F32 R24, R52.reuse, R70, R24 ;  /* 0x000000463418723c */ /* 0x040fe20000001818 */
[----:B------:R-:W-:Y:S05]  /*15160*/  LDSM.16.MT88.4 R68, [R119+0xbc00] ;  /* 0x00bc00007744783b */ /* 0x000fea0000004200 */
[----:B------:R-:W-:Y:S02]  /*15170*/  MUFU.EX2 R197, R197 ;  /* 0x000000c500c57308 */ /* 0x000fe40000000800 */
[C---:B----4-:R-:W-:Y:S06]  /*15180*/  HMMA.16816.F32 R28, R52.reuse, R64, R28 ;  /* 0x00000040341c723c */ /* 0x050fec000000181c */
[----:B------:R-:W4:Y:S02]  /*15190*/  MUFU.EX2 R188, R188 ;  /* 0x000000bc00bc7308 */ /* 0x000f240000000800 */
[C---:B------:R-:W-:Y:S01]  /*151a0*/  HMMA.16816.F32 R32, R52.reuse, R66, R32 ;  /* 0x000000423420723c */ /* 0x040fe20000001820 */
[----:B------:R-:W2:Y:S05]  /*151b0*/  LDSM.16.MT88.4 R64, [R116+0xd800] ;  /* 0x00d800007440783b */ /* 0x000eaa0000004200 */
[----:B------:R-:W-:Y:S02]  /*151c0*/  MUFU.EX2 R193, R193 ;  /* 0x000000c100c17308 */ /* 0x000fe40000000800 */
[C---:B---3--:R-:W-:Y:S06]  /*151d0*/  HMMA.16816.F32 R36, R52.reuse, R60, R36 ;  /* 0x0000003c3424723c */ /* 0x048fec0000001824 */
[----:B------:R-:W-:Y:S02]  /*151e0*/  MUFU.EX2 R190, R190 ;  /* 0x000000be00be7308 */ /* 0x000fe40000000800 */
[C---:B------:R-:W-:Y:S01]  /*151f0*/  HMMA.16816.F32 R40, R52.reuse, R62, R40 ;  /* 0x0000003e3428723c */ /* 0x040fe20000001828 */
[----:B------:R-:W3:Y:S05]  /*15200*/  LDSM.16.MT88.4 R60, [R119+0x9c00] ;  /* 0x009c0000773c783b */ /* 0x000eea0000004200 */
[----:B------:R-:W-:Y:S08]  /*15210*/  MUFU.EX2 R189, R189 ;  /* 0x000000bd00bd7308 */ /* 0x000ff00000000800 */
[----:B------:R-:W4:Y:S08]  /*15220*/  MUFU.EX2 R168, R168 ;  /* 0x000000a800a87308 */ /* 0x000f300000000800 */
[----:B------:R-:W-:Y:S01]  /*15230*/  MUFU.EX2 R170, R170 ;  /* 0x000000aa00aa7308 */ /* 0x000fe20000000800 */
[C---:B--2---:R-:W-:Y:S07]  /*15240*/  HMMA.16816.F32 R44, R52.reuse, R64, R44 ;  /* 0x00000040342c723c */ /* 0x044fee000000182c */
[----:B------:R-:W2:Y:S01]  /*15250*/  MUFU.EX2 R165, R165 ;  /* 0x000000a500a57308 */ /* 0x000ea20000000800 */
[----:B------:R-:W-:Y:S01]  /*15260*/  HMMA.16816.F32 R48, R52, R66, R48 ;  /* 0x000000423430723c */ /* 0x000fe20000001830 */
[----:B------:R-:W-:Y:S01]  /*15270*/  F2FP.F16.F32.PACK_AB R52, R172, R199 ;  /* 0x000000c7ac34723e */ /* 0x000fe200000000ff */
[----:B------:R-:W5:Y:S01]  /*15280*/  LDSM.16.MT88.4 R64, [R116+0xbc00] ;  /* 0x00bc00007440783b */ /* 0x000f620000004200 */
        /* <DEDUP_REMOVED lines=8> */
[----:B---3--:R-:W-:Y:S01]  /*15310*/  HMMA.16816.F32 R4, R52, R60, R4 ;  /* 0x0000003c3404723c */ /* 0x008fe20000001804 */
[----:B------:R-:W-:Y:S01]  /*15320*/  FADD.FTZ R209, R209, R178 ;  /* 0x000000b2d1d17221 */ /* 0x000fe20000010000 */
[----:B------:R-:W-:-:S03]  /*15330*/  FADD.FTZ R174, R174, R201 ;  /* 0x000000c9aeae7221 */ /* 0x000fc60000010000 */
[----:B------:R-:W-:-:S03]  /*15340*/  FADD.FTZ R176, R176, R209 ;  /* 0x000000d1b0b07221 */ /* 0x000fc60000010000 */
[C---:B------:R-:W-:Y:S01]  /*15350*/  HMMA.16816.F32 R8, R52.reuse, R62, R8 ;  /* 0x0000003e3408723c */ /* 0x040fe20000001808 */
[----:B------:R-:W3:Y:S07]  /*15360*/  LDSM.16.MT88.4 R60, [R119+0xdc00] ;  /* 0x00dc0000773c783b */ /* 0x000eee0000004200 */
[C---:B------:R-:W-:Y:S08]  /*15370*/  HMMA.16816.F32 R20, R52.reuse, R68, R20 ;  /* 0x000000443414723c */ /* 0x040ff00000001814 */
[C---:B------:R-:W-:Y:S01]  /*15380*/  HMMA.16816.F32 R24, R52.reuse, R70, R24 ;  /* 0x000000463418723c */ /* 0x040fe20000001818 */
[----:B------:R-:W-:Y:S07]  /*15390*/  LDSM.16.MT88.4 R68, [R119+0xa000] ;  /* 0x00a000007744783b */ /* 0x000fee0000004200 */
[C---:B-----5:R-:W-:Y:S08]  /*153a0*/  HMMA.16816.F32 R28, R52.reuse, R64, R28 ;  /* 0x00000040341c723c */ /* 0x060ff0000000181c */
[C---:B------:R-:W-:Y:S01]  /*153b0*/  HMMA.16816.F32 R32, R52.reuse, R66, R32 ;  /* 0x000000423420723c */ /* 0x040fe20000001820 */
[----:B------:R-:W5:Y:S07]  /*153c0*/  LDSM.16.MT88.4 R64, [R116+0xdc00] ;  /* 0x00dc00007440783b */ /* 0x000f6e0000004200 */
[C---:B------:R-:W-:Y:S08]  /*153d0*/  HMMA.16816.F32 R12, R52.reuse, R72, R12 ;  /* 0x00000048340c723c */ /* 0x040ff0000000180c */
[C---:B---3--:R-:W-:Y:S08]  /*153e0*/  HMMA.16816.F32 R36, R52.reuse, R60, R36 ;  /* 0x0000003c3424723c */ /* 0x048ff00000001824 */
[C---:B------:R-:W-:Y:S01]  /*153f0*/  HMMA.16816.F32 R40, R52.reuse, R62, R40 ;  /* 0x0000003e3428723c */ /* 0x040fe20000001828 */
[----:B------:R-:W3:Y:S07]  /*15400*/  LDSM.16.MT88.4 R60, [R119+0xc000] ;  /* 0x00c00000773c783b */ /* 0x000eee0000004200 */
[C---:B------:R-:W-:Y:S01]  /*15410*/  HMMA.16816.F32 R16, R52.reuse, R74, R16 ;  /* 0x0000004a3410723c */ /* 0x040fe20000001810 */
[----:B------:R-:W-:Y:S07]  /*15420*/  LDSM.16.MT88.4 R72, [R119+0xa400] ;  /* 0x00a400007748783b */ /* 0x000fee0000004200 */
[C---:B-----5:R-:W-:Y:S08]  /*15430*/  HMMA.16816.F32 R44, R52.reuse, R64, R44 ;  /* 0x00000040342c723c */ /* 0x060ff0000000182c */
[----:B------:R-:W-:Y:S01]  /*15440*/  HMMA.16816.F32 R48, R52, R66, R48 ;  /* 0x000000423430723c */ /* 0x000fe20000001830 */
[----:B------:R-:W-:Y:S01]  /*15450*/  F2FP.F16.F32.PACK_AB R52, R180, R217 ;  /* 0x000000d9b434723e */ /* 0x000fe200000000ff */
[----:B------:R-:W5:Y:S01]  /*15460*/  LDSM.16.MT88.4 R64, [R116+0xa000] ;  /* 0x00a000007440783b */ /* 0x000f620000004200 */
[----:B------:R-:W-:Y:S01]  /*15470*/  F2FP.F16.F32.PACK_AB R53, R186, R213 ;  /* 0x000000d5ba35723e */ /* 0x000fe200000000ff */
        /* <DEDUP_REMOVED lines=11> */
[C---:B---3--:R-:W-:Y:S08]  /*15530*/  HMMA.16816.F32 R20, R52.reuse, R60, R20 ;  /* 0x0000003c3414723c */ /* 0x048ff00000001814 */
[C---:B------:R-:W-:Y:S01]  /*15540*/  HMMA.16816.F32 R24, R52.reuse, R62, R24 ;  /* 0x0000003e3418723c */ /* 0x040fe20000001818 */
[----:B------:R-:W1:Y:S07]  /*15550*/  LDSM.16.MT88.4 R60, [R116+0xe000] ;  /* 0x00e00000743c783b */ /* 0x000e6e0000004200 */
[C---:B------:R-:W-:Y:S01]  /*15560*/  HMMA.16816.F32 R8, R52.reuse, R70, R8 ;  /* 0x000000463408723c */ /* 0x040fe20000001808 */
[----:B------:R-:W3:Y:S07]  /*15570*/  LDSM.16.MT88.4 R68, [R116+0xc000] ;  /* 0x00c000007444783b */ /* 0x000eee0000004200 */
[C---:B-----5:R-:W-:Y:S08]  /*15580*/  HMMA.16816.F32 R12, R52.reuse, R64, R12 ;  /* 0x00000040340c723c */ /* 0x060ff0000000180c */
[C---:B------:R-:W-:Y:S01]  /*15590*/  HMMA.16816.F32 R16, R52.reuse, R66, R16 ;  /* 0x000000423410723c */ /* 0x040fe20000001810 */
[----:B------:R-:W5:Y:S07]  /*155a0*/  LDSM.16.MT88.4 R64, [R119+0xe000] ;  /* 0x00e000007740783b */ /* 0x000f6e0000004200 */
[C---:B-1----:R-:W-:Y:S08]  /*155b0*/  HMMA.16816.F32 R44, R52.reuse, R60, R44 ;  /* 0x0000003c342c723c */ /* 0x042ff0000000182c */
[C---:B------:R-:W-:Y:S01]  /*155c0*/  HMMA.16816.F32 R48, R52.reuse, R62, R48 ;  /* 0x0000003e3430723c */ /* 0x040fe20000001830 */
[----:B------:R-:W1:Y:S07]  /*155d0*/  LDSM.16.MT88.4 R60, [R116+0xa400] ;  /* 0x00a40000743c783b */ /* 0x000e6e0000004200 */
[----:B---3--:R-:W-:Y:S01]  /*155e0*/  HMMA.16816.F32 R28, R52, R68, R28 ;  /* 0x00000044341c723c */ /* 0x008fe2000000181c */
        /* <DEDUP_REMOVED lines=8> */
[----:B--2---:R-:W-:Y:S01]  /*15670*/  F2FP.F16.F32.PACK_AB R71, R165, R170 ;  /* 0x000000aaa547723e */ /* 0x004fe200000000ff */
[----:B------:R-:W-:Y:S02]  /*15680*/  FADD.FTZ R193, R193, R188 ;  /* 0x000000bcc1c17221 */ /* 0x000fe40000010000 */
[----:B------:R-:W-:Y:S02]  /*15690*/  FADD.FTZ R170, R170, R189 ;  /* 0x000000bdaaaa7221 */ /* 0x000fe40000010000 */
[----:B-----5:R-:W-:Y:S01]  /*156a0*/  HMMA.16816.F32 R36, R52, R64, R36 ;  /* 0x000000403424723c */ /* 0x020fe20000001824 */
[----:B------:R-:W-:Y:S01]  /*156b0*/  FADD.FTZ R190, R190, R193 ;  /* 0x000000c1bebe7221 */ /* 0x000fe20000010000 */
[----:B------:R-:W-:-:S06]  /*156c0*/  FADD.FTZ R170, R165, R170 ;  /* 0x000000aaa5aa7221 */ /* 0x000fcc0000010000 */
[----:B------:R-:W-:Y:S01]  /*156d0*/  HMMA.16816.F32 R40, R52, R66, R40 ;  /* 0x000000423428723c */ /* 0x000fe20000001828 */
[----:B------:R-:W2:Y:S04]  /*156e0*/  LDSM.16.MT88.4 R64, [R119+0xc400] ;  /* 0x00c400007740783b */ /* 0x000ea80000004200 */
[----:B------:R-:W3:Y:S03]  /*156f0*/  LDSM.16.MT88.4 R52, [R116+0xc400] ;  /* 0x00c400007434783b */ /* 0x000ee60000004200 */
[C---:B------:R-:W-:Y:S01]  /*15700*/  HMMA.16816.F32 R112, R68.reuse, R72, R4 ;  /* 0x000000484470723c */ /* 0x040fe20000001804 */
[----:B------:R-:W-:Y:S07]  /*15710*/  LDSM.16.MT88.4 R4, [R116+0xe400] ;  /* 0x00e400007404783b */ /* 0x000fee0000004200 */
[C---:B-1----:R-:W-:Y:S08]  /*15720*/  HMMA.16816.F32 R12, R68.reuse, R60, R12 ;  /* 0x0000003c440c723c */ /* 0x042ff0000000180c */
[C---:B------:R-:W-:Y:S01]  /*15730*/  HMMA.16816.F32 R16, R68.reuse, R62, R16 ;  /* 0x0000003e4410723c */ /* 0x040fe20000001810 */
[----:B------:R-:W1:Y:S07]  /*15740*/  LDSM.16.MT88.4 R60, [R119+0xe400] ;  /* 0x00e40000773c783b */ /* 0x000e6e0000004200 */
[C---:B------:R-:W-:Y:S08]  /*15750*/  HMMA.16816.F32 R8, R68.reuse, R74, R8 ;  /* 0x0000004a4408723c */ /* 0x040ff00000001808 */
[----:B--2---:R-:W-:Y:S01]  /*15760*/  HMMA.16816.F32 R20, R68, R64, R20 ;  /* 0x000000404414723c */ /* 0x004fe20000001814 */
[----:B------:R-:W-:-:S06]  /*15770*/  FFMA.FTZ R65, R175, UR10, -R138 ;  /* 0x0000000aaf417c23 */ /* 0x000fcc000801088a */
[----:B------:R-:W-:Y:S01]  /*15780*/  MUFU.EX2 R65, R65 ;  /* 0x0000004100417308 */ /* 0x000fe20000000800 */
[----:B---3--:R-:W-:Y:S01]  /*15790*/  HMMA.16816.F32 R28, R68, R52, R28 ;  /* 0x00000034441c723c */ /* 0x008fe2000000181c */
[--C-:B------:R-:W-:Y:S01]  /*157a0*/  FFMA.FTZ R52, R173, UR10, -R138.reuse ;  /* 0x0000000aad347c23 */ /* 0x100fe2000801088a */
[----:B------:R-:W-:-:S05]  /*157b0*/  FFMA.FTZ R53, R171, UR10, -R138 ;  /* 0x0000000aab357c23 */ /* 0x000fca000801088a */
[----:B------:R-:W2:Y:S01]  /*157c0*/  MUFU.EX2 R52, R52 ;  /* 0x0000003400347308 */ /* 0x000ea20000000800 */
[----:B------:R-:W-:Y:S01]  /*157d0*/  HMMA.16816.F32 R32, R68, R54, R32 ;  /* 0x000000364420723c */ /* 0x000fe20000001820 */
[----:B------:R-:W-:Y:S01]  /*157e0*/  FFMA.FTZ R54, R169, UR10, -R138 ;  /* 0x0000000aa9367c23 */ /* 0x000fe2000801088a */
[----:B------:R-:W-:-:S05]  /*157f0*/  FFMA.FTZ R55, R167, UR10, -R136 ;  /* 0x0000000aa7377c23 */ /* 0x000fca0008010888 */
[----:B------:R-:W-:Y:S01]  /*15800*/  MUFU.EX2 R53, R53 ;  /* 0x0000003500357308 */ /* 0x000fe20000000800 */
[----:B-1----:R-:W-:Y:S01]  /*15810*/  HMMA.16816.F32 R36, R68, R60, R36 ;  /* 0x0000003c4424723c */ /* 0x002fe20000001824 */
[--C-:B------:R-:W-:Y:S01]  /*15820*/  FFMA.FTZ R60, R143, UR10, -R136.reuse ;  /* 0x0000000a8f3c7c23 */ /* 0x100fe20008010888 */
[----:B------:R-:W-:-:S05]  /*15830*/  FFMA.FTZ R61, R141, UR10, -R136 ;  /* 0x0000000a8d3d7c23 */ /* 0x000fca0008010888 */
[----:B------:R-:W1:Y:S01]  /*15840*/  MUFU.EX2 R54, R54 ;  /* 0x0000003600367308 */ /* 0x000e620000000800 */
[----:B------:R-:W-:Y:S01]  /*15850*/  HMMA.16816.F32 R40, R68, R62, R40 ;  /* 0x0000003e4428723c */ /* 0x000fe20000001828 */
[----:B------:R-:W-:-:S06]  /*15860*/  FFMA.FTZ R62, R139, UR10, -R136 ;  /* 0x0000000a8b3e7c23 */ /* 0x000fcc0008010888 */
[----:B------:R-:W-:Y:S01]  /*15870*/  MUFU.EX2 R55, R55 ;  /* 0x0000003700377308 */ /* 0x000fe20000000800 */
[C---:B------:R-:W-:Y:S07]  /*15880*/  HMMA.16816.F32 R24, R68.reuse, R66, R24 ;  /* 0x000000424418723c */ /* 0x040fee0000001818 */
[----:B------:R-:W3:Y:S01]  /*15890*/  MUFU.EX2 R60, R60 ;  /* 0x0000003c003c7308 */ /* 0x000ee20000000800 */
[----:B------:R-:W-:Y:S01]  /*158a0*/  HMMA.16816.F32 R44, R68, R4, R44 ;  /* 0x00000004442c723c */ /* 0x000fe2000000182c */
[----:B--2---:R-:W-:Y:S01]  /*158b0*/  F2FP.F16.F32.PACK_AB R4, R52, R65 ;  /* 0x000000413404723e */ /* 0x004fe200000000ff */
[----:B------:R-:W-:-:S04]  /*158c0*/  FADD.FTZ R65, R65, R190 ;  /* 0x000000be41417221 */ /* 0x000fc80000010000 */
[----:B------:R-:W-:Y:S01]  /*158d0*/  FADD.FTZ R52, R52, R65 ;  /* 0x0000004134347221 */ /* 0x000fe20000010000 */
[----:B------:R-:W-:Y:S01]  /*158e0*/  MUFU.EX2 R61, R61 ;  /* 0x0000003d003d7308 */ /* 0x000fe20000000800 */
[----:B------:R-:W-:Y:S01]  /*158f0*/  HMMA.16816.F32 R68, R68, R6, R48 ;  /* 0x000000064444723c */ /* 0x000fe20000001830 */
[----:B-1----:R-:W-:Y:S01]  /*15900*/  F2FP.F16.F32.PACK_AB R6, R54, R53 ;  /* 0x000000353606723e */ /* 0x002fe200000000ff */
[----:B------:R-:W-:-:S04]  /*15910*/  FADD.FTZ R53, R53, R52 ;  /* 0x0000003435357221 */ /* 0x000fc80000010000 */
[----:B------:R-:W-:Y:S01]  /*15920*/  FADD.FTZ R53, R54, R53 ;  /* 0x0000003536357221 */ /* 0x000fe20000010000 */
[----:B------:R-:W1:Y:S01]  /*15930*/  MUFU.EX2 R62, R62 ;  /* 0x0000003e003e7308 */ /* 0x000e620000000800 */
[----:B---3--:R-:W-:Y:S01]  /*15940*/  F2FP.F16.F32.PACK_AB R5, R60, R55 ;  /* 0x000000373c05723e */ /* 0x008fe200000000ff */
[----:B------:R-:W-:-:S04]  /*15950*/  FADD.FTZ R55, R55, R170 ;  /* 0x000000aa37377221 */ /* 0x000fc80000010000 */
[----:B------:R-:W-:Y:S01]  /*15960*/  FADD.FTZ R60, R60, R55 ;  /* 0x000000373c3c7221 */ /* 0x000fe20000010000 */
[----:B-1----:R-:W-:-:S03]  /*15970*/  F2FP.F16.F32.PACK_AB R7, R62, R61 ;  /* 0x0000003d3e07723e */ /* 0x002fc600000000ff */
[----:B------:R-:W-:-:S04]  /*15980*/  FADD.FTZ R61, R61, R60 ;  /* 0x0000003c3d3d7221 */ /* 0x000fc80000010000 */
[----:B------:R-:W-:Y:S01]  /*15990*/  FADD.FTZ R62, R62, R61 ;  /* 0x0000003d3e3e7221 */ /* 0x000fe20000010000 */
[C---:B------:R-:W-:Y:S01]  /*159a0*/  HMMA.16816.F32 R104, R4.reuse, R100, R12 ;  /* 0x000000640468723c */ /* 0x040fe2000000180c */
[----:B------:R-:W1:Y:S07]  /*159b0*/  LDSM.16.MT88.4 R12, [R116+0xe800] ;  /* 0x00e80000740c783b */ /* 0x000e6e0000004200 */
[C---:B------:R-:W-:Y:S08]  /*159c0*/  HMMA.16816.F32 R112, R4.reuse, R108, R112 ;  /* 0x0000006c0470723c */ /* 0x040ff00000001870 */
        /* <DEDUP_REMOVED lines=9> */
[----:B------:R-:W-:Y:S07]  /*15a60*/  MUFU.EX2 R21, R133 ;  /* 0x0000008500157308 */ /* 0x000fee0000000800 */
[C---:B------:R-:W-:Y:S01]  /*15a70*/  HMMA.16816.F32 R68, R4.reuse, R14, R68 ;  /* 0x0000000e0444723c */ /* 0x040fe20000001844 */
[----:B------:R-:W1:Y:S01]  /*15a80*/  LDSM.16.MT88.4 R12, [R119+0xcc00] ;  /* 0x00cc0000770c783b */ /* 0x000e620000004200 */
[----:B------:R-:W-:Y:S06]  /*15a90*/  MUFU.EX2 R22, R132 ;  /* 0x0000008400167308 */ /* 0x000fec0000000800 */
[C---:B------:R-:W-:Y:S02]  /*15aa0*/  HMMA.16816.F32 R88, R4.reuse, R84, R28 ;  /* 0x000000540458723c */ /* 0x040fe4000000181c */
[----:B------:R-:W-:Y:S06]  /*15ab0*/  MUFU.EX2 R25, R131 ;  /* 0x0000008300197308 */ /* 0x000fec0000000800 */
[C---:B------:R-:W-:Y:S02]  /*15ac0*/  HMMA.16816.F32 R80, R4.reuse, R76, R36 ;  /* 0x0000004c0450723c */ /* 0x040fe40000001824 */
[----:B------:R-:W5:Y:S06]  /*15ad0*/  MUFU.EX2 R24, R130 ;  /* 0x0000008200187308 */ /* 0x000f6c0000000800 */
[C---:B------:R-:W-:Y:S02]  /*15ae0*/  HMMA.16816.F32 R84, R4.reuse, R86, R32 ;  /* 0x000000560454723c */ /* 0x040fe40000001820 */
[----:B------:R-:W-:Y:S06]  /*15af0*/  MUFU.EX2 R26, R129 ;  /* 0x00000081001a7308 */ /* 0x000fec0000000800 */
[----:B------:R-:W-:Y:S01]  /*15b00*/  HMMA.16816.F32 R76, R4, R78, R40 ;  /* 0x0000004e044c723c */ /* 0x000fe20000001828 */
[----:B----4-:R-:W-:Y:S01]  /*15b10*/  F2FP.F16.F32.PACK_AB R4, R23, R20 ;  /* 0x000000141704723e */ /* 0x010fe200000000ff */
[----:B------:R-:W4:Y:S01]  /*15b20*/  MUFU.EX2 R27, R128 ;  /* 0x00000080001b7308 */ /* 0x000f220000000800 */
[----:B-----5:R-:W-:Y:S01]  /*15b30*/  F2FP.F16.F32.PACK_AB R5, R24, R25 ;  /* 0x000000191805723e */ /* 0x020fe200000000ff */
[----:B------:R-:W-:Y:S01]  /*15b40*/  FADD.FTZ R20, R20, R53 ;  /* 0x0000003514147221 */ /* 0x000fe20000010000 */
[----:B------:R-:W-:Y:S01]  /*15b50*/  F2FP.F16.F32.PACK_AB R6, R22, R21 ;  /* 0x000000151606723e */ /* 0x000fe200000000ff */
[----:B------:R-:W-:-:S02]  /*15b60*/  FADD.FTZ R25, R25, R62 ;  /* 0x0000003e19197221 */ /* 0x000fc40000010000 */
[----:B------:R-:W-:Y:S02]  /*15b70*/  FADD.FTZ R20, R23, R20 ;  /* 0x0000001417147221 */ /* 0x000fe40000010000 */
[----:B------:R-:W-:Y:S02]  /*15b80*/  FADD.FTZ R25, R24, R25 ;  /* 0x0000001918197221 */ /* 0x000fe40000010000 */
[----:B------:R-:W-:-:S04]  /*15b90*/  FADD.FTZ R21, R21, R20 ;  /* 0x0000001415157221 */ /* 0x000fc80000010000 */
[----:B------:R-:W-:Y:S01]  /*15ba0*/  FADD.FTZ R165, R22, R21 ;  /* 0x0000001516a57221 */ /* 0x000fe20000010000 */
[----:B----4-:R-:W-:Y:S01]  /*15bb0*/  F2FP.F16.F32.PACK_AB R7, R27, R26 ;  /* 0x0000001a1b07723e */ /* 0x010fe200000000ff */
[----:B------:R-:W-:-:S04]  /*15bc0*/  FADD.FTZ R26, R26, R25 ;  /* 0x000000191a1a7221 */ /* 0x000fc80000010000 */
[----:B------:R-:W-:Y:S02]  /*15bd0*/  FADD.FTZ R164, R27, R26 ;  /* 0x0000001a1ba47221 */ /* 0x000fe40000010000 */
        /* <DEDUP_REMOVED lines=14> */
[----:B------:R-:W-:-:S15]  /*15cc0*/  HMMA.16816.F32 R68, R4, R14, R68 ;  /* 0x0000000e0444723c */ /* 0x000fde0000001844 */
[----:B------:R-:W-:-:S05]  /*15cd0*/  NOP ;  /* 0x0000000000007918 */ /* 0x000fca0000000000 */
.L_x_1859:
        /* <DEDUP_REMOVED lines=14> */
.L_x_1869:
        /* <DEDUP_REMOVED lines=74> */
.L_x_1866:
        /* <DEDUP_REMOVED lines=25> */
[----:B------:R-:W1:Y:S08]  /*163f0*/  LDSM.16.M88.4 R8, [R145+0x3000] ;  /* 0x003000009108783b */ /* 0x000e700000000200 */
[----:B------:R-:W5:Y:S08]  /*16400*/  LDSM.16.M88.4 R16, [R145+0x3400] ;  /* 0x003400009110783b */ /* 0x000f700000000200 */
[----:B------:R-:W2:Y:S08]  /*16410*/  LDSM.16.M88.4 R24, [R145+0x3800] ;  /* 0x003800009118783b */ /* 0x000eb00000000200 */
[----:B------:R-:W0:Y:S08]  /*16420*/  LDGDEPBAR ;  /* 0x00000000000079af */ /* 0x000e300000000000 */
[----:B------:R-:W3:Y:S08]  /*16430*/  LDSM.16.M88.4 R32, [R145+0x3c00] ;  /* 0x003c00009120783b */ /* 0x000ef00000000200 */
[----:B------:R-:W4:Y:S01]  /*16440*/  LDSM.16.M88.4 R40, [R145+0x4000] ;  /* 0x004000009128783b */ /* 0x000f220000000200 */
[C---:B-1----:R-:W-:Y:S07]  /*16450*/  HMMA.16816.F32 R4, R64.reuse, R8, RZ ;  /* 0x000000084004723c */ /* 0x042fee00000018ff */
[----:B------:R-:W1:Y:S01]  /*16460*/  LDSM.16.M88.4 R48, [R145+0x4400] ;  /* 0x004400009130783b */ /* 0x000e620000000200 */
[C---:B------:R-:W-:Y:S07]  /*16470*/  HMMA.16816.F32 R8, R64.reuse, R10, RZ ;  /* 0x0000000a4008723c */ /* 0x040fee00000018ff */
[----:B------:R-:W1:Y:S01]  /*16480*/  LDSM.16.M88.4 R56, [R145+0x4800] ;  /* 0x004800009138783b */ /* 0x000e620000000200 */
[C---:B-----5:R-:W-:Y:S07]  /*16490*/  HMMA.16816.F32 R12, R64.reuse, R16, RZ ;  /* 0x00000010400c723c */ /* 0x060fee00000018ff */
[----:B------:R-:W5:Y:S01]  /*164a0*/  LDSM.16.M88.4 R120, [R145+0x4c00] ;  /* 0x004c00009178783b */ /* 0x000f620000000200 */
[C---:B------:R-:W-:Y:S07]  /*164b0*/  HMMA.16816.F32 R16, R64.reuse, R18, RZ ;  /* 0x000000124010723c */ /* 0x040fee00000018ff */
[----:B------:R-:W-:Y:S01]  /*164c0*/  LDSM.16.M88.4 R124, [R144] ;  /* 0x00000000907c783b */ /* 0x000fe20000000200 */
[C---:B--2---:R-:W-:Y:S07]  /*164d0*/  HMMA.16816.F32 R20, R64.reuse, R24, RZ ;  /* 0x000000184014723c */ /* 0x044fee00000018ff */
[----:B------:R-:W2:Y:S01]  /*164e0*/  LDSM.16.M88.4 R128, [R118+0x3000] ;  /* 0x003000007680783b */ /* 0x000ea20000000200 */
[C---:B------:R-:W-:Y:S07]  /*164f0*/  HMMA.16816.F32 R24, R64.reuse, R26, RZ ;  /* 0x0000001a4018723c */ /* 0x040fee00000018ff */
[----:B------:R-:W2:Y:S01]  /*16500*/  LDSM.16.M88.4 R132, [R118+0x3400] ;  /* 0x003400007684783b */ /* 0x000ea20000000200 */
[C---:B---3--:R-:W-:Y:S07]  /*16510*/  HMMA.16816.F32 R28, R64.reuse, R32, RZ ;  /* 0x00000020401c723c */ /* 0x048fee00000018ff */
[----:B------:R-:W3:Y:S01]  /*16520*/  LDSM.16.M88.4 R136, [R118+0x3800] ;  /* 0x003800007688783b */ /* 0x000ee20000000200 */
[C---:B------:R-:W-:Y:S07]  /*16530*/  HMMA.16816.F32 R32, R64.reuse, R34, RZ ;  /* 0x000000224020723c */ /* 0x040fee00000018ff */
[----:B------:R-:W3:Y:S01]  /*16540*/  LDSM.16.M88.4 R140, [R118+0x3c00] ;  /* 0x003c0000768c783b */ /* 0x000ee20000000200 */
[C---:B----4-:R-:W-:Y:S08]  /*16550*/  HMMA.16816.F32 R36, R64.reuse, R40, RZ ;  /* 0x000000284024723c */ /* 0x050ff000000018ff */
[C---:B------:R-:W-:Y:S08]  /*16560*/  HMMA.16816.F32 R40, R64.reuse, R42, RZ ;  /* 0x0000002a4028723c */ /* 0x040ff000000018ff */
[C---:B-1----:R-:W-:Y:S08]  /*16570*/  HMMA.16816.F32 R44, R64.reuse, R48, RZ ;  /* 0x00000030402c723c */ /* 0x042ff000000018ff */
[C---:B------:R-:W-:Y:S08]  /*16580*/  HMMA.16816.F32 R48, R64.reuse, R50, RZ ;  /* 0x000000324030723c */ /* 0x040ff000000018ff */
[C---:B------:R-:W-:Y:S08]  /*16590*/  HMMA.16816.F32 R52, R64.reuse, R56, RZ ;  /* 0x000000384034723c */ /* 0x040ff000000018ff */
[C---:B------:R-:W-:Y:S08]  /*165a0*/  HMMA.16816.F32 R56, R64.reuse, R58, RZ ;  /* 0x0000003a4038723c */ /* 0x040ff000000018ff */
[C---:B-----5:R-:W-:Y:S08]  /*165b0*/  HMMA.16816.F32 R60, R64.reuse, R120, RZ ;  /* 0x00000078403c723c */ /* 0x060ff000000018ff */
[----:B------:R-:W-:Y:S01]  /*165c0*/  HMMA.16816.F32 R64, R64, R122, RZ ;  /* 0x0000007a4040723c */ /* 0x000fe200000018ff */
        /* <DEDUP_REMOVED lines=44> */
[C---:B----4-:R-:W-:Y:S08]  /*16890*/  HMMA.16816.F32 R52, R120.reuse, R140, R52 ;  /* 0x0000008c7834723c */ /* 0x050ff00000001834 */
[C---:B------:R-:W-:Y:S01]  /*168a0*/  HMMA.16816.F32 R56, R120.reuse, R142, R56 ;  /* 0x0000008e7838723c */ /* 0x040fe20000001838 */
[----:B------:R-:W4:Y:S07]  /*168b0*/  LDSM.16.M88.4 R140, [R118+0x5800] ;  /* 0x00580000768c783b */ /* 0x000f2e0000000200 */
[C---:B--2---:R-:W-:Y:S08]  /*168c0*/  HMMA.16816.F32 R60, R120.reuse, R132, R60 ;  /* 0x00000084783c723c */ /* 0x044ff0000000183c */
[----:B------:R-:W-:Y:S01]  /*168d0*/  HMMA.16816.F32 R64, R120, R134, R64 ;  /* 0x000000867840723c */ /* 0x000fe20000001840 */
[----:B------:R-:W2:Y:S07]  /*168e0*/  LDSM.16.M88.4 R120, [R118+0x5c00] ;  /* 0x005c00007678783b */ /* 0x000eae0000000200 */
[C---:B-1----:R-:W-:Y:S01]  /*168f0*/  HMMA.16816.F32 R4, R124.reuse, R128, R4 ;  /* 0x000000807c04723c */ /* 0x042fe20000001804 */
[----:B------:R-:W-:Y:S07]  /*16900*/  LDSM.16.M88.4 R132, [R118+0x6400] ;  /* 0x006400007684783b */ /* 0x000fee0000000200 */
[C---:B------:R-:W-:Y:S01]  /*16910*/  HMMA.16816.F32 R8, R124.reuse, R130, R8 ;  /* 0x000000827c08723c */ /* 0x040fe20000001808 */
[----:B------:R-:W1:Y:S07]  /*16920*/  LDSM.16.M88.4 R128, [R118+0x6000] ;  /* 0x006000007680783b */ /* 0x000e6e0000000200 */
[C---:B---3--:R-:W-:Y:S08]  /*16930*/  HMMA.16816.F32 R12, R124.reuse, R136, R12 ;  /* 0x000000887c0c723c */ /* 0x048ff0000000180c */
[C---:B------:R-:W-:Y:S01]  /*16940*/  HMMA.16816.F32 R16, R124.reuse, R138, R16 ;  /* 0x0000008a7c10723c */ /* 0x040fe20000001810 */
[----:B------:R-:W3:Y:S07]  /*16950*/  LDSM.16.M88.4 R136, [R118+0x6800] ;  /* 0x006800007688783b */ /* 0x000eee0000000200 */
        /* <DEDUP_REMOVED lines=12> */
[C---:B---3--:R-:W-:Y:S08]  /*16a20*/  HMMA.16816.F32 R52, R124.reuse, R136, R52 ;  /* 0x000000887c34723c */ /* 0x048ff00000001834 */
        /* <DEDUP_REMOVED lines=27> */
[----:B------:R-:W-:Y:S08]  /*16be0*/  HMMA.16816.F32 R64, R128, R126, R64 ;  /* 0x0000007e8040723c */ /* 0x000ff00000001840 */
[C---:B-1----:R-:W-:Y:S08]  /*16bf0*/  HMMA.16816.F32 R4, R132.reuse, R140, R4 ;  /* 0x0000008c8404723c */ /* 0x042ff00000001804 */
[C---:B------:R-:W-:Y:S08]  /*16c00*/  HMMA.16816.F32 R8, R132.reuse, R142, R8 ;  /* 0x0000008e8408723c */ /* 0x040ff00000001808 */
[C---:B--2---:R-:W-:Y:S03]  /*16c10*/  HMMA.16816.F32 R12, R132.reuse, R120, R12 ;  /* 0x00000078840c723c */ /* 0x044fe6000000180c */
[----:B------:R-:W-:Y:S01]  /*16c20*/  FMUL.FTZ R226, R4, UR5 ;  /* 0x0000000504e27c20 */ /* 0x000fe20008410000 */
[----:B------:R-:W-:Y:S01]  /*16c30*/  FMUL.FTZ R224, R5, UR5 ;  /* 0x0000000505e07c20 */ /* 0x000fe20008410000 */
[----:B------:R-:W-:Y:S01]  /*16c40*/  FMUL.FTZ R126, R6, UR5 ;  /* 0x00000005067e7c20 */ /* 0x000fe20008410000 */
[----:B------:R-:W-:Y:S02]  /*16c50*/  FMUL.FTZ R124, R7, UR5 ;  /* 0x00000005077c7c20 */ /* 0x000fe40008410000 */
[----:B------:R-:W1:Y:S01]  /*16c60*/  LDSM.16.M88.4 R4, [R118+0x7800] ;  /* 0x007800007604783b */ /* 0x000e620000000200 */
[----:B------:R-:W2:Y:S02]  /*16c70*/  MUFU.TANH R226, R226 ;  /* 0x000000e200e27308 */ /* 0x000ea40000002400 */
[----:B------:R-:W-:Y:S01]  /*16c80*/  FMUL.FTZ R9, R9, UR5 ;  /* 0x0000000509097c20 */ /* 0x000fe20008410000 */
[----:B------:R-:W-:Y:S01]  /*16c90*/  FMUL.FTZ R10, R10, UR5 ;  /* 0x000000050a0a7c20 */ /* 0x000fe20008410000 */
[----:B------:R-:W-:Y:S01]  /*16ca0*/  FMUL.FTZ R11, R11, UR5 ;  /* 0x000000050b0b7c20 */ /* 0x000fe20008410000 */
[----:B------:R-:W-:Y:S01]  /*16cb0*/  FMUL.FTZ R232, R8, UR5 ;  /* 0x0000000508e87c20 */ /* 0x000fe20008410000 */
[C---:B------:R-:W-:Y:S04]  /*16cc0*/  HMMA.16816.F32 R16, R132.reuse, R122, R16 ;  /* 0x0000007a8410723c */ /* 0x040fe80000001810 */
[----:B------:R-:W3:Y:S01]  /*16cd0*/  MUFU.TANH R230, R9 ;  /* 0x0000000900e67308 */ /* 0x000ee20000002400 */
[----:B------:R-:W-:Y:S01]  /*16ce0*/  FMUL.FTZ R12, R12, UR5 ;  /* 0x000000050c0c7c20 */ /* 0x000fe20008410000 */
[----:B------:R-:W-:Y:S01]  /*16cf0*/  FMUL.FTZ R13, R13, UR5 ;  /* 0x000000050d0d7c20 */ /* 0x000fe20008410000 */
[----:B------:R-:W-:Y:S01]  /*16d00*/  FMUL.FTZ R14, R14, UR5 ;  /* 0x000000050e0e7c20 */ /* 0x000fe20008410000 */
[----:B------:R-:W-:Y:S06]  /*16d10*/  FMUL.FTZ R15, R15, UR5 ;  /* 0x000000050f0f7c20 */ /* 0x000fec0008410000 */
[----:B------:R-:W4:Y:S10]  /*16d20*/  MUFU.TANH R228, R10 ;  /* 0x0000000a00e47308 */ /* 0x000f340000002400 */
[----:B------:R5:W2:Y:S01]  /*16d30*/  MUFU.TANH R120, R11 ;  /* 0x0000000b00787308 */ /* 0x000aa20000002400 */
[----:B------:R-:W-:Y:S01]  /*16d40*/  FMUL.FTZ R216, R16, UR5 ;  /* 0x0000000510d87c20 */ /* 0x000fe20008410000 */
[----:B------:R-:W-:Y:S01]  /*16d50*/  FMUL.FTZ R17, R17, UR5 ;  /* 0x0000000511117c20 */ /* 0x000fe20008410000 */
[----:B------:R-:W-:Y:S01]  /*16d60*/  FMUL.FTZ R18, R18, UR5 ;  /* 0x0000000512127c20 */ /* 0x000fe20008410000 */
[----:B------:R-:W-:Y:S06]  /*16d70*/  FMUL.FTZ R19, R19, UR5 ;  /* 0x0000000513137c20 */ /* 0x000fec0008410000 */
[----:B------:R-:W2:Y:S01]  /*16d80*/  MUFU.TANH R224, R224 ;  /* 0x000000e000e07308 */ /* 0x000ea20000002400 */
[C---:B-1----:R-:W-:Y:S09]  /*16d90*/  HMMA.16816.F32 R20, R132.reuse, R4, R20 ;  /* 0x000000048414723c */ /* 0x042ff20000001814 */
[----:B------:R-:W1:Y:S01]  /*16da0*/  MUFU.TANH R126, R126 ;  /* 0x0000007e007e7308 */ /* 0x000e620000002400 */
[----:B-----5:R-:W5:Y:S01]  /*16db0*/  LDSM.16.M88.4 R8, [R118+0x7c00] ;  /* 0x007c00007608783b */ /* 0x020f620000000200 */
[C---:B------:R-:W-:Y:S08]  /*16dc0*/  HMMA.16816.F32 R24, R132.reuse, R6, R24 ;  /* 0x000000068418723c */ /* 0x040ff00000001818 */
        /* <DEDUP_REMOVED lines=48> */
[C---:B----4-:R-:W-:Y:S09]  /*170d0*/  HMMA.16816.F32 R52, R132.reuse, R4, R52 ;  /* 0x000000048434723c */ /* 0x050ff20000001834 */
[----:B------:R-:W4:Y:S01]  /*170e0*/  MUFU.TANH R198, R23 ;  /* 0x0000001700c67308 */ /* 0x000f220000002400 */
        /* <DEDUP_REMOVED lines=29> */
[----:B------:R-:W-:Y:S01]  /*172c0*/  FMUL.FTZ R179, R64, UR5 ;  /* 0x0000000540b37c20 */ /* 0x000fe20008410000 */
[----:B-----5:R-:W-:Y:S07]  /*172d0*/  FMUL.FTZ R54, R66, UR5 ;  /* 0x0000000542367c20 */ /* 0x020fee0008410000 */
[----:B------:R1:W1:Y:S01]  /*172e0*/  MUFU.TANH R192, R27 ;  /* 0x0000001b00c07308 */ /* 0x0002620000002400 */
[----:B--2---:R-:W-:Y:S01]  /*172f0*/  FMUL.FTZ R55, R63, UR5 ;  /* 0x000000053f377c20 */ /* 0x004fe20008410000 */
[----:B------:R-:W-:Y:S01]  /*17300*/  FMUL.FTZ R53, R67, UR5 ;  /* 0x0000000543357c20 */ /* 0x000fe20008410000 */
[----:B------:R-:W-:Y:S07]  /*17310*/  FMUL.FTZ R65, R65, UR5 ;  /* 0x0000000541417c20 */ /* 0x000fee0008410000 */
        /* <DEDUP_REMOVED lines=25> */
[----:B------:R-:W1:Y:S10]  /*174b0*/  MUFU.TANH R174, R174 ;  /* 0x000000ae00ae7308 */ /* 0x000e740000002400 */
[----:B------:R-:W1:Y:S10]  /*174c0*/  MUFU.TANH R175, R175 ;  /* 0x000000af00af7308 */ /* 0x000e740000002400 */
[----:B------:R-:W1:Y:S10]  /*174d0*/  MUFU.TANH R57, R57 ;  /* 0x0000003900397308 */ /* 0x000e740000002400 */
[----:B------:R-:W1:Y:S10]  /*174e0*/  MUFU.TANH R58, R58 ;  /* 0x0000003a003a7308 */ /* 0x000e740000002400 */
        /* <DEDUP_REMOVED lines=85> */
.L_x_1868:
        /* <DEDUP_REMOVED lines=25> */
.L_x_1867:
        /* <DEDUP_REMOVED lines=71> */
[----:B------:R-:W-:Y:S01]  /*18040*/  FFMA.FTZ R133, R188, UR4, -R185 ;  /* 0x00000004bc857c23 */ /* 0x000fe200080108b9 */
[--C-:B------:R-:W-:Y:S01]  /*18050*/  FFMA.FTZ R135, R186, UR4, -R181.reuse ;  /* 0x00000004ba877c23 */ /* 0x100fe200080108b5 */
[--C-:B------:R-:W-:Y:S01]  /*18060*/  FFMA.FTZ R134, R184, UR4, -R181.reuse ;  /* 0x00000004b8867c23 */ /* 0x100fe200080108b5 */
        /* <DEDUP_REMOVED lines=24> */
[--C-:B------:R-:W-:Y:S01]  /*181f0*/  FFMA.FTZ R101, R57, UR4, -R181.reuse ;  /* 0x0000000439657c23 */ /* 0x100fe200080108b5 */
[--C-:B------:R-:W-:Y:S01]  /*18200*/  FFMA.FTZ R100, R58, UR4, -R181.reuse ;  /* 0x000000043a647c23 */ /* 0x100fe200080108b5 */
[----:B------:R-:W2:Y:S03]  /*18210*/  LDSM.16.MT88.4 R76, [R119+0x9400] ;  /* 0x00940000774c783b */ /* 0x000ea60000004200 */
[----:B------:R-:W3:Y:S01]  /*18220*/  MUFU.EX2 R124, R124 ;  /* 0x0000007c007c7308 */ /* 0x000ee20000000800 */
[----:B-1----:R-:W-:Y:S01]  /*18230*/  F2FP.F16.F32.PACK_AB R60, R125, R127 ;  /* 0x0000007f7d3c723e */ /* 0x002fe200000000ff */
[--C-:B------:R-:W-:Y:S01]  /*18240*/  FFMA.FTZ R102, R130, UR4, -R181.reuse ;  /* 0x0000000482667c23 */ /* 0x100fe200080108b5 */
[----:B------:R-:W-:Y:S01]  /*18250*/  FMUL.FTZ R24, R52, R92 ;  /* 0x0000005c34187220 */ /* 0x000fe20000410000 */
[----:B------:R-:W-:Y:S01]  /*18260*/  FFMA.FTZ R92, R54, UR4, -R181 ;  /* 0x00000004365c7c23 */ /* 0x000fe200080108b5 */
[----:B------:R-:W-:Y:S01]  /*18270*/  FMUL.FTZ R25, R52, R93 ;  /* 0x0000005d34197220 */ /* 0x000fe20000410000 */
[----:B------:R-:W-:Y:S01]  /*18280*/  FFMA.FTZ R93, R59, UR4, -R185 ;  /* 0x000000043b5d7c23 */ /* 0x000fe200080108b9 */
[----:B------:R-:W-:Y:S03]  /*18290*/  LDSM.16.MT88.4 R68, [R119+0xd400] ;  /* 0x00d400007744783b */ /* 0x000fe60000004200 */
[----:B------:R-:W-:Y:S01]  /*182a0*/  MUFU.EX2 R122, R122 ;  /* 0x0000007a007a7308 */ /* 0x000fe20000000800 */
[----:B------:R-:W-:Y:S01]  /*182b0*/  FMUL.FTZ R26, R3, R94 ;  /* 0x0000005e031a7220 */ /* 0x000fe20000410000 */
[--C-:B------:R-:W-:Y:S01]  /*182c0*/  FFMA.FTZ R94, R55, UR4, -R181.reuse ;  /* 0x00000004375e7c23 */ /* 0x100fe200080108b5 */
[C---:B------:R-:W-:Y:S01]  /*182d0*/  FMUL.FTZ R27, R3.reuse, R95 ;  /* 0x0000005f031b7220 */ /* 0x040fe20000410000 */
[----:B------:R-:W-:Y:S01]  /*182e0*/  FFMA.FTZ R95, R56, UR4, -R181 ;  /* 0x00000004385f7c23 */ /* 0x000fe200080108b5 */
[C---:B------:R-:W-:Y:S01]  /*182f0*/  FFMA.FTZ R127, R52.reuse, R165, R127 ;  /* 0x000000a5347f7223 */ /* 0x040fe2000001007f */
[C---:B------:R-:W-:Y:S01]  /*18300*/  FMUL.FTZ R32, R52.reuse, R84 ;  /* 0x0000005434207220 */ /* 0x040fe20000410000 */
[----:B------:R-:W-:Y:S03]  /*18310*/  FMUL.FTZ R33, R52, R85 ;  /* 0x0000005534217220 */ /* 0x000fe60000410000 */
[----:B------:R-:W1:Y:S01]  /*18320*/  MUFU.EX2 R121, R121 ;  /* 0x0000007900797308 */ /* 0x000e620000000800 */
        /* <DEDUP_REMOVED lines=8> */
[----:B------:R-:W-:Y:S01]  /*183b0*/  FFMA.FTZ R180, R180, UR4, -R185 ;  /* 0x00000004b4b47c23 */ /* 0x000fe200080108b9 */
[--C-:B------:R-:W-:Y:S01]  /*183c0*/  FFMA.FTZ R178, R178, UR4, -R181.reuse ;  /* 0x00000004b2b27c23 */ /* 0x100fe200080108b5 */
[----:B------:R-:W-:Y:S01]  /*183d0*/  FFMA.FTZ R177, R177, UR4, -R181 ;  /* 0x00000004b1b17c23 */ /* 0x000fe200080108b5 */
[--C-:B------:R-:W-:Y:S01]  /*183e0*/  FFMA.FTZ R167, R167, UR4, -R185.reuse ;  /* 0x00000004a7a77c23 */ /* 0x100fe200080108b9 */
[----:B------:R-:W-:Y:S01]  /*183f0*/  FFMA.FTZ R166, R166, UR4, -R185 ;  /* 0x00000004a6a67c23 */ /* 0x000fe200080108b9 */
[--C-:B------:R-:W-:Y:S01]  /*18400*/  FFMA.FTZ R141, R141, UR4, -R181.reuse ;  /* 0x000000048d8d7c23 */ /* 0x100fe200080108b5 */
[----:B------:R-:W-:Y:S03]  /*18410*/  FFMA.FTZ R138, R138, UR4, -R181 ;  /* 0x000000048a8a7c23 */ /* 0x000fe600080108b5 */
[----:B------:R-:W3:Y:S01]  /*18420*/  MUFU.EX2 R120, R120 ;  /* 0x0000007800787308 */ /* 0x000ee20000000800 */
[----:B-1----:R-:W-:Y:S01]  /*18430*/  F2FP.F16.F32.PACK_AB R62, R121, R122 ;  /* 0x0000007a793e723e */ /* 0x002fe200000000ff */
[----:B------:R-:W-:Y:S01]  /*18440*/  FFMA.FTZ R139, R139, UR4, -R185 ;  /* 0x000000048b8b7c23 */ /* 0x000fe200080108b9 */
[----:B------:R-:W-:Y:S01]  /*18450*/  FFMA.FTZ R126, R3, R164, R126 ;  /* 0x000000a4037e7223 */ /* 0x000fe2000001007e */
[----:B------:R-:W-:Y:S01]  /*18460*/  FFMA.FTZ R86, R218, UR4, -R181 ;  /* 0x00000004da567c23 */ /* 0x000fe200080108b5 */
[--C-:B------:R-:W-:Y:S01]  /*18470*/  FFMA.FTZ R174, R174, UR4, -R185.reuse ;  /* 0x00000004aeae7c23 */ /* 0x100fe200080108b9 */
[--C-:B------:R-:W-:Y:S01]  /*18480*/  FFMA.FTZ R175, R175, UR4, -R185.reuse ;  /* 0x00000004afaf7c23 */ /* 0x100fe200080108b9 */
[--C-:B------:R-:W-:Y:S03]  /*18490*/  FFMA.FTZ R173, R173, UR4, -R185.reuse ;  /* 0x00000004adad7c23 */ /* 0x100fe600080108b9 */
[----:B------:R-:W-:Y:S01]  /*184a0*/  MUFU.EX2 R84, R84 ;  /* 0x0000005400547308 */ /* 0x000fe20000000800 */
[--C-:B------:R-:W-:Y:S01]  /*184b0*/  FFMA.FTZ R179, R179, UR4, -R185.reuse ;  /* 0x00000004b3b37c23 */ /* 0x100fe200080108b9 */
[----:B------:R-:W-:Y:S01]  /*184c0*/  FFMA.FTZ R176, R176, UR4, -R185 ;  /* 0x00000004b0b07c23 */ /* 0x000fe200080108b9 */
[----:B------:R-:W-:Y:S01]  /*184d0*/  FADD.FTZ R127, R125, R127 ;  /* 0x0000007f7d7f7221 */ /* 0x000fe20000010000 */
[----:B------:R-:W-:Y:S01]  /*184e0*/  FADD.FTZ R126, R124, R126 ;  /* 0x0000007e7c7e7221 */ /* 0x000fe20000010000 */
[----:B------:R-:W-:Y:S02]  /*184f0*/  ISETP.NE.AND P1, PT, R162, RZ, PT ;  /* 0x000000ffa200720c */ /* 0x000fe40003f25270 */
[----:B------:R-:W-:Y:S03]  /*18500*/  FADD.FTZ R122, R122, R127 ;  /* 0x0000007f7a7a7221 */ /* 0x000fe60000010000 */
[----:B------:R-:W1:Y:S01]  /*18510*/  MUFU.EX2 R85, R85 ;  /* 0x0000005500557308 */ /* 0x000e620000000800 */
[C---:B---3--:R-:W-:Y:S01]  /*18520*/  F2FP.F16.F32.PACK_AB R63, R120.reuse, R123 ;  /* 0x0000007b783f723e */ /* 0x048fe200000000ff */
[----:B------:R-:W-:Y:S01]  /*18530*/  FADD.FTZ R123, R123, R126 ;  /* 0x0000007e7b7b7221 */ /* 0x000fe20000010000 */
[----:B------:R-:W-:Y:S03]  /*18540*/  FADD.FTZ R121, R121, R122 ;  /* 0x0000007a79797221 */ /* 0x000fe60000010000 */
[----:B------:R-:W-:Y:S02]  /*18550*/  FADD.FTZ R123, R120, R123 ;  /* 0x0000007b787b7221 */ /* 0x000fe40000010000 */
        /* <DEDUP_REMOVED lines=12> */
[----:B------:R-:W-:Y:S04]  /*18620*/  FFMA.FTZ R96, R200, UR4, -R185 ;  /* 0x00000004c8607c23 */ /* 0x000fe800080108b9 */
[----:B------:R-:W-:Y:S01]  /*18630*/  MUFU.EX2 R135, R135 ;  /* 0x0000008700877308 */ /* 0x000fe20000000800 */
[----:B------:R-:W-:Y:S01]  /*18640*/  FFMA.FTZ R97, R194, UR4, -R181 ;  /* 0x00000004c2617c23 */ /* 0x000fe200080108b5 */
[C---:B------:R-:W-:Y:S03]  /*18650*/  HMMA.16816.F32 R16, R60.reuse, R22, R16 ;  /* 0x000000163c10723c */ /* 0x040fe60000001810 */
[C---:B------:R-:W-:Y:S01]  /*18660*/  FMUL.FTZ R22, R3.reuse, R98 ;  /* 0x0000006203167220 */ /* 0x040fe20000410000 */
[C---:B------:R-:W-:Y:S01]  /*18670*/  FMUL.FTZ R23, R3.reuse, R99 ;  /* 0x0000006303177220 */ /* 0x040fe20000410000 */
[----:B------:R-:W-:Y:S03]  /*18680*/  FFMA.FTZ R99, R196, UR4, -R185 ;  /* 0x00000004c4637c23 */ /* 0x000fe600080108b9 */
[----:B------:R-:W-:Y:S01]  /*18690*/  MUFU.EX2 R134, R134 ;  /* 0x0000008600867308 */ /* 0x000fe20000000800 */
[--C-:B------:R-:W-:Y:S02]  /*186a0*/  FFMA.FTZ R98, R192, UR4, -R181.reuse ;  /* 0x00000004c0627c23 */ /* 0x100fe400080108b5 */
[C---:B------:R-:W-:Y:S07]  /*186b0*/  HMMA.16816.F32 R20, R60.reuse, R28, R20 ;  /* 0x0000001c3c14723c */ /* 0x040fee0000001814 */
[----:B------:R-:W-:Y:S01]  /*186c0*/  MUFU.EX2 R149, R149 ;  /* 0x0000009500957308 */ /* 0x000fe20000000800 */
[C---:B------:R-:W-:Y:S01]  /*186d0*/  FMUL.FTZ R28, R52.reuse, R88 ;  /* 0x00000058341c7220 */ /* 0x040fe20000410000 */
[----:B------:R-:W-:Y:S01]  /*186e0*/  FMUL.FTZ R29, R52, R89 ;  /* 0x00000059341d7220 */ /* 0x000fe20000410000 */
[--C-:B------:R-:W-:Y:S01]  /*186f0*/  FFMA.FTZ R89, R214, UR4, -R181.reuse ;  /* 0x00000004d6597c23 */ /* 0x100fe200080108b5 */
[----:B------:R-:W-:Y:S01]  /*18700*/  FFMA.FTZ R88, R208, UR4, -R181 ;  /* 0x00000004d0587c23 */ /* 0x000fe200080108b5 */
[C---:B------:R-:W-:Y:S03]  /*18710*/  HMMA.16816.F32 R24, R60.reuse, R30, R24 ;  /* 0x0000001e3c18723c */ /* 0x040fe60000001818 */
[C---:B------:R-:W-:Y:S01]  /*18720*/  FMUL.FTZ R30, R3.reuse, R90 ;  /* 0x0000005a031e7220 */ /* 0x040fe20000410000 */
[C---:B------:R-:W-:Y:S01]  /*18730*/  FMUL.FTZ R31, R3.reuse, R91 ;  /* 0x0000005b031f7220 */ /* 0x040fe20000410000 */
[----:B------:R-:W-:Y:S01]  /*18740*/  MUFU.EX2 R89, R89 ;  /* 0x0000005900597308 */ /* 0x000fe20000000800 */
[----:B------:R-:W-:Y:S01]  /*18750*/  FFMA.FTZ R90, R216, UR4, -R185 ;  /* 0x00000004d85a7c23 */ /* 0x000fe200080108b9 */
[----:B------:R-:W-:Y:S04]  /*18760*/  FFMA.FTZ R91, R210, UR4, -R181 ;  /* 0x00000004d25b7c23 */ /* 0x000fe800080108b5 */
[C---:B------:R-:W-:Y:S04]  /*18770*/  HMMA.16816.F32 R28, R60.reuse, R36, R28 ;  /* 0x000000243c1c723c */ /* 0x040fe8000000181c */
        /* <DEDUP_REMOVED lines=18> */
[C---:B------:R-:W-:Y:S08]  /*188a0*/  HMMA.16816.F32 R44, R60.reuse, R64, R44 ;  /* 0x000000403c2c723c */ /* 0x040ff0000000182c */
[----:B------:R-:W2:Y:S01]  /*188b0*/  MUFU.EX2 R88, R88 ;  /* 0x0000005800587308 */ /* 0x000ea20000000800 */
[----:B------:R-:W-:Y:S01]  /*188c0*/  HMMA.16816.F32 R48, R60, R66, R48 ;  /* 0x000000423c30723c */ /* 0x000fe20000001830 */
[----:B------:R-:W4:Y:S02]  /*188d0*/  LDSM.16.MT88.4 R64, [R116+0xb400] ;  /* 0x00b400007440783b */ /* 0x000f240000004200 */
[----:B-1----:R-:W-:Y:S01]  /*188e0*/  F2FP.F16.F32.PACK_AB R60, R85, R84 ;  /* 0x00000054553c723e */ /* 0x002fe200000000ff */
[----:B------:R-:W-:Y:S01]  /*188f0*/  FADD.FTZ R84, R84, R121 ;  /* 0x0000007954547221 */ /* 0x000fe20000010000 */
[----:B-----5:R-:W-:Y:S04]  /*18900*/  F2FP.F16.F32.PACK_AB R61, R89, R86 ;  /* 0x00000056593d723e */ /* 0x020fe800000000ff */
[----:B------:R-:W-:Y:S01]  /*18910*/  MUFU.EX2 R177, R177 ;  /* 0x000000b100b17308 */ /* 0x000fe20000000800 */
[----:B------:R-:W-:Y:S01]  /*18920*/  F2FP.F16.F32.PACK_AB R62, R87, R90 ;  /* 0x0000005a573e723e */ /* 0x000fe200000000ff */
[----:B------:R-:W-:Y:S01]  /*18930*/  FADD.FTZ R85, R85, R84 ;  /* 0x0000005455557221 */ /* 0x000fe20000010000 */
[----:B------:R-:W-:Y:S03]  /*18940*/  FADD.FTZ R86, R86, R123 ;  /* 0x0000007b56567221 */ /* 0x000fe60000010000 */
[----:B------:R-:W-:Y:S01]  /*18950*/  FADD.FTZ R90, R90, R85 ;  /* 0x000000555a5a7221 */ /* 0x000fe20000010000 */
[C---:B--2---:R-:W-:Y:S01]  /*18960*/  F2FP.F16.F32.PACK_AB R63, R88.reuse, R91 ;  /* 0x0000005b583f723e */ /* 0x044fe200000000ff */
[----:B------:R-:W-:Y:S02]  /*18970*/  FADD.FTZ R86, R89, R86 ;  /* 0x0000005659567221 */ /* 0x000fe40000010000 */
[----:B------:R-:W-:Y:S01]  /*18980*/  MUFU.EX2 R167, R167 ;  /* 0x000000a700a77308 */ /* 0x000fe20000000800 */
[----:B------:R-:W-:Y:S01]  /*18990*/  FADD.FTZ R87, R87, R90 ;  /* 0x0000005a57577221 */ /* 0x000fe20000010000 */
[----:B------:R-:W-:Y:S02]  /*189a0*/  FADD.FTZ R91, R91, R86 ;  /* 0x000000565b5b7221 */ /* 0x000fe40000010000 */
[C---:B------:R-:W-:Y:S06]  /*189b0*/  HMMA.16816.F32 R4, R60.reuse, R76, R4 ;  /* 0x0000004c3c04723c */ /* 0x040fec0000001804 */
[----:B------:R-:W1:Y:S01]  /*189c0*/  MUFU.EX2 R166, R166 ;  /* 0x000000a600a67308 */ /* 0x000e620000000800 */
[----:B------:R-:W-:Y:S01]  /*189d0*/  FADD.FTZ R88, R88, R91 ;  /* 0x0000005b58587221 */ /* 0x000fe20000010000 */
[C---:B------:R-:W-:Y:S01]  /*189e0*/  HMMA.16816.F32 R8, R60.reuse, R78, R8 ;  /* 0x0000004e3c08723c */ /* 0x040fe20000001808 */
[----:B------:R-:W2:Y:S07]  /*189f0*/  LDSM.16.MT88.4 R76, [R116+0xd400] ;  /* 0x00d40000744c783b */ /* 0x000eae0000004200 */
[----:B------:R-:W-:Y:S01]  /*18a00*/  MUFU.EX2 R141, R141 ;  /* 0x0000008d008d7308 */ /* 0x000fe20000000800 */
[C---:B---3--:R-:W-:Y:S09]  /*18a10*/  HMMA.16816.F32 R12, R60.reuse, R80, R12 ;  /* 0x000000503c0c723c */ /* 0x048ff2000000180c */
[----:B------:R-:W3:Y:S01]  /*18a20*/  MUFU.EX2 R138, R138 ;  /* 0x0000008a008a7308 */ /* 0x000ee20000000800 */
[----:B-1----:R-:W-:Y:S01]  /*18a30*/  F2FP.F16.F32.PACK_AB R56, R166, R167 ;  /* 0x000000a7a638723e */ /* 0x002fe200000000ff */
[--C-:B------:R-:W-:Y:S01]  /*18a40*/  FFMA.FTZ R80, R206, UR4, -R185.reuse ;  /* 0x00000004ce507c23 */ /* 0x100fe200080108b9 */
[----:B------:R-:W-:Y:S01]  /*18a50*/  FFMA.FTZ R81, R204, UR4, -R185 ;  /* 0x00000004cc517c23 */ /* 0x000fe200080108b9 */
[C---:B------:R-:W-:Y:S06]  /*18a60*/  HMMA.16816.F32 R16, R60.reuse, R82, R16 ;  /* 0x000000523c10723c */ /* 0x040fec0000001810 */
[----:B------:R-:W-:Y:S01]  /*18a70*/  MUFU.EX2 R80, R80 ;  /* 0x0000005000507308 */ /* 0x000fe20000000800 */
[--C-:B------:R-:W-:Y:S01]  /*18a80*/  FFMA.FTZ R83, R202, UR4, -R181.reuse ;  /* 0x00000004ca537c23 */ /* 0x100fe200080108b5 */
[----:B------:R-:W-:Y:S01]  /*18a90*/  FFMA.FTZ R82, R198, UR4, -R181 ;  /* 0x00000004c6527c23 */ /* 0x000fe200080108b5 */
[C---:B----4-:R-:W-:Y:S07]  /*18aa0*/  HMMA.16816.F32 R20, R60.reuse, R72, R20 ;  /* 0x000000483c14723c */ /* 0x050fee0000001814 */
[----:B------:R-:W-:Y:S01]  /*18ab0*/  MUFU.EX2 R139, R139 ;  /* 0x0000008b008b7308 */ /* 0x000fe20000000800 */
[----:B---3--:R-:W-:Y:S01]  /*18ac0*/  F2FP.F16.F32.PACK_AB R57, R138, R141 ;  /* 0x0000008d8a39723e */ /* 0x008fe200000000ff */
[C---:B------:R-:W-:Y:S01]  /*18ad0*/  HMMA.16816.F32 R24, R60.reuse, R74, R24 ;  /* 0x0000004a3c18723c */ /* 0x040fe20000001818 */
[----:B------:R-:W-:Y:S07]  /*18ae0*/  LDSM.16.MT88.4 R72, [R116+0x9800] ;  /* 0x009800007448783b */ /* 0x000fee0000004200 */
[----:B------:R-:W-:Y:S01]  /*18af0*/  MUFU.EX2 R3, R172 ;  /* 0x000000ac00037308 */ /* 0x000fe20000000800 */
[C---:B------:R-:W-:Y:S09]  /*18b00*/  HMMA.16816.F32 R28, R60.reuse, R64, R28 ;  /* 0x000000403c1c723c */ /* 0x040ff2000000181c */
        /* <DEDUP_REMOVED lines=9> */
[C---:B--2---:R-:W-:Y:S09]  /*18ba0*/  HMMA.16816.F32 R44, R60.reuse, R76, R44 ;  /* 0x0000004c3c2c723c */ /* 0x044ff2000000182c */
[----:B------:R-:W-:Y:S01]  /*18bb0*/  MUFU.EX2 R96, R96 ;  /* 0x0000006000607308 */ /* 0x000fe20000000800 */
[----:B------:R-:W-:Y:S01]  /*18bc0*/  HMMA.16816.F32 R48, R60, R78, R48 ;  /* 0x0000004e3c30723c */ /* 0x000fe20000001830 */
[----:B------:R-:W2:Y:S08]  /*18bd0*/  LDSM.16.MT88.4 R76, [R116+0xb800] ;  /* 0x00b80000744c783b */ /* 0x000eb00000004200 */
[----:B------:R-:W1:Y:S01]  /*18be0*/  MUFU.EX2 R99, R99 ;  /* 0x0000006300637308 */ /* 0x000e620000000800 */
[----:B---3--:R-:W-:Y:S01]  /*18bf0*/  F2FP.F16.F32.PACK_AB R60, R81, R80 ;  /* 0x00000050513c723e */ /* 0x008fe200000000ff */
[----:B------:R-:W-:Y:S01]  /*18c00*/  FADD.FTZ R80, R80, R87 ;  /* 0x0000005750507221 */ /* 0x000fe20000010000 */
[C---:B-----5:R-:W-:Y:S01]  /*18c10*/  F2FP.F16.F32.PACK_AB R61, R82.reuse, R83 ;  /* 0x00000053523d723e */ /* 0x060fe200000000ff */
[----:B------:R-:W-:Y:S01]  /*18c20*/  FADD.FTZ R83, R83, R88 ;  /* 0x0000005853537221 */ /* 0x000fe20000010000 */
[----:B------:R-:W-:Y:S01]  /*18c30*/  LDSM.16.MT88.4 R84, [R116+0xcc00] ;  /* 0x00cc00007454783b */ /* 0x000fe20000004200 */
[----:B------:R-:W-:Y:S04]  /*18c40*/  FADD.FTZ R81, R81, R80 ;  /* 0x0000005051517221 */ /* 0x000fe80000010000 */
[----:B------:R-:W-:Y:S01]  /*18c50*/  MUFU.EX2 R97, R97 ;  /* 0x0000006100617308 */ /* 0x000fe20000000800 */
[----:B------:R-:W-:Y:S09]  /*18c60*/  FADD.FTZ R82, R82, R83 ;  /* 0x0000005352527221 */ /* 0x000ff20000010000 */
[----:B------:R-:W3:Y:S01]  /*18c70*/  MUFU.EX2 R98, R98 ;  /* 0x0000006200627308 */ /* 0x000ee20000000800 */
[C---:B-1----:R-:W-:Y:S01]  /*18c80*/  F2FP.F16.F32.PACK_AB R62, R99.reuse, R96 ;  /* 0x00000060633e723e */ /* 0x042fe200000000ff */
[----:B------:R-:W-:Y:S04]  /*18c90*/  FADD.FTZ R96, R96, R81 ;  /* 0x0000005160607221 */ /* 0x000fe80000010000 */
[----:B------:R-:W-:Y:S04]  /*18ca0*/  FADD.FTZ R99, R99, R96 ;  /* 0x0000006063637221 */ /* 0x000fe80000010000 */
[----:B------:R-:W-:Y:S10]  /*18cb0*/  MUFU.EX2 R164, R173 ;  /* 0x000000ad00a47308 */ /* 0x000ff40000000800 */
[----:B------:R-:W-:Y:S01]  /*18cc0*/  MUFU.EX2 R174, R174 ;  /* 0x000000ae00ae7308 */ /* 0x000fe20000000800 */
[C---:B---3--:R-:W-:Y:S01]  /*18cd0*/  F2FP.F16.F32.PACK_AB R63, R98.reuse, R97 ;  /* 0x00000061623f723e */ /* 0x048fe200000000ff */
[----:B------:R-:W-:Y:S04]  /*18ce0*/  FADD.FTZ R97, R97, R82 ;  /* 0x0000005261617221 */ /* 0x000fe80000010000 */
[----:B------:R-:W-:Y:S02]  /*18cf0*/  FADD.FTZ R98, R98, R97 ;  /* 0x0000006162627221 */ /* 0x000fe40000010000 */
[C---:B------:R-:W-:Y:S02]  /*18d00*/  HMMA.16816.F32 R4, R60.reuse, R64, R4 ;  /* 0x000000403c04723c */ /* 0x040fe40000001804 */
[----:B------:R-:W-:Y:S06]  /*18d10*/  MUFU.EX2 R175, R175 ;  /* 0x000000af00af7308 */ /* 0x000fec0000000800 */
[C---:B------:R-:W-:Y:S01]  /*18d20*/  HMMA.16816.F32 R8, R60.reuse, R66, R8 ;  /* 0x000000423c08723c */ /* 0x040fe20000001808 */
[----:B------:R-:W1:Y:S03]  /*18d30*/  LDSM.16.MT88.4 R64, [R119+0xd800] ;  /* 0x00d800007740783b */ /* 0x000e660000004200 */
[----:B------:R-:W-:Y:S04]  /*18d40*/  MUFU.EX2 R179, R179 ;  /* 0x000000b300b37308 */ /* 0x000fe80000000800 */
[C---:B------:R-:W-:Y:S08]  /*18d50*/  HMMA.16816.F32 R12, R60.reuse, R72, R12 ;  /* 0x000000483c0c723c */ /* 0x040ff0000000180c */
        /* <DEDUP_REMOVED lines=13> */
[----:B------:R-:W3:Y:S02]  /*18e30*/  LDSM.16.MT88.4 R72, [R116+0xbc00] ;  /* 0x00bc00007448783b */ /* 0x000ee40000004200 */
[----:B------:R-:W-:Y:S02]  /*18e40*/  F2FP.F16.F32.PACK_AB R60, R133, R132 ;  /* 0x00000084853c723e */ /* 0x000fe400000000ff */
[----:B------:R-:W-:Y:S01]  /*18e50*/  F2FP.F16.F32.PACK_AB R61, R134, R135 ;  /* 0x00000087863d723e */ /* 0x000fe200000000ff */
[----:B------:R-:W-:Y:S01]  /*18e60*/  FADD.FTZ R135, R135, R98 ;  /* 0x0000006287877221 */ /* 0x000fe20000010000 */
[----:B------:R-:W-:Y:S02]  /*18e70*/  F2FP.F16.F32.PACK_AB R62, R180, R149 ;  /* 0x00000095b43e723e */ /* 0x000fe400000000ff */
[C---:B------:R-:W-:Y:S01]  /*18e80*/  F2FP.F16.F32.PACK_AB R63, R177.reuse, R178 ;  /* 0x000000b2b13f723e */ /* 0x040fe200000000ff */
[----:B------:R-:W-:Y:S04]  /*18e90*/  FADD.FTZ R135, R134, R135 ;  /* 0x0000008786877221 */ /* 0x000fe80000010000 */
[----:B------:R-:W-:Y:S02]  /*18ea0*/  FADD.FTZ R178, R178, R135 ;  /* 0x00000087b2b27221 */ /* 0x000fe40000010000 */
[C---:B----4-:R-:W-:Y:S03]  /*18eb0*/  HMMA.16816.F32 R4, R60.reuse, R68, R4 ;  /* 0x000000443c04723c */ /* 0x050fe60000001804 */
[----:B------:R-:W-:Y:S04]  /*18ec0*/  FADD.FTZ R178, R177, R178 ;  /* 0x000000b2b1b27221 */ /* 0x000fe80000010000 */
[----:B------:R-:W-:Y:S01]  /*18ed0*/  FADD.FTZ R141, R141, R178 ;  /* 0x000000b28d8d7221 */ /* 0x000fe20000010000 */
[C---:B------:R-:W-:Y:S01]  /*18ee0*/  HMMA.16816.F32 R8, R60.reuse, R70, R8 ;  /* 0x000000463c08723c */ /* 0x040fe20000001808 */
[----:B------:R-:W4:Y:S02]  /*18ef0*/  LDSM.16.MT88.4 R68, [R119+0xdc00] ;  /* 0x00dc00007744783b */ /* 0x000f240000004200 */
[----:B------:R-:W-:Y:S05]  /*18f00*/  FADD.FTZ R138, R138, R141 ;  /* 0x0000008d8a8a7221 */ /* 0x000fea0000010000 */
[C---:B--2---:R-:W-:Y:S03]  /*18f10*/  HMMA.16816.F32 R12, R60.reuse, R76, R12 ;  /* 0x0000004c3c0c723c */ /* 0x044fe6000000180c */
[----:B------:R-:W-:Y:S01]  /*18f20*/  FFMA.FTZ R77, R169, UR4, -R185 ;  /* 0x00000004a94d7c23 */ /* 0x000fe200080108b9 */
[--C-:B------:R-:W-:Y:S01]  /*18f30*/  FFMA.FTZ R76, R128, UR4, -R181.reuse ;  /* 0x00000004804c7c23 */ /* 0x100fe200080108b5 */
[----:B------:R-:W-:Y:S03]  /*18f40*/  FFMA.FTZ R169, R143, UR4, -R181 ;  /* 0x000000048fa97c23 */ /* 0x000fe600080108b5 */
[C---:B------:R-:W-:Y:S03]  /*18f50*/  HMMA.16816.F32 R16, R60.reuse, R78, R16 ;  /* 0x0000004e3c10723c */ /* 0x040fe60000001810 */
[--C-:B------:R-:W-:Y:S01]  /*18f60*/  FFMA.FTZ R79, R131, UR4, -R185.reuse ;  /* 0x00000004834f7c23 */ /* 0x100fe200080108b9 */
[----:B------:R-:W-:Y:S01]  /*18f70*/  FFMA.FTZ R78, R168, UR4, -R185 ;  /* 0x00000004a84e7c23 */ /* 0x000fe200080108b9 */
[----:B------:R-:W-:Y:S01]  /*18f80*/  FFMA.FTZ R168, R142, UR4, -R181 ;  /* 0x000000048ea87c23 */ /* 0x000fe200080108b5 */
[----:B------:R-:W-:Y:S01]  /*18f90*/  FFMA.FTZ R131, R140, UR4, -R185 ;  /* 0x000000048c837c23 */ /* 0x000fe200080108b9 */
[----:B------:R-:W-:Y:S01]  /*18fa0*/  MUFU.EX2 R130, R79 ;  /* 0x0000004f00827308 */ /* 0x000fe20000000800 */
[C---:B-1----:R-:W-:Y:S03]  /*18fb0*/  HMMA.16816.F32 R20, R60.reuse, R64, R20 ;  /* 0x000000403c14723c */ /* 0x042fe60000001814 */
[----:B------:R-:W-:Y:S06]  /*18fc0*/  FFMA.FTZ R140, R137, UR4, -R181 ;  /* 0x00000004898c7c23 */ /* 0x000fec00080108b5 */
[----:B------:R-:W-:Y:S01]  /*18fd0*/  MUFU.EX2 R137, R102 ;  /* 0x0000006600897308 */ /* 0x000fe20000000800 */
[C---:B------:R-:W-:Y:S01]  /*18fe0*/  HMMA.16816.F32 R24, R60.reuse, R66, R24 ;  /* 0x000000423c18723c */ /* 0x040fe20000001818 */
[----:B------:R-:W1:Y:S08]  /*18ff0*/  LDSM.16.MT88.4 R64, [R116+0xdc00] ;  /* 0x00dc00007440783b */ /* 0x000e700000004200 */
[----:B------:R-:W-:Y:S01]  /*19000*/  MUFU.EX2 R143, R78 ;  /* 0x0000004e008f7308 */ /* 0x000fe20000000800 */
[C---:B---3--:R-:W-:Y:S03]  /*19010*/  HMMA.16816.F32 R28, R60.reuse, R72, R28 ;  /* 0x000000483c1c723c */ /* 0x048fe6000000181c */
[----:B------:R-:W-:Y:S01]  /*19020*/  FFMA.FTZ R72, R136, UR4, -R185 ;  /* 0x0000000488487c23 */ /* 0x000fe200080108b9 */
[----:B------:R-:W-:Y:S01]  /*19030*/  FFMA.FTZ R136, R129, UR4, -R181 ;  /* 0x0000000481887c23 */ /* 0x000fe200080108b5 */
[----:B------:R-:W-:Y:S04]  /*19040*/  FFMA.FTZ R185, R182, UR4, -R185 ;  /* 0x00000004b6b97c23 */ /* 0x000fe800080108b9 */
[----:B------:R-:W2:Y:S01]  /*19050*/  MUFU.EX2 R128, R72 ;  /* 0x0000004800807308 */ /* 0x000ea20000000800 */
[C---:B------:R-:W-:Y:S09]  /*19060*/  HMMA.16816.F32 R32, R60.reuse, R74, R32 ;  /* 0x0000004a3c20723c */ /* 0x040ff20000001820 */
[----:B------:R-:W3:Y:S01]  /*19070*/  MUFU.EX2 R142, R77 ;  /* 0x0000004d008e7308 */ /* 0x000ee20000000800 */
[C---:B----4-:R-:W-:Y:S09]  /*19080*/  HMMA.16816.F32 R36, R60.reuse, R68, R36 ;  /* 0x000000443c24723c */ /* 0x050ff20000001824 */
[----:B------:R4:W-:Y:S01]  /*19090*/  MUFU.EX2 R129, R76 ;  /* 0x0000004c00817308 */ /* 0x0009e20000000800 */
[C---:B------:R-:W-:Y:S01]  /*190a0*/  HMMA.16816.F32 R40, R60.reuse, R70, R40 ;  /* 0x000000463c28723c */ /* 0x040fe20000001828 */
[----:B------:R-:W5:Y:S02]  /*190b0*/  LDSM.16.MT88.4 R68, [R119+0xa000] ;  /* 0x00a000007744783b */ /* 0x000f640000004200 */
[----:B--2---:R-:W-:Y:S06]  /*190c0*/  F2FP.F16.F32.PACK_AB R58, R128, R139 ;  /* 0x0000008b803a723e */ /* 0x004fec00000000ff */
[----:B------:R-:W2:Y:S01]  /*190d0*/  MUFU.EX2 R136, R136 ;  /* 0x0000008800887308 */ /* 0x000ea20000000800 */
[----:B---3--:R-:W-:Y:S01]  /*190e0*/  F2FP.F16.F32.PACK_AB R54, R142, R143 ;  /* 0x0000008f8e36723e */ /* 0x008fe200000000ff */
[C---:B-1----:R-:W-:Y:S01]  /*190f0*/  HMMA.16816.F32 R44, R60.reuse, R64, R44 ;  /* 0x000000403c2c723c */ /* 0x042fe2000000182c */
[----:B------:R-:W1:Y:S07]  /*19100*/  LDSM.16.MT88.4 R72, [R116+0xa000] ;  /* 0x00a000007448783b */ /* 0x000e6e0000004200 */
[----:B------:R-:W3:Y:S01]  /*19110*/  MUFU.EX2 R131, R131 ;  /* 0x0000008300837308 */ /* 0x000ee20000000800 */
[--C-:B----4-:R-:W-:Y:S01]  /*19120*/  FFMA.FTZ R76, R170, UR4, -R181.reuse ;  /* 0x00000004aa4c7c23 */ /* 0x110fe200080108b5 */
[----:B------:R-:W-:Y:S01]  /*19130*/  HMMA.16816.F32 R48, R60, R66, R48 ;  /* 0x000000423c30723c */ /* 0x000fe20000001830 */
[----:B------:R-:W4:Y:S02]  /*19140*/  LDSM.16.MT88.4 R60, [R119+0xc000] ;  /* 0x00c00000773c783b */ /* 0x000f240000004200 */
[--C-:B------:R-:W-:Y:S01]  /*19150*/  FFMA.FTZ R170, R171, UR4, -R181.reuse ;  /* 0x00000004abaa7c23 */ /* 0x100fe200080108b5 */
[----:B------:R-:W-:Y:S04]  /*19160*/  FFMA.FTZ R181, R53, UR4, -R181 ;  /* 0x0000000435b57c23 */ /* 0x000fe800080108b5 */
[----:B------:R5:W-:Y:S01]  /*19170*/  MUFU.EX2 R165, R76 ;  /* 0x0000004c00a57308 */ /* 0x000be20000000800 */
[C---:B--2---:R-:W-:Y:S01]  /*19180*/  F2FP.F16.F32.PACK_AB R59, R136.reuse, R129 ;  /* 0x00000081883b723e */ /* 0x044fe200000000ff */
[----:B------:R-:W-:Y:S01]  /*19190*/  FADD.FTZ R129, R129, R138 ;  /* 0x0000008a81817221 */ /* 0x000fe20000010000 */
[----:B------:R-:W2:Y:S03]  /*191a0*/  LDSM.16.MT88.4 R64, [R116+0xc000] ;  /* 0x00c000007440783b */ /* 0x000ea60000004200 */
[----:B------:R-:W-:Y:S04]  /*191b0*/  FADD.FTZ R136, R136, R129 ;  /* 0x0000008188887221 */ /* 0x000fe80000010000 */
[----:B------:R1:W-:Y:S01]  /*191c0*/  MUFU.EX2 R171, R100 ;  /* 0x0000006400ab7308 */ /* 0x0003e20000000800 */
[----:B---3--:R-:W-:Y:S09]  /*191d0*/  F2FP.F16.F32.PACK_AB R52, R131, R130 ;  /* 0x000000828334723e */ /* 0x008ff200000000ff */
[----:B------:R-:W3:Y:S01]  /*191e0*/  MUFU.EX2 R140, R140 ;  /* 0x0000008c008c7308 */ /* 0x000ee20000000800 */
[----:B-----5:R-:W-:Y:S01]  /*191f0*/  LDSM.16.MT88.4 R76, [R119+0xe800] ;  /* 0x00e80000774c783b */ /* 0x020fe20000004200 */
[C---:B------:R-:W-:Y:S08]  /*19200*/  HMMA.16816.F32 R4, R56.reuse, R68, R4 ;  /* 0x000000443804723c */ /* 0x040ff00000001804 */
[----:B------:R-:W-:Y:S01]  /*19210*/  MUFU.EX2 R168, R168 ;  /* 0x000000a800a87308 */ /* 0x000fe20000000800 */
[----:B-1----:R-:W-:Y:S01]  /*19220*/  LDSM.16.MT88.4 R100, [R116+0xac00] ;  /* 0x00ac00007464783b */ /* 0x002fe20000004200 */
[C---:B------:R-:W-:Y:S08]  /*19230*/  HMMA.16816.F32 R8, R56.reuse, R70, R8 ;  /* 0x000000463808723c */ /* 0x040ff00000001808 */
[----:B------:R-:W1:Y:S01]  /*19240*/  MUFU.EX2 R169, R169 ;  /* 0x000000a900a97308 */ /* 0x000e620000000800 */
[----:B------:R-:W5:Y:S01]  /*19250*/  LDSM.16.MT88.4 R68, [R119+0xe000] ;  /* 0x00e000007744783b */ /* 0x000f620000004200 */
[C---:B------:R-:W-:Y:S03]  /*19260*/  HMMA.16816.F32 R12, R56.reuse, R72, R12 ;  /* 0x00000048380c723c */ /* 0x040fe6000000180c */
[C---:B---3--:R-:W-:Y:S01]  /*19270*/  F2FP.F16.F32.PACK_AB R53, R140.reuse, R137 ;  /* 0x000000898c35723e */ /* 0x048fe200000000ff */
[----:B------:R-:W-:Y:S04]  /*19280*/  FADD.FTZ R137, R137, R136 ;  /* 0x0000008889897221 */ /* 0x000fe80000010000 */
[----:B------:R-:W3:Y:S01]  /*19290*/  MUFU.EX2 R170, R170 ;  /* 0x000000aa00aa7308 */ /* 0x000ee20000000800 */
[C---:B------:R-:W-:Y:S01]  /*192a0*/  HMMA.16816.F32 R16, R56.reuse, R74, R16 ;  /* 0x0000004a3810723c */ /* 0x040fe20000001810 */
[----:B------:R-:W3:Y:S02]  /*192b0*/  LDSM.16.MT88.4 R72, [R116+0xe000] ;  /* 0x00e000007448783b */ /* 0x000ee40000004200 */
[----:B------:R-:W-:Y:S01]  /*192c0*/  FADD.FTZ R137, R140, R137 ;  /* 0x000000898c897221 */ /* 0x000fe20000010000 */
[C---:B-1----:R-:W-:Y:S04]  /*192d0*/  F2FP.F16.F32.PACK_AB R55, R169.reuse, R168 ;  /* 0x000000a8a937723e */ /* 0x042fe800000000ff */
[C---:B----4-:R-:W-:Y:S03]  /*192e0*/  HMMA.16816.F32 R20, R56.reuse, R60, R20 ;  /* 0x0000003c3814723c */ /* 0x050fe60000001814 */
[----:B------:R-:W-:Y:S04]  /*192f0*/  FADD.FTZ R168, R168, R137 ;  /* 0x00000089a8a87221 */ /* 0x000fe80000010000 */
[----:B------:R-:W-:Y:S01]  /*19300*/  FADD.FTZ R168, R169, R168 ;  /* 0x000000a8a9a87221 */ /* 0x000fe20000010000 */
[C---:B------:R-:W-:Y:S01]  /*19310*/  HMMA.16816.F32 R24, R56.reuse, R62, R24 ;  /* 0x0000003e3818723c */ /* 0x040fe20000001818 */
[----:B------:R-:W1:Y:S07]  /*19320*/  LDSM.16.MT88.4 R60, [R119+0xa400] ;  /* 0x00a40000773c783b */ /* 0x000e6e0000004200 */
[C---:B--2---:R-:W-:Y:S08]  /*19330*/  HMMA.16816.F32 R28, R56.reuse, R64, R28 ;  /* 0x00000040381c723c */ /* 0x044ff0000000181c */
[C---:B------:R-:W-:Y:S01]  /*19340*/  HMMA.16816.F32 R32, R56.reuse, R66, R32 ;  /* 0x000000423820723c */ /* 0x040fe20000001820 */
[----:B------:R-:W2:Y:S07]  /*19350*/  LDSM.16.MT88.4 R64, [R116+0xa400] ;  /* 0x00a400007440783b */ /* 0x000eae0000004200 */
[C---:B-----5:R-:W-:Y:S08]  /*19360*/  HMMA.16816.F32 R36, R56.reuse, R68, R36 ;  /* 0x000000443824723c */ /* 0x060ff00000001824 */
[C---:B------:R-:W-:Y:S01]  /*19370*/  HMMA.16816.F32 R40, R56.reuse, R70, R40 ;  /* 0x000000463828723c */ /* 0x040fe20000001828 */
[----:B------:R-:W4:Y:S07]  /*19380*/  LDSM.16.MT88.4 R68, [R119+0xc400] ;  /* 0x00c400007744783b */ /* 0x000f2e0000004200 */
[C---:B---3--:R-:W-:Y:S08]  /*19390*/  HMMA.16816.F32 R44, R56.reuse, R72, R44 ;  /* 0x00000048382c723c */ /* 0x048ff0000000182c */
[----:B------:R-:W-:Y:S01]  /*193a0*/  HMMA.16816.F32 R48, R56, R74, R48 ;  /* 0x0000004a3830723c */ /* 0x000fe20000001830 */
[----:B------:R-:W3:Y:S07]  /*193b0*/  LDSM.16.MT88.4 R56, [R116+0xc400] ;  /* 0x00c400007438783b */ /* 0x000eee0000004200 */
[C---:B-1----:R-:W-:Y:S01]  /*193c0*/  HMMA.16816.F32 R4, R52.reuse, R60, R4 ;  /* 0x0000003c3404723c */ /* 0x042fe20000001804 */
[----:B------:R-:W1:Y:S07]  /*193d0*/  LDSM.16.MT88.4 R72, [R119+0xe400] ;  /* 0x00e400007748783b */ /* 0x000e6e0000004200 */
[C---:B------:R-:W-:Y:S01]  /*193e0*/  HMMA.16816.F32 R8, R52.reuse, R62, R8 ;  /* 0x0000003e3408723c */ /* 0x040fe20000001808 */
[----:B------:R-:W5:Y:S07]  /*193f0*/  LDSM.16.MT88.4 R60, [R116+0xe400] ;  /* 0x00e40000743c783b */ /* 0x000f6e0000004200 */
[C---:B--2---:R-:W-:Y:S08]  /*19400*/  HMMA.16816.F32 R12, R52.reuse, R64, R12 ;  /* 0x00000040340c723c */ /* 0x044ff0000000180c */
[C---:B------:R-:W-:Y:S01]  /*19410*/  HMMA.16816.F32 R16, R52.reuse, R66, R16 ;  /* 0x000000423410723c */ /* 0x040fe20000001810 */
[----:B------:R-:W-:Y:S07]  /*19420*/  LDSM.16.MT88.4 R64, [R116+0xa800] ;  /* 0x00a800007440783b */ /* 0x000fee0000004200 */
[C---:B----4-:R-:W-:Y:S08]  /*19430*/  HMMA.16816.F32 R20, R52.reuse, R68, R20 ;  /* 0x000000443414723c */ /* 0x050ff00000001814 */
[C---:B------:R-:W-:Y:S01]  /*19440*/  HMMA.16816.F32 R24, R52.reuse, R70, R24 ;  /* 0x000000463418723c */ /* 0x040fe20000001818 */
[----:B------:R-:W-:Y:S07]  /*19450*/  LDSM.16.MT88.4 R68, [R119+0xc800] ;  /* 0x00c800007744783b */ /* 0x000fee0000004200 */
[C---:B---3--:R-:W-:Y:S08]  /*19460*/  HMMA.16816.F32 R28, R52.reuse, R56, R28 ;  /* 0x00000038341c723c */ /* 0x048ff0000000181c */
[C---:B------:R-:W-:Y:S01]  /*19470*/  HMMA.16816.F32 R32, R52.reuse, R58, R32 ;  /* 0x0000003a3420723c */ /* 0x040fe20000001820 */
[----:B------:R-:W2:Y:S07]  /*19480*/  LDSM.16.MT88.4 R56, [R119+0xa800] ;  /* 0x00a800007738783b */ /* 0x000eae0000004200 */
[C---:B-1----:R-:W-:Y:S08]  /*19490*/  HMMA.16816.F32 R36, R52.reuse, R72, R36 ;  /* 0x000000483424723c */ /* 0x042ff00000001824 */
[C---:B------:R-:W-:Y:S01]  /*194a0*/  HMMA.16816.F32 R40, R52.reuse, R74, R40 ;  /* 0x0000004a3428723c */ /* 0x040fe20000001828 */
[----:B------:R-:W1:Y:S07]  /*194b0*/  LDSM.16.MT88.4 R72, [R116+0xc800] ;  /* 0x00c800007448783b */ /* 0x000e6e0000004200 */
[C---:B-----5:R-:W-:Y:S08]  /*194c0*/  HMMA.16816.F32 R44, R52.reuse, R60, R44 ;  /* 0x0000003c342c723c */ /* 0x060ff0000000182c */
[----:B------:R-:W-:Y:S01]  /*194d0*/  HMMA.16816.F32 R48, R52, R62, R48 ;  /* 0x0000003e3430723c */ /* 0x000fe20000001830 */
[----:B------:R-:W3:Y:S02]  /*194e0*/  LDSM.16.MT88.4 R60, [R116+0xe800] ;  /* 0x00e80000743c783b */ /* 0x000ee40000004200 */
[----:B------:R-:W-:Y:S02]  /*194f0*/  F2FP.F16.F32.PACK_AB R52, R164, R3 ;  /* 0x00000003a434723e */ /* 0x000fe400000000ff */
[C---:B------:R-:W-:Y:S01]  /*19500*/  F2FP.F16.F32.PACK_AB R53, R170.reuse, R165 ;  /* 0x000000a5aa35723e */ /* 0x040fe200000000ff */
[----:B------:R-:W-:Y:S01]  /*19510*/  FADD.FTZ R165, R165, R168 ;  /* 0x000000a8a5a57221 */ /* 0x000fe20000010000 */
[----:B------:R-:W-:Y:S02]  /*19520*/  F2FP.F16.F32.PACK_AB R54, R175, R174 ;  /* 0x000000aeaf36723e */ /* 0x000fe400000000ff */
[C---:B------:R-:W-:Y:S01]  /*19530*/  F2FP.F16.F32.PACK_AB R55, R171.reuse, R172 ;  /* 0x000000acab37723e */ /* 0x040fe200000000ff */
[----:B------:R-:W-:Y:S04]  /*19540*/  FADD.FTZ R165, R170, R165 ;  /* 0x000000a5aaa57221 */ /* 0x000fe80000010000 */
[----:B------:R-:W-:Y:S02]  /*19550*/  FADD.FTZ R172, R172, R165 ;  /* 0x000000a5acac7221 */ /* 0x000fe40000010000 */
[C---:B--2---:R-:W-:Y:S01]  /*19560*/  HMMA.16816.F32 R4, R52.reuse, R56, R4 ;  /* 0x000000383404723c */ /* 0x044fe20000001804 */
[----:B------:R-:W-:Y:S02]  /*19570*/  MUFU.EX2 R56, R93 ;  /* 0x0000005d00387308 */ /* 0x000fe40000000800 */
[----:B------:R-:W-:Y:S05]  /*19580*/  FADD.FTZ R171, R171, R172 ;  /* 0x000000acabab7221 */ /* 0x000fea0000010000 */
[C---:B------:R-:W-:Y:S03]  /*19590*/  HMMA.16816.F32 R8, R52.reuse, R58, R8 ;  /* 0x0000003a3408723c */ /* 0x040fe60000001808 */
[----:B------:R-:W-:Y:S05]  /*195a0*/  MUFU.EX2 R58, R95 ;  /* 0x0000005f003a7308 */ /* 0x000fea0000000800 */
[C---:B------:R-:W-:Y:S05]  /*195b0*/  HMMA.16816.F32 R12, R52.reuse, R64, R12 ;  /* 0x00000040340c723c */ /* 0x040fea000000180c */
[----:B------:R-:W2:Y:S03]  /*195c0*/  MUFU.EX2 R59, R94 ;  /* 0x0000005e003b7308 */ /* 0x000ea60000000800 */
[C---:B------:R-:W-:Y:S07]  /*195d0*/  HMMA.16816.F32 R16, R52.reuse, R66, R16 ;  /* 0x000000423410723c */ /* 0x040fee0000001810 */
[----:B------:R4:W-:Y:S01]  /*195e0*/  MUFU.EX2 R65, R92 ;  /* 0x0000005c00417308 */ /* 0x0009e20000000800 */
[C---:B------:R-:W-:Y:S09]  /*195f0*/  HMMA.16816.F32 R20, R52.reuse, R68, R20 ;  /* 0x000000443414723c */ /* 0x040ff20000001814 */
[----:B------:R-:W5:Y:S01]  /*19600*/  MUFU.EX2 R57, R176 ;  /* 0x000000b000397308 */ /* 0x000f620000000800 */
[C---:B--2---:R-:W-:Y:S01]  /*19610*/  F2FP.F16.F32.PACK_AB R69, R59.reuse, R58 ;  /* 0x0000003a3b45723e */ /* 0x044fe200000000ff */
[----:B------:R-:W-:Y:S01]  /*19620*/  FADD.FTZ R58, R58, R171 ;  /* 0x000000ab3a3a7221 */ /* 0x000fe20000010000 */
[C---:B------:R-:W-:Y:S07]  /*19630*/  HMMA.16816.F32 R24, R52.reuse, R70, R24 ;  /* 0x000000463418723c */ /* 0x040fee0000001818 */
[----:B------:R-:W2:Y:S01]  /*19640*/  MUFU.EX2 R64, R185 ;  /* 0x000000b900407308 */ /* 0x000ea20000000800 */
[----:B----4-:R-:W4:Y:S01]  /*19650*/  LDSM.16.MT88.4 R92, [R119+0xcc00] ;  /* 0x00cc0000775c783b */ /* 0x010f220000004200 */
[----:B------:R-:W-:Y:S01]  /*19660*/  FADD.FTZ R58, R59, R58 ;  /* 0x0000003a3b3a7221 */ /* 0x000fe20000010000 */
[C---:B-1----:R-:W-:Y:S07]  /*19670*/  HMMA.16816.F32 R28, R52.reuse, R72, R28 ;  /* 0x00000048341c723c */ /* 0x042fee000000181c */
[----:B------:R-:W1:Y:S01]  /*19680*/  MUFU.EX2 R66, R181 ;  /* 0x000000b500427308 */ /* 0x000e620000000800 */
[----:B-----5:R-:W-:Y:S01]  /*19690*/  F2FP.F16.F32.PACK_AB R68, R57, R56 ;  /* 0x000000383944723e */ /* 0x020fe200000000ff */
[C---:B------:R-:W-:Y:S03]  /*196a0*/  HMMA.16816.F32 R32, R52.reuse, R74, R32 ;  /* 0x0000004a3420723c */ /* 0x040fe60000001820 */
[----:B--2---:R-:W-:Y:S05]  /*196b0*/  F2FP.F16.F32.PACK_AB R70, R64, R179 ;  /* 0x000000b34046723e */ /* 0x004fea00000000ff */
[C---:B------:R-:W-:Y:S03]  /*196c0*/  HMMA.16816.F32 R36, R52.reuse, R76, R36 ;  /* 0x0000004c3424723c */ /* 0x040fe60000001824 */
[----:B-1----:R-:W-:Y:S01]  /*196d0*/  F2FP.F16.F32.PACK_AB R71, R66, R65 ;  /* 0x000000414247723e */ /* 0x002fe200000000ff */
[----:B------:R-:W-:Y:S04]  /*196e0*/  FADD.FTZ R65, R65, R58 ;  /* 0x0000003a41417221 */ /* 0x000fe80000010000 */
[C---:B------:R-:W-:Y:S01]  /*196f0*/  HMMA.16816.F32 R40, R52.reuse, R78, R40 ;  /* 0x0000004e3428723c */ /* 0x040fe20000001828 */
[----:B------:R-:W1:Y:S07]  /*19700*/  LDSM.16.MT88.4 R76, [R119+0xec00] ;  /* 0x00ec0000774c783b */ /* 0x000e6e0000004200 */
[C---:B---3--:R-:W-:Y:S08]  /*19710*/  HMMA.16816.F32 R44, R52.reuse, R60, R44 ;  /* 0x0000003c342c723c */ /* 0x048ff0000000182c */
[----:B------:R-:W-:Y:S08]  /*19720*/  HMMA.16816.F32 R48, R52, R62, R48 ;  /* 0x0000003e3430723c */ /* 0x000ff00000001830 */
[C---:B------:R-:W-:Y:S05]  /*19730*/  HMMA.16816.F32 R112, R68.reuse, R108, R4 ;  /* 0x0000006c4470723c */ /* 0x040fea0000001804 */
[----:B------:R-:W-:Y:S03]  /*19740*/  FADD.FTZ R4, R132, R99 ;  /* 0x0000006384047221 */ /* 0x000fe60000010000 */
[C---:B------:R-:W-:Y:S03]  /*19750*/  HMMA.16816.F32 R108, R68.reuse, R110, R8 ;  /* 0x0000006e446c723c */ /* 0x040fe60000001808 */
[----:B------:R-:W-:Y:S04]  /*19760*/  FADD.FTZ R4, R133, R4 ;  /* 0x0000000485047221 */ /* 0x000fe80000010000 */
[----:B------:R-:W-:Y:S01]  /*19770*/  FADD.FTZ R149, R149, R4 ;  /* 0x0000000495957221 */ /* 0x000fe20000010000 */
[C---:B------:R-:W-:Y:S01]  /*19780*/  HMMA.16816.F32 R104, R68.reuse, R100, R12 ;  /* 0x000000644468723c */ /* 0x040fe2000000180c */
[----:B------:R-:W2:Y:S02]  /*19790*/  LDSM.16.MT88.4 R4, [R116+0xec00] ;  /* 0x00ec00007404783b */ /* 0x000ea40000004200 */
        /* <DEDUP_REMOVED lines=21> */
[C---:B------:R-:W-:Y:S08]  /*198f0*/  HMMA.16816.F32 R76, R68.reuse, R78, R40 ;  /* 0x0000004e444c723c */ /* 0x040ff00000001828 */
[C---:B--2---:R-:W-:Y:S03]  /*19900*/  HMMA.16816.F32 R72, R68.reuse, R4, R44 ;  /* 0x000000044448723c */ /* 0x044fe6000000182c */
[----:B------:R-:W-:Y:S04]  /*19910*/  FADD.FTZ R4, R56, R175 ;  /* 0x000000af38047221 */ /* 0x000fe80000010000 */
[----:B------:R-:W-:Y:S01]  /*19920*/  FADD.FTZ R4, R57, R4 ;  /* 0x0000000439047221 */ /* 0x000fe20000010000 */
[----:B------:R-:W-:Y:S03]  /*19930*/  HMMA.16816.F32 R68, R68, R6, R48 ;  /* 0x000000064444723c */ /* 0x000fe60000001830 */
[----:B------:R-:W-:Y:S04]  /*19940*/  FADD.FTZ R165, R179, R4 ;  /* 0x00000004b3a57221 */ /* 0x000fe80000010000 */
[----:B------:R-:W-:Y:S01]  /*19950*/  FADD.FTZ R165, R64, R165 ;  /* 0x000000a540a57221 */ /* 0x000fe20000010000 */
[----:B------:R-:W-:Y:S01]  /*19960*/  @!UPT UIADD3 URZ, UPT, UPT, URZ, URZ, URZ ;  /* 0x000000fffffff290 */ /* 0x000fe2000fffe0ff */
[----:B------:R-:W-:Y:S11]  /*19970*/  @P1 BRA `(.L_x_1869) ;  /* 0xffffffc400101947 */ /* 0x000ff6000383ffff */
.L_x_1865:
        /* <DEDUP_REMOVED lines=181> */
.L_x_1871:
[----:B------:R-:W-:Y:S05]  /*1a4d0*/  BSYNC.RECONVERGENT B0 ;  /* 0x0000000000007941 */ /* 0x000fea0003800200 */
.L_x_1870:
[----:B-1----:R-:W-:Y:S01]  /*1a4e0*/  MOV R9, RZ ;  /* 0x000000ff00097202 */ /* 0x002fe20000000f00 */
[----:B------:R-:W1:Y:S01]  /*1a4f0*/  LDCU.64 UR4, c[0x0][0x410] ;  /* 0x00008200ff0477ac */ /* 0x000e620008000a00 */
[----:B------:R-:W-:Y:S01]  /*1a500*/  @P1 MOV R14, R16 ;  /* 0x00000010000e1202 */ /* 0x000fe20000000f00 */
[----:B------:R-:W-:Y:S01]  /*1a510*/  BSSY.RECONVERGENT B0, `(.L_x_1872) ;  /* 0x0000018000007945 */ /* 0x000fe20003800200 */
[----:B------:R-:W-:-:S04]  /*1a520*/  IMAD.WIDE.U32 R8, R156, UR8, R8 ;  /* 0x000000089c087c25 */ /* 0x000fc8000f8e0008 */
[----:B------:R-:W-:Y:S01]  /*1a530*/  IMAD R0, R156, UR9, R9 ;  /* 0x000000099c007c24 */ /* 0x000fe2000f8e0209 */
[----:B------:R-:W-:Y:S01]  /*1a540*/  IADD3 R16, P0, PT, R14, R8, RZ ;  /* 0x000000080e107210 */ /* 0x000fe20007f1e0ff */
[----:B------:R-:W-:Y:S01]  /*1a550*/  IMAD.IADD R156, R157, 0x1, -R156 ;  /* 0x000000019d9c7824 */ /* 0x000fe200078e0a9c */
[----:B------:R2:W3:Y:S02]  /*1a560*/  LDS.128 R12, [R161] ;  /* 0x00000000a10c7984 */ /* 0x0004e40000000c00 */
[----:B------:R-:W-:Y:S01]  /*1a570*/  IADD3.X R17, PT, PT, R5, R0, RZ, P0, !PT ;  /* 0x0000000005117210 */ /* 0x000fe200007fe4ff */
[C---:B------:R-:W-:Y:S01]  /*1a580*/  VIADD R5, R3.reuse, 0x20 ;  /* 0x0000002003057836 */ /* 0x040fe20000000000 */
[----:B------:R2:W4:Y:S01]  /*1a590*/  LDS.128 R8, [R161+0x1000] ;  /* 0x00100000a1087984 */ /* 0x0005220000000c00 */
[-C--:B------:R-:W-:Y:S01]  /*1a5a0*/  ISETP.GE.AND P0, PT, R3, R156.reuse, PT ;  /* 0x0000009c0300720c */ /* 0x080fe20003f06270 */
[----:B-1----:R-:W-:Y:S02]  /*1a5b0*/  IMAD.WIDE.U32 R16, R155, UR4, R16 ;  /* 0x000000049b107c25 */ /* 0x002fe4000f8e0010 */
[----:B------:R-:W-:-:S02]  /*1a5c0*/  ISETP.GE.AND P1, PT, R5, R156, PT ;  /* 0x0000009c0500720c */ /* 0x000fc40003f26270 */
[----:B------:R2:W1:Y:S01]  /*1a5d0*/  LDS.128 R4, [R161+0x2000] ;  /* 0x00200000a1047984 */ /* 0x0004620000000c00 */
[----:B------:R-:W-:-:S07]  /*1a5e0*/  IMAD R19, R155, UR5, R17 ;  /* 0x000000059b137c24 */ /* 0x000fce000f8e0211 */
[----:B------:R-:W-:Y:S05]  /*1a5f0*/  @P0 BRA `(.L_x_1873) ;  /* 0x0000000000240947 */ /* 0x000fea0003800000 */
[----:B------:R-:W5:Y:S01]  /*1a600*/  LDCU.64 UR4, c[0x0][0x3f0] ;  /* 0x00007e00ff0477ac */ /* 0x000f620008000a00 */
[----:B------:R-:W-:-:S05]  /*1a610*/  MOV R18, R16 ;  /* 0x0000001000127202 */ /* 0x000fca0000000f00 */
[----:B------:R-:W-:-:S04]  /*1a620*/  IMAD.WIDE.U32 R24, R3, UR8, R18 ;  /* 0x0000000803187c25 */ /* 0x000fc8000f8e0012 */
[----:B------:R-:W-:Y:S01]  /*1a630*/  IMAD R0, R3, UR9, R25 ;  /* 0x0000000903007c24 */ /* 0x000fe2000f8e0219 */
[----:B-----5:R-:W-:-:S04]  /*1a640*/  LEA R26, P0, R24, UR4, 0x1 ;  /* 0x00000004181a7c11 */ /* 0x020fc8000f8008ff */
[----:B------:R-:W-:-:S05]  /*1a650*/  LEA.HI.X R27, R24, UR5, R0, 0x1, P0 ;  /* 0x00000005181b7c11 */ /* 0x000fca00080f0c00 */
[----:B---3--:R3:W-:Y:S04]  /*1a660*/  STG.E.128 desc[UR6][R26.64], R12 ;  /* 0x0000000c1a007986 */ /* 0x0087e8000c101d06 */
[----:B----4-:R3:W-:Y:S04]  /*1a670*/  STG.E.128 desc[UR6][R26.64+0x40], R8 ;  /* 0x000040081a007986 */ /* 0x0107e8000c101d06 */
[----:B-1----:R3:W-:Y:S02]  /*1a680*/  STG.E.128 desc[UR6][R26.64+0x80], R4 ;  /* 0x000080041a007986 */ /* 0x0027e4000c101d06 */
.L_x_1873:
[----:B------:R-:W-:Y:S05]  /*1a690*/  BSYNC.RECONVERGENT B0 ;  /* 0x0000000000007941 */ /* 0x000fea0003800200 */
.L_x_1872:
[----:B-1-3--:R1:W3:Y:S04]  /*1a6a0*/  LDS.128 R4, [R161+0x1800] ;  /* 0x00180000a1047984 */ /* 0x00a2e80000000c00 */
[----:B----4-:R1:W4:Y:S01]  /*1a6b0*/  LDS.128 R8, [R161+0x2800] ;  /* 0x00280000a1087984 */ /* 0x0103220000000c00 */
        /* <DEDUP_REMOVED lines=13> */
[----:B---3--:R-:W-:Y:S04]  /*1a790*/  STG.E.128 desc[UR6][R2.64+0x40], R4 ;  /* 0x0000400402007986 */ /* 0x008fe8000c101d06 */
[----:B----4-:R-:W-:Y:S01]  /*1a7a0*/  STG.E.128 desc[UR6][R2.64+0x80], R8 ;  /* 0x0000800802007986 */ /* 0x010fe2000c101d06 */
[----:B------:R-:W-:Y:S05]  /*1a7b0*/  EXIT ;  /* 0x000000000000794d */ /* 0x000fea0003800000 */
.L_x_1874:
        /* <DEDUP_REMOVED lines=12> */
.L_x_5503:


//--------------------- .text._ZN5flash24flash_fwd_splitkv_kernelI23Flash_fwd_kernel_traitsILi96ELi64ELi128ELi4ELb0ELb0EN7cutlass6half_tE19Flash_kernel_traitsILi96ELi64ELi128ELi4ES3_EELb1ELb0ELb1ELb0ELb0ELb0ELb0ELb1EEEvNS_16Flash_fwd_paramsE --------------------------
	.section	.text._ZN5flash24flash_fwd_splitkv_kernelI23Flash_fwd_kernel_traitsILi96ELi64ELi128ELi4ELb0ELb0EN7cutlass6half_tE19Flash_kernel_traitsILi96ELi64ELi128ELi4ES3_EELb1ELb0ELb1ELb0ELb0ELb0ELb0ELb1EEEvNS_16Flash_fwd_paramsE,"ax",@progbits
	.align	128
        .global         _ZN5flash24flash_fwd_splitkv_kernelI23Flash_fwd_kernel_traitsILi96ELi64ELi128ELi4ELb0ELb0EN7cutlass6half_tE19Flash_kernel_traitsILi96ELi64ELi128ELi4ES3_EELb1ELb0ELb1ELb0ELb0ELb0ELb0ELb1EEEvNS_16Flash_fwd_paramsE
        .type           _ZN5flash24flash_fwd_splitkv_kernelI23Flash_fwd_kernel_traitsILi96ELi64ELi128ELi4ELb0ELb0EN7cutlass6half_tE19Flash_kernel_traitsILi96ELi64ELi128ELi4ES3_EELb1ELb0ELb1ELb0ELb0ELb0ELb0ELb1EEEvNS_16Flash_fwd_paramsE,@function
        .size           _ZN5flash24flash_fwd_splitkv_kernelI23Flash_fwd_kernel_traitsILi96ELi64ELi128ELi4ELb0ELb0EN7cutlass6half_tE19Flash_kernel_traitsILi96ELi64ELi128ELi4ES3_EELb1ELb0ELb1ELb0ELb0ELb0ELb0ELb1EEEvNS_16Flash_fwd_paramsE,(.L_x_5504 - _ZN5flash24flash_fwd_splitkv_kernelI23Flash_fwd_kernel_traitsILi96ELi64ELi128ELi4ELb0ELb0EN7cutlass6half_tE19Flash_kernel_traitsILi96ELi64ELi128ELi4ES3_EELb1ELb0ELb1ELb0ELb0ELb0ELb0ELb1EEEvNS_16Flash_fwd_paramsE)
        .other          _ZN5flash24flash_fwd_splitkv_kernelI23Flash_fwd_kernel_traitsILi96ELi64ELi128ELi4ELb0ELb0EN7cutlass6half_tE19Flash_kernel_traitsILi96ELi64ELi128ELi4ES3_EELb1ELb0ELb1ELb0ELb0ELb0ELb0ELb1EEEvNS_16Flash_fwd_paramsE,@"STO_CUDA_ENTRY STV_DEFAULT"
_ZN5flash24flash_fwd_splitkv_kernelI23Flash_fwd_kernel_traitsILi96ELi64ELi128ELi4ELb0ELb0EN7cutlass6half_tE19Flash_kernel_traitsILi96ELi64ELi128ELi4ES3_EELb1ELb0ELb1ELb0ELb0ELb0ELb0ELb1EEEvNS_16Flash_fwd_paramsE:
.text._ZN5flash24flash_fwd_splitkv_kernelI23Flash_fwd_kernel_traitsILi96ELi64ELi128ELi4ELb0ELb0EN7cutlass6half_tE19Flash_kernel_traitsILi96ELi64ELi128ELi4ES3_EELb1ELb0ELb1ELb0ELb0ELb0ELb0ELb1EEEvNS_16Flash_fwd_paramsE:
        /* <DEDUP_REMOVED lines=52> */
.L_x_1875:
        /* <DEDUP_REMOVED lines=35> */
[----:B------:R-:W4:Y:S02]  /*0570*/  LDC R0, c[0x0][0x3e0] ;  /* 0x0000f800ff007b82 */ /* 0x000f240000000800 */
[----:B-1----:R-:W-:-:S06]  /*0580*/  LOP3.LUT R12, R6, 0x20, RZ, 0xfc, !PT ;  /* 0x00000020060c7812 */ /* 0x002fcc00078efcff */
        /* <DEDUP_REMOVED lines=11> */
[----:B------:R-:W-:-:S03]  /*0640*/  IADD3 R11, PT, PT, R63, 0x20, RZ ;  /* 0x000000203f0b7810 */ /* 0x000fc60007ffe0ff */
[----:B------:R-:W-:Y:S01]  /*0650*/  IMAD.X R15, R4, 0x1, R9, P0 ;  /* 0x00000001040f7824 */ /* 0x000fe200000e0609 */
[----:B------:R-:W-:Y:S01]  /*0660*/  IADD3 R4, PT, PT, -R154, R155, RZ ;  /* 0x0000009b9a047210 */ /* 0x000fe20007ffe1ff */
[----:B---3--:R-:W-:-:S03]  /*0670*/  IMAD.WIDE.U32 R14, R158, UR4, R14 ;  /* 0x000000049e0e7c25 */ /* 0x008fc6000f8e000e */
[-C--:B------:R-:W-:Y:S02]  /*0680*/  ISETP.GE.AND P0, PT, R63, R4.reuse, PT ;  /* 0x000000043f00720c */ /* 0x080fe40003f06270 */
[----:B------:R-:W-:Y:S01]  /*0690*/  ISETP.GE.AND P1, PT, R11, R4, PT ;  /* 0x000000040b00720c */ /* 0x000fe20003f26270 */
[----:B------:R-:W-:-:S10]  /*06a0*/  IMAD R17, R158, UR5, R15 ;  /* 0x000000059e117c24 */ /* 0x000fd4000f8e020f */
        /* <DEDUP_REMOVED lines=14> */
.L_x_1878:
[----:B------:R-:W-:Y:S05]  /*0790*/  BSYNC.RECONVERGENT B0 ;  /* 0x0000000000007941 */ /* 0x000fea0003800200 */
.L_x_1877:
        /* <DEDUP_REMOVED lines=19> */
.L_x_1880:
[----:B------:R-:W-:Y:S05]  /*08d0*/  BSYNC.RECONVERGENT B0 ;  /* 0x0000000000007941 */ /* 0x000fea0003800200 */
.L_x_1879:
[----:B------:R-:W3:Y:S01]  /*08e0*/  LDCU.64 UR4, c[0x0][0x420] ;  /* 0x00008400ff0477ac */ /* 0x000ee20008000a00 */
[----:B------:R-:W-:Y:S01]  /*08f0*/  IMAD R0, R153, R0, R158 ;  /* 0x0000000099007224 */ /* 0x000fe200078e029e */
[----:B------:R-:W-:-:S03]  /*0900*/  ISETP.NE.AND P2, PT, R6, RZ, PT ;  /* 0x000000ff0600720c */ /* 0x000fc60003f45270 */
[----:B-1----:R-:W-:Y:S01]  /*0910*/  IMAD R0, R0, R5, R154 ;  /* 0x0000000500007224 */ /* 0x002fe200078e029a */
        /* <DEDUP_REMOVED lines=12> */
.L_x_1876:
        /* <DEDUP_REMOVED lines=11> */
.L_x_1881:
[----:B------:R-:W-:Y:S05]  /*0a90*/  BRA.U !UP0, `(.L_x_1882) ;  /* 0x00000005088c7547 */ /* 0x000fea000b800000 */
[----:B------:R-:W3:Y:S01]  /*0aa0*/  LDC R7, c[0x0][0x4f0] ;  /* 0x00013c00ff077b82 */ /* 0x000ee20000000800 */
[----:B------:R-:W-:Y:S01]  /*0ab0*/  LEA R0, R61, 0xffffff80, 0x7 ;  /* 0xffffff803d007811 */ /* 0x000fe200078e38ff */
[----:B------:R-:W4:Y:S01]  /*0ac0*/  LDCU.64 UR4, c[0x0][0x4e8] ;  /* 0x00009d00ff0477ac */ /* 0x000f220008000a00 */
[----:B------:R-:W1:Y:S01]  /*0ad0*/  LDCU.64 UR8, c[0x0][0x3a0] ;  /* 0x00007400ff0877ac */ /* 0x000e620008000a00 */
[----:B------:R-:W1:Y:S01]  /*0ae0*/  LDCU.64 UR14, c[0x0][0x3b8] ;  /* 0x00007700ff0e77ac */ /* 0x000e620008000a00 */
[----:B---3-5:R-:W-:-:S04]  /*0af0*/  IABS R4, R7 ;  /* 0x0000000700047213 */ /* 0x028fc80000000000 */
[----:B--2---:R-:W2:Y:S08]  /*0b00*/  I2F.RP R5, R4 ;  /* 0x0000000400057306 */ /* 0x004eb00000209400 */
[----:B--2---:R-:W2:Y:S02]  /*0b10*/  MUFU.RCP R8, R5 ;  /* 0x0000000500087308 */ /* 0x004ea40000001000 */
[----:B--2---:R-:W-:-:S06]  /*0b20*/  IADD3 R8, PT, PT, R8, 0xffffffe, RZ ;  /* 0x0ffffffe08087810 */ /* 0x004fcc0007ffe0ff */
[----:B------:R-:W2:Y:S02]  /*0b30*/  F2I.FTZ.U32.TRUNC.NTZ R9, R8 ;  /* 0x0000000800097305 */ /* 0x000ea4000021f000 */
[----:B--2---:R-:W-:Y:S01]  /*0b40*/  IMAD.MOV R3, RZ, RZ, -R9 ;  /* 0x000000ffff037224 */ /* 0x004fe200078e0a09 */
[----:B------:R-:W-:-:S03]  /*0b50*/  MOV R8, RZ ;  /* 0x000000ff00087202 */ /* 0x000fc60000000f00 */
[----:B------:R-:W-:Y:S01]  /*0b60*/  IMAD R2, R3, R4, RZ ;  /* 0x0000000403027224 */ /* 0x000fe200078e02ff */
[----:B------:R-:W-:-:S03]  /*0b70*/  IABS R3, R0 ;  /* 0x0000000000037213 */ /* 0x000fc60000000000 */
        /* <DEDUP_REMOVED lines=11> */
[----:B----4-:R-:W-:-:S04]  /*0c30*/  IMAD.WIDE.U32 R2, R153, UR4, RZ ;  /* 0x0000000499027c25 */ /* 0x010fc8000f8e00ff */
        /* <DEDUP_REMOVED lines=9> */
[----:B------:R-:W4:Y:S01]  /*0cd0*/  LDG.E R10, desc[UR6][R14.64] ;  /* 0x000000060e0a7981 */ /* 0x000f22000c1e1900 */
[----:B---3--:R-:W-:Y:S02]  /*0ce0*/  IABS R2, R3 ;  /* 0x0000000300027213 */ /* 0x008fe40000000000 */
[----:B------:R-:W-:Y:S02]  /*0cf0*/  IADD3 R5, PT, PT, -R5, RZ, RZ ;  /* 0x000000ff05057210 */ /* 0x000fe40007ffe1ff */
[----:B------:R-:W3:Y:S03]  /*0d00*/  I2F.RP R11, R2 ;  /* 0x00000002000b7306 */ /* 0x000ee60000209400 */
[----:B------:R-:W-:Y:S01]  /*0d10*/  IMAD R0, R7, R5, R0 ;  /* 0x0000000507007224 */ /* 0x000fe200078e0200 */
[----:B-1----:R-:W-:-:S04]  /*0d20*/  MOV R7, UR15 ;  /* 0x0000000f00077c02 */ /* 0x002fc80008000f00 */
[----:B------:R-:W-:Y:S01]  /*0d30*/  SHF.R.S32.HI R5, RZ, 0x1f, R0 ;  /* 0x0000001fff057819 */ /* 0x000fe20000011400 */
[----:B---3--:R-:W1:Y:S02]  /*0d40*/  MUFU.RCP R12, R11 ;  /* 0x0000000b000c7308 */ /* 0x008e640000001000 */
[----:B-1----:R-:W-:-:S06]  /*0d50*/  IADD3 R12, PT, PT, R12, 0xffffffe, RZ ;  /* 0x0ffffffe0c0c7810 */ /* 0x002fcc0007ffe0ff */
[----:B------:R-:W1:Y:S02]  /*0d60*/  F2I.FTZ.U32.TRUNC.NTZ R9, R12 ;  /* 0x0000000c00097305 */ /* 0x000e64000021f000 */
[----:B-1----:R-:W-:-:S04]  /*0d70*/  IMAD.MOV R4, RZ, RZ, -R9 ;  /* 0x000000ffff047224 */ /* 0x002fc800078e0a09 */
[----:B------:R-:W-:Y:S01]  /*0d80*/  IMAD R6, R4, R2, RZ ;  /* 0x0000000204067224 */ /* 0x000fe200078e02ff */
[----:B------:R-:W-:-:S03]  /*0d90*/  IABS R4, R158 ;  /* 0x0000009e00047213 */ /* 0x000fc60000000000 */
[----:B------:R-:W-:Y:S01]  /*0da0*/  IMAD.HI.U32 R9, R9, R6, R8 ;  /* 0x0000000609097227 */ /* 0x000fe200078e0008 */
[----:B------:R-:W-:-:S05]  /*0db0*/  MOV R6, UR14 ;  /* 0x0000000e00067c02 */ /* 0x000fca0008000f00 */
[----:B------:R-:W-:-:S05]  /*0dc0*/  IMAD.HI.U32 R8, R9, R4, RZ ;  /* 0x0000000409087227 */ /* 0x000fca00078e00ff */
[----:B------:R-:W-:-:S05]  /*0dd0*/  IADD3 R9, PT, PT, -R8, RZ, RZ ;  /* 0x000000ff08097210 */ /* 0x000fca0007ffe1ff */
[----:B------:R-:W-:Y:S01]  /*0de0*/  IMAD R11, R2, R9, R4 ;  /* 0x00000009020b7224 */ /* 0x000fe200078e0204 */
[----:B------:R-:W-:-:S04]  /*0df0*/  LOP3.LUT R4, RZ, R3, RZ, 0x33, !PT ;  /* 0x00000003ff047212 */ /* 0x000fc800078e33ff */
        /* <DEDUP_REMOVED lines=8> */
[----:B----4-:R-:W-:Y:S01]  /*0e80*/  SHF.R.S32.HI R9, RZ, 0x1f, R10 ;  /* 0x0000001fff097819 */ /* 0x010fe2000001140a */
[----:B------:R-:W-:-:S04]  /*0e90*/  IMAD.WIDE.U32 R18, R10, UR8, RZ ;  /* 0x000000080a127c25 */ /* 0x000fc8000f8e00ff */
[C---:B------:R-:W-:Y:S02]  /*0ea0*/  IMAD R11, R9.reuse, UR8, RZ ;  /* 0x00000008090b7c24 */ /* 0x040fe4000f8e02ff */
[----:B--2---:R-:W-:Y:S02]  /*0eb0*/  IMAD R9, R9, UR4, RZ ;  /* 0x0000000409097c24 */ /* 0x004fe4000f8e02ff */
[C---:B------:R-:W-:Y:S01]  /*0ec0*/  IMAD R14, R10.reuse, UR9, R11 ;  /* 0x000000090a0e7c24 */ /* 0x040fe2000f8e020b */
[----:B------:R-:W1:Y:S01]  /*0ed0*/  LDCU.128 UR8, c[0x0][0x3d0] ;  /* 0x00007a00ff0877ac */ /* 0x000e620008000c00 */
[C---:B------:R-:W-:Y:S02]  /*0ee0*/  IMAD R12, R10.reuse, UR5, R9 ;  /* 0x000000050a0c7c24 */ /* 0x040fe4000f8e0209 */
[----:B------:R-:W-:Y:S01]  /*0ef0*/  IMAD.WIDE.U32 R10, R10, UR4, RZ ;  /* 0x000000040a0a7c25 */ /* 0x000fe2000f8e00ff */
[----:B------:R-:W2:Y:S01]  /*0f00*/  LDCU.64 UR4, c[0x0][0x3c0] ;  /* 0x00007800ff0477ac */ /* 0x000ea20008000a00 */
[----:B------:R-:W-:-:S02]  /*0f10*/  IADD3 R15, PT, PT, R19, R14, RZ ;  /* 0x0000000e130f7210 */ /* 0x000fc40007ffe0ff */
[----:B------:R-:W-:Y:S01]  /*0f20*/  IMAD.IADD R13, R11, 0x1, R12 ;  /* 0x000000010b0d7824 */ /* 0x000fe200078e020c */
[----:B------:R-:W-:Y:S01]  /*0f30*/  MOV R14, R18 ;  /* 0x00000012000e7202 */ /* 0x000fe20000000f00 */
[----:B------:R-:W-:Y:S02]  /*0f40*/  IMAD.MOV.U32 R11, RZ, RZ, R8 ;  /* 0x000000ffff0b7224 */ /* 0x000fe400078e0008 */
[-C--:B------:R-:W-:Y:S02]  /*0f50*/  IMAD R9, R5, R6.reuse, RZ ;  /* 0x0000000605097224 */ /* 0x080fe400078e02ff */
[----:B------:R-:W-:Y:S01]  /*0f60*/  IMAD.MOV.U32 R12, RZ, RZ, R10 ;  /* 0x000000ffff0c7224 */ /* 0x000fe200078e000a */
[----:B------:R-:W-:Y:S01]  /*0f70*/  @!P0 IADD3 R11, PT, PT, -R11, RZ, RZ ;  /* 0x000000ff0b0b8210 */ /* 0x000fe20007ffe1ff */
[C---:B------:R-:W-:Y:S02]  /*0f80*/  IMAD R9, R0.reuse, R7, R9 ;  /* 0x0000000700097224 */ /* 0x040fe400078e0209 */
[----:B------:R-:W-:Y:S01]  /*0f90*/  IMAD.WIDE.U32 R14, R0, R6, R14 ;  /* 0x00000006000e7225 */ /* 0x000fe200078e000e */
[----:B------:R-:W-:-:S02]  /*0fa0*/  SEL R10, R4, R11, !P1 ;  /* 0x0000000b040a7207 */ /* 0x000fc40004800000 */
[----:B--2---:R-:W-:Y:S01]  /*0fb0*/  MOV R2, UR4 ;  /* 0x0000000400027c02 */ /* 0x004fe20008000f00 */
[----:B------:R-:W-:Y:S01]  /*0fc0*/  IMAD.U32 R3, RZ, RZ, UR5 ;  /* 0x00000005ff037e24 */ /* 0x000fe2000f8e00ff */
[----:B------:R-:W-:-:S03]  /*0fd0*/  IADD3 R15, PT, PT, R15, R9, RZ ;  /* 0x000000090f0f7210 */ /* 0x000fc60007ffe0ff */
[-C--:B------:R-:W-:Y:S02]  /*0fe0*/  IMAD R5, R5, R2.reuse, RZ ;  /* 0x0000000205057224 */ /* 0x080fe400078e02ff */
[----:B------:R-:W-:-:S04]  /*0ff0*/  IMAD.WIDE.U32 R12, R0, R2, R12 ;  /* 0x00000002000c7225 */ /* 0x000fc800078e000c */
[----:B------:R-:W-:Y:S01]  /*1000*/  IMAD R5, R0, R3, R5 ;  /* 0x0000000300057224 */ /* 0x000fe200078e0205 */
[----:B------:R-:W-:Y:S01]  /*1010*/  SHF.R.S32.HI R0, RZ, 0x1f, R10 ;  /* 0x0000001fff007819 */ /* 0x000fe2000001140a */
[----:B-1----:R-:W-:-:S03]  /*1020*/  IMAD.WIDE.U32 R18, R10, UR8, R14 ;  /* 0x000000080a127c25 */ /* 0x002fc6000f8e000e */
        /* <DEDUP_REMOVED lines=10> */
.L_x_1882:
        /* <DEDUP_REMOVED lines=13> */
[----:B--2---:R-:W-:Y:S01]  /*11a0*/  IADD3 R5, PT, PT, R15, R3, RZ ;  /* 0x000000030f057210 */ /* 0x004fe20007ffe0ff */
[----:B------:R-:W-:Y:S05]  /*11b0*/  BRA `(.L_x_1885) ;  /* 0x0000000000147947 */ /* 0x000fea0003800000 */
.L_x_1884:
[----:B------:R-:W2:Y:S01]  /*11c0*/  LDC.64 R6, c[0x0][0x3b8] ;  /* 0x0000ee00ff067b82 */ /* 0x000ea20000000a00 */
[----:B------:R-:W-:-:S05]  /*11d0*/  IADD3 R2, PT, PT, R0, R9, RZ ;  /* 0x0000000900027210 */ /* 0x000fca0007ffe0ff */
[C---:B--2---:R-:W-:Y:S02]  /*11e0*/  IMAD R5, R2.reuse, R7, RZ ;  /* 0x0000000702057224 */ /* 0x044fe400078e02ff */
[----:B------:R-:W-:-:S05]  /*11f0*/  IMAD.WIDE.U32 R14, R2, R6, RZ ;  /* 0x00000006020e7225 */ /* 0x000fca00078e00ff */
[----:B------:R-:W-:Y:S02]  /*1200*/  IADD3 R5, PT, PT, R15, R5, RZ ;  /* 0x000000050f057210 */ /* 0x000fe40007ffe0ff */
.L_x_1885:
        /* <DEDUP_REMOVED lines=12> */
[----:B------:R-:W-:Y:S02]  /*12d0*/  IADD3 R9, PT, PT, R13, R11, RZ ;  /* 0x0000000b0d097210 */ /* 0x000fe40007ffe0ff */
[----:B------:R-:W-:Y:S01]  /*12e0*/  MOV R16, R12 ;  /* 0x0000000c00107202 */ /* 0x000fe20000000f00 */
[----:B------:R-:W-:Y:S06]  /*12f0*/  BRA `(.L_x_1887) ;  /* 0x0000000000187947 */ /* 0x000fec0003800000 */
.L_x_1886:
[----:B------:R-:W2:Y:S01]  /*1300*/  LDC.64 R2, c[0x0][0x3c0] ;  /* 0x0000f000ff027b82 */ /* 0x000ea20000000a00 */
[----:B------:R-:W-:-:S05]  /*1310*/  IADD3 R0, PT, PT, R0, R9, RZ ;  /* 0x0000000900007210 */ /* 0x000fca0007ffe0ff */
[C---:B--2---:R-:W-:Y:S02]  /*1320*/  IMAD R9, R0.reuse, R3, RZ ;  /* 0x0000000300097224 */ /* 0x044fe400078e02ff */
[----:B------:R-:W-:-:S05]  /*1330*/  IMAD.WIDE.U32 R10, R0, R2, RZ ;  /* 0x00000002000a7225 */ /* 0x000fca00078e00ff */
[----:B------:R-:W-:Y:S02]  /*1340*/  IADD3 R9, PT, PT, R11, R9, RZ ;  /* 0x000000090b097210 */ /* 0x000fe40007ffe0ff */
[----:B------:R-:W-:-:S07]  /*1350*/  MOV R16, R10 ;  /* 0x0000000a00107202 */ /* 0x000fce0000000f00 */
.L_x_1887:
[----:B------:R-:W2:Y:S01]  /*1360*/  LDC R19, c[0x0][0x3e8] ;  /* 0x0000fa00ff137b82 */ /* 0x000ea20000000800 */
[----:B------:R-:W-:Y:S01]  /*1370*/  IMAD.MOV.U32 R18, RZ, RZ, R16 ;  /* 0x000000ffff127224 */ /* 0x000fe200078e0010 */
[----:B------:R-:W-:Y:S01]  /*1380*/  MOV R21, R5 ;  /* 0x0000000500157202 */ /* 0x000fe20000000f00 */
[----:B------:R-:W-:Y:S01]  /*1390*/  IMAD.MOV.U32 R20, RZ, RZ, R14 ;  /* 0x000000ffff147224 */ /* 0x000fe200078e000e */
[----:B------:R-:W-:Y:S02]  /*13a0*/  CS2R R156, SRZ ;  /* 0x00000000009c7805 */ /* 0x000fe4000001ff00 */
[----:B--2---:R-:W-:-:S04]  /*13b0*/  IABS R0, R19 ;  /* 0x0000001300007213 */ /* 0x004fc80000000000 */
[----:B-1----:R-:W1:Y:S08]  /*13c0*/  I2F.RP R12, R0 ;  /* 0x00000000000c7306 */ /* 0x002e700000209400 */
[----:B-1----:R-:W1:Y:S02]  /*13d0*/  MUFU.RCP R10, R12 ;  /* 0x0000000c000a7308 */ /* 0x002e640000001000 */
[----:B-1----:R-:W-:Y:S01]  /*13e0*/  IADD3 R10, PT, PT, R10, 0xffffffe, RZ ;  /* 0x0ffffffe0a0a7810 */ /* 0x002fe20007ffe0ff */
[----:B------:R-:W1:Y:S05]  /*13f0*/  LDC.64 R12, c[0x0][0x3d8] ;  /* 0x0000f600ff0c7b82 */ /* 0x000e6a0000000a00 */
[----:B------:R-:W2:Y:S02]  /*1400*/  F2I.FTZ.U32.TRUNC.NTZ R11, R10 ;  /* 0x0000000a000b7305 */ /* 0x000ea4000021f000 */
[----:B--2--5:R-:W-:Y:S01]  /*1410*/  IMAD.MOV R4, RZ, RZ, -R11 ;  /* 0x000000ffff047224 */ /* 0x024fe200078e0a0b */
[----:B------:R-:W-:-:S03]  /*1420*/  MOV R10, RZ ;  /* 0x000000ff000a7202 */ /* 0x000fc60000000f00 */
[----:B------:R-:W-:Y:S01]  /*1430*/  IMAD R8, R4, R0, RZ ;  /* 0x0000000004087224 */ /* 0x000fe200078e02ff */
[----:B------:R-:W-:-:S03]  /*1440*/  IABS R4, R158 ;  /* 0x0000009e00047213 */ /* 0x000fc60000000000 */
[----:B------:R-:W-:-:S06]  /*1450*/  IMAD.HI.U32 R11, R11, R8, R10 ;  /* 0x000000080b0b7227 */ /* 0x000fcc00078e000a */
[----:B------:R-:W-:-:S04]  /*1460*/  IMAD.HI.U32 R8, R11, R4, RZ ;  /* 0x000000040b087227 */ /* 0x000fc800078e00ff */
[----:B------:R-:W-:-:S04]  /*1470*/  IMAD.MOV R11, RZ, RZ, -R8 ;  /* 0x000000ffff0b7224 */ /* 0x000fc800078e0a08 */
[----:B------:R-:W-:Y:S01]  /*1480*/  IMAD R11, R0, R11, R4 ;  /* 0x0000000b000b7224 */ /* 0x000fe200078e0204 */
[----:B------:R-:W-:-:S04]  /*1490*/  LOP3.LUT R4, RZ, R19, RZ, 0x33, !PT ;  /* 0x00000013ff047212 */ /* 0x000fc800078e33ff */
[----:B------:R-:W-:-:S13]  /*14a0*/  ISETP.GT.U32.AND P0, PT, R0, R11, PT ;  /* 0x0000000b0000720c */ /* 0x000fda0003f04070 */
[----:B------:R-:W-:Y:S01]  /*14b0*/  @!P0 IADD3 R11, PT, PT, R11, -R0, RZ ;  /* 0x800000000b0b8210 */ /* 0x000fe20007ffe0ff */
[----:B------:R-:W-:-:S03]  /*14c0*/  @!P0 VIADD R8, R8, 0x1 ;  /* 0x0000000108088836 */ /* 0x000fc60000000000 */
[----:B------:R-:W-:Y:S02]  /*14d0*/  ISETP.GE.U32.AND P1, PT, R11, R0, PT ;  /* 0x000000000b00720c */ /* 0x000fe40003f26070 */
[----:B------:R-:W-:Y:S01]  /*14e0*/  LOP3.LUT R0, R158, R19, RZ, 0x3c, !PT ;  /* 0x000000139e007212 */ /* 0x000fe200078e3cff */
[----:B------:R-:W2:Y:S03]  /*14f0*/  LDC.64 R10, c[0x0][0x3d0] ;  /* 0x0000f400ff0a7b82 */ /* 0x000ea60000000a00 */
[----:B------:R-:W-:Y:S02]  /*1500*/  ISETP.GE.AND P0, PT, R0, RZ, PT ;  /* 0x000000ff0000720c */ /* 0x000fe40003f06270 */
[----:B------:R-:W-:-:S05]  /*1510*/  LEA R0, R61, 0xffffff80, 0x7 ;  /* 0xffffff803d007811 */ /* 0x000fca00078e38ff */
[----:B------:R-:W-:Y:S01]  /*1520*/  @P1 IADD3 R8, PT, PT, R8, 0x1, RZ ;  /* 0x0000000108081810 */ /* 0x000fe20007ffe0ff */
[C---:B------:R-:W-:Y:S01]  /*1530*/  IMAD.WIDE.U32 R20, R0.reuse, R6, R20 ;  /* 0x0000000600147225 */ /* 0x040fe200078e0014 */
[----:B------:R-:W-:Y:S02]  /*1540*/  ISETP.NE.AND P1, PT, R19, RZ, PT ;  /* 0x000000ff1300720c */ /* 0x000fe40003f25270 */
[----:B------:R-:W-:Y:S01]  /*1550*/  MOV R19, R9 ;  /* 0x0000000900137202 */ /* 0x000fe20000000f00 */
[----:B------:R-:W-:Y:S02]  /*1560*/  IMAD.MOV.U32 R15, RZ, RZ, R8 ;  /* 0x000000ffff0f7224 */ /* 0x000fe400078e0008 */
[C---:B------:R-:W-:Y:S02]  /*1570*/  IMAD R21, R0.reuse, R7, R21 ;  /* 0x0000000700157224 */ /* 0x040fe400078e0215 */
[----:B------:R-:W-:Y:S01]  /*1580*/  IMAD.WIDE.U32 R18, R0, R2, R18 ;  /* 0x0000000200127225 */ /* 0x000fe200078e0012 */
[----:B------:R-:W-:-:S03]  /*1590*/  @!P0 IADD3 R15, PT, PT, -R15, RZ, RZ ;  /* 0x000000ff0f0f8210 */ /* 0x000fc60007ffe1ff */
[----:B------:R-:W-:Y:S01]  /*15a0*/  IMAD R19, R0, R3, R19 ;  /* 0x0000000300137224 */ /* 0x000fe200078e0213 */
[----:B------:R-:W-:-:S04]  /*15b0*/  SEL R9, R4, R15, !P1 ;  /* 0x0000000f04097207 */ /* 0x000fc80004800000 */
[----:B------:R-:W-:Y:S01]  /*15c0*/  SHF.R.S32.HI R5, RZ, 0x1f, R9 ;  /* 0x0000001fff057819 */ /* 0x000fe20000011409 */
[----:B-1----:R-:W-:-:S04]  /*15d0*/  IMAD.WIDE.U32 R18, R9, R12, R18 ;  /* 0x0000000c09127225 */ /* 0x002fc800078e0012 */
[C---:B--2---:R-:W-:Y:S01]  /*15e0*/  IMAD R14, R5.reuse, R10, RZ ;  /* 0x0000000a050e7224 */ /* 0x044fe200078e02ff */
[----:B------:R-:W-:Y:S01]  /*15f0*/  MOV R16, R18 ;  /* 0x0000001200107202 */ /* 0x000fe20000000f00 */
[----:B------:R-:W-:Y:S02]  /*1600*/  IMAD R0, R5, R12, RZ ;  /* 0x0000000c05007224 */ /* 0x000fe400078e02ff */
[----:B------:R-:W-:-:S04]  /*1610*/  IMAD.WIDE.U32 R20, R9, R10, R20 ;  /* 0x0000000a09147225 */ /* 0x000fc800078e0014 */
[C---:B------:R-:W-:Y:S01]  /*1620*/  IMAD R14, R9.reuse, R11, R14 ;  /* 0x0000000b090e7224 */ /* 0x040fe200078e020e */
[----:B------:R-:W-:Y:S01]  /*1630*/  MOV R18, R20 ;  /* 0x0000001400127202 */ /* 0x000fe20000000f00 */
[----:B------:R-:W-:-:S03]  /*1640*/  IMAD R0, R9, R13, R0 ;  /* 0x0000000d09007224 */ /* 0x000fc600078e0200 */
[----:B------:R-:W-:Y:S01]  /*1650*/  IADD3 R14, PT, PT, R21, R14, RZ ;  /* 0x0000000e150e7210 */ /* 0x000fe20007ffe0ff */
[----:B------:R-:W-:-:S07]  /*1660*/  IMAD.IADD R9, R19, 0x1, R0 ;  /* 0x0000000113097824 */ /* 0x000fce00078e0200 */
.L_x_1883:
[----:B------:R-:W-:Y:S01]  /*1670*/  IMAD.MOV.U32 R5, RZ, RZ, RZ ;  /* 0x000000ffff057224 */ /* 0x000fe200078e00ff */
[----:B------:R-:W1:Y:S01]  /*1680*/  LDC.64 R112, c[0x0][0x3b0] ;  /* 0x0000ec00ff707b82 */ /* 0x000e620000000a00 */
[C---:B------:R-:W-:Y:S01]  /*1690*/  IMAD.SHL.U32 R45, R63.reuse, 0x20, RZ ;  /* 0x000000203f2d7824 */ /* 0x040fe200078e00ff */
[----:B------:R-:W2:Y:S03]  /*16a0*/  LDCU.64 UR4, c[0x0][0x3c8] ;  /* 0x00007900ff0477ac */ /* 0x000ea60008000a00 */
[----:B------:R3:W5:Y:S01]  /*16b0*/  @P2 LDG.E R5, desc[UR6][R120.64] ;  /* 0x0000000678052981 */ /* 0x000762000c1e1900 */
[----:B------:R-:W-:Y:S01]  /*16c0*/  ISETP.NE.AND P2, PT, R152, -0x1, PT ;  /* 0xffffffff9800780c */ /* 0x000fe20003f45270 */
[----:B------:R-:W-:Y:S01]  /*16d0*/  IMAD.SHL.U32 R47, R63, 0x10, RZ ;  /* 0x000000103f2f7824 */ /* 0x000fe200078e00ff */
[----:B------:R-:W-:Y:S01]  /*16e0*/  LOP3.LUT R20, R45, 0x120, RZ, 0xc0, !PT ;  /* 0x000001202d147812 */ /* 0x000fe200078ec0ff */
[----:B------:R-:W-:Y:S01]  /*16f0*/  IMAD.SHL.U32 R68, R63, 0x8, RZ ;  /* 0x000000083f447824 */ /* 0x000fe200078e00ff */
[----:B------:R-:W-:Y:S01]  /*1700*/  LOP3.LUT R15, R45, 0xc0, RZ, 0xc0, !PT ;  /* 0x000000c02d0f7812 */ /* 0x000fe200078ec0ff */
[----:B------:R-:W-:Y:S01]  /*1710*/  IMAD.SHL.U32 R0, R63, 0x4, RZ ;  /* 0x000000043f007824 */ /* 0x000fe200078e00ff */
[----:B------:R-:W-:Y:S01]  /*1720*/  LOP3.LUT R12, R47, 0x100, RZ, 0xc0, !PT ;  /* 0x000001002f0c7812 */ /* 0x000fe200078ec0ff */
[----:B------:R-:W-:Y:S01]  /*1730*/  IMAD.MOV.U32 R115, RZ, RZ, RZ ;  /* 0x000000ffff737224 */ /* 0x000fe200078e00ff */
[----:B------:R-:W-:Y:S01]  /*1740*/  LOP3.LUT R47, R20, 0x3e00, R47, 0xf8, !PT ;  /* 0x00003e00142f7812 */ /* 0x000fe200078ef82f */
[----:B------:R-:W-:Y:S01]  /*1750*/  IMAD.SHL.U32 R65, R2, 0x20, RZ ;  /* 0x0000002002417824 */ /* 0x000fe200078e00ff */
[----:B------:R-:W-:Y:S01]  /*1760*/  LOP3.LUT R118, R68, 0x18, RZ, 0xc0, !PT ;  /* 0x0000001844767812 */ /* 0x000fe200078ec0ff */
[----:B------:R-:W4:Y:S01]  /*1770*/  LDCU.64 UR8, c[0x0][0x388] ;  /* 0x00007100ff0877ac */ /* 0x000f220008000a00 */
[--C-:B------:R-:W-:Y:S01]  /*1780*/  LOP3.LUT R13, R15, 0x8, R63.reuse, 0xf8, !PT ;  /* 0x000000080f0d7812 */ /* 0x100fe200078ef83f */
[----:B------:R-:W2:Y:S01]  /*1790*/  @!P2 LDC.64 R10, c[0x0][0x398] ;  /* 0x0000e600ff0aab82 */ /* 0x000ea20000000a00 */
[----:B------:R-:W-:Y:S01]  /*17a0*/  SHF.R.U32.HI R108, RZ, 0x1, R63 ;  /* 0x00000001ff6c7819 */ /* 0x000fe2000001163f */
[----:B------:R-:W-:Y:S01]  /*17b0*/  IMAD.SHL.U32 R60, R61, 0x80, RZ ;  /* 0x000000803d3c7824 */ /* 0x000fe200078e00ff */
[----:B------:R-:W-:Y:S01]  /*17c0*/  LOP3.LUT R19, R12, 0x20, R45, 0xf8, !PT ;  /* 0x000000200c137812 */ /* 0x000fe200078ef82d */
[----:B------:R-:W-:Y:S01]  /*17d0*/  IMAD.SHL.U32 R89, R6, 0x20, RZ ;  /* 0x0000002006597824 */ /* 0x000fe200078e00ff */
[----:B------:R-:W-:Y:S01]  /*17e0*/  LOP3.LUT R46, R13, 0x18, R0, 0x78, !PT ;  /* 0x000000180d2e7812 */ /* 0x000fe200078e7800 */
[----:B-1----:R-:W-:Y:S01]  /*17f0*/  @P2 IMAD.WIDE.U32 R22, R152, R112, RZ ;  /* 0x0000007098162225 */ /* 0x002fe200078e00ff */
[----:B------:R-:W-:-:S02]  /*1800*/  IADD3 R18, P3, PT, R118, R18, RZ ;  /* 0x0000001276127210 */ /* 0x000fc40007f7e0ff */
[----:B------:R-:W-:Y:S01]  /*1810*/  LOP3.LUT R15, R15, 0x8, R108, 0xf8, !PT ;  /* 0x000000080f0f7812 */ /* 0x000fe200078ef86c */
[----:B------:R-:W-:Y:S01]  /*1820*/  VIADD R62, R60, 0xffffff80 ;  /* 0xffffff803c3e7836 */ /* 0x000fe20000000000 */
[----:B------:R-:W-:Y:S01]  /*1830*/  LOP3.LUT R46, R19, R46, RZ, 0xfc, !PT ;  /* 0x0000002e132e7212 */ /* 0x000fe200078efcff */
[----:B------:R-:W-:Y:S01]  /*1840*/  IMAD.X R19, RZ, RZ, R14, P3 ;  /* 0x000000ffff137224 */ /* 0x000fe200018e060e */
[----:B------:R-:W-:Y:S02]  /*1850*/  SHF.R.U32.HI R114, RZ, 0x2, R63 ;  /* 0x00000002ff727819 */ /* 0x000fe4000001163f */
[----:B------:R-:W-:Y:S02]  /*1860*/  SHF.L.U64.HI R66, R2, 0x5, R3 ;  /* 0x0000000502427819 */ /* 0x000fe40000010203 */
[----:B------:R-:W-:Y:S01]  /*1870*/  SHF.L.U64.HI R84, R6, 0x5, R7 ;  /* 0x0000000506547819 */ /* 0x000fe20000010207 */
[----:B------:R-:W-:Y:S01]  /*1880*/  IMAD.WIDE.U32 R12, R17, 0x40, R114 ;  /* 0x00000040110c7825 */ /* 0x000fe200078e0072 */
[----:B------:R-:W-:-:S02]  /*1890*/  LOP3.LUT R95, R68, 0x20, RZ, 0xc0, !PT ;  /* 0x00000020445f7812 */ /* 0x000fc400078ec0ff */
[----:B------:R-:W-:Y:S01]  /*18a0*/  LOP3.LUT R117, R118, 0x20, RZ, 0xfc, !PT ;  /* 0x0000002076757812 */ /* 0x000fe200078efcff */
[----:B------:R-:W-:Y:S01]  /*18b0*/  IMAD.WIDE.U32 R18, R114, R6, R18 ;  /* 0x0000000672127225 */ /* 0x000fe200078e0012 */
[----:B------:R-:W-:-:S03]  /*18c0*/  LOP3.LUT R116, R118, 0x40, RZ, 0xfc, !PT ;  /* 0x0000004076747812 */ /* 0x000fc600078efcff */
[----:B--2---:R-:W-:-:S04]  /*18d0*/  @!P2 IMAD.WIDE.U32 R20, R153, R10, RZ ;  /* 0x0000000a9914a225 */ /* 0x004fc800078e00ff */
[----:B------:R-:W-:Y:S01]  /*18e0*/  @!P2 IMAD.MOV.U32 R10, RZ, RZ, R20 ;  /* 0x000000ffff0aa224 */ /* 0x000fe200078e0014 */
[----:B------:R-:W-:Y:S01]  /*18f0*/  LOP3.LUT R20, R15, 0x18, R0, 0x78, !PT ;  /* 0x000000180f147812 */ /* 0x000fe200078e7800 */
[----:B------:R-:W-:Y:S02]  /*1900*/  @P2 IMAD.MOV.U32 R10, RZ, RZ, R22 ;  /* 0x000000ffff0a2224 */ /* 0x000fe400078e0016 */
[----:B------:R-:W-:Y:S01]  /*1910*/  @!P2 IMAD R11, R153, R11, R21 ;  /* 0x0000000b990ba224 */ /* 0x000fe200078e0215 */
[----:B------:R-:W-:Y:S01]  /*1920*/  LOP3.LUT R47, R47, R20, RZ, 0xfc, !PT ;  /* 0x000000142f2f7212 */ /* 0x000fe200078efcff */
[----:B------:R-:W-:Y:S01]  /*1930*/  @P2 IMAD R11, R152, R113, R23 ;  /* 0x00000071980b2224 */ /* 0x000fe200078e0217 */
[----:B------:R-:W-:Y:S01]  /*1940*/  IADD3 R22, P4, PT, R118, R10, RZ ;  /* 0x0000000a76167210 */ /* 0x000fe20007f9e0ff */
[----:B------:R-:W-:Y:S01]  /*1950*/  IMAD R75, R114, R7, R19 ;  /* 0x00000007724b7224 */ /* 0x000fe200078e0213 */
[----:B------:R-:W1:Y:S01]  /*1960*/  LDC R10, c[0x0][0x450] ;  /* 0x00011400ff0a7b82 */ /* 0x000e620000000800 */
[----:B------:R-:W-:Y:S01]  /*1970*/  IADD3 R16, P2, PT, R118, R16, RZ ;  /* 0x0000001076107210 */ /* 0x000fe20007f5e0ff */
[----:B------:R-:W-:Y:S01]  /*1980*/  IMAD.SHL.U32 R74, R18, 0x2, RZ ;  /* 0x00000002124a7824 */ /* 0x000fe200078e00ff */
[----:B------:R-:W-:Y:S01]  /*1990*/  LOP3.LUT R45, R20, 0x120, R45, 0xf8, !PT ;  /* 0x00000120142d7812 */ /* 0x000fe200078ef82d */
[----:B------:R-:W-:Y:S01]  /*19a0*/  IMAD.X R23, RZ, RZ, R11, P4 ;  /* 0x000000ffff177224 */ /* 0x000fe200020e060b */
[----:B------:R-:W-:Y:S01]  /*19b0*/  SHF.L.U64.HI R75, R18, 0x1, R75 ;  /* 0x00000001124b7819 */ /* 0x000fe2000001024b */
[----:B------:R-:W-:Y:S01]  /*19c0*/  IMAD.X R17, RZ, RZ, R9, P2 ;  /* 0x000000ffff117224 */ /* 0x000fe200010e0609 */
[----:B----4-:R-:W-:Y:S01]  /*19d0*/  IADD3 R74, P3, PT, R74, UR8, RZ ;  /* 0x000000084a4a7c10 */ /* 0x010fe2000ff7e0ff */
[----:B------:R-:W-:-:S03]  /*19e0*/  IMAD.WIDE.U32 R14, R158, UR4, R22 ;  /* 0x000000049e0e7c25 */ /* 0x000fc6000f8e0016 */
[----:B------:R-:W-:Y:S01]  /*19f0*/  IADD3.X R75, PT, PT, R75, UR9, RZ, P3, !PT ;  /* 0x000000094b4b7c10 */ /* 0x000fe20009ffe4ff */
[----:B------:R-:W-:Y:S01]  /*1a00*/  IMAD R15, R158, UR5, R15 ;  /* 0x000000059e0f7c24 */ /* 0x000fe2000f8e020f */
[----:B------:R-:W2:Y:S01]  /*1a10*/  LDCU.64 UR4, c[0x0][0x390] ;  /* 0x00007200ff0477ac */ /* 0x000ea20008000a00 */
[----:B------:R-:W-:Y:S01]  /*1a20*/  IMAD.WIDE.U32 R16, R114, R2, R16 ;  /* 0x0000000272107225 */ /* 0x000fe200078e0010 */
[----:B------:R-:W-:-:S03]  /*1a30*/  SHF.R.S32.HI R2, RZ, 0x1f, R71 ;  /* 0x0000001fff027819 */ /* 0x000fc60000011447 */
[----:B------:R-:W-:Y:S01]  /*1a40*/  IMAD R73, R114, R3, R17 ;  /* 0x0000000372497224 */ /* 0x000fe200078e0211 */
[----:B------:R-:W-:Y:S01]  /*1a50*/  LOP3.LUT R3, R0, 0xc, RZ, 0xc0, !PT ;  /* 0x0000000c00037812 */ /* 0x000fe200078ec0ff */
[----:B------:R-:W-:Y:S01]  /*1a60*/  IMAD.SHL.U32 R72, R16, 0x2, RZ ;  /* 0x0000000210487824 */ /* 0x000fe200078e00ff */
[----:B------:R-:W-:Y:S01]  /*1a70*/  LEA.HI R0, R2, R71, RZ, 0x7 ;  /* 0x0000004702007211 */ /* 0x000fe200078f38ff */
        /* <DEDUP_REMOVED lines=8> */
[----:B------:R-:W-:Y:S01]  /*1b00*/  IMAD.MOV.U32 R147, RZ, RZ, R75 ;  /* 0x000000ffff937224 */ /* 0x000fe200078e004b */
[----:B------:R-:W-:Y:S01]  /*1b10*/  SHF.R.S32.HI R107, RZ, 0x1, R107 ;  /* 0x00000001ff6b7819 */ /* 0x000fe2000001146b */
[----:B------:R-:W-:Y:S01]  /*1b20*/  IMAD.IADD R70, R113, 0x1, R9 ;  /* 0x0000000171467824 */ /* 0x000fe200078e0209 */
        /* <DEDUP_REMOVED lines=15> */
[C---:B------:R-:W-:Y:S01]  /*1c20*/  IMAD.SHL.U32 R105, R107.reuse, 0x20, RZ ;  /* 0x000000206b697824 */ /* 0x040fe200078e00ff */
[----:B------:R-:W-:Y:S01]  /*1c30*/  IADD3 R67, PT, PT, R114, 0x20, RZ ;  /* 0x0000002072437810 */ /* 0x000fe20007ffe0ff */
[----:B------:R-:W4:Y:S01]  /*1c40*/  LDC.64 R90, c[0x0][0x4a8] ;  /* 0x00012a00ff5a7b82 */ /* 0x000f220000000a00 */
[----:B------:R-:W4:Y:S01]  /*1c50*/  LDCU.128 UR8, c[0x0][0x490] ;  /* 0x00009200ff0877ac */ /* 0x000f220008000c00 */
[----:B------:R-:W-:Y:S01]  /*1c60*/  SEL R4, R4, R8, !P1 ;  /* 0x0000000804047207 */ /* 0x000fe20004800000 */
[C---:B------:R-:W-:Y:S01]  /*1c70*/  IMAD R99, R107.reuse, 0x60, RZ ;  /* 0x000000606b637824 */ /* 0x040fe200078e02ff */
[C---:B------:R-:W-:Y:S01]  /*1c80*/  IADD3 R101, PT, PT, R114.reuse, 0x60, RZ ;  /* 0x0000006072657810 */ /* 0x040fe20007ffe0ff */
[----:B------:R-:W4:Y:S01]  /*1c90*/  LDCU.64 UR4, c[0x0][0x488] ;  /* 0x00009100ff0477ac */ /* 0x000f220008000a00 */
[----:B------:R-:W-:Y:S01]  /*1ca0*/  SHF.R.S32.HI R9, RZ, 0x1f, R4 ;  /* 0x0000001fff097819 */ /* 0x000fe20000011404 */
[----:B------:R-:W-:Y:S01]  /*1cb0*/  IMAD.SHL.U32 R97, R107, 0x40, RZ ;  /* 0x000000406b617824 */ /* 0x000fe200078e00ff */
[----:B------:R-:W-:Y:S01]  /*1cc0*/  MOV R98, R62 ;  /* 0x0000003e00627202 */ /* 0x000fe20000000f00 */
[----:B------:R-:W-:Y:S01]  /*1cd0*/  UMOV UR20, URZ ;  /* 0x000000ff00147c82 */ /* 0x000fe20008000000 */
[----:B------:R-:W-:Y:S01]  /*1ce0*/  VIADD R103, R114, 0x40 ;  /* 0x0000004072677836 */ /* 0x000fe20000000000 */
[----:B------:R-:W-:Y:S01]  /*1cf0*/  SHF.R.S32.HI R86, RZ, 0x1f, R99 ;  /* 0x0000001fff567819 */ /* 0x000fe20000011463 */
[C---:B------:R-:W-:Y:S01]  /*1d00*/  IMAD R102, R61.reuse, -0x80, R71 ;  /* 0xffffff803d667824 */ /* 0x040fe200078e0247 */
[----:B------:R-:W-:Y:S01]  /*1d10*/  SHF.R.S32.HI R88, RZ, 0x1f, R97 ;  /* 0x0000001fff587819 */ /* 0x000fe20000011461 */
[----:B------:R-:W-:-:S02]  /*1d20*/  IMAD R100, R61, -0x80, R64 ;  /* 0xffffff803d647824 */ /* 0x000fc400078e0240 */
[----:B-1----:R-:W-:-:S04]  /*1d30*/  IMAD.WIDE.U32 R6, R153, R2, R118 ;  /* 0x0000000299067225 */ /* 0x002fc800078e0076 */
[----:B------:R-:W-:Y:S02]  /*1d40*/  IMAD R7, R153, R3, R7 ;  /* 0x0000000399077224 */ /* 0x000fe400078e0207 */
[----:B---3--:R-:W-:Y:S02]  /*1d50*/  IMAD R3, R9, UR12, RZ ;  /* 0x0000000c09037c24 */ /* 0x008fe4000f8e02ff */
[----:B--2---:R-:W-:Y:S01]  /*1d60*/  IMAD.WIDE.U32 R6, R62, UR16, R6 ;  /* 0x000000103e067c25 */ /* 0x004fe2000f8e0006 */
[----:B----4-:R-:W-:-:S03]  /*1d70*/  SHF.L.U32 R85, R90, 0x7, RZ ;  /* 0x000000075a557819 */ /* 0x010fc600000006ff */
[----:B------:R-:W-:Y:S02]  /*1d80*/  IMAD R7, R62, UR17, R7 ;  /* 0x000000113e077c24 */ /* 0x000fe4000f8e0207 */
[----:B------:R-:W-:-:S04]  /*1d90*/  IMAD.WIDE.U32 R14, R153, UR10, R118 ;  /* 0x0000000a990e7c25 */ /* 0x000fc8000f8e0076 */
[C---:B------:R-:W-:Y:S01]  /*1da0*/  IMAD R10, R4.reuse, UR13, R3 ;  /* 0x0000000d040a7c24 */ /* 0x040fe2000f8e0203 */
[----:B------:R-:W-:Y:S01]  /*1db0*/  IADD3 R3, P0, PT, -R71, R114, RZ ;  /* 0x0000007247037210 */ /* 0x000fe20007f1e1ff */
[----:B------:R-:W-:Y:S01]  /*1dc0*/  IMAD.WIDE.U32 R6, R4, UR12, R6 ;  /* 0x0000000c04067c25 */ /* 0x000fe2000f8e0006 */
[----:B------:R-:W1:Y:S03]  /*1dd0*/  LDCU.64 UR12, c[0x0][0x4e0] ;  /* 0x00009c00ff0c77ac */ /* 0x000e660008000a00 */
[----:B-----5:R-:W-:Y:S01]  /*1de0*/  IMAD.IADD R2, R62, 0x1, R5 ;  /* 0x000000013e027824 */ /* 0x020fe200078e0205 */
[----:B------:R-:W-:Y:S01]  /*1df0*/  IADD3 R11, PT, PT, R7, R10, RZ ;  /* 0x0000000a070b7210 */ /* 0x000fe20007ffe0ff */
[----:B------:R-:W-:Y:S01]  /*1e00*/  IMAD R15, R153, UR11, R15 ;  /* 0x0000000b990f7c24 */ /* 0x000fe2000f8e020f */
[----:B------:R-:W-:Y:S01]  /*1e10*/  SHF.R.S32.HI R5, RZ, 0x1f, R71 ;  /* 0x0000001fff057819 */ /* 0x000fe20000011447 */
[----:B------:R-:W-:Y:S01]  /*1e20*/  IMAD R9, R9, UR18, RZ ;  /* 0x0000001209097c24 */ /* 0x000fe2000f8e02ff */
[----:B------:R-:W2:Y:S01]  /*1e30*/  LDCU.64 UR10, c[0x0][0x4d0] ;  /* 0x00009a00ff0a77ac */ /* 0x000ea20008000a00 */
[----:B------:R-:W-:Y:S01]  /*1e40*/  IMAD R7, R2, R107, RZ ;  /* 0x0000006b02077224 */ /* 0x000fe200078e02ff */
[----:B------:R-:W-:Y:S01]  /*1e50*/  IADD3.X R5, PT, PT, RZ, ~R5, RZ, P0, !PT ;  /* 0x80000005ff057210 */ /* 0x000fe200007fe4ff */
[----:B------:R-:W-:-:S03]  /*1e60*/  IMAD.WIDE.U32 R14, R62, R90, R14 ;  /* 0x0000005a3e0e7225 */ /* 0x000fc600078e000e */
[C---:B------:R-:W-:Y:S01]  /*1e70*/  IADD3 R78, P0, PT, R7.reuse, R104, RZ ;  /* 0x00000068074e7210 */ /* 0x040fe20007f1e0ff */
[----:B------:R-:W-:Y:S01]  /*1e80*/  IMAD R2, R4, UR19, R9 ;  /* 0x0000001304027c24 */ /* 0x000fe2000f8e0209 */
[----:B------:R-:W-:Y:S01]  /*1e90*/  SHF.R.S32.HI R9, RZ, 0x1f, R7 ;  /* 0x0000001fff097819 */ /* 0x000fe20000011407 */
[----:B------:R-:W-:Y:S01]  /*1ea0*/  IMAD R15, R62, R91, R15 ;  /* 0x0000005b3e0f7224 */ /* 0x000fe200078e020f */
[----:B------:R-:W-:Y:S01]  /*1eb0*/  IADD3 R48, P1, PT, R7, R106, RZ ;  /* 0x0000006a07307210 */ /* 0x000fe20007f3e0ff */
[----:B------:R-:W3:Y:S01]  /*1ec0*/  LDCU.U8 UR19, c[0x0][0x533] ;  /* 0x0000a660ff1377ac */ /* 0x000ee20008000000 */
[----:B------:R-:W-:Y:S02]  /*1ed0*/  IMAD.MOV.U32 R10, RZ, RZ, R6 ;  /* 0x000000ffff0a7224 */ /* 0x000fe400078e0006 */
[----:B------:R-:W-:Y:S01]  /*1ee0*/  IMAD.WIDE.U32 R14, R4, UR18, R14 ;  /* 0x00000012040e7c25 */ /* 0x000fe2000f8e000e */
[----:B------:R-:W-:-:S03]  /*1ef0*/  USHF.L.U32 UR18, UR16, 0x7, URZ ;  /* 0x0000000710127899 */ /* 0x000fc600080006ff */
[----:B------:R-:W-:Y:S01]  /*1f00*/  IMAD.X R79, R9, 0x1, R92, P0 ;  /* 0x00000001094f7824 */ /* 0x000fe200000e065c */
[----:B------:R-:W-:Y:S01]  /*1f10*/  IADD3 R15, PT, PT, R15, R2, RZ ;  /* 0x000000020f0f7210 */ /* 0x000fe20007ffe0ff */
[----:B------:R-:W-:Y:S02]  /*1f20*/  IMAD.X R9, R9, 0x1, R94, P1 ;  /* 0x0000000109097824 */ /* 0x000fe400008e065e */
[----:B------:R-:W-:Y:S01]  /*1f30*/  IMAD R4, R5, UR16, RZ ;  /* 0x0000001005047c24 */ /* 0x000fe2000f8e02ff */
[C---:B------:R-:W-:Y:S01]  /*1f40*/  SHF.L.U64.HI R79, R78.reuse, 0x1, R79 ;  /* 0x000000014e4f7819 */ /* 0x040fe2000001024f */
[----:B------:R-:W-:Y:S01]  /*1f50*/  IMAD.SHL.U32 R78, R78, 0x2, RZ ;  /* 0x000000024e4e7824 */ /* 0x000fe200078e00ff */
[C---:B------:R-:W-:Y:S01]  /*1f60*/  SHF.L.U64.HI R2, R48.reuse, 0x1, R9 ;  /* 0x0000000130027819 */ /* 0x040fe20000010209 */
[----:B------:R-:W-:Y:S02]  /*1f70*/  IMAD.SHL.U32 R48, R48, 0x2, RZ ;  /* 0x0000000230307824 */ /* 0x000fe400078e00ff */
[----:B------:R-:W-:Y:S01]  /*1f80*/  IMAD R77, R3, UR17, R4 ;  /* 0x00000011034d7c24 */ /* 0x000fe2000f8e0204 */
[----:B------:R-:W4:Y:S01]  /*1f90*/  LDCU UR17, c[0x0][0x450] ;  /* 0x00008a00ff1177ac */ /* 0x000f220008000800 */
[-C--:B------:R-:W-:Y:S01]  /*1fa0*/  IMAD R4, R5, R90.reuse, RZ ;  /* 0x0000005a05047224 */ /* 0x080fe200078e02ff */
[----:B------:R-:W-:Y:S01]  /*1fb0*/  IADD3 R12, P0, PT, R48, UR14, RZ ;  /* 0x0000000e300c7c10 */ /* 0x000fe2000ff1e0ff */
[C---:B------:R-:W-:Y:S01]  /*1fc0*/  IMAD.WIDE.U32 R6, R3.reuse, UR16, R10 ;  /* 0x0000001003067c25 */ /* 0x040fe2000f8e000a */
[----:B------:R-:W-:Y:S01]  /*1fd0*/  IADD3 R80, P1, PT, R78, UR14, RZ ;  /* 0x0000000e4e507c10 */ /* 0x000fe2000ff3e0ff */
[----:B------:R-:W1:Y:S01]  /*1fe0*/  LDCU UR16, c[0x0][0x440] ;  /* 0x00008800ff1077ac */ /* 0x000e620008000800 */
[----:B------:R-:W-:Y:S01]  /*1ff0*/  IADD3.X R13, PT, PT, R2, UR15, RZ, P0, !PT ;  /* 0x0000000f020d7c10 */ /* 0x000fe200087fe4ff */
[C---:B------:R-:W-:Y:S01]  /*2000*/  IMAD R11, R3.reuse, R91, R4 ;  /* 0x0000005b030b7224 */ /* 0x040fe200078e0204 */
[----:B--2---:R-:W-:Y:S01]  /*2010*/  IADD3 R48, P0, PT, R48, UR10, RZ ;  /* 0x0000000a30307c10 */ /* 0x004fe2000ff1e0ff */
[----:B------:R-:W-:Y:S01]  /*2020*/  IMAD.WIDE.U32 R4, R3, R90, R14 ;  /* 0x0000005a03047225 */ /* 0x000fe200078e000e */
[----:B------:R-:W-:Y:S01]  /*2030*/  IADD3.X R81, PT, PT, R79, UR15, RZ, P1, !PT ;  /* 0x0000000f4f517c10 */ /* 0x000fe20008ffe4ff */
[----:B------:R-:W2:Y:S01]  /*2040*/  LDCU.64 UR14, c[0x0][0x3c0] ;  /* 0x00007800ff0e77ac */ /* 0x000ea20008000a00 */
[----:B------:R-:W-:Y:S01]  /*2050*/  IADD3.X R49, PT, PT, R2, UR11, RZ, P0, !PT ;  /* 0x0000000b02317c10 */ /* 0x000fe200087fe4ff */
[----:B------:R-:W-:Y:S01]  /*2060*/  IMAD.IADD R11, R5, 0x1, R11 ;  /* 0x00000001050b7824 */ /* 0x000fe200078e020b */
[----:B------:R-:W-:Y:S01]  /*2070*/  IADD3 R0, P0, PT, RZ, -UR20, RZ ;  /* 0x80000014ff007c10 */ /* 0x000fe2000ff1e0ff */
[----:B------:R-:W-:Y:S01]  /*2080*/  IMAD.SHL.U32 R93, R90, 0x20, RZ ;  /* 0x000000205a5d7824 */ /* 0x000fe200078e00ff */
[----:B------:R-:W-:Y:S01]  /*2090*/  LEA R76, P3, R6, UR8, 0x1 ;  /* 0x00000008064c7c11 */ /* 0x000fe2000f8608ff */
[----:B------:R-:W-:Y:S01]  /*20a0*/  IMAD.MOV.U32 R96, RZ, RZ, R61 ;  /* 0x000000ffff607224 */ /* 0x000fe200078e003d */
[----:B------:R-:W-:Y:S01]  /*20b0*/  IADD3.X R3, PT, PT, RZ, ~UR18, RZ, P0, !PT ;  /* 0x80000012ff037c10 */ /* 0x000fe200087fe4ff */
[----:B------:R-:W-:Y:S01]  /*20c0*/  IMAD.X R85, RZ, RZ, ~R85, P0 ;  /* 0x000000ffff557224 */ /* 0x000fe200000e0e55 */
[----:B------:R-:W-:Y:S01]  /*20d0*/  IADD3 R77, PT, PT, R7, R77, RZ ;  /* 0x0000004d074d7210 */ /* 0x000fe20007ffe0ff */
[----:B---3--:R-:W-:Y:S01]  /*20e0*/  UISETP.NE.AND UP0, UPT, UR19, URZ, UPT ;  /* 0x000000ff1300728c */ /* 0x008fe2000bf05270 */
[----:B------:R-:W-:-:S02]  /*20f0*/  LEA R10, P2, R4, UR4, 0x1 ;  /* 0x00000004040a7c11 */ /* 0x000fc4000f8408ff */
[----:B------:R-:W-:Y:S02]  /*2100*/  IADD3 R78, P1, PT, R78, UR10, RZ ;  /* 0x0000000a4e4e7c10 */ /* 0x000fe4000ff3e0ff */
[----:B------:R-:W-:Y:S02]  /*2110*/  SHF.L.U64.HI R91, R90, 0x5, R91 ;  /* 0x000000055a5b7819 */ /* 0x000fe4000001025b */
[C---:B------:R-:W-:Y:S02]  /*2120*/  SHF.R.S64 R87, R0.reuse, 0x1f, R85 ;  /* 0x0000001f00577819 */ /* 0x040fe40000001055 */
[----:B------:R-:W-:Y:S02]  /*2130*/  SHF.R.S32.HI R90, RZ, 0x1f, R105 ;  /* 0x0000001fff5a7819 */ /* 0x000fe40000011469 */
[----:B----4-:R-:W-:Y:S02]  /*2140*/  MOV R9, UR17 ;  /* 0x0000001100097c02 */ /* 0x010fe40008000f00 */
[----:B------:R-:W-:-:S02]  /*2150*/  SHF.R.S64 R83, R0, 0x1f, R3 ;  /* 0x0000001f00537819 */ /* 0x000fc40000001003 */
[----:B------:R-:W-:Y:S02]  /*2160*/  SHF.R.S32.HI R82, RZ, 0x1f, R3 ;  /* 0x0000001fff527819 */ /* 0x000fe40000011403 */
[----:B------:R-:W-:Y:S02]  /*2170*/  SHF.R.S32.HI R85, RZ, 0x1f, R85 ;  /* 0x0000001fff557819 */ /* 0x000fe40000011455 */
[----:B------:R-:W-:Y:S02]  /*2180*/  LEA.HI.X R77, R6, UR9, R77, 0x1, P3 ;  /* 0x00000009064d7c11 */ /* 0x000fe400098f0c4d */
[----:B------:R-:W-:Y:S01]  /*2190*/  LEA.HI.X R11, R4, UR5, R11, 0x1, P2 ;  /* 0x00000005040b7c11 */ /* 0x000fe200090f0c0b */
[----:B------:R-:W3:Y:S01]  /*21a0*/  LDCU.64 UR4, c[0x0][0x3b8] ;  /* 0x00007700ff0477ac */ /* 0x000ee20008000a00 */
[----:B------:R-:W-:Y:S01]  /*21b0*/  IADD3.X R79, PT, PT, R79, UR11, RZ, P1, !PT ;  /* 0x0000000b4f4f7c10 */ /* 0x000fe20008ffe4ff */
[----:B-12---:R-:W4:Y:S06]  /*21c0*/  LDCU.128 UR8, c[0x0][0x3a0] ;  /* 0x00007400ff0877ac */ /* 0x006f2c0008000c00 */
.L_x_1956:
        /* <DEDUP_REMOVED lines=9> */
[----:B------:R-:W-:Y:S02]  /*2260*/  ISETP.GE.AND P1, PT, R118, UR16, PT ;  /* 0x0000001076007c0c */ /* 0x000fe4000bf26270 */
[----:B------:R-:W-:Y:S11]  /*2270*/  ISETP.GE.AND P2, PT, R117, UR16, PT ;  /* 0x0000001075007c0c */ /* 0x000ff6000bf46270 */
[----:B------:R-:W2:Y:S04]  /*2280*/  @!P1 LDG.E.128 R20, desc[UR6][R76.64] ;  /* 0x000000064c149981 */ /* 0x000ea8000c1e1d00 */
[----:B--2---:R1:W-:Y:S01]  /*2290*/  @!P1 STG.E.128 desc[UR6][R72.64], R20 ;  /* 0x0000001448009986 */ /* 0x0043e2000c101d06 */
[----:B------:R-:W-:Y:S03]  /*22a0*/  ISETP.GE.AND P1, PT, R116, UR16, PT ;  /* 0x0000001074007c0c */ /* 0x000fe6000bf26270 */
[----:B------:R-:W2:Y:S04]  /*22b0*/  @!P2 LDG.E.128 R16, desc[UR6][R76.64+0x40] ;  /* 0x000040064c10a981 */ /* 0x000ea8000c1e1d00 */
[----:B--2---:R1:W-:Y:S06]  /*22c0*/  @!P2 STG.E.128 desc[UR6][R72.64+0x40], R16 ;  /* 0x000040104800a986 */ /* 0x0043ec000c101d06 */
[----:B------:R-:W2:Y:S04]  /*22d0*/  @!P1 LDG.E.128 R4, desc[UR6][R76.64+0x80] ;  /* 0x000080064c049981 */ /* 0x000ea8000c1e1d00 */
[----:B--2---:R1:W-:Y:S02]  /*22e0*/  @!P1 STG.E.128 desc[UR6][R72.64+0x80], R4 ;  /* 0x0000800448009986 */ /* 0x0043e4000c101d06 */
.L_x_1890:
[----:B---34-:R-:W-:Y:S05]  /*22f0*/  BSYNC.RECONVERGENT B0 ;  /* 0x0000000000007941 */ /* 0x018fea0003800200 */
.L_x_1889:
[----:B------:R-:W-:Y:S04]  /*2300*/  BSSY.RECONVERGENT B0, `(.L_x_1891) ;  /* 0x0000010000007945 */ /* 0x000fe80003800200 */
[----:B------:R-:W-:Y:S05]  /*2310*/  @!P5 BRA `(.L_x_1892) ;  /* 0x000000000038d947 */ /* 0x000fea0003800000 */
[----:B------:R-:W2:Y:S01]  /*2320*/  LDC.64 R2, c[0x0][0x4b0] ;  /* 0x00012c00ff027b82 */ /* 0x000ea20000000a00 */
[----:B------:R-:W-:Y:S02]  /*2330*/  ISETP.GE.AND P2, PT, R118, UR16, PT ;  /* 0x0000001076007c0c */ /* 0x000fe4000bf46270 */
[C---:B------:R-:W-:Y:S04]  /*2340*/  LEA R14, P3, R65.reuse, R72, 0x1 ;  /* 0x00000048410e7211 */ /* 0x040fe800078608ff */
[----:B------:R-:W-:Y:S02]  /*2350*/  LEA.HI.X R15, R65, R73, R66, 0x1, P3 ;  /* 0x00000049410f7211 */ /* 0x000fe400018f0c42 */
[C---:B--2---:R-:W-:Y:S04]  /*2360*/  LEA R24, P1, R2.reuse, R76, 0x6 ;  /* 0x0000004c02187211 */ /* 0x044fe800078230ff */
[----:B------:R-:W-:Y:S02]  /*2370*/  LEA.HI.X R25, R2, R77, R3, 0x6, P1 ;  /* 0x0000004d02197211 */ /* 0x000fe400008f3403 */
[----:B------:R-:W-:Y:S03]  /*2380*/  ISETP.GE.AND P1, PT, R117, UR16, PT ;  /* 0x0000001075007c0c */ /* 0x000fe6000bf26270 */
[----:B-1----:R-:W2:Y:S04]  /*2390*/  @!P2 LDG.E.128 R20, desc[UR6][R24.64] ;  /* 0x000000061814a981 */ /* 0x002ea8000c1e1d00 */
[----:B--2---:R2:W-:Y:S01]  /*23a0*/  @!P2 STG.E.128 desc[UR6][R14.64], R20 ;  /* 0x000000140e00a986 */ /* 0x0045e2000c101d06 */
[----:B------:R-:W-:Y:S05]  /*23b0*/  ISETP.GE.AND P2, PT, R116, UR16, PT ;  /* 0x0000001074007c0c */ /* 0x000fea000bf46270 */
[----:B------:R-:W3:Y:S04]  /*23c0*/  @!P1 LDG.E.128 R16, desc[UR6][R24.64+0x40] ;  /* 0x0000400618109981 */ /* 0x000ee8000c1e1d00 */
[----:B---3--:R2:W-:Y:S04]  /*23d0*/  @!P1 STG.E.128 desc[UR6][R14.64+0x40], R16 ;  /* 0x000040100e009986 */ /* 0x0085e8000c101d06 */
[----:B------:R-:W3:Y:S04]  /*23e0*/  @!P2 LDG.E.128 R4, desc[UR6][R24.64+0x80] ;  /* 0x000080061804a981 */ /* 0x000ee8000c1e1d00 */
[----:B---3--:R2:W-:Y:S02]  /*23f0*/  @!P2 STG.E.128 desc[UR6][R14.64+0x80], R4 ;  /* 0x000080040e00a986 */ /* 0x0085e4000c101d06 */
.L_x_1892:
[----:B------:R-:W-:Y:S05]  /*2400*/  BSYNC.RECONVERGENT B0 ;  /* 0x0000000000007941 */ /* 0x000fea0003800200 */
.L_x_1891:
        /* <DEDUP_REMOVED lines=20> */
.L_x_1894:
[----:B------:R-:W-:Y:S05]  /*2550*/  BSYNC.RECONVERGENT B0 ;  /* 0x0000000000007941 */ /* 0x000fea0003800200 */
.L_x_1893:
[----:B------:R-:W-:Y:S01]  /*2560*/  ISETP.NE.AND P1, PT, R9, RZ, PT ;  /* 0x000000ff0900720c */ /* 0x000fe20003f25270 */
[----:B------:R-:W-:Y:S01]  /*2570*/  BSSY.RECONVERGENT B0, `(.L_x_1895) ;  /* 0x0000014000007945 */ /* 0x000fe20003800200 */
[----:B------:R-:W-:Y:S03]  /*2580*/  IADD3 R96, PT, PT, R96, -0x1, RZ ;  /* 0xffffffff60607810 */ /* 0x000fe60007ffe0ff */
[----:B------:R-:W-:Y:S05]  /*2590*/  @!P3 BRA `(.L_x_1896) ;  /* 0x000000000044b947 */ /* 0x000fea0003800000 */
[----:B------:R-:W2:Y:S01]  /*25a0*/  LDC.64 R2, c[0x0][0x4b0] ;  /* 0x00012c00ff027b82 */ /* 0x000ea20000000a00 */
[----:B------:R-:W-:Y:S02]  /*25b0*/  ISETP.GE.AND P2, PT, R118, UR16, PT ;  /* 0x0000001076007c0c */ /* 0x000fe4000bf46270 */
[----:B------:R-:W-:Y:S01]  /*25c0*/  ISETP.GE.AND P6, PT, R117, UR16, PT ;  /* 0x0000001075007c0c */ /* 0x000fe2000bfc6270 */
[----:B--23--:R-:W-:Y:S04]  /*25d0*/  IMAD.WIDE.U32 R14, R2, 0xc0, R76 ;  /* 0x000000c0020e7825 */ /* 0x00cfe800078e004c */
[----:B------:R-:W-:Y:S05]  /*25e0*/  IMAD R3, R3, 0xc0, RZ ;  /* 0x000000c003037824 */ /* 0x000fea00078e02ff */
[----:B------:R-:W-:Y:S02]  /*25f0*/  IADD3 R15, PT, PT, R15, R3, RZ ;  /* 0x000000030f0f7210 */ /* 0x000fe40007ffe0ff */
[----:B------:R-:W2:Y:S03]  /*2600*/  LDC.64 R2, c[0x0][0x3c0] ;  /* 0x0000f000ff027b82 */ /* 0x000ea60000000a00 */
[----:B-1----:R-:W3:Y:S01]  /*2610*/  @!P2 LDG.E.128 R4, desc[UR6][R14.64] ;  /* 0x000000060e04a981 */ /* 0x002ee2000c1e1d00 */
[----:B--2---:R-:W-:Y:S04]  /*2620*/  IMAD.WIDE.U32 R24, R2, 0xc0, R72 ;  /* 0x000000c002187825 */ /* 0x004fe800078e0048 */
[----:B------:R-:W-:Y:S05]  /*2630*/  IMAD R3, R3, 0xc0, RZ ;  /* 0x000000c003037824 */ /* 0x000fea00078e02ff */
[----:B------:R-:W-:Y:S05]  /*2640*/  IADD3 R25, PT, PT, R25, R3, RZ ;  /* 0x0000000319197210 */ /* 0x000fea0007ffe0ff */
[----:B---3--:R4:W-:Y:S01]  /*2650*/  @!P2 STG.E.128 desc[UR6][R24.64], R4 ;  /* 0x000000041800a986 */ /* 0x0089e2000c101d06 */
[----:B------:R-:W-:Y:S03]  /*2660*/  ISETP.GE.AND P2, PT, R116, UR16, PT ;  /* 0x0000001074007c0c */ /* 0x000fe6000bf46270 */
[----:B------:R-:W2:Y:S04]  /*2670*/  @!P6 LDG.E.128 R20, desc[UR6][R14.64+0x40] ;  /* 0x000040060e14e981 */ /* 0x000ea8000c1e1d00 */
[----:B--2---:R4:W-:Y:S06]  /*2680*/  @!P6 STG.E.128 desc[UR6][R24.64+0x40], R20 ;  /* 0x000040141800e986 */ /* 0x0049ec000c101d06 */
[----:B------:R-:W2:Y:S04]  /*2690*/  @!P2 LDG.E.128 R16, desc[UR6][R14.64+0x80] ;  /* 0x000080060e10a981 */ /* 0x000ea8000c1e1d00 */
[----:B--2---:R4:W-:Y:S02]  /*26a0*/  @!P2 STG.E.128 desc[UR6][R24.64+0x80], R16 ;  /* 0x000080101800a986 */ /* 0x0049e4000c101d06 */
.L_x_1896:
[----:B------:R-:W-:Y:S05]  /*26b0*/  BSYNC.RECONVERGENT B0 ;  /* 0x0000000000007941 */ /* 0x000fea0003800200 */
.L_x_1895:
        /* <DEDUP_REMOVED lines=16> */
.L_x_1900:
[----:B------:R-:W-:Y:S05]  /*27c0*/  BSYNC.RECONVERGENT B0 ;  /* 0x0000000000007941 */ /* 0x000fea0003800200 */
.L_x_1899:
        /* <DEDUP_REMOVED lines=15> */
.L_x_1902:
[----:B------:R-:W-:Y:S05]  /*28c0*/  BSYNC.RECONVERGENT B0 ;  /* 0x0000000000007941 */ /* 0x000fea0003800200 */
.L_x_1901:
[----:B------:R-:W-:Y:S04]  /*28d0*/  BSSY.RECONVERGENT B0, `(.L_x_1903) ;  /* 0x0000011000007945 */ /* 0x000fe80003800200 */
[----:B------:R-:W-:Y:S05]  /*28e0*/  @!P4 BRA `(.L_x_1904) ;  /* 0x00000000003cc947 */ /* 0x000fea0003800000 */
[----:B-1----:R-:W2:Y:S01]  /*28f0*/  LDC.64 R2, c[0x0][0x4a8] ;  /* 0x00012a00ff027b82 */ /* 0x002ea20000000a00 */
[----:B------:R-:W-:Y:S02]  /*2900*/  ISETP.GE.AND P1, PT, R118, UR16, PT ;  /* 0x0000001076007c0c */ /* 0x000fe4000bf26270 */
[C---:B--23--:R-:W-:Y:S04]  /*2910*/  LEA R14, P0, R2.reuse, R10, 0x7 ;  /* 0x0000000a020e7211 */ /* 0x04cfe800078038ff */
[----:B------:R-:W-:Y:S02]  /*2920*/  LEA.HI.X R15, R2, R11, R3, 0x7, P0 ;  /* 0x0000000b020f7211 */ /* 0x000fe400000f3c03 */
[----:B------:R-:W1:Y:S01]  /*2930*/  LDC.64 R2, c[0x0][0x3b8] ;  /* 0x0000ee00ff027b82 */ /* 0x000e620000000a00 */
[----:B------:R-:W-:Y:S04]  /*2940*/  ISETP.GE.AND P0, PT, R117, UR16, PT ;  /* 0x0000001075007c0c */ /* 0x000fe8000bf06270 */
[----:B----4-:R-:W2:Y:S01]  /*2950*/  @!P1 LDG.E.128 R4, desc[UR6][R14.64] ;  /* 0x000000060e049981 */ /* 0x010ea2000c1e1d00 */
        /* <DEDUP_REMOVED lines=8> */
.L_x_1904:
[----:B------:R-:W-:Y:S05]  /*29e0*/  BSYNC.RECONVERGENT B0 ;  /* 0x0000000000007941 */ /* 0x000fea0003800200 */
.L_x_1903:
[----:B-1----:R-:W-:Y:S01]  /*29f0*/  MOV R9, RZ ;  /* 0x000000ff00097202 */ /* 0x002fe20000000f00 */
[----:B------:R-:W-:Y:S05]  /*2a00*/  @!P3 BRA `(.L_x_1905) ;  /* 0x000000740054b947 */ /* 0x000fea0003800000 */
[----:B------:R-:W1:Y:S01]  /*2a10*/  LDC.64 R2, c[0x0][0x4a8] ;  /* 0x00012a00ff027b82 */ /* 0x000e620000000a00 */
[----:B------:R-:W-:Y:S02]  /*2a20*/  ISETP.GE.AND P1, PT, R118, UR16, PT ;  /* 0x0000001076007c0c */ /* 0x000fe4000bf26270 */
[----:B------:R-:W-:Y:S01]  /*2a30*/  ISETP.GE.AND P0, PT, R117, UR16, PT ;  /* 0x0000001075007c0c */ /* 0x000fe2000bf06270 */
[----:B-1----:R-:W-:Y:S02]  /*2a40*/  IMAD R3, R3, 0xc0, RZ ;  /* 0x000000c003037824 */ /* 0x002fe400078e02ff */
[----:B--23--:R-:W-:Y:S05]  /*2a50*/  IMAD.WIDE.U32 R14, R2, 0xc0, R10 ;  /* 0x000000c0020e7825 */ /* 0x00cfea00078e000a */
[----:B------:R-:W-:Y:S02]  /*2a60*/  IADD3 R15, PT, PT, R15, R3, RZ ;  /* 0x000000030f0f7210 */ /* 0x000fe40007ffe0ff */
[----:B------:R-:W1:Y:S03]  /*2a70*/  LDC.64 R2, c[0x0][0x3b8] ;  /* 0x0000ee00ff027b82 */ /* 0x000e660000000a00 */
[----:B----4-:R-:W2:Y:S01]  /*2a80*/  @!P1 LDG.E.128 R4, desc[UR6][R14.64] ;  /* 0x000000060e049981 */ /* 0x010ea2000c1e1d00 */
        /* <DEDUP_REMOVED lines=12> */
.L_x_1898:
        /* <DEDUP_REMOVED lines=59> */
.L_x_1910:
[----:B------:R-:W-:Y:S05]  /*2f00*/  BSYNC.RECONVERGENT B0 ;  /* 0x0000000000007941 */ /* 0x000fea0003800200 */
.L_x_1909:
        /* <DEDUP_REMOVED lines=52> */
.L_x_1912:
[----:B------:R-:W-:Y:S05]  /*3250*/  BSYNC.RECONVERGENT B0 ;  /* 0x0000000000007941 */ /* 0x000fea0003800200 */
.L_x_1911:
        /* <DEDUP_REMOVED lines=51> */
.L_x_1908:
[----:B------:R-:W-:Y:S05]  /*3590*/  BSYNC.RECONVERGENT B1 ;  /* 0x0000000000017941 */ /* 0x000fea0003800200 */
.L_x_1907:
        /* <DEDUP_REMOVED lines=68> */
.L_x_1916:
[----:B------:R-:W-:Y:S05]  /*39e0*/  BSYNC.RECONVERGENT B0 ;  /* 0x0000000000007941 */ /* 0x000fea0003800200 */
.L_x_1915:
        /* <DEDUP_REMOVED lines=52> */
.L_x_1918:
[----:B------:R-:W-:Y:S05]  /*3d30*/  BSYNC.RECONVERGENT B0 ;  /* 0x0000000000007941 */ /* 0x000fea0003800200 */
.L_x_1917:
        /* <DEDUP_REMOVED lines=51> */
.L_x_1914:
[----:B------:R-:W-:Y:S05]  /*4070*/  BSYNC.RECONVERGENT B1 ;  /* 0x0000000000017941 */ /* 0x000fea0003800200 */
.L_x_1913:
        /* <DEDUP_REMOVED lines=68> */
.L_x_1922:
[----:B------:R-:W-:Y:S05]  /*44c0*/  BSYNC.RECONVERGENT B0 ;  /* 0x0000000000007941 */ /* 0x000fea0003800200 */
.L_x_1921:
        /* <DEDUP_REMOVED lines=52> */
.L_x_1924:
[----:B------:R-:W-:Y:S05]  /*4810*/  BSYNC.RECONVERGENT B0 ;  /* 0x0000000000007941 */ /* 0x000fea0003800200 */
.L_x_1923:
        /* <DEDUP_REMOVED lines=51> */
.L_x_1920:
[----:B------:R-:W-:Y:S05]  /*4b50*/  BSYNC.RECONVERGENT B1 ;  /* 0x0000000000017941 */ /* 0x000fea0003800200 */
.L_x_1919:
        /* <DEDUP_REMOVED lines=70> */
.L_x_1928:
[----:B------:R-:W-:Y:S05]  /*4fc0*/  BSYNC.RECONVERGENT B0 ;  /* 0x0000000000007941 */ /* 0x000fea0003800200 */
.L_x_1927:
        /* <DEDUP_REMOVED lines=52> */
.L_x_1930:
[----:B------:R-:W-:Y:S05]  /*5310*/  BSYNC.RECONVERGENT B0 ;  /* 0x0000000000007941 */ /* 0x000fea0003800200 */
.L_x_1929:
        /* <DEDUP_REMOVED lines=51> */
.L_x_1926:
[----:B------:R-:W-:Y:S05]  /*5650*/  BSYNC.RECONVERGENT B1 ;  /* 0x0000000000017941 */ /* 0x000fea0003800200 */
.L_x_1925:
        /* <DEDUP_REMOVED lines=8> */
.L_x_1906:
[----:B--23--:R-:W-:Y:S01]  /*56e0*/  LEA.HI R14, R9, R9, RZ, 0x1 ;  /* 0x00000009090e7211 */ /* 0x00cfe200078f08ff */
[----:B------:R-:W-:Y:S01]  /*56f0*/  BSSY.RECONVERGENT B1, `(.L_x_1931) ;  /* 0x000011d000017945 */ /* 0x000fe20003800200 */
[----:B------:R-:W-:Y:S02]  /*5700*/  SHF.R.U32.HI R15, RZ, 0x1, R9 ;  /* 0x00000001ff0f7819 */ /* 0x000fe40000011609 */
[----:B------:R-:W-:Y:S05]  /*5710*/  SHF.R.S32.HI R14, RZ, 0x1, R14 ;  /* 0x00000001ff0e7819 */ /* 0x000fea000001140e */
[----:B------:R-:W-:Y:S05]  /*5720*/  IMAD.MOV R14, RZ, RZ, -R14 ;  /* 0x000000ffff0e7224 */ /* 0x000fea00078e0a0e */
[----:B------:R-:W-:Y:S01]  /*5730*/  SHF.R.S32.HI R109, RZ, 0x1f, R14 ;  /* 0x0000001fff6d7819 */ /* 0x000fe2000001140e */
[----:B------:R-:W-:Y:S05]  /*5740*/  @!P0 BRA `(.L_x_1932) ;  /* 0x00000010005c8947 */ /* 0x000fea0003800000 */
[----:B------:R-:W2:Y:S01]  /*5750*/  LDC R51, c[0x0][0x440] ;  /* 0x00011000ff337b82 */ /* 0x000ea20000000800 */
[----:B------:R-:W-:Y:S01]  /*5760*/  BSSY.RECONVERGENT B0, `(.L_x_1933) ;  /* 0x000005b000007945 */ /* 0x000fe20003800200 */
        /* <DEDUP_REMOVED lines=10> */
[----:B-1--4-:R-:W-:Y:S02]  /*5810*/  @!P0 SEL R17, R15, R14, !P1 ;  /* 0x0000000e0f118207 */ /* 0x012fe40004800000 */
        /* <DEDUP_REMOVED lines=79> */
.L_x_1934:
[----:B------:R-:W-:Y:S05]  /*5d10*/  BSYNC.RECONVERGENT B0 ;  /* 0x0000000000007941 */ /* 0x000fea0003800200 */
.L_x_1933:
[----:B------:R-:W-:Y:S01]  /*5d20*/  ISETP.GE.AND P0, PT, R117, R51, PT ;  /* 0x000000337500720c */ /* 0x000fe20003f06270 */
[----:B------:R-:W-:Y:S11]  /*5d30*/  BSSY.RECONVERGENT B0, `(.L_x_1935) ;  /* 0x000005c000007945 */ /* 0x000ff60003800200 */
[----:B------:R-:W-:Y:S01]  /*5d40*/  @!UPT UIADD3 URZ, UPT, UPT, URZ, URZ, URZ ;  /* 0x000000fffffff290 */ /* 0x000fe2000fffe0ff */
[----:B------:R-:W-:Y:S05]  /*5d50*/  @P0 BRA `(.L_x_1936) ;  /* 0x0000000400640947 */ /* 0x000fea0003800000 */
[C---:B------:R-:W-:Y:S01]  /*5d60*/  ISETP.GE.AND P0, PT, R117.reuse, R9, PT ;  /* 0x000000097500720c */ /* 0x040fe20003f06270 */
[----:B--2---:R-:W2:Y:S11]  /*5d70*/  LDG.E.128 R52, desc[UR6][R10.64+0x40] ;  /* 0x000040060a347981 */ /* 0x004eb6000c1e1d00 */
[----:B------:R-:W-:Y:S01]  /*5d80*/  @!UPT UIADD3 URZ, UPT, UPT, URZ, URZ, URZ ;  /* 0x000000fffffff290 */ /* 0x000fe2000fffe0ff */
[----:B------:R-:W-:Y:S02]  /*5d90*/  @!P0 ISETP.GE.U32.AND P1, PT, R117, R15, PT ;  /* 0x0000000f7500820c */ /* 0x000fe40003f26070 */
[----:B------:R-:W-:Y:S02]  /*5da0*/  @!P0 IADD3 R57, P6, PT, R14, 0x20, RZ ;  /* 0x000000200e398810 */ /* 0x000fe40007fde0ff */
[----:B-1--4-:R-:W-:Y:S02]  /*5db0*/  @!P0 SEL R17, R15, R14, !P1 ;  /* 0x0000000e0f118207 */ /* 0x012fe40004800000 */
        /* <DEDUP_REMOVED lines=83> */
.L_x_1936:
[----:B------:R-:W-:Y:S05]  /*62f0*/  BSYNC.RECONVERGENT B0 ;  /* 0x0000000000007941 */ /* 0x000fea0003800200 */
.L_x_1935:
[----:B------:R-:W-:Y:S11]  /*6300*/  ISETP.GE.AND P0, PT, R116, R51, PT ;  /* 0x000000337400720c */ /* 0x000ff60003f06270 */
[----:B------:R-:W-:Y:S02]  /*6310*/  @!UPT UIADD3 URZ, UPT, UPT, URZ, URZ, URZ ;  /* 0x000000fffffff290 */ /* 0x000fe4000fffe0ff */
[----:B------:R-:W-:Y:S05]  /*6320*/  @P0 BRA `(.L_x_1932) ;  /* 0x0000000400640947 */ /* 0x000fea0003800000 */
[C---:B------:R-:W-:Y:S01]  /*6330*/  ISETP.GE.AND P0, PT, R116.reuse, R9, PT ;  /* 0x000000097400720c */ /* 0x040fe20003f06270 */
[----:B--23--:R-:W2:Y:S11]  /*6340*/  LDG.E.128 R52, desc[UR6][R10.64+0x80] ;  /* 0x000080060a347981 */ /* 0x00ceb6000c1e1d00 */
        /* <DEDUP_REMOVED lines=87> */
.L_x_1932:
[----:B------:R-:W-:Y:S05]  /*68c0*/  BSYNC.RECONVERGENT B1 ;  /* 0x0000000000017941 */ /* 0x000fea0003800200 */
.L_x_1931:
[----:B------:R-:W-:Y:S04]  /*68d0*/  BSSY.RECONVERGENT B1, `(.L_x_1937) ;  /* 0x000011f000017945 */ /* 0x000fe80003800200 */
[----:B------:R-:W-:Y:S05]  /*68e0*/  @!P5 BRA `(.L_x_1938) ;  /* 0x000000100074d947 */ /* 0x000fea0003800000 */
[----:B-1--4-:R-:W-:Y:S01]  /*68f0*/  LEA R20, P1, R93, R10, 0x1 ;  /* 0x0000000a5d147211 */ /* 0x012fe200078208ff */
[----:B------:R-:W1:Y:S01]  /*6900*/  LDC R111, c[0x0][0x440] ;  /* 0x00011000ff6f7b82 */ /* 0x000e620000000800 */
[----:B------:R-:W-:Y:S01]  /*6910*/  LEA R122, P0, R89, R74, 0x1 ;  /* 0x0000004a597a7211 */ /* 0x000fe200078008ff */
[----:B------:R-:W-:Y:S01]  /*6920*/  BSSY.RECONVERGENT B0, `(.L_x_1939) ;  /* 0x000005f000007945 */ /* 0x000fe20003800200 */
[----:B------:R-:W-:Y:S02]  /*6930*/  LEA.HI.X R21, R93, R11, R91, 0x1, P1 ;  /* 0x0000000b5d157211 */ /* 0x000fe400008f0c5b */
[----:B------:R-:W-:Y:S02]  /*6940*/  LEA.HI.X R123, R89, R75, R84, 0x1, P0 ;  /* 0x0000004b597b7211 */ /* 0x000fe400000f0c54 */
[----:B-1----:R-:W-:Y:S11]  /*6950*/  ISETP.GE.AND P5, PT, R118, R111, PT ;  /* 0x0000006f7600720c */ /* 0x002ff60003fa6270 */
        /* <DEDUP_REMOVED lines=91> */
.L_x_1940:
[----:B------:R-:W-:Y:S05]  /*6f10*/  BSYNC.RECONVERGENT B0 ;  /* 0x0000000000007941 */ /* 0x000fea0003800200 */
.L_x_1939:
        /* <DEDUP_REMOVED lines=93> */
.L_x_1942:
[----:B------:R-:W-:Y:S05]  /*74f0*/  BSYNC.RECONVERGENT B0 ;  /* 0x0000000000007941 */ /* 0x000fea0003800200 */
.L_x_1941:
        /* <DEDUP_REMOVED lines=92> */
.L_x_1938:
[----:B------:R-:W-:Y:S05]  /*7ac0*/  BSYNC.RECONVERGENT B1 ;  /* 0x0000000000017941 */ /* 0x000fea0003800200 */
.L_x_1937:
[----:B------:R-:W-:Y:S04]  /*7ad0*/  BSSY.RECONVERGENT B1, `(.L_x_1943) ;  /* 0x0000120000017945 */ /* 0x000fe80003800200 */
[----:B------:R-:W-:Y:S05]  /*7ae0*/  @!P4 BRA `(.L_x_1944) ;  /* 0x000000100078c947 */ /* 0x000fea0003800000 */
[----:B------:R-:W5:Y:S01]  /*7af0*/  LDC R111, c[0x0][0x440] ;  /* 0x00011000ff6f7b82 */ /* 0x000f620000000800 */
[----:B------:R-:W-:Y:S07]  /*7b00*/  BSSY.RECONVERGENT B0, `(.L_x_1945) ;  /* 0x0000062000007945 */ /* 0x000fee0003800200 */
[----:B-1--4-:R-:W1:Y:S08]  /*7b10*/  LDC.64 R4, c[0x0][0x4a8] ;  /* 0x00012a00ff047b82 */ /* 0x012e700000000a00 */
[----:B------:R-:W4:Y:S01]  /*7b20*/  LDC.64 R2, c[0x0][0x3b8] ;  /* 0x0000ee00ff027b82 */ /* 0x000f220000000a00 */
[----:B-----5:R-:W-:Y:S02]  /*7b30*/  ISETP.GE.AND P4, PT, R118, R111, PT ;  /* 0x0000006f7600720c */ /* 0x020fe40003f86270 */
[C---:B-1----:R-:W-:Y:S04]  /*7b40*/  LEA R20, P1, R4.reuse, R10, 0x7 ;  /* 0x0000000a04147211 */ /* 0x042fe800078238ff */
[----:B------:R-:W-:Y:S02]  /*7b50*/  LEA.HI.X R21, R4, R11, R5, 0x7, P1 ;  /* 0x0000000b04157211 */ /* 0x000fe400008f3c05 */
[C---:B----4-:R-:W-:Y:S04]  /*7b60*/  LEA R122, P0, R2.reuse, R74, 0x7 ;  /* 0x0000004a027a7211 */ /* 0x050fe800078038ff */
        /* <DEDUP_REMOVED lines=91> */
.L_x_1946:
[----:B------:R-:W-:Y:S05]  /*8120*/  BSYNC.RECONVERGENT B0 ;  /* 0x0000000000007941 */ /* 0x000fea0003800200 */
.L_x_1945:
        /* <DEDUP_REMOVED lines=93> */
.L_x_1948:
[----:B------:R-:W-:Y:S05]  /*8700*/  BSYNC.RECONVERGENT B0 ;  /* 0x0000000000007941 */ /* 0x000fea0003800200 */
.L_x_1947:
        /* <DEDUP_REMOVED lines=92> */
.L_x_1944:
[----:B------:R-:W-:Y:S05]  /*8cd0*/  BSYNC.RECONVERGENT B1 ;  /* 0x0000000000017941 */ /* 0x000fea0003800200 */
.L_x_1943:
[----:B------:R-:W-:Y:S04]  /*8ce0*/  BSSY.RECONVERGENT B1, `(.L_x_1949) ;  /* 0x0000120000017945 */ /* 0x000fe80003800200 */
[----:B------:R-:W-:Y:S05]  /*8cf0*/  @!P3 BRA `(.L_x_1950) ;  /* 0x000000100078b947 */ /* 0x000fea0003800000 */
[----:B------:R-:W5:Y:S01]  /*8d00*/  LDC R111, c[0x0][0x440] ;  /* 0x00011000ff6f7b82 */ /* 0x000f620000000800 */
[----:B------:R-:W-:Y:S07]  /*8d10*/  BSSY.RECONVERGENT B0, `(.L_x_1951) ;  /* 0x0000065000007945 */ /* 0x000fee0003800200 */
[----:B------:R-:W2:Y:S08]  /*8d20*/  LDC.64 R2, c[0x0][0x3b8] ;  /* 0x0000ee00ff027b82 */ /* 0x000eb00000000a00 */
[----:B-1--4-:R-:W1:Y:S01]  /*8d30*/  LDC.64 R4, c[0x0][0x4a8] ;  /* 0x00012a00ff047b82 */ /* 0x012e620000000a00 */
[----:B--2---:R-:W-:Y:S01]  /*8d40*/  IMAD.WIDE.U32 R122, R2, 0xc0, R74 ;  /* 0x000000c0027a7825 */ /* 0x004fe200078e004a */
[-C--:B-----5:R-:W-:Y:S02]  /*8d50*/  ISETP.GE.AND P0, PT, R118, R111.reuse, PT ;  /* 0x0000006f7600720c */ /* 0x0a0fe40003f06270 */
[----:B------:R-:W-:Y:S01]  /*8d60*/  ISETP.GE.AND P4, PT, R117, R111, PT ;  /* 0x0000006f7500720c */ /* 0x000fe20003f86270 */
[----:B------:R-:W-:Y:S02]  /*8d70*/  IMAD R3, R3, 0xc0, RZ ;  /* 0x000000c003037824 */ /* 0x000fe400078e02ff */
[----:B-1----:R-:W-:Y:S02]  /*8d80*/  IMAD R5, R5, 0xc0, RZ ;  /* 0x000000c005057824 */ /* 0x002fe400078e02ff */
        /* <DEDUP_REMOVED lines=93> */
.L_x_1952:
[----:B------:R-:W-:Y:S05]  /*9360*/  BSYNC.RECONVERGENT B0 ;  /* 0x0000000000007941 */ /* 0x000fea0003800200 */
.L_x_1951:
        /* <DEDUP_REMOVED lines=92> */
.L_x_1954:
[----:B------:R-:W-:Y:S05]  /*9930*/  BSYNC.RECONVERGENT B0 ;  /* 0x0000000000007941 */ /* 0x000fea0003800200 */
.L_x_1953:
[----:B------:R-:W-:Y:S05]  /*9940*/  @P3 BRA `(.L_x_1950) ;  /* 0x0000000400643947 */ /* 0x000fea0003800000 */
[C---:B------:R-:W-:Y:S01]  /*9950*/  ISETP.GE.AND P0, PT, R116.reuse, R9, PT ;  /* 0x000000097400720c */ /* 0x040fe20003f06270 */
[----:B------:R-:W4:Y:S11]  /*9960*/  LDG.E.128 R40, desc[UR6][R20.64+0x80] ;  /* 0x0000800614287981 */ /* 0x000f36000c1e1d00 */
[----:B------:R-:W-:Y:S01]  /*9970*/  @!UPT UIADD3 URZ, UPT, UPT, URZ, URZ, URZ ;  /* 0x000000fffffff290 */ /* 0x000fe2000fffe0ff */
[----:B------:R-:W-:Y:S04]  /*9980*/  @!P0 ISETP.GE.U32.AND P1, PT, R116, R15, PT ;  /* 0x0000000f7400820c */ /* 0x000fe80003f26070 */
[----:B-12---:R-:W-:Y:S02]  /*9990*/  @!P0 SEL R56, R14, RZ, P1 ;  /* 0x000000ff0e388207 */ /* 0x006fe40000800000 */
[----:B---3--:R-:W-:Y:S02]  /*99a0*/  @!P0 SEL R53, R109, RZ, P1 ;  /* 0x000000ff6d358207 */ /* 0x008fe40000800000 */
        /* <DEDUP_REMOVED lines=83> */
.L_x_1950:
[----:B------:R-:W-:Y:S05]  /*9ee0*/  BSYNC.RECONVERGENT B1 ;  /* 0x0000000000017941 */ /* 0x000fea0003800200 */
.L_x_1949:
[----:B------:R-:W5:Y:S08]  /*9ef0*/  LDC R3, c[0x0][0x450] ;  /* 0x00011400ff037b82 */ /* 0x000f700000000800 */
[----:B------:R-:W1:Y:S01]  /*9f00*/  LDC R9, c[0x0][0x450] ;  /* 0x00011400ff097b82 */ /* 0x000e620000000800 */
[----:B-----5:R-:W-:Y:S05]  /*9f10*/  IMAD.U32 R3, R3, -0x40, RZ ;  /* 0xffffffc003037824 */ /* 0x020fea00078e00ff */
[C---:B------:R-:W-:Y:S02]  /*9f20*/  LEA R80, P1, R3.reuse, R80, 0x1 ;  /* 0x0000005003507211 */ /* 0x040fe400078208ff */
[C---:B------:R-:W-:Y:S02]  /*9f30*/  LEA R78, P0, R3.reuse, R78, 0x1 ;  /* 0x0000004e034e7211 */ /* 0x040fe400078008ff */
[C---:B------:R-:W-:Y:S02]  /*9f40*/  LEA.HI.X.SX32 R81, R3.reuse, R81, 0x1, P1 ;  /* 0x0000005103517211 */ /* 0x040fe400008f0eff */
[----:B-1----:R-:W-:Y:S09]  /*9f50*/  LEA.HI.X.SX32 R79, R3, R79, 0x1, P0 ;  /* 0x0000004f034f7211 */ /* 0x002ff200000f0eff */
.L_x_1905:
[----:B------:R-:W-:Y:S05]  /*9f60*/  BSYNC.RECONVERGENT B2 ;  /* 0x0000000000027941 */ /* 0x000fea0003800200 */
.L_x_1897:
        /* <DEDUP_REMOVED lines=91> */
.L_x_1955:
[----:B------:R-:W-:Y:S02]  /*a520*/  IADD3 R76, P1, PT, R76, R83, RZ ;  /* 0x000000534c4c7210 */ /* 0x000fe40007f3e0ff */
[----:B------:R-:W-:Y:S03]  /*a530*/  IADD3 R10, P0, PT, R10, R87, RZ ;  /* 0x000000570a0a7210 */ /* 0x000fe60007f1e0ff */
[----:B------:R-:W-:Y:S02]  /*a540*/  IMAD.X R77, R77, 0x1, R82, P1 ;  /* 0x000000014d4d7824 */ /* 0x000fe400008e0652 */
[----:B------:R-:W-:Y:S01]  /*a550*/  IMAD.X R11, R11, 0x1, R85, P0 ;  /* 0x000000010b0b7824 */ /* 0x000fe200000e0655 */
[----:B------:R-:W-:Y:S07]  /*a560*/  @P2 BRA `(.L_x_1956) ;  /* 0xffffff7c00182947 */ /* 0x000fee000383ffff */
.L_x_1888:
        /* <DEDUP_REMOVED lines=43> */
.L_x_1961:
[----:B------:R2:W-:Y:S02]  /*a820*/  STS.128 [R161+0x2000], RZ ;  /* 0x002000ffa1007388 */ /* 0x0005e40000000c00 */
.L_x_1960:
[----:B------:R-:W-:Y:S05]  /*a830*/  BSYNC.RECONVERGENT B0 ;  /* 0x0000000000007941 */ /* 0x000fea0003800200 */
.L_x_1959:
        /* <DEDUP_REMOVED lines=25> */
.L_x_1963:
[----:B------:R1:W-:Y:S01]  /*a9d0*/  STS.128 [R161+0x2800], RZ ;  /* 0x002800ffa1007388 */ /* 0x0003e20000000c00 */
[----:B------:R-:W-:Y:S05]  /*a9e0*/  BRA `(.L_x_1962) ;  /* 0x0000003800a07947 */ /* 0x000fea0003800000 */
.L_x_1958:
        /* <DEDUP_REMOVED lines=81> */
.L_x_1970:
[----:B------:R-:W-:Y:S05]  /*af00*/  BSYNC.RECONVERGENT B0 ;  /* 0x0000000000007941 */ /* 0x000fea0003800200 */
.L_x_1969:
[----:B-----5:R-:W-:Y:S01]  /*af10*/  IMAD.MOV.U32 R6, RZ, RZ, R10 ;  /* 0x000000ffff067224 */ /* 0x020fe200078e000a */
[----:B------:R-:W-:Y:S01]  /*af20*/  MOV R4, R8 ;  /* 0x0000000800047202 */ /* 0x000fe20000000f00 */
[----:B------:R-:W-:Y:S01]  /*af30*/  IMAD.MOV.U32 R7, RZ, RZ, R11 ;  /* 0x000000ffff077224 */ /* 0x000fe200078e000b */
[----:B------:R-:W-:Y:S02]  /*af40*/  MOV R5, R9 ;  /* 0x0000000900057202 */ /* 0x000fe40000000f00 */
.L_x_1968:
[----:B------:R-:W-:Y:S05]  /*af50*/  BSYNC.RECONVERGENT B1 ;  /* 0x0000000000017941 */ /* 0x000fea0003800200 */
.L_x_1967:
        /* <DEDUP_REMOVED lines=49> */
.L_x_1974:
[----:B------:R-:W-:Y:S05]  /*b270*/  BSYNC.RECONVERGENT B0 ;  /* 0x0000000000007941 */ /* 0x000fea0003800200 */
.L_x_1973:
[----:B-----5:R4:W-:Y:S02]  /*b280*/  STS.128 [R161+0x1000], R8 ;  /* 0x00100008a1007388 */ /* 0x0209e40000000c00 */
.L_x_1972:
[----:B------:R-:W-:Y:S05]  /*b290*/  BSYNC.RECONVERGENT B1 ;  /* 0x0000000000017941 */ /* 0x000fea0003800200 */
.L_x_1971:
        /* <DEDUP_REMOVED lines=47> */
.L_x_1976:
[----:B------:R-:W-:Y:S05]  /*b590*/  BSYNC.RECONVERGENT B0 ;  /* 0x0000000000007941 */ /* 0x000fea0003800200 */
.L_x_1975:
[----:B-----5:R1:W-:Y:S02]  /*b5a0*/  STS.128 [R161+0x2000], R8 ;  /* 0x00200008a1007388 */ /* 0x0203e40000000c00 */
.L_x_1966:
[----:B------:R-:W-:Y:S05]  /*b5b0*/  BSYNC.RECONVERGENT B2 ;  /* 0x0000000000027941 */ /* 0x000fea0003800200 */
.L_x_1965:
        /* <DEDUP_REMOVED lines=64> */
.L_x_1980:
[----:B------:R-:W-:Y:S05]  /*b9c0*/  BSYNC.RECONVERGENT B0 ;  /* 0x0000000000007941 */ /* 0x000fea0003800200 */
.L_x_1979:
[----:B-----5:R4:W-:Y:S02]  /*b9d0*/  STS.128 [R161+0x800], R8 ;  /* 0x00080008a1007388 */ /* 0x0209e40000000c00 */
.L_x_1978:
[----:B------:R-:W-:Y:S05]  /*b9e0*/  BSYNC.RECONVERGENT B1 ;  /* 0x0000000000017941 */ /* 0x000fea0003800200 */
.L_x_1977:
        /* <DEDUP_REMOVED lines=58> */
.L_x_1984:
[----:B------:R-:W-:Y:S05]  /*bd90*/  BSYNC.RECONVERGENT B0 ;  /* 0x0000000000007941 */ /* 0x000fea0003800200 */
.L_x_1983:
[----:B-----5:R4:W-:Y:S02]  /*bda0*/  STS.128 [R161+0x1800], R8 ;  /* 0x00180008a1007388 */ /* 0x0209e40000000c00 */
.L_x_1982:
[----:B------:R-:W-:Y:S05]  /*bdb0*/  BSYNC.RECONVERGENT B1 ;  /* 0x0000000000017941 */ /* 0x000fea0003800200 */
.L_x_1981:
        /* <DEDUP_REMOVED lines=56> */
.L_x_1986:
[----:B------:R-:W-:Y:S05]  /*c140*/  BSYNC.RECONVERGENT B0 ;  /* 0x0000000000007941 */ /* 0x000fea0003800200 */
.L_x_1985:
[----:B-----5:R4:W-:Y:S01]  /*c150*/  STS.128 [R161+0x2800], R8 ;  /* 0x00280008a1007388 */ /* 0x0209e20000000c00 */
[----:B------:R-:W-:Y:S05]  /*c160*/  BRA `(.L_x_1962) ;  /* 0x0000002000c07947 */ /* 0x000fea0003800000 */
.L_x_1964:
        /* <DEDUP_REMOVED lines=98> */
.L_x_1992:
[----:B------:R-:W-:Y:S05]  /*c790*/  BSYNC.RECONVERGENT B0 ;  /* 0x0000000000007941 */ /* 0x000fea0003800200 */
.L_x_1991:
[----:B-----5:R-:W-:Y:S01]  /*c7a0*/  IMAD.MOV.U32 R6, RZ, RZ, R22 ;  /* 0x000000ffff067224 */ /* 0x020fe200078e0016 */
[----:B------:R-:W-:Y:S01]  /*c7b0*/  MOV R4, R20 ;  /* 0x0000001400047202 */ /* 0x000fe20000000f00 */
[----:B------:R-:W-:Y:S01]  /*c7c0*/  IMAD.MOV.U32 R7, RZ, RZ, R23 ;  /* 0x000000ffff077224 */ /* 0x000fe200078e0017 */
[----:B------:R-:W-:Y:S02]  /*c7d0*/  MOV R5, R21 ;  /* 0x0000001500057202 */ /* 0x000fe40000000f00 */
.L_x_1990:
[----:B------:R-:W-:Y:S05]  /*c7e0*/  BSYNC.RECONVERGENT B1 ;  /* 0x0000000000017941 */ /* 0x000fea0003800200 */
.L_x_1989:
        /* <DEDUP_REMOVED lines=88> */
.L_x_1996:
[----:B------:R-:W-:Y:S05]  /*cd70*/  BSYNC.RECONVERGENT B0 ;  /* 0x0000000000007941 */ /* 0x000fea0003800200 */
.L_x_1995:
[----:B-----5:R4:W-:Y:S02]  /*cd80*/  STS.128 [R161+0x1000], R20 ;  /* 0x00100014a1007388 */ /* 0x0209e40000000c00 */
.L_x_1994:
[----:B------:R-:W-:Y:S05]  /*cd90*/  BSYNC.RECONVERGENT B1 ;  /* 0x0000000000017941 */ /* 0x000fea0003800200 */
.L_x_1993:
        /* <DEDUP_REMOVED lines=86> */
.L_x_1998:
[----:B------:R-:W-:Y:S05]  /*d300*/  BSYNC.RECONVERGENT B0 ;  /* 0x0000000000007941 */ /* 0x000fea0003800200 */
.L_x_1997:
[----:B-----5:R1:W-:Y:S02]  /*d310*/  STS.128 [R161+0x2000], R20 ;  /* 0x00200014a1007388 */ /* 0x0203e40000000c00 */
.L_x_1988:
[----:B------:R-:W-:Y:S05]  /*d320*/  BSYNC.RECONVERGENT B2 ;  /* 0x0000000000027941 */ /* 0x000fea0003800200 */
.L_x_1987:
        /* <DEDUP_REMOVED lines=94> */
.L_x_2002:
[----:B------:R-:W-:Y:S05]  /*d910*/  BSYNC.RECONVERGENT B0 ;  /* 0x0000000000007941 */ /* 0x000fea0003800200 */
.L_x_2001:
[----:B-----5:R4:W-:Y:S02]  /*d920*/  STS.128 [R161+0x800], R20 ;  /* 0x00080014a1007388 */ /* 0x0209e40000000c00 */
.L_x_2000:
[----:B------:R-:W-:Y:S05]  /*d930*/  BSYNC.RECONVERGENT B1 ;  /* 0x0000000000017941 */ /* 0x000fea0003800200 */
.L_x_1999:
        /* <DEDUP_REMOVED lines=88> */
.L_x_2006:
[----:B------:R-:W-:Y:S05]  /*dec0*/  BSYNC.RECONVERGENT B0 ;  /* 0x0000000000007941 */ /* 0x000fea0003800200 */
.L_x_2005:
[----:B-----5:R1:W-:Y:S02]  /*ded0*/  STS.128 [R161+0x1800], R20 ;  /* 0x00180014a1007388 */ /* 0x0203e40000000c00 */
.L_x_2004:
[----:B------:R-:W-:Y:S05]  /*dee0*/  BSYNC.RECONVERGENT B1 ;  /* 0x0000000000017941 */ /* 0x000fea0003800200 */
.L_x_2003:
        /* <DEDUP_REMOVED lines=86> */
.L_x_2008:
[----:B------:R-:W-:Y:S05]  /*e450*/  BSYNC.RECONVERGENT B0 ;  /* 0x0000000000007941 */ /* 0x000fea0003800200 */
.L_x_2007:
[----:B-----5:R4:W-:Y:S02]  /*e460*/  STS.128 [R161+0x2800], R20 ;  /* 0x00280014a1007388 */ /* 0x0209e40000000c00 */
.L_x_1962:
[----:B------:R-:W-:Y:S05]  /*e470*/  BSYNC.RECONVERGENT B3 ;  /* 0x0000000000037941 */ /* 0x000fea0003800200 */
.L_x_1957:
[----:B--2---:R-:W-:Y:S01]  /*e480*/  IADD3 R7, PT, PT, -R62, R64, RZ ;  /* 0x000000403e077210 */ /* 0x004fe20007ffe1ff */
[----:B------:R-:W-:Y:S03]  /*e490*/  BSSY.RECONVERGENT B0, `(.L_x_2009) ;  /* 0x000001b000007945 */ /* 0x000fe60003800200 */
[----:B------:R-:W-:-:S13]  /*e4a0*/  ISETP.GE.AND P3, PT, R114, R7, PT ;  /* 0x000000077200720c */ /* 0x000fda0003f66270 */
[----:B------:R-:W-:Y:S05]  /*e4b0*/  @P3 BRA `(.L_x_2010) ;  /* 0x0000000000603947 */ /* 0x000fea0003800000 */
[----:B------:R-:W2:Y:S02]  /*e4c0*/  LDCU UR5, c[0x0][0x440] ;  /* 0x00008800ff0577ac */ /* 0x000ea40008000800 */
[----:B--2---:R-:W-:Y:S02]  /*e4d0*/  ISETP.GE.AND P1, PT, R118, UR5, PT ;  /* 0x0000000576007c0c */ /* 0x004fe4000bf26270 */
        /* <DEDUP_REMOVED lines=15> */
[----:B--2---:R-:W-:-:S05]  /*e5d0*/  MOV R146, R148 ;  /* 0x0000009400927202 */ /* 0x004fca0000000f00 */
[----:B------:R-:W-:Y:S01]  /*e5e0*/  @!PT LDS RZ, [RZ] ;  /* 0x00000000fffff984 */ /* 0x000fe20000000800 */
[----:B------:R-:W-:Y:S01]  /*e5f0*/  @!PT LDS RZ, [RZ] ;  /* 0x00000000fffff984 */ /* 0x000fe20000000800 */
[----:B------:R-:W-:Y:S01]  /*e600*/  @!PT LDS RZ, [RZ] ;  /* 0x00000000fffff984 */ /* 0x000fe20000000800 */
[----:B------:R2:W-:Y:S01]  /*e610*/  LDGSTS.E.BYPASS.LTC128B.128 [R161+0x7000], desc[UR6][R146.64+0x80] ;  /* 0x0700008092a17fae */ /* 0x0005e2000b981a06 */
[----:B------:R-:W-:Y:S05]  /*e620*/  BRA `(.L_x_2010) ;  /* 0x0000000000047947 */ /* 0x000fea0003800000 */
.L_x_2011:
[----:B------:R1:W-:Y:S02]  /*e630*/  STS.128 [R161+0x7000], RZ ;  /* 0x007000ffa1007388 */ /* 0x0003e40000000c00 */
.L_x_2010:
[----:B------:R-:W-:Y:S05]  /*e640*/  BSYNC.RECONVERGENT B0 ;  /* 0x0000000000007941 */ /* 0x000fea0003800200 */
.L_x_2009:
        /* <DEDUP_REMOVED lines=25> */
.L_x_2014:
[----:B------:R4:W-:Y:S02]  /*e7e0*/  STS.128 [R161+0x7800], RZ ;  /* 0x007800ffa1007388 */ /* 0x0009e40000000c00 */
.L_x_2013:
[----:B------:R-:W-:Y:S05]  /*e7f0*/  BSYNC.RECONVERGENT B0 ;  /* 0x0000000000007941 */ /* 0x000fea0003800200 */
.L_x_2012:
[----:B------:R-:W-:Y:S01]  /*e800*/  IADD3 R6, PT, PT, R114, 0x40, RZ ;  /* 0x0000004072067810 */ /* 0x000fe20007ffe0ff */
[----:B------:R-:W-:Y:S03]  /*e810*/  BSSY.RECONVERGENT B0, `(.L_x_2015) ;  /* 0x000001b000007945 */ /* 0x000fe60003800200 */
[----:B------:R-:W-:-:S13]  /*e820*/  ISETP.GE.AND P0, PT, R6, R7, PT ;  /* 0x000000070600720c */ /* 0x000fda0003f06270 */
[----:B------:R-:W-:Y:S05]  /*e830*/  @P0 BRA `(.L_x_2016) ;  /* 0x0000000000600947 */ /* 0x000fea0003800000 */
[----:B-1--4-:R-:W3:Y:S01]  /*e840*/  LDC.64 R2, c[0x0][0x3b8] ;  /* 0x0000ee00ff027b82 */ /* 0x012ee20000000a00 */
[----:B------:R-:W1:Y:S02]  /*e850*/  LDCU UR5, c[0x0][0x440] ;  /* 0x00008800ff0577ac */ /* 0x000e640008000800 */
[----:B-1----:R-:W-:Y:S02]  /*e860*/  ISETP.GE.AND P1, PT, R118, UR5, PT ;  /* 0x0000000576007c0c */ /* 0x002fe4000bf26270 */
        /* <DEDUP_REMOVED lines=20> */
.L_x_2017:
[----:B------:R3:W-:Y:S02]  /*e9b0*/  STS.128 [R161+0x8000], RZ ;  /* 0x008000ffa1007388 */ /* 0x0007e40000000c00 */
.L_x_2016:
[----:B------:R-:W-:Y:S05]  /*e9c0*/  BSYNC.RECONVERGENT B0 ;  /* 0x0000000000007941 */ /* 0x000fea0003800200 */
.L_x_2015:
[----:B-1-3--:R-:W1:Y:S01]  /*e9d0*/  LDC.64 R4, c[0x0][0x538] ;  /* 0x00014e00ff047b82 */ /* 0x00ae620000000a00 */
[----:B------:R-:W-:Y:S01]  /*e9e0*/  IADD3 R0, PT, PT, R114, 0x60, RZ ;  /* 0x0000006072007810 */ /* 0x000fe20007ffe0ff */
[----:B------:R-:W-:Y:S03]  /*e9f0*/  BSSY.RECONVERGENT B0, `(.L_x_2018) ;  /* 0x000001b000007945 */ /* 0x000fe60003800200 */
[----:B------:R-:W-:-:S13]  /*ea00*/  ISETP.GE.AND P0, PT, R0, R7, PT ;  /* 0x000000070000720c */ /* 0x000fda0003f06270 */
[----:B------:R-:W-:Y:S05]  /*ea10*/  @P0 BRA `(.L_x_2019) ;  /* 0x0000000000600947 */ /* 0x000fea0003800000 */
[----:B----4-:R-:W3:Y:S01]  /*ea20*/  LDC.64 R2, c[0x0][0x3b8] ;  /* 0x0000ee00ff027b82 */ /* 0x010ee20000000a00 */
[----:B------:R-:W4:Y:S01]  /*ea30*/  LDCU UR5, c[0x0][0x440] ;  /* 0x00008800ff0577ac */ /* 0x000f220008000800 */
[----:B--2---:R-:W-:Y:S01]  /*ea40*/  IMAD.MOV.U32 R146, RZ, RZ, R148 ;  /* 0x000000ffff927224 */ /* 0x004fe200078e0094 */
[----:B----4-:R-:W-:Y:S02]  /*ea50*/  ISETP.GE.AND P2, PT, R118, UR5, PT ;  /* 0x0000000576007c0c */ /* 0x010fe4000bf46270 */
[----:B------:R-:W-:Y:S02]  /*ea60*/  ISETP.GE.AND P1, PT, R117, UR5, PT ;  /* 0x0000000575007c0c */ /* 0x000fe4000bf26270 */
        /* <DEDUP_REMOVED lines=19> */
.L_x_2019:
[----:B------:R-:W-:Y:S05]  /*eba0*/  BSYNC.RECONVERGENT B0 ;  /* 0x0000000000007941 */ /* 0x000fea0003800200 */
.L_x_2018:
[----:B------:R-:W3:Y:S01]  /*ebb0*/  LDCU.64 UR8, c[0x0][0x540] ;  /* 0x0000a800ff0877ac */ /* 0x000ee20008000a00 */
[----:B------:R-:W-:Y:S01]  /*ebc0*/  IMAD.MOV.U32 R159, RZ, RZ, RZ ;  /* 0x000000ffff9f7224 */ /* 0x000fe200078e00ff */
[----:B------:R-:W0:Y:S01]  /*ebd0*/  LDGDEPBAR ;  /* 0x00000000000079af */ /* 0x000e220000000000 */
[----:B------:R-:W5:Y:S01]  /*ebe0*/  LDCU UR5, c[0x0][0x508] ;  /* 0x0000a100ff0577ac */ /* 0x000f620008000800 */
[C---:B---34-:R-:W-:Y:S01]  /*ebf0*/  IMAD.WIDE.U32 R8, R153.reuse, UR8, R158 ;  /* 0x0000000899087c25 */ /* 0x058fe2000f8e009e */
[----:B------:R-:W3:Y:S03]  /*ec00*/  LDCU UR8, c[0x0][0x458] ;  /* 0x00008b00ff0877ac */ /* 0x000ee60008000800 */
[----:B------:R-:W-:Y:S01]  /*ec10*/  IMAD R2, R153, UR9, R9 ;  /* 0x0000000999027c24 */ /* 0x000fe2000f8e0209 */
[----:B-1----:R-:W-:Y:S02]  /*ec20*/  LEA R10, P0, R8, R4, 0x2 ;  /* 0x00000004080a7211 */ /* 0x002fe400078010ff */
[----:B------:R-:W-:Y:S01]  /*ec30*/  LOP3.LUT R114, R114, 0x7, RZ, 0xc0, !PT ;  /* 0x0000000772727812 */ /* 0x000fe200078ec0ff */
[----:B------:R-:W-:-:S04]  /*ec40*/  DEPBAR.LE SB0, 0x0 ;  /* 0x000080000000791a */ /* 0x000fc80000000000 */
[----:B------:R-:W-:-:S05]  /*ec50*/  LEA.HI.X R11, R8, R5, R2, 0x2, P0 ;  /* 0x00000005080b7211 */ /* 0x000fca00000f1402 */
[----:B------:R-:W4:Y:S01]  /*ec60*/  LDG.E R2, desc[UR6][R10.64] ;  /* 0x000000060a027981 */ /* 0x000f22000c1e1900 */
[----:B------:R-:W-:Y:S01]  /*ec70*/  LOP3.LUT R5, R108, 0x1f0, RZ, 0xc0, !PT ;  /* 0x000001f06c057812 */ /* 0x000fe200078ec0ff */
[----:B---3--:R-:W4:Y:S01]  /*ec80*/  MUFU.RCP R3, UR8 ;  /* 0x0000000800037d08 */ /* 0x008f220008001000 */
[----:B------:R-:W-:Y:S02]  /*ec90*/  BSSY.RECONVERGENT B0, `(.L_x_2020) ;  /* 0x0000022000007945 */ /* 0x000fe40003800200 */
[----:B------:R-:W-:-:S04]  /*eca0*/  IADD3 R5, PT, PT, R5, 0x1, R154 ;  /* 0x0000000105057810 */ /* 0x000fc80007ffe09a */
[----:B------:R-:W-:-:S04]  /*ecb0*/  IADD3 R5, PT, PT, -R155, R5, R114 ;  /* 0x000000059b057210 */ /* 0x000fc80007ffe172 */
[----:B-----5:R-:W-:Y:S01]  /*ecc0*/  IADD3 R67, PT, PT, R5, UR5, R64 ;  /* 0x0000000505437c10 */ /* 0x020fe2000fffe040 */
        /* <DEDUP_REMOVED lines=25> */
.L_x_2022:
[----:B------:R4:W-:Y:S01]  /*ee60*/  STS.128 [R161+0xd000], RZ ;  /* 0x00d000ffa1007388 */ /* 0x0009e20000000c00 */
[----:B------:R-:W-:Y:S05]  /*ee70*/  BRA `(.L_x_2023) ;  /* 0x00000000000c7947 */ /* 0x000fea0003800000 */
.L_x_2021:
[----:B------:R1:W-:Y:S04]  /*ee80*/  STS.128 [R161+0x9000], RZ ;  /* 0x009000ffa1007388 */ /* 0x0003e80000000c00 */
[----:B------:R1:W-:Y:S04]  /*ee90*/  STS.128 [R161+0xb000], RZ ;  /* 0x00b000ffa1007388 */ /* 0x0003e80000000c00 */
[----:B------:R1:W-:Y:S02]  /*eea0*/  STS.128 [R161+0xd000], RZ ;  /* 0x00d000ffa1007388 */ /* 0x0003e40000000c00 */
.L_x_2023:
[----:B------:R-:W-:Y:S05]  /*eeb0*/  BSYNC.RECONVERGENT B0 ;  /* 0x0000000000007941 */ /* 0x000fea0003800200 */
.L_x_2020:
        /* <DEDUP_REMOVED lines=28> */
.L_x_2026:
[----:B------:R1:W-:Y:S02]  /*f080*/  STS.128 [R161+0xd800], RZ ;  /* 0x00d800ffa1007388 */ /* 0x0003e40000000c00 */
.L_x_2025:
[----:B------:R-:W-:Y:S05]  /*f090*/  BSYNC.RECONVERGENT B0 ;  /* 0x0000000000007941 */ /* 0x000fea0003800200 */
.L_x_2024:
        /* <DEDUP_REMOVED lines=29> */
.L_x_2029:
[----:B------:R1:W-:Y:S02]  /*f270*/  STS.128 [R161+0xe000], RZ ;  /* 0x00e000ffa1007388 */ /* 0x0003e40000000c00 */
.L_x_2028:
[----:B------:R-:W-:Y:S05]  /*f280*/  BSYNC.RECONVERGENT B0 ;  /* 0x0000000000007941 */ /* 0x000fea0003800200 */
.L_x_2027:
        /* <DEDUP_REMOVED lines=33> */
.L_x_2032:
[----:B------:R1:W-:Y:S02]  /*f4a0*/  STS.128 [R161+0xe800], RZ ;  /* 0x00e800ffa1007388 */ /* 0x0003e40000000c00 */
.L_x_2031:
[----:B------:R-:W-:Y:S05]  /*f4b0*/  BSYNC.RECONVERGENT B0 ;  /* 0x0000000000007941 */ /* 0x000fea0003800200 */
.L_x_2030:
[----:B--2---:R-:W-:Y:S01]  /*f4c0*/  LEA R146, R47, UR4, 0x1 ;  /* 0x000000042f927c11 */ /* 0x004fe2000f8e08ff */
[----:B------:R-:W-:Y:S01]  /*f4d0*/  IMAD.SHL.U32 R63, R63, 0x2, RZ ;  /* 0x000000023f3f7824 */ /* 0x000fe200078e00ff */
[----:B------:R-:W-:Y:S01]  /*f4e0*/  LEA R145, R46, UR4, 0x1 ;  /* 0x000000042e917c11 */ /* 0x000fe2000f8e08ff */
[----:B------:R-:W0:Y:S01]  /*f4f0*/  LDGDEPBAR ;  /* 0x00000000000079af */ /* 0x000e220000000000 */
[----:B------:R-:W-:Y:S01]  /*f500*/  VIMNMX R149, PT, PT, R67, R64, PT ;  /* 0x0000004043957248 */ /* 0x000fe20003fe0100 */
[----:B------:R-:W-:Y:S01]  /*f510*/  IMAD R2, R65, 0x2, R146 ;  /* 0x0000000241027824 */ /* 0x000fe200078e0292 */
[----:B------:R-:W-:Y:S01]  /*f520*/  LOP3.LUT R63, R63, 0x6, RZ, 0xc0, !PT ;  /* 0x000000063f3f7812 */ /* 0x000fe200078ec0ff */
[----:B------:R-:W-:Y:S01]  /*f530*/  LDSM.16.M88.4 R100, [R146] ;  /* 0x000000009264783b */ /* 0x000fe20000000200 */
[----:B------:R-:W-:Y:S01]  /*f540*/  IMAD R0, R65, 0x2, R145 ;  /* 0x0000000241007824 */ /* 0x000fe200078e0291 */
[----:B------:R-:W-:Y:S02]  /*f550*/  VIADDMNMX R162, R67, 0x8, R64, PT ;  /* 0x0000000843a27846 */ /* 0x000fe40003800140 */
[----:B------:R-:W2:Y:S04]  /*f560*/  LDSM.16.M88.4 R68, [R145+0x3000] ;  /* 0x003000009144783b */ /* 0x000ea80000000200 */
[----:B------:R-:W5:Y:S04]  /*f570*/  LDSM.16.M88.4 R40, [R145+0x3800] ;  /* 0x003800009128783b */ /* 0x000f680000000200 */
[----:B------:R-:W-:Y:S04]  /*f580*/  LDSM.16.M88.4 R84, [R2] ;  /* 0x000000000254783b */ /* 0x000fe80000000200 */
[----:B------:R-:W3:Y:S04]  /*f590*/  LDSM.16.M88.4 R80, [R0+0x3000] ;  /* 0x003000000050783b */ /* 0x000ee80000000200 */
[----:B-1----:R-:W1:Y:S04]  /*f5a0*/  LDSM.16.M88.4 R8, [R0+0x3800] ;  /* 0x003800000008783b */ /* 0x002e680000000200 */
[----:B------:R-:W4:Y:S04]  /*f5b0*/  LDSM.16.M88.4 R24, [R145+0x4000] ;  /* 0x004000009118783b */ /* 0x000f280000000200 */
[----:B------:R-:W4:Y:S04]  /*f5c0*/  LDSM.16.M88.4 R16, [R145+0x4400] ;  /* 0x004400009110783b */ /* 0x000f280000000200 */
[----:B------:R-:W4:Y:S04]  /*f5d0*/  LDSM.16.M88.4 R52, [R145+0x3400] ;  /* 0x003400009134783b */ /* 0x000f280000000200 */
[----:B------:R-:W4:Y:S04]  /*f5e0*/  LDSM.16.M88.4 R32, [R145+0x3c00] ;  /* 0x003c00009120783b */ /* 0x000f280000000200 */
[----:B------:R-:W4:Y:S01]  /*f5f0*/  LDSM.16.M88.4 R108, [R145+0x4800] ;  /* 0x00480000916c783b */ /* 0x000f220000000200 */
[C---:B--2---:R-:W-:Y:S03]  /*f600*/  HMMA.16816.F32 R72, R100.reuse, R68, RZ ;  /* 0x000000446448723c */ /* 0x044fe600000018ff */
[----:B------:R-:W2:Y:S04]  /*f610*/  LDSM.16.M88.4 R12, [R0+0x4000] ;  /* 0x00400000000c783b */ /* 0x000ea80000000200 */
[----:B------:R-:W2:Y:S01]  /*f620*/  LDSM.16.M88.4 R4, [R0+0x4400] ;  /* 0x004400000004783b */ /* 0x000ea20000000200 */
[C---:B-----5:R-:W-:Y:S03]  /*f630*/  HMMA.16816.F32 R48, R100.reuse, R40, RZ ;  /* 0x000000286430723c */ /* 0x060fe600000018ff */
[----:B------:R-:W5:Y:S04]  /*f640*/  LDSM.16.M88.4 R96, [R145+0x4c00] ;  /* 0x004c00009160783b */ /* 0x000f680000000200 */
[----:B------:R-:W5:Y:S01]  /*f650*/  LDSM.16.M88.4 R76, [R0+0x3400] ;  /* 0x00340000004c783b */ /* 0x000f620000000200 */
[C---:B------:R-:W-:Y:S03]  /*f660*/  HMMA.16816.F32 R68, R100.reuse, R70, RZ ;  /* 0x000000466444723c */ /* 0x040fe600000018ff */
[----:B------:R-:W5:Y:S04]  /*f670*/  LDSM.16.M88.4 R92, [R0+0x3c00] ;  /* 0x003c0000005c783b */ /* 0x000f680000000200 */
[----:B------:R-:W5:Y:S01]  /*f680*/  LDSM.16.M88.4 R88, [R0+0x4800] ;  /* 0x004800000058783b */ /* 0x000f620000000200 */
[----:B------:R-:W-:Y:S03]  /*f690*/  HMMA.16816.F32 R40, R100, R42, RZ ;  /* 0x0000002a6428723c */ /* 0x000fe600000018ff */
[----:B------:R-:W-:Y:S04]  /*f6a0*/  LDSM.16.M88.4 R120, [R0+0x4c00] ;  /* 0x004c00000078783b */ /* 0x000fe80000000200 */
[----:B------:R-:W-:Y:S01]  /*f6b0*/  LDSM.16.M88.4 R128, [R146+0x2000] ;  /* 0x002000009280783b */ /* 0x000fe20000000200 */
[C---:B---3--:R-:W-:Y:S03]  /*f6c0*/  HMMA.16816.F32 R72, R84.reuse, R80, R72 ;  /* 0x000000505448723c */ /* 0x048fe60000001848 */
[----:B------:R-:W-:Y:S04]  /*f6d0*/  LDSM.16.M88.4 R124, [R145+0x8800] ;  /* 0x00880000917c783b */ /* 0x000fe80000000200 */
[----:B------:R-:W-:Y:S01]  /*f6e0*/  LDSM.16.M88.4 R132, [R145+0x8400] ;  /* 0x008400009184783b */ /* 0x000fe20000000200 */
[C---:B------:R-:W-:Y:S03]  /*f6f0*/  HMMA.16816.F32 R68, R84.reuse, R82, R68 ;  /* 0x000000525444723c */ /* 0x040fe60000001844 */
[----:B------:R-:W-:Y:S05]  /*f700*/  LDSM.16.M88.4 R80, [R145+0x5000] ;  /* 0x005000009150783b */ /* 0x000fea0000000200 */
[C---:B-1----:R-:W-:Y:S08]  /*f710*/  HMMA.16816.F32 R48, R84.reuse, R8, R48 ;  /* 0x000000085430723c */ /* 0x042ff00000001830 */
[----:B------:R-:W-:Y:S01]  /*f720*/  HMMA.16816.F32 R40, R84, R10, R40 ;  /* 0x0000000a5428723c */ /* 0x000fe20000001828 */
[----:B------:R-:W1:Y:S07]  /*f730*/  LDSM.16.M88.4 R8, [R146+0x1000] ;  /* 0x001000009208783b */ /* 0x000e6e0000000200 */
        /* <DEDUP_REMOVED lines=9> */
[----:B------:R-:W-:Y:S08]  /*f7d0*/  HMMA.16816.F32 R108, R100, R110, RZ ;  /* 0x0000006e646c723c */ /* 0x000ff000000018ff */
[C---:B--2---:R-:W-:Y:S08]  /*f7e0*/  HMMA.16816.F32 R28, R84.reuse, R12, R28 ;  /* 0x0000000c541c723c */ /* 0x044ff0000000181c */
[C---:B------:R-:W-:Y:S01]  /*f7f0*/  HMMA.16816.F32 R24, R84.reuse, R14, R24 ;  /* 0x0000000e5418723c */ /* 0x040fe20000001818 */
[----:B------:R-:W2:Y:S07]  /*f800*/  LDSM.16.M88.4 R12, [R145+0x5800] ;  /* 0x00580000910c783b */ /* 0x000eae0000000200 */
[C---:B------:R-:W-:Y:S08]  /*f810*/  HMMA.16816.F32 R20, R84.reuse, R4, R20 ;  /* 0x000000045414723c */ /* 0x040ff00000001814 */
[----:B------:R-:W-:Y:S01]  /*f820*/  HMMA.16816.F32 R16, R84, R6, R16 ;  /* 0x000000065410723c */ /* 0x000fe20000001810 */
[----:B------:R-:W3:Y:S07]  /*f830*/  LDSM.16.M88.4 R4, [R145+0x6400] ;  /* 0x006400009104783b */ /* 0x000eee0000000200 */
[C---:B-----5:R-:W-:Y:S08]  /*f840*/  HMMA.16816.F32 R104, R100.reuse, R96, RZ ;  /* 0x000000606468723c */ /* 0x060ff000000018ff */
[----:B------:R-:W-:Y:S01]  /*f850*/  HMMA.16816.F32 R100, R100, R98, RZ ;  /* 0x000000626464723c */ /* 0x000fe200000018ff */
[----:B------:R-:W-:Y:S07]  /*f860*/  LDSM.16.M88.4 R96, [R145+0x5c00] ;  /* 0x005c00009160783b */ /* 0x000fee0000000200 */
[C---:B------:R-:W-:Y:S08]  /*f870*/  HMMA.16816.F32 R56, R84.reuse, R76, R56 ;  /* 0x0000004c5438723c */ /* 0x040ff00000001838 */
[C---:B------:R-:W-:Y:S01]  /*f880*/  HMMA.16816.F32 R52, R84.reuse, R78, R52 ;  /* 0x0000004e5434723c */ /* 0x040fe20000001834 */
[----:B------:R-:W4:Y:S07]  /*f890*/  LDSM.16.M88.4 R76, [R145+0x5400] ;  /* 0x00540000914c783b */ /* 0x000f2e0000000200 */
[C---:B------:R-:W-:Y:S08]  /*f8a0*/  HMMA.16816.F32 R36, R84.reuse, R92, R36 ;  /* 0x0000005c5424723c */ /* 0x040ff00000001824 */
[C---:B------:R-:W-:Y:S01]  /*f8b0*/  HMMA.16816.F32 R32, R84.reuse, R94, R32 ;  /* 0x0000005e5420723c */ /* 0x040fe20000001820 */
[----:B------:R-:W5:Y:S07]  /*f8c0*/  LDSM.16.M88.4 R92, [R145+0x6000] ;  /* 0x00600000915c783b */ /* 0x000f6e0000000200 */
[C---:B------:R-:W-:Y:S08]  /*f8d0*/  HMMA.16816.F32 R112, R84.reuse, R88, R112 ;  /* 0x000000585470723c */ /* 0x040ff00000001870 */
[----:B------:R-:W-:Y:S01]  /*f8e0*/  HMMA.16816.F32 R108, R84, R90, R108 ;  /* 0x0000005a546c723c */ /* 0x000fe2000000186c */
[----:B------:R-:W5:Y:S07]  /*f8f0*/  LDSM.16.M88.4 R88, [R145+0x6800] ;  /* 0x006800009158783b */ /* 0x000f6e0000000200 */
[C---:B-1----:R-:W-:Y:S08]  /*f900*/  HMMA.16816.F32 R72, R8.reuse, R80, R72 ;  /* 0x000000500848723c */ /* 0x042ff00000001848 */
[----:B------:R-:W-:Y:S01]  /*f910*/  HMMA.16816.F32 R68, R8, R82, R68 ;  /* 0x000000520844723c */ /* 0x000fe20000001844 */
[----:B------:R-:W1:Y:S07]  /*f920*/  LDSM.16.M88.4 R80, [R145+0x6c00] ;  /* 0x006c00009150783b */ /* 0x000e6e0000000200 */
[C---:B------:R-:W-:Y:S08]  /*f930*/  HMMA.16816.F32 R104, R84.reuse, R120, R104 ;  /* 0x000000785468723c */ /* 0x040ff00000001868 */
[----:B------:R-:W-:Y:S01]  /*f940*/  HMMA.16816.F32 R100, R84, R122, R100 ;  /* 0x0000007a5464723c */ /* 0x000fe20000001864 */
[----:B------:R-:W-:Y:S04]  /*f950*/  LDSM.16.M88.4 R84, [R2+0x1000] ;  /* 0x001000000254783b */ /* 0x000fe80000000200 */
[----:B------:R-:W-:Y:S03]  /*f960*/  LDSM.16.M88.4 R120, [R0+0x5c00] ;  /* 0x005c00000078783b */ /* 0x000fe60000000200 */
        /* <DEDUP_REMOVED lines=17> */
[----:B------:R-:W-:Y:S07]  /*fa80*/  LDSM.16.M88.4 R88, [R0+0x6c00] ;  /* 0x006c00000058783b */ /* 0x000fee0000000200 */
        /* <DEDUP_REMOVED lines=11> */
[C---:B-1----:R-:W-:Y:S08]  /*fb40*/  HMMA.16816.F32 R20, R84.reuse, R8, R20 ;  /* 0x000000085414723c */ /* 0x042ff00000001814 */
[C---:B------:R-:W-:Y:S01]  /*fb50*/  HMMA.16816.F32 R16, R84.reuse, R10, R16 ;  /* 0x0000000a5410723c */ /* 0x040fe20000001810 */
[----:B------:R-:W1:Y:S07]  /*fb60*/  LDSM.16.M88.4 R8, [R145+0x8000] ;  /* 0x008000009108783b */ /* 0x000e6e0000000200 */
[C---:B------:R-:W-:Y:S01]  /*fb70*/  HMMA.16816.F32 R68, R84.reuse, R78, R68 ;  /* 0x0000004e5444723c */ /* 0x040fe20000001844 */
[----:B------:R-:W4:Y:S07]  /*fb80*/  LDSM.16.M88.4 R76, [R145+0x7400] ;  /* 0x00740000914c783b */ /* 0x000f2e0000000200 */
[C---:B------:R-:W-:Y:S08]  /*fb90*/  HMMA.16816.F32 R36, R84.reuse, R120, R36 ;  /* 0x000000785424723c */ /* 0x040ff00000001824 */
[C---:B------:R-:W-:Y:S01]  /*fba0*/  HMMA.16816.F32 R32, R84.reuse, R122, R32 ;  /* 0x0000007a5420723c */ /* 0x040fe20000001820 */
[----:B------:R-:W5:Y:S07]  /*fbb0*/  LDSM.16.M88.4 R120, [R145+0x8c00] ;  /* 0x008c00009178783b */ /* 0x000f6e0000000200 */
[C---:B------:R-:W-:Y:S08]  /*fbc0*/  HMMA.16816.F32 R28, R84.reuse, R96, R28 ;  /* 0x00000060541c723c */ /* 0x040ff0000000181c */
[----:B------:R-:W-:Y:S01]  /*fbd0*/  HMMA.16816.F32 R24, R84, R98, R24 ;  /* 0x000000625418723c */ /* 0x000fe20000001818 */
[----:B------:R-:W-:Y:S07]  /*fbe0*/  LDSM.16.M88.4 R96, [R0+0x7000] ;  /* 0x007000000060783b */ /* 0x000fee0000000200 */
[C---:B--2---:R-:W-:Y:S08]  /*fbf0*/  HMMA.16816.F32 R48, R128.reuse, R12, R48 ;  /* 0x0000000c8030723c */ /* 0x044ff00000001830 */
[C---:B------:R-:W-:Y:S01]  /*fc00*/  HMMA.16816.F32 R40, R128.reuse, R14, R40 ;  /* 0x0000000e8028723c */ /* 0x040fe20000001828 */
[----:B------:R-:W-:Y:S07]  /*fc10*/  LDSM.16.M88.4 R12, [R0+0x8c00] ;  /* 0x008c0000000c783b */ /* 0x000fee0000000200 */
[C---:B---3--:R-:W-:Y:S08]  /*fc20*/  HMMA.16816.F32 R36, R128.reuse, R4, R36 ;  /* 0x000000048024723c */ /* 0x048ff00000001824 */
[----:B------:R-:W-:Y:S01]  /*fc30*/  HMMA.16816.F32 R32, R128, R6, R32 ;  /* 0x000000068020723c */ /* 0x000fe20000001820 */
[----:B------:R-:W2:Y:S07]  /*fc40*/  LDSM.16.M88.4 R4, [R2+0x2000] ;  /* 0x002000000204783b */ /* 0x000eae0000000200 */
[----:B------:R-:W-:Y:S08]  /*fc50*/  HMMA.16816.F32 R100, R84, R90, R100 ;  /* 0x0000005a5464723c */ /* 0x000ff00000001864 */
[C---:B-1----:R-:W-:Y:S08]  /*fc60*/  HMMA.16816.F32 R28, R128.reuse, R8, R28 ;  /* 0x00000008801c723c */ /* 0x042ff0000000181c */
[----:B------:R-:W-:Y:S01]  /*fc70*/  HMMA.16816.F32 R24, R128, R10, R24 ;  /* 0x0000000a8018723c */ /* 0x000fe20000001818 */
[----:B------:R-:W1:Y:S07]  /*fc80*/  LDSM.16.M88.4 R8, [R0+0x8800] ;  /* 0x008800000008783b */ /* 0x000e6e0000000200 */
[C---:B------:R-:W-:Y:S08]  /*fc90*/  HMMA.16816.F32 R112, R84.reuse, R92, R112 ;  /* 0x0000005c5470723c */ /* 0x040ff00000001870 */
[C---:B------:R-:W-:Y:S01]  /*fca0*/  HMMA.16816.F32 R108, R84.reuse, R94, R108 ;  /* 0x0000005e546c723c */ /* 0x040fe2000000186c */
[----:B------:R-:W3:Y:S07]  /*fcb0*/  LDSM.16.M88.4 R92, [R0+0x7400] ;  /* 0x00740000005c783b */ /* 0x000eee0000000200 */
[----:B------:R-:W-:Y:S01]  /*fcc0*/  HMMA.16816.F32 R104, R84, R88, R104 ;  /* 0x000000585468723c */ /* 0x000fe20000001868 */
[----:B------:R-:W3:Y:S04]  /*fcd0*/  LDSM.16.M88.4 R88, [R0+0x7800] ;  /* 0x007800000058783b */ /* 0x000ee80000000200 */
[----:B------:R-:W3:Y:S03]  /*fce0*/  LDSM.16.M88.4 R84, [R0+0x7c00] ;  /* 0x007c00000054783b */ /* 0x000ee60000000200 */
[C---:B------:R-:W-:Y:S08]  /*fcf0*/  HMMA.16816.F32 R72, R128.reuse, R80, R72 ;  /* 0x000000508048723c */ /* 0x040ff00000001848 */
[C---:B------:R-:W-:Y:S01]  /*fd00*/  HMMA.16816.F32 R68, R128.reuse, R82, R68 ;  /* 0x000000528044723c */ /* 0x040fe20000001844 */
[----:B------:R-:W3:Y:S07]  /*fd10*/  LDSM.16.M88.4 R80, [R0+0x8000] ;  /* 0x008000000050783b */ /* 0x000eee0000000200 */
[C---:B----4-:R-:W-:Y:S08]  /*fd20*/  HMMA.16816.F32 R56, R128.reuse, R76, R56 ;  /* 0x0000004c8038723c */ /* 0x050ff00000001838 */
[----:B------:R-:W-:Y:S01]  /*fd30*/  HMMA.16816.F32 R52, R128, R78, R52 ;  /* 0x0000004e8034723c */ /* 0x000fe20000001834 */
[----:B------:R4:W3:Y:S01]  /*fd40*/  LDSM.16.M88.4 R76, [R0+0x8400] ;  /* 0x00840000004c783b */ /* 0x0008e20000000200 */
[----:B------:R-:W-:-:S06]  /*fd50*/  DEPBAR.LE SB0, 0x0 ;  /* 0x000080000000791a */ /* 0x000fcc0000000000 */
[C---:B-----5:R-:W-:Y:S08]  /*fd60*/  HMMA.16816.F32 R100, R128.reuse, R122, R100 ;  /* 0x0000007a8064723c */ /* 0x060ff00000001864 */
[C---:B------:R-:W-:Y:S08]  /*fd70*/  HMMA.16816.F32 R112, R128.reuse, R124, R112 ;  /* 0x0000007c8070723c */ /* 0x040ff00000001870 */
[----:B------:R-:W-:Y:S01]  /*fd80*/  HMMA.16816.F32 R20, R128, R132, R20 ;  /* 0x000000848014723c */ /* 0x000fe20000001814 */
[----:B----4-:R-:W-:-:S04]  /*fd90*/  IMAD.IADD R0, R62, 0x1, R63 ;  /* 0x000000013e007824 */ /* 0x010fc800078e023f */
[C---:B------:R-:W-:Y:S02]  /*fda0*/  VIADD R2, R0.reuse, 0x78 ;  /* 0x0000007800027836 */ /* 0x040fe40000000000 */
[----:B------:R-:W-:Y:S01]  /*fdb0*/  VIADD R47, R0, 0x28 ;  /* 0x00000028002f7836 */ /* 0x000fe20000000000 */
[----:B------:R-:W-:Y:S02]  /*fdc0*/  HMMA.16816.F32 R16, R128, R134, R16 ;  /* 0x000000868010723c */ /* 0x000fe40000001810 */
[C---:B------:R-:W-:Y:S02]  /*fdd0*/  ISETP.GE.AND P1, PT, R2.reuse, R149, PT ;  /* 0x000000950200720c */ /* 0x040fe40003f26270 */
[----:B------:R-:W-:-:S04]  /*fde0*/  ISETP.GE.AND P0, PT, R2, R162, PT ;  /* 0x000000a20200720c */ /* 0x000fc80003f06270 */
[C---:B------:R-:W-:Y:S08]  /*fdf0*/  HMMA.16816.F32 R108, R128.reuse, R126, R108 ;  /* 0x0000007e806c723c */ /* 0x040ff0000000186c */
[----:B------:R-:W-:Y:S08]  /*fe00*/  HMMA.16816.F32 R104, R128, R120, R104 ;  /* 0x000000788068723c */ /* 0x000ff00000001868 */
[C---:B--2---:R-:W-:Y:S08]  /*fe10*/  HMMA.16816.F32 R72, R4.reuse, R96, R72 ;  /* 0x000000600448723c */ /* 0x044ff00000001848 */
[C---:B------:R-:W-:Y:S08]  /*fe20*/  HMMA.16816.F32 R100, R4.reuse, R14, R100 ;  /* 0x0000000e0464723c */ /* 0x040ff00000001864 */
[----:B-1----:R-:W-:Y:S01]  /*fe30*/  HMMA.16816.F32 R112, R4, R8, R112 ;  /* 0x000000080470723c */ /* 0x002fe20000001870 */
[----:B------:R-:W-:Y:S01]  /*fe40*/  VIADD R9, R0, 0x1 ;  /* 0x0000000100097836 */ /* 0x000fe20000000000 */
[----:B------:R-:W-:-:S04]  /*fe50*/  I2FP.F32.U32 R8, R2 ;  /* 0x0000000200087245 */ /* 0x000fc80000201000 */
[----:B------:R-:W-:Y:S02]  /*fe60*/  I2FP.F32.U32 R2, R9 ;  /* 0x0000000900027245 */ /* 0x000fe40000201000 */
[C---:B------:R-:W-:Y:S01]  /*fe70*/  HMMA.16816.F32 R68, R4.reuse, R98, R68 ;  /* 0x000000620444723c */ /* 0x040fe20000001844 */
[----:B------:R-:W-:Y:S02]  /*fe80*/  ISETP.GE.AND P6, PT, R9, R149, PT ;  /* 0x000000950900720c */ /* 0x000fe40003fc6270 */
[C---:B------:R-:W-:Y:S01]  /*fe90*/  FFMA.FTZ R46, R3.reuse, R8, R100 ;  /* 0x00000008032e7223 */ /* 0x040fe20000010064 */
[CC--:B------:R-:W-:Y:S01]  /*fea0*/  FFMA.FTZ R73, R3.reuse, R2.reuse, R73 ;  /* 0x0000000203497223 */ /* 0x0c0fe20000010049 */
[C---:B------:R-:W-:Y:S01]  /*feb0*/  FFMA.FTZ R75, R3.reuse, R2, R75 ;  /* 0x00000002034b7223 */ /* 0x040fe2000001004b */
[----:B------:R-:W-:Y:S01]  /*fec0*/  FFMA.FTZ R44, R3, R8, R102 ;  /* 0x00000008032c7223 */ /* 0x000fe20000010066 */
[----:B------:R-:W-:Y:S01]  /*fed0*/  VIADD R2, R0, 0x9 ;  /* 0x0000000900027836 */ /* 0x000fe20000000000 */
[----:B---3--:R-:W-:Y:S01]  /*fee0*/  HMMA.16816.F32 R56, R4, R92, R56 ;  /* 0x0000005c0438723c */ /* 0x008fe20000001838 */
[----:B------:R-:W-:-:S02]  /*fef0*/  FSEL R46, R46, -INF , !P1 ;  /* 0xff8000002e2e7808 */ /* 0x000fc40004800000 */
[----:B------:R-:W-:Y:S02]  /*ff00*/  FSEL R44, R44, -INF , !P0 ;  /* 0xff8000002c2c7808 */ /* 0x000fe40004000000 */
[C---:B------:R-:W-:Y:S02]  /*ff10*/  ISETP.GE.AND P4, PT, R2.reuse, R149, PT ;  /* 0x000000950200720c */ /* 0x040fe40003f86270 */
[----:B------:R-:W-:Y:S01]  /*ff20*/  ISETP.GE.AND P1, PT, R2, R162, PT ;  /* 0x000000a20200720c */ /* 0x000fe20003f26270 */
[C---:B------:R-:W-:Y:S01]  /*ff30*/  HMMA.16816.F32 R52, R4.reuse, R94, R52 ;  /* 0x0000005e0434723c */ /* 0x040fe20000001834 */
[----:B------:R-:W-:Y:S02]  /*ff40*/  I2FP.F32.U32 R2, R2 ;  /* 0x0000000200027245 */ /* 0x000fe40000201000 */
[----:B------:R-:W-:Y:S01]  /*ff50*/  ISETP.GE.AND P3, PT, R9, R162, PT ;  /* 0x000000a20900720c */ /* 0x000fe20003f66270 */
[C---:B------:R-:W-:Y:S02]  /*ff60*/  VIADD R9, R0.reuse, 0x18 ;  /* 0x0000001800097836 */ /* 0x040fe40000000000 */
[CC--:B------:R-:W-:Y:S01]  /*ff70*/  FFMA.FTZ R69, R3.reuse, R2.reuse, R69 ;  /* 0x0000000203457223 */ /* 0x0c0fe20000010045 */
[----:B------:R-:W-:Y:S01]  /*ff80*/  FFMA.FTZ R71, R3, R2, R71 ;  /* 0x0000000203477223 */ /* 0x000fe20000010047 */
[----:B------:R-:W-:Y:S01]  /*ff90*/  HMMA.16816.F32 R48, R4, R88, R48 ;  /* 0x000000580430723c */ /* 0x000fe20000001830 */
[----:B------:R-:W-:Y:S01]  /*ffa0*/  VIADD R2, R0, 0x19 ;  /* 0x0000001900027836 */ /* 0x000fe20000000000 */
[----:B------:R-:W-:-:S02]  /*ffb0*/  FSEL R75, R75, -INF , !P3 ;  /* 0xff8000004b4b7808 */ /* 0x000fc40005800000 */
[----:B------:R-:W-:Y:S02]  /*ffc0*/  FSEL R71, R71, -INF , !P1 ;  /* 0xff80000047477808 */ /* 0x000fe40004800000 */
[----:B------:R-:W-:Y:S02]  /*ffd0*/  ISETP.GE.AND P1, PT, R2, R149, PT ;  /* 0x000000950200720c */ /* 0x000fe40003f26270 */
[C---:B------:R-:W-:Y:S08]  /*ffe0*/  HMMA.16816.F32 R40, R4.reuse, R90, R40 ;  /* 0x0000005a0428723c */ /* 0x040ff00000001828 */
[C---:B------:R-:W-:Y:S08]  /*fff0*/  HMMA.16816.F32 R36, R4.reuse, R84, R36 ;  /* 0x000000540424723c */ /* 0x040ff00000001824 */
[C---:B------:R-:W-:Y:S08]  /*10000*/  HMMA.16816.F32 R32, R4.reuse, R86, R32 ;  /* 0x000000560420723c */ /* 0x040ff00000001820 */
[C---:B------:R-:W-:Y:S08]  /*10010*/  HMMA.16816.F32 R28, R4.reuse, R80, R28 ;  /* 0x00000050041c723c */ /* 0x040ff0000000181c */
[C---:B------:R-:W-:Y:S08]  /*10020*/  HMMA.16816.F32 R24, R4.reuse, R82, R24 ;  /* 0x000000520418723c */ /* 0x040ff00000001818 */
[----:B------:R-:W-:Y:S01]  /*10030*/  HMMA.16816.F32 R20, R4, R76, R20 ;  /* 0x0000004c0414723c */ /* 0x000fe20000001814 */
[----:B------:R-:W-:-:S07]  /*10040*/  FSEL R77, R73, -INF , !P6 ;  /* 0xff800000494d7808 */ /* 0x000fce0007000000 */
[----:B------:R-:W-:Y:S01]  /*10050*/  HMMA.16816.F32 R16, R4, R78, R16 ;  /* 0x0000004e0410723c */ /* 0x000fe20000001810 */
[----:B------:R-:W-:Y:S01]  /*10060*/  FSEL R79, R69, -INF , !P4 ;  /* 0xff800000454f7808 */ /* 0x000fe20006000000 */
[----:B------:R-:W-:Y:S01]  /*10070*/  BAR.SYNC.DEFER_BLOCKING 0x0 ;  /* 0x0000000000007b1d */ /* 0x000fe20000010000 */
[----:B------:R-:W-:-:S05]  /*10080*/  ISETP.GE.AND P4, PT, R9, R162, PT ;  /* 0x000000a20900720c */ /* 0x000fca0003f86270 */
[C---:B------:R-:W-:Y:S08]  /*10090*/  HMMA.16816.F32 R108, R4.reuse, R10, R108 ;  /* 0x0000000a046c723c */ /* 0x040ff0000000186c */
[----:B------:R-:W-:Y:S01]  /*100a0*/  HMMA.16816.F32 R104, R4, R12, R104 ;  /* 0x0000000c0468723c */ /* 0x000fe20000001868 */
[C---:B------:R-:W-:Y:S02]  /*100b0*/  VIADD R4, R0.reuse, 0x8 ;  /* 0x0000000800047836 */ /* 0x040fe40000000000 */
[----:B------:R-:W-:-:S02]  /*100c0*/  VIADD R13, R0, 0x10 ;  /* 0x00000010000d7836 */ /* 0x000fc40000000000 */
[----:B------:R-:W-:Y:S01]  /*100d0*/  VIADD R6, R0, 0x48 ;  /* 0x0000004800067836 */ /* 0x000fe20000000000 */
[CC--:B------:R-:W-:Y:S02]  /*100e0*/  ISETP.GE.AND P5, PT, R4.reuse, R149.reuse, PT ;  /* 0x000000950400720c */ /* 0x0c0fe40003fa6270 */
[----:B------:R-:W-:Y:S02]  /*100f0*/  ISETP.GE.AND P2, PT, R4, R162, PT ;  /* 0x000000a20400720c */ /* 0x000fe40003f46270 */
[----:B------:R-:W-:Y:S02]  /*10100*/  I2FP.F32.U32 R4, R4 ;  /* 0x0000000400047245 */ /* 0x000fe40000201000 */
[C---:B------:R-:W-:Y:S02]  /*10110*/  ISETP.GE.AND P0, PT, R13.reuse, R149, PT ;  /* 0x000000950d00720c */ /* 0x040fe40003f06270 */
[----:B------:R-:W-:Y:S01]  /*10120*/  ISETP.GE.AND P6, PT, R13, R162, PT ;  /* 0x000000a20d00720c */ /* 0x000fe20003fc6270 */
[CC--:B------:R-:W-:Y:S01]  /*10130*/  FFMA.FTZ R68, R3.reuse, R4.reuse, R68 ;  /* 0x0000000403447223 */ /* 0x0c0fe20000010044 */
[----:B------:R-:W-:Y:S01]  /*10140*/  I2FP.F32.U32 R13, R13 ;  /* 0x0000000d000d7245 */ /* 0x000fe20000201000 */
[----:B------:R-:W-:Y:S01]  /*10150*/  FFMA.FTZ R70, R3, R4, R70 ;  /* 0x0000000403467223 */ /* 0x000fe20000010046 */
[----:B------:R-:W-:-:S02]  /*10160*/  VIADD R4, R0, 0x11 ;  /* 0x0000001100047836 */ /* 0x000fc40000000000 */
[----:B------:R-:W-:Y:S01]  /*10170*/  FSEL R81, R68, -INF , !P5 ;  /* 0xff80000044517808 */ /* 0x000fe20006800000 */
[CC--:B------:R-:W-:Y:S01]  /*10180*/  FFMA.FTZ R56, R3.reuse, R13.reuse, R56 ;  /* 0x0000000d03387223 */ /* 0x0c0fe20000010038 */
[----:B------:R-:W-:Y:S01]  /*10190*/  FSEL R73, R70, -INF , !P2 ;  /* 0xff80000046497808 */ /* 0x000fe20005000000 */
[----:B------:R-:W-:Y:S01]  /*101a0*/  FFMA.FTZ R13, R3, R13, R58 ;  /* 0x0000000d030d7223 */ /* 0x000fe2000001003a */
[CC--:B------:R-:W-:Y:S02]  /*101b0*/  ISETP.GE.AND P3, PT, R4.reuse, R149.reuse, PT ;  /* 0x000000950400720c */ /* 0x0c0fe40003f66270 */
[----:B------:R-:W-:Y:S02]  /*101c0*/  ISETP.GE.AND P5, PT, R4, R162, PT ;  /* 0x000000a20400720c */ /* 0x000fe40003fa6270 */
[----:B------:R-:W-:Y:S02]  /*101d0*/  I2FP.F32.U32 R4, R4 ;  /* 0x0000000400047245 */ /* 0x000fe40000201000 */
[----:B------:R-:W-:-:S02]  /*101e0*/  ISETP.GE.AND P2, PT, R9, R149, PT ;  /* 0x000000950900720c */ /* 0x000fc40003f46270 */
[----:B------:R-:W-:Y:S01]  /*101f0*/  FSEL R69, R56, -INF , !P0 ;  /* 0xff80000038457808 */ /* 0x000fe20004000000 */
[CC--:B------:R-:W-:Y:S01]  /*10200*/  FFMA.FTZ R7, R3.reuse, R4.reuse, R57 ;  /* 0x0000000403077223 */ /* 0x0c0fe20000010039 */
[----:B------:R-:W-:Y:S01]  /*10210*/  I2FP.F32.U32 R9, R9 ;  /* 0x0000000900097245 */ /* 0x000fe20000201000 */
[C---:B------:R-:W-:Y:S01]  /*10220*/  FFMA.FTZ R59, R3.reuse, R4, R59 ;  /* 0x00000004033b7223 */ /* 0x040fe2000001003b */
[----:B------:R-:W-:Y:S01]  /*10230*/  ISETP.GE.AND P0, PT, R2, R162, PT ;  /* 0x000000a20200720c */ /* 0x000fe20003f06270 */
[C---:B------:R-:W-:Y:S01]  /*10240*/  VIADD R4, R0.reuse, 0x20 ;  /* 0x0000002000047836 */ /* 0x040fe20000000000 */
[----:B------:R-:W-:Y:S01]  /*10250*/  I2FP.F32.U32 R2, R2 ;  /* 0x0000000200027245 */ /* 0x000fe20000201000 */
[CC--:B------:R-:W-:Y:S01]  /*10260*/  FFMA.FTZ R5, R3.reuse, R9.reuse, R52 ;  /* 0x0000000903057223 */ /* 0x0c0fe20000010034 */
[----:B------:R-:W-:Y:S01]  /*10270*/  FFMA.FTZ R9, R3, R9, R54 ;  /* 0x0000000903097223 */ /* 0x000fe20000010036 */
[----:B------:R-:W-:Y:S02]  /*10280*/  FSEL R13, R13, -INF , !P6 ;  /* 0xff8000000d0d7808 */ /* 0x000fe40007000000 */
[CC--:B------:R-:W-:Y:S01]  /*10290*/  FFMA.FTZ R15, R3.reuse, R2.reuse, R53 ;  /* 0x00000002030f7223 */ /* 0x0c0fe20000010035 */
[----:B------:R-:W-:Y:S01]  /*102a0*/  FFMA.FTZ R11, R3, R2, R55 ;  /* 0x00000002030b7223 */ /* 0x000fe20000010037 */
[----:B------:R-:W-:Y:S01]  /*102b0*/  VIADD R2, R0, 0x21 ;  /* 0x0000002100027836 */ /* 0x000fe20000000000 */
[----:B------:R-:W-:-:S02]  /*102c0*/  FSEL R7, R7, -INF , !P3 ;  /* 0xff80000007077808 */ /* 0x000fc40005800000 */
[CC--:B------:R-:W-:Y:S02]  /*102d0*/  ISETP.GE.AND P6, PT, R4.reuse, R149.reuse, PT ;  /* 0x000000950400720c */ /* 0x0c0fe40003fc6270 */
[----:B------:R-:W-:Y:S02]  /*102e0*/  ISETP.GE.AND P3, PT, R4, R162, PT ;  /* 0x000000a20400720c */ /* 0x000fe40003f66270 */
[----:B------:R-:W-:Y:S02]  /*102f0*/  I2FP.F32.U32 R4, R4 ;  /* 0x0000000400047245 */ /* 0x000fe40000201000 */
[----:B------:R-:W-:Y:S02]  /*10300*/  FSEL R85, R59, -INF , !P5 ;  /* 0xff8000003b557808 */ /* 0x000fe40006800000 */
[----:B------:R-:W-:Y:S01]  /*10310*/  FSEL R5, R5, -INF , !P2 ;  /* 0xff80000005057808 */ /* 0x000fe20005000000 */
[-C--:B------:R-:W-:Y:S01]  /*10320*/  FFMA.FTZ R48, R3, R4.reuse, R48 ;  /* 0x0000000403307223 */ /* 0x080fe20000010030 */
[----:B------:R-:W-:Y:S01]  /*10330*/  FSEL R9, R9, -INF , !P4 ;  /* 0xff80000009097808 */ /* 0x000fe20006000000 */
[----:B------:R-:W-:Y:S01]  /*10340*/  FFMA.FTZ R50, R3, R4, R50 ;  /* 0x0000000403327223 */ /* 0x000fe20000010032 */
[----:B------:R-:W-:Y:S01]  /*10350*/  FSEL R15, R15, -INF , !P1 ;  /* 0xff8000000f0f7808 */ /* 0x000fe20004800000 */
[----:B------:R-:W-:Y:S01]  /*10360*/  VIADD R4, R0, 0x29 ;  /* 0x0000002900047836 */ /* 0x000fe20000000000 */
[----:B------:R-:W-:-:S02]  /*10370*/  ISETP.GE.AND P5, PT, R2, R149, PT ;  /* 0x000000950200720c */ /* 0x000fc40003fa6270 */
[-C--:B------:R-:W-:Y:S02]  /*10380*/  ISETP.GE.AND P2, PT, R2, R162.reuse, PT ;  /* 0x000000a20200720c */ /* 0x080fe40003f46270 */
        /* <DEDUP_REMOVED lines=38> */
[----:B------:R-:W-:Y:S02]  /*105f0*/  I2FP.F32.U32 R4, R4 ;  /* 0x0000000400047245 */ /* 0x000fe40000201000 */
[----:B------:R-:W-:Y:S02]  /*10600*/  FSEL R199, R43, -INF , !P6 ;  /* 0xff8000002bc77808 */ /* 0x000fe40007000000 */
[----:B------:R-:W-:Y:S01]  /*10610*/  FSEL R131, R36, -INF , !P3 ;  /* 0xff80000024837808 */ /* 0x000fe20005800000 */
[CC--:B------:R-:W-:Y:S01]  /*10620*/  FFMA.FTZ R32, R3.reuse, R4.reuse, R32 ;  /* 0x0000000403207223 */ /* 0x0c0fe20000010020 */
        /* <DEDUP_REMOVED lines=14> */
[----:B------:R-:W-:Y:S01]  /*10710*/  VIADD R2, R0, 0x49 ;  /* 0x0000004900027836 */ /* 0x000fe20000000000 */
[----:B------:R-:W-:Y:S01]  /*10720*/  FSEL R195, R32, -INF , !P1 ;  /* 0xff80000020c37808 */ /* 0x000fe20004800000 */
[----:B------:R-:W-:Y:S01]  /*10730*/  FFMA.FTZ R30, R3, R37, R30 ;  /* 0x00000025031e7223 */ /* 0x000fe2000001001e */
        /* <DEDUP_REMOVED lines=8> */
[----:B------:R-:W-:Y:S01]  /*107c0*/  ISETP.GE.AND P3, PT, R2, R149, PT ;  /* 0x000000950200720c */ /* 0x000fe20003f66270 */
[----:B------:R-:W-:Y:S01]  /*107d0*/  VIADD R4, R0, 0x50 ;  /* 0x0000005000047836 */ /* 0x000fe20000000000 */
[----:B------:R-:W-:-:S02]  /*107e0*/  ISETP.GE.AND P5, PT, R2, R162, PT ;  /* 0x000000a20200720c */ /* 0x000fc40003fa6270 */
[----:B------:R-:W-:Y:S02]  /*107f0*/  I2FP.F32.U32 R33, R6 ;  /* 0x0000000600217245 */ /* 0x000fe40000201000 */
[----:B------:R-:W-:Y:S02]  /*10800*/  I2FP.F32.U32 R2, R2 ;  /* 0x0000000200027245 */ /* 0x000fe40000201000 */
[----:B------:R-:W-:Y:S01]  /*10810*/  FSEL R133, R34, -INF , !P0 ;  /* 0xff80000022857808 */ /* 0x000fe20004000000 */
[CC--:B------:R-:W-:Y:S01]  /*10820*/  FFMA.FTZ R24, R3.reuse, R33.reuse, R24 ;  /* 0x0000002103187223 */ /* 0x0c0fe20000010018 */
[C---:B------:R-:W-:Y:S01]  /*10830*/  FFMA.FTZ R26, R3.reuse, R33, R26 ;  /* 0x00000021031a7223 */ /* 0x040fe2000001001a */
[CC--:B------:R-:W-:Y:S01]  /*10840*/  FFMA.FTZ R183, R3.reuse, R2.reuse, R25 ;  /* 0x0000000203b77223 */ /* 0x0c0fe20000010019 */
[----:B------:R-:W-:Y:S01]  /*10850*/  FFMA.FTZ R27, R3, R2, R27 ;  /* 0x00000002031b7223 */ /* 0x000fe2000001001b */
[----:B------:R-:W-:Y:S01]  /*10860*/  ISETP.GE.AND P0, PT, R6, R149, PT ;  /* 0x000000950600720c */ /* 0x000fe20003f06270 */
[----:B------:R-:W-:Y:S01]  /*10870*/  VIADD R2, R0, 0x51 ;  /* 0x0000005100027836 */ /* 0x000fe20000000000 */
[----:B------:R-:W-:Y:S01]  /*10880*/  ISETP.GE.AND P6, PT, R6, R162, PT ;  /* 0x000000a20600720c */ /* 0x000fe20003fc6270 */
[----:B------:R-:W-:Y:S01]  /*10890*/  VIADD R25, R0, 0x58 ;  /* 0x0000005800197836 */ /* 0x000fe20000000000 */
[----:B------:R-:W-:Y:S01]  /*108a0*/  FSEL R181, R30, -INF , !P2 ;  /* 0xff8000001eb57808 */ /* 0x000fe20005000000 */
[----:B------:R-:W-:Y:S01]  /*108b0*/  VIADD R6, R0, 0x60 ;  /* 0x0000006000067836 */ /* 0x000fe20000000000 */
[----:B------:R-:W-:-:S02]  /*108c0*/  FSEL R187, R29, -INF , !P4 ;  /* 0xff8000001dbb7808 */ /* 0x000fc40006000000 */
[CC--:B------:R-:W-:Y:S02]  /*108d0*/  ISETP.GE.AND P2, PT, R4.reuse, R149.reuse, PT ;  /* 0x000000950400720c */ /* 0x0c0fe40003f46270 */
        /* <DEDUP_REMOVED lines=27> */
[CC--:B------:R-:W-:Y:S01]  /*10a90*/  FFMA.FTZ R17, R3.reuse, R4.reuse, R17 ;  /* 0x0000000403117223 */ /* 0x0c0fe20000010011 */
        /* <DEDUP_REMOVED lines=8> */
[C---:B------:R-:W-:Y:S01]  /*10b20*/  ISETP.GE.AND P4, PT, R6.reuse, R149, PT ;  /* 0x000000950600720c */ /* 0x040fe20003f86270 */
[----:B------:R-:W-:Y:S01]  /*10b30*/  FFMA.FTZ R67, R3, R2, R115 ;  /* 0x0000000203437223 */ /* 0x000fe20000010073 */
[----:B------:R-:W-:Y:S01]  /*10b40*/  ISETP.GE.AND P1, PT, R6, R162, PT ;  /* 0x000000a20600720c */ /* 0x000fe20003f26270 */
[C---:B------:R-:W-:Y:S01]  /*10b50*/  VIADD R2, R0.reuse, 0x70 ;  /* 0x0000007000027836 */ /* 0x040fe20000000000 */
[----:B------:R-:W-:Y:S01]  /*10b60*/  I2FP.F32.U32 R21, R6 ;  /* 0x0000000600157245 */ /* 0x000fe20000201000 */
[----:B------:R-:W-:Y:S01]  /*10b70*/  VIADD R6, R0, 0x68 ;  /* 0x0000006800067836 */ /* 0x000fe20000000000 */
[----:B------:R-:W-:-:S02]  /*10b80*/  FSEL R139, R18, -INF , !P3 ;  /* 0xff800000128b7808 */ /* 0x000fc40005800000 */
[----:B------:R-:W-:Y:S01]  /*10b90*/  FSEL R169, R17, -INF , !P5 ;  /* 0xff80000011a97808 */ /* 0x000fe20006800000 */
[C---:B------:R-:W-:Y:S01]  /*10ba0*/  FFMA.FTZ R112, R3.reuse, R21, R112 ;  /* 0x0000001503707223 */ /* 0x040fe20000010070 */
[C---:B------:R-:W-:Y:S01]  /*10bb0*/  ISETP.GE.AND P3, PT, R6.reuse, R149, PT ;  /* 0x000000950600720c */ /* 0x040fe20003f66270 */
[----:B------:R-:W-:Y:S01]  /*10bc0*/  FFMA.FTZ R114, R3, R21, R114 ;  /* 0x0000001503727223 */ /* 0x000fe20000010072 */
[----:B------:R-:W-:Y:S02]  /*10bd0*/  ISETP.GE.AND P5, PT, R6, R162, PT ;  /* 0x000000a20600720c */ /* 0x000fe40003fa6270 */
[----:B------:R-:W-:Y:S02]  /*10be0*/  I2FP.F32.U32 R6, R6 ;  /* 0x0000000600067245 */ /* 0x000fe40000201000 */
[----:B------:R-:W-:Y:S02]  /*10bf0*/  I2FP.F32.U32 R17, R2 ;  /* 0x0000000200117245 */ /* 0x000fe40000201000 */
[----:B------:R-:W-:Y:S01]  /*10c00*/  FSEL R137, R19, -INF , !P2 ;  /* 0xff80000013897808 */ /* 0x000fe20005000000 */
[C---:B------:R-:W-:Y:S01]  /*10c10*/  FFMA.FTZ R108, R3.reuse, R6, R108 ;  /* 0x00000006036c7223 */ /* 0x040fe2000001006c */
[----:B------:R-:W-:Y:S01]  /*10c20*/  FSEL R129, R112, -INF , !P4 ;  /* 0xff80000070817808 */ /* 0x000fe20006000000 */
[C---:B------:R-:W-:Y:S01]  /*10c30*/  FFMA.FTZ R48, R3.reuse, R17, R106 ;  /* 0x0000001103307223 */ /* 0x040fe2000001006a */
[C---:B------:R-:W-:Y:S01]  /*10c40*/  ISETP.GE.AND P2, PT, R4.reuse, R149, PT ;  /* 0x000000950400720c */ /* 0x040fe20003f46270 */
[C---:B------:R-:W-:Y:S01]  /*10c50*/  FFMA.FTZ R56, R3.reuse, R17, R104 ;  /* 0x0000001103387223 */ /* 0x040fe20000010068 */
[----:B------:R-:W-:Y:S01]  /*10c60*/  ISETP.GE.AND P4, PT, R4, R162, PT ;  /* 0x000000a20400720c */ /* 0x000fe20003f86270 */
[----:B------:R-:W-:Y:S01]  /*10c70*/  FFMA.FTZ R55, R3, R6, R110 ;  /* 0x0000000603377223 */ /* 0x000fe2000001006e */
[----:B------:R-:W-:-:S02]  /*10c80*/  I2FP.F32.U32 R4, R4 ;  /* 0x0000000400047245 */ /* 0x000fc40000201000 */
[----:B------:R-:W-:Y:S02]  /*10c90*/  FSEL R127, R113, -INF , !P0 ;  /* 0xff800000717f7808 */ /* 0x000fe40004000000 */
[----:B------:R-:W-:Y:S01]  /*10ca0*/  ISETP.GE.AND P0, PT, R2, R162, PT ;  /* 0x000000a20200720c */ /* 0x000fe20003f06270 */
[CC--:B------:R-:W-:Y:S01]  /*10cb0*/  FFMA.FTZ R109, R3.reuse, R4.reuse, R109 ;  /* 0x00000004036d7223 */ /* 0x0c0fe2000001006d */
[----:B------:R-:W-:Y:S01]  /*10cc0*/  FSEL R121, R114, -INF , !P1 ;  /* 0xff80000072797808 */ /* 0x000fe20004800000 */
[----:B------:R-:W-:Y:S01]  /*10cd0*/  FFMA.FTZ R53, R3, R4, R111 ;  /* 0x0000000403357223 */ /* 0x000fe2000001006f */
[----:B------:R-:W-:Y:S01]  /*10ce0*/  ISETP.GE.AND P1, PT, R2, R149, PT ;  /* 0x000000950200720c */ /* 0x000fe20003f26270 */
[----:B------:R-:W-:Y:S01]  /*10cf0*/  VIADD R2, R0, 0x71 ;  /* 0x0000007100027836 */ /* 0x000fe20000000000 */
[----:B------:R-:W-:Y:S02]  /*10d00*/  FSEL R67, R67, -INF , !P6 ;  /* 0xff80000043437808 */ /* 0x000fe40007000000 */
[----:B------:R-:W-:-:S02]  /*10d10*/  FSEL R125, R108, -INF , !P3 ;  /* 0xff8000006c7d7808 */ /* 0x000fc40005800000 */
[C---:B------:R-:W-:Y:S02]  /*10d20*/  ISETP.GE.AND P6, PT, R0.reuse, R149, PT ;  /* 0x000000950000720c */ /* 0x040fe40003fc6270 */
[C---:B------:R-:W-:Y:S02]  /*10d30*/  ISETP.GE.AND P3, PT, R0.reuse, R162, PT ;  /* 0x000000a20000720c */ /* 0x040fe40003f66270 */
[----:B------:R-:W-:Y:S01]  /*10d40*/  I2FP.F32.U32 R17, R0 ;  /* 0x0000000000117245 */ /* 0x000fe20000201000 */
[----:B------:R-:W-:Y:S01]  /*10d50*/  VIADD R0, R0, 0x79 ;  /* 0x0000007900007836 */ /* 0x000fe20000000000 */
[----:B------:R-:W-:Y:S02]  /*10d60*/  FSEL R48, R48, -INF , !P0 ;  /* 0xff80000030307808 */ /* 0x000fe40004000000 */
[----:B------:R-:W-:Y:S01]  /*10d70*/  ISETP.NE.AND P0, PT, R61, 0x1, PT ;  /* 0x000000013d00780c */ /* 0x000fe20003f05270 */
[-C--:B------:R-:W-:Y:S01]  /*10d80*/  FFMA.FTZ R19, R3, R17.reuse, R72 ;  /* 0x0000001103137223 */ /* 0x080fe20000010048 */
[----:B------:R-:W-:Y:S01]  /*10d90*/  FSEL R55, R55, -INF , !P5 ;  /* 0xff80000037377808 */ /* 0x000fe20006800000 */
[----:B------:R-:W-:Y:S01]  /*10da0*/  FFMA.FTZ R17, R3, R17, R74 ;  /* 0x0000001103117223 */ /* 0x000fe2000001004a */
[----:B------:R-:W-:-:S02]  /*10db0*/  FSEL R123, R109, -INF , !P2 ;  /* 0xff8000006d7b7808 */ /* 0x000fc40005000000 */
[----:B------:R-:W-:Y:S02]  /*10dc0*/  FSEL R53, R53, -INF , !P4 ;  /* 0xff80000035357808 */ /* 0x000fe40006000000 */
[----:B------:R-:W-:Y:S02]  /*10dd0*/  FSEL R56, R56, -INF , !P1 ;  /* 0xff80000038387808 */ /* 0x000fe40004800000 */
[CC--:B------:R-:W-:Y:S02]  /*10de0*/  ISETP.GE.AND P5, PT, R2.reuse, R149.reuse, PT ;  /* 0x000000950200720c */ /* 0x0c0fe40003fa6270 */
[-C--:B------:R-:W-:Y:S02]  /*10df0*/  ISETP.GE.AND P2, PT, R2, R162.reuse, PT ;  /* 0x000000a20200720c */ /* 0x080fe40003f46270 */
[C---:B------:R-:W-:Y:S02]  /*10e00*/  ISETP.GE.AND P4, PT, R0.reuse, R149, PT ;  /* 0x000000950000720c */ /* 0x040fe40003f86270 */
        /* <DEDUP_REMOVED lines=8> */
[----:B------:R-:W-:Y:S02]  /*10e90*/  FSEL R17, R17, -INF , !P3 ;  /* 0xff80000011117808 */ /* 0x000fe40005800000 */
[----:B------:R-:W-:-:S02]  /*10ea0*/  FSEL R59, R59, -INF , !P5 ;  /* 0xff8000003b3b7808 */ /* 0x000fc40006800000 */
[----:B------:R-:W-:Y:S02]  /*10eb0*/  FSEL R49, R49, -INF , !P2 ;  /* 0xff80000031317808 */ /* 0x000fe40005000000 */
[----:B------:R-:W-:Y:S02]  /*10ec0*/  FSEL R57, R57, -INF , !P4 ;  /* 0xff80000039397808 */ /* 0x000fe40006000000 */
[----:B------:R-:W-:Y:S01]  /*10ed0*/  FSEL R47, R47, -INF , !P1 ;  /* 0xff8000002f2f7808 */ /* 0x000fe20004800000 */
[----:B------:R-:W-:Y:S06]  /*10ee0*/  @!P0 BRA `(.L_x_2033) ;  /* 0x0000000800748947 */ /* 0x000fec0003800000 */
        /* <DEDUP_REMOVED lines=12> */
.L_x_2034:
        /* <DEDUP_REMOVED lines=32> */
[----:B------:R-:W-:Y:S02]  /*111b0*/  ISETP.GE.U32.AND P6, PT, R25, R0, PT ;  /* 0x000000001900720c */ /* 0x000fe40003fc6070 */
[----:B------:R-:W-:Y:S02]  /*111c0*/  ISETP.NE.AND P2, PT, R21, RZ, PT ;  /* 0x000000ff1500720c */ /* 0x000fe40003f45270 */
[----:B------:R-:W-:-:S07]  /*111d0*/  LOP3.LUT R23, RZ, R21, RZ, 0x33, !PT ;  /* 0x00000015ff177212 */ /* 0x000fce00078e33ff */
[----:B------:R-:W-:Y:S02]  /*111e0*/  @P5 IADD3 R6, PT, PT, R6, 0x1, RZ ;  /* 0x0000000106065810 */ /* 0x000fe40007ffe0ff */
[----:B------:R-:W-:Y:S02]  /*111f0*/  @P6 VIADD R10, R10, 0x1 ;  /* 0x000000010a0a6836 */ /* 0x000fe40000000000 */
[----:B------:R-:W-:Y:S02]  /*11200*/  @!P1 IADD3 R6, PT, PT, -R6, RZ, RZ ;  /* 0x000000ff06069210 */ /* 0x000fe40007ffe1ff */
[----:B------:R-:W-:Y:S02]  /*11210*/  @!P3 IMAD.MOV R10, RZ, RZ, -R10 ;  /* 0x000000ffff0ab224 */ /* 0x000fe400078e0a0a */
[----:B------:R-:W-:-:S03]  /*11220*/  SEL R2, R23, R6, !P2 ;  /* 0x0000000617027207 */ /* 0x000fc60005000000 */
[----:B------:R-:W-:Y:S02]  /*11230*/  SEL R23, R23, R10, !P2 ;  /* 0x0000000a17177207 */ /* 0x000fe40005000000 */
[----:B------:R-:W-:-:S04]  /*11240*/  IMAD.WIDE R24, R2, 0x4, R156 ;  /* 0x0000000402187825 */ /* 0x000fc800078e029c */
[C---:B------:R-:W-:Y:S02]  /*11250*/  IMAD.WIDE R26, R23.reuse, 0x4, R156 ;  /* 0x00000004171a7825 */ /* 0x040fe400078e029c */
[----:B------:R-:W4:Y:S04]  /*11260*/  LDG.E R25, desc[UR6][R24.64] ;  /* 0x0000000618197981 */ /* 0x000f28000c1e1900 */
[----:B------:R-:W4:Y:S01]  /*11270*/  LDG.E R0, desc[UR6][R26.64] ;  /* 0x000000061a007981 */ /* 0x000f22000c1e1900 */
[----:B------:R-:W-:-:S05]  /*11280*/  IADD3 R2, PT, PT, R23, -R2, RZ ;  /* 0x8000000217027210 */ /* 0x000fca0007ffe0ff */
[----:B------:R-:W-:-:S05]  /*11290*/  IMAD R21, R2, R21, -0x80 ;  /* 0xffffff8002157424 */ /* 0x000fca00078e0215 */
[----:B------:R-:W-:-:S05]  /*112a0*/  SHF.R.S32.HI R2, RZ, 0x1f, R21 ;  /* 0x0000001fff027819 */ /* 0x000fca0000011415 */
[----:B--2---:R-:W-:-:S04]  /*112b0*/  IMAD R2, R2, UR10, RZ ;  /* 0x0000000a02027c24 */ /* 0x004fc8000f8e02ff */
[C---:B------:R-:W-:Y:S02]  /*112c0*/  IMAD R2, R21.reuse, UR11, R2 ;  /* 0x0000000b15027c24 */ /* 0x040fe4000f8e0202 */
[----:B------:R-:W-:-:S04]  /*112d0*/  IMAD.WIDE.U32 R20, R21, UR10, RZ ;  /* 0x0000000a15147c25 */ /* 0x000fc8000f8e00ff */
[----:B------:R-:W-:Y:S01]  /*112e0*/  IMAD.MOV.U32 R22, RZ, RZ, R20 ;  /* 0x000000ffff167224 */ /* 0x000fe200078e0014 */
[----:B------:R-:W-:Y:S01]  /*112f0*/  IADD3 R23, PT, PT, R21, R2, RZ ;  /* 0x0000000215177210 */ /* 0x000fe20007ffe0ff */
[----:B----4-:R-:W-:-:S04]  /*11300*/  IMAD.IADD R0, R25, 0x1, -R0 ;  /* 0x0000000119007824 */ /* 0x010fc800078e0a00 */
[----:B---3--:R-:W-:Y:S01]  /*11310*/  IMAD.WIDE.U32 R22, R0, UR8, R22 ;  /* 0x0000000800167c25 */ /* 0x008fe2000f8e0016 */
[----:B------:R-:W-:Y:S02]  /*11320*/  SHF.R.S32.HI R4, RZ, 0x1f, R0 ;  /* 0x0000001fff047819 */ /* 0x000fe40000011400 */
[----:B------:R-:W-:-:S03]  /*11330*/  LEA R148, P1, R22, R148, 0x1 ;  /* 0x0000009416947211 */ /* 0x000fc600078208ff */
[----:B------:R-:W-:-:S04]  /*11340*/  IMAD R21, R4, UR8, RZ ;  /* 0x0000000804157c24 */ /* 0x000fc8000f8e02ff */
[----:B------:R-:W-:-:S05]  /*11350*/  IMAD R21, R0, UR9, R21 ;  /* 0x0000000900157c24 */ /* 0x000fca000f8e0215 */
[----:B------:R-:W-:-:S04]  /*11360*/  IADD3 R0, PT, PT, R23, R21, RZ ;  /* 0x0000001517007210 */ /* 0x000fc80007ffe0ff */
[----:B------:R-:W-:-:S07]  /*11370*/  LEA.HI.X R147, R22, R147, R0, 0x1, P1 ;  /* 0x0000009316937211 */ /* 0x000fce00008f0c00 */
.L_x_2035:
        /* <DEDUP_REMOVED lines=81> */
.L_x_2037:
[----:B------:R3:W-:Y:S02]  /*11890*/  STS.128 [R161+0x8800], RZ ;  /* 0x008800ffa1007388 */ /* 0x0007e40000000c00 */
.L_x_2038:
[----:B------:R-:W-:Y:S05]  /*118a0*/  BSYNC.RECONVERGENT B0 ;  /* 0x0000000000007941 */ /* 0x000fea0003800200 */
.L_x_2036:
[----:B------:R-:W0:Y:S02]  /*118b0*/  LDGDEPBAR ;  /* 0x00000000000079af */ /* 0x000e240000000000 */
.L_x_2033:
[----:B------:R-:W-:Y:S01]  /*118c0*/  FMNMX3.FTZ R0, R19, R77, R81, !PT ;  /* 0x0000004d13007276 */ /* 0x000fe20007810051 */
[----:B------:R-:W4:Y:S01]  /*118d0*/  LDCU UR10, c[0x0][0x45c] ;  /* 0x00008b80ff0a77ac */ /* 0x000f220008000800 */
        /* <DEDUP_REMOVED lines=31> */
[----:B------:R-:W-:Y:S01]  /*11ad0*/  LEA R144, R45, UR4, 0x1 ;  /* 0x000000042d907c11 */ /* 0x000fe2000f8e08ff */
[----:B--2---:R-:W2:Y:S03]  /*11ae0*/  SHFL.BFLY PT, R23, R0, 0x2, 0x1f ;  /* 0x0c401f0000177f89 */ /* 0x004ea600000e0000 */
[----:B-1----:R-:W-:Y:S01]  /*11af0*/  LEA R24, R65, R144, 0x1 ;  /* 0x0000009041187211 */ /* 0x002fe200078e08ff */
[----:B------:R-:W1:Y:S01]  /*11b00*/  SHFL.BFLY PT, R21, R4, 0x2, 0x1f ;  /* 0x0c401f0004157f89 */ /* 0x000e6200000e0000 */
[----:B------:R-:W-:-:S03]  /*11b10*/  IADD3 R160, PT, PT, R144, 0x9000, RZ ;  /* 0x0000900090a07810 */ /* 0x000fc60007ffe0ff */
[----:B------:R-:W-:Y:S04]  /*11b20*/  LDSM.16.MT88.4 R108, [R144+0x9000] ;  /* 0x00900000906c783b */ /* 0x000fe80000004200 */
[----:B------:R-:W-:Y:S04]  /*11b30*/  LDSM.16.MT88.4 R88, [R24+0xb000] ;  /* 0x00b000001858783b */ /* 0x000fe80000004200 */
[----:B------:R-:W-:Y:S01]  /*11b40*/  LDSM.16.MT88.4 R96, [R144+0xd000] ;  /* 0x00d000009060783b */ /* 0x000fe20000004200 */
[----:B--2---:R-:W-:Y:S02]  /*11b50*/  FMNMX.FTZ R23, R0, R23, !PT ;  /* 0x0000001700177209 */ /* 0x004fe40007810000 */
[----:B-1----:R-:W-:-:S03]  /*11b60*/  FMNMX.FTZ R21, R4, R21, !PT ;  /* 0x0000001504157209 */ /* 0x002fc60007810000 */
[----:B------:R-:W1:Y:S04]  /*11b70*/  SHFL.BFLY PT, R2, R23, 0x1, 0x1f ;  /* 0x0c201f0017027f89 */ /* 0x000e6800000e0000 */
[----:B------:R-:W2:Y:S01]  /*11b80*/  SHFL.BFLY PT, R0, R21, 0x1, 0x1f ;  /* 0x0c201f0015007f89 */ /* 0x000ea200000e0000 */
[----:B-1----:R-:W-:Y:S02]  /*11b90*/  FMNMX.FTZ R2, R23, R2, !PT ;  /* 0x0000000217027209 */ /* 0x002fe40007810000 */
[----:B--2---:R-:W-:-:S03]  /*11ba0*/  FMNMX.FTZ R0, R21, R0, !PT ;  /* 0x0000000015007209 */ /* 0x004fc60007810000 */
[C---:B----4-:R-:W-:Y:S01]  /*11bb0*/  FMUL.FTZ R62, R2.reuse, UR10 ;  /* 0x0000000a023e7c20 */ /* 0x050fe20008410000 */
[----:B------:R-:W-:Y:S01]  /*11bc0*/  FSETP.NEU.FTZ.AND P1, PT, R2, -INF , PT ;  /* 0xff8000000200780b */ /* 0x000fe20003f3d000 */
[----:B------:R-:W-:Y:S01]  /*11bd0*/  LDSM.16.MT88.4 R20, [R24+0x9800] ;  /* 0x009800001814783b */ /* 0x000fe20000004200 */
[----:B------:R-:W-:Y:S02]  /*11be0*/  FMUL.FTZ R50, R0, UR10 ;  /* 0x0000000a00327c20 */ /* 0x000fe40008410000 */
[----:B------:R-:W-:Y:S02]  /*11bf0*/  FSEL R62, R62, RZ, P1 ;  /* 0x000000ff3e3e7208 */ /* 0x000fe40000800000 */
[----:B------:R-:W-:-:S03]  /*11c00*/  FSETP.NEU.FTZ.AND P1, PT, R0, -INF , PT ;  /* 0xff8000000000780b */ /* 0x000fc60003f3d000 */
[--C-:B------:R-:W-:Y:S01]  /*11c10*/  FFMA.FTZ R54, R19, UR10, -R62.reuse ;  /* 0x0000000a13367c23 */ /* 0x100fe2000801083e */
[----:B------:R-:W-:Y:S01]  /*11c20*/  FSEL R50, R50, RZ, P1 ;  /* 0x000000ff32327208 */ /* 0x000fe20000800000 */
[--C-:B------:R-:W-:Y:S01]  /*11c30*/  FFMA.FTZ R51, R77, UR10, -R62.reuse ;  /* 0x0000000a4d337c23 */ /* 0x100fe2000801083e */
[--C-:B------:R-:W-:Y:S01]  /*11c40*/  FFMA.FTZ R52, R81, UR10, -R62.reuse ;  /* 0x0000000a51347c23 */ /* 0x100fe2000801083e */
[----:B------:R-:W-:Y:S01]  /*11c50*/  FFMA.FTZ R41, R79, UR10, -R62 ;  /* 0x0000000a4f297c23 */ /* 0x000fe2000801083e */
[----:B------:R-:W-:Y:S01]  /*11c60*/  LDSM.16.MT88.4 R80, [R144+0xb000] ;  /* 0x00b000009050783b */ /* 0x000fe20000004200 */
[--C-:B------:R-:W-:Y:S01]  /*11c70*/  FFMA.FTZ R45, R75, UR10, -R50.reuse ;  /* 0x0000000a4b2d7c23 */ /* 0x100fe20008010832 */
[--C-:B------:R-:W-:Y:S01]  /*11c80*/  FFMA.FTZ R43, R73, UR10, -R50.reuse ;  /* 0x0000000a492b7c23 */ /* 0x100fe20008010832 */
[--C-:B------:R-:W-:Y:S01]  /*11c90*/  FFMA.FTZ R58, R17, UR10, -R50.reuse ;  /* 0x0000000a113a7c23 */ /* 0x100fe20008010832 */
[----:B------:R-:W1:Y:S01]  /*11ca0*/  LDSM.16.MT88.4 R72, [R24+0x9000] ;  /* 0x009000001848783b */ /* 0x000e620000004200 */
[----:B------:R-:W-:Y:S01]  /*11cb0*/  FFMA.FTZ R40, R71, UR10, -R50 ;  /* 0x0000000a47287c23 */ /* 0x000fe20008010832 */
[--C-:B------:R-:W-:Y:S01]  /*11cc0*/  FFMA.FTZ R39, R7, UR10, -R62.reuse ;  /* 0x0000000a07277c23 */ /* 0x100fe2000801083e */
[----:B------:R-:W-:Y:S01]  /*11cd0*/  FFMA.FTZ R37, R5, UR10, -R62 ;  /* 0x0000000a05257c23 */ /* 0x000fe2000801083e */
[----:B------:R-:W-:Y:S01]  /*11ce0*/  MUFU.EX2 R54, R54 ;  /* 0x0000003600367308 */ /* 0x000fe20000000800 */
[----:B------:R-:W2:Y:S01]  /*11cf0*/  LDSM.16.MT88.4 R4, [R24+0xd000] ;  /* 0x00d000001804783b */ /* 0x000ea20000004200 */
[--C-:B------:R-:W-:Y:S01]  /*11d00*/  FFMA.FTZ R36, R9, UR10, -R50.reuse ;  /* 0x0000000a09247c23 */ /* 0x100fe20008010832 */
[----:B------:R-:W-:Y:S01]  /*11d10*/  FFMA.FTZ R31, R11, UR10, -R50 ;  /* 0x0000000a0b1f7c23 */ /* 0x000fe20008010832 */
[--C-:B------:R-:W-:Y:S01]  /*11d20*/  FFMA.FTZ R42, R69, UR10, -R62.reuse ;  /* 0x0000000a452a7c23 */ /* 0x100fe2000801083e */
[----:B------:R-:W4:Y:S01]  /*11d30*/  LDSM.16.MT88.4 R8, [R24+0x9400] ;  /* 0x009400001808783b */ /* 0x000f220000004200 */
[----:B------:R-:W-:Y:S01]  /*11d40*/  FFMA.FTZ R34, R15, UR10, -R62 ;  /* 0x0000000a0f227c23 */ /* 0x000fe2000801083e */
[--C-:B------:R-:W-:Y:S01]  /*11d50*/  FFMA.FTZ R38, R13, UR10, -R50.reuse ;  /* 0x0000000a0d267c23 */ /* 0x100fe20008010832 */
[----:B------:R-:W5:Y:S01]  /*11d60*/  MUFU.EX2 R51, R51 ;  /* 0x0000003300337308 */ /* 0x000f620000000800 */
[----:B------:R-:W-:Y:S01]  /*11d70*/  FFMA.FTZ R35, R85, UR10, -R50 ;  /* 0x0000000a55237c23 */ /* 0x000fe20008010832 */
[----:B------:R-:W3:Y:S01]  /*11d80*/  LDSM.16.MT88.4 R12, [R144+0x9400] ;  /* 0x00940000900c783b */ /* 0x000ee20000004200 */
[--C-:B------:R-:W-:Y:S01]  /*11d90*/  FFMA.FTZ R33, R209, UR10, -R62.reuse ;  /* 0x0000000ad1217c23 */ /* 0x100fe2000801083e */
[--C-:B------:R-:W-:Y:S01]  /*11da0*/  FFMA.FTZ R30, R207, UR10, -R62.reuse ;  /* 0x0000000acf1e7c23 */ /* 0x100fe2000801083e */
[--C-:B------:R-:W-:Y:S01]  /*11db0*/  FFMA.FTZ R29, R205, UR10, -R62.reuse ;  /* 0x0000000acd1d7c23 */ /* 0x100fe2000801083e */
[----:B------:R-:W3:Y:S01]  /*11dc0*/  LDSM.16.MT88.4 R16, [R144+0xb400] ;  /* 0x00b400009010783b */ /* 0x000ee20000004200 */
[----:B------:R-:W-:Y:S01]  /*11dd0*/  FFMA.FTZ R26, R211, UR10, -R62 ;  /* 0x0000000ad31a7c23 */ /* 0x000fe2000801083e */
        /* <DEDUP_REMOVED lines=9> */
[----:B-----5:R-:W-:Y:S01]  /*11e70*/  F2FP.F16.F32.PACK_AB R100, R51, R54 ;  /* 0x000000363364723e */ /* 0x020fe200000000ff */
        /* <DEDUP_REMOVED lines=27> */
[----:B------:R-:W-:Y:S01]  /*12030*/  FFMA.FTZ R55, R55, UR10, -R50 ;  /* 0x0000000a37377c23 */ /* 0x000fe20008010832 */
[--C-:B------:R-:W-:Y:S01]  /*12040*/  FFMA.FTZ R67, R59, UR10, -R62.reuse ;  /* 0x0000000a3b437c23 */ /* 0x100fe2000801083e */
[--C-:B------:R-:W-:Y:S01]  /*12050*/  FFMA.FTZ R59, R46, UR10, -R62.reuse ;  /* 0x0000000a2e3b7c23 */ /* 0x100fe2000801083e */
[----:B------:R-:W1:Y:S01]  /*12060*/  MUFU.EX2 R40, R40 ;  /* 0x0000002800287308 */ /* 0x000e620000000800 */
[----:B-----5:R-:W-:Y:S01]  /*12070*/  F2FP.F16.F32.PACK_AB R101, R45, R58 ;  /* 0x0000003a2d65723e */ /* 0x020fe200000000ff */
[----:B------:R-:W-:Y:S01]  /*12080*/  FADD.FTZ R58, R58, R45 ;  /* 0x0000002d3a3a7221 */ /* 0x000fe20000010000 */
[--C-:B------:R-:W-:Y:S01]  /*12090*/  FFMA.FTZ R56, R56, UR10, -R62.reuse ;  /* 0x0000000a38387c23 */ /* 0x100fe2000801083e */
[----:B------:R-:W-:-:S04]  /*120a0*/  FFMA.FTZ R57, R57, UR10, -R62 ;  /* 0x0000000a39397c23 */ /* 0x000fc8000801083e */
[----:B------:R-:W-:Y:S08]  /*120b0*/  MUFU.EX2 R42, R42 ;  /* 0x0000002a002a7308 */ /* 0x000ff00000000800 */
[----:B------:R-:W5:Y:S01]  /*120c0*/  MUFU.EX2 R39, R39 ;  /* 0x0000002700277308 */ /* 0x000f620000000800 */
        /* <DEDUP_REMOVED lines=13> */
[----:B------:R-:W4:Y:S01]  /*121a0*/  MUFU.EX2 R31, R31 ;  /* 0x0000001f001f7308 */ /* 0x000f220000000800 */
        /* <DEDUP_REMOVED lines=10> */
[----:B--2---:R-:W-:Y:S01]  /*12250*/  HMMA.16816.F32 R104, R100, R4, RZ ;  /* 0x000000046468723c */ /* 0x004fe200000018ff */
[----:B-----5:R-:W-:-:S02]  /*12260*/  F2FP.F16.F32.PACK_AB R4, R39, R42 ;  /* 0x0000002a2704723e */ /* 0x020fc400000000ff */
[----:B-1----:R-:W-:Y:S01]  /*12270*/  F2FP.F16.F32.PACK_AB R5, R35, R38 ;  /* 0x000000262305723e */ /* 0x002fe200000000ff */
[----:B------:R-:W-:-:S03]  /*12280*/  FADD.FTZ R38, R38, R43 ;  /* 0x0000002b26267221 */ /* 0x000fc60000010000 */
[----:B------:R-:W1:Y:S01]  /*12290*/  MUFU.EX2 R27, R27 ;  /* 0x0000001b001b7308 */ /* 0x000e620000000800 */
[----:B------:R-:W-:Y:S01]  /*122a0*/  HMMA.16816.F32 R100, R100, R6, RZ ;  /* 0x000000066464723c */ /* 0x000fe200000018ff */
[----:B------:R-:W-:Y:S01]  /*122b0*/  F2FP.F16.F32.PACK_AB R6, R34, R37 ;  /* 0x000000252206723e */ /* 0x000fe200000000ff */
[----:B------:R-:W-:Y:S01]  /*122c0*/  FADD.FTZ R35, R35, R38 ;  /* 0x0000002623237221 */ /* 0x000fe20000010000 */
[----:B----4-:R-:W-:-:S03]  /*122d0*/  F2FP.F16.F32.PACK_AB R7, R31, R36 ;  /* 0x000000241f07723e */ /* 0x010fc600000000ff */
        /* <DEDUP_REMOVED lines=8> */
[C---:B---3--:R-:W-:Y:S05]  /*12360*/  HMMA.16816.F32 R112, R4.reuse, R12, R112 ;  /* 0x0000000c0470723c */ /* 0x048fea0000001870 */
[----:B------:R-:W3:Y:S03]  /*12370*/  MUFU.EX2 R66, R66 ;  /* 0x0000004200427308 */ /* 0x000ee60000000800 */
[C---:B------:R-:W-:Y:S01]  /*12380*/  HMMA.16816.F32 R108, R4.reuse, R14, R108 ;  /* 0x0000000e046c723c */ /* 0x040fe2000000186c */
[----:B------:R-:W5:Y:S04]  /*12390*/  LDSM.16.MT88.4 R12, [R144+0xd400] ;  /* 0x00d40000900c783b */ /* 0x000f680000004200 */
[----:B------:R-:W-:Y:S03]  /*123a0*/  MUFU.EX2 R65, R65 ;  /* 0x0000004100417308 */ /* 0x000fe60000000800 */
[C---:B------:R-:W-:Y:S05]  /*123b0*/  HMMA.16816.F32 R76, R4.reuse, R16, R76 ;  /* 0x00000010044c723c */ /* 0x040fea000000184c */
[----:B------:R-:W-:Y:S03]  /*123c0*/  MUFU.EX2 R64, R64 ;  /* 0x0000004000407308 */ /* 0x000fe60000000800 */
[C---:B------:R-:W-:Y:S01]  /*123d0*/  HMMA.16816.F32 R80, R4.reuse, R18, R80 ;  /* 0x000000120450723c */ /* 0x040fe20000001850 */
[----:B------:R-:W-:Y:S04]  /*123e0*/  LDSM.16.MT88.4 R16, [R144+0xb800] ;  /* 0x00b800009010783b */ /* 0x000fe80000004200 */
[----:B------:R-:W-:Y:S03]  /*123f0*/  MUFU.EX2 R135, R135 ;  /* 0x0000008700877308 */ /* 0x000fe60000000800 */
[C---:B----4-:R-:W-:Y:S05]  /*12400*/  HMMA.16816.F32 R84, R4.reuse, R8, R84 ;  /* 0x000000080454723c */ /* 0x050fea0000001854 */
[----:B------:R-:W4:Y:S03]  /*12410*/  MUFU.EX2 R122, R122 ;  /* 0x0000007a007a7308 */ /* 0x000f260000000800 */
[C---:B------:R-:W-:Y:S01]  /*12420*/  HMMA.16816.F32 R88, R4.reuse, R10, R88 ;  /* 0x0000000a0458723c */ /* 0x040fe20000001858 */
[----:B------:R-:W1:Y:S04]  /*12430*/  LDSM.16.MT88.4 R8, [R24+0xd400] ;  /* 0x00d400001808783b */ /* 0x000e680000004200 */
[----:B------:R-:W-:Y:S03]  /*12440*/  MUFU.EX2 R133, R133 ;  /* 0x0000008500857308 */ /* 0x000fe60000000800 */
[C---:B-----5:R-:W-:Y:S05]  /*12450*/  HMMA.16816.F32 R92, R4.reuse, R12, R92 ;  /* 0x0000000c045c723c */ /* 0x060fea000000185c */
[----:B------:R-:W5:Y:S03]  /*12460*/  MUFU.EX2 R120, R120 ;  /* 0x0000007800787308 */ /* 0x000f660000000800 */
[C---:B------:R-:W-:Y:S01]  /*12470*/  HMMA.16816.F32 R96, R4.reuse, R14, R96 ;  /* 0x0000000e0460723c */ /* 0x040fe20000001860 */
[----:B------:R-:W-:Y:S04]  /*12480*/  LDSM.16.MT88.4 R12, [R144+0xd800] ;  /* 0x00d80000900c783b */ /* 0x000fe80000004200 */
[----:B------:R-:W-:Y:S08]  /*12490*/  MUFU.EX2 R173, R173 ;  /* 0x000000ad00ad7308 */ /* 0x000ff00000000800 */
[----:B------:R-:W5:Y:S08]  /*124a0*/  MUFU.EX2 R126, R126 ;  /* 0x0000007e007e7308 */ /* 0x000f700000000800 */
        /* <DEDUP_REMOVED lines=10> */
[----:B--2---:R-:W-:Y:S01]  /*12550*/  F2FP.F16.F32.PACK_AB R7, R25, R28 ;  /* 0x0000001c1907723e */ /* 0x004fe200000000ff */
[----:B------:R-:W-:Y:S02]  /*12560*/  FADD.FTZ R27, R27, R32 ;  /* 0x000000201b1b7221 */ /* 0x000fe40000010000 */
[----:B------:R-:W2:Y:S02]  /*12570*/  MUFU.EX2 R177, R177 ;  /* 0x000000b100b17308 */ /* 0x000ea40000000800 */
[----:B------:R-:W-:-:S02]  /*12580*/  FADD.FTZ R28, R28, R27 ;  /* 0x0000001b1c1c7221 */ /* 0x000fc40000010000 */
[C---:B------:R-:W-:Y:S02]  /*12590*/  HMMA.16816.F32 R68, R4.reuse, R20, R68 ;  /* 0x000000140444723c */ /* 0x040fe40000001844 */
[----:B------:R-:W-:Y:S02]  /*125a0*/  FADD.FTZ R28, R25, R28 ;  /* 0x0000001c191c7221 */ /* 0x000fe40000010000 */
[----:B------:R-:W-:Y:S04]  /*125b0*/  MUFU.EX2 R175, R175 ;  /* 0x000000af00af7308 */ /* 0x000fe80000000800 */
[C---:B------:R-:W-:Y:S01]  /*125c0*/  HMMA.16816.F32 R72, R4.reuse, R22, R72 ;  /* 0x000000160448723c */ /* 0x040fe20000001848 */
[----:B------:R-:W-:Y:S03]  /*125d0*/  LDSM.16.MT88.4 R20, [R24+0xa000] ;  /* 0x00a000001814783b */ /* 0x000fe60000004200 */
[----:B------:R-:W2:Y:S04]  /*125e0*/  MUFU.EX2 R128, R128 ;  /* 0x0000008000807308 */ /* 0x000ea80000000800 */
[C---:B------:R-:W-:Y:S04]  /*125f0*/  HMMA.16816.F32 R76, R4.reuse, R16, R76 ;  /* 0x00000010044c723c */ /* 0x040fe8000000184c */
        /* <DEDUP_REMOVED lines=9> */
[C---:B------:R-:W-:Y:S04]  /*12690*/  HMMA.16816.F32 R92, R4.reuse, R12, R92 ;  /* 0x0000000c045c723c */ /* 0x040fe8000000185c */
[----:B------:R-:W-:Y:S04]  /*126a0*/  MUFU.EX2 R138, R138 ;  /* 0x0000008a008a7308 */ /* 0x000fe80000000800 */
[C---:B------:R-:W-:Y:S01]  /*126b0*/  HMMA.16816.F32 R96, R4.reuse, R14, R96 ;  /* 0x0000000e0460723c */ /* 0x040fe20000001860 */
[----:B------:R-:W-:Y:S03]  /*126c0*/  LDSM.16.MT88.4 R12, [R144+0x9c00] ;  /* 0x009c0000900c783b */ /* 0x000fe60000004200 */
[----:B------:R-:W-:Y:S08]  /*126d0*/  MUFU.EX2 R127, R127 ;  /* 0x0000007f007f7308 */ /* 0x000ff00000000800 */
[----:B------:R-:W-:Y:S08]  /*126e0*/  MUFU.EX2 R136, R136 ;  /* 0x0000008800887308 */ /* 0x000ff00000000800 */
[----:B------:R-:W-:Y:S01]  /*126f0*/  MUFU.EX2 R123, R123 ;  /* 0x0000007b007b7308 */ /* 0x000fe20000000800 */
[C---:B-1----:R-:W-:Y:S07]  /*12700*/  HMMA.16816.F32 R84, R4.reuse, R8, R84 ;  /* 0x000000080454723c */ /* 0x042fee0000001854 */
[----:B------:R-:W-:Y:S01]  /*12710*/  MUFU.EX2 R121, R121 ;  /* 0x0000007900797308 */ /* 0x000fe20000000800 */
[C---:B------:R-:W-:Y:S01]  /*12720*/  HMMA.16816.F32 R88, R4.reuse, R10, R88 ;  /* 0x0000000a0458723c */ /* 0x040fe20000001858 */
[----:B------:R-:W1:Y:S06]  /*12730*/  LDSM.16.MT88.4 R8, [R24+0xd800] ;  /* 0x00d800001808783b */ /* 0x000e6c0000004200 */
[----:B------:R-:W-:Y:S08]  /*12740*/  MUFU.EX2 R140, R140 ;  /* 0x0000008c008c7308 */ /* 0x000ff00000000800 */
[----:B------:R-:W-:Y:S08]  /*12750*/  MUFU.EX2 R55, R55 ;  /* 0x0000003700377308 */ /* 0x000ff00000000800 */
[----:B------:R-:W-:Y:S01]  /*12760*/  MUFU.EX2 R45, R67 ;  /* 0x00000043002d7308 */ /* 0x000fe20000000800 */
[C---:B-1----:R-:W-:Y:S08]  /*12770*/  HMMA.16816.F32 R104, R4.reuse, R8, R104 ;  /* 0x000000080468723c */ /* 0x042ff00000001868 */
[----:B------:R-:W-:Y:S01]  /*12780*/  HMMA.16816.F32 R100, R4, R10, R100 ;  /* 0x0000000a0464723c */ /* 0x000fe20000001864 */
[----:B------:R-:W1:Y:S01]  /*12790*/  LDSM.16.MT88.4 R8, [R24+0x9c00] ;  /* 0x009c00001808783b */ /* 0x000e620000004200 */
[----:B---3--:R-:W-:-:S02]  /*127a0*/  F2FP.F16.F32.PACK_AB R4, R66, R131 ;  /* 0x000000834204723e */ /* 0x008fc400000000ff */
[----:B----4-:R-:W-:Y:S01]  /*127b0*/  F2FP.F16.F32.PACK_AB R5, R122, R135 ;  /* 0x000000877a05723e */ /* 0x010fe200000000ff */
[----:B------:R-:W-:Y:S01]  /*127c0*/  FADD.FTZ R135, R135, R28 ;  /* 0x0000001c87877221 */ /* 0x000fe20000010000 */
[----:B------:R-:W-:Y:S02]  /*127d0*/  F2FP.F16.F32.PACK_AB R6, R64, R65 ;  /* 0x000000414006723e */ /* 0x000fe400000000ff */
[----:B-----5:R-:W-:Y:S01]  /*127e0*/  F2FP.F16.F32.PACK_AB R7, R120, R133 ;  /* 0x000000857807723e */ /* 0x020fe200000000ff */
[----:B------:R-:W-:-:S04]  /*127f0*/  FADD.FTZ R122, R122, R135 ;  /* 0x000000877a7a7221 */ /* 0x000fc80000010000 */
[----:B------:R-:W-:Y:S02]  /*12800*/  FADD.FTZ R133, R133, R122 ;  /* 0x0000007a85857221 */ /* 0x000fe40000010000 */
[----:B------:R-:W-:Y:S02]  /*12810*/  HMMA.16816.F32 R112, R4, R12, R112 ;  /* 0x0000000c0470723c */ /* 0x000fe40000001870 */
[----:B------:R-:W-:-:S06]  /*12820*/  FADD.FTZ R133, R120, R133 ;  /* 0x0000008578857221 */ /* 0x000fcc0000010000 */
        /* <DEDUP_REMOVED lines=10> */
[----:B------:R-:W-:Y:S07]  /*128d0*/  LDSM.16.MT88.4 R12, [R144+0xe000] ;  /* 0x00e00000900c783b */ /* 0x000fee0000004200 */
[C---:B-1----:R-:W-:Y:S08]  /*128e0*/  HMMA.16816.F32 R84, R4.reuse, R8, R84 ;  /* 0x000000080454723c */ /* 0x042ff00000001854 */
[C---:B------:R-:W-:Y:S01]  /*128f0*/  HMMA.16816.F32 R88, R4.reuse, R10, R88 ;  /* 0x0000000a0458723c */ /* 0x040fe20000001858 */
[----:B------:R-:W1:Y:S07]  /*12900*/  LDSM.16.MT88.4 R8, [R24+0xdc00] ;  /* 0x00dc00001808783b */ /* 0x000e6e0000004200 */
[C---:B-1----:R-:W-:Y:S08]  /*12910*/  HMMA.16816.F32 R104, R4.reuse, R8, R104 ;  /* 0x000000080468723c */ /* 0x042ff00000001868 */
[----:B------:R-:W-:Y:S01]  /*12920*/  HMMA.16816.F32 R100, R4, R10, R100 ;  /* 0x0000000a0464723c */ /* 0x000fe20000001864 */
[----:B------:R-:W1:Y:S01]  /*12930*/  LDSM.16.MT88.4 R8, [R144+0xa000] ;  /* 0x00a000009008783b */ /* 0x000e620000004200 */
[----:B------:R-:W-:-:S02]  /*12940*/  F2FP.F16.F32.PACK_AB R4, R126, R173 ;  /* 0x000000ad7e04723e */ /* 0x000fc400000000ff */
[C---:B--2---:R-:W-:Y:S01]  /*12950*/  F2FP.F16.F32.PACK_AB R5, R177.reuse, R130 ;  /* 0x00000082b105723e */ /* 0x044fe200000000ff */
[----:B------:R-:W-:Y:S01]  /*12960*/  FADD.FTZ R130, R130, R133 ;  /* 0x0000008582827221 */ /* 0x000fe20000010000 */
[----:B------:R-:W-:Y:S02]  /*12970*/  F2FP.F16.F32.PACK_AB R6, R124, R171 ;  /* 0x000000ab7c06723e */ /* 0x000fe400000000ff */
[----:B------:R-:W-:Y:S01]  /*12980*/  F2FP.F16.F32.PACK_AB R7, R128, R175 ;  /* 0x000000af8007723e */ /* 0x000fe200000000ff */
[----:B------:R-:W-:-:S04]  /*12990*/  FADD.FTZ R130, R177, R130 ;  /* 0x00000082b1827221 */ /* 0x000fc80000010000 */
[----:B------:R-:W-:Y:S02]  /*129a0*/  FADD.FTZ R175, R175, R130 ;  /* 0x00000082afaf7221 */ /* 0x000fe40000010000 */
[----:B------:R-:W-:Y:S01]  /*129b0*/  HMMA.16816.F32 R68, R4, R20, R68 ;  /* 0x000000140444723c */ /* 0x000fe20000001844 */
[--C-:B------:R-:W-:Y:S01]  /*129c0*/  FFMA.FTZ R21, R165, UR10, -R62.reuse ;  /* 0x0000000aa5157c23 */ /* 0x100fe2000801083e */
[----:B------:R-:W-:Y:S01]  /*129d0*/  FFMA.FTZ R20, R169, UR10, -R62 ;  /* 0x0000000aa9147c23 */ /* 0x000fe2000801083e */
[----:B------:R-:W-:Y:S01]  /*129e0*/  FADD.FTZ R128, R128, R175 ;  /* 0x000000af80807221 */ /* 0x000fe20000010000 */
[----:B------:R-:W-:-:S03]  /*129f0*/  MOV R165, 0xffffffff ;  /* 0xffffffff00a57802 */ /* 0x000fc60000000f00 */
[----:B------:R-:W-:Y:S01]  /*12a00*/  MUFU.EX2 R21, R21 ;  /* 0x0000001500157308 */ /* 0x000fe20000000800 */
[----:B------:R-:W-:Y:S01]  /*12a10*/  HMMA.16816.F32 R72, R4, R22, R72 ;  /* 0x000000160448723c */ /* 0x000fe20000001848 */
[--C-:B------:R-:W-:Y:S01]  /*12a20*/  FFMA.FTZ R22, R167, UR10, -R62.reuse ;  /* 0x0000000aa7167c23 */ /* 0x100fe2000801083e */
[----:B------:R-:W-:-:S05]  /*12a30*/  FFMA.FTZ R23, R163, UR10, -R62 ;  /* 0x0000000aa3177c23 */ /* 0x000fca000801083e */
[----:B------:R-:W2:Y:S01]  /*12a40*/  MUFU.EX2 R22, R22 ;  /* 0x0000001600167308 */ /* 0x000ea20000000800 */
[C---:B------:R-:W-:Y:S07]  /*12a50*/  HMMA.16816.F32 R76, R4.reuse, R16, R76 ;  /* 0x00000010044c723c */ /* 0x040fee000000184c */
[----:B------:R-:W-:Y:S01]  /*12a60*/  MUFU.EX2 R23, R23 ;  /* 0x0000001700177308 */ /* 0x000fe20000000800 */
[C---:B------:R-:W-:Y:S01]  /*12a70*/  HMMA.16816.F32 R80, R4.reuse, R18, R80 ;  /* 0x000000120450723c */ /* 0x040fe20000001850 */
[----:B------:R-:W-:Y:S06]  /*12a80*/  LDSM.16.MT88.4 R16, [R144+0xc400] ;  /* 0x00c400009010783b */ /* 0x000fec0000004200 */
[----:B------:R-:W3:Y:S01]  /*12a90*/  MUFU.EX2 R20, R20 ;  /* 0x0000001400147308 */ /* 0x000ee20000000800 */
[C---:B-1----:R-:W-:Y:S08]  /*12aa0*/  HMMA.16816.F32 R112, R4.reuse, R8, R112 ;  /* 0x000000080470723c */ /* 0x042ff00000001870 */
[C---:B------:R-:W-:Y:S01]  /*12ab0*/  HMMA.16816.F32 R108, R4.reuse, R10, R108 ;  /* 0x0000000a046c723c */ /* 0x040fe2000000186c */
[----:B------:R-:W1:Y:S07]  /*12ac0*/  LDSM.16.MT88.4 R8, [R24+0xc000] ;  /* 0x00c000001808783b */ /* 0x000e6e0000004200 */
[C---:B------:R-:W-:Y:S08]  /*12ad0*/  HMMA.16816.F32 R92, R4.reuse, R12, R92 ;  /* 0x0000000c045c723c */ /* 0x040ff0000000185c */
        /* <DEDUP_REMOVED lines=8> */
[----:B--2---:R-:W-:-:S02]  /*12b60*/  F2FP.F16.F32.PACK_AB R4, R21, R22 ;  /* 0x000000161504723e */ /* 0x004fc400000000ff */
[----:B------:R-:W-:Y:S01]  /*12b70*/  F2FP.F16.F32.PACK_AB R5, R134, R143 ;  /* 0x0000008f8605723e */ /* 0x000fe200000000ff */
[----:B------:R-:W-:Y:S01]  /*12b80*/  FADD.FTZ R143, R143, R128 ;  /* 0x000000808f8f7221 */ /* 0x000fe20000010000 */
[----:B---3--:R-:W-:Y:S02]  /*12b90*/  F2FP.F16.F32.PACK_AB R6, R20, R23 ;  /* 0x000000171406723e */ /* 0x008fe400000000ff */
[----:B------:R-:W-:Y:S01]  /*12ba0*/  F2FP.F16.F32.PACK_AB R7, R132, R139 ;  /* 0x0000008b8407723e */ /* 0x000fe200000000ff */
[----:B------:R-:W-:-:S04]  /*12bb0*/  FADD.FTZ R134, R134, R143 ;  /* 0x0000008f86867221 */ /* 0x000fc80000010000 */
[----:B------:R-:W-:Y:S02]  /*12bc0*/  FADD.FTZ R139, R139, R134 ;  /* 0x000000868b8b7221 */ /* 0x000fe40000010000 */
[----:B------:R-:W-:Y:S02]  /*12bd0*/  HMMA.16816.F32 R112, R4, R12, R112 ;  /* 0x0000000c0470723c */ /* 0x000fe40000001870 */
[----:B------:R-:W-:-:S06]  /*12be0*/  FADD.FTZ R132, R132, R139 ;  /* 0x0000008b84847221 */ /* 0x000fcc0000010000 */
        /* <DEDUP_REMOVED lines=17> */
[--C-:B------:R-:W-:Y:S01]  /*12d00*/  FFMA.FTZ R6, R53, UR10, -R50.reuse ;  /* 0x0000000a35067c23 */ /* 0x100fe20008010832 */
[----:B------:R-:W-:Y:S01]  /*12d10*/  FADD.FTZ R5, R54, R51 ;  /* 0x0000003336057221 */ /* 0x000fe20000010000 */
[----:B------:R-:W-:Y:S01]  /*12d20*/  F2FP.F16.F32.PACK_AB R4, R127, R138 ;  /* 0x0000008a7f04723e */ /* 0x000fe200000000ff */
[--C-:B------:R-:W-:Y:S01]  /*12d30*/  FFMA.FTZ R54, R49, UR10, -R50.reuse ;  /* 0x0000000a31367c23 */ /* 0x100fe20008010832 */
[----:B------:R2:W3:Y:S01]  /*12d40*/  MUFU.EX2 R46, R6 ;  /* 0x00000006002e7308 */ /* 0x0004e20000000800 */
[----:B------:R-:W-:Y:S01]  /*12d50*/  FADD.FTZ R52, R52, R5 ;  /* 0x0000000534347221 */ /* 0x000fe20000010000 */
[----:B------:R-:W-:Y:S01]  /*12d60*/  F2FP.F16.F32.PACK_AB R5, R140, R121 ;  /* 0x000000798c05723e */ /* 0x000fe200000000ff */
[--C-:B------:R-:W-:Y:S01]  /*12d70*/  FFMA.FTZ R51, R48, UR10, -R50.reuse ;  /* 0x0000000a30337c23 */ /* 0x100fe20008010832 */
[----:B------:R-:W-:Y:S01]  /*12d80*/  FFMA.FTZ R49, R44, UR10, -R50 ;  /* 0x0000000a2c317c23 */ /* 0x000fe20008010832 */
[----:B------:R-:W-:Y:S01]  /*12d90*/  FADD.FTZ R41, R41, R52 ;  /* 0x0000003429297221 */ /* 0x000fe20000010000 */
[----:B------:R-:W-:Y:S01]  /*12da0*/  FFMA.FTZ R53, R47, UR10, -R50 ;  /* 0x0000000a2f357c23 */ /* 0x000fe20008010832 */
[----:B------:R-:W-:Y:S01]  /*12db0*/  FADD.FTZ R121, R121, R132 ;  /* 0x0000008479797221 */ /* 0x000fe20000010000 */
[----:B------:R-:W4:Y:S01]  /*12dc0*/  MUFU.EX2 R48, R56 ;  /* 0x0000003800307308 */ /* 0x000f220000000800 */
[----:B------:R-:W-:-:S02]  /*12dd0*/  FADD.FTZ R42, R42, R41 ;  /* 0x000000292a2a7221 */ /* 0x000fc40000010000 */
[----:B------:R-:W-:Y:S02]  /*12de0*/  FADD.FTZ R140, R140, R121 ;  /* 0x000000798c8c7221 */ /* 0x000fe40000010000 */
[----:B------:R-:W-:-:S03]  /*12df0*/  FADD.FTZ R42, R39, R42 ;  /* 0x0000002a272a7221 */ /* 0x000fc60000010000 */
[----:B------:R-:W-:Y:S01]  /*12e00*/  MUFU.EX2 R44, R59 ;  /* 0x0000003b002c7308 */ /* 0x000fe20000000800 */
[----:B--2---:R-:W-:Y:S01]  /*12e10*/  F2FP.F16.F32.PACK_AB R6, R123, R136 ;  /* 0x000000887b06723e */ /* 0x004fe200000000ff */
[----:B------:R-:W-:Y:S01]  /*12e20*/  FADD.FTZ R37, R37, R42 ;  /* 0x0000002a25257221 */ /* 0x000fe20000010000 */
[----:B---3--:R-:W-:Y:S01]  /*12e30*/  F2FP.F16.F32.PACK_AB R7, R46, R55 ;  /* 0x000000372e07723e */ /* 0x008fe200000000ff */
[----:B------:R-:W-:Y:S02]  /*12e40*/  FADD.FTZ R55, R55, R140 ;  /* 0x0000008c37377221 */ /* 0x000fe40000010000 */
[----:B------:R-:W-:Y:S02]  /*12e50*/  FADD.FTZ R34, R34, R37 ;  /* 0x0000002522227221 */ /* 0x000fe40000010000 */
[----:B------:R-:W-:Y:S01]  /*12e60*/  MUFU.EX2 R47, R57 ;  /* 0x00000039002f7308 */ /* 0x000fe20000000800 */
[----:B------:R-:W-:Y:S01]  /*12e70*/  FADD.FTZ R46, R46, R55 ;  /* 0x000000372e2e7221 */ /* 0x000fe20000010000 */
[----:B------:R-:W-:Y:S01]  /*12e80*/  HMMA.16816.F32 R112, R4, R12, R112 ;  /* 0x0000000c0470723c */ /* 0x000fe20000001870 */
[----:B------:R-:W-:-:S04]  /*12e90*/  FADD.FTZ R33, R33, R34 ;  /* 0x0000002221217221 */ /* 0x000fc80000010000 */
[----:B------:R-:W-:Y:S01]  /*12ea0*/  FADD.FTZ R30, R30, R33 ;  /* 0x000000211e1e7221 */ /* 0x000fe20000010000 */
[----:B------:R-:W-:Y:S02]  /*12eb0*/  MUFU.EX2 R51, R51 ;  /* 0x0000003300337308 */ /* 0x000fe40000000800 */
[----:B------:R-:W-:Y:S01]  /*12ec0*/  HMMA.16816.F32 R108, R4, R14, R108 ;  /* 0x0000000e046c723c */ /* 0x000fe2000000186c */
[----:B------:R-:W2:Y:S01]  /*12ed0*/  LDSM.16.MT88.4 R12, [R24+0xc800] ;  /* 0x00c80000180c783b */ /* 0x000ea20000004200 */
[----:B------:R-:W-:-:S04]  /*12ee0*/  FADD.FTZ R29, R29, R30 ;  /* 0x0000001e1d1d7221 */ /* 0x000fc80000010000 */
        /* <DEDUP_REMOVED lines=8> */
[----:B------:R-:W-:-:S04]  /*12f70*/  FADD.FTZ R65, R65, R66 ;  /* 0x0000004241417221 */ /* 0x000fc80000010000 */
[----:B------:R-:W-:Y:S01]  /*12f80*/  FADD.FTZ R64, R64, R65 ;  /* 0x0000004140407221 */ /* 0x000fe20000010000 */
[----:B------:R-:W5:Y:S01]  /*12f90*/  MUFU.EX2 R52, R53 ;  /* 0x0000003500347308 */ /* 0x000f620000000800 */
[----:B------:R-:W-:Y:S02]  /*12fa0*/  HMMA.16816.F32 R76, R4, R16, R76 ;  /* 0x00000010044c723c */ /* 0x000fe4000000184c */
[----:B------:R-:W-:-:S04]  /*12fb0*/  FADD.FTZ R173, R173, R64 ;  /* 0x00000040adad7221 */ /* 0x000fc80000010000 */
[----:B------:R-:W-:Y:S02]  /*12fc0*/  FADD.FTZ R126, R126, R173 ;  /* 0x000000ad7e7e7221 */ /* 0x000fe40000010000 */
[----:B------:R-:W-:Y:S01]  /*12fd0*/  HMMA.16816.F32 R80, R4, R18, R80 ;  /* 0x000000120450723c */ /* 0x000fe20000001850 */
[----:B------:R-:W4:Y:S01]  /*12fe0*/  LDSM.16.MT88.4 R16, [R24+0xe800] ;  /* 0x00e800001810783b */ /* 0x000f220000004200 */
        /* <DEDUP_REMOVED lines=16> */
[C---:B----4-:R-:W-:Y:S08]  /*130f0*/  HMMA.16816.F32 R104, R4.reuse, R16, R104 ;  /* 0x000000100468723c */ /* 0x050ff00000001868 */
[----:B------:R-:W-:Y:S01]  /*13100*/  HMMA.16816.F32 R100, R4, R18, R100 ;  /* 0x000000120464723c */ /* 0x000fe20000001864 */
[----:B------:R-:W-:Y:S01]  /*13110*/  F2FP.F16.F32.PACK_AB R4, R45, R48 ;  /* 0x000000302d04723e */ /* 0x000fe200000000ff */
[----:B------:R-:W4:Y:S01]  /*13120*/  LDSM.16.MT88.4 R16, [R144+0xcc00] ;  /* 0x00cc00009010783b */ /* 0x000f220000004200 */
[----:B---3--:R-:W-:Y:S01]  /*13130*/  F2FP.F16.F32.PACK_AB R5, R50, R51 ;  /* 0x000000333205723e */ /* 0x008fe200000000ff */
[----:B------:R-:W-:Y:S01]  /*13140*/  FADD.FTZ R48, R48, R123 ;  /* 0x0000007b30307221 */ /* 0x000fe20000010000 */
[----:B------:R-:W-:Y:S01]  /*13150*/  F2FP.F16.F32.PACK_AB R6, R47, R44 ;  /* 0x0000002c2f06723e */ /* 0x000fe200000000ff */
[----:B------:R-:W-:Y:S01]  /*13160*/  FADD.FTZ R51, R51, R46 ;  /* 0x0000002e33337221 */ /* 0x000fe20000010000 */
[----:B-----5:R-:W-:Y:S01]  /*13170*/  F2FP.F16.F32.PACK_AB R7, R52, R49 ;  /* 0x000000313407723e */ /* 0x020fe200000000ff */
[----:B------:R-:W-:-:S02]  /*13180*/  FADD.FTZ R45, R45, R48 ;  /* 0x000000302d2d7221 */ /* 0x000fc40000010000 */
[----:B------:R-:W-:Y:S02]  /*13190*/  FADD.FTZ R50, R50, R51 ;  /* 0x0000003332327221 */ /* 0x000fe40000010000 */
[----:B------:R-:W-:Y:S02]  /*131a0*/  FADD.FTZ R44, R44, R45 ;  /* 0x0000002d2c2c7221 */ /* 0x000fe40000010000 */
[----:B--2---:R-:W-:Y:S01]  /*131b0*/  HMMA.16816.F32 R112, R4, R12, R112 ;  /* 0x0000000c0470723c */ /* 0x004fe20000001870 */
[----:B------:R-:W-:Y:S01]  /*131c0*/  FADD.FTZ R49, R49, R50 ;  /* 0x0000003231317221 */ /* 0x000fe20000010000 */
[----:B------:R-:W-:-:S03]  /*131d0*/  FADD.FTZ R168, R47, R44 ;  /* 0x0000002c2fa87221 */ /* 0x000fc60000010000 */
[----:B------:R-:W-:-:S03]  /*131e0*/  FADD.FTZ R167, R52, R49 ;  /* 0x0000003134a77221 */ /* 0x000fc60000010000 */
[C---:B------:R-:W-:Y:S01]  /*131f0*/  HMMA.16816.F32 R108, R4.reuse, R14, R108 ;  /* 0x0000000e046c723c */ /* 0x040fe2000000186c */
[----:B------:R-:W2:Y:S04]  /*13200*/  LDSM.16.MT88.4 R12, [R24+0xcc00] ;  /* 0x00cc0000180c783b */ /* 0x000ea80000004200 */
[----:B------:R-:W-:Y:S03]  /*13210*/  LDSM.16.MT88.4 R24, [R24+0xec00] ;  /* 0x00ec00001818783b */ /* 0x000fe60000004200 */
[C---:B-1----:R-:W-:Y:S08]  /*13220*/  HMMA.16816.F32 R68, R4.reuse, R8, R68 ;  /* 0x000000080444723c */ /* 0x042ff00000001844 */
[C---:B------:R-:W-:Y:S01]  /*13230*/  HMMA.16816.F32 R72, R4.reuse, R10, R72 ;  /* 0x0000000a0448723c */ /* 0x040fe20000001848 */
[----:B------:R-:W1:Y:S07]  /*13240*/  LDSM.16.MT88.4 R8, [R144+0xec00] ;  /* 0x00ec00009008783b */ /* 0x000e6e0000004200 */
[C---:B----4-:R-:W-:Y:S08]  /*13250*/  HMMA.16816.F32 R76, R4.reuse, R16, R76 ;  /* 0x00000010044c723c */ /* 0x050ff0000000184c */
[C---:B------:R-:W-:Y:S08]  /*13260*/  HMMA.16816.F32 R80, R4.reuse, R18, R80 ;  /* 0x000000120450723c */ /* 0x040ff00000001850 */
[C---:B--2---:R-:W-:Y:S08]  /*13270*/  HMMA.16816.F32 R84, R4.reuse, R12, R84 ;  /* 0x0000000c0454723c */ /* 0x044ff00000001854 */
[C---:B------:R-:W-:Y:S08]  /*13280*/  HMMA.16816.F32 R88, R4.reuse, R14, R88 ;  /* 0x0000000e0458723c */ /* 0x040ff00000001858 */
[C---:B-1----:R-:W-:Y:S08]  /*13290*/  HMMA.16816.F32 R92, R4.reuse, R8, R92 ;  /* 0x00000008045c723c */ /* 0x042ff0000000185c */
[C---:B------:R-:W-:Y:S08]  /*132a0*/  HMMA.16816.F32 R96, R4.reuse, R10, R96 ;  /* 0x0000000a0460723c */ /* 0x040ff00000001860 */
        /* <DEDUP_REMOVED lines=71> */
.L_x_2040:
        /* <DEDUP_REMOVED lines=8> */
.L_x_2041:
[----:B------:R-:W1:Y:S01]  /*137a0*/  LDCU UR5, c[0x0][0x440] ;  /* 0x00008800ff0577ac */ /* 0x000e620008000800 */
[----:B------:R-:W2:Y:S01]  /*137b0*/  S2R R8, SR_TID.X ;  /* 0x0000000000087919 */ /* 0x000ea20000002100 */
[----:B------:R-:W-:Y:S01]  /*137c0*/  IMAD.MOV.U32 R60, RZ, RZ, 0x20 ;  /* 0x00000020ff3c7424 */ /* 0x000fe200078e00ff */
[----:B------:R-:W3:Y:S01]  /*137d0*/  LDCU UR4, c[0x0][0x3c4] ;  /* 0x00007880ff0477ac */ /* 0x000ee20008000800 */
[----:B------:R-:W-:-:S06]  /*137e0*/  USHF.L.U32 UR9, UR8, 0x6, URZ ;  /* 0x0000000608097899 */ /* 0x000fcc00080006ff */
[----:B------:R-:W-:Y:S02]  /*137f0*/  IADD3 R4, P0, PT, R150, UR9, RZ ;  /* 0x0000000996047c10 */ /* 0x000fe4000ff1e0ff */
[----:B-1----:R-:W-:Y:S02]  /*13800*/  ISETP.GE.AND P4, PT, R118, UR5, PT ;  /* 0x0000000576007c0c */ /* 0x002fe4000bf86270 */
[----:B------:R-:W-:Y:S02]  /*13810*/  ISETP.GE.AND P3, PT, R117, UR5, PT ;  /* 0x0000000575007c0c */ /* 0x000fe4000bf66270 */
[----:B------:R-:W-:Y:S01]  /*13820*/  ISETP.GE.AND P2, PT, R116, UR5, PT ;  /* 0x0000000574007c0c */ /* 0x000fe2000bf46270 */
[----:B---3--:R-:W-:-:S06]  /*13830*/  USHF.L.U64.HI UR4, UR8, 0x6, UR4 ;  /* 0x0000000608047899 */ /* 0x008fcc0008010204 */
[----:B------:R-:W-:Y:S02]  /*13840*/  IADD3.X R5, PT, PT, R151, UR4, RZ, P0, !PT ;  /* 0x0000000497057c10 */ /* 0x000fe400087fe4ff */
[----:B------:R-:W-:Y:S01]  /*13850*/  @!PT LDS RZ, [RZ] ;  /* 0x00000000fffff984 */ /* 0x000fe20000000800 */
[----:B------:R-:W-:Y:S01]  /*13860*/  @!PT LDS RZ, [RZ] ;  /* 0x00000000fffff984 */ /* 0x000fe20000000800 */
[----:B------:R-:W-:Y:S01]  /*13870*/  @!PT LDS RZ, [RZ] ;  /* 0x00000000fffff984 */ /* 0x000fe20000000800 */
[----:B------:R-:W-:Y:S01]  /*13880*/  @!P4 LDGSTS.E.BYPASS.LTC128B.128 [R161+0x9000], desc[UR6][R150.64] ;  /* 0x0900000096a1cfae */ /* 0x000fe2000b981a06 */
[----:B------:R-:W-:-:S03]  /*13890*/  IADD3 R12, P0, PT, R4, UR9, RZ ;  /* 0x00000009040c7c10 */ /* 0x000fc6000ff1e0ff */
[----:B------:R-:W-:Y:S01]  /*138a0*/  @P4 STS.128 [R161+0x9000], RZ ;  /* 0x009000ffa1004388 */ /* 0x000fe20000000c00 */
[----:B------:R-:W-:Y:S02]  /*138b0*/  IADD3.X R13, PT, PT, R5, UR4, RZ, P0, !PT ;  /* 0x00000004050d7c10 */ /* 0x000fe400087fe4ff */
[----:B------:R-:W-:Y:S01]  /*138c0*/  IADD3 R10, P0, PT, R12, UR9, RZ ;  /* 0x000000090c0a7c10 */ /* 0x000fe2000ff1e0ff */
[----:B------:R-:W-:Y:S01]  /*138d0*/  @!PT LDS RZ, [RZ] ;  /* 0x00000000fffff984 */ /* 0x000fe20000000800 */
[----:B------:R-:W-:Y:S01]  /*138e0*/  @!PT LDS RZ, [RZ] ;  /* 0x00000000fffff984 */ /* 0x000fe20000000800 */
[----:B------:R-:W-:Y:S01]  /*138f0*/  @!PT LDS RZ, [RZ] ;  /* 0x00000000fffff984 */ /* 0x000fe20000000800 */
[----:B------:R-:W-:Y:S03]  /*13900*/  @!P3 LDGSTS.E.BYPASS.LTC128B.128 [R161+0xb000], desc[UR6][R150.64+0x40] ;  /* 0x0b00004096a1bfae */ /* 0x000fe6000b981a06 */
[----:B------:R-:W-:Y:S01]  /*13910*/  IADD3.X R11, PT, PT, R13, UR4, RZ, P0, !PT ;  /* 0x000000040d0b7c10 */ /* 0x000fe200087fe4ff */
[----:B------:R-:W-:Y:S01]  /*13920*/  @P3 STS.128 [R161+0xb000], RZ ;  /* 0x00b000ffa1003388 */ /* 0x000fe20000000c00 */
[----:B--2---:R-:W-:-:S03]  /*13930*/  LOP3.LUT P0, RZ, R8, 0x4, RZ, 0xc0, !PT ;  /* 0x0000000408ff7812 */ /* 0x004fc6000780c0ff */
[----:B------:R-:W-:Y:S01]  /*13940*/  @!PT LDS RZ, [RZ] ;  /* 0x00000000fffff984 */ /* 0x000fe20000000800 */
[----:B------:R-:W-:Y:S01]  /*13950*/  @!PT LDS RZ, [RZ] ;  /* 0x00000000fffff984 */ /* 0x000fe20000000800 */
[----:B------:R-:W-:Y:S01]  /*13960*/  @!PT LDS RZ, [RZ] ;  /* 0x00000000fffff984 */ /* 0x000fe20000000800 */
[----:B------:R-:W-:Y:S01]  /*13970*/  @!P2 LDGSTS.E.BYPASS.LTC128B.128 [R161+0xd000], desc[UR6][R150.64+0x80] ;  /* 0x0d00008096a1afae */ /* 0x000fe2000b981a06 */
[----:B------:R-:W-:-:S03]  /*13980*/  SEL R60, R60, 0xffffffe0, !P0 ;  /* 0xffffffe03c3c7807 */ /* 0x000fc60004000000 */
[----:B------:R-:W-:Y:S02]  /*13990*/  @P2 STS.128 [R161+0xd000], RZ ;  /* 0x00d000ffa1002388 */ /* 0x000fe40000000c00 */
[--C-:B------:R-:W-:Y:S02]  /*139a0*/  IMAD.IADD R62, R146, 0x1, R60.reuse ;  /* 0x00000001923e7824 */ /* 0x100fe400078e023c */
[----:B------:R-:W-:Y:S01]  /*139b0*/  @!PT LDS RZ, [RZ] ;  /* 0x00000000fffff984 */ /* 0x000fe20000000800 */
[----:B------:R-:W-:Y:S01]  /*139c0*/  @!PT LDS RZ, [RZ] ;  /* 0x00000000fffff984 */ /* 0x000fe20000000800 */
[----:B------:R-:W-:Y:S01]  /*139d0*/  @!PT LDS RZ, [RZ] ;  /* 0x00000000fffff984 */ /* 0x000fe20000000800 */
[----:B------:R-:W-:Y:S01]  /*139e0*/  @!P4 LDGSTS.E.BYPASS.LTC128B.128 [R161+0x9800], desc[UR6][R4.64] ;  /* 0x0980000004a1cfae */ /* 0x000fe2000b981a06 */
[----:B------:R-:W-:-:S03]  /*139f0*/  IMAD.IADD R60, R145, 0x1, R60 ;  /* 0x00000001913c7824 */ /* 0x000fc600078e023c */
        /* <DEDUP_REMOVED lines=41> */
[----:B-1----:R-:W-:Y:S04]  /*13c90*/  LDSM.16.M88.4 R4, [R146] ;  /* 0x000000009204783b */ /* 0x002fe80000000200 */
[----:B------:R-:W1:Y:S04]  /*13ca0*/  LDSM.16.M88.4 R64, [R145+0x3000] ;  /* 0x003000009140783b */ /* 0x000e680000000200 */
[----:B------:R-:W-:Y:S04]  /*13cb0*/  LDSM.16.M88.4 R132, [R62] ;  /* 0x000000003e84783b */ /* 0x000fe80000000200 */
[----:B--2---:R-:W-:Y:S04]  /*13cc0*/  LDSM.16.M88.4 R12, [R60+0x3000] ;  /* 0x003000003c0c783b */ /* 0x004fe80000000200 */
[----:B------:R-:W2:Y:S04]  /*13cd0*/  LDSM.16.M88.4 R44, [R145+0x3800] ;  /* 0x00380000912c783b */ /* 0x000ea80000000200 */
[----:B------:R-:W4:Y:S04]  /*13ce0*/  LDSM.16.M88.4 R36, [R145+0x3c00] ;  /* 0x003c00009124783b */ /* 0x000f280000000200 */
[----:B------:R-:W5:Y:S04]  /*13cf0*/  LDSM.16.M88.4 R128, [R60+0x3800] ;  /* 0x003800003c80783b */ /* 0x000f680000000200 */
[----:B------:R-:W5:Y:S04]  /*13d00*/  LDSM.16.M88.4 R124, [R60+0x3c00] ;  /* 0x003c00003c7c783b */ /* 0x000f680000000200 */
[----:B------:R-:W5:Y:S04]  /*13d10*/  LDSM.16.M88.4 R52, [R145+0x3400] ;  /* 0x003400009134783b */ /* 0x000f680000000200 */
[----:B------:R-:W5:Y:S04]  /*13d20*/  LDSM.16.M88.4 R20, [R145+0x4400] ;  /* 0x004400009114783b */ /* 0x000f680000000200 */
[----:B---3--:R-:W-:Y:S01]  /*13d30*/  LDSM.16.M88.4 R8, [R60+0x3400] ;  /* 0x003400003c08783b */ /* 0x008fe20000000200 */
[C---:B-1----:R-:W-:Y:S03]  /*13d40*/  HMMA.16816.F32 R120, R4.reuse, R64, RZ ;  /* 0x000000400478723c */ /* 0x042fe600000018ff */
[----:B------:R-:W-:Y:S04]  /*13d50*/  LDSM.16.M88.4 R28, [R145+0x4000] ;  /* 0x00400000911c783b */ /* 0x000fe80000000200 */
[----:B------:R-:W-:Y:S01]  /*13d60*/  LDSM.16.M88.4 R140, [R145+0x4c00] ;  /* 0x004c0000918c783b */ /* 0x000fe20000000200 */
[C---:B------:R-:W-:Y:S03]  /*13d70*/  HMMA.16816.F32 R64, R4.reuse, R66, RZ ;  /* 0x000000420440723c */ /* 0x040fe600000018ff */
[----:B------:R-:W-:Y:S04]  /*13d80*/  LDSM.16.M88.4 R136, [R60+0x4000] ;  /* 0x004000003c88783b */ /* 0x000fe80000000200 */
[----:B------:R-:W0:Y:S01]  /*13d90*/  LDGDEPBAR ;  /* 0x00000000000079af */ /* 0x000e220000000000 */
[----:B--2---:R-:W-:Y:S08]  /*13da0*/  HMMA.16816.F32 R48, R4, R44, RZ ;  /* 0x0000002c0430723c */ /* 0x004ff000000018ff */
[C---:B------:R-:W-:Y:S08]  /*13db0*/  HMMA.16816.F32 R120, R132.reuse, R12, R120 ;  /* 0x0000000c8478723c */ /* 0x040ff00000001878 */
[----:B------:R-:W-:Y:S01]  /*13dc0*/  HMMA.16816.F32 R64, R132, R14, R64 ;  /* 0x0000000e8440723c */ /* 0x000fe20000001840 */
[----:B------:R-:W1:Y:S07]  /*13dd0*/  LDSM.16.M88.4 R12, [R145+0x4800] ;  /* 0x00480000910c783b */ /* 0x000e6e0000000200 */
[C---:B----4-:R-:W-:Y:S08]  /*13de0*/  HMMA.16816.F32 R40, R4.reuse, R36, RZ ;  /* 0x000000240428723c */ /* 0x050ff000000018ff */
[C---:B------:R-:W-:Y:S08]  /*13df0*/  HMMA.16816.F32 R44, R4.reuse, R46, RZ ;  /* 0x0000002e042c723c */ /* 0x040ff000000018ff */
[----:B------:R-:W-:Y:S08]  /*13e00*/  HMMA.16816.F32 R36, R4, R38, RZ ;  /* 0x000000260424723c */ /* 0x000ff000000018ff */
[C---:B-----5:R-:W-:Y:S08]  /*13e10*/  HMMA.16816.F32 R48, R132.reuse, R128, R48 ;  /* 0x000000808430723c */ /* 0x060ff00000001830 */
[C---:B------:R-:W-:Y:S01]  /*13e20*/  HMMA.16816.F32 R44, R132.reuse, R130, R44 ;  /* 0x00000082842c723c */ /* 0x040fe2000000182c */
[----:B------:R-:W2:Y:S07]  /*13e30*/  LDSM.16.M88.4 R128, [R60+0x4400] ;  /* 0x004400003c80783b */ /* 0x000eae0000000200 */
[C---:B------:R-:W-:Y:S08]  /*13e40*/  HMMA.16816.F32 R40, R132.reuse, R124, R40 ;  /* 0x0000007c8428723c */ /* 0x040ff00000001828 */
[----:B------:R-:W-:Y:S01]  /*13e50*/  HMMA.16816.F32 R36, R132, R126, R36 ;  /* 0x0000007e8424723c */ /* 0x000fe20000001824 */
[----:B------:R-:W3:Y:S07]  /*13e60*/  LDSM.16.M88.4 R124, [R60+0x4800] ;  /* 0x004800003c7c783b */ /* 0x000eee0000000200 */
[C---:B------:R-:W-:Y:S08]  /*13e70*/  HMMA.16816.F32 R56, R4.reuse, R52, RZ ;  /* 0x000000340438723c */ /* 0x040ff000000018ff */
[C---:B------:R-:W-:Y:S08]  /*13e80*/  HMMA.16816.F32 R52, R4.reuse, R54, RZ ;  /* 0x000000360434723c */ /* 0x040ff000000018ff */
[C---:B------:R-:W-:Y:S08]  /*13e90*/  HMMA.16816.F32 R24, R4.reuse, R20, RZ ;  /* 0x000000140418723c */ /* 0x040ff000000018ff */
[C---:B-1----:R-:W-:Y:S08]  /*13ea0*/  HMMA.16816.F32 R16, R4.reuse, R12, RZ ;  /* 0x0000000c0410723c */ /* 0x042ff000000018ff */
[C---:B------:R-:W-:Y:S08]  /*13eb0*/  HMMA.16816.F32 R20, R4.reuse, R22, RZ ;  /* 0x000000160414723c */ /* 0x040ff000000018ff */
[----:B------:R-:W-:Y:S08]  /*13ec0*/  HMMA.16816.F32 R12, R4, R14, RZ ;  /* 0x0000000e040c723c */ /* 0x000ff000000018ff */
[----:B------:R-:W-:Y:S08]  /*13ed0*/  HMMA.16816.F32 R56, R132, R8, R56 ;  /* 0x000000088438723c */ /* 0x000ff00000001838 */
[----:B------:R-:W-:Y:S08]  /*13ee0*/  HMMA.16816.F32 R32, R4, R28, RZ ;  /* 0x0000001c0420723c */ /* 0x000ff000000018ff */
[----:B------:R-:W-:Y:S08]  /*13ef0*/  HMMA.16816.F32 R52, R132, R10, R52 ;  /* 0x0000000a8434723c */ /* 0x000ff00000001834 */
[C---:B------:R-:W-:Y:S08]  /*13f00*/  HMMA.16816.F32 R28, R4.reuse, R30, RZ ;  /* 0x0000001e041c723c */ /* 0x040ff000000018ff */
[C---:B------:R-:W-:Y:S08]  /*13f10*/  HMMA.16816.F32 R8, R4.reuse, R140, RZ ;  /* 0x0000008c0408723c */ /* 0x040ff000000018ff */
[----:B------:R-:W-:Y:S01]  /*13f20*/  HMMA.16816.F32 R4, R4, R142, RZ ;  /* 0x0000008e0404723c */ /* 0x000fe200000018ff */
        /* <DEDUP_REMOVED lines=26> */
[----:B------:R-:W2:Y:S07]  /*140d0*/  LDSM.16.M88.4 R124, [R145+0x6800] ;  /* 0x00680000917c783b */ /* 0x000eae0000000200 */
[C---:B------:R-:W-:Y:S01]  /*140e0*/  HMMA.16816.F32 R28, R128.reuse, R142, R28 ;  /* 0x0000008e801c723c */ /* 0x040fe2000000181c */
[----:B------:R-:W-:Y:S07]  /*140f0*/  LDSM.16.M88.4 R140, [R60+0x5400] ;  /* 0x005400003c8c783b */ /* 0x000fee0000000200 */
[C---:B---3--:R-:W-:Y:S08]  /*14100*/  HMMA.16816.F32 R8, R128.reuse, R136, R8 ;  /* 0x000000888008723c */ /* 0x048ff00000001808 */
[C---:B-1----:R-:W-:Y:S08]  /*14110*/  HMMA.16816.F32 R24, R128.reuse, R132, R24 ;  /* 0x000000848018723c */ /* 0x042ff00000001818 */
[C---:B------:R-:W-:Y:S01]  /*14120*/  HMMA.16816.F32 R20, R128.reuse, R134, R20 ;  /* 0x000000868014723c */ /* 0x040fe20000001814 */
[----:B------:R-:W1:Y:S07]  /*14130*/  LDSM.16.M88.4 R132, [R62+0x1000] ;  /* 0x001000003e84783b */ /* 0x000e6e0000000200 */
        /* <DEDUP_REMOVED lines=10> */
[C---:B--2---:R-:W-:Y:S08]  /*141e0*/  HMMA.16816.F32 R120, R132.reuse, R124, R120 ;  /* 0x0000007c8478723c */ /* 0x044ff00000001878 */
[C---:B------:R-:W-:Y:S01]  /*141f0*/  HMMA.16816.F32 R64, R132.reuse, R126, R64 ;  /* 0x0000007e8440723c */ /* 0x040fe20000001840 */
[----:B------:R-:W2:Y:S07]  /*14200*/  LDSM.16.M88.4 R124, [R60+0x5c00] ;  /* 0x005c00003c7c783b */ /* 0x000eae0000000200 */
[C---:B----4-:R-:W-:Y:S08]  /*14210*/  HMMA.16816.F32 R48, R132.reuse, R128, R48 ;  /* 0x000000808430723c */ /* 0x050ff00000001830 */
[C---:B------:R-:W-:Y:S01]  /*14220*/  HMMA.16816.F32 R44, R132.reuse, R130, R44 ;  /* 0x00000082842c723c */ /* 0x040fe2000000182c */
[----:B------:R-:W3:Y:S07]  /*14230*/  LDSM.16.M88.4 R128, [R60+0x6400] ;  /* 0x006400003c80783b */ /* 0x000eee0000000200 */
        /* <DEDUP_REMOVED lines=11> */
[C---:B-1----:R-:W-:Y:S08]  /*142f0*/  HMMA.16816.F32 R16, R132.reuse, R124, R16 ;  /* 0x0000007c8410723c */ /* 0x042ff00000001810 */
        /* <DEDUP_REMOVED lines=13> */
[C---:B-1----:R-:W-:Y:S08]  /*143d0*/  HMMA.16816.F32 R40, R124.reuse, R128, R40 ;  /* 0x000000807c28723c */ /* 0x042ff00000001828 */
[C---:B------:R-:W-:Y:S01]  /*143e0*/  HMMA.16816.F32 R36, R124.reuse, R130, R36 ;  /* 0x000000827c24723c */ /* 0x040fe20000001824 */
[----:B------:R-:W1:Y:S07]  /*143f0*/  LDSM.16.M88.4 R128, [R145+0x8c00] ;  /* 0x008c00009180783b */ /* 0x000e6e0000000200 */
[C---:B------:R-:W-:Y:S01]  /*14400*/  HMMA.16816.F32 R28, R124.reuse, R142, R28 ;  /* 0x0000008e7c1c723c */ /* 0x040fe2000000181c */
[----:B------:R4:W-:Y:S07]  /*14410*/  LDSM.16.M88.4 R140, [R62+0x2000] ;  /* 0x002000003e8c783b */ /* 0x0009ee0000000200 */
[C---:B---3--:R-:W-:Y:S08]  /*14420*/  HMMA.16816.F32 R24, R124.reuse, R136, R24 ;  /* 0x000000887c18723c */ /* 0x048ff00000001818 */
[C---:B------:R-:W-:Y:S01]  /*14430*/  HMMA.16816.F32 R20, R124.reuse, R138, R20 ;  /* 0x0000008a7c14723c */ /* 0x040fe20000001814 */
[----:B------:R-:W3:Y:S07]  /*14440*/  LDSM.16.M88.4 R136, [R60+0x7000] ;  /* 0x007000003c88783b */ /* 0x000eee0000000200 */
[----:B--2---:R-:W-:Y:S01]  /*14450*/  HMMA.16816.F32 R16, R124, R132, R16 ;  /* 0x000000847c10723c */ /* 0x004fe20000001810 */
[----:B----4-:R-:W-:-:S07]  /*14460*/  IMAD.SHL.U32 R62, R61, 0x80, RZ ;  /* 0x000000803d3e7824 */ /* 0x010fce00078e00ff */
[C---:B------:R-:W-:Y:S01]  /*14470*/  HMMA.16816.F32 R12, R124.reuse, R134, R12 ;  /* 0x000000867c0c723c */ /* 0x040fe2000000180c */
[----:B------:R-:W2:Y:S07]  /*14480*/  LDSM.16.M88.4 R132, [R60+0x7400] ;  /* 0x007400003c84783b */ /* 0x000eae0000000200 */
[C---:B-1----:R-:W-:Y:S08]  /*14490*/  HMMA.16816.F32 R8, R124.reuse, R128, R8 ;  /* 0x000000807c08723c */ /* 0x042ff00000001808 */
[----:B------:R-:W-:Y:S01]  /*144a0*/  HMMA.16816.F32 R4, R124, R130, R4 ;  /* 0x000000827c04723c */ /* 0x000fe20000001804 */
[----:B------:R-:W1:Y:S04]  /*144b0*/  LDSM.16.M88.4 R128, [R60+0x7800] ;  /* 0x007800003c80783b */ /* 0x000e680000000200 */
[----:B------:R-:W4:Y:S03]  /*144c0*/  LDSM.16.M88.4 R124, [R60+0x7c00] ;  /* 0x007c00003c7c783b */ /* 0x000f260000000200 */
        /* <DEDUP_REMOVED lines=9> */
[C---:B----4-:R-:W-:Y:S08]  /*14560*/  HMMA.16816.F32 R40, R140.reuse, R124, R40 ;  /* 0x0000007c8c28723c */ /* 0x050ff00000001828 */
[----:B------:R-:W-:Y:S01]  /*14570*/  HMMA.16816.F32 R36, R140, R126, R36 ;  /* 0x0000007e8c24723c */ /* 0x000fe20000001824 */
[----:B------:R-:W4:Y:S01]  /*14580*/  LDSM.16.M88.4 R124, [R60+0x8c00] ;  /* 0x008c00003c7c783b */ /* 0x000f220000000200 */
[----:B------:R-:W-:-:S06]  /*14590*/  DEPBAR.LE SB0, 0x0 ;  /* 0x000080000000791a */ /* 0x000fcc0000000000 */
[C---:B---3--:R-:W-:Y:S08]  /*145a0*/  HMMA.16816.F32 R32, R140.reuse, R136, R32 ;  /* 0x000000888c20723c */ /* 0x048ff00000001820 */
[C---:B--2---:R-:W-:Y:S08]  /*145b0*/  HMMA.16816.F32 R20, R140.reuse, R134, R20 ;  /* 0x000000868c14723c */ /* 0x044ff00000001814 */
[C---:B------:R-:W-:Y:S08]  /*145c0*/  HMMA.16816.F32 R28, R140.reuse, R138, R28 ;  /* 0x0000008a8c1c723c */ /* 0x040ff0000000181c */
[----:B-1----:R-:W-:Y:S01]  /*145d0*/  HMMA.16816.F32 R16, R140, R128, R16 ;  /* 0x000000808c10723c */ /* 0x002fe20000001810 */
[----:B------:R-:W-:-:S04]  /*145e0*/  VIADD R128, R62, 0xffffff80 ;  /* 0xffffff803e807836 */ /* 0x000fc80000000000 */
[----:B------:R-:W-:-:S03]  /*145f0*/  IMAD.IADD R128, R128, 0x1, R63 ;  /* 0x0000000180807824 */ /* 0x000fc600078e023f */
[C---:B------:R-:W-:Y:S08]  /*14600*/  HMMA.16816.F32 R24, R140.reuse, R132, R24 ;  /* 0x000000848c18723c */ /* 0x040ff00000001818 */
[----:B----4-:R-:W-:Y:S01]  /*14610*/  HMMA.16816.F32 R4, R140, R126, R4 ;  /* 0x0000007e8c04723c */ /* 0x010fe20000001804 */
[----:B------:R-:W-:-:S05]  /*14620*/  VIADD R126, R128, 0xffffff80 ;  /* 0xffffff80807e7836 */ /* 0x000fca0000000000 */
[----:B------:R-:W-:Y:S02]  /*14630*/  I2FP.F32.U32 R60, R126 ;  /* 0x0000007e003c7245 */ /* 0x000fe40000201000 */
[C---:B------:R-:W-:Y:S01]  /*14640*/  HMMA.16816.F32 R8, R140.reuse, R124, R8 ;  /* 0x0000007c8c08723c */ /* 0x040fe20000001808 */
[----:B------:R-:W-:Y:S01]  /*14650*/  VIADD R124, R128, 0xfffffff8 ;  /* 0xfffffff8807c7836 */ /* 0x000fe20000000000 */
[----:B------:R-:W-:Y:S01]  /*14660*/  BAR.SYNC.DEFER_BLOCKING 0x0 ;  /* 0x0000000000007b1d */ /* 0x000fe20000010000 */
[CC--:B------:R-:W-:Y:S01]  /*14670*/  FFMA.FTZ R120, R3.reuse, R60.reuse, R120 ;  /* 0x0000003c03787223 */ /* 0x0c0fe20000010078 */
[----:B------:R-:W-:Y:S01]  /*14680*/  FFMA.FTZ R135, R3, R60, R122 ;  /* 0x0000003c03877223 */ /* 0x000fe2000001007a */
[-C--:B------:R-:W-:Y:S01]  /*14690*/  ISETP.GE.AND P0, PT, R126, R149.reuse, PT ;  /* 0x000000957e00720c */ /* 0x080fe20003f06270 */
[----:B------:R-:W-:Y:S01]  /*146a0*/  VIADD R122, R128, 0xffffff81 ;  /* 0xffffff81807a7836 */ /* 0x000fe20000000000 */
[----:B------:R-:W-:Y:S01]  /*146b0*/  I2FP.F32.U32 R60, R124 ;  /* 0x0000007c003c7245 */ /* 0x000fe20000201000 */
[----:B------:R-:W-:Y:S01]  /*146c0*/  HMMA.16816.F32 R12, R140, R130, R12 ;  /* 0x000000828c0c723c */ /* 0x000fe2000000180c */
[----:B------:R-:W-:-:S02]  /*146d0*/  ISETP.GE.AND P6, PT, R124, R149, PT ;  /* 0x000000957c00720c */ /* 0x000fc40003fc6270 */
[----:B------:R-:W-:Y:S01]  /*146e0*/  ISETP.GE.AND P1, PT, R124, R162, PT ;  /* 0x000000a27c00720c */ /* 0x000fe20003f26270 */
[CC--:B------:R-:W-:Y:S01]  /*146f0*/  FFMA.FTZ R4, R3.reuse, R60.reuse, R4 ;  /* 0x0000003c03047223 */ /* 0x0c0fe20000010004 */
[----:B------:R-:W-:Y:S01]  /*14700*/  FFMA.FTZ R60, R3, R60, R6 ;  /* 0x0000003c033c7223 */ /* 0x000fe20000010006 */
[----:B------:R-:W-:Y:S01]  /*14710*/  VIADD R6, R128, 0xffffff88 ;  /* 0xffffff8880067836 */ /* 0x000fe20000000000 */
[----:B------:R-:W-:Y:S02]  /*14720*/  FSEL R133, R120, -INF , !P0 ;  /* 0xff80000078857808 */ /* 0x000fe40004000000 */
[----:B------:R-:W-:Y:S02]  /*14730*/  FSEL R142, R4, -INF , !P6 ;  /* 0xff800000048e7808 */ /* 0x000fe40007000000 */
[----:B------:R-:W-:Y:S02]  /*14740*/  FSEL R60, R60, -INF , !P1 ;  /* 0xff8000003c3c7808 */ /* 0x000fe40004800000 */
[----:B------:R-:W-:-:S02]  /*14750*/  ISETP.GE.AND P6, PT, R6, R149, PT ;  /* 0x000000950600720c */ /* 0x000fc40003fc6270 */
[----:B------:R-:W-:Y:S02]  /*14760*/  ISETP.GE.AND P1, PT, R6, R162, PT ;  /* 0x000000a20600720c */ /* 0x000fe40003f26270 */
[----:B------:R-:W-:Y:S02]  /*14770*/  I2FP.F32.U32 R6, R6 ;  /* 0x0000000600067245 */ /* 0x000fe40000201000 */
[----:B------:R-:W-:Y:S02]  /*14780*/  I2FP.F32.U32 R120, R122 ;  /* 0x0000007a00787245 */ /* 0x000fe40000201000 */
[----:B------:R-:W-:Y:S01]  /*14790*/  ISETP.GE.AND P5, PT, R126, R162, PT ;  /* 0x000000a27e00720c */ /* 0x000fe20003fa6270 */
[CC--:B------:R-:W-:Y:S01]  /*147a0*/  FFMA.FTZ R247, R3.reuse, R6.reuse, R64 ;  /* 0x0000000603f77223 */ /* 0x0c0fe20000010040 */
[C---:B------:R-:W-:Y:S01]  /*147b0*/  FFMA.FTZ R66, R3.reuse, R6, R66 ;  /* 0x0000000603427223 */ /* 0x040fe20000010042 */
[----:B------:R-:W-:Y:S02]  /*147c0*/  VIADD R6, R128, 0xffffff90 ;  /* 0xffffff9080067836 */ /* 0x000fe40000000000 */
[CC--:B------:R-:W-:Y:S01]  /*147d0*/  FFMA.FTZ R121, R3.reuse, R120.reuse, R121 ;  /* 0x0000007803797223 */ /* 0x0c0fe20000010079 */
[-C--:B------:R-:W-:Y:S01]  /*147e0*/  ISETP.GE.AND P0, PT, R122, R149.reuse, PT ;  /* 0x000000957a00720c */ /* 0x080fe20003f06270 */
[----:B------:R-:W-:Y:S01]  /*147f0*/  FFMA.FTZ R123, R3, R120, R123 ;  /* 0x00000078037b7223 */ /* 0x000fe2000001007b */
[----:B------:R-:W-:Y:S01]  /*14800*/  FSEL R247, R247, -INF , !P6 ;  /* 0xff800000f7f77808 */ /* 0x000fe20007000000 */
        /* <DEDUP_REMOVED lines=8> */
[C---:B------:R-:W-:Y:S01]  /*14890*/  FFMA.FTZ R121, R3.reuse, R6, R56 ;  /* 0x0000000603797223 */ /* 0x040fe20000010038 */
[----:B------:R-:W-:Y:S01]  /*148a0*/  ISETP.GE.AND P5, PT, R122, R162, PT ;  /* 0x000000a27a00720c */ /* 0x000fe20003fa6270 */
[----:B------:R-:W-:Y:S01]  /*148b0*/  FFMA.FTZ R58, R3, R6, R58 ;  /* 0x00000006033a7223 */ /* 0x000fe2000001003a */
[C---:B------:R-:W-:Y:S01]  /*148c0*/  VIADD R6, R128.reuse, 0xffffff98 ;  /* 0xffffff9880067836 */ /* 0x040fe20000000000 */
[----:B------:R-:W-:Y:S01]  /*148d0*/  I2FP.F32.U32 R4, R120 ;  /* 0x0000007800047245 */ /* 0x000fe20000201000 */
[----:B------:R-:W-:Y:S01]  /*148e0*/  VIADD R56, R128, 0xffffff99 ;  /* 0xffffff9980387836 */ /* 0x000fe20000000000 */
[----:B------:R-:W-:-:S02]  /*148f0*/  FSEL R239, R123, -INF , !P5 ;  /* 0xff8000007bef7808 */ /* 0x000fc40006800000 */
        /* <DEDUP_REMOVED lines=8> */
[----:B------:R-:W-:Y:S01]  /*14980*/  ISETP.GE.AND P5, PT, R120, R162, PT ;  /* 0x000000a27800720c */ /* 0x000fe20003fa6270 */
[CC--:B------:R-:W-:Y:S01]  /*14990*/  FFMA.FTZ R235, R3.reuse, R6.reuse, R52 ;  /* 0x0000000603eb7223 */ /* 0x0c0fe20000010034 */
[----:B------:R-:W-:Y:S01]  /*149a0*/  FFMA.FTZ R54, R3, R6, R54 ;  /* 0x0000000603367223 */ /* 0x000fe20000010036 */
[C---:B------:R-:W-:Y:S01]  /*149b0*/  VIADD R6, R128.reuse, 0xffffffa0 ;  /* 0xffffffa080067836 */ /* 0x040fe20000000000 */
[----:B------:R-:W-:Y:S01]  /*149c0*/  FSEL R245, R65, -INF , !P0 ;  /* 0xff80000041f57808 */ /* 0x000fe20004000000 */
[----:B------:R-:W-:Y:S01]  /*149d0*/  VIADD R52, R128, 0xffffffa1 ;  /* 0xffffffa180347836 */ /* 0x000fe20000000000 */
[----:B------:R-:W-:Y:S02]  /*149e0*/  FSEL R235, R235, -INF , !P6 ;  /* 0xff800000ebeb7808 */ /* 0x000fe40007000000 */
[----:B------:R-:W-:Y:S02]  /*149f0*/  FSEL R65, R54, -INF , !P1 ;  /* 0xff80000036417808 */ /* 0x000fe40004800000 */
[----:B------:R-:W-:-:S02]  /*14a00*/  ISETP.GE.AND P6, PT, R6, R149, PT ;  /* 0x000000950600720c */ /* 0x000fc40003fc6270 */
[----:B------:R-:W-:Y:S02]  /*14a10*/  ISETP.GE.AND P1, PT, R6, R162, PT ;  /* 0x000000a20600720c */ /* 0x000fe40003f26270 */
[----:B------:R-:W-:Y:S02]  /*14a20*/  I2FP.F32.U32 R6, R6 ;  /* 0x0000000600067245 */ /* 0x000fe40000201000 */
[----:B------:R-:W-:Y:S02]  /*14a30*/  I2FP.F32.U32 R4, R64 ;  /* 0x0000004000047245 */ /* 0x000fe40000201000 */
[----:B------:R-:W-:Y:S01]  /*14a40*/  FSEL R237, R67, -INF , !P5 ;  /* 0xff80000043ed7808 */ /* 0x000fe20006800000 */
[CC--:B------:R-:W-:Y:S01]  /*14a50*/  FFMA.FTZ R143, R3.reuse, R6.reuse, R48 ;  /* 0x00000006038f7223 */ /* 0x0c0fe20000010030 */
[C---:B------:R-:W-:Y:S01]  /*14a60*/  FFMA.FTZ R50, R3.reuse, R6, R50 ;  /* 0x0000000603327223 */ /* 0x040fe20000010032 */
[C---:B------:R-:W-:Y:S02]  /*14a70*/  VIADD R6, R128.reuse, 0xffffffa8 ;  /* 0xffffffa880067836 */ /* 0x040fe40000000000 */
[CC--:B------:R-:W-:Y:S01]  /*14a80*/  FFMA.FTZ R57, R3.reuse, R4.reuse, R57 ;  /* 0x0000000403397223 */ /* 0x0c0fe20000010039 */
[----:B------:R-:W-:Y:S01]  /*14a90*/  FFMA.FTZ R67, R3, R4, R59 ;  /* 0x0000000403437223 */ /* 0x000fe2000001003b */
[----:B------:R-:W-:Y:S01]  /*14aa0*/  FSEL R143, R143, -INF , !P6 ;  /* 0xff8000008f8f7808 */ /* 0x000fe20007000000 */
[----:B------:R-:W-:Y:S01]  /*14ab0*/  VIADD R48, R128, 0xffffffa9 ;  /* 0xffffffa980307836 */ /* 0x000fe20000000000 */
[----:B------:R-:W-:-:S02]  /*14ac0*/  FSEL R163, R50, -INF , !P1 ;  /* 0xff80000032a37808 */ /* 0x000fc40004800000 */
[CC--:B------:R-:W-:Y:S02]  /*14ad0*/  ISETP.GE.AND P6, PT, R6.reuse, R149.reuse, PT ;  /* 0x000000950600720c */ /* 0x0c0fe40003fc6270 */
[----:B------:R-:W-:Y:S02]  /*14ae0*/  ISETP.GE.AND P1, PT, R6, R162, PT ;  /* 0x000000a20600720c */ /* 0x000fe40003f26270 */
[----:B------:R-:W-:Y:S02]  /*14af0*/  I2FP.F32.U32 R6, R6 ;  /* 0x0000000600067245 */ /* 0x000fe40000201000 */
[----:B------:R-:W-:Y:S02]  /*14b00*/  I2FP.F32.U32 R4, R56 ;  /* 0x0000003800047245 */ /* 0x000fe40000201000 */
[----:B------:R-:W-:Y:S01]  /*14b10*/  ISETP.GE.AND P0, PT, R64, R149, PT ;  /* 0x000000954000720c */ /* 0x000fe20003f06270 */
[CC--:B------:R-:W-:Y:S01]  /*14b20*/  FFMA.FTZ R231, R3.reuse, R6.reuse, R44 ;  /* 0x0000000603e77223 */ /* 0x0c0fe2000001002c */
[----:B------:R-:W-:Y:S01]  /*14b30*/  FFMA.FTZ R46, R3, R6, R46 ;  /* 0x00000006032e7223 */ /* 0x000fe2000001002e */
[----:B------:R-:W-:-:S02]  /*14b40*/  VIADD R6, R128, 0xffffffb0 ;  /* 0xffffffb080067836 */ /* 0x000fc40000000000 */
[CC--:B------:R-:W-:Y:S01]  /*14b50*/  FFMA.FTZ R53, R3.reuse, R4.reuse, R53 ;  /* 0x0000000403357223 */ /* 0x0c0fe20000010035 */
[----:B------:R-:W-:Y:S01]  /*14b60*/  FFMA.FTZ R55, R3, R4, R55 ;  /* 0x0000000403377223 */ /* 0x000fe20000010037 */
[----:B------:R-:W-:Y:S01]  /*14b70*/  FSEL R231, R231, -INF , !P6 ;  /* 0xff800000e7e77808 */ /* 0x000fe20007000000 */
[----:B------:R-:W-:Y:S01]  /*14b80*/  VIADD R44, R128, 0xffffffb1 ;  /* 0xffffffb1802c7836 */ /* 0x000fe20000000000 */
[----:B------:R-:W-:Y:S02]  /*14b90*/  FSEL R225, R46, -INF , !P1 ;  /* 0xff8000002ee17808 */ /* 0x000fe40004800000 */
[C---:B------:R-:W-:Y:S02]  /*14ba0*/  ISETP.GE.AND P6, PT, R6.reuse, R149, PT ;  /* 0x000000950600720c */ /* 0x040fe40003fc6270 */
[----:B------:R-:W-:Y:S02]  /*14bb0*/  ISETP.GE.AND P1, PT, R6, R162, PT ;  /* 0x000000a20600720c */ /* 0x000fe40003f26270 */
[----:B------:R-:W-:-:S02]  /*14bc0*/  I2FP.F32.U32 R6, R6 ;  /* 0x0000000600067245 */ /* 0x000fc40000201000 */
[----:B------:R-:W-:Y:S02]  /*14bd0*/  I2FP.F32.U32 R4, R52 ;  /* 0x0000003400047245 */ /* 0x000fe40000201000 */
[----:B------:R-:W-:Y:S01]  /*14be0*/  ISETP.GE.AND P5, PT, R64, R162, PT ;  /* 0x000000a24000720c */ /* 0x000fe20003fa6270 */
        /* <DEDUP_REMOVED lines=12> */
[----:B------:R-:W-:Y:S01]  /*14cb0*/  FSEL R59, R57, -INF , !P0 ;  /* 0xff800000393b7808 */ /* 0x000fe20004000000 */
[CC--:B------:R-:W-:Y:S01]  /*14cc0*/  FFMA.FTZ R221, R3.reuse, R6.reuse, R36 ;  /* 0x0000000603dd7223 */ /* 0x0c0fe20000010024 */
[----:B------:R-:W-:Y:S01]  /*14cd0*/  FFMA.FTZ R38, R3, R6, R38 ;  /* 0x0000000603267223 */ /* 0x000fe20000010026 */
[----:B------:R-:W-:Y:S01]  /*14ce0*/  VIADD R6, R128, 0xffffffc0 ;  /* 0xffffffc080067836 */ /* 0x000fe20000000000 */
[----:B------:R-:W-:Y:S01]  /*14cf0*/  FSEL R67, R67, -INF , !P5 ;  /* 0xff80000043437808 */ /* 0x000fe20006800000 */
[-C--:B------:R-:W-:Y:S01]  /*14d00*/  FFMA.FTZ R45, R3, R4.reuse, R45 ;  /* 0x00000004032d7223 */ /* 0x080fe2000001002d */
[----:B------:R-:W-:Y:S01]  /*14d10*/  FSEL R221, R221, -INF , !P6 ;  /* 0xff800000dddd7808 */ /* 0x000fe20007000000 */
[----:B------:R-:W-:Y:S01]  /*14d20*/  FFMA.FTZ R47, R3, R4, R47 ;  /* 0x00000004032f7223 */ /* 0x000fe2000001002f */
[----:B------:R-:W-:Y:S01]  /*14d30*/  FSEL R213, R38, -INF , !P1 ;  /* 0xff80000026d57808 */ /* 0x000fe20004800000 */
[----:B------:R-:W-:Y:S01]  /*14d40*/  VIADD R36, R128, 0xffffffc1 ;  /* 0xffffffc180247836 */ /* 0x000fe20000000000 */
[----:B------:R-:W-:-:S02]  /*14d50*/  ISETP.GE.AND P6, PT, R6, R149, PT ;  /* 0x000000950600720c */ /* 0x000fc40003fc6270 */
[----:B------:R-:W-:Y:S02]  /*14d60*/  ISETP.GE.AND P1, PT, R6, R162, PT ;  /* 0x000000a20600720c */ /* 0x000fe40003f26270 */
[----:B------:R-:W-:Y:S02]  /*14d70*/  I2FP.F32.U32 R6, R6 ;  /* 0x0000000600067245 */ /* 0x000fe40000201000 */
[C---:B------:R-:W-:Y:S02]  /*14d80*/  ISETP.GE.AND P0, PT, R56.reuse, R149, PT ;  /* 0x000000953800720c */ /* 0x040fe40003f06270 */
[----:B------:R-:W-:Y:S01]  /*14d90*/  ISETP.GE.AND P5, PT, R56, R162, PT ;  /* 0x000000a23800720c */ /* 0x000fe20003fa6270 */
[CC--:B------:R-:W-:Y:S01]  /*14da0*/  FFMA.FTZ R201, R3.reuse, R6.reuse, R32 ;  /* 0x0000000603c97223 */ /* 0x0c0fe20000010020 */
[----:B------:R-:W-:Y:S01]  /*14db0*/  FFMA.FTZ R34, R3, R6, R34 ;  /* 0x0000000603227223 */ /* 0x000fe20000010022 */
[C---:B------:R-:W-:Y:S01]  /*14dc0*/  VIADD R6, R128.reuse, 0xffffffc8 ;  /* 0xffffffc880067836 */ /* 0x040fe20000000000 */
[----:B------:R-:W-:Y:S01]  /*14dd0*/  I2FP.F32.U32 R4, R44 ;  /* 0x0000002c00047245 */ /* 0x000fe20000201000 */
[----:B------:R-:W-:Y:S01]  /*14de0*/  VIADD R32, R128, 0xffffffc9 ;  /* 0xffffffc980207836 */ /* 0x000fe20000000000 */
[----:B------:R-:W-:-:S02]  /*14df0*/  FSEL R201, R201, -INF , !P6 ;  /* 0xff800000c9c97808 */ /* 0x000fc40007000000 */
[----:B------:R-:W-:Y:S01]  /*14e00*/  FSEL R195, R34, -INF , !P1 ;  /* 0xff80000022c37808 */ /* 0x000fe20004800000 */
[CC--:B------:R-:W-:Y:S01]  /*14e10*/  FFMA.FTZ R41, R3.reuse, R4.reuse, R41 ;  /* 0x0000000403297223 */ /* 0x0c0fe20000010029 */
[CC--:B------:R-:W-:Y:S01]  /*14e20*/  ISETP.GE.AND P6, PT, R6.reuse, R149.reuse, PT ;  /* 0x000000950600720c */ /* 0x0c0fe20003fc6270 */
[----:B------:R-:W-:Y:S01]  /*14e30*/  FFMA.FTZ R43, R3, R4, R43 ;  /* 0x00000004032b7223 */ /* 0x000fe2000001002b */
[----:B------:R-:W-:Y:S02]  /*14e40*/  ISETP.GE.AND P1, PT, R6, R162, PT ;  /* 0x000000a20600720c */ /* 0x000fe40003f26270 */
[----:B------:R-:W-:Y:S02]  /*14e50*/  I2FP.F32.U32 R6, R6 ;  /* 0x0000000600067245 */ /* 0x000fe40000201000 */
[----:B------:R-:W-:Y:S02]  /*14e60*/  FSEL R125, R53, -INF , !P0 ;  /* 0xff800000357d7808 */ /* 0x000fe40004000000 */
[----:B------:R-:W-:Y:S01]  /*14e70*/  FSEL R233, R55, -INF , !P5 ;  /* 0xff80000037e97808 */ /* 0x000fe20006800000 */
[CC--:B------:R-:W-:Y:S01]  /*14e80*/  FFMA.FTZ R203, R3.reuse, R6.reuse, R28 ;  /* 0x0000000603cb7223 */ /* 0x0c0fe2000001001c */
[----:B------:R-:W-:Y:S01]  /*14e90*/  FFMA.FTZ R30, R3, R6, R30 ;  /* 0x00000006031e7223 */ /* 0x000fe2000001001e */
[----:B------:R-:W-:Y:S01]  /*14ea0*/  VIADD R6, R128, 0xffffffd0 ;  /* 0xffffffd080067836 */ /* 0x000fe20000000000 */
[----:B------:R-:W-:Y:S01]  /*14eb0*/  ISETP.GE.AND P0, PT, R52, R149, PT ;  /* 0x000000953400720c */ /* 0x000fe20003f06270 */
[----:B------:R-:W-:Y:S01]  /*14ec0*/  VIADD R28, R128, 0xffffffd1 ;  /* 0xffffffd1801c7836 */ /* 0x000fe20000000000 */
[----:B------:R-:W-:-:S02]  /*14ed0*/  ISETP.GE.AND P5, PT, R52, R162, PT ;  /* 0x000000a23400720c */ /* 0x000fc40003fa6270 */
[----:B------:R-:W-:Y:S02]  /*14ee0*/  FSEL R203, R203, -INF , !P6 ;  /* 0xff800000cbcb7808 */ /* 0x000fe40007000000 */
[----:B------:R-:W-:Y:S02]  /*14ef0*/  FSEL R193, R30, -INF , !P1 ;  /* 0xff8000001ec17808 */ /* 0x000fe40004800000 */
[----:B------:R-:W-:Y:S02]  /*14f00*/  I2FP.F32.U32 R4, R40 ;  /* 0x0000002800047245 */ /* 0x000fe40000201000 */
[C---:B------:R-:W-:Y:S02]  /*14f10*/  ISETP.GE.AND P6, PT, R6.reuse, R149, PT ;  /* 0x000000950600720c */ /* 0x040fe40003fc6270 */
[----:B------:R-:W-:Y:S01]  /*14f20*/  ISETP.GE.AND P1, PT, R6, R162, PT ;  /* 0x000000a20600720c */ /* 0x000fe20003f26270 */
[-C--:B------:R-:W-:Y:S01]  /*14f30*/  FFMA.FTZ R37, R3, R4.reuse, R37 ;  /* 0x0000000403257223 */ /* 0x080fe20000010025 */
[----:B------:R-:W-:Y:S01]  /*14f40*/  FSEL R229, R49, -INF , !P0 ;  /* 0xff80000031e57808 */ /* 0x000fe20004000000 */
[----:B------:R-:W-:Y:S01]  /*14f50*/  FFMA.FTZ R39, R3, R4, R39 ;  /* 0x0000000403277223 */ /* 0x000fe20000010027 */
[----:B------:R-:W-:-:S02]  /*14f60*/  FSEL R227, R51, -INF , !P5 ;  /* 0xff80000033e37808 */ /* 0x000fc40006800000 */
[----:B------:R-:W-:Y:S02]  /*14f70*/  I2FP.F32.U32 R6, R6 ;  /* 0x0000000600067245 */ /* 0x000fe40000201000 */
[CC--:B------:R-:W-:Y:S02]  /*14f80*/  ISETP.GE.AND P0, PT, R48.reuse, R149.reuse, PT ;  /* 0x000000953000720c */ /* 0x0c0fe40003f06270 */
[----:B------:R-:W-:Y:S01]  /*14f90*/  ISETP.GE.AND P5, PT, R48, R162, PT ;  /* 0x000000a23000720c */ /* 0x000fe20003fa6270 */
[-C--:B------:R-:W-:Y:S01]  /*14fa0*/  FFMA.FTZ R187, R3, R6.reuse, R24 ;  /* 0x0000000603bb7223 */ /* 0x080fe20000010018 */
[----:B------:R-:W-:Y:S01]  /*14fb0*/  FSEL R141, R45, -INF , !P0 ;  /* 0xff8000002d8d7808 */ /* 0x000fe20004000000 */
[----:B------:R-:W-:Y:S01]  /*14fc0*/  FFMA.FTZ R26, R3, R6, R26 ;  /* 0x00000006031a7223 */ /* 0x000fe2000001001a */
[----:B------:R-:W-:Y:S01]  /*14fd0*/  FSEL R223, R47, -INF , !P5 ;  /* 0xff8000002fdf7808 */ /* 0x000fe20006800000 */
[C---:B------:R-:W-:Y:S01]  /*14fe0*/  VIADD R6, R128.reuse, 0xffffffd8 ;  /* 0xffffffd880067836 */ /* 0x040fe20000000000 */
[----:B------:R-:W-:Y:S01]  /*14ff0*/  I2FP.F32.U32 R4, R36 ;  /* 0x0000002400047245 */ /* 0x000fe20000201000 */
[----:B------:R-:W-:Y:S01]  /*15000*/  VIADD R24, R128, 0xffffffd9 ;  /* 0xffffffd980187836 */ /* 0x000fe20000000000 */
[----:B------:R-:W-:-:S02]  /*15010*/  ISETP.GE.AND P0, PT, R44, R149, PT ;  /* 0x000000952c00720c */ /* 0x000fc40003f06270 */
[----:B------:R-:W-:Y:S01]  /*15020*/  ISETP.GE.AND P5, PT, R44, R162, PT ;  /* 0x000000a22c00720c */ /* 0x000fe20003fa6270 */
[-C--:B------:R-:W-:Y:S01]  /*15030*/  FFMA.FTZ R33, R3, R4.reuse, R33 ;  /* 0x0000000403217223 */ /* 0x080fe20000010021 */
[----:B------:R-:W-:Y:S01]  /*15040*/  FSEL R207, R41, -INF , !P0 ;  /* 0xff80000029cf7808 */ /* 0x000fe20004000000 */
[----:B------:R-:W-:Y:S01]  /*15050*/  FFMA.FTZ R35, R3, R4, R35 ;  /* 0x0000000403237223 */ /* 0x000fe20000010023 */
[----:B------:R-:W-:Y:S02]  /*15060*/  FSEL R211, R43, -INF , !P5 ;  /* 0xff8000002bd37808 */ /* 0x000fe40006800000 */
[----:B------:R-:W-:Y:S02]  /*15070*/  FSEL R187, R187, -INF , !P6 ;  /* 0xff800000bbbb7808 */ /* 0x000fe40007000000 */
[----:B------:R-:W-:Y:S02]  /*15080*/  FSEL R175, R26, -INF , !P1 ;  /* 0xff8000001aaf7808 */ /* 0x000fe40004800000 */
[----:B------:R-:W-:-:S02]  /*15090*/  ISETP.GE.AND P0, PT, R40, R149, PT ;  /* 0x000000952800720c */ /* 0x000fc40003f06270 */
[----:B------:R-:W-:Y:S02]  /*150a0*/  ISETP.GE.AND P5, PT, R40, R162, PT ;  /* 0x000000a22800720c */ /* 0x000fe40003fa6270 */
[----:B------:R-:W-:Y:S02]  /*150b0*/  I2FP.F32.U32 R4, R32 ;  /* 0x0000002000047245 */ /* 0x000fe40000201000 */
[C---:B------:R-:W-:Y:S02]  /*150c0*/  ISETP.GE.AND P6, PT, R6.reuse, R149, PT ;  /* 0x000000950600720c */ /* 0x040fe40003fc6270 */
[----:B------:R-:W-:Y:S01]  /*150d0*/  ISETP.GE.AND P1, PT, R6, R162, PT ;  /* 0x000000a20600720c */ /* 0x000fe20003f26270 */
[C---:B------:R-:W-:Y:S01]  /*150e0*/  FFMA.FTZ R29, R3.reuse, R4, R29 ;  /* 0x00000004031d7223 */ /* 0x040fe2000001001d */
[----:B------:R-:W-:Y:S01]  /*150f0*/  I2FP.F32.U32 R6, R6 ;  /* 0x0000000600067245 */ /* 0x000fe20000201000 */
[----:B------:R-:W-:Y:S01]  /*15100*/  FFMA.FTZ R31, R3, R4, R31 ;  /* 0x00000004031f7223 */ /* 0x000fe2000001001f */
[----:B------:R-:W-:-:S02]  /*15110*/  FSEL R219, R37, -INF , !P0 ;  /* 0xff80000025db7808 */ /* 0x000fc40004000000 */
[----:B------:R-:W-:Y:S01]  /*15120*/  FSEL R215, R39, -INF , !P5 ;  /* 0xff80000027d77808 */ /* 0x000fe20006800000 */
[CC--:B------:R-:W-:Y:S01]  /*15130*/  FFMA.FTZ R183, R3.reuse, R6.reuse, R20 ;  /* 0x0000000603b77223 */ /* 0x0c0fe20000010014 */
[CC--:B------:R-:W-:Y:S01]  /*15140*/  ISETP.GE.AND P0, PT, R36.reuse, R149.reuse, PT ;  /* 0x000000952400720c */ /* 0x0c0fe20003f06270 */
[----:B------:R-:W-:Y:S01]  /*15150*/  FFMA.FTZ R22, R3, R6, R22 ;  /* 0x0000000603167223 */ /* 0x000fe20000010016 */
[----:B------:R-:W-:Y:S01]  /*15160*/  ISETP.GE.AND P5, PT, R36, R162, PT ;  /* 0x000000a22400720c */ /* 0x000fe20003fa6270 */
[C---:B------:R-:W-:Y:S01]  /*15170*/  VIADD R6, R128.reuse, 0xffffffe0 ;  /* 0xffffffe080067836 */ /* 0x040fe20000000000 */
[----:B------:R-:W-:Y:S01]  /*15180*/  I2FP.F32.U32 R4, R28 ;  /* 0x0000001c00047245 */ /* 0x000fe20000201000 */
[----:B------:R-:W-:Y:S01]  /*15190*/  VIADD R20, R128, 0xffffffe1 ;  /* 0xffffffe180147836 */ /* 0x000fe20000000000 */
[----:B------:R-:W-:Y:S02]  /*151a0*/  FSEL R199, R33, -INF , !P0 ;  /* 0xff80000021c77808 */ /* 0x000fe40004000000 */
[----:B------:R-:W-:Y:S01]  /*151b0*/  FSEL R189, R35, -INF , !P5 ;  /* 0xff80000023bd7808 */ /* 0x000fe20006800000 */
[CC--:B------:R-:W-:Y:S01]  /*151c0*/  FFMA.FTZ R25, R3.reuse, R4.reuse, R25 ;  /* 0x0000000403197223 */ /* 0x0c0fe20000010019 */
[C---:B------:R-:W-:Y:S01]  /*151d0*/  ISETP.GE.AND P0, PT, R32.reuse, R149, PT ;  /* 0x000000952000720c */ /* 0x040fe20003f06270 */
[----:B------:R-:W-:Y:S01]  /*151e0*/  FFMA.FTZ R27, R3, R4, R27 ;  /* 0x00000004031b7223 */ /* 0x000fe2000001001b */
[----:B------:R-:W-:-:S02]  /*151f0*/  ISETP.GE.AND P5, PT, R32, R162, PT ;  /* 0x000000a22000720c */ /* 0x000fc40003fa6270 */
[----:B------:R-:W-:Y:S02]  /*15200*/  FSEL R183, R183, -INF , !P6 ;  /* 0xff800000b7b77808 */ /* 0x000fe40007000000 */
[----:B------:R-:W-:Y:S02]  /*15210*/  FSEL R169, R22, -INF , !P1 ;  /* 0xff80000016a97808 */ /* 0x000fe40004800000 */
        /* <DEDUP_REMOVED lines=8> */
[C---:B------:R-:W-:Y:S01]  /*152a0*/  FFMA.FTZ R173, R3.reuse, R6, R16 ;  /* 0x0000000603ad7223 */ /* 0x040fe20000010010 */
[-C--:B------:R-:W-:Y:S01]  /*152b0*/  ISETP.GE.AND P0, PT, R28, R149.reuse, PT ;  /* 0x000000951c00720c */ /* 0x080fe20003f06270 */
[----:B------:R-:W-:Y:S01]  /*152c0*/  VIADD R16, R128, 0xffffffe9 ;  /* 0xffffffe980107836 */ /* 0x000fe20000000000 */
[----:B------:R-:W-:Y:S01]  /*152d0*/  ISETP.GE.AND P5, PT, R28, R162, PT ;  /* 0x000000a21c00720c */ /* 0x000fe20003fa6270 */
[----:B------:R-:W-:Y:S01]  /*152e0*/  FFMA.FTZ R18, R3, R6, R18 ;  /* 0x0000000603127223 */ /* 0x000fe20000010012 */
        /* <DEDUP_REMOVED lines=11> */
[CC--:B------:R-:W-:Y:S02]  /*153a0*/  ISETP.GE.AND P0, PT, R20.reuse, R149.reuse, PT ;  /* 0x000000951400720c */ /* 0x0c0fe40003f06270 */
[----:B------:R-:W-:Y:S01]  /*153b0*/  ISETP.GE.AND P5, PT, R20, R162, PT ;  /* 0x000000a21400720c */ /* 0x000fe20003fa6270 */
[-C--:B------:R-:W-:Y:S01]  /*153c0*/  FFMA.FTZ R13, R3, R4.reuse, R13 ;  /* 0x00000004030d7223 */ /* 0x080fe2000001000d */
[----:B------:R-:W-:Y:S01]  /*153d0*/  FSEL R164, R17, -INF , !P0 ;  /* 0xff80000011a47808 */ /* 0x000fe20004000000 */
[----:B------:R-:W-:Y:S01]  /*153e0*/  FFMA.FTZ R15, R3, R4, R15 ;  /* 0x00000004030f7223 */ /* 0x000fe2000001000f */
        /* <DEDUP_REMOVED lines=20> */
[CC--:B------:R-:W-:Y:S01]  /*15530*/  FFMA.FTZ R9, R3.reuse, R4.reuse, R9 ;  /* 0x0000000403097223 */ /* 0x0c0fe20000010009 */
[C---:B------:R-:W-:Y:S01]  /*15540*/  ISETP.GE.AND P6, PT, R6.reuse, R149, PT ;  /* 0x000000950600720c */ /* 0x040fe20003fc6270 */
[----:B------:R-:W-:Y:S01]  /*15550*/  FFMA.FTZ R11, R3, R4, R11 ;  /* 0x00000004030b7223 */ /* 0x000fe2000001000b */
[----:B------:R-:W-:Y:S02]  /*15560*/  ISETP.GE.AND P1, PT, R6, R162, PT ;  /* 0x000000a20600720c */ /* 0x000fe40003f26270 */
[----:B------:R-:W-:Y:S02]  /*15570*/  I2FP.F32.U32 R6, R6 ;  /* 0x0000000600067245 */ /* 0x000fe40000201000 */
[----:B------:R-:W-:Y:S02]  /*15580*/  FSEL R179, R9, -INF , !P0 ;  /* 0xff80000009b37808 */ /* 0x000fe40004000000 */
[----:B------:R-:W-:Y:S01]  /*15590*/  ISETP.GE.AND P0, PT, R61, 0x3, PT ;  /* 0x000000033d00780c */ /* 0x000fe20003f06270 */
[CC--:B------:R-:W-:Y:S01]  /*155a0*/  FFMA.FTZ R8, R3.reuse, R6.reuse, R8 ;  /* 0x0000000603087223 */ /* 0x0c0fe20000010008 */
[----:B------:R-:W-:Y:S01]  /*155b0*/  FFMA.FTZ R10, R3, R6, R10 ;  /* 0x00000006030a7223 */ /* 0x000fe2000001000a */
[----:B------:R-:W-:-:S02]  /*155c0*/  I2FP.F32.U32 R6, R128 ;  /* 0x0000008000067245 */ /* 0x000fc40000201000 */
[----:B------:R-:W-:Y:S02]  /*155d0*/  FSEL R129, R11, -INF , !P5 ;  /* 0xff8000000b817808 */ /* 0x000fe40006800000 */
[----:B------:R-:W-:Y:S01]  /*155e0*/  FSEL R170, R8, -INF , !P6 ;  /* 0xff80000008aa7808 */ /* 0x000fe20007000000 */
[CC--:B------:R-:W-:Y:S01]  /*155f0*/  FFMA.FTZ R5, R3.reuse, R6.reuse, R5 ;  /* 0x0000000603057223 */ /* 0x0c0fe20000010005 */
[----:B------:R-:W-:Y:S01]  /*15600*/  FSEL R124, R10, -INF , !P1 ;  /* 0xff8000000a7c7808 */ /* 0x000fe20004800000 */
[----:B------:R-:W-:Y:S01]  /*15610*/  FFMA.FTZ R7, R3, R6, R7 ;  /* 0x0000000603077223 */ /* 0x000fe20000010007 */
[C---:B------:R-:W-:Y:S02]  /*15620*/  ISETP.GE.AND P6, PT, R128.reuse, R149, PT ;  /* 0x000000958000720c */ /* 0x040fe40003fc6270 */
[----:B------:R-:W-:Y:S02]  /*15630*/  ISETP.GE.AND P1, PT, R128, R162, PT ;  /* 0x000000a28000720c */ /* 0x000fe40003f26270 */
[----:B------:R-:W-:-:S02]  /*15640*/  FSEL R181, R5, -INF , !P6 ;  /* 0xff80000005b57808 */ /* 0x000fc40007000000 */
[----:B------:R-:W-:Y:S01]  /*15650*/  FSEL R127, R7, -INF , !P1 ;  /* 0xff800000077f7808 */ /* 0x000fe20004800000 */
[----:B------:R-:W-:Y:S08]  /*15660*/  @!P0 BRA `(.L_x_2042) ;  /* 0x0000000800448947 */ /* 0x000ff00003800000 */
        /* <DEDUP_REMOVED lines=24> */
[C---:B------:R-:W-:Y:S01]  /*157f0*/  IMAD R7, R4.reuse, R7, R9 ;  /* 0x0000000704077224 */ /* 0x040fe200078e0209 */
[----:B------:R-:W-:Y:S02]  /*15800*/  LOP3.LUT R9, RZ, R5, RZ, 0x33, !PT ;  /* 0x00000005ff097212 */ /* 0x000fe400078e33ff */
        /* <DEDUP_REMOVED lines=9> */
[----:B------:R-:W-:-:S07]  /*158a0*/  ISETP.GE.AND P0, PT, R62, RZ, PT ;  /* 0x000000ff3e00720c */ /* 0x000fce0003f06270 */
        /* <DEDUP_REMOVED lines=28> */
.L_x_2043:
        /* <DEDUP_REMOVED lines=8> */
.L_x_2044:
        /* <DEDUP_REMOVED lines=73> */
.L_x_2042:
        /* <DEDUP_REMOVED lines=43> */
[----:B------:R-:W1:Y:S02]  /*16230*/  S2R R4, SR_TID.X ;  /* 0x0000000000047919 */ /* 0x000e640000002100 */
[C---:B------:R-:W-:Y:S01]  /*16240*/  FSETP.NEU.FTZ.AND P1, PT, R57.reuse, -INF , PT ;  /* 0xff8000003900780b */ /* 0x040fe20003f3d000 */
[----:B------:R-:W-:Y:S01]  /*16250*/  FMUL.FTZ R174, R57, UR10 ;  /* 0x0000000a39ae7c20 */ /* 0x000fe20008410000 */
[----:B--2---:R-:W-:-:S02]  /*16260*/  FMNMX.FTZ R56, R5, R56, !PT ;  /* 0x0000003805387209 */ /* 0x004fc40007810000 */
[----:B------:R-:W-:Y:S02]  /*16270*/  FSEL R5, R57, RZ, P1 ;  /* 0x000000ff39057208 */ /* 0x000fe40000800000 */
[C---:B------:R-:W-:Y:S01]  /*16280*/  FSETP.NEU.FTZ.AND P0, PT, R56.reuse, -INF , PT ;  /* 0xff8000003800780b */ /* 0x040fe20003f1d000 */
[----:B------:R-:W-:Y:S01]  /*16290*/  FMUL.FTZ R130, R56, UR10 ;  /* 0x0000000a38827c20 */ /* 0x000fe20008410000 */
[----:B------:R-:W-:Y:S01]  /*162a0*/  FSEL R174, R174, RZ, P1 ;  /* 0x000000ffaeae7208 */ /* 0x000fe20000800000 */
[----:B------:R-:W-:Y:S01]  /*162b0*/  FADD.FTZ R180, R2, -R5 ;  /* 0x8000000502b47221 */ /* 0x000fe20000010000 */
[----:B------:R-:W-:Y:S02]  /*162c0*/  FSEL R5, R56, RZ, P0 ;  /* 0x000000ff38057208 */ /* 0x000fe40000000000 */
[----:B------:R-:W-:Y:S01]  /*162d0*/  FSEL R130, R130, RZ, P0 ;  /* 0x000000ff82827208 */ /* 0x000fe20000000000 */
[----:B------:R-:W-:Y:S01]  /*162e0*/  FMUL.FTZ R180, R180, UR10 ;  /* 0x0000000ab4b47c20 */ /* 0x000fe20008410000 */
[--C-:B------:R-:W-:Y:S01]  /*162f0*/  FFMA.FTZ R205, R133, UR10, -R174.reuse ;  /* 0x0000000a85cd7c23 */ /* 0x100fe200080108ae */
[----:B------:R-:W-:Y:S01]  /*16300*/  FADD.FTZ R0, R0, -R5 ;  /* 0x8000000500007221 */ /* 0x000fe20000010000 */
[----:B------:R-:W-:Y:S01]  /*16310*/  FFMA.FTZ R162, R243, UR10, -R174 ;  /* 0x0000000af3a27c23 */ /* 0x000fe200080108ae */
[----:B------:R-:W-:Y:S01]  /*16320*/  FFMA.FTZ R176, R135, UR10, -R130 ;  /* 0x0000000a87b07c23 */ /* 0x000fe20008010882 */
[--C-:B------:R-:W-:Y:S01]  /*16330*/  FFMA.FTZ R133, R247, UR10, -R174.reuse ;  /* 0x0000000af7857c23 */ /* 0x100fe200080108ae */
[----:B------:R-:W-:Y:S01]  /*16340*/  FMUL.FTZ R178, R0, UR10 ;  /* 0x0000000a00b27c20 */ /* 0x000fe20008410000 */
[----:B------:R-:W2:Y:S01]  /*16350*/  MUFU.EX2 R180, R180 ;  /* 0x000000b400b47308 */ /* 0x000ea20000000800 */
[----:B------:R-:W-:Y:S01]  /*16360*/  IADD3 R0, PT, PT, R144, 0x9020, RZ ;  /* 0x0000902090007810 */ /* 0x000fe20007ffe0ff */
[----:B------:R-:W-:Y:S01]  /*16370*/  FFMA.FTZ R132, R245, UR10, -R174 ;  /* 0x0000000af5847c23 */ /* 0x000fe200080108ae */
[--C-:B------:R-:W-:Y:S01]  /*16380*/  FFMA.FTZ R128, R239, UR10, -R130.reuse ;  /* 0x0000000aef807c23 */ /* 0x100fe20008010882 */
[--C-:B------:R-:W-:Y:S01]  /*16390*/  FFMA.FTZ R135, R241, UR10, -R130.reuse ;  /* 0x0000000af1877c23 */ /* 0x100fe20008010882 */
[----:B------:R-:W-:Y:S01]  /*163a0*/  FFMA.FTZ R2, R237, UR10, -R130 ;  /* 0x0000000aed027c23 */ /* 0x000fe20008010882 */
[--C-:B------:R-:W-:Y:S01]  /*163b0*/  FFMA.FTZ R122, R121, UR10, -R174.reuse ;  /* 0x0000000a797a7c23 */ /* 0x100fe200080108ae */
[--C-:B------:R-:W-:Y:S01]  /*163c0*/  FFMA.FTZ R121, R59, UR10, -R174.reuse ;  /* 0x0000000a3b797c23 */ /* 0x100fe200080108ae */
[----:B------:R-:W3:Y:S01]  /*163d0*/  MUFU.EX2 R178, R178 ;  /* 0x000000b200b27308 */ /* 0x000ee20000000800 */
[----:B------:R-:W-:Y:S01]  /*163e0*/  FFMA.FTZ R59, R125, UR10, -R174 ;  /* 0x0000000a7d3b7c23 */ /* 0x000fe200080108ae */
[----:B-1----:R-:W-:Y:S01]  /*163f0*/  LOP3.LUT R4, R4, 0x4, RZ, 0xc0, !PT ;  /* 0x0000000404047812 */ /* 0x002fe200078ec0ff */
[----:B------:R-:W-:Y:S01]  /*16400*/  FFMA.FTZ R125, R123, UR10, -R130 ;  /* 0x0000000a7b7d7c23 */ /* 0x000fe20008010882 */
[----:B------:R-:W-:Y:S01]  /*16410*/  FFMA.FTZ R120, R235, UR10, -R174 ;  /* 0x0000000aeb787c23 */ /* 0x000fe200080108ae */
[--C-:B------:R-:W-:Y:S01]  /*16420*/  FFMA.FTZ R62, R67, UR10, -R130.reuse ;  /* 0x0000000a433e7c23 */ /* 0x100fe20008010882 */
[----:B------:R-:W-:Y:S01]  /*16430*/  ISETP.NE.AND P0, PT, R4, RZ, PT ;  /* 0x000000ff0400720c */ /* 0x000fe20003f05270 */
        /* <DEDUP_REMOVED lines=9> */
[----:B------:R-:W1:Y:S01]  /*164d0*/  MUFU.EX2 R162, R162 ;  /* 0x000000a200a27308 */ /* 0x000e620000000800 */
[-C--:B---3--:R-:W-:Y:S01]  /*164e0*/  FMUL.FTZ R14, R70, R178.reuse ;  /* 0x000000b2460e7220 */ /* 0x088fe20000410000 */
[-C--:B------:R-:W-:Y:S01]  /*164f0*/  FMUL.FTZ R15, R71, R178.reuse ;  /* 0x000000b2470f7220 */ /* 0x080fe20000410000 */
[----:B------:R-:W-:Y:S01]  /*16500*/  @P0 IADD3 R0, PT, PT, R160, -0x20, RZ ;  /* 0xffffffe0a0000810 */ /* 0x000fe20007ffe0ff */
[----:B------:R-:W-:Y:S01]  /*16510*/  LDSM.16.MT88.4 R68, [R144+0x9400] ;  /* 0x009400009044783b */ /* 0x000fe20000004200 */
[-C--:B------:R-:W-:Y:S01]  /*16520*/  FMUL.FTZ R6, R114, R178.reuse ;  /* 0x000000b272067220 */ /* 0x080fe20000410000 */
[-C--:B------:R-:W-:Y:S01]  /*16530*/  FMUL.FTZ R7, R115, R178.reuse ;  /* 0x000000b273077220 */ /* 0x080fe20000410000 */
[-C--:B------:R-:W-:Y:S01]  /*16540*/  FMUL.FTZ R110, R110, R178.reuse ;  /* 0x000000b26e6e7220 */ /* 0x080fe20000410000 */
[----:B------:R-:W2:Y:S01]  /*16550*/  LDSM.16.MT88.4 R16, [R0] ;  /* 0x000000000010783b */ /* 0x000ea20000004200 */
[----:B------:R-:W-:Y:S01]  /*16560*/  MUFU.EX2 R133, R133 ;  /* 0x0000008500857308 */ /* 0x000fe20000000800 */
[----:B------:R-:W-:Y:S01]  /*16570*/  FMUL.FTZ R111, R111, R178 ;  /* 0x000000b26f6f7220 */ /* 0x000fe20000410000 */
[-C--:B------:R-:W-:Y:S01]  /*16580*/  FMUL.FTZ R20, R76, R180.reuse ;  /* 0x000000b44c147220 */ /* 0x080fe20000410000 */
[----:B------:R-:W3:Y:S01]  /*16590*/  LDSM.16.MT88.4 R32, [R0+0x2000] ;  /* 0x002000000020783b */ /* 0x000ee20000004200 */
[----:B------:R-:W-:Y:S01]  /*165a0*/  FMUL.FTZ R21, R77, R180 ;  /* 0x000000b44d157220 */ /* 0x000fe20000410000 */
[-C--:B------:R-:W-:Y:S01]  /*165b0*/  FMUL.FTZ R22, R78, R178.reuse ;  /* 0x000000b24e167220 */ /* 0x080fe20000410000 */
[----:B------:R-:W-:Y:S01]  /*165c0*/  FMUL.FTZ R23, R79, R178 ;  /* 0x000000b24f177220 */ /* 0x000fe20000410000 */
[----:B------:R-:W4:Y:S01]  /*165d0*/  LDSM.16.MT88.4 R52, [R0+0x4000] ;  /* 0x004000000034783b */ /* 0x000f220000004200 */
[----:B------:R-:W5:Y:S01]  /*165e0*/  MUFU.EX2 R132, R132 ;  /* 0x0000008400847308 */ /* 0x000f620000000800 */
[----:B-1----:R-:W-:Y:S01]  /*165f0*/  F2FP.F16.F32.PACK_AB R48, R162, R205 ;  /* 0x000000cda230723e */ /* 0x002fe200000000ff */
[-C--:B------:R-:W-:Y:S01]  /*16600*/  FMUL.FTZ R28, R84, R180.reuse ;  /* 0x000000b4541c7220 */ /* 0x080fe20000410000 */
[----:B------:R-:W1:Y:S01]  /*16610*/  LDSM.16.MT88.4 R64, [R0+0x400] ;  /* 0x000400000040783b */ /* 0x000e620000004200 */
        /* <DEDUP_REMOVED lines=37> */
[-C--:B------:R-:W-:Y:S01]  /*16870*/  FMUL.FTZ R103, R103, R178.reuse ;  /* 0x000000b267677220 */ /* 0x080fe20000410000 */
[--C-:B------:R-:W-:Y:S01]  /*16880*/  FFMA.FTZ R143, R143, UR10, -R174.reuse ;  /* 0x0000000a8f8f7c23 */ /* 0x100fe200080108ae */
[--C-:B------:R-:W-:Y:S01]  /*16890*/  FFMA.FTZ R136, R229, UR10, -R174.reuse ;  /* 0x0000000ae5887c23 */ /* 0x100fe200080108ae */
[--C-:B------:R-:W-:Y:S01]  /*168a0*/  FFMA.FTZ R134, R231, UR10, -R174.reuse ;  /* 0x0000000ae7867c23 */ /* 0x100fe200080108ae */
[----:B------:R-:W-:Y:S01]  /*168b0*/  FFMA.FTZ R141, R141, UR10, -R174 ;  /* 0x0000000a8d8d7c23 */ /* 0x000fe200080108ae */
[--C-:B------:R-:W-:Y:S01]  /*168c0*/  FFMA.FTZ R163, R163, UR10, -R130.reuse ;  /* 0x0000000aa3a37c23 */ /* 0x100fe20008010882 */
[--C-:B------:R-:W-:Y:S01]  /*168d0*/  FFMA.FTZ R140, R227, UR10, -R130.reuse ;  /* 0x0000000ae38c7c23 */ /* 0x100fe20008010882 */
[----:B------:R-:W2:Y:S01]  /*168e0*/  MUFU.EX2 R121, R121 ;  /* 0x0000007900797308 */ /* 0x000ea20000000800 */
[----:B-----5:R-:W-:Y:S01]  /*168f0*/  F2FP.F16.F32.PACK_AB R51, R2, R135 ;  /* 0x000000870233723e */ /* 0x020fe200000000ff */
        /* <DEDUP_REMOVED lines=21> */
[----:B------:R-:W-:Y:S01]  /*16a50*/  FFMA.FTZ R189, R191, UR10, -R130 ;  /* 0x0000000abfbd7c23 */ /* 0x000fe20008010882 */
[----:B------:R-:W-:Y:S01]  /*16a60*/  MUFU.EX2 R125, R125 ;  /* 0x0000007d007d7308 */ /* 0x000fe20000000800 */
[C---:B------:R-:W-:Y:S01]  /*16a70*/  HMMA.16816.F32 R12, R48.reuse, R16, R12 ;  /* 0x00000010300c723c */ /* 0x040fe2000000180c */
[----:B------:R-:W-:Y:S01]  /*16a80*/  FFMA.FTZ R77, R167, R178, R176 ;  /* 0x000000b2a74d7223 */ /* 0x000fe200000100b0 */
[--C-:B------:R-:W-:Y:S01]  /*16a90*/  FFMA.FTZ R176, R183, UR10, -R174.reuse ;  /* 0x0000000ab7b07c23 */ /* 0x100fe200080108ae */
[----:B------:R-:W-:Y:S01]  /*16aa0*/  FFMA.FTZ R205, R168, R180, R205 ;  /* 0x000000b4a8cd7223 */ /* 0x000fe200000100cd */
[--C-:B------:R-:W-:Y:S01]  /*16ab0*/  FFMA.FTZ R183, R172, UR10, -R174.reuse ;  /* 0x0000000aacb77c23 */ /* 0x100fe200080108ae */
[--C-:B------:R-:W-:Y:S01]  /*16ac0*/  FFMA.FTZ R167, R187, UR10, -R174.reuse ;  /* 0x0000000abba77c23 */ /* 0x100fe200080108ae */
[----:B------:R-:W-:Y:S01]  /*16ad0*/  FFMA.FTZ R168, R185, UR10, -R174 ;  /* 0x0000000ab9a87c23 */ /* 0x000fe200080108ae */
[----:B------:R-:W5:Y:S01]  /*16ae0*/  MUFU.EX2 R62, R62 ;  /* 0x0000003e003e7308 */ /* 0x000f620000000800 */
        /* <DEDUP_REMOVED lines=8> */
[C---:B---3--:R-:W-:Y:S01]  /*16b70*/  HMMA.16816.F32 R28, R48.reuse, R32, R28 ;  /* 0x00000020301c723c */ /* 0x048fe2000000181c */
[--C-:B------:R-:W-:Y:S01]  /*16b80*/  FFMA.FTZ R177, R177, UR10, -R174.reuse ;  /* 0x0000000ab1b17c23 */ /* 0x100fe200080108ae */
[--C-:B------:R-:W-:Y:S01]  /*16b90*/  FFMA.FTZ R166, R166, UR10, -R174.reuse ;  /* 0x0000000aa6a67c23 */ /* 0x100fe200080108ae */
[----:B------:R-:W-:Y:S01]  /*16ba0*/  LDSM.16.MT88.4 R108, [R144+0xa800] ;  /* 0x00a80000906c783b */ /* 0x000fe20000004200 */
[----:B------:R-:W-:Y:S01]  /*16bb0*/  FADD.FTZ R162, R162, R205 ;  /* 0x000000cda2a27221 */ /* 0x000fe20000010000 */
[----:B------:R-:W-:Y:S01]  /*16bc0*/  FADD.FTZ R128, R128, R77 ;  /* 0x0000004d80807221 */ /* 0x000fe20000010000 */
[----:B------:R-:W-:Y:S01]  /*16bd0*/  FFMA.FTZ R170, R170, UR10, -R174 ;  /* 0x0000000aaaaa7c23 */ /* 0x000fe200080108ae */
[----:B------:R-:W3:Y:S01]  /*16be0*/  MUFU.EX2 R58, R58 ;  /* 0x0000003a003a7308 */ /* 0x000ee20000000800 */
[C---:B------:R-:W-:Y:S01]  /*16bf0*/  HMMA.16816.F32 R36, R48.reuse, R40, R36 ;  /* 0x000000283024723c */ /* 0x040fe20000001824 */
[----:B------:R-:W-:Y:S01]  /*16c00*/  FADD.FTZ R135, R135, R128 ;  /* 0x0000008087877221 */ /* 0x000fe20000010000 */
[--C-:B------:R-:W-:Y:S01]  /*16c10*/  FFMA.FTZ R179, R179, UR10, -R174.reuse ;  /* 0x0000000ab3b37c23 */ /* 0x100fe200080108ae */
[----:B------:R-:W-:Y:S01]  /*16c20*/  FFMA.FTZ R142, R142, UR10, -R174 ;  /* 0x0000000a8e8e7c23 */ /* 0x000fe200080108ae */
[----:B------:R-:W-:Y:S01]  /*16c30*/  FFMA.FTZ R127, R127, UR10, -R130 ;  /* 0x0000000a7f7f7c23 */ /* 0x000fe20008010882 */
[----:B------:R-:W-:Y:S01]  /*16c40*/  FADD.FTZ R2, R2, R135 ;  /* 0x0000008702027221 */ /* 0x000fe20000010000 */
[----:B------:R-:W-:Y:S01]  /*16c50*/  FFMA.FTZ R174, R181, UR10, -R174 ;  /* 0x0000000ab5ae7c23 */ /* 0x000fe200080108ae */
[----:B------:R-:W-:Y:S01]  /*16c60*/  MUFU.EX2 R143, R143 ;  /* 0x0000008f008f7308 */ /* 0x000fe20000000800 */
[----:B------:R-:W-:Y:S01]  /*16c70*/  HMMA.16816.F32 R16, R48, R18, R72 ;  /* 0x000000123010723c */ /* 0x000fe20000001848 */
[----:B------:R-:W1:Y:S01]  /*16c80*/  LDSM.16.MT88.4 R72, [R144+0xb400] ;  /* 0x00b400009048783b */ /* 0x000e620000004200 */
[--C-:B------:R-:W-:Y:S01]  /*16c90*/  FFMA.FTZ R124, R124, UR10, -R130.reuse ;  /* 0x0000000a7c7c7c23 */ /* 0x100fe20008010882 */
[--C-:B------:R-:W-:Y:S01]  /*16ca0*/  FFMA.FTZ R129, R129, UR10, -R130.reuse ;  /* 0x0000000a81817c23 */ /* 0x100fe20008010882 */
[----:B------:R-:W-:-:S03]  /*16cb0*/  FFMA.FTZ R60, R60, UR10, -R130 ;  /* 0x0000000a3c3c7c23 */ /* 0x000fc60008010882 */
        /* <DEDUP_REMOVED lines=10> */
[----:B----4-:R-:W-:Y:S01]  /*16d60*/  HMMA.16816.F32 R44, R48, R52, R44 ;  /* 0x00000034302c723c */ /* 0x010fe2000000182c */
[----:B--2---:R-:W-:-:S02]  /*16d70*/  F2FP.F16.F32.PACK_AB R52, R121, R122 ;  /* 0x0000007a7934723e */ /* 0x004fc400000000ff */
[----:B-----5:R-:W-:Y:S01]  /*16d80*/  F2FP.F16.F32.PACK_AB R53, R62, R125 ;  /* 0x0000007d3e35723e */ /* 0x020fe200000000ff */
[----:B------:R-:W-:-:S03]  /*16d90*/  FADD.FTZ R125, R125, R2 ;  /* 0x000000027d7d7221 */ /* 0x000fc60000010000 */
[----:B------:R-:W2:Y:S01]  /*16da0*/  MUFU.EX2 R140, R140 ;  /* 0x0000008c008c7308 */ /* 0x000ea20000000800 */
[----:B------:R-:W-:Y:S01]  /*16db0*/  HMMA.16816.F32 R48, R48, R54, R100 ;  /* 0x000000363030723c */ /* 0x000fe20000001864 */
        /* <DEDUP_REMOVED lines=11> */
[C---:B-1----:R-:W-:Y:S05]  /*16e70*/  HMMA.16816.F32 R12, R52.reuse, R64, R12 ;  /* 0x00000040340c723c */ /* 0x042fea000000180c */
[----:B------:R-:W-:Y:S03]  /*16e80*/  MUFU.EX2 R184, R184 ;  /* 0x000000b800b87308 */ /* 0x000fe60000000800 */
        /* <DEDUP_REMOVED lines=8> */
[C---:B----4-:R-:W-:Y:S05]  /*16f10*/  HMMA.16816.F32 R28, R52.reuse, R68, R28 ;  /* 0x00000044341c723c */ /* 0x050fea000000181c */
[----:B------:R-:W-:Y:S03]  /*16f20*/  MUFU.EX2 R211, R211 ;  /* 0x000000d300d37308 */ /* 0x000fe60000000800 */
        /* <DEDUP_REMOVED lines=8> */
[C---:B-----5:R-:W-:Y:S05]  /*16fb0*/  HMMA.16816.F32 R44, R52.reuse, R72, R44 ;  /* 0x00000048342c723c */ /* 0x060fea000000182c */
[----:B------:R-:W-:Y:S03]  /*16fc0*/  MUFU.EX2 R190, R190 ;  /* 0x000000be00be7308 */ /* 0x000fe60000000800 */
[----:B------:R-:W-:Y:S01]  /*16fd0*/  HMMA.16816.F32 R48, R52, R74, R48 ;  /* 0x0000004a3430723c */ /* 0x000fe20000001830 */
[----:B------:R-:W-:Y:S01]  /*16fe0*/  F2FP.F16.F32.PACK_AB R52, R136, R143 ;  /* 0x0000008f8834723e */ /* 0x000fe200000000ff */
[----:B------:R-:W5:Y:S01]  /*16ff0*/  LDSM.16.MT88.4 R72, [R144+0xb800] ;  /* 0x00b800009048783b */ /* 0x000f620000004200 */
[----:B--2---:R-:W-:-:S02]  /*17000*/  F2FP.F16.F32.PACK_AB R53, R140, R163 ;  /* 0x000000a38c35723e */ /* 0x004fc400000000ff */
[----:B------:R-:W-:Y:S01]  /*17010*/  MUFU.EX2 R192, R192 ;  /* 0x000000c000c07308 */ /* 0x000fe20000000800 */
[----:B------:R-:W-:Y:S01]  /*17020*/  F2FP.F16.F32.PACK_AB R54, R141, R134 ;  /* 0x000000868d36723e */ /* 0x000fe200000000ff */
[----:B------:R-:W-:Y:S01]  /*17030*/  FADD.FTZ R163, R163, R58 ;  /* 0x0000003aa3a37221 */ /* 0x000fe20000010000 */
[----:B---3--:R-:W-:-:S03]  /*17040*/  F2FP.F16.F32.PACK_AB R55, R138, R149 ;  /* 0x000000958a37723e */ /* 0x008fc600000000ff */
        /* <DEDUP_REMOVED lines=9> */
[C---:B-1----:R-:W-:Y:S06]  /*170e0*/  HMMA.16816.F32 R12, R52.reuse, R64, R12 ;  /* 0x00000040340c723c */ /* 0x042fec000000180c */
[----:B------:R-:W-:Y:S02]  /*170f0*/  MUFU.EX2 R196, R196 ;  /* 0x000000c400c47308 */ /* 0x000fe40000000800 */
[C---:B------:R-:W-:Y:S01]  /*17100*/  HMMA.16816.F32 R16, R52.reuse, R66, R16 ;  /* 0x000000423410723c */ /* 0x040fe20000001810 */
[----:B------:R-:W1:Y:S05]  /*17110*/  LDSM.16.MT88.4 R64, [R144+0xd800] ;  /* 0x00d800009040783b */ /* 0x000e6a0000004200 */
[----:B------:R-:W-:Y:S02]  /*17120*/  MUFU.EX2 R189, R189 ;  /* 0x000000bd00bd7308 */ /* 0x000fe40000000800 */
[C---:B-----5:R-:W-:Y:S06]  /*17130*/  HMMA.16816.F32 R20, R52.reuse, R72, R20 ;  /* 0x000000483414723c */ /* 0x060fec0000001814 */
[----:B------:R-:W-:Y:S02]  /*17140*/  MUFU.EX2 R167, R167 ;  /* 0x000000a700a77308 */ /* 0x000fe40000000800 */
[C---:B------:R-:W-:Y:S01]  /*17150*/  HMMA.16816.F32 R24, R52.reuse, R74, R24 ;  /* 0x0000004a3418723c */ /* 0x040fe20000001818 */
[----:B------:R-:W-:Y:S05]  /*17160*/  LDSM.16.MT88.4 R72, [R144+0x9c00] ;  /* 0x009c00009048783b */ /* 0x000fea0000004200 */
[----:B------:R-:W3:Y:S02]  /*17170*/  MUFU.EX2 R168, R168 ;  /* 0x000000a800a87308 */ /* 0x000ee40000000800 */
[C---:B--2---:R-:W-:Y:S06]  /*17180*/  HMMA.16816.F32 R28, R52.reuse, R68, R28 ;  /* 0x00000044341c723c */ /* 0x044fec000000181c */
[----:B------:R-:W-:Y:S02]  /*17190*/  MUFU.EX2 R176, R176 ;  /* 0x000000b000b07308 */ /* 0x000fe40000000800 */
[C---:B------:R-:W-:Y:S01]  /*171a0*/  HMMA.16816.F32 R32, R52.reuse, R70, R32 ;  /* 0x000000463420723c */ /* 0x040fe20000001820 */
[----:B------:R-:W2:Y:S05]  /*171b0*/  LDSM.16.MT88.4 R68, [R0+0x4800] ;  /* 0x004800000044783b */ /* 0x000eaa0000004200 */
[----:B------:R-:W4:Y:S01]  /*171c0*/  MUFU.EX2 R183, R183 ;  /* 0x000000b700b77308 */ /* 0x000f220000000800 */
[----:B---3--:R-:W-:Y:S01]  /*171d0*/  F2FP.F16.F32.PACK_AB R100, R168, R167 ;  /* 0x000000a7a864723e */ /* 0x008fe200000000ff */
[C---:B-1----:R-:W-:Y:S06]  /*171e0*/  HMMA.16816.F32 R36, R52.reuse, R64, R36 ;  /* 0x000000403424723c */ /* 0x042fec0000001824 */
        /* <DEDUP_REMOVED lines=24> */
[----:B------:R-:W-:Y:S02]  /*17370*/  MUFU.EX2 R127, R127 ;  /* 0x0000007f007f7308 */ /* 0x000fe40000000800 */
        /* <DEDUP_REMOVED lines=46> */
[----:B------:R-:W-:Y:S01]  /*17660*/  HMMA.16816.F32 R96, R100, R98, R40 ;  /* 0x000000626460723c */ /* 0x000fe20000001828 */
[----:B------:R-:W-:-:S04]  /*17670*/  FADD.FTZ R41, R133, R162 ;  /* 0x000000a285297221 */ /* 0x000fc80000010000 */
[----:B------:R-:W-:Y:S02]  /*17680*/  FADD.FTZ R41, R132, R41 ;  /* 0x0000002984297221 */ /* 0x000fe40000010000 */
[----:B------:R-:W-:Y:S01]  /*17690*/  MUFU.EX2 R39, R39 ;  /* 0x0000002700277308 */ /* 0x000fe20000000800 */
[----:B--2---:R-:W-:Y:S01]  /*176a0*/  HMMA.16816.F32 R28, R52, R68, R28 ;  /* 0x00000044341c723c */ /* 0x004fe2000000181c */
[----:B------:R-:W-:-:S04]  /*176b0*/  FADD.FTZ R122, R122, R41 ;  /* 0x000000297a7a7221 */ /* 0x000fc80000010000 */
[----:B------:R-:W-:Y:S02]  /*176c0*/  FADD.FTZ R121, R121, R122 ;  /* 0x0000007a79797221 */ /* 0x000fe40000010000 */
[----:B------:R-:W-:Y:S01]  /*176d0*/  MUFU.EX2 R36, R36 ;  /* 0x0000002400247308 */ /* 0x000fe20000000800 */
[----:B------:R-:W-:Y:S01]  /*176e0*/  HMMA.16816.F32 R32, R52, R70, R32 ;  /* 0x000000463420723c */ /* 0x000fe20000001820 */
[----:B------:R-:W2:Y:S01]  /*176f0*/  LDSM.16.MT88.4 R68, [R0+0x5000] ;  /* 0x005000000044783b */ /* 0x000ea20000004200 */
[----:B------:R-:W-:-:S04]  /*17700*/  FADD.FTZ R2, R120, R121 ;  /* 0x0000007978027221 */ /* 0x000fc80000010000 */
[----:B------:R-:W-:Y:S02]  /*17710*/  FADD.FTZ R2, R59, R2 ;  /* 0x000000023b027221 */ /* 0x000fe40000010000 */
[----:B-1----:R-:W-:Y:S01]  /*17720*/  HMMA.16816.F32 R112, R100, R64, R4 ;  /* 0x000000406470723c */ /* 0x002fe20000001804 */
[----:B------:R-:W1:Y:S01]  /*17730*/  LDSM.16.MT88.4 R4, [R144+0xc400] ;  /* 0x00c400009004783b */ /* 0x000e620000004200 */
[----:B------:R-:W-:Y:S01]  /*17740*/  FFMA.FTZ R64, R139, UR10, -R130 ;  /* 0x0000000a8b407c23 */ /* 0x000fe20008010882 */
[----:B------:R-:W-:Y:S01]  /*17750*/  FADD.FTZ R143, R143, R2 ;  /* 0x000000028f8f7221 */ /* 0x000fe20000010000 */
[----:B------:R-:W-:-:S03]  /*17760*/  MOV R2, R57 ;  /* 0x0000003900027202 */ /* 0x000fc60000000f00 */
[----:B------:R-:W-:Y:S01]  /*17770*/  FADD.FTZ R143, R136, R143 ;  /* 0x0000008f888f7221 */ /* 0x000fe20000010000 */
[----:B------:R-:W3:Y:S01]  /*17780*/  MUFU.EX2 R64, R64 ;  /* 0x0000004000407308 */ /* 0x000ee20000000800 */
[----:B------:R-:W-:Y:S01]  /*17790*/  HMMA.16816.F32 R84, R100, R88, R28 ;  /* 0x000000586454723c */ /* 0x000fe2000000181c */
[----:B------:R-:W-:Y:S01]  /*177a0*/  LDSM.16.MT88.4 R28, [R144+0xe800] ;  /* 0x00e80000901c783b */ /* 0x000fe20000004200 */
[----:B------:R-:W-:-:S04]  /*177b0*/  FADD.FTZ R134, R134, R143 ;  /* 0x0000008f86867221 */ /* 0x000fc80000010000 */
[----:B------:R-:W-:Y:S02]  /*177c0*/  FADD.FTZ R134, R141, R134 ;  /* 0x000000868d867221 */ /* 0x000fe40000010000 */
[----:B------:R-:W-:Y:S02]  /*177d0*/  HMMA.16816.F32 R8, R100, R66, R8 ;  /* 0x000000426408723c */ /* 0x000fe40000001808 */
[----:B------:R-:W-:-:S04]  /*177e0*/  FADD.FTZ R209, R209, R134 ;  /* 0x00000086d1d17221 */ /* 0x000fc80000010000 */
[----:B------:R-:W-:Y:S02]  /*177f0*/  FADD.FTZ R184, R184, R209 ;  /* 0x000000d1b8b87221 */ /* 0x000fe40000010000 */
[----:B------:R-:W-:Y:S01]  /*17800*/  HMMA.16816.F32 R88, R100, R90, R32 ;  /* 0x0000005a6458723c */ /* 0x000fe20000001820 */
[----:B------:R-:W-:Y:S01]  /*17810*/  LDSM.16.MT88.4 R32, [R0+0x3800] ;  /* 0x003800000020783b */ /* 0x000fe20000004200 */
        /* <DEDUP_REMOVED lines=16> */
[C---:B--2---:R-:W-:Y:S01]  /*17920*/  HMMA.16816.F32 R12, R100.reuse, R52, R12 ;  /* 0x00000034640c723c */ /* 0x044fe2000000180c */
[----:B------:R-:W-:Y:S07]  /*17930*/  MUFU.EX2 R53, R173 ;  /* 0x000000ad00357308 */ /* 0x000fee0000000800 */
[C---:B------:R-:W-:Y:S01]  /*17940*/  HMMA.16816.F32 R16, R100.reuse, R54, R16 ;  /* 0x000000366410723c */ /* 0x040fe20000001810 */
[----:B------:R-:W2:Y:S07]  /*17950*/  MUFU.EX2 R52, R164 ;  /* 0x000000a400347308 */ /* 0x000eae0000000800 */
[----:B-1----:R-:W-:Y:S01]  /*17960*/  HMMA.16816.F32 R104, R100, R4, R44 ;  /* 0x000000046468723c */ /* 0x002fe2000000182c */
[----:B------:R-:W-:Y:S01]  /*17970*/  MUFU.EX2 R54, R177 ;  /* 0x000000b100367308 */ /* 0x000fe20000000800 */
[----:B---3--:R-:W-:Y:S01]  /*17980*/  F2FP.F16.F32.PACK_AB R5, R37, R64 ;  /* 0x000000402505723e */ /* 0x008fe200000000ff */
[----:B------:R-:W-:Y:S01]  /*17990*/  FADD.FTZ R64, R64, R165 ;  /* 0x000000a540407221 */ /* 0x000fe20000010000 */
[----:B------:R-:W-:-:S03]  /*179a0*/  IADD3 R165, PT, PT, R61, -0x3, RZ ;  /* 0xfffffffd3da57810 */ /* 0x000fc60007ffe0ff */
        /* <DEDUP_REMOVED lines=8> */
[----:B------:R-:W-:Y:S01]  /*17a30*/  FADD.FTZ R36, R36, R39 ;  /* 0x0000002724247221 */ /* 0x000fe20000010000 */
[----:B-1----:R-:W-:Y:S01]  /*17a40*/  F2FP.F16.F32.PACK_AB R6, R55, R54 ;  /* 0x000000363706723e */ /* 0x002fe200000000ff */
[----:B------:R-:W-:-:S04]  /*17a50*/  FADD.FTZ R54, R54, R53 ;  /* 0x0000003536367221 */ /* 0x000fc80000010000 */
[----:B------:R-:W-:Y:S02]  /*17a60*/  FADD.FTZ R55, R55, R54 ;  /* 0x0000003637377221 */ /* 0x000fe40000010000 */
        /* <DEDUP_REMOVED lines=10> */
[----:B------:R-:W-:Y:S07]  /*17b10*/  MUFU.EX2 R23, R124 ;  /* 0x0000007c00177308 */ /* 0x000fee0000000800 */
[C---:B-1----:R-:W-:Y:S01]  /*17b20*/  HMMA.16816.F32 R104, R4.reuse, R12, R104 ;  /* 0x0000000c0468723c */ /* 0x042fe20000001868 */
[----:B------:R-:W1:Y:S07]  /*17b30*/  MUFU.EX2 R20, R129 ;  /* 0x0000008100147308 */ /* 0x000e6e0000000800 */
[C---:B------:R-:W-:Y:S01]  /*17b40*/  HMMA.16816.F32 R100, R4.reuse, R14, R100 ;  /* 0x0000000e0464723c */ /* 0x040fe20000001864 */
[----:B------:R-:W4:Y:S01]  /*17b50*/  LDSM.16.MT88.4 R12, [R144+0xcc00] ;  /* 0x00cc0000900c783b */ /* 0x000f220000004200 */
[----:B------:R-:W5:Y:S06]  /*17b60*/  MUFU.EX2 R22, R60 ;  /* 0x0000003c00167308 */ /* 0x000f6c0000000800 */
[C---:B------:R-:W-:Y:S08]  /*17b70*/  HMMA.16816.F32 R84, R4.reuse, R32, R84 ;  /* 0x000000200454723c */ /* 0x040ff00000001854 */
[C---:B------:R-:W-:Y:S08]  /*17b80*/  HMMA.16816.F32 R88, R4.reuse, R34, R88 ;  /* 0x000000220458723c */ /* 0x040ff00000001858 */
[C---:B------:R-:W-:Y:S08]  /*17b90*/  HMMA.16816.F32 R92, R4.reuse, R28, R92 ;  /* 0x0000001c045c723c */ /* 0x040ff0000000185c */
[----:B------:R-:W-:Y:S01]  /*17ba0*/  HMMA.16816.F32 R96, R4, R30, R96 ;  /* 0x0000001e0460723c */ /* 0x000fe20000001860 */
[----:B------:R-:W-:Y:S01]  /*17bb0*/  F2FP.F16.F32.PACK_AB R4, R179, R170 ;  /* 0x000000aab304723e */ /* 0x000fe200000000ff */
[----:B------:R-:W-:Y:S01]  /*17bc0*/  FADD.FTZ R170, R170, R55 ;  /* 0x00000037aaaa7221 */ /* 0x000fe20000010000 */
[C---:B-1----:R-:W-:Y:S01]  /*17bd0*/  F2FP.F16.F32.PACK_AB R5, R20.reuse, R23 ;  /* 0x000000171405723e */ /* 0x042fe200000000ff */
        /* <DEDUP_REMOVED lines=26> */
.L_x_2039:
[----:B------:R-:W-:-:S13]  /*17d80*/  ISETP.GE.AND P0, PT, R165, RZ, PT ;  /* 0x000000ffa500720c */ /* 0x000fda0003f06270 */
[----:B------:R-:W-:Y:S05]  /*17d90*/  @!P0 BRA `(.L_x_2045) ;  /* 0x0000004000cc8947 */ /* 0x000fea0003800000 */
[----:B------:R-:W-:Y:S01]  /*17da0*/  UISETP.NE.U32.AND UP0, UPT, UR12, URZ, UPT ;  /* 0x000000ff0c00728c */ /* 0x000fe2000bf05070 */
[C---:B------:R-:W-:Y:S01]  /*17db0*/  IMAD.SHL.U32 R166, R165.reuse, 0x80, RZ ;  /* 0x00000080a5a67824 */ /* 0x040fe200078e00ff */
[----:B------:R-:W-:Y:S01]  /*17dc0*/  MOV R123, R2 ;  /* 0x00000002007b7202 */ /* 0x000fe20000000f00 */
[----:B------:R-:W-:Y:S01]  /*17dd0*/  IMAD.MOV.U32 R121, RZ, RZ, R0 ;  /* 0x000000ffff797224 */ /* 0x000fe200078e0000 */
[----:B------:R-:W-:Y:S01]  /*17de0*/  UISETP.NE.AND.EX UP0, UPT, UR13, URZ, UPT, UP0 ;  /* 0x000000ff0d00728c */ /* 0x000fe2000bf05300 */
[----:B------:R-:W-:Y:S01]  /*17df0*/  IADD3 R165, PT, PT, R165, 0x1, RZ ;  /* 0x00000001a5a57810 */ /* 0x000fe20007ffe0ff */
[----:B------:R-:W-:Y:S01]  /*17e00*/  VIADD R162, R144, 0x9020 ;  /* 0x0000902090a27836 */ /* 0x000fe20000000000 */
[C---:B------:R-:W-:Y:S01]  /*17e10*/  LOP3.LUT R164, R166.reuse, 0x40, R63, 0xfe, !PT ;  /* 0x00000040a6a47812 */ /* 0x040fe200078efe3f */
[----:B------:R-:W-:Y:S01]  /*17e20*/  VIADD R166, R166, 0x80 ;  /* 0x00000080a6a67836 */ /* 0x000fe20000000000 */
[----:B------:R-:W-:Y:S01]  /*17e30*/  MOV R163, RZ ;  /* 0x000000ff00a37202 */ /* 0x000fe20000000f00 */
[----:B------:R-:W1:Y:S01]  /*17e40*/  LDCU UR5, c[0x0][0x440] ;  /* 0x00008800ff0577ac */ /* 0x000e620008000800 */
[----:B------:R-:W-:Y:S01]  /*17e50*/  PLOP3.LUT P4, PT, PT, PT, UP0, 0x80, 0x8 ;  /* 0x000000000008781c */ /* 0x000fe20003f8f008 */
[----:B------:R-:W2:Y:S01]  /*17e60*/  LDCU UR4, c[0x0][0x45c] ;  /* 0x00008b80ff0477ac */ /* 0x000ea20008000800 */
[----:B------:R-:W3:Y:S01]  /*17e70*/  LDCU.64 UR8, c[0x0][0x3a0] ;  /* 0x00007400ff0877ac */ /* 0x000ee20008000a00 */
[----:B------:R-:W4:Y:S10]  /*17e80*/  LDCU.64 UR10, c[0x0][0x3a8] ;  /* 0x00007500ff0a77ac */ /* 0x000f340008000a00 */
.L_x_2049:
[----:B------:R-:W-:Y:S01]  /*17e90*/  @!P4 IADD3 R5, P0, PT, RZ, -R163, RZ ;  /* 0x800000a3ff05c210 */ /* 0x000fe20007f1e0ff */
[----:B------:R-:W5:Y:S01]  /*17ea0*/  @!P4 LDC R4, c[0x0][0x3c0] ;  /* 0x0000f000ff04cb82 */ /* 0x000f620000000800 */
[----:B-1----:R-:W-:Y:S01]  /*17eb0*/  ISETP.GE.AND P3, PT, R118, UR5, PT ;  /* 0x0000000576007c0c */ /* 0x002fe2000bf66270 */
[----:B------:R-:W-:Y:S06]  /*17ec0*/  DEPBAR.LE SB0, 0x0 ;  /* 0x000080000000791a */ /* 0x000fec0000000000 */
[----:B------:R-:W-:Y:S01]  /*17ed0*/  BAR.SYNC.DEFER_BLOCKING 0x0 ;  /* 0x0000000000007b1d */ /* 0x000fe20000010000 */
[----:B------:R-:W-:Y:S01]  /*17ee0*/  ISETP.GE.AND P2, PT, R117, UR5, PT ;  /* 0x0000000575007c0c */ /* 0x000fe2000bf46270 */
[----:B------:R-:W-:Y:S01]  /*17ef0*/  IMAD.MOV.U32 R2, RZ, RZ, R150 ;  /* 0x000000ffff027224 */ /* 0x000fe200078e0096 */
[----:B------:R-:W-:Y:S01]  /*17f00*/  ISETP.GE.AND P1, PT, R116, UR5, PT ;  /* 0x0000000574007c0c */ /* 0x000fe2000bf26270 */
        /* <DEDUP_REMOVED lines=10> */
[----:B------:R-:W-:Y:S02]  /*17fb0*/  MOV R12, RZ ;  /* 0x000000ff000c7202 */ /* 0x000fe40000000f00 */
[----:B------:R-:W-:Y:S02]  /*17fc0*/  IABS R10, R166 ;  /* 0x000000a6000a7213 */ /* 0x000fe40000000000 */
[----:B------:R-:W-:Y:S02]  /*17fd0*/  IABS R11, R6 ;  /* 0x00000006000b7213 */ /* 0x000fe40000000000 */
[-C--:B-----5:R-:W-:Y:S02]  /*17fe0*/  IABS R5, R9.reuse ;  /* 0x0000000900057213 */ /* 0x0a0fe40000000000 */
[----:B------:R-:W-:Y:S02]  /*17ff0*/  LOP3.LUT R6, R6, R9, RZ, 0x3c, !PT ;  /* 0x0000000906067212 */ /* 0x000fe400078e3cff */
[----:B------:R-:W5:Y:S10]  /*18000*/  I2F.RP R8, R5 ;  /* 0x0000000500087306 */ /* 0x000f740000209400 */
[----:B-----5:R-:W5:Y:S02]  /*18010*/  MUFU.RCP R4, R8 ;  /* 0x0000000800047308 */ /* 0x020f640000001000 */
[----:B-----5:R-:W-:Y:S08]  /*18020*/  VIADD R13, R4, 0xffffffe ;  /* 0x0ffffffe040d7836 */ /* 0x020ff00000000000 */
[----:B------:R-:W5:Y:S02]  /*18030*/  F2I.FTZ.U32.TRUNC.NTZ R13, R13 ;  /* 0x0000000d000d7305 */ /* 0x000f64000021f000 */
[--C-:B-----5:R-:W-:Y:S04]  /*18040*/  IMAD.MOV R4, RZ, RZ, -R13.reuse ;  /* 0x000000ffff047224 */ /* 0x120fe800078e0a0d */
[----:B------:R-:W-:Y:S04]  /*18050*/  IMAD R4, R4, R5, RZ ;  /* 0x0000000504047224 */ /* 0x000fe800078e02ff */
[----:B------:R-:W-:Y:S06]  /*18060*/  IMAD.HI.U32 R4, R13, R4, R12 ;  /* 0x000000040d047227 */ /* 0x000fec00078e000c */
[C---:B------:R-:W-:Y:S04]  /*18070*/  IMAD.HI.U32 R12, R4.reuse, R11, RZ ;  /* 0x0000000b040c7227 */ /* 0x040fe800078e00ff */
[----:B------:R-:W-:Y:S02]  /*18080*/  IMAD.MOV R8, RZ, RZ, -R12 ;  /* 0x000000ffff087224 */ /* 0x000fe400078e0a0c */
[----:B------:R-:W-:Y:S04]  /*18090*/  IMAD.HI.U32 R4, R4, R10, RZ ;  /* 0x0000000a04047227 */ /* 0x000fe800078e00ff */
[C---:B------:R-:W-:Y:S02]  /*180a0*/  IMAD R11, R5.reuse, R8, R11 ;  /* 0x00000008050b7224 */ /* 0x040fe400078e020b */
[----:B------:R-:W-:Y:S03]  /*180b0*/  IMAD.MOV R8, RZ, RZ, -R4 ;  /* 0x000000ffff087224 */ /* 0x000fe600078e0a04 */
[C---:B------:R-:W-:Y:S01]  /*180c0*/  ISETP.GT.U32.AND P0, PT, R5.reuse, R11, PT ;  /* 0x0000000b0500720c */ /* 0x040fe20003f04070 */
[C---:B------:R-:W-:Y:S05]  /*180d0*/  IMAD R10, R5.reuse, R8, R10 ;  /* 0x00000008050a7224 */ /* 0x040fea00078e020a */
[----:B------:R-:W-:Y:S07]  /*180e0*/  ISETP.GT.U32.AND P5, PT, R5, R10, PT ;  /* 0x0000000a0500720c */ /* 0x000fee0003fa4070 */
[----:B------:R-:W-:Y:S02]  /*180f0*/  @!P0 IMAD.IADD R11, R11, 0x1, -R5 ;  /* 0x000000010b0b8824 */ /* 0x000fe400078e0a05 */
[----:B------:R-:W-:Y:S03]  /*18100*/  @!P0 VIADD R12, R12, 0x1 ;  /* 0x000000010c0c8836 */ /* 0x000fe60000000000 */
[-C--:B------:R-:W-:Y:S01]  /*18110*/  ISETP.GE.U32.AND P6, PT, R11, R5.reuse, PT ;  /* 0x000000050b00720c */ /* 0x080fe20003fc6070 */
[----:B------:R-:W-:Y:S01]  /*18120*/  @!P5 VIADD R4, R4, 0x1 ;  /* 0x000000010404d836 */ /* 0x000fe20000000000 */
[-C--:B------:R-:W-:Y:S02]  /*18130*/  @!P5 IADD3 R10, PT, PT, R10, -R5.reuse, RZ ;  /* 0x800000050a0ad210 */ /* 0x080fe40007ffe0ff */
[----:B------:R-:W-:Y:S02]  /*18140*/  ISETP.GE.AND P5, PT, R6, RZ, PT ;  /* 0x000000ff0600720c */ /* 0x000fe40003fa6270 */
[----:B------:R-:W-:Y:S02]  /*18150*/  ISETP.GE.U32.AND P0, PT, R10, R5, PT ;  /* 0x000000050a00720c */ /* 0x000fe40003f06070 */
[-C--:B------:R-:W-:Y:S02]  /*18160*/  LOP3.LUT R5, R166, R9.reuse, RZ, 0x3c, !PT ;  /* 0x00000009a6057212 */ /* 0x080fe400078e3cff */
[----:B------:R-:W-:Y:S03]  /*18170*/  LOP3.LUT R11, RZ, R9, RZ, 0x33, !PT ;  /* 0x00000009ff0b7212 */ /* 0x000fe600078e33ff */
[----:B------:R-:W-:Y:S02]  /*18180*/  @P6 IADD3 R12, PT, PT, R12, 0x1, RZ ;  /* 0x000000010c0c6810 */ /* 0x000fe40007ffe0ff */
[----:B------:R-:W-:Y:S03]  /*18190*/  ISETP.GE.AND P6, PT, R5, RZ, PT ;  /* 0x000000ff0500720c */ /* 0x000fe60003fc6270 */
[----:B------:R-:W-:Y:S02]  /*181a0*/  @!P5 IMAD.MOV R12, RZ, RZ, -R12 ;  /* 0x000000ffff0cd224 */ /* 0x000fe400078e0a0c */
[----:B------:R-:W-:Y:S01]  /*181b0*/  @P0 VIADD R4, R4, 0x1 ;  /* 0x0000000104040836 */ /* 0x000fe20000000000 */
[----:B------:R-:W-:Y:S04]  /*181c0*/  ISETP.NE.AND P0, PT, R9, RZ, PT ;  /* 0x000000ff0900720c */ /* 0x000fe80003f05270 */
[----:B------:R-:W-:Y:S03]  /*181d0*/  SEL R15, R11, R12, !P0 ;  /* 0x0000000c0b0f7207 */ /* 0x000fe60004000000 */
[----:B------:R-:W-:Y:S02]  /*181e0*/  @!P6 IADD3 R4, PT, PT, -R4, RZ, RZ ;  /* 0x000000ff0404e210 */ /* 0x000fe40007ffe1ff */
[----:B------:R-:W-:Y:S02]  /*181f0*/  LEA R18, P5, R15, R156, 0x2 ;  /* 0x0000009c0f127211 */ /* 0x000fe400078a10ff */
[----:B------:R-:W-:Y:S02]  /*18200*/  SEL R11, R11, R4, !P0 ;  /* 0x000000040b0b7207 */ /* 0x000fe40004000000 */
[-C--:B------:R-:W-:Y:S01]  /*18210*/  LEA.HI.X.SX32 R19, R15, R157.reuse, 0x2, P5 ;  /* 0x0000009d0f137211 */ /* 0x080fe200028f16ff */
[----:B------:R-:W5:Y:S01]  /*18220*/  LDC.64 R4, c[0x0][0x3c0] ;  /* 0x0000f000ff047b82 */ /* 0x000f620000000a00 */
[C---:B------:R-:W-:Y:S01]  /*18230*/  LEA R16, P0, R11.reuse, R156, 0x2 ;  /* 0x0000009c0b107211 */ /* 0x040fe200078010ff */
[C---:B------:R-:W-:Y:S02]  /*18240*/  IMAD.IADD R8, R11.reuse, 0x1, -R15 ;  /* 0x000000010b087824 */ /* 0x040fe400078e0a0f */
[----:B------:R-:W2:Y:S01]  /*18250*/  LDG.E R13, desc[UR6][R18.64] ;  /* 0x00000006120d7981 */ /* 0x000ea2000c1e1900 */
[----:B------:R-:W-:Y:S01]  /*18260*/  LEA.HI.X.SX32 R17, R11, R157, 0x2, P0 ;  /* 0x0000009d0b117211 */ /* 0x000fe200000f16ff */
[----:B------:R-:W-:Y:S04]  /*18270*/  IMAD R9, R8, R9, -0x80 ;  /* 0xffffff8008097424 */ /* 0x000fe800078e0209 */
        /* <DEDUP_REMOVED lines=14> */
.L_x_2046:
[----:B------:R-:W-:Y:S01]  /*18360*/  @!PT LDS RZ, [RZ] ;  /* 0x00000000fffff984 */ /* 0x000fe20000000800 */
[----:B------:R-:W-:Y:S01]  /*18370*/  @!PT LDS RZ, [RZ] ;  /* 0x00000000fffff984 */ /* 0x000fe20000000800 */
[----:B------:R-:W-:Y:S01]  /*18380*/  @!PT LDS RZ, [RZ] ;  /* 0x00000000fffff984 */ /* 0x000fe20000000800 */
[----:B------:R-:W-:Y:S01]  /*18390*/  @!P3 LDGSTS.E.BYPASS.LTC128B.128 [R161+0x9000], desc[UR6][R150.64] ;  /* 0x0900000096a1bfae */ /* 0x000fe2000b981a06 */
[C---:B------:R-:W-:Y:S01]  /*183a0*/  IMAD.SHL.U32 R5, R4.reuse, 0x40, RZ ;  /* 0x0000004004057824 */ /* 0x040fe200078e00ff */
[----:B-1----:R-:W-:Y:S02]  /*183b0*/  SHF.L.U64.HI R4, R4, 0x6, R7 ;  /* 0x0000000604047819 */ /* 0x002fe40000010207 */
[----:B------:R-:W-:Y:S02]  /*183c0*/  @P3 STS.128 [R161+0x9000], RZ ;  /* 0x009000ffa1003388 */ /* 0x000fe40000000c00 */
[C---:B------:R-:W-:Y:S02]  /*183d0*/  IADD3 R8, P0, PT, R5.reuse, R150, RZ ;  /* 0x0000009605087210 */ /* 0x040fe40007f1e0ff */
[----:B------:R-:W-:Y:S01]  /*183e0*/  @!PT LDS RZ, [RZ] ;  /* 0x00000000fffff984 */ /* 0x000fe20000000800 */
[----:B------:R-:W-:Y:S01]  /*183f0*/  @!PT LDS RZ, [RZ] ;  /* 0x00000000fffff984 */ /* 0x000fe20000000800 */
[----:B------:R-:W-:Y:S01]  /*18400*/  @!PT LDS RZ, [RZ] ;  /* 0x00000000fffff984 */ /* 0x000fe20000000800 */
[----:B------:R-:W-:Y:S02]  /*18410*/  @!P2 LDGSTS.E.BYPASS.LTC128B.128 [R161+0xb000], desc[UR6][R150.64+0x40] ;  /* 0x0b00004096a1afae */ /* 0x000fe4000b981a06 */
[C---:B------:R-:W-:Y:S01]  /*18420*/  IADD3 R6, P5, PT, R5.reuse, R8, RZ ;  /* 0x0000000805067210 */ /* 0x040fe20007fbe0ff */
[C---:B------:R-:W-:Y:S01]  /*18430*/  IMAD.X R9, R4.reuse, 0x1, R151, P0 ;  /* 0x0000000104097824 */ /* 0x040fe200000e0697 */
[----:B------:R-:W-:Y:S02]  /*18440*/  @P2 STS.128 [R161+0xb000], RZ ;  /* 0x00b000ffa1002388 */ /* 0x000fe40000000c00 */
[----:B------:R-:W-:Y:S01]  /*18450*/  IADD3 R12, P0, PT, R5, R6, RZ ;  /* 0x00000006050c7210 */ /* 0x000fe20007f1e0ff */
[C---:B------:R-:W-:Y:S01]  /*18460*/  IMAD.X R7, R4.reuse, 0x1, R9, P5 ;  /* 0x0000000104077824 */ /* 0x040fe200028e0609 */
[----:B------:R-:W-:Y:S01]  /*18470*/  @!PT LDS RZ, [RZ] ;  /* 0x00000000fffff984 */ /* 0x000fe20000000800 */
[----:B------:R-:W-:Y:S01]  /*18480*/  @!PT LDS RZ, [RZ] ;  /* 0x00000000fffff984 */ /* 0x000fe20000000800 */
[----:B------:R-:W-:Y:S01]  /*18490*/  @!PT LDS RZ, [RZ] ;  /* 0x00000000fffff984 */ /* 0x000fe20000000800 */
[----:B------:R-:W-:Y:S03]  /*184a0*/  @!P1 LDGSTS.E.BYPASS.LTC128B.128 [R161+0xd000], desc[UR6][R150.64+0x80] ;  /* 0x0d00008096a19fae */ /* 0x000fe6000b981a06 */
[----:B------:R-:W-:Y:S01]  /*184b0*/  IMAD.X R13, R4, 0x1, R7, P0 ;  /* 0x00000001040d7824 */ /* 0x000fe200000e0607 */
[----:B------:R-:W-:Y:S01]  /*184c0*/  @P1 STS.128 [R161+0xd000], RZ ;  /* 0x00d000ffa1001388 */ /* 0x000fe20000000c00 */
[----:B------:R-:W-:Y:S03]  /*184d0*/  IMAD.MOV.U32 R4, RZ, RZ, 0x20 ;  /* 0x00000020ff047424 */ /* 0x000fe600078e00ff */
        /* <DEDUP_REMOVED lines=44> */
[----:B------:R-:W-:Y:S01]  /*187a0*/  @P1 STS.128 [R161+0xe800], RZ ;  /* 0x00e800ffa1001388 */ /* 0x000fe20000000c00 */
[----:B------:R-:W3:Y:S03]  /*187b0*/  S2R R0, SR_TID.X ;  /* 0x0000000000007919 */ /* 0x000ee60000002100 */
[----:B------:R-:W-:Y:S04]  /*187c0*/  LDSM.16.M88.4 R124, [R146] ;  /* 0x00000000927c783b */ /* 0x000fe80000000200 */
[----:B-1----:R-:W5:Y:S04]  /*187d0*/  LDSM.16.M88.4 R8, [R145+0x3000] ;  /* 0x003000009108783b */ /* 0x002f680000000200 */
[----:B------:R-:W2:Y:S04]  /*187e0*/  LDSM.16.M88.4 R16, [R145+0x3400] ;  /* 0x003400009110783b */ /* 0x000ea80000000200 */
[----:B------:R-:W1:Y:S04]  /*187f0*/  LDSM.16.M88.4 R24, [R145+0x3800] ;  /* 0x003800009118783b */ /* 0x000e680000000200 */
[----:B------:R-:W4:Y:S04]  /*18800*/  LDSM.16.M88.4 R32, [R145+0x3c00] ;  /* 0x003c00009120783b */ /* 0x000f280000000200 */
[----:B------:R-:W4:Y:S04]  /*18810*/  LDSM.16.M88.4 R40, [R145+0x4000] ;  /* 0x004000009128783b */ /* 0x000f280000000200 */
[----:B------:R-:W4:Y:S04]  /*18820*/  LDSM.16.M88.4 R48, [R145+0x4400] ;  /* 0x004400009130783b */ /* 0x000f280000000200 */
[----:B------:R-:W4:Y:S04]  /*18830*/  LDSM.16.M88.4 R56, [R145+0x4800] ;  /* 0x004800009138783b */ /* 0x000f280000000200 */
[----:B------:R-:W4:Y:S04]  /*18840*/  LDSM.16.M88.4 R64, [R145+0x4c00] ;  /* 0x004c00009140783b */ /* 0x000f280000000200 */
[----:B------:R-:W0:Y:S01]  /*18850*/  LDGDEPBAR ;  /* 0x00000000000079af */ /* 0x000e220000000000 */
[----:B---3--:R-:W-:Y:S04]  /*18860*/  LOP3.LUT P0, R169, R0, 0x4, RZ, 0xc0, !PT ;  /* 0x0000000400a97812 */ /* 0x008fe8000780c0ff */
[----:B------:R-:W-:Y:S02]  /*18870*/  SEL R4, R4, 0xffffffe0, !P0 ;  /* 0xffffffe004047807 */ /* 0x000fe40004000000 */
[----:B------:R-:W-:Y:S03]  /*18880*/  ISETP.NE.AND P0, PT, R165, 0x1, PT ;  /* 0x00000001a500780c */ /* 0x000fe60003f05270 */
[--C-:B------:R-:W-:Y:S02]  /*18890*/  IMAD.IADD R2, R146, 0x1, R4.reuse ;  /* 0x0000000192027824 */ /* 0x100fe400078e0204 */
[----:B------:R-:W-:Y:S02]  /*188a0*/  IMAD.IADD R0, R145, 0x1, R4 ;  /* 0x0000000191007824 */ /* 0x000fe400078e0204 */
[C---:B-----5:R-:W-:Y:S01]  /*188b0*/  HMMA.16816.F32 R4, R124.reuse, R8, RZ ;  /* 0x000000087c04723c */ /* 0x060fe200000018ff */
[----:B------:R-:W-:Y:S04]  /*188c0*/  LDSM.16.M88.4 R128, [R2] ;  /* 0x000000000280783b */ /* 0x000fe80000000200 */
[----:B------:R-:W3:Y:S03]  /*188d0*/  LDSM.16.M88.4 R132, [R0+0x3000] ;  /* 0x003000000084783b */ /* 0x000ee60000000200 */
[C---:B------:R-:W-:Y:S01]  /*188e0*/  HMMA.16816.F32 R8, R124.reuse, R10, RZ ;  /* 0x0000000a7c08723c */ /* 0x040fe200000018ff */
[----:B------:R-:W5:Y:S04]  /*188f0*/  LDSM.16.M88.4 R136, [R0+0x3400] ;  /* 0x003400000088783b */ /* 0x000f680000000200 */
[----:B------:R-:W-:Y:S03]  /*18900*/  LDSM.16.M88.4 R140, [R0+0x8c00] ;  /* 0x008c0000008c783b */ /* 0x000fe60000000200 */
[C---:B--2---:R-:W-:Y:S08]  /*18910*/  HMMA.16816.F32 R12, R124.reuse, R16, RZ ;  /* 0x000000107c0c723c */ /* 0x044ff000000018ff */
[C---:B------:R-:W-:Y:S08]  /*18920*/  HMMA.16816.F32 R16, R124.reuse, R18, RZ ;  /* 0x000000127c10723c */ /* 0x040ff000000018ff */
[C---:B-1----:R-:W-:Y:S08]  /*18930*/  HMMA.16816.F32 R20, R124.reuse, R24, RZ ;  /* 0x000000187c14723c */ /* 0x042ff000000018ff */
        /* <DEDUP_REMOVED lines=15> */
[C---:B-----5:R-:W-:Y:S08]  /*18a30*/  HMMA.16816.F32 R12, R128.reuse, R136, R12 ;  /* 0x00000088800c723c */ /* 0x060ff0000000180c */
        /* <DEDUP_REMOVED lines=19> */
[----:B------:R-:W2:Y:S04]  /*18b70*/  LDSM.16.M88.4 R128, [R145+0x5400] ;  /* 0x005400009180783b */ /* 0x000ea80000000200 */
[----:B------:R-:W-:Y:S03]  /*18b80*/  LDSM.16.M88.4 R136, [R145+0x5c00] ;  /* 0x005c00009188783b */ /* 0x000fe60000000200 */
        /* <DEDUP_REMOVED lines=175> */
.L_x_2048:
        /* <DEDUP_REMOVED lines=72> */
.L_x_2047:
[----:B------:R-:W-:Y:S01]  /*19b00*/  I2FP.F32.U32 R2, R164 ;  /* 0x000000a400027245 */ /* 0x000fe20000201000 */
[----:B------:R-:W-:Y:S01]  /*19b10*/  LDSM.16.MT88.4 R132, [R144+0xb000] ;  /* 0x00b000009084783b */ /* 0x000fe20000004200 */
[C---:B------:R-:W-:Y:S02]  /*19b20*/  IADD3 R0, PT, PT, R164.reuse, -0x3f, RZ ;  /* 0xffffffc1a4007810 */ /* 0x040fe40007ffe0ff */
[C---:B--2---:R-:W-:Y:S01]  /*19b30*/  IADD3 R125, PT, PT, R164.reuse, -0x38, RZ ;  /* 0xffffffc8a47d7810 */ /* 0x044fe20007ffe0ff */
[CC--:B------:R-:W-:Y:S01]  /*19b40*/  FFMA.FTZ R36, R3.reuse, R2.reuse, R36 ;  /* 0x0000000203247223 */ /* 0x0c0fe20000010024 */
[C---:B------:R-:W-:Y:S01]  /*19b50*/  FFMA.FTZ R38, R3.reuse, R2, R38 ;  /* 0x0000000203267223 */ /* 0x040fe20000010026 */
[C---:B------:R-:W-:Y:S02]  /*19b60*/  IADD3 R2, PT, PT, R164.reuse, -0x37, RZ ;  /* 0xffffffc9a4027810 */ /* 0x040fe40007ffe0ff */
[----:B------:R-:W-:Y:S02]  /*19b70*/  I2FP.F32.U32 R0, R0 ;  /* 0x0000000000007245 */ /* 0x000fe40000201000 */
[----:B------:R-:W-:Y:S02]  /*19b80*/  I2FP.F32.U32 R2, R2 ;  /* 0x0000000200027245 */ /* 0x000fe40000201000 */
[----:B------:R-:W-:Y:S01]  /*19b90*/  I2FP.F32.U32 R125, R125 ;  /* 0x0000007d007d7245 */ /* 0x000fe20000201000 */
[CC--:B------:R-:W-:Y:S01]  /*19ba0*/  FFMA.FTZ R5, R3.reuse, R0.reuse, R5 ;  /* 0x0000000003057223 */ /* 0x0c0fe20000010005 */
[C---:B------:R-:W-:Y:S01]  /*19bb0*/  FFMA.FTZ R7, R3.reuse, R0, R7 ;  /* 0x0000000003077223 */ /* 0x040fe20000010007 */
[CC--:B------:R-:W-:Y:S01]  /*19bc0*/  FFMA.FTZ R9, R3.reuse, R2.reuse, R9 ;  /* 0x0000000203097223 */ /* 0x0c0fe20000010009 */
[C---:B------:R-:W-:Y:S01]  /*19bd0*/  FFMA.FTZ R11, R3.reuse, R2, R11 ;  /* 0x00000002030b7223 */ /* 0x040fe2000001000b */
[C---:B------:R-:W-:Y:S01]  /*19be0*/  IADD3 R2, PT, PT, R164.reuse, -0x27, RZ ;  /* 0xffffffd9a4027810 */ /* 0x040fe20007ffe0ff */
[CC--:B------:R-:W-:Y:S01]  /*19bf0*/  FFMA.FTZ R8, R3.reuse, R125.reuse, R8 ;  /* 0x0000007d03087223 */ /* 0x0c0fe20000010008 */
[C---:B------:R-:W-:Y:S01]  /*19c00*/  IADD3 R0, PT, PT, R164.reuse, -0x2f, RZ ;  /* 0xffffffd1a4007810 */ /* 0x040fe20007ffe0ff */
[C---:B------:R-:W-:Y:S01]  /*19c10*/  FFMA.FTZ R10, R3.reuse, R125, R10 ;  /* 0x0000007d030a7223 */ /* 0x040fe2000001000a */
[----:B------:R-:W-:Y:S02]  /*19c20*/  I2FP.F32.U32 R2, R2 ;  /* 0x0000000200027245 */ /* 0x000fe40000201000 */
[----:B------:R-:W-:Y:S02]  /*19c30*/  I2FP.F32.U32 R0, R0 ;  /* 0x0000000000007245 */ /* 0x000fe40000201000 */
[C---:B------:R-:W-:Y:S01]  /*19c40*/  IADD3 R127, PT, PT, R164.reuse, -0x40, RZ ;  /* 0xffffffc0a47f7810 */ /* 0x040fe20007ffe0ff */
[CC--:B------:R-:W-:Y:S01]  /*19c50*/  FFMA.FTZ R17, R3.reuse, R2.reuse, R17 ;  /* 0x0000000203117223 */ /* 0x0c0fe20000010011 */
[C---:B------:R-:W-:Y:S01]  /*19c60*/  FFMA.FTZ R19, R3.reuse, R2, R19 ;  /* 0x0000000203137223 */ /* 0x040fe20000010013 */
[C---:B------:R-:W-:Y:S01]  /*19c70*/  IADD3 R2, PT, PT, R164.reuse, -0x17, RZ ;  /* 0xffffffe9a4027810 */ /* 0x040fe20007ffe0ff */
        /* <DEDUP_REMOVED lines=8> */
[C---:B------:R-:W-:Y:S01]  /*19d00*/  IADD3 R2, PT, PT, R164.reuse, -0x7, RZ ;  /* 0xfffffff9a4027810 */ /* 0x040fe20007ffe0ff */
[CC--:B------:R-:W-:Y:S01]  /*19d10*/  FFMA.FTZ R4, R3.reuse, R127.reuse, R4 ;  /* 0x0000007f03047223 */ /* 0x0c0fe20000010004 */
[C---:B------:R-:W-:Y:S01]  /*19d20*/  IADD3 R125, PT, PT, R164.reuse, -0x28, RZ ;  /* 0xffffffd8a47d7810 */ /* 0x040fe20007ffe0ff */
[C---:B------:R-:W-:Y:S01]  /*19d30*/  FFMA.FTZ R6, R3.reuse, R127, R6 ;  /* 0x0000007f03067223 */ /* 0x040fe20000010006 */
[----:B------:R-:W-:Y:S01]  /*19d40*/  I2FP.F32.U32 R2, R2 ;  /* 0x0000000200027245 */ /* 0x000fe20000201000 */
[CC--:B------:R-:W-:Y:S01]  /*19d50*/  FFMA.FTZ R21, R3.reuse, R0.reuse, R21 ;  /* 0x0000000003157223 */ /* 0x0c0fe20000010015 */
[C---:B------:R-:W-:Y:S01]  /*19d60*/  IADD3 R127, PT, PT, R164.reuse, -0x30, RZ ;  /* 0xffffffd0a47f7810 */ /* 0x040fe20007ffe0ff */
[C---:B------:R-:W-:Y:S01]  /*19d70*/  FFMA.FTZ R23, R3.reuse, R0, R23 ;  /* 0x0000000003177223 */ /* 0x040fe20000010017 */
[----:B------:R-:W-:Y:S01]  /*19d80*/  I2FP.F32.U32 R125, R125 ;  /* 0x0000007d007d7245 */ /* 0x000fe20000201000 */
[CC--:B------:R-:W-:Y:S01]  /*19d90*/  FFMA.FTZ R33, R3.reuse, R2.reuse, R33 ;  /* 0x0000000203217223 */ /* 0x0c0fe20000010021 */
[C---:B------:R-:W-:Y:S01]  /*19da0*/  FFMA.FTZ R35, R3.reuse, R2, R35 ;  /* 0x0000000203237223 */ /* 0x040fe20000010023 */
[C---:B------:R-:W-:Y:S02]  /*19db0*/  IADD3 R0, PT, PT, R164.reuse, -0xf, RZ ;  /* 0xfffffff1a4007810 */ /* 0x040fe40007ffe0ff */
[C---:B------:R-:W-:Y:S01]  /*19dc0*/  IADD3 R2, PT, PT, R164.reuse, 0x9, RZ ;  /* 0x00000009a4027810 */ /* 0x040fe20007ffe0ff */
[C---:B------:R-:W-:Y:S01]  /*19dd0*/  FFMA.FTZ R16, R3.reuse, R125, R16 ;  /* 0x0000007d03107223 */ /* 0x040fe20000010010 */
[----:B------:R-:W-:Y:S01]  /*19de0*/  I2FP.F32.U32 R127, R127 ;  /* 0x0000007f007f7245 */ /* 0x000fe20000201000 */
[C---:B------:R-:W-:Y:S01]  /*19df0*/  FFMA.FTZ R18, R3.reuse, R125, R18 ;  /* 0x0000007d03127223 */ /* 0x040fe20000010012 */
[C---:B------:R-:W-:Y:S02]  /*19e00*/  IADD3 R120, PT, PT, R164.reuse, 0x19, RZ ;  /* 0x00000019a4787810 */ /* 0x040fe40007ffe0ff */
[----:B------:R-:W-:Y:S01]  /*19e10*/  I2FP.F32.U32 R0, R0 ;  /* 0x0000000000007245 */ /* 0x000fe20000201000 */
[CC--:B------:R-:W-:Y:S01]  /*19e20*/  FFMA.FTZ R12, R3.reuse, R127.reuse, R12 ;  /* 0x0000007f030c7223 */ /* 0x0c0fe2000001000c */
[C---:B------:R-:W-:Y:S01]  /*19e30*/  IADD3 R125, PT, PT, R164.reuse, -0x18, RZ ;  /* 0xffffffe8a47d7810 */ /* 0x040fe20007ffe0ff */
[C---:B------:R-:W-:Y:S01]  /*19e40*/  FFMA.FTZ R14, R3.reuse, R127, R14 ;  /* 0x0000007f030e7223 */ /* 0x040fe2000001000e */
[----:B------:R-:W-:Y:S01]  /*19e50*/  I2FP.F32.U32 R2, R2 ;  /* 0x0000000200027245 */ /* 0x000fe20000201000 */
[C---:B------:R-:W-:Y:S01]  /*19e60*/  FFMA.FTZ R29, R3.reuse, R0, R29 ;  /* 0x00000000031d7223 */ /* 0x040fe2000001001d */
[----:B------:R-:W-:Y:S01]  /*19e70*/  I2FP.F32.U32 R120, R120 ;  /* 0x0000007800787245 */ /* 0x000fe20000201000 */
[C---:B------:R-:W-:Y:S01]  /*19e80*/  FFMA.FTZ R31, R3.reuse, R0, R31 ;  /* 0x00000000031f7223 */ /* 0x040fe2000001001f */
[----:B------:R-:W-:Y:S01]  /*19e90*/  I2FP.F32.U32 R125, R125 ;  /* 0x0000007d007d7245 */ /* 0x000fe20000201000 */
[----:B------:R-:W-:Y:S01]  /*19ea0*/  FFMA.FTZ R41, R3, R2, R41 ;  /* 0x0000000203297223 */ /* 0x000fe20000010029 */
[----:B------:R-:W-:Y:S01]  /*19eb0*/  FMNMX3.FTZ R122, R123, R4, R5, !PT ;  /* 0x000000047b7a7276 */ /* 0x000fe20007810005 */
[C---:B------:R-:W-:Y:S01]  /*19ec0*/  FFMA.FTZ R43, R3.reuse, R2, R43 ;  /* 0x00000002032b7223 */ /* 0x040fe2000001002b */
[C---:B------:R-:W-:Y:S01]  /*19ed0*/  IADD3 R127, PT, PT, R164.reuse, -0x20, RZ ;  /* 0xffffffe0a47f7810 */ /* 0x040fe20007ffe0ff */
[CC--:B------:R-:W-:Y:S01]  /*19ee0*/  FFMA.FTZ R49, R3.reuse, R120.reuse, R49 ;  /* 0x0000007803317223 */ /* 0x0c0fe20000010031 */
[C---:B------:R-:W-:Y:S01]  /*19ef0*/  IADD3 R0, PT, PT, R164.reuse, 0x1, RZ ;  /* 0x00000001a4007810 */ /* 0x040fe20007ffe0ff */
[C---:B------:R-:W-:Y:S01]  /*19f00*/  FFMA.FTZ R51, R3.reuse, R120, R51 ;  /* 0x0000007803337223 */ /* 0x040fe20000010033 */
[----:B------:R-:W-:Y:S01]  /*19f10*/  IADD3 R2, PT, PT, R164, 0x20, RZ ;  /* 0x00000020a4027810 */ /* 0x000fe20007ffe0ff */
[CC--:B------:R-:W-:Y:S01]  /*19f20*/  FFMA.FTZ R24, R3.reuse, R125.reuse, R24 ;  /* 0x0000007d03187223 */ /* 0x0c0fe20000010018 */
[----:B------:R-:W-:Y:S01]  /*19f30*/  FMNMX3.FTZ R122, R122, R8, R9, !PT ;  /* 0x000000087a7a7276 */ /* 0x000fe20007810009 */
[----:B------:R-:W-:Y:S01]  /*19f40*/  FFMA.FTZ R26, R3, R125, R26 ;  /* 0x0000007d031a7223 */ /* 0x000fe2000001001a */
[----:B------:R-:W-:Y:S02]  /*19f50*/  I2FP.F32.U32 R127, R127 ;  /* 0x0000007f007f7245 */ /* 0x000fe40000201000 */
[----:B------:R-:W-:Y:S02]  /*19f60*/  FMNMX3.FTZ R120, R121, R6, R7, !PT ;  /* 0x0000000679787276 */ /* 0x000fe40007810007 */
[----:B------:R-:W-:Y:S01]  /*19f70*/  I2FP.F32.U32 R0, R0 ;  /* 0x0000000000007245 */ /* 0x000fe20000201000 */
[CC--:B------:R-:W-:Y:S01]  /*19f80*/  FFMA.FTZ R20, R3.reuse, R127.reuse, R20 ;  /* 0x0000007f03147223 */ /* 0x0c0fe20000010014 */
[----:B------:R-:W-:Y:S01]  /*19f90*/  IADD3 R125, PT, PT, R164, -0x8, RZ ;  /* 0xfffffff8a47d7810 */ /* 0x000fe20007ffe0ff */
[C---:B------:R-:W-:Y:S01]  /*19fa0*/  FFMA.FTZ R22, R3.reuse, R127, R22 ;  /* 0x0000007f03167223 */ /* 0x040fe20000010016 */
[----:B------:R-:W-:Y:S01]  /*19fb0*/  I2FP.F32.U32 R2, R2 ;  /* 0x0000000200027245 */ /* 0x000fe20000201000 */
[C---:B------:R-:W-:Y:S01]  /*19fc0*/  FFMA.FTZ R37, R3.reuse, R0, R37 ;  /* 0x0000000003257223 */ /* 0x040fe20000010025 */
[----:B------:R-:W-:Y:S01]  /*19fd0*/  FMNMX3.FTZ R122, R122, R12, R13, !PT ;  /* 0x0000000c7a7a7276 */ /* 0x000fe2000781000d */
[C---:B------:R-:W-:Y:S01]  /*19fe0*/  FFMA.FTZ R39, R3.reuse, R0, R39 ;  /* 0x0000000003277223 */ /* 0x040fe20000010027 */
[----:B------:R-:W-:Y:S01]  /*19ff0*/  FMNMX3.FTZ R120, R120, R10, R11, !PT ;  /* 0x0000000a78787276 */ /* 0x000fe2000781000b */
[CC--:B------:R-:W-:Y:S01]  /*1a000*/  FFMA.FTZ R54, R3.reuse, R2.reuse, R54 ;  /* 0x0000000203367223 */ /* 0x0c0fe20000010036 */
[----:B------:R-:W-:Y:S01]  /*1a010*/  I2FP.F32.U32 R125, R125 ;  /* 0x0000007d007d7245 */ /* 0x000fe20000201000 */
[C---:B------:R-:W-:Y:S01]  /*1a020*/  FFMA.FTZ R52, R3.reuse, R2, R52 ;  /* 0x0000000203347223 */ /* 0x040fe20000010034 */
[----:B------:R-:W-:Y:S02]  /*1a030*/  IADD3 R127, PT, PT, R164, -0x10, RZ ;  /* 0xfffffff0a47f7810 */ /* 0x000fe40007ffe0ff */
[----:B------:R-:W-:Y:S01]  /*1a040*/  FMNMX3.FTZ R122, R122, R16, R17, !PT ;  /* 0x000000107a7a7276 */ /* 0x000fe20007810011 */
[CC--:B------:R-:W-:Y:S01]  /*1a050*/  FFMA.FTZ R32, R3.reuse, R125.reuse, R32 ;  /* 0x0000007d03207223 */ /* 0x0c0fe20000010020 */
[----:B------:R-:W-:Y:S01]  /*1a060*/  IADD3 R0, PT, PT, R164, 0x11, RZ ;  /* 0x00000011a4007810 */ /* 0x000fe20007ffe0ff */
[C---:B------:R-:W-:Y:S01]  /*1a070*/  FFMA.FTZ R34, R3.reuse, R125, R34 ;  /* 0x0000007d03227223 */ /* 0x040fe20000010022 */
[----:B------:R-:W-:Y:S02]  /*1a080*/  FMNMX3.FTZ R2, R120, R14, R15, !PT ;  /* 0x0000000e78027276 */ /* 0x000fe4000781000f */
[----:B------:R-:W-:Y:S02]  /*1a090*/  I2FP.F32.U32 R127, R127 ;  /* 0x0000007f007f7245 */ /* 0x000fe40000201000 */
[----:B------:R-:W-:Y:S02]  /*1a0a0*/  FMNMX3.FTZ R120, R122, R20, R21, !PT ;  /* 0x000000147a787276 */ /* 0x000fe40007810015 */
[----:B------:R-:W-:Y:S01]  /*1a0b0*/  I2FP.F32.U32 R0, R0 ;  /* 0x0000000000007245 */ /* 0x000fe20000201000 */
[CC--:B------:R-:W-:Y:S01]  /*1a0c0*/  FFMA.FTZ R28, R3.reuse, R127.reuse, R28 ;  /* 0x0000007f031c7223 */ /* 0x0c0fe2000001001c */
[----:B------:R-:W-:Y:S01]  /*1a0d0*/  IADD3 R125, PT, PT, R164, 0x8, RZ ;  /* 0x00000008a47d7810 */ /* 0x000fe20007ffe0ff */
[C---:B------:R-:W-:Y:S01]  /*1a0e0*/  FFMA.FTZ R30, R3.reuse, R127, R30 ;  /* 0x0000007f031e7223 */ /* 0x040fe2000001001e */
[----:B------:R-:W-:Y:S01]  /*1a0f0*/  FMNMX3.FTZ R2, R2, R18, R19, !PT ;  /* 0x0000001202027276 */ /* 0x000fe20007810013 */
[C---:B------:R-:W-:Y:S01]  /*1a100*/  FFMA.FTZ R45, R3.reuse, R0, R45 ;  /* 0x00000000032d7223 */ /* 0x040fe2000001002d */
[----:B------:R-:W-:Y:S01]  /*1a110*/  FMNMX3.FTZ R120, R120, R24, R25, !PT ;  /* 0x0000001878787276 */ /* 0x000fe20007810019 */
[C---:B------:R-:W-:Y:S01]  /*1a120*/  FFMA.FTZ R47, R3.reuse, R0, R47 ;  /* 0x00000000032f7223 */ /* 0x040fe2000001002f */
[----:B------:R-:W-:Y:S02]  /*1a130*/  I2FP.F32.U32 R125, R125 ;  /* 0x0000007d007d7245 */ /* 0x000fe40000201000 */
[----:B------:R-:W-:Y:S02]  /*1a140*/  FMNMX3.FTZ R2, R2, R22, R23, !PT ;  /* 0x0000001602027276 */ /* 0x000fe40007810017 */
[----:B------:R-:W-:Y:S01]  /*1a150*/  IADD3 R0, PT, PT, R164, 0x21, RZ ;  /* 0x00000021a4007810 */ /* 0x000fe20007ffe0ff */
[CC--:B------:R-:W-:Y:S01]  /*1a160*/  FFMA.FTZ R40, R3.reuse, R125.reuse, R40 ;  /* 0x0000007d03287223 */ /* 0x0c0fe20000010028 */
[----:B------:R-:W-:Y:S01]  /*1a170*/  FMNMX3.FTZ R120, R120, R28, R29, !PT ;  /* 0x0000001c78787276 */ /* 0x000fe2000781001d */
[C---:B------:R-:W-:Y:S01]  /*1a180*/  FFMA.FTZ R42, R3.reuse, R125, R42 ;  /* 0x0000007d032a7223 */ /* 0x040fe2000001002a */
[----:B------:R-:W-:Y:S02]  /*1a190*/  FMNMX3.FTZ R2, R2, R26, R27, !PT ;  /* 0x0000001a02027276 */ /* 0x000fe4000781001b */
[C---:B------:R-:W-:Y:S02]  /*1a1a0*/  IADD3 R127, PT, PT, R164.reuse, 0x10, RZ ;  /* 0x00000010a47f7810 */ /* 0x040fe40007ffe0ff */
[----:B------:R-:W-:Y:S02]  /*1a1b0*/  I2FP.F32.U32 R0, R0 ;  /* 0x0000000000007245 */ /* 0x000fe40000201000 */
[C---:B------:R-:W-:Y:S02]  /*1a1c0*/  IADD3 R125, PT, PT, R164.reuse, 0x18, RZ ;  /* 0x00000018a47d7810 */ /* 0x040fe40007ffe0ff */
[----:B------:R-:W-:Y:S01]  /*1a1d0*/  IADD3 R124, PT, PT, R164, 0x28, RZ ;  /* 0x00000028a47c7810 */ /* 0x000fe20007ffe0ff */
[C---:B------:R-:W-:Y:S01]  /*1a1e0*/  FFMA.FTZ R55, R3.reuse, R0, R55 ;  /* 0x0000000003377223 */ /* 0x040fe20000010037 */
[----:B------:R-:W-:Y:S01]  /*1a1f0*/  FMNMX3.FTZ R120, R120, R32, R33, !PT ;  /* 0x0000002078787276 */ /* 0x000fe20007810021 */
[C---:B------:R-:W-:Y:S01]  /*1a200*/  FFMA.FTZ R53, R3.reuse, R0, R53 ;  /* 0x0000000003357223 */ /* 0x040fe20000010035 */
[----:B------:R-:W-:Y:S02]  /*1a210*/  FMNMX3.FTZ R2, R2, R30, R31, !PT ;  /* 0x0000001e02027276 */ /* 0x000fe4000781001f */
[----:B------:R-:W-:Y:S02]  /*1a220*/  I2FP.F32.U32 R127, R127 ;  /* 0x0000007f007f7245 */ /* 0x000fe40000201000 */
[----:B------:R-:W-:Y:S02]  /*1a230*/  I2FP.F32.U32 R125, R125 ;  /* 0x0000007d007d7245 */ /* 0x000fe40000201000 */
[----:B------:R-:W-:Y:S01]  /*1a240*/  I2FP.F32.U32 R122, R124 ;  /* 0x0000007c007a7245 */ /* 0x000fe20000201000 */
[C---:B------:R-:W-:Y:S01]  /*1a250*/  FFMA.FTZ R44, R3.reuse, R127, R44 ;  /* 0x0000007f032c7223 */ /* 0x040fe2000001002c */
[----:B------:R-:W-:Y:S01]  /*1a260*/  FMNMX3.FTZ R120, R120, R36, R37, !PT ;  /* 0x0000002478787276 */ /* 0x000fe20007810025 */
[CC--:B------:R-:W-:Y:S01]  /*1a270*/  FFMA.FTZ R48, R3.reuse, R125.reuse, R48 ;  /* 0x0000007d03307223 */ /* 0x0c0fe20000010030 */
[----:B------:R-:W-:Y:S01]  /*1a280*/  IADD3 R0, PT, PT, R164, 0x29, RZ ;  /* 0x00000029a4007810 */ /* 0x000fe20007ffe0ff */
[C---:B------:R-:W-:Y:S01]  /*1a290*/  FFMA.FTZ R50, R3.reuse, R125, R50 ;  /* 0x0000007d03327223 */ /* 0x040fe20000010032 */
[----:B------:R-:W-:Y:S01]  /*1a2a0*/  FMNMX3.FTZ R2, R2, R34, R35, !PT ;  /* 0x0000002202027276 */ /* 0x000fe20007810023 */
[CC--:B------:R-:W-:Y:S01]  /*1a2b0*/  FFMA.FTZ R56, R3.reuse, R122.reuse, R56 ;  /* 0x0000007a03387223 */ /* 0x0c0fe20000010038 */
[C---:B------:R-:W-:Y:S01]  /*1a2c0*/  FFMA.FTZ R58, R3.reuse, R122, R58 ;  /* 0x0000007a033a7223 */ /* 0x040fe2000001003a */
[----:B------:R-:W-:Y:S01]  /*1a2d0*/  FMNMX3.FTZ R120, R120, R40, R41, !PT ;  /* 0x0000002878787276 */ /* 0x000fe20007810029 */
[C---:B------:R-:W-:Y:S01]  /*1a2e0*/  FFMA.FTZ R46, R3.reuse, R127, R46 ;  /* 0x0000007f032e7223 */ /* 0x040fe2000001002e */
[----:B------:R-:W-:Y:S02]  /*1a2f0*/  I2FP.F32.U32 R0, R0 ;  /* 0x0000000000007245 */ /* 0x000fe40000201000 */
[----:B------:R-:W-:Y:S02]  /*1a300*/  IADD3 R125, PT, PT, R164, 0x30, RZ ;  /* 0x00000030a47d7810 */ /* 0x000fe40007ffe0ff */
        /* <DEDUP_REMOVED lines=12> */
[----:B------:R-:W-:Y:S02]  /*1a3d0*/  IADD3 R125, PT, PT, R164, 0x38, RZ ;  /* 0x00000038a47d7810 */ /* 0x000fe40007ffe0ff */
[----:B------:R-:W-:Y:S02]  /*1a3e0*/  I2FP.F32.U32 R0, R0 ;  /* 0x0000000000007245 */ /* 0x000fe40000201000 */
[----:B------:R-:W-:Y:S02]  /*1a3f0*/  FMNMX3.FTZ R120, R120, R52, R53, !PT ;  /* 0x0000003478787276 */ /* 0x000fe40007810035 */
[----:B------:R-:W-:Y:S01]  /*1a400*/  FMNMX3.FTZ R122, R122, R50, R51, !PT ;  /* 0x000000327a7a7276 */ /* 0x000fe20007810033 */
[C---:B------:R-:W-:Y:S01]  /*1a410*/  FFMA.FTZ R61, R3.reuse, R0, R61 ;  /* 0x00000000033d7223 */ /* 0x040fe2000001003d */
[----:B------:R-:W-:Y:S01]  /*1a420*/  I2FP.F32.U32 R2, R2 ;  /* 0x0000000200027245 */ /* 0x000fe20000201000 */
[C---:B------:R-:W-:Y:S01]  /*1a430*/  FFMA.FTZ R63, R3.reuse, R0, R63 ;  /* 0x00000000033f7223 */ /* 0x040fe2000001003f */
[----:B------:R-:W-:Y:S02]  /*1a440*/  I2FP.F32.U32 R125, R125 ;  /* 0x0000007d007d7245 */ /* 0x000fe40000201000 */
[----:B------:R-:W-:Y:S01]  /*1a450*/  FMNMX3.FTZ R120, R120, R56, R57, !PT ;  /* 0x0000003878787276 */ /* 0x000fe20007810039 */
[C---:B------:R-:W-:Y:S01]  /*1a460*/  FFMA.FTZ R65, R3.reuse, R2, R65 ;  /* 0x0000000203417223 */ /* 0x040fe20000010041 */
[----:B------:R-:W-:Y:S01]  /*1a470*/  FMNMX3.FTZ R122, R122, R54, R55, !PT ;  /* 0x000000367a7a7276 */ /* 0x000fe20007810037 */
[CC--:B------:R-:W-:Y:S01]  /*1a480*/  FFMA.FTZ R64, R3.reuse, R125.reuse, R64 ;  /* 0x0000007d03407223 */ /* 0x0c0fe20000010040 */
[----:B------:R-:W-:Y:S01]  /*1a490*/  FMNMX3.FTZ R120, R120, R60, R61, !PT ;  /* 0x0000003c78787276 */ /* 0x000fe2000781003d */
[C---:B------:R-:W-:Y:S01]  /*1a4a0*/  FFMA.FTZ R67, R3.reuse, R2, R67 ;  /* 0x0000000203437223 */ /* 0x040fe20000010043 */
        /* <DEDUP_REMOVED lines=17> */
[----:B------:R-:W-:Y:S03]  /*1a5c0*/  FMUL.FTZ R139, R0, UR4 ;  /* 0x00000004008b7c20 */ /* 0x000fe60008410000 */
[C---:B------:R-:W-:Y:S01]  /*1a5d0*/  FSETP.NEU.FTZ.AND P0, PT, R2.reuse, -INF , PT ;  /* 0xff8000000200780b */ /* 0x040fe20003f1d000 */
[C---:B------:R-:W-:Y:S01]  /*1a5e0*/  FADD.FTZ R120, -R2.reuse, R123 ;  /* 0x0000007b02787221 */ /* 0x040fe20000010100 */
[----:B------:R-:W-:Y:S03]  /*1a5f0*/  FMUL.FTZ R175, R2, UR4 ;  /* 0x0000000402af7c20 */ /* 0x000fe60008410000 */
[----:B------:R-:W-:Y:S01]  /*1a600*/  FMUL.FTZ R122, R120, UR4 ;  /* 0x00000004787a7c20 */ /* 0x000fe20008410000 */
[----:B------:R-:W-:Y:S01]  /*1a610*/  FADD.FTZ R120, -R0, R121 ;  /* 0x0000007900787221 */ /* 0x000fe20000010100 */
[----:B------:R-:W-:Y:S02]  /*1a620*/  FSEL R175, R175, RZ, P0 ;  /* 0x000000ffafaf7208 */ /* 0x000fe40000000000 */
[----:B------:R2:W3:Y:S01]  /*1a630*/  MUFU.EX2 R121, R122 ;  /* 0x0000007a00797308 */ /* 0x0004e20000000800 */
[----:B------:R-:W-:Y:S01]  /*1a640*/  FMUL.FTZ R123, R120, UR4 ;  /* 0x00000004787b7c20 */ /* 0x000fe20008410000 */
[----:B------:R-:W-:Y:S01]  /*1a650*/  FSETP.NEU.FTZ.AND P0, PT, R0, -INF , PT ;  /* 0xff8000000000780b */ /* 0x000fe20003f1d000 */
[--C-:B------:R-:W-:Y:S01]  /*1a660*/  FFMA.FTZ R140, R8, UR4, -R175.reuse ;  /* 0x00000004088c7c23 */ /* 0x100fe200080108af */
[--C-:B------:R-:W-:Y:S01]  /*1a670*/  FFMA.FTZ R176, R4, UR4, -R175.reuse ;  /* 0x0000000404b07c23 */ /* 0x100fe200080108af */
[--C-:B------:R-:W-:Y:S01]  /*1a680*/  FFMA.FTZ R141, R5, UR4, -R175.reuse ;  /* 0x00000004058d7c23 */ /* 0x100fe200080108af */
[----:B------:R-:W-:Y:S01]  /*1a690*/  FSEL R139, R139, RZ, P0 ;  /* 0x000000ff8b8b7208 */ /* 0x000fe20000000000 */
[--C-:B------:R-:W-:Y:S03]  /*1a6a0*/  FFMA.FTZ R170, R25, UR4, -R175.reuse ;  /* 0x0000000419aa7c23 */ /* 0x100fe600080108af */
[----:B------:R4:W5:Y:S01]  /*1a6b0*/  MUFU.EX2 R120, R123 ;  /* 0x0000007b00787308 */ /* 0x0009620000000800 */
[----:B------:R-:W-:Y:S01]  /*1a6c0*/  ISETP.NE.AND P0, PT, R169, RZ, PT ;  /* 0x000000ffa900720c */ /* 0x000fe20003f05270 */
[----:B------:R-:W-:Y:S01]  /*1a6d0*/  FFMA.FTZ R174, R28, UR4, -R175 ;  /* 0x000000041cae7c23 */ /* 0x000fe200080108af */
[--C-:B------:R-:W-:Y:S01]  /*1a6e0*/  FFMA.FTZ R137, R10, UR4, -R139.reuse ;  /* 0x000000040a897c23 */ /* 0x100fe2000801088b */
[--C-:B------:R-:W-:Y:S01]  /*1a6f0*/  FFMA.FTZ R136, R11, UR4, -R139.reuse ;  /* 0x000000040b887c23 */ /* 0x100fe2000801088b */
[--C-:B------:R-:W-:Y:S01]  /*1a700*/  FFMA.FTZ R177, R6, UR4, -R139.reuse ;  /* 0x0000000406b17c23 */ /* 0x100fe2000801088b */
[--C-:B------:R-:W-:Y:S01]  /*1a710*/  FFMA.FTZ R138, R7, UR4, -R139.reuse ;  /* 0x00000004078a7c23 */ /* 0x100fe2000801088b */
[----:B------:R-:W-:Y:S03]  /*1a720*/  FFMA.FTZ R142, R26, UR4, -R139 ;  /* 0x000000041a8e7c23 */ /* 0x000fe6000801088b */
[----:B------:R-:W-:Y:S01]  /*1a730*/  MUFU.EX2 R176, R176 ;  /* 0x000000b000b07308 */ /* 0x000fe20000000800 */
[----:B--2---:R-:W-:Y:S01]  /*1a740*/  MOV R122, R162 ;  /* 0x000000a2007a7202 */ /* 0x004fe20000000f00 */
[C---:B---3--:R-:W-:Y:S01]  /*1a750*/  FMUL.FTZ R4, R121.reuse, R112 ;  /* 0x0000007079047220 */ /* 0x048fe20000410000 */
[C---:B------:R-:W-:Y:S01]  /*1a760*/  FMUL.FTZ R5, R121.reuse, R113 ;  /* 0x0000007179057220 */ /* 0x040fe20000410000 */
[C---:B------:R-:W-:Y:S01]  /*1a770*/  FMUL.FTZ R8, R121.reuse, R108 ;  /* 0x0000006c79087220 */ /* 0x040fe20000410000 */
[C---:B------:R-:W-:Y:S01]  /*1a780*/  FMUL.FTZ R68, R121.reuse, R68 ;  /* 0x0000004479447220 */ /* 0x040fe20000410000 */
[----:B------:R-:W-:Y:S01]  /*1a790*/  @P0 IADD3 R122, PT, PT, R160, -0x20, RZ ;  /* 0xffffffe0a07a0810 */ /* 0x000fe20007ffe0ff */
[----:B------:R-:W-:Y:S03]  /*1a7a0*/  FMUL.FTZ R69, R121, R69 ;  /* 0x0000004579457220 */ /* 0x000fe60000410000 */
[----:B------:R-:W2:Y:S01]  /*1a7b0*/  MUFU.EX2 R141, R141 ;  /* 0x0000008d008d7308 */ /* 0x000ea20000000800 */
[--C-:B----4-:R-:W-:Y:S01]  /*1a7c0*/  FFMA.FTZ R123, R9, UR4, -R175.reuse ;  /* 0x00000004097b7c23 */ /* 0x110fe200080108af */
[C---:B-----5:R-:W-:Y:S01]  /*1a7d0*/  FMUL.FTZ R6, R120.reuse, R114 ;  /* 0x0000007278067220 */ /* 0x060fe20000410000 */
[----:B------:R-:W3:Y:S01]  /*1a7e0*/  LDSM.16.MT88.4 R128, [R122] ;  /* 0x000000007a80783b */ /* 0x000ee20000004200 */
[C---:B------:R-:W-:Y:S01]  /*1a7f0*/  FMUL.FTZ R7, R120.reuse, R115 ;  /* 0x0000007378077220 */ /* 0x040fe20000410000 */
[C---:B------:R-:W-:Y:S01]  /*1a800*/  FMUL.FTZ R9, R121.reuse, R109 ;  /* 0x0000006d79097220 */ /* 0x040fe20000410000 */
[C---:B------:R-:W-:Y:S01]  /*1a810*/  FMUL.FTZ R10, R120.reuse, R110 ;  /* 0x0000006e780a7220 */ /* 0x040fe20000410000 */
[C---:B------:R-:W-:Y:S03]  /*1a820*/  FMUL.FTZ R11, R120.reuse, R111 ;  /* 0x0000006f780b7220 */ /* 0x040fe60000410000 */
[----:B------:R-:W-:Y:S01]  /*1a830*/  MUFU.EX2 R177, R177 ;  /* 0x000000b100b17308 */ /* 0x000fe20000000800 */
[C---:B------:R-:W-:Y:S01]  /*1a840*/  FMUL.FTZ R70, R120.reuse, R70 ;  /* 0x0000004678467220 */ /* 0x040fe20000410000 */
[C---:B------:R-:W-:Y:S01]  /*1a850*/  FMUL.FTZ R71, R120.reuse, R71 ;  /* 0x0000004778477220 */ /* 0x040fe20000410000 */
[----:B------:R-:W4:Y:S01]  /*1a860*/  LDSM.16.MT88.4 R108, [R122+0x2000] ;  /* 0x002000007a6c783b */ /* 0x000f220000004200 */
[C---:B------:R-:W-:Y:S01]  /*1a870*/  FMUL.FTZ R72, R121.reuse, R72 ;  /* 0x0000004879487220 */ /* 0x040fe20000410000 */
[----:B------:R-:W-:Y:S01]  /*1a880*/  FMUL.FTZ R73, R121, R73 ;  /* 0x0000004979497220 */ /* 0x000fe20000410000 */
[C---:B------:R-:W-:Y:S01]  /*1a890*/  FMUL.FTZ R74, R120.reuse, R74 ;  /* 0x0000004a784a7220 */ /* 0x040fe20000410000 */
[C---:B------:R-:W-:Y:S03]  /*1a8a0*/  FMUL.FTZ R75, R120.reuse, R75 ;  /* 0x0000004b784b7220 */ /* 0x040fe60000410000 */
[----:B------:R-:W5:Y:S01]  /*1a8b0*/  MUFU.EX2 R138, R138 ;  /* 0x0000008a008a7308 */ /* 0x000f620000000800 */
[----:B--2---:R-:W-:Y:S01]  /*1a8c0*/  F2FP.F16.F32.PACK_AB R112, R141, R176 ;  /* 0x000000b08d70723e */ /* 0x004fe200000000ff */
[C---:B------:R-:W-:Y:S01]  /*1a8d0*/  FMUL.FTZ R76, R121.reuse, R76 ;  /* 0x0000004c794c7220 */ /* 0x040fe20000410000 */
[C---:B------:R-:W-:Y:S01]  /*1a8e0*/  FMUL.FTZ R77, R121.reuse, R77 ;  /* 0x0000004d794d7220 */ /* 0x040fe20000410000 */
[C---:B------:R-:W-:Y:S01]  /*1a8f0*/  FMUL.FTZ R78, R120.reuse, R78 ;  /* 0x0000004e784e7220 */ /* 0x040fe20000410000 */
[C---:B------:R-:W-:Y:S01]  /*1a900*/  FMUL.FTZ R79, R120.reuse, R79 ;  /* 0x0000004f784f7220 */ /* 0x040fe20000410000 */
[C---:B------:R-:W-:Y:S01]  /*1a910*/  FMUL.FTZ R80, R121.reuse, R80 ;  /* 0x0000005079507220 */ /* 0x040fe20000410000 */
[----:B------:R-:W-:Y:S03]  /*1a920*/  FMUL.FTZ R81, R121, R81 ;  /* 0x0000005179517220 */ /* 0x000fe60000410000 */
[----:B------:R-:W-:Y:S01]  /*1a930*/  MUFU.EX2 R140, R140 ;  /* 0x0000008c008c7308 */ /* 0x000fe20000000800 */
[C---:B------:R-:W-:Y:S01]  /*1a940*/  FMUL.FTZ R82, R120.reuse, R82 ;  /* 0x0000005278527220 */ /* 0x040fe20000410000 */
[----:B------:R-:W-:Y:S01]  /*1a950*/  FMUL.FTZ R83, R120, R83 ;  /* 0x0000005378537220 */ /* 0x000fe20000410000 */
[----:B------:R-:W-:Y:S01]  /*1a960*/  FFMA.FTZ R173, R29, UR4, -R175 ;  /* 0x000000041dad7c23 */ /* 0x000fe200080108af */
[--C-:B------:R-:W-:Y:S01]  /*1a970*/  FFMA.FTZ R172, R30, UR4, -R139.reuse ;  /* 0x000000041eac7c23 */ /* 0x100fe2000801088b */
[----:B------:R-:W-:Y:S01]  /*1a980*/  FFMA.FTZ R171, R31, UR4, -R139 ;  /* 0x000000041fab7c23 */ /* 0x000fe2000801088b */
[----:B------:R-:W-:Y:S01]  /*1a990*/  FFMA.FTZ R169, R32, UR4, -R175 ;  /* 0x0000000420a97c23 */ /* 0x000fe200080108af */
[----:B------:R-:W-:Y:S03]  /*1a9a0*/  LDSM.16.MT88.4 R28, [R144+0x9c00] ;  /* 0x009c0000901c783b */ /* 0x000fe60000004200 */
[----:B------:R-:W2:Y:S01]  /*1a9b0*/  MUFU.EX2 R123, R123 ;  /* 0x0000007b007b7308 */ /* 0x000ea20000000800 */
[----:B-----5:R-:W-:Y:S01]  /*1a9c0*/  F2FP.F16.F32.PACK_AB R113, R138, R177 ;  /* 0x000000b18a71723e */ /* 0x020fe200000000ff */
[----:B------:R-:W-:Y:S01]  /*1a9d0*/  FFMA.FTZ R178, R39, UR4, -R139 ;  /* 0x0000000427b27c23 */ /* 0x000fe2000801088b */
        /* <DEDUP_REMOVED lines=10> */
[----:B------:R-:W-:Y:S01]  /*1aa80*/  FMUL.FTZ R93, R121, R93 ;  /* 0x0000005d795d7220 */ /* 0x000fe20000410000 */
[C---:B------:R-:W-:Y:S01]  /*1aa90*/  FMUL.FTZ R94, R120.reuse, R94 ;  /* 0x0000005e785e7220 */ /* 0x040fe20000410000 */
[C---:B------:R-:W-:Y:S03]  /*1aaa0*/  FMUL.FTZ R95, R120.reuse, R95 ;  /* 0x0000005f785f7220 */ /* 0x040fe60000410000 */
[----:B------:R-:W5:Y:S01]  /*1aab0*/  MUFU.EX2 R136, R136 ;  /* 0x0000008800887308 */ /* 0x000f620000000800 */
[----:B--2---:R-:W-:Y:S01]  /*1aac0*/  F2FP.F16.F32.PACK_AB R114, R123, R140 ;  /* 0x0000008c7b72723e */ /* 0x004fe200000000ff */
[C---:B------:R-:W-:Y:S01]  /*1aad0*/  FMUL.FTZ R96, R121.reuse, R96 ;  /* 0x0000006079607220 */ /* 0x040fe20000410000 */
[----:B------:R-:W-:Y:S01]  /*1aae0*/  FMUL.FTZ R97, R121, R97 ;  /* 0x0000006179617220 */ /* 0x000fe20000410000 */
[C---:B------:R-:W-:Y:S01]  /*1aaf0*/  FMUL.FTZ R98, R120.reuse, R98 ;  /* 0x0000006278627220 */ /* 0x040fe20000410000 */
[----:B------:R-:W-:Y:S01]  /*1ab00*/  FMUL.FTZ R99, R120, R99 ;  /* 0x0000006378637220 */ /* 0x000fe20000410000 */
[--C-:B------:R-:W-:Y:S01]  /*1ab10*/  FFMA.FTZ R179, R41, UR4, -R175.reuse ;  /* 0x0000000429b37c23 */ /* 0x100fe200080108af */
[----:B------:R-:W-:Y:S03]  /*1ab20*/  FFMA.FTZ R41, R48, UR4, -R175 ;  /* 0x0000000430297c23 */ /* 0x000fe600080108af */
[----:B------:R-:W-:Y:S01]  /*1ab30*/  MUFU.EX2 R170, R170 ;  /* 0x000000aa00aa7308 */ /* 0x000fe20000000800 */
[----:B------:R-:W-:Y:S01]  /*1ab40*/  FFMA.FTZ R180, R42, UR4, -R139 ;  /* 0x000000042ab47c23 */ /* 0x000fe2000801088b */
[--C-:B------:R-:W-:Y:S01]  /*1ab50*/  FFMA.FTZ R42, R45, UR4, -R175.reuse ;  /* 0x000000042d2a7c23 */ /* 0x100fe200080108af */
[--C-:B------:R-:W-:Y:S01]  /*1ab60*/  FFMA.FTZ R45, R56, UR4, -R175.reuse ;  /* 0x00000004382d7c23 */ /* 0x100fe200080108af */
[----:B------:R-:W-:Y:S01]  /*1ab70*/  FFMA.FTZ R143, R20, UR4, -R175 ;  /* 0x00000004148f7c23 */ /* 0x000fe200080108af */
[----:B------:R-:W-:Y:S01]  /*1ab80*/  FFMA.FTZ R149, R22, UR4, -R139 ;  /* 0x0000000416957c23 */ /* 0x000fe2000801088b */
[----:B------:R-:W-:Y:S01]  /*1ab90*/  FFMA.FTZ R177, R120, R167, R177 ;  /* 0x000000a778b17223 */ /* 0x000fe200000100b1 */
[--C-:B------:R-:W-:Y:S03]  /*1aba0*/  FFMA.FTZ R50, R50, UR4, -R139.reuse ;  /* 0x0000000432327c23 */ /* 0x100fe6000801088b */
[----:B------:R-:W-:Y:S01]  /*1abb0*/  MUFU.EX2 R48, R42 ;  /* 0x0000002a00307308 */ /* 0x000fe20000000800 */
[----:B-----5:R-:W-:Y:S01]  /*1abc0*/  F2FP.F16.F32.PACK_AB R115, R136, R137 ;  /* 0x000000898873723e */ /* 0x020fe200000000ff */
[----:B------:R-:W-:Y:S01]  /*1abd0*/  FFMA.FTZ R51, R51, UR4, -R139 ;  /* 0x0000000433337c23 */ /* 0x000fe2000801088b */
[--C-:B------:R-:W-:Y:S01]  /*1abe0*/  FFMA.FTZ R60, R60, UR4, -R175.reuse ;  /* 0x000000043c3c7c23 */ /* 0x100fe200080108af */
[--C-:B------:R-:W-:Y:S01]  /*1abf0*/  FFMA.FTZ R61, R61, UR4, -R175.reuse ;  /* 0x000000043d3d7c23 */ /* 0x100fe200080108af */
[----:B------:R-:W-:Y:S01]  /*1ac00*/  FFMA.FTZ R64, R64, UR4, -R175 ;  /* 0x0000000440407c23 */ /* 0x000fe200080108af */
[----:B------:R-:W-:Y:S01]  /*1ac10*/  FADD.FTZ R138, R138, R177 ;  /* 0x000000b18a8a7221 */ /* 0x000fe20000010000 */
[----:B------:R-:W-:Y:S01]  /*1ac20*/  ISETP.NE.AND P0, PT, R165, RZ, PT ;  /* 0x000000ffa500720c */ /* 0x000fe20003f05270 */
[C---:B-1----:R-:W-:Y:S02]  /*1ac30*/  HMMA.16816.F32 R4, R112.reuse, R124, R4 ;  /* 0x0000007c7004723c */ /* 0x042fe40000001804 */
[----:B------:R-:W-:Y:S03]  /*1ac40*/  MUFU.EX2 R56, R41 ;  /* 0x0000002900387308 */ /* 0x000fe60000000800 */
[----:B------:R-:W-:Y:S03]  /*1ac50*/  FADD.FTZ R137, R137, R138 ;  /* 0x0000008a89897221 */ /* 0x000fe60000010000 */
[C---:B------:R-:W-:Y:S01]  /*1ac60*/  HMMA.16816.F32 R8, R112.reuse, R126, R8 ;  /* 0x0000007e7008723c */ /* 0x040fe20000001808 */
[----:B------:R-:W1:Y:S03]  /*1ac70*/  LDSM.16.MT88.4 R124, [R144+0xd000] ;  /* 0x00d00000907c783b */ /* 0x000e660000004200 */
[----:B------:R-:W-:Y:S01]  /*1ac80*/  MUFU.EX2 R174, R174 ;  /* 0x000000ae00ae7308 */ /* 0x000fe20000000800 */
[----:B------:R-:W-:Y:S03]  /*1ac90*/  FADD.FTZ R137, R136, R137 ;  /* 0x0000008988897221 */ /* 0x000fe60000010000 */
[C---:B---3--:R-:W-:Y:S06]  /*1aca0*/  HMMA.16816.F32 R68, R112.reuse, R128, R68 ;  /* 0x000000807044723c */ /* 0x048fec0000001844 */
[----:B------:R-:W-:Y:S02]  /*1acb0*/  MUFU.EX2 R173, R173 ;  /* 0x000000ad00ad7308 */ /* 0x000fe40000000800 */
[C---:B------:R-:W-:Y:S01]  /*1acc0*/  HMMA.16816.F32 R72, R112.reuse, R130, R72 ;  /* 0x000000827048723c */ /* 0x040fe20000001848 */
[----:B------:R-:W2:Y:S07]  /*1acd0*/  LDSM.16.MT88.4 R128, [R122+0x4000] ;  /* 0x004000007a80783b */ /* 0x000eae0000004200 */
[----:B------:R-:W-:Y:S01]  /*1ace0*/  MUFU.EX2 R171, R171 ;  /* 0x000000ab00ab7308 */ /* 0x000fe20000000800 */
[C---:B------:R-:W-:Y:S09]  /*1acf0*/  HMMA.16816.F32 R76, R112.reuse, R132, R76 ;  /* 0x00000084704c723c */ /* 0x040ff2000000184c */
[----:B------:R-:W-:Y:S01]  /*1ad00*/  MUFU.EX2 R169, R169 ;  /* 0x000000a900a97308 */ /* 0x000fe20000000800 */
[----:B------:R-:W-:Y:S01]  /*1ad10*/  FFMA.FTZ R133, R12, UR4, -R175 ;  /* 0x000000040c857c23 */ /* 0x000fe200080108af */
[----:B------:R-:W-:Y:S01]  /*1ad20*/  FMUL.FTZ R12, R121, R104 ;  /* 0x00000068790c7220 */ /* 0x000fe20000410000 */
[--C-:B------:R-:W-:Y:S01]  /*1ad30*/  FFMA.FTZ R132, R14, UR4, -R139.reuse ;  /* 0x000000040e847c23 */ /* 0x100fe2000801088b */
[C---:B------:R-:W-:Y:S01]  /*1ad40*/  FMUL.FTZ R14, R120.reuse, R106 ;  /* 0x0000006a780e7220 */ /* 0x040fe20000410000 */
[C---:B------:R-:W-:Y:S05]  /*1ad50*/  HMMA.16816.F32 R80, R112.reuse, R134, R80 ;  /* 0x000000867050723c */ /* 0x040fea0000001850 */
[----:B------:R-:W-:Y:S01]  /*1ad60*/  MUFU.EX2 R133, R133 ;  /* 0x0000008500857308 */ /* 0x000fe20000000800 */
[--C-:B------:R-:W-:Y:S01]  /*1ad70*/  FFMA.FTZ R135, R27, UR4, -R139.reuse ;  /* 0x000000041b877c23 */ /* 0x100fe2000801088b */
[----:B------:R-:W-:Y:S01]  /*1ad80*/  FFMA.FTZ R134, R23, UR4, -R139 ;  /* 0x0000000417867c23 */ /* 0x000fe2000801088b */
[C---:B----4-:R-:W-:Y:S07]  /*1ad90*/  HMMA.16816.F32 R84, R112.reuse, R108, R84 ;  /* 0x0000006c7054723c */ /* 0x050fee0000001854 */
[----:B------:R-:W-:Y:S01]  /*1ada0*/  MUFU.EX2 R132, R132 ;  /* 0x0000008400847308 */ /* 0x000fe20000000800 */
[----:B------:R-:W-:Y:S01]  /*1adb0*/  FFMA.FTZ R108, R13, UR4, -R175 ;  /* 0x000000040d6c7c23 */ /* 0x000fe200080108af */
[----:B------:R-:W-:Y:S01]  /*1adc0*/  FMUL.FTZ R13, R121, R105 ;  /* 0x00000069790d7220 */ /* 0x000fe20000410000 */
[C---:B------:R-:W-:Y:S07]  /*1add0*/  HMMA.16816.F32 R88, R112.reuse, R110, R88 ;  /* 0x0000006e7058723c */ /* 0x040fee0000001858 */
[----:B------:R-:W-:Y:S01]  /*1ade0*/  MUFU.EX2 R143, R143 ;  /* 0x0000008f008f7308 */ /* 0x000fe20000000800 */
[C---:B-1----:R-:W-:Y:S09]  /*1adf0*/  HMMA.16816.F32 R92, R112.reuse, R124, R92 ;  /* 0x0000007c705c723c */ /* 0x042ff2000000185c */
[----:B------:R1:W3:Y:S01]  /*1ae00*/  MUFU.EX2 R124, R108 ;  /* 0x0000006c007c7308 */ /* 0x0002e20000000800 */
[----:B------:R-:W-:Y:S01]  /*1ae10*/  FFMA.FTZ R125, R15, UR4, -R139 ;  /* 0x000000040f7d7c23 */ /* 0x000fe2000801088b */
[----:B------:R-:W-:Y:S02]  /*1ae20*/  FMUL.FTZ R15, R120, R107 ;  /* 0x0000006b780f7220 */ /* 0x000fe40000410000 */
[----:B------:R-:W4:Y:S01]  /*1ae30*/  LDSM.16.MT88.4 R104, [R144+0x9400] ;  /* 0x009400009068783b */ /* 0x000f220000004200 */
[C---:B------:R-:W-:Y:S05]  /*1ae40*/  HMMA.16816.F32 R96, R112.reuse, R126, R96 ;  /* 0x0000007e7060723c */ /* 0x040fea0000001860 */
[----:B------:R-:W5:Y:S01]  /*1ae50*/  MUFU.EX2 R125, R125 ;  /* 0x0000007d007d7308 */ /* 0x000f620000000800 */
[----:B------:R-:W-:Y:S01]  /*1ae60*/  FFMA.FTZ R126, R16, UR4, -R175 ;  /* 0x00000004107e7c23 */ /* 0x000fe200080108af */
[----:B------:R-:W-:Y:S01]  /*1ae70*/  FMUL.FTZ R16, R121, R100 ;  /* 0x0000006479107220 */ /* 0x000fe20000410000 */
[----:B------:R-:W-:Y:S01]  /*1ae80*/  FFMA.FTZ R127, R19, UR4, -R139 ;  /* 0x00000004137f7c23 */ /* 0x000fe2000801088b */
[----:B------:R-:W-:Y:S01]  /*1ae90*/  FMUL.FTZ R19, R120, R103 ;  /* 0x0000006778137220 */ /* 0x000fe20000410000 */
[C---:B--2---:R-:W-:Y:S05]  /*1aea0*/  HMMA.16816.F32 R12, R112.reuse, R128, R12 ;  /* 0x00000080700c723c */ /* 0x044fea000000180c */
[----:B------:R-:W-:Y:S01]  /*1aeb0*/  MUFU.EX2 R126, R126 ;  /* 0x0000007e007e7308 */ /* 0x000fe20000000800 */
[----:B------:R-:W-:Y:S01]  /*1aec0*/  FFMA.FTZ R129, R17, UR4, -R175 ;  /* 0x0000000411817c23 */ /* 0x000fe200080108af */
[----:B------:R-:W-:Y:S01]  /*1aed0*/  FFMA.FTZ R128, R18, UR4, -R139 ;  /* 0x0000000412807c23 */ /* 0x000fe2000801088b */
[----:B-1----:R-:W1:Y:S01]  /*1aee0*/  LDSM.16.MT88.4 R108, [R122+0x400] ;  /* 0x000400007a6c783b */ /* 0x002e620000004200 */
[----:B------:R-:W-:Y:S01]  /*1aef0*/  FMUL.FTZ R17, R121, R101 ;  /* 0x0000006579117220 */ /* 0x000fe20000410000 */
[----:B------:R-:W-:Y:S01]  /*1af00*/  FMUL.FTZ R18, R120, R102 ;  /* 0x0000006678127220 */ /* 0x000fe20000410000 */
[----:B---3--:R-:W-:Y:S04]  /*1af10*/  F2FP.F16.F32.PACK_AB R100, R124, R133 ;  /* 0x000000857c64723e */ /* 0x008fe800000000ff */
[----:B------:R-:W2:Y:S01]  /*1af20*/  MUFU.EX2 R129, R129 ;  /* 0x0000008100817308 */ /* 0x000ea20000000800 */
[----:B-----5:R-:W-:Y:S01]  /*1af30*/  F2FP.F16.F32.PACK_AB R101, R125, R132 ;  /* 0x000000847d65723e */ /* 0x020fe200000000ff */
[----:B------:R-:W-:Y:S01]  /*1af40*/  FADD.FTZ R132, R132, R137 ;  /* 0x0000008984847221 */ /* 0x000fe20000010000 */
[----:B------:R-:W-:Y:S01]  /*1af50*/  HMMA.16816.F32 R16, R112, R130, R16 ;  /* 0x000000827010723c */ /* 0x000fe20000001810 */
[----:B------:R-:W3:Y:S02]  /*1af60*/  LDSM.16.MT88.4 R112, [R144+0xb400] ;  /* 0x00b400009070783b */ /* 0x000ee40000004200 */
[--C-:B------:R-:W-:Y:S04]  /*1af70*/  FFMA.FTZ R131, R24, UR4, -R175.reuse ;  /* 0x0000000418837c23 */ /* 0x100fe800080108af */
[----:B------:R-:W-:Y:S01]  /*1af80*/  MUFU.EX2 R128, R128 ;  /* 0x0000008000807308 */ /* 0x000fe20000000800 */
[----:B------:R-:W-:Y:S01]  /*1af90*/  FFMA.FTZ R130, R21, UR4, -R175 ;  /* 0x0000000415827c23 */ /* 0x000fe200080108af */
[----:B------:R-:W-:Y:S01]  /*1afa0*/  FADD.FTZ R125, R125, R132 ;  /* 0x000000847d7d7221 */ /* 0x000fe20000010000 */
[----:B------:R-:W-:Y:S07]  /*1afb0*/  LDSM.16.MT88.4 R24, [R144+0xb800] ;  /* 0x00b800009018783b */ /* 0x000fee0000004200 */
[----:B------:R-:W5:Y:S01]  /*1afc0*/  MUFU.EX2 R127, R127 ;  /* 0x0000007f007f7308 */ /* 0x000f620000000800 */
[----:B--2---:R-:W-:Y:S09]  /*1afd0*/  F2FP.F16.F32.PACK_AB R102, R129, R126 ;  /* 0x0000007e8166723e */ /* 0x004ff200000000ff */
[----:B------:R-:W2:Y:S10]  /*1afe0*/  MUFU.EX2 R130, R130 ;  /* 0x0000008200827308 */ /* 0x000eb40000000800 */
[----:B------:R-:W-:Y:S01]  /*1aff0*/  MUFU.EX2 R149, R149 ;  /* 0x0000009500957308 */ /* 0x000fe20000000800 */
[C---:B-----5:R-:W-:Y:S01]  /*1b000*/  F2FP.F16.F32.PACK_AB R103, R127.reuse, R128 ;  /* 0x000000807f67723e */ /* 0x060fe200000000ff */
[----:B------:R-:W-:Y:S04]  /*1b010*/  FADD.FTZ R128, R128, R125 ;  /* 0x0000007d80807221 */ /* 0x000fe80000010000 */
[----:B------:R-:W-:Y:S02]  /*1b020*/  FADD.FTZ R128, R127, R128 ;  /* 0x000000807f807221 */ /* 0x000fe40000010000 */
[C---:B----4-:R-:W-:Y:S02]  /*1b030*/  HMMA.16816.F32 R4, R100.reuse, R104, R4 ;  /* 0x000000686404723c */ /* 0x050fe40000001804 */
[----:B------:R-:W4:Y:S03]  /*1b040*/  MUFU.EX2 R134, R134 ;  /* 0x0000008600867308 */ /* 0x000f260000000800 */
[----:B--2---:R-:W-:Y:S03]  /*1b050*/  F2FP.F16.F32.PACK_AB R20, R130, R143 ;  /* 0x0000008f8214723e */ /* 0x004fe600000000ff */
[C---:B------:R-:W-:Y:S01]  /*1b060*/  HMMA.16816.F32 R8, R100.reuse, R106, R8 ;  /* 0x0000006a6408723c */ /* 0x040fe20000001808 */
[----:B------:R-:W2:Y:S03]  /*1b070*/  LDSM.16.MT88.4 R104, [R122+0x2400] ;  /* 0x002400007a68783b */ /* 0x000ea60000004200 */
[----:B------:R-:W5:Y:S04]  /*1b080*/  MUFU.EX2 R131, R131 ;  /* 0x0000008300837308 */ /* 0x000f680000000800 */
[C---:B-1----:R-:W-:Y:S06]  /*1b090*/  HMMA.16816.F32 R68, R100.reuse, R108, R68 ;  /* 0x0000006c6444723c */ /* 0x042fec0000001844 */
[----:B------:R-:W-:Y:S01]  /*1b0a0*/  MUFU.EX2 R142, R142 ;  /* 0x0000008e008e7308 */ /* 0x000fe20000000800 */
[----:B----4-:R-:W-:Y:S01]  /*1b0b0*/  F2FP.F16.F32.PACK_AB R21, R134, R149 ;  /* 0x000000958615723e */ /* 0x010fe200000000ff */
[----:B------:R-:W-:Y:S01]  /*1b0c0*/  FADD.FTZ R149, R149, R128 ;  /* 0x0000008095957221 */ /* 0x000fe20000010000 */
[C---:B------:R-:W-:Y:S01]  /*1b0d0*/  HMMA.16816.F32 R72, R100.reuse, R110, R72 ;  /* 0x0000006e6448723c */ /* 0x040fe20000001848 */
[----:B------:R-:W1:Y:S06]  /*1b0e0*/  LDSM.16.MT88.4 R108, [R144+0xd400] ;  /* 0x00d40000906c783b */ /* 0x000e6c0000004200 */
[----:B------:R-:W4:Y:S01]  /*1b0f0*/  MUFU.EX2 R135, R135 ;  /* 0x0000008700877308 */ /* 0x000f220000000800 */
[----:B-----5:R-:W-:Y:S01]  /*1b100*/  F2FP.F16.F32.PACK_AB R22, R170, R131 ;  /* 0x00000083aa16723e */ /* 0x020fe200000000ff */
[----:B------:R-:W-:Y:S01]  /*1b110*/  FADD.FTZ R149, R134, R149 ;  /* 0x0000009586957221 */ /* 0x000fe20000010000 */
[C---:B---3--:R-:W-:Y:S07]  /*1b120*/  HMMA.16816.F32 R76, R100.reuse, R112, R76 ;  /* 0x00000070644c723c */ /* 0x048fee000000184c */
[----:B------:R-:W3:Y:S01]  /*1b130*/  MUFU.EX2 R172, R172 ;  /* 0x000000ac00ac7308 */ /* 0x000ee20000000800 */
[C---:B------:R-:W-:Y:S01]  /*1b140*/  HMMA.16816.F32 R80, R100.reuse, R114, R80 ;  /* 0x000000726450723c */ /* 0x040fe20000001850 */
[----:B------:R-:W5:Y:S08]  /*1b150*/  LDSM.16.MT88.4 R112, [R122+0x4400] ;  /* 0x004400007a70783b */ /* 0x000f700000004200 */
[----:B------:R-:W-:Y:S01]  /*1b160*/  MUFU.EX2 R178, R178 ;  /* 0x000000b200b27308 */ /* 0x000fe20000000800 */
[C---:B----4-:R-:W-:Y:S01]  /*1b170*/  F2FP.F16.F32.PACK_AB R23, R135.reuse, R142 ;  /* 0x0000008e8717723e */ /* 0x050fe200000000ff */
[----:B------:R-:W-:Y:S04]  /*1b180*/  FADD.FTZ R142, R142, R149 ;  /* 0x000000958e8e7221 */ /* 0x000fe80000010000 */
[----:B------:R-:W-:Y:S01]  /*1b190*/  FADD.FTZ R135, R135, R142 ;  /* 0x0000008e87877221 */ /* 0x000fe20000010000 */
[C---:B--2---:R-:W-:Y:S03]  /*1b1a0*/  HMMA.16816.F32 R84, R100.reuse, R104, R84 ;  /* 0x000000686454723c */ /* 0x044fe60000001854 */
[----:B------:R-:W-:Y:S05]  /*1b1b0*/  MUFU.EX2 R179, R179 ;  /* 0x000000b300b37308 */ /* 0x000fea0000000800 */
[C---:B------:R-:W-:Y:S01]  /*1b1c0*/  HMMA.16816.F32 R88, R100.reuse, R106, R88 ;  /* 0x0000006a6458723c */ /* 0x040fe20000001858 */
[----:B------:R-:W2:Y:S04]  /*1b1d0*/  LDSM.16.MT88.4 R104, [R144+0x9800] ;  /* 0x009800009068783b */ /* 0x000ea80000004200 */
[----:B------:R-:W-:Y:S03]  /*1b1e0*/  MUFU.EX2 R180, R180 ;  /* 0x000000b400b47308 */ /* 0x000fe60000000800 */
[C---:B-1----:R-:W-:Y:S07]  /*1b1f0*/  HMMA.16816.F32 R92, R100.reuse, R108, R92 ;  /* 0x0000006c645c723c */ /* 0x042fee000000185c */
[----:B------:R-:W-:Y:S01]  /*1b200*/  MUFU.EX2 R50, R50 ;  /* 0x0000003200327308 */ /* 0x000fe20000000800 */
[C---:B------:R-:W-:Y:S01]  /*1b210*/  HMMA.16816.F32 R96, R100.reuse, R110, R96 ;  /* 0x0000006e6460723c */ /* 0x040fe20000001860 */
[----:B------:R-:W1:Y:S08]  /*1b220*/  LDSM.16.MT88.4 R108, [R122+0x800] ;  /* 0x000800007a6c783b */ /* 0x000e700000004200 */
[----:B------:R-:W-:Y:S01]  /*1b230*/  MUFU.EX2 R51, R51 ;  /* 0x0000003300337308 */ /* 0x000fe20000000800 */
[C---:B-----5:R-:W-:Y:S09]  /*1b240*/  HMMA.16816.F32 R12, R100.reuse, R112, R12 ;  /* 0x00000070640c723c */ /* 0x060ff2000000180c */
[----:B------:R-:W-:Y:S01]  /*1b250*/  MUFU.EX2 R60, R60 ;  /* 0x0000003c003c7308 */ /* 0x000fe20000000800 */
[----:B------:R-:W-:Y:S01]  /*1b260*/  FFMA.FTZ R112, R62, UR4, -R139 ;  /* 0x000000043e707c23 */ /* 0x000fe2000801088b */
[----:B------:R-:W-:Y:S01]  /*1b270*/  HMMA.16816.F32 R16, R100, R114, R16 ;  /* 0x000000726410723c */ /* 0x000fe20000001810 */
[----:B------:R-:W4:Y:S07]  /*1b280*/  LDSM.16.MT88.4 R100, [R122+0x2800] ;  /* 0x002800007a64783b */ /* 0x000f2e0000004200 */
[----:B------:R-:W-:Y:S01]  /*1b290*/  MUFU.EX2 R62, R45 ;  /* 0x0000002d003e7308 */ /* 0x000fe20000000800 */
[C---:B--2---:R-:W-:Y:S09]  /*1b2a0*/  HMMA.16816.F32 R4, R20.reuse, R104, R4 ;  /* 0x000000681404723c */ /* 0x044ff20000001804 */
[----:B------:R-:W-:Y:S01]  /*1b2b0*/  MUFU.EX2 R61, R61 ;  /* 0x0000003d003d7308 */ /* 0x000fe20000000800 */
[C---:B------:R-:W-:Y:S01]  /*1b2c0*/  HMMA.16816.F32 R8, R20.reuse, R106, R8 ;  /* 0x0000006a1408723c */ /* 0x040fe20000001808 */
[----:B------:R-:W2:Y:S08]  /*1b2d0*/  LDSM.16.MT88.4 R104, [R144+0xd800] ;  /* 0x00d800009068783b */ /* 0x000eb00000004200 */
[----:B------:R-:W-:Y:S01]  /*1b2e0*/  MUFU.EX2 R64, R64 ;  /* 0x0000004000407308 */ /* 0x000fe20000000800 */
[C---:B-1----:R-:W-:Y:S03]  /*1b2f0*/  HMMA.16816.F32 R68, R20.reuse, R108, R68 ;  /* 0x0000006c1444723c */ /* 0x042fe60000001844 */
[----:B------:R-:W-:Y:S01]  /*1b300*/  FFMA.FTZ R108, R121, R168, R176 ;  /* 0x000000a8796c7223 */ /* 0x000fe200000100b0 */
[----:B------:R-:W-:Y:S01]  /*1b310*/  FFMA.FTZ R168, R37, UR4, -R175 ;  /* 0x0000000425a87c23 */ /* 0x000fe200080108af */
[----:B------:R-:W-:Y:S01]  /*1b320*/  FFMA.FTZ R121, R38, UR4, -R139 ;  /* 0x0000000426797c23 */ /* 0x000fe2000801088b */
[--C-:B------:R-:W-:Y:S01]  /*1b330*/  FFMA.FTZ R176, R40, UR4, -R175.reuse ;  /* 0x0000000428b07c23 */ /* 0x100fe200080108af */
[----:B------:R-:W-:Y:S01]  /*1b340*/  FFMA.FTZ R40, R49, UR4, -R175 ;  /* 0x0000000431287c23 */ /* 0x000fe200080108af */
[C---:B------:R-:W-:Y:S02]  /*1b350*/  HMMA.16816.F32 R72, R20.reuse, R110, R72 ;  /* 0x0000006e1448723c */ /* 0x040fe40000001848 */
[----:B------:R-:W-:Y:S01]  /*1b360*/  MUFU.EX2 R168, R168 ;  /* 0x000000a800a87308 */ /* 0x000fe20000000800 */
[----:B------:R-:W-:Y:S01]  /*1b370*/  FADD.FTZ R141, R141, R108 ;  /* 0x0000006c8d8d7221 */ /* 0x000fe20000010000 */
[----:B------:R-:W-:Y:S03]  /*1b380*/  FFMA.FTZ R108, R58, UR4, -R139 ;  /* 0x000000043a6c7c23 */ /* 0x000fe6000801088b */
[----:B------:R-:W-:Y:S01]  /*1b390*/  FADD.FTZ R140, R140, R141 ;  /* 0x0000008d8c8c7221 */ /* 0x000fe20000010000 */
[C---:B------:R-:W-:Y:S04]  /*1b3a0*/  HMMA.16816.F32 R76, R20.reuse, R24, R76 ;  /* 0x00000018144c723c */ /* 0x040fe8000000184c */
[----:B------:R-:W-:Y:S01]  /*1b3b0*/  MUFU.EX2 R121, R121 ;  /* 0x0000007900797308 */ /* 0x000fe20000000800 */
[----:B------:R-:W-:Y:S01]  /*1b3c0*/  FADD.FTZ R140, R123, R140 ;  /* 0x0000008c7b8c7221 */ /* 0x000fe20000010000 */
[----:B------:R-:W-:Y:S03]  /*1b3d0*/  MOV R123, R2 ;  /* 0x00000002007b7202 */ /* 0x000fe60000000f00 */
[----:B------:R-:W-:Y:S01]  /*1b3e0*/  FADD.FTZ R133, R133, R140 ;  /* 0x0000008c85857221 */ /* 0x000fe20000010000 */
[C---:B------:R-:W-:Y:S01]  /*1b3f0*/  HMMA.16816.F32 R80, R20.reuse, R26, R80 ;  /* 0x0000001a1450723c */ /* 0x040fe20000001850 */
[----:B------:R-:W1:Y:S03]  /*1b400*/  LDSM.16.MT88.4 R24, [R122+0x4800] ;  /* 0x004800007a18783b */ /* 0x000e660000004200 */
[----:B------:R-:W-:Y:S01]  /*1b410*/  MUFU.EX2 R176, R176 ;  /* 0x000000b000b07308 */ /* 0x000fe20000000800 */
[----:B------:R-:W-:Y:S04]  /*1b420*/  FADD.FTZ R133, R124, R133 ;  /* 0x000000857c857221 */ /* 0x000fe80000010000 */
[----:B------:R-:W-:Y:S01]  /*1b430*/  FADD.FTZ R126, R126, R133 ;  /* 0x000000857e7e7221 */ /* 0x000fe20000010000 */
        /* <DEDUP_REMOVED lines=8> */
[--C-:B------:R-:W-:Y:S04]  /*1b4c0*/  FFMA.FTZ R105, R34, UR4, -R139.reuse ;  /* 0x0000000422697c23 */ /* 0x100fe8000801088b */
[C---:B------:R-:W-:Y:S01]  /*1b4d0*/  HMMA.16816.F32 R96, R20.reuse, R106, R96 ;  /* 0x0000006a1460723c */ /* 0x040fe20000001860 */
[----:B------:R-:W2:Y:S02]  /*1b4e0*/  MUFU.EX2 R104, R104 ;  /* 0x0000006800687308 */ /* 0x000ea40000000800 */
[----:B------:R-:W-:Y:S01]  /*1b4f0*/  FFMA.FTZ R106, R35, UR4, -R139 ;  /* 0x00000004236a7c23 */ /* 0x000fe2000801088b */
[----:B------:R-:W-:Y:S01]  /*1b500*/  FFMA.FTZ R107, R36, UR4, -R175 ;  /* 0x00000004246b7c23 */ /* 0x000fe200080108af */
[----:B------:R-:W-:Y:S03]  /*1b510*/  LDSM.16.MT88.4 R32, [R144+0xdc00] ;  /* 0x00dc00009020783b */ /* 0x000fe60000004200 */
[C---:B-1----:R-:W-:Y:S03]  /*1b520*/  HMMA.16816.F32 R12, R20.reuse, R24, R12 ;  /* 0x00000018140c723c */ /* 0x042fe6000000180c */
[----:B------:R-:W-:Y:S02]  /*1b530*/  MUFU.EX2 R105, R105 ;  /* 0x0000006900697308 */ /* 0x000fe40000000800 */
[----:B------:R-:W-:Y:S03]  /*1b540*/  LDSM.16.MT88.4 R36, [R144+0xc000] ;  /* 0x00c000009024783b */ /* 0x000fe60000004200 */
[----:B------:R-:W-:Y:S05]  /*1b550*/  HMMA.16816.F32 R16, R20, R26, R16 ;  /* 0x0000001a1410723c */ /* 0x000fea0000001810 */
[----:B------:R-:W1:Y:S01]  /*1b560*/  MUFU.EX2 R106, R106 ;  /* 0x0000006a006a7308 */ /* 0x000e620000000800 */
[----:B------:R-:W-:Y:S01]  /*1b570*/  F2FP.F16.F32.PACK_AB R20, R173, R174 ;  /* 0x000000aead14723e */ /* 0x000fe200000000ff */
[----:B------:R-:W5:Y:S01]  /*1b580*/  LDSM.16.MT88.4 R24, [R144+0xbc00] ;  /* 0x00bc00009018783b */ /* 0x000f620000004200 */
[----:B---3--:R-:W-:Y:S02]  /*1b590*/  F2FP.F16.F32.PACK_AB R21, R171, R172 ;  /* 0x000000acab15723e */ /* 0x008fe400000000ff */
[----:B--2---:R-:W-:Y:S05]  /*1b5a0*/  F2FP.F16.F32.PACK_AB R22, R104, R169 ;  /* 0x000000a96816723e */ /* 0x004fea00000000ff */
[----:B------:R-:W2:Y:S01]  /*1b5b0*/  MUFU.EX2 R107, R107 ;  /* 0x0000006b006b7308 */ /* 0x000ea20000000800 */
[----:B-1----:R-:W-:Y:S07]  /*1b5c0*/  F2FP.F16.F32.PACK_AB R23, R106, R105 ;  /* 0x000000696a17723e */ /* 0x002fee00000000ff */
[C---:B------:R-:W-:Y:S08]  /*1b5d0*/  HMMA.16816.F32 R4, R20.reuse, R28, R4 ;  /* 0x0000001c1404723c */ /* 0x040ff00000001804 */
[C---:B------:R-:W-:Y:S01]  /*1b5e0*/  HMMA.16816.F32 R8, R20.reuse, R30, R8 ;  /* 0x0000001e1408723c */ /* 0x040fe20000001808 */
[----:B------:R-:W1:Y:S07]  /*1b5f0*/  LDSM.16.MT88.4 R28, [R122+0x2c00] ;  /* 0x002c00007a1c783b */ /* 0x000e6e0000004200 */
[C---:B----4-:R-:W-:Y:S03]  /*1b600*/  HMMA.16816.F32 R68, R20.reuse, R100, R68 ;  /* 0x000000641444723c */ /* 0x050fe60000001844 */
[----:B------:R-:W-:Y:S01]  /*1b610*/  FFMA.FTZ R101, R43, UR4, -R139 ;  /* 0x000000042b657c23 */ /* 0x000fe2000801088b */
[--C-:B------:R-:W-:Y:S01]  /*1b620*/  FFMA.FTZ R43, R44, UR4, -R175.reuse ;  /* 0x000000042c2b7c23 */ /* 0x100fe200080108af */
[--C-:B------:R-:W-:Y:S01]  /*1b630*/  FFMA.FTZ R44, R57, UR4, -R175.reuse ;  /* 0x00000004392c7c23 */ /* 0x100fe200080108af */
[----:B------:R-:W-:Y:S01]  /*1b640*/  FFMA.FTZ R100, R53, UR4, -R175 ;  /* 0x0000000435647c23 */ /* 0x000fe200080108af */
[----:B------:R-:W-:Y:S01]  /*1b650*/  MUFU.EX2 R57, R40 ;  /* 0x0000002800397308 */ /* 0x000fe20000000800 */
[C---:B------:R-:W-:Y:S03]  /*1b660*/  HMMA.16816.F32 R72, R20.reuse, R102, R72 ;  /* 0x000000661448723c */ /* 0x040fe60000001848 */
[--C-:B------:R-:W-:Y:S01]  /*1b670*/  FFMA.FTZ R53, R47, UR4, -R139.reuse ;  /* 0x000000042f357c23 */ /* 0x100fe2000801088b */
[--C-:B------:R-:W-:Y:S01]  /*1b680*/  FFMA.FTZ R47, R54, UR4, -R139.reuse ;  /* 0x00000004362f7c23 */ /* 0x100fe2000801088b */
[----:B------:R-:W-:Y:S01]  /*1b690*/  FFMA.FTZ R103, R63, UR4, -R139 ;  /* 0x000000043f677c23 */ /* 0x000fe2000801088b */
[----:B------:R-:W-:Y:S03]  /*1b6a0*/  FFMA.FTZ R102, R52, UR4, -R175 ;  /* 0x0000000434667c23 */ /* 0x000fe600080108af */
[----:B------:R3:W-:Y:S01]  /*1b6b0*/  MUFU.EX2 R49, R43 ;  /* 0x0000002b00317308 */ /* 0x0007e20000000800 */
[C---:B-----5:R-:W-:Y:S03]  /*1b6c0*/  HMMA.16816.F32 R76, R20.reuse, R24, R76 ;  /* 0x00000018144c723c */ /* 0x060fe6000000184c */
[--C-:B------:R-:W-:Y:S01]  /*1b6d0*/  FFMA.FTZ R52, R46, UR4, -R139.reuse ;  /* 0x000000042e347c23 */ /* 0x100fe2000801088b */
[----:B------:R-:W-:Y:S01]  /*1b6e0*/  FFMA.FTZ R46, R55, UR4, -R139 ;  /* 0x00000004372e7c23 */ /* 0x000fe2000801088b */
[----:B------:R-:W-:Y:S01]  /*1b6f0*/  FFMA.FTZ R175, R65, UR4, -R175 ;  /* 0x0000000441af7c23 */ /* 0x000fe200080108af */
[--C-:B------:R-:W-:Y:S03]  /*1b700*/  FFMA.FTZ R65, R59, UR4, -R139.reuse ;  /* 0x000000043b417c23 */ /* 0x100fe6000801088b */
[----:B------:R-:W-:Y:S01]  /*1b710*/  MUFU.EX2 R58, R47 ;  /* 0x0000002f003a7308 */ /* 0x000fe20000000800 */
[C---:B------:R-:W-:Y:S01]  /*1b720*/  HMMA.16816.F32 R80, R20.reuse, R26, R80 ;  /* 0x0000001a1450723c */ /* 0x040fe20000001850 */
[----:B------:R-:W4:Y:S08]  /*1b730*/  LDSM.16.MT88.4 R24, [R122+0x4c00] ;  /* 0x004c00007a18783b */ /* 0x000f300000004200 */
[----:B------:R-:W-:Y:S01]  /*1b740*/  MUFU.EX2 R59, R46 ;  /* 0x0000002e003b7308 */ /* 0x000fe20000000800 */
[C---:B-1----:R-:W-:Y:S01]  /*1b750*/  HMMA.16816.F32 R84, R20.reuse, R28, R84 ;  /* 0x0000001c1454723c */ /* 0x042fe20000001854 */
[----:B---3--:R-:W-:Y:S08]  /*1b760*/  LDSM.16.MT88.4 R40, [R144+0xe400] ;  /* 0x00e400009028783b */ /* 0x008ff00000004200 */
[----:B------:R1:W-:Y:S01]  /*1b770*/  MUFU.EX2 R63, R44 ;  /* 0x0000002c003f7308 */ /* 0x0003e20000000800 */
[C---:B------:R-:W-:Y:S01]  /*1b780*/  HMMA.16816.F32 R88, R20.reuse, R30, R88 ;  /* 0x0000001e1458723c */ /* 0x040fe20000001858 */
[----:B------:R-:W3:Y:S08]  /*1b790*/  LDSM.16.MT88.4 R28, [R144+0xa000] ;  /* 0x00a00000901c783b */ /* 0x000ef00000004200 */
[----:B------:R-:W-:Y:S01]  /*1b7a0*/  MUFU.EX2 R65, R65 ;  /* 0x0000004100417308 */ /* 0x000fe20000000800 */
[C---:B------:R-:W-:Y:S09]  /*1b7b0*/  HMMA.16816.F32 R92, R20.reuse, R32, R92 ;  /* 0x00000020145c723c */ /* 0x040ff2000000185c */
[----:B------:R5:W3:Y:S01]  /*1b7c0*/  MUFU.EX2 R167, R101 ;  /* 0x0000006500a77308 */ /* 0x000ae20000000800 */
[----:B-1----:R-:W-:Y:S01]  /*1b7d0*/  LDSM.16.MT88.4 R44, [R144+0xe800] ;  /* 0x00e80000902c783b */ /* 0x002fe20000004200 */
[C---:B------:R-:W-:Y:S08]  /*1b7e0*/  HMMA.16816.F32 R96, R20.reuse, R34, R96 ;  /* 0x000000221460723c */ /* 0x040ff00000001860 */
[----:B------:R-:W-:Y:S01]  /*1b7f0*/  MUFU.EX2 R52, R52 ;  /* 0x0000003400347308 */ /* 0x000fe20000000800 */
[----:B------:R-:W1:Y:S01]  /*1b800*/  LDSM.16.MT88.4 R32, [R122+0x1000] ;  /* 0x001000007a20783b */ /* 0x000e620000004200 */
[C---:B----4-:R-:W-:Y:S08]  /*1b810*/  HMMA.16816.F32 R12, R20.reuse, R24, R12 ;  /* 0x00000018140c723c */ /* 0x050ff0000000180c */
[----:B------:R-:W-:Y:S01]  /*1b820*/  MUFU.EX2 R53, R53 ;  /* 0x0000003500357308 */ /* 0x000fe20000000800 */
[--C-:B-----5:R-:W-:Y:S01]  /*1b830*/  FFMA.FTZ R101, R66, UR4, -R139.reuse ;  /* 0x0000000442657c23 */ /* 0x120fe2000801088b */
[----:B------:R-:W-:Y:S01]  /*1b840*/  HMMA.16816.F32 R16, R20, R26, R16 ;  /* 0x0000001a1410723c */ /* 0x000fe20000001810 */
[----:B------:R-:W4:Y:S02]  /*1b850*/  LDSM.16.MT88.4 R24, [R122+0x3000] ;  /* 0x003000007a18783b */ /* 0x000f240000004200 */
[----:B--2---:R-:W-:Y:S01]  /*1b860*/  F2FP.F16.F32.PACK_AB R20, R168, R107 ;  /* 0x0000006ba814723e */ /* 0x004fe200000000ff */
[----:B------:R-:W-:Y:S01]  /*1b870*/  FFMA.FTZ R139, R67, UR4, -R139 ;  /* 0x00000004438b7c23 */ /* 0x000fe2000801088b */
[----:B------:R-:W-:Y:S03]  /*1b880*/  F2FP.F16.F32.PACK_AB R21, R178, R121 ;  /* 0x00000079b215723e */ /* 0x000fe600000000ff */
[----:B------:R2:W-:Y:S01]  /*1b890*/  MUFU.EX2 R66, R108 ;  /* 0x0000006c00427308 */ /* 0x0005e20000000800 */
[----:B------:R-:W-:Y:S02]  /*1b8a0*/  F2FP.F16.F32.PACK_AB R22, R179, R176 ;  /* 0x000000b0b316723e */ /* 0x000fe400000000ff */
[----:B---3--:R-:W-:Y:S07]  /*1b8b0*/  F2FP.F16.F32.PACK_AB R23, R167, R180 ;  /* 0x000000b4a717723e */ /* 0x008fee00000000ff */
[----:B------:R-:W-:Y:S01]  /*1b8c0*/  MUFU.EX2 R54, R102 ;  /* 0x0000006600367308 */ /* 0x000fe20000000800 */
[C---:B------:R-:W-:Y:S09]  /*1b8d0*/  HMMA.16816.F32 R4, R20.reuse, R28, R4 ;  /* 0x0000001c1404723c */ /* 0x040ff20000001804 */
[----:B------:R3:W-:Y:S01]  /*1b8e0*/  MUFU.EX2 R55, R100 ;  /* 0x0000006400377308 */ /* 0x0007e20000000800 */
[----:B--2---:R-:W-:Y:S01]  /*1b8f0*/  LDSM.16.MT88.4 R108, [R144+0xac00] ;  /* 0x00ac0000906c783b */ /* 0x004fe20000004200 */
[C---:B------:R-:W-:Y:S08]  /*1b900*/  HMMA.16816.F32 R8, R20.reuse, R30, R8 ;  /* 0x0000001e1408723c */ /* 0x040ff00000001808 */
[----:B------:R-:W2:Y:S01]  /*1b910*/  MUFU.EX2 R175, R175 ;  /* 0x000000af00af7308 */ /* 0x000ea20000000800 */
[----:B------:R-:W5:Y:S01]  /*1b920*/  LDSM.16.MT88.4 R28, [R144+0xe000] ;  /* 0x00e00000901c783b */ /* 0x000f620000004200 */
[C---:B-1----:R-:W-:Y:S08]  /*1b930*/  HMMA.16816.F32 R68, R20.reuse, R32, R68 ;  /* 0x000000201444723c */ /* 0x042ff00000001844 */
[----:B------:R-:W-:Y:S01]  /*1b940*/  MUFU.EX2 R139, R139 ;  /* 0x0000008b008b7308 */ /* 0x000fe20000000800 */
[----:B---3--:R-:W-:Y:S01]  /*1b950*/  F2FP.F16.F32.PACK_AB R100, R61, R60 ;  /* 0x0000003c3d64723e */ /* 0x008fe200000000ff */
[C---:B------:R-:W-:Y:S01]  /*1b960*/  HMMA.16816.F32 R72, R20.reuse, R34, R72 ;  /* 0x000000221448723c */ /* 0x040fe20000001848 */
[----:B------:R-:W1:Y:S02]  /*1b970*/  LDSM.16.MT88.4 R32, [R122+0x5000] ;  /* 0x005000007a20783b */ /* 0x000e640000004200 */
[----:B--2---:R-:W-:Y:S05]  /*1b980*/  F2FP.F16.F32.PACK_AB R102, R175, R64 ;  /* 0x00000040af66723e */ /* 0x004fea00000000ff */
[C---:B------:R-:W-:Y:S08]  /*1b990*/  HMMA.16816.F32 R76, R20.reuse, R36, R76 ;  /* 0x00000024144c723c */ /* 0x040ff0000000184c */
[C---:B------:R-:W-:Y:S01]  /*1b9a0*/  HMMA.16816.F32 R80, R20.reuse, R38, R80 ;  /* 0x000000261450723c */ /* 0x040fe20000001850 */
[----:B------:R-:W-:Y:S07]  /*1b9b0*/  LDSM.16.MT88.4 R36, [R122+0x1400] ;  /* 0x001400007a24783b */ /* 0x000fee0000004200 */
[C---:B----4-:R-:W-:Y:S08]  /*1b9c0*/  HMMA.16816.F32 R84, R20.reuse, R24, R84 ;  /* 0x000000181454723c */ /* 0x050ff00000001854 */
[C---:B------:R-:W-:Y:S01]  /*1b9d0*/  HMMA.16816.F32 R88, R20.reuse, R26, R88 ;  /* 0x0000001a1458723c */ /* 0x040fe20000001858 */
[----:B------:R-:W2:Y:S07]  /*1b9e0*/  LDSM.16.MT88.4 R24, [R144+0xa400] ;  /* 0x00a400009018783b */ /* 0x000eae0000004200 */
[C---:B-----5:R-:W-:Y:S08]  /*1b9f0*/  HMMA.16816.F32 R92, R20.reuse, R28, R92 ;  /* 0x0000001c145c723c */ /* 0x060ff0000000185c */
        /* <DEDUP_REMOVED lines=37> */
[C---:B------:R-:W-:Y:S01]  /*1bc50*/  HMMA.16816.F32 R76, R20.reuse, R36, R76 ;  /* 0x00000024144c723c */ /* 0x040fe2000000184c */
[----:B------:R-:W-:Y:S07]  /*1bc60*/  MUFU.EX2 R36, R112 ;  /* 0x0000007000247308 */ /* 0x000fee0000000800 */
[C---:B------:R-:W-:Y:S03]  /*1bc70*/  HMMA.16816.F32 R80, R20.reuse, R38, R80 ;  /* 0x000000261450723c */ /* 0x040fe60000001850 */
[----:B------:R-:W5:Y:S05]  /*1bc80*/  MUFU.EX2 R37, R103 ;  /* 0x0000006700257308 */ /* 0x000f6a0000000800 */
[C---:B----4-:R-:W-:Y:S05]  /*1bc90*/  HMMA.16816.F32 R84, R20.reuse, R40, R84 ;  /* 0x000000281454723c */ /* 0x050fea0000001854 */
[----:B------:R5:W4:Y:S03]  /*1bca0*/  MUFU.EX2 R38, R101 ;  /* 0x0000006500267308 */ /* 0x000b260000000800 */
[C---:B------:R-:W-:Y:S08]  /*1bcb0*/  HMMA.16816.F32 R88, R20.reuse, R42, R88 ;  /* 0x0000002a1458723c */ /* 0x040ff00000001858 */
[C---:B------:R-:W-:Y:S03]  /*1bcc0*/  HMMA.16816.F32 R92, R20.reuse, R44, R92 ;  /* 0x0000002c145c723c */ /* 0x040fe6000000185c */
[----:B-----5:R-:W-:Y:S02]  /*1bcd0*/  F2FP.F16.F32.PACK_AB R101, R37, R36 ;  /* 0x000000242565723e */ /* 0x020fe400000000ff */
[----:B----4-:R-:W-:Y:S03]  /*1bce0*/  F2FP.F16.F32.PACK_AB R103, R139, R38 ;  /* 0x000000268b67723e */ /* 0x010fe600000000ff */
[C---:B------:R-:W-:Y:S08]  /*1bcf0*/  HMMA.16816.F32 R96, R20.reuse, R46, R96 ;  /* 0x0000002e1460723c */ /* 0x040ff00000001860 */
[C---:B--2---:R-:W-:Y:S08]  /*1bd00*/  HMMA.16816.F32 R12, R20.reuse, R24, R12 ;  /* 0x00000018140c723c */ /* 0x044ff0000000180c */
[----:B------:R-:W-:Y:S03]  /*1bd10*/  HMMA.16816.F32 R16, R20, R26, R16 ;  /* 0x0000001a1410723c */ /* 0x000fe60000001810 */
[----:B------:R-:W-:Y:S04]  /*1bd20*/  FADD.FTZ R22, R172, R135 ;  /* 0x00000087ac167221 */ /* 0x000fe80000010000 */
[----:B------:R-:W-:Y:S01]  /*1bd30*/  FADD.FTZ R22, R171, R22 ;  /* 0x00000016ab167221 */ /* 0x000fe20000010000 */
[C---:B------:R-:W-:Y:S01]  /*1bd40*/  HMMA.16816.F32 R112, R100.reuse, R108, R4 ;  /* 0x0000006c6470723c */ /* 0x040fe20000001804 */
[----:B------:R-:W2:Y:S04]  /*1bd50*/  LDSM.16.MT88.4 R4, [R122+0x3c00] ;  /* 0x003c00007a04783b */ /* 0x000ea80000004200 */
[----:B------:R-:W-:Y:S03]  /*1bd60*/  FADD.FTZ R105, R105, R22 ;  /* 0x0000001669697221 */ /* 0x000fe60000010000 */
[C---:B------:R-:W-:Y:S03]  /*1bd70*/  HMMA.16816.F32 R108, R100.reuse, R110, R8 ;  /* 0x0000006e646c723c */ /* 0x040fe60000001808 */
[----:B------:R-:W-:Y:S01]  /*1bd80*/  FADD.FTZ R9, R131, R130 ;  /* 0x0000008283097221 */ /* 0x000fe20000010000 */
[----:B------:R-:W-:Y:S03]  /*1bd90*/  FADD.FTZ R106, R106, R105 ;  /* 0x000000696a6a7221 */ /* 0x000fe60000010000 */
[----:B------:R-:W-:Y:S01]  /*1bda0*/  FADD.FTZ R9, R170, R9 ;  /* 0x00000009aa097221 */ /* 0x000fe20000010000 */
[C---:B---3--:R-:W-:Y:S03]  /*1bdb0*/  HMMA.16816.F32 R68, R100.reuse, R28, R68 ;  /* 0x0000001c6444723c */ /* 0x048fe60000001844 */
[----:B------:R-:W-:Y:S01]  /*1bdc0*/  FADD.FTZ R20, R174, R9 ;  /* 0x00000009ae147221 */ /* 0x000fe20000010000 */
[----:B------:R-:W-:Y:S01]  /*1bdd0*/  FADD.FTZ R27, R121, R106 ;  /* 0x0000006a791b7221 */ /* 0x000fe20000010000 */
[----:B------:R-:W3:Y:S01]  /*1bde0*/  LDSM.16.MT88.4 R8, [R144+0xec00] ;  /* 0x00ec00009008783b */ /* 0x000ee20000004200 */
[----:B------:R-:W-:Y:S01]  /*1bdf0*/  MOV R121, R0 ;  /* 0x0000000000797202 */ /* 0x000fe20000000f00 */
[----:B------:R-:W-:Y:S01]  /*1be00*/  FADD.FTZ R20, R173, R20 ;  /* 0x00000014ad147221 */ /* 0x000fe20000010000 */
[C---:B------:R-:W-:Y:S03]  /*1be10*/  HMMA.16816.F32 R72, R100.reuse, R30, R72 ;  /* 0x0000001e6448723c */ /* 0x040fe60000001848 */
[----:B------:R-:W-:Y:S01]  /*1be20*/  FADD.FTZ R169, R169, R20 ;  /* 0x00000014a9a97221 */ /* 0x000fe20000010000 */
[----:B------:R-:W-:Y:S01]  /*1be30*/  FADD.FTZ R27, R178, R27 ;  /* 0x0000001bb21b7221 */ /* 0x000fe20000010000 */
[----:B------:R-:W4:Y:S02]  /*1be40*/  LDSM.16.MT88.4 R20, [R122+0x5c00] ;  /* 0x005c00007a14783b */ /* 0x000f240000004200 */
        /* <DEDUP_REMOVED lines=40> */
.L_x_2045:
[----:B------:R-:W1:Y:S01]  /*1c0d0*/  SHFL.BFLY PT, R11, R168, 0x2, 0x1f ;  /* 0x0c401f00a80b7f89 */ /* 0x000e6200000e0000 */
[----:B------:R-:W2:Y:S01]  /*1c0e0*/  S2UR UR4, SR_CgaCtaId ;  /* 0x00000000000479c3 */ /* 0x000ea20000008800 */
[----:B------:R-:W-:Y:S01]  /*1c0f0*/  UMOV UR5, 0x400 ;  /* 0x0000040000057882 */ /* 0x000fe20000000000 */
[----:B------:R-:W-:Y:S01]  /*1c100*/  ISETP.NE.AND P1, PT, R152, -0x1, PT ;  /* 0xffffffff9800780c */ /* 0x000fe20003f25270 */
[----:B------:R-:W3:Y:S01]  /*1c110*/  SHFL.BFLY PT, R12, R167, 0x2, 0x1f ;  /* 0x0c401f00a70c7f89 */ /* 0x000ee200000e0000 */
[----:B------:R-:W4:Y:S01]  /*1c120*/  LDCU.64 UR8, c[0x0][0x408] ;  /* 0x00008100ff0877ac */ /* 0x000f220008000a00 */
[----:B------:R-:W-:Y:S01]  /*1c130*/  BSSY.RECONVERGENT B0, `(.L_x_2050) ;  /* 0x00000ae000007945 */ /* 0x000fe20003800200 */
[----:B------:R-:W5:Y:S02]  /*1c140*/  S2R R3, SR_TID.X ;  /* 0x0000000000037919 */ /* 0x000f640000002100 */
[----:B------:R-:W4:Y:S01]  /*1c150*/  LDC R14, c[0x0][0x434] ;  /* 0x00010d00ff0e7b82 */ /* 0x000f220000000800 */
[----:B-1----:R-:W-:Y:S01]  /*1c160*/  FADD.FTZ R11, R11, R168 ;  /* 0x000000a80b0b7221 */ /* 0x002fe20000010000 */
[----:B--2---:R-:W-:Y:S01]  /*1c170*/  ULEA UR4, UR4, UR5, 0x18 ;  /* 0x0000000504047291 */ /* 0x004fe2000f8ec0ff */
[----:B---3--:R-:W-:-:S03]  /*1c180*/  FADD.FTZ R12, R12, R167 ;  /* 0x000000a70c0c7221 */ /* 0x008fc60000010000 */
[----:B------:R-:W1:Y:S04]  /*1c190*/  SHFL.BFLY PT, R8, R11, 0x1, 0x1f ;  /* 0x0c201f000b087f89 */ /* 0x000e6800000e0000 */
[----:B------:R-:W2:Y:S01]  /*1c1a0*/  SHFL.BFLY PT, R7, R12, 0x1, 0x1f ;  /* 0x0c201f000c077f89 */ /* 0x000ea200000e0000 */
[C---:B-----5:R-:W-:Y:S02]  /*1c1b0*/  SHF.L.U32 R5, R3.reuse, 0x1, RZ ;  /* 0x0000000103057819 */ /* 0x060fe400000006ff */
[----:B------:R-:W-:Y:S02]  /*1c1c0*/  SHF.L.U32 R4, R3, 0x4, RZ ;  /* 0x0000000403047819 */ /* 0x000fe400000006ff */
[----:B------:R-:W-:Y:S02]  /*1c1d0*/  LOP3.LUT R5, R5, 0x6, RZ, 0xc0, !PT ;  /* 0x0000000605057812 */ /* 0x000fe400078ec0ff */
[----:B------:R-:W-:-:S02]  /*1c1e0*/  SHF.L.U32 R6, R3, 0x3, RZ ;  /* 0x0000000303067819 */ /* 0x000fc400000006ff */
[----:B------:R-:W-:Y:S02]  /*1c1f0*/  LOP3.LUT R5, R5, 0x3e00, R4, 0xf8, !PT ;  /* 0x00003e0005057812 */ /* 0x000fe400078ef804 */
[----:B------:R-:W-:Y:S02]  /*1c200*/  LOP3.LUT R4, R6, 0xc0, RZ, 0xc0, !PT ;  /* 0x000000c006047812 */ /* 0x000fe400078ec0ff */
[----:B------:R-:W-:Y:S01]  /*1c210*/  LOP3.LUT R5, R5, 0x20, R6, 0xf8, !PT ;  /* 0x0000002005057812 */ /* 0x000fe200078ef806 */
[----:B-1----:R-:W-:Y:S01]  /*1c220*/  FADD.FTZ R8, R11, R8 ;  /* 0x000000080b087221 */ /* 0x002fe20000010000 */
[----:B------:R-:W-:Y:S01]  /*1c230*/  LOP3.LUT R4, R4, 0x18, R3, 0xf8, !PT ;  /* 0x0000001804047812 */ /* 0x000fe200078ef803 */
[----:B------:R-:W1:Y:S01]  /*1c240*/  LDC.U8 R6, c[0x0][0x548] ;  /* 0x00015200ff067b82 */ /* 0x000e620000000000 */
[----:B------:R-:W-:Y:S01]  /*1c250*/  LOP3.LUT P5, RZ, R3, 0x3, RZ, 0xc0, !PT ;  /* 0x0000000303ff7812 */ /* 0x000fe200078ac0ff */
[----:B--2---:R-:W-:Y:S01]  /*1c260*/  FADD.FTZ R7, R12, R7 ;  /* 0x000000070c077221 */ /* 0x004fe20000010000 */
[----:B------:R-:W2:Y:S01]  /*1c270*/  MUFU.RCP R10, R8 ;  /* 0x00000008000a7308 */ /* 0x000ea20000001000 */
[----:B------:R-:W-:-:S02]  /*1c280*/  FSETP.NE.FTZ.AND P4, PT, R8, RZ, PT ;  /* 0x000000ff0800720b */ /* 0x000fc40003f95000 */
[----:B------:R-:W-:Y:S02]  /*1c290*/  LOP3.LUT R4, R5, R4, RZ, 0xfc, !PT ;  /* 0x0000000405047212 */ /* 0x000fe400078efcff */
[----:B------:R-:W-:Y:S02]  /*1c2a0*/  FSETP.NE.FTZ.AND P3, PT, R7, RZ, PT ;  /* 0x000000ff0700720b */ /* 0x000fe40003f75000 */
[----:B------:R-:W-:Y:S01]  /*1c2b0*/  SHF.L.U32 R5, R3, 0x2, RZ ;  /* 0x0000000203057819 */ /* 0x000fe200000006ff */
[----:B------:R-:W3:Y:S01]  /*1c2c0*/  MUFU.RCP R9, R7 ;  /* 0x0000000700097308 */ /* 0x000ee20000001000 */
[----:B------:R-:W-:Y:S02]  /*1c2d0*/  LEA R13, R4, UR4, 0x1 ;  /* 0x00000004040d7c11 */ /* 0x000fe4000f8e08ff */
[----:B------:R-:W-:-:S04]  /*1c2e0*/  LOP3.LUT R4, R5, 0x20, RZ, 0xc0, !PT ;  /* 0x0000002005047812 */ /* 0x000fc800078ec0ff */
[----:B------:R-:W-:Y:S01]  /*1c2f0*/  IADD3 R15, PT, PT, R13, -R4, RZ ;  /* 0x800000040d0f7210 */ /* 0x000fe20007ffe0ff */
[----:B------:R-:W-:Y:S01]  /*1c300*/  @P4 MUFU.LG2 R8, R8 ;  /* 0x0000000800084308 */ /* 0x000fe20000000c00 */
[----:B--2---:R-:W-:Y:S02]  /*1c310*/  FSEL R10, R10, 1, P4 ;  /* 0x3f8000000a0a7808 */ /* 0x004fe40002000000 */
[----:B-1----:R-:W-:-:S03]  /*1c320*/  ISETP.NE.AND P2, PT, R6, RZ, PT ;  /* 0x000000ff0600720c */ /* 0x002fc60003f45270 */
        /* <DEDUP_REMOVED lines=67> */
[----:B------:R-:W1:Y:S01]  /*1c760*/  @!P1 LDC.64 R4, c[0x0][0x400] ;  /* 0x00010000ff049b82 */ /* 0x000e620000000a00 */
[----:B------:R-:W-:Y:S01]  /*1c770*/  F2FP.F16.F32.PACK_AB R86, R87, R86 ;  /* 0x000000565756723e */ /* 0x000fe200000000ff */
[----:B------:R-:W-:Y:S01]  /*1c780*/  STS [R15+0x10], R108 ;  /* 0x0000106c0f007388 */ /* 0x000fe20000000800 */
[----:B------:R-:W-:Y:S01]  /*1c790*/  F2FP.F16.F32.PACK_AB R88, R89, R88 ;  /* 0x000000585958723e */ /* 0x000fe200000000ff */
[----:B------:R-:W2:Y:S01]  /*1c7a0*/  @P3 MUFU.LG2 R7, R7 ;  /* 0x0000000700073308 */ /* 0x000ea20000000c00 */
[----:B------:R-:W-:Y:S01]  /*1c7b0*/  F2FP.F16.F32.PACK_AB R90, R91, R90 ;  /* 0x0000005a5b5a723e */ /* 0x000fe200000000ff */
[----:B------:R-:W-:Y:S01]  /*1c7c0*/  STS [R15+0x210], R110 ;  /* 0x0002106e0f007388 */ /* 0x000fe20000000800 */
[----:B------:R-:W-:Y:S01]  /*1c7d0*/  F2FP.F16.F32.PACK_AB R92, R93, R92 ;  /* 0x0000005c5d5c723e */ /* 0x000fe200000000ff */
[----:B------:R-:W3:Y:S01]  /*1c7e0*/  @P1 LDC.64 R10, c[0x0][0x408] ;  /* 0x00010200ff0a1b82 */ /* 0x000ee20000000a00 */
[----:B------:R-:W-:Y:S01]  /*1c7f0*/  F2FP.F16.F32.PACK_AB R94, R95, R94 ;  /* 0x0000005e5f5e723e */ /* 0x000fe200000000ff */
[----:B------:R-:W-:Y:S01]  /*1c800*/  STS [R19+0x20], R68 ;  /* 0x0000204413007388 */ /* 0x000fe20000000800 */
[----:B------:R-:W-:-:S02]  /*1c810*/  F2FP.F16.F32.PACK_AB R96, R97, R96 ;  /* 0x000000606160723e */ /* 0x000fc400000000ff */
[----:B------:R-:W-:Y:S01]  /*1c820*/  F2FP.F16.F32.PACK_AB R98, R99, R98 ;  /* 0x000000626362723e */ /* 0x000fe200000000ff */
[----:B------:R-:W-:Y:S01]  /*1c830*/  STS [R19+0x220], R70 ;  /* 0x0002204613007388 */ /* 0x000fe20000000800 */
[----:B------:R-:W-:Y:S01]  /*1c840*/  F2FP.F16.F32.PACK_AB R104, R105, R104 ;  /* 0x000000686968723e */ /* 0x000fe200000000ff */
[----:B------:R-:W5:Y:S01]  /*1c850*/  @!P2 LDC R12, c[0x0][0x3e0] ;  /* 0x0000f800ff0cab82 */ /* 0x000f620000000800 */
[----:B------:R-:W-:Y:S01]  /*1c860*/  F2FP.F16.F32.PACK_AB R106, R107, R106 ;  /* 0x0000006a6b6a723e */ /* 0x000fe200000000ff */
[----:B------:R-:W-:Y:S01]  /*1c870*/  STS [R17+0x30], R72 ;  /* 0x0000304811007388 */ /* 0x000fe20000000800 */
[----:B------:R-:W-:Y:S02]  /*1c880*/  F2FP.F16.F32.PACK_AB R100, R101, R100 ;  /* 0x000000646564723e */ /* 0x000fe400000000ff */
[----:B------:R-:W-:Y:S01]  /*1c890*/  F2FP.F16.F32.PACK_AB R9, R9, R102 ;  /* 0x000000660909723e */ /* 0x000fe200000000ff */
[----:B------:R-:W-:Y:S01]  /*1c8a0*/  STS [R17+0x230], R74 ;  /* 0x0002304a11007388 */ /* 0x000fe20000000800 */
[----:B------:R-:W-:Y:S01]  /*1c8b0*/  ISETP.NE.OR P0, PT, R152, -0x1, !P2 ;  /* 0xffffffff9800780c */ /* 0x000fe20005705670 */
[----:B-1----:R-:W-:-:S04]  /*1c8c0*/  @!P1 IMAD.WIDE.U32 R24, R153, R4, RZ ;  /* 0x0000000499189225 */ /* 0x002fc800078e00ff */
[----:B--2---:R-:W-:Y:S01]  /*1c8d0*/  @P3 FMUL.FTZ R7, R7, 0.69314718246459960938 ;  /* 0x3f31721807073820 */ /* 0x004fe20000410000 */
[----:B------:R-:W-:Y:S01]  /*1c8e0*/  STS [R13+0x1000], R76 ;  /* 0x0010004c0d007388 */ /* 0x000fe20000000800 */
[----:B------:R-:W-:Y:S01]  /*1c8f0*/  MOV R4, 0x7f800000 ;  /* 0x7f80000000047802 */ /* 0x000fe20000000f00 */
[----:B------:R-:W-:Y:S02]  /*1c900*/  @!P1 IMAD R5, R153, R5, R25 ;  /* 0x0000000599059224 */ /* 0x000fe400078e0219 */
[----:B------:R-:W-:Y:S01]  /*1c910*/  STS [R13+0x1200], R78 ;  /* 0x0012004e0d007388 */ /* 0x000fe20000000800 */
[----:B---3--:R-:W-:-:S03]  /*1c920*/  @P1 IMAD.WIDE.U32 R26, R152, R10, RZ ;  /* 0x0000000a981a1225 */ /* 0x008fc600078e00ff */
[----:B------:R-:W-:Y:S01]  /*1c930*/  STS [R15+0x1010], R80 ;  /* 0x001010500f007388 */ /* 0x000fe20000000800 */
[----:B------:R-:W-:-:S03]  /*1c940*/  @P1 IMAD R5, R152, R11, R27 ;  /* 0x0000000b98051224 */ /* 0x000fc600078e021b */
[----:B------:R-:W-:Y:S01]  /*1c950*/  STS [R15+0x1210], R82 ;  /* 0x001210520f007388 */ /* 0x000fe20000000800 */
[C---:B----4-:R-:W-:Y:S02]  /*1c960*/  @!P0 IMAD R152, R153.reuse, R14, RZ ;  /* 0x0000000e99988224 */ /* 0x050fe400078e02ff */
[----:B-----5:R-:W-:Y:S01]  /*1c970*/  @!P2 IMAD R11, R153, R12, R158 ;  /* 0x0000000c990ba224 */ /* 0x020fe200078e029e */
[----:B------:R-:W-:Y:S03]  /*1c980*/  STS [R19+0x1020], R84 ;  /* 0x0010205413007388 */ /* 0x000fe60000000800 */
[----:B------:R-:W-:Y:S01]  /*1c990*/  @!P2 IMAD R11, R11, R14, RZ ;  /* 0x0000000e0b0ba224 */ /* 0x000fe200078e02ff */
[----:B------:R-:W-:Y:S04]  /*1c9a0*/  STS [R19+0x1220], R86 ;  /* 0x0012205613007388 */ /* 0x000fe80000000800 */
[----:B------:R-:W-:Y:S04]  /*1c9b0*/  STS [R17+0x1030], R88 ;  /* 0x0010305811007388 */ /* 0x000fe80000000800 */
        /* <DEDUP_REMOVED lines=9> */
[----:B-1----:R-:W1:Y:S08]  /*1ca50*/  @P3 LDC R13, c[0x0][0x458] ;  /* 0x00011600ff0d3b82 */ /* 0x002e700000000800 */
[----:B------:R-:W-:Y:S08]  /*1ca60*/  BAR.SYNC.DEFER_BLOCKING 0x0 ;  /* 0x0000000000007b1d */ /* 0x000ff00000010000 */
[----:B--2---:R-:W2:Y:S01]  /*1ca70*/  @P4 LDC R15, c[0x0][0x458] ;  /* 0x00011600ff0f4b82 */ /* 0x004ea20000000800 */
[----:B------:R-:W5:Y:S07]  /*1ca80*/  S2R R6, SR_TID.X ;  /* 0x0000000000067919 */ /* 0x000f6e0000002100 */
[----:B---3--:R-:W3:Y:S01]  /*1ca90*/  @P2 LDC R19, c[0x0][0x454] ;  /* 0x00011500ff132b82 */ /* 0x008ee20000000800 */
[----:B----4-:R-:W-:Y:S01]  /*1caa0*/  @P4 FMUL.FTZ R17, R8, 0.69314718246459960938 ;  /* 0x3f31721808114820 */ /* 0x010fe20000410000 */
[----:B------:R-:W-:Y:S01]  /*1cab0*/  MOV R9, 0x7f800000 ;  /* 0x7f80000000097802 */ /* 0x000fe20000000f00 */
[----:B-1----:R-:W-:Y:S01]  /*1cac0*/  @P3 FFMA.FTZ R4, R0, R13, R7 ;  /* 0x0000000d00043223 */ /* 0x002fe20000010007 */
[----:B------:R1:W4:Y:S01]  /*1cad0*/  LDS.128 R20, [R161+0x800] ;  /* 0x00080000a1147984 */ /* 0x0003220000000c00 */
[----:B--2---:R-:W-:Y:S01]  /*1cae0*/  @P4 FFMA.FTZ R9, R2, R15, R17 ;  /* 0x0000000f02094223 */ /* 0x004fe20000010011 */
[----:B---3--:R-:W-:Y:S01]  /*1caf0*/  @P2 IMAD R11, R158, R19, R152 ;  /* 0x000000139e0b2224 */ /* 0x008fe200078e0298 */
[----:B-----5:R-:W-:Y:S01]  /*1cb00*/  SHF.R.U32.HI R0, RZ, 0x2, R6 ;  /* 0x00000002ff007819 */ /* 0x020fe20000011606 */
[----:B-1----:R-:W-:Y:S06]  /*1cb10*/  @P5 BRA `(.L_x_2051) ;  /* 0x00000000003c5947 */ /* 0x002fec0003800000 */
[----:B------:R-:W-:Y:S01]  /*1cb20*/  SHF.R.U32.HI R3, RZ, 0x1, R3 ;  /* 0x00000001ff037819 */ /* 0x000fe20000011603 */
[----:B------:R-:W1:Y:S01]  /*1cb30*/  LDCU.64 UR4, c[0x0][0x420] ;  /* 0x00008400ff0477ac */ /* 0x000e620008000a00 */
[----:B------:R-:W-:Y:S02]  /*1cb40*/  IMAD.IADD R11, R154, 0x1, R11 ;  /* 0x000000019a0b7824 */ /* 0x000fe400078e020b */
[----:B------:R-:W-:-:S04]  /*1cb50*/  LOP3.LUT R3, R3, 0x30, RZ, 0xc0, !PT ;  /* 0x0000003003037812 */ /* 0x000fc800078ec0ff */
[----:B------:R-:W-:Y:S01]  /*1cb60*/  LOP3.LUT R2, R3, 0x7, R0, 0xf8, !PT ;  /* 0x0000000703027812 */ /* 0x000fe200078ef800 */
[----:B------:R-:W-:-:S03]  /*1cb70*/  IMAD.IADD R3, R155, 0x1, -R154 ;  /* 0x000000019b037824 */ /* 0x000fc600078e0a9a */
        /* <DEDUP_REMOVED lines=9> */
.L_x_2051:
[----:B------:R-:W-:Y:S05]  /*1cc10*/  BSYNC.RECONVERGENT B0 ;  /* 0x0000000000007941 */ /* 0x000fea0003800200 */
.L_x_2050:
[----:B------:R-:W-:Y:S01]  /*1cc20*/  MOV R6, R118 ;  /* 0x0000007600067202 */ /* 0x000fe20000000f00 */
[----:B------:R2:W3:Y:S01]  /*1cc30*/  LDS.128 R12, [R161] ;  /* 0x00000000a10c7984 */ /* 0x0004e20000000c00 */
[----:B------:R-:W-:Y:S01]  /*1cc40*/  MOV R7, RZ ;  /* 0x000000ff00077202 */ /* 0x000fe20000000f00 */
[----:B------:R-:W5:Y:S01]  /*1cc50*/  LDCU.64 UR4, c[0x0][0x410] ;  /* 0x00008200ff0477ac */ /* 0x000f620008000a00 */
[----:B------:R-:W-:Y:S01]  /*1cc60*/  @P1 MOV R24, R26 ;  /* 0x0000001a00181202 */ /* 0x000fe20000000f00 */
[----:B-1----:R2:W1:Y:S01]  /*1cc70*/  LDS.128 R8, [R161+0x1000] ;  /* 0x00100000a1087984 */ /* 0x0024620000000c00 */
[----:B------:R-:W-:Y:S01]  /*1cc80*/  IMAD.IADD R155, R155, 0x1, -R154 ;  /* 0x000000019b9b7824 */ /* 0x000fe200078e0a9a */
[----:B------:R-:W-:Y:S01]  /*1cc90*/  BSSY.RECONVERGENT B0, `(.L_x_2052) ;  /* 0x0000019000007945 */ /* 0x000fe20003800200 */
[----:B------:R-:W-:-:S04]  /*1cca0*/  IMAD.WIDE.U32 R6, R154, UR8, R6 ;  /* 0x000000089a067c25 */ /* 0x000fc8000f8e0006 */
[----:B------:R-:W-:Y:S01]  /*1ccb0*/  IMAD R2, R154, UR9, R7 ;  /* 0x000000099a027c24 */ /* 0x000fe2000f8e0207 */
[----:B------:R-:W-:-:S04]  /*1ccc0*/  IADD3 R16, P0, PT, R24, R6, RZ ;  /* 0x0000000618107210 */ /* 0x000fc80007f1e0ff */
[----:B------:R-:W-:Y:S01]  /*1ccd0*/  IADD3.X R17, PT, PT, R5, R2, RZ, P0, !PT ;  /* 0x0000000205117210 */ /* 0x000fe200007fe4ff */
[C---:B------:R-:W-:Y:S01]  /*1cce0*/  VIADD R2, R0.reuse, 0x20 ;  /* 0x0000002000027836 */ /* 0x040fe20000000000 */
[----:B------:R2:W1:Y:S01]  /*1ccf0*/  LDS.128 R4, [R161+0x2000] ;  /* 0x00200000a1047984 */ /* 0x0004620000000c00 */
[-C--:B------:R-:W-:Y:S01]  /*1cd00*/  ISETP.GE.AND P0, PT, R0, R155.reuse, PT ;  /* 0x0000009b0000720c */ /* 0x080fe20003f06270 */
[----:B-----5:R-:W-:Y:S02]  /*1cd10*/  IMAD.WIDE.U32 R16, R158, UR4, R16 ;  /* 0x000000049e107c25 */ /* 0x020fe4000f8e0010 */
[----:B------:R-:W-:Y:S02]  /*1cd20*/  ISETP.GE.AND P4, PT, R2, R155, PT ;  /* 0x0000009b0200720c */ /* 0x000fe40003f86270 */
[----:B------:R-:W-:-:S08]  /*1cd30*/  IMAD R159, R158, UR5, R17 ;  /* 0x000000059e9f7c24 */ /* 0x000fd0000f8e0211 */
[----:B------:R-:W-:Y:S05]  /*1cd40*/  @P0 BRA `(.L_x_2053) ;  /* 0x0000000000340947 */ /* 0x000fea0003800000 */
[----:B------:R-:W5:Y:S01]  /*1cd50*/  LDCU UR10, c[0x0][0x440] ;  /* 0x00008800ff0a77ac */ /* 0x000f620008000800 */
[----:B------:R-:W-:Y:S01]  /*1cd60*/  IMAD.MOV.U32 R158, RZ, RZ, R16 ;  /* 0x000000ffff9e7224 */ /* 0x000fe200078e0010 */
[----:B------:R-:W4:Y:S03]  /*1cd70*/  LDCU.64 UR4, c[0x0][0x3f0] ;  /* 0x00007e00ff0477ac */ /* 0x000f260008000a00 */
[----:B------:R-:W-:-:S04]  /*1cd80*/  IMAD.WIDE.U32 R24, R0, UR8, R158 ;  /* 0x0000000800187c25 */ /* 0x000fc8000f8e009e */
[----:B------:R-:W-:Y:S01]  /*1cd90*/  IMAD R2, R0, UR9, R25 ;  /* 0x0000000900027c24 */ /* 0x000fe2000f8e0219 */
[----:B-----5:R-:W-:Y:S02]  /*1cda0*/  ISETP.GE.AND P2, PT, R118, UR10, PT ;  /* 0x0000000a76007c0c */ /* 0x020fe4000bf46270 */
[----:B------:R-:W-:Y:S02]  /*1cdb0*/  ISETP.GE.AND P1, PT, R117, UR10, PT ;  /* 0x0000000a75007c0c */ /* 0x000fe4000bf26270 */
[----:B------:R-:W-:Y:S02]  /*1cdc0*/  ISETP.GE.AND P0, PT, R116, UR10, PT ;  /* 0x0000000a74007c0c */ /* 0x000fe4000bf06270 */
[----:B----4-:R-:W-:-:S04]  /*1cdd0*/  LEA R18, P3, R24, UR4, 0x1 ;  /* 0x0000000418127c11 */ /* 0x010fc8000f8608ff */
[----:B------:R-:W-:-:S05]  /*1cde0*/  LEA.HI.X R19, R24, UR5, R2, 0x1, P3 ;  /* 0x0000000518137c11 */ /* 0x000fca00098f0c02 */
[----:B---3--:R3:W-:Y:S04]  /*1cdf0*/  @!P2 STG.E.128 desc[UR6][R18.64], R12 ;  /* 0x0000000c1200a986 */ /* 0x0087e8000c101d06 */
[----:B-1----:R3:W-:Y:S04]  /*1ce00*/  @!P1 STG.E.128 desc[UR6][R18.64+0x40], R8 ;  /* 0x0000400812009986 */ /* 0x0027e8000c101d06 */
[----:B------:R3:W-:Y:S02]  /*1ce10*/  @!P0 STG.E.128 desc[UR6][R18.64+0x80], R4 ;  /* 0x0000800412008986 */ /* 0x0007e4000c101d06 */
.L_x_2053:
[----:B------:R-:W-:Y:S05]  /*1ce20*/  BSYNC.RECONVERGENT B0 ;  /* 0x0000000000007941 */ /* 0x000fea0003800200 */
.L_x_2052:
[----:B-1-3--:R1:W3:Y:S01]  /*1ce30*/  LDS.128 R4, [R161+0x1800] ;  /* 0x00180000a1047984 */ /* 0x00a2e20000000c00 */
[----:B------:R-:W-:Y:S05]  /*1ce40*/  @P4 EXIT ;  /* 0x000000000000494d */ /* 0x000fea0003800000 */
[----:B------:R-:W5:Y:S01]  /*1ce50*/  LDCU.64 UR4, c[0x0][0x3f0] ;  /* 0x00007e00ff0477ac */ /* 0x000f620008000a00 */
[----:B------:R-:W-:Y:S01]  /*1ce60*/  IADD3 R3, P0, PT, R0, 0x20, RZ ;  /* 0x0000002000037810 */ /* 0x000fe20007f1e0ff */
[----:B------:R1:W1:Y:S01]  /*1ce70*/  LDS.128 R8, [R161+0x2800] ;  /* 0x00280000a1087984 */ /* 0x0002620000000c00 */
[----:B------:R-:W-:Y:S01]  /*1ce80*/  MOV R13, R159 ;  /* 0x0000009f000d7202 */ /* 0x000fe20000000f00 */
[----:B------:R-:W2:Y:S01]  /*1ce90*/  LDCU UR10, c[0x0][0x440] ;  /* 0x00008800ff0a77ac */ /* 0x000ea20008000800 */
[----:B------:R-:W-:Y:S02]  /*1cea0*/  IMAD.MOV.U32 R12, RZ, RZ, R16 ;  /* 0x000000ffff0c7224 */ /* 0x000fe400078e0010 */
[----:B------:R-:W-:Y:S02]  /*1ceb0*/  IMAD.X R0, RZ, RZ, RZ, P0 ;  /* 0x000000ffff007224 */ /* 0x000fe400000e06ff */
[----:B------:R-:W-:-:S04]  /*1cec0*/  IMAD.WIDE.U32 R12, R3, UR8, R12 ;  /* 0x00000008030c7c25 */ /* 0x000fc8000f8e000c */
[----:B------:R-:W-:-:S04]  /*1ced0*/  IMAD R0, R0, UR8, RZ ;  /* 0x0000000800007c24 */ /* 0x000fc8000f8e02ff */
[----:B------:R-:W-:Y:S01]  /*1cee0*/  IMAD R0, R3, UR9, R0 ;  /* 0x0000000903007c24 */ /* 0x000fe2000f8e0200 */
[----:B-----5:R-:W-:-:S03]  /*1cef0*/  LEA R2, P0, R12, UR4, 0x1 ;  /* 0x000000040c027c11 */ /* 0x020fc6000f8008ff */
[----:B------:R-:W-:Y:S01]  /*1cf00*/  IMAD.IADD R0, R0, 0x1, R13 ;  /* 0x0000000100007824 */ /* 0x000fe200078e020d */
[----:B--2---:R-:W-:Y:S02]  /*1cf10*/  ISETP.GE.AND P2, PT, R118, UR10, PT ;  /* 0x0000000a76007c0c */ /* 0x004fe4000bf46270 */
[----:B------:R-:W-:Y:S02]  /*1cf20*/  ISETP.GE.AND P1, PT, R117, UR10, PT ;  /* 0x0000000a75007c0c */ /* 0x000fe4000bf26270 */
[----:B------:R-:W-:Y:S02]  /*1cf30*/  LEA.HI.X R3, R12, UR5, R0, 0x1, P0 ;  /* 0x000000050c037c11 */ /* 0x000fe400080f0c00 */
[----:B------:R-:W-:-:S07]  /*1cf40*/  ISETP.GE.AND P0, PT, R116, UR10, PT ;  /* 0x0000000a74007c0c */ /* 0x000fce000bf06270 */
[----:B----4-:R2:W-:Y:S04]  /*1cf50*/  @!P2 STG.E.128 desc[UR6][R2.64], R20 ;  /* 0x000000140200a986 */ /* 0x0105e8000c101d06 */
[----:B---3--:R2:W-:Y:S02]  /*1cf60*/  @!P1 STG.E.128 desc[UR6][R2.64+0x40], R4 ;  /* 0x0000400402009986 */ /* 0x0085e4000c101d06 */
[----:B------:R-:W-:Y:S05]  /*1cf70*/  @P0 EXIT ;  /* 0x000000000000094d */ /* 0x000fea0003800000 */
[----:B-1----:R-:W-:Y:S01]  /*1cf80*/  STG.E.128 desc[UR6][R2.64+0x80], R8 ;  /* 0x0000800802007986 */ /* 0x002fe2000c101d06 */
[----:B------:R-:W-:Y:S05]  /*1cf90*/  EXIT ;  /* 0x000000000000794d */ /* 0x000fea0003800000 */
.L_x_2054:
        /* <DEDUP_REMOVED lines=14> */
.L_x_5504:


//--------------------- .text._ZN5flash24flash_fwd_splitkv_kernelI23Flash_fwd_kernel_traitsILi96ELi64ELi128ELi4ELb0ELb0EN7cutlass6half_tE19Flash_kernel_traitsILi96ELi64ELi128ELi4ES3_EELb1ELb0ELb1ELb0ELb0ELb1ELb0ELb1EEEvNS_16Flash_fwd_paramsE --------------------------
	.section	.text._ZN5flash24flash_fwd_splitkv_kernelI23Flash_fwd_kernel_traitsILi96ELi64ELi128ELi4ELb0ELb0EN7cutlass6half_tE19Flash_kernel_traitsILi96ELi64ELi128ELi4ES3_EELb1ELb0ELb1ELb0ELb0ELb1ELb0ELb1EEEvNS_16Flash_fwd_paramsE,"ax",@progbits
	.align	128
        .global         _ZN5flash24flash_fwd_splitkv_kernelI23Flash_fwd_kernel_traitsILi96ELi64ELi128ELi4ELb0ELb0EN7cutlass6half_tE19Flash_kernel_traitsILi96ELi64ELi128ELi4ES3_EELb1ELb0ELb1ELb0ELb0ELb1ELb0ELb1EEEvNS_16Flash_fwd_paramsE
        .type           _ZN5flash24flash_fwd_splitkv_kernelI23Flash_fwd_kernel_traitsILi96ELi64ELi128ELi4ELb0ELb0EN7cutlass6half_tE19Flash_kernel_traitsILi96ELi64ELi128ELi4ES3_EELb1ELb0ELb1ELb0ELb0ELb1ELb0ELb1EEEvNS_16Flash_fwd_paramsE,@function
        .size           _ZN5flash24flash_fwd_splitkv_kernelI23Flash_fwd_kernel_traitsILi96ELi64ELi128ELi4ELb0ELb0EN7cutlass6half_tE19Flash_kernel_traitsILi96ELi64ELi128ELi4ES3_EELb1ELb0ELb1ELb0ELb0ELb1ELb0ELb1EEEvNS_16Flash_fwd_paramsE,(.L_x_5505 - _ZN5flash24flash_fwd_splitkv_kernelI23Flash_fwd_kernel_traitsILi96ELi64ELi128ELi4ELb0ELb0EN7cutlass6half_tE19Flash_kernel_traitsILi96ELi64ELi128ELi4ES3_EELb1ELb0ELb1ELb0ELb0ELb1ELb0ELb1EEEvNS_16Flash_fwd_paramsE)
        .other          _ZN5flash24flash_fwd_splitkv_kernelI23Flash_fwd_kernel_traitsILi96ELi64ELi128ELi4ELb0ELb0EN7cutlass6half_tE19Flash_kernel_traitsILi96ELi64ELi128ELi4ES3_EELb1ELb0ELb1ELb0ELb0ELb1ELb0ELb1EEEvNS_16Flash_fwd_paramsE,@"STO_CUDA_ENTRY STV_DEFAULT"
_ZN5flash24flash_fwd_splitkv_kernelI23Flash_fwd_kernel_traitsILi96ELi64ELi128ELi4ELb0ELb0EN7cutlass6half_tE19Flash_kernel_traitsILi96ELi64ELi128ELi4ES3_EELb1ELb0ELb1ELb0ELb0ELb1ELb0ELb1EEEvNS_16Flash_fwd_paramsE:
.text._ZN5flash24flash_fwd_splitkv_kernelI23Flash_fwd_kernel_traitsILi96ELi64ELi128ELi4ELb0ELb0EN7cutlass6half_tE19Flash_kernel_traitsILi96ELi64ELi128ELi4ES3_EELb1ELb0ELb1ELb0ELb0ELb1ELb0ELb1EEEvNS_16Flash_fwd_paramsE:
        /* <DEDUP_REMOVED lines=52> */
.L_x_2055:
        /* <DEDUP_REMOVED lines=69> */
.L_x_2058:
[----:B------:R-:W-:Y:S05]  /*0790*/  BSYNC.RECONVERGENT B0 ;  /* 0x0000000000007941 */ /* 0x000fea0003800200 */
.L_x_2057:
        /* <DEDUP_REMOVED lines=19> */
.L_x_2060:
[----:B------:R-:W-:Y:S05]  /*08d0*/  BSYNC.RECONVERGENT B0 ;  /* 0x0000000000007941 */ /* 0x000fea0003800200 */
.L_x_2059:
        /* <DEDUP_REMOVED lines=16> */
.L_x_2056:
        /* <DEDUP_REMOVED lines=11> */
.L_x_2061:
        /* <DEDUP_REMOVED lines=100> */
.L_x_2062:
        /* <DEDUP_REMOVED lines=15> */
.L_x_2064:
[----:B------:R-:W2:Y:S01]  /*11c0*/  LDC.64 R6, c[0x0][0x3b8] ;  /* 0x0000ee00ff067b82 */ /* 0x000ea20000000a00 */
[----:B------:R-:W-:-:S05]  /*11d0*/  IADD3 R2, PT, PT, R0, R9, RZ ;  /* 0x0000000900027210 */ /* 0x000fca0007ffe0ff */
[C---:B--2---:R-:W-:Y:S02]  /*11e0*/  IMAD R5, R2.reuse, R7, RZ ;  /* 0x0000000702057224 */ /* 0x044fe400078e02ff */
[----:B------:R-:W-:-:S05]  /*11f0*/  IMAD.WIDE.U32 R14, R2, R6, RZ ;  /* 0x00000006020e7225 */ /* 0x000fca00078e00ff */
[----:B------:R-:W-:Y:S02]  /*1200*/  IADD3 R5, PT, PT, R15, R5, RZ ;  /* 0x000000050f057210 */ /* 0x000fe40007ffe0ff */
.L_x_2065:
        /* <DEDUP_REMOVED lines=15> */
.L_x_2066:
[----:B------:R-:W2:Y:S01]  /*1300*/  LDC.64 R2, c[0x0][0x3c0] ;  /* 0x0000f000ff027b82 */ /* 0x000ea20000000a00 */
[----:B------:R-:W-:-:S05]  /*1310*/  IADD3 R0, PT, PT, R0, R9, RZ ;  /* 0x0000000900007210 */ /* 0x000fca0007ffe0ff */
[C---:B--2---:R-:W-:Y:S02]  /*1320*/  IMAD R9, R0.reuse, R3, RZ ;  /* 0x0000000300097224 */ /* 0x044fe400078e02ff */
[----:B------:R-:W-:-:S05]  /*1330*/  IMAD.WIDE.U32 R10, R0, R2, RZ ;  /* 0x00000002000a7225 */ /* 0x000fca00078e00ff */
[----:B------:R-:W-:Y:S02]  /*1340*/  IADD3 R9, PT, PT, R11, R9, RZ ;  /* 0x000000090b097210 */ /* 0x000fe40007ffe0ff */
[----:B------:R-:W-:-:S07]  /*1350*/  MOV R16, R10 ;  /* 0x0000000a00107202 */ /* 0x000fce0000000f00 */
.L_x_2067:
        /* <DEDUP_REMOVED lines=49> */
.L_x_2063:
        /* <DEDUP_REMOVED lines=182> */
.L_x_2136:
        /* <DEDUP_REMOVED lines=18> */
.L_x_2070:
[----:B---34-:R-:W-:Y:S05]  /*22f0*/  BSYNC.RECONVERGENT B0 ;  /* 0x0000000000007941 */ /* 0x018fea0003800200 */
.L_x_2069:
        /* <DEDUP_REMOVED lines=16> */
.L_x_2072:
[----:B------:R-:W-:Y:S05]  /*2400*/  BSYNC.RECONVERGENT B0 ;  /* 0x0000000000007941 */ /* 0x000fea0003800200 */
.L_x_2071:
        /* <DEDUP_REMOVED lines=20> */
.L_x_2074:
[----:B------:R-:W-:Y:S05]  /*2550*/  BSYNC.RECONVERGENT B0 ;  /* 0x0000000000007941 */ /* 0x000fea0003800200 */
.L_x_2073:
        /* <DEDUP_REMOVED lines=21> */
.L_x_2076:
[----:B------:R-:W-:Y:S05]  /*26b0*/  BSYNC.RECONVERGENT B0 ;  /* 0x0000000000007941 */ /* 0x000fea0003800200 */
.L_x_2075:
        /* <DEDUP_REMOVED lines=16> */
.L_x_2080:
[----:B------:R-:W-:Y:S05]  /*27c0*/  BSYNC.RECONVERGENT B0 ;  /* 0x0000000000007941 */ /* 0x000fea0003800200 */
.L_x_2079:
        /* <DEDUP_REMOVED lines=15> */
.L_x_2082:
[----:B------:R-:W-:Y:S05]  /*28c0*/  BSYNC.RECONVERGENT B0 ;  /* 0x0000000000007941 */ /* 0x000fea0003800200 */
.L_x_2081:
        /* <DEDUP_REMOVED lines=17> */
.L_x_2084:
[----:B------:R-:W-:Y:S05]  /*29e0*/  BSYNC.RECONVERGENT B0 ;  /* 0x0000000000007941 */ /* 0x000fea0003800200 */
.L_x_2083:
        /* <DEDUP_REMOVED lines=22> */
.L_x_2078:
        /* <DEDUP_REMOVED lines=59> */
.L_x_2090:
[----:B------:R-:W-:Y:S05]  /*2f00*/  BSYNC.RECONVERGENT B0 ;  /* 0x0000000000007941 */ /* 0x000fea0003800200 */
.L_x_2089:
        /* <DEDUP_REMOVED lines=52> */
.L_x_2092:
[----:B------:R-:W-:Y:S05]  /*3250*/  BSYNC.RECONVERGENT B0 ;  /* 0x0000000000007941 */ /* 0x000fea0003800200 */
.L_x_2091:
        /* <DEDUP_REMOVED lines=51> */
.L_x_2088:
[----:B------:R-:W-:Y:S05]  /*3590*/  BSYNC.RECONVERGENT B1 ;  /* 0x0000000000017941 */ /* 0x000fea0003800200 */
.L_x_2087:
        /* <DEDUP_REMOVED lines=68> */
.L_x_2096:
[----:B------:R-:W-:Y:S05]  /*39e0*/  BSYNC.RECONVERGENT B0 ;  /* 0x0000000000007941 */ /* 0x000fea0003800200 */
.L_x_2095:
        /* <DEDUP_REMOVED lines=52> */
.L_x_2098:
[----:B------:R-:W-:Y:S05]  /*3d30*/  BSYNC.RECONVERGENT B0 ;  /* 0x0000000000007941 */ /* 0x000fea0003800200 */
.L_x_2097:
        /* <DEDUP_REMOVED lines=51> */
.L_x_2094:
[----:B------:R-:W-:Y:S05]  /*4070*/  BSYNC.RECONVERGENT B1 ;  /* 0x0000000000017941 */ /* 0x000fea0003800200 */
.L_x_2093:
        /* <DEDUP_REMOVED lines=68> */
.L_x_2102:
[----:B------:R-:W-:Y:S05]  /*44c0*/  BSYNC.RECONVERGENT B0 ;  /* 0x0000000000007941 */ /* 0x000fea0003800200 */
.L_x_2101:
        /* <DEDUP_REMOVED lines=52> */
.L_x_2104:
[----:B------:R-:W-:Y:S05]  /*4810*/  BSYNC.RECONVERGENT B0 ;  /* 0x0000000000007941 */ /* 0x000fea0003800200 */
.L_x_2103:
        /* <DEDUP_REMOVED lines=51> */
.L_x_2100:
[----:B------:R-:W-:Y:S05]  /*4b50*/  BSYNC.RECONVERGENT B1 ;  /* 0x0000000000017941 */ /* 0x000fea0003800200 */
.L_x_2099:
        /* <DEDUP_REMOVED lines=70> */
.L_x_2108:
[----:B------:R-:W-:Y:S05]  /*4fc0*/  BSYNC.RECONVERGENT B0 ;  /* 0x0000000000007941 */ /* 0x000fea0003800200 */
.L_x_2107:
        /* <DEDUP_REMOVED lines=52> */
.L_x_2110:
[----:B------:R-:W-:Y:S05]  /*5310*/  BSYNC.RECONVERGENT B0 ;  /* 0x0000000000007941 */ /* 0x000fea0003800200 */
.L_x_2109:
        /* <DEDUP_REMOVED lines=51> */
.L_x_2106:
[----:B------:R-:W-:Y:S05]  /*5650*/  BSYNC.RECONVERGENT B1 ;  /* 0x0000000000017941 */ /* 0x000fea0003800200 */
.L_x_2105:
        /* <DEDUP_REMOVED lines=8> */
.L_x_2086:
        /* <DEDUP_REMOVED lines=99> */
.L_x_2114:
[----:B------:R-:W-:Y:S05]  /*5d10*/  BSYNC.RECONVERGENT B0 ;  /* 0x0000000000007941 */ /* 0x000fea0003800200 */
.L_x_2113:
        /* <DEDUP_REMOVED lines=93> */
.L_x_2116:
[----:B------:R-:W-:Y:S05]  /*62f0*/  BSYNC.RECONVERGENT B0 ;  /* 0x0000000000007941 */ /* 0x000fea0003800200 */
.L_x_2115:
        /* <DEDUP_REMOVED lines=92> */
.L_x_2112:
[----:B------:R-:W-:Y:S05]  /*68c0*/  BSYNC.RECONVERGENT B1 ;  /* 0x0000000000017941 */ /* 0x000fea0003800200 */
.L_x_2111:
        /* <DEDUP_REMOVED lines=100> */
.L_x_2120:
[----:B------:R-:W-:Y:S05]  /*6f10*/  BSYNC.RECONVERGENT B0 ;  /* 0x0000000000007941 */ /* 0x000fea0003800200 */
.L_x_2119:
        /* <DEDUP_REMOVED lines=93> */
.L_x_2122:
[----:B------:R-:W-:Y:S05]  /*74f0*/  BSYNC.RECONVERGENT B0 ;  /* 0x0000000000007941 */ /* 0x000fea0003800200 */
.L_x_2121:
        /* <DEDUP_REMOVED lines=92> */
.L_x_2118:
[----:B------:R-:W-:Y:S05]  /*7ac0*/  BSYNC.RECONVERGENT B1 ;  /* 0x0000000000017941 */ /* 0x000fea0003800200 */
.L_x_2117:
        /* <DEDUP_REMOVED lines=101> */
.L_x_2126:
[----:B------:R-:W-:Y:S05]  /*8120*/  BSYNC.RECONVERGENT B0 ;  /* 0x0000000000007941 */ /* 0x000fea0003800200 */
.L_x_2125:
        /* <DEDUP_REMOVED lines=93> */
.L_x_2128:
[----:B------:R-:W-:Y:S05]  /*8700*/  BSYNC.RECONVERGENT B0 ;  /* 0x0000000000007941 */ /* 0x000fea0003800200 */
.L_x_2127:
        /* <DEDUP_REMOVED lines=92> */
.L_x_2124:
[----:B------:R-:W-:Y:S05]  /*8cd0*/  BSYNC.RECONVERGENT B1 ;  /* 0x0000000000017941 */ /* 0x000fea0003800200 */
.L_x_2123:
        /* <DEDUP_REMOVED lines=104> */
.L_x_2132:
[----:B------:R-:W-:Y:S05]  /*9360*/  BSYNC.RECONVERGENT B0 ;  /* 0x0000000000007941 */ /* 0x000fea0003800200 */
.L_x_2131:
        /* <DEDUP_REMOVED lines=92> */
.L_x_2134:
[----:B------:R-:W-:Y:S05]  /*9930*/  BSYNC.RECONVERGENT B0 ;  /* 0x0000000000007941 */ /* 0x000fea0003800200 */
.L_x_2133:
        /* <DEDUP_REMOVED lines=90> */
.L_x_2130:
[----:B------:R-:W-:Y:S05]  /*9ee0*/  BSYNC.RECONVERGENT B1 ;  /* 0x0000000000017941 */ /* 0x000fea0003800200 */
.L_x_2129:
[----:B------:R-:W5:Y:S08]  /*9ef0*/  LDC R3, c[0x0][0x450] ;  /* 0x00011400ff037b82 */ /* 0x000f700000000800 */
[----:B------:R-:W1:Y:S01]  /*9f00*/  LDC R9, c[0x0][0x450] ;  /* 0x00011400ff097b82 */ /* 0x000e620000000800 */
[----:B-----5:R-:W-:Y:S05]  /*9f10*/  IMAD.U32 R3, R3, -0x40, RZ ;  /* 0xffffffc003037824 */ /* 0x020fea00078e00ff */
[C---:B------:R-:W-:Y:S02]  /*9f20*/  LEA R80, P1, R3.reuse, R80, 0x1 ;  /* 0x0000005003507211 */ /* 0x040fe400078208ff */
[C---:B------:R-:W-:Y:S02]  /*9f30*/  LEA R78, P0, R3.reuse, R78, 0x1 ;  /* 0x0000004e034e7211 */ /* 0x040fe400078008ff */
[C---:B------:R-:W-:Y:S02]  /*9f40*/  LEA.HI.X.SX32 R81, R3.reuse, R81, 0x1, P1 ;  /* 0x0000005103517211 */ /* 0x040fe400008f0eff */
[----:B-1----:R-:W-:Y:S09]  /*9f50*/  LEA.HI.X.SX32 R79, R3, R79, 0x1, P0 ;  /* 0x0000004f034f7211 */ /* 0x002ff200000f0eff */
.L_x_2085:
[----:B------:R-:W-:Y:S05]  /*9f60*/  BSYNC.RECONVERGENT B2 ;  /* 0x0000000000027941 */ /* 0x000fea0003800200 */
.L_x_2077:
        /* <DEDUP_REMOVED lines=91> */
.L_x_2135:
[----:B------:R-:W-:Y:S02]  /*a520*/  IADD3 R76, P1, PT, R76, R83, RZ ;  /* 0x000000534c4c7210 */ /* 0x000fe40007f3e0ff */
[----:B------:R-:W-:Y:S03]  /*a530*/  IADD3 R10, P0, PT, R10, R87, RZ ;  /* 0x000000570a0a7210 */ /* 0x000fe60007f1e0ff */
[----:B------:R-:W-:Y:S02]  /*a540*/  IMAD.X R77, R77, 0x1, R82, P1 ;  /* 0x000000014d4d7824 */ /* 0x000fe400008e0652 */
[----:B------:R-:W-:Y:S01]  /*a550*/  IMAD.X R11, R11, 0x1, R85, P0 ;  /* 0x000000010b0b7824 */ /* 0x000fe200000e0655 */
[----:B------:R-:W-:Y:S07]  /*a560*/  @P2 BRA `(.L_x_2136) ;  /* 0xffffff7c00182947 */ /* 0x000fee000383ffff */
.L_x_2068:
        /* <DEDUP_REMOVED lines=43> */
.L_x_2141:
[----:B------:R2:W-:Y:S02]  /*a820*/  STS.128 [R155+0x2000], RZ ;  /* 0x002000ff9b007388 */ /* 0x0005e40000000c00 */
.L_x_2140:
[----:B------:R-:W-:Y:S05]  /*a830*/  BSYNC.RECONVERGENT B0 ;  /* 0x0000000000007941 */ /* 0x000fea0003800200 */
.L_x_2139:
        /* <DEDUP_REMOVED lines=25> */
.L_x_2143:
[----:B------:R1:W-:Y:S01]  /*a9d0*/  STS.128 [R155+0x2800], RZ ;  /* 0x002800ff9b007388 */ /* 0x0003e20000000c00 */
[----:B------:R-:W-:Y:S05]  /*a9e0*/  BRA `(.L_x_2142) ;  /* 0x0000003800a07947 */ /* 0x000fea0003800000 */
.L_x_2138:
        /* <DEDUP_REMOVED lines=81> */
.L_x_2150:
[----:B------:R-:W-:Y:S05]  /*af00*/  BSYNC.RECONVERGENT B0 ;  /* 0x0000000000007941 */ /* 0x000fea0003800200 */
.L_x_2149:
[----:B-----5:R-:W-:Y:S01]  /*af10*/  IMAD.MOV.U32 R6, RZ, RZ, R10 ;  /* 0x000000ffff067224 */ /* 0x020fe200078e000a */
[----:B------:R-:W-:Y:S01]  /*af20*/  MOV R4, R8 ;  /* 0x0000000800047202 */ /* 0x000fe20000000f00 */
[----:B------:R-:W-:Y:S01]  /*af30*/  IMAD.MOV.U32 R7, RZ, RZ, R11 ;  /* 0x000000ffff077224 */ /* 0x000fe200078e000b */
[----:B------:R-:W-:Y:S02]  /*af40*/  MOV R5, R9 ;  /* 0x0000000900057202 */ /* 0x000fe40000000f00 */
.L_x_2148:
[----:B------:R-:W-:Y:S05]  /*af50*/  BSYNC.RECONVERGENT B1 ;  /* 0x0000000000017941 */ /* 0x000fea0003800200 */
.L_x_2147:
        /* <DEDUP_REMOVED lines=49> */
.L_x_2154:
[----:B------:R-:W-:Y:S05]  /*b270*/  BSYNC.RECONVERGENT B0 ;  /* 0x0000000000007941 */ /* 0x000fea0003800200 */
.L_x_2153:
[----:B-----5:R4:W-:Y:S02]  /*b280*/  STS.128 [R155+0x1000], R8 ;  /* 0x001000089b007388 */ /* 0x0209e40000000c00 */
.L_x_2152:
[----:B------:R-:W-:Y:S05]  /*b290*/  BSYNC.RECONVERGENT B1 ;  /* 0x0000000000017941 */ /* 0x000fea0003800200 */
.L_x_2151:
        /* <DEDUP_REMOVED lines=47> */
.L_x_2156:
[----:B------:R-:W-:Y:S05]  /*b590*/  BSYNC.RECONVERGENT B0 ;  /* 0x0000000000007941 */ /* 0x000fea0003800200 */
.L_x_2155:
[----:B-----5:R1:W-:Y:S02]  /*b5a0*/  STS.128 [R155+0x2000], R8 ;  /* 0x002000089b007388 */ /* 0x0203e40000000c00 */
.L_x_2146:
[----:B------:R-:W-:Y:S05]  /*b5b0*/  BSYNC.RECONVERGENT B2 ;  /* 0x0000000000027941 */ /* 0x000fea0003800200 */
.L_x_2145:
        /* <DEDUP_REMOVED lines=64> */
.L_x_2160:
[----:B------:R-:W-:Y:S05]  /*b9c0*/  BSYNC.RECONVERGENT B0 ;  /* 0x0000000000007941 */ /* 0x000fea0003800200 */
.L_x_2159:
[----:B-----5:R4:W-:Y:S02]  /*b9d0*/  STS.128 [R155+0x800], R8 ;  /* 0x000800089b007388 */ /* 0x0209e40000000c00 */
.L_x_2158:
[----:B------:R-:W-:Y:S05]  /*b9e0*/  BSYNC.RECONVERGENT B1 ;  /* 0x0000000000017941 */ /* 0x000fea0003800200 */
.L_x_2157:
        /* <DEDUP_REMOVED lines=58> */
.L_x_2164:
[----:B------:R-:W-:Y:S05]  /*bd90*/  BSYNC.RECONVERGENT B0 ;  /* 0x0000000000007941 */ /* 0x000fea0003800200 */
.L_x_2163:
[----:B-----5:R4:W-:Y:S02]  /*bda0*/  STS.128 [R155+0x1800], R8 ;  /* 0x001800089b007388 */ /* 0x0209e40000000c00 */
.L_x_2162:
[----:B------:R-:W-:Y:S05]  /*bdb0*/  BSYNC.RECONVERGENT B1 ;  /* 0x0000000000017941 */ /* 0x000fea0003800200 */
.L_x_2161:
        /* <DEDUP_REMOVED lines=56> */
.L_x_2166:
[----:B------:R-:W-:Y:S05]  /*c140*/  BSYNC.RECONVERGENT B0 ;  /* 0x0000000000007941 */ /* 0x000fea0003800200 */
.L_x_2165:
[----:B-----5:R4:W-:Y:S01]  /*c150*/  STS.128 [R155+0x2800], R8 ;  /* 0x002800089b007388 */ /* 0x0209e20000000c00 */
[----:B------:R-:W-:Y:S05]  /*c160*/  BRA `(.L_x_2142) ;  /* 0x0000002000c07947 */ /* 0x000fea0003800000 */
.L_x_2144:
        /* <DEDUP_REMOVED lines=98> */
.L_x_2172:
[----:B------:R-:W-:Y:S05]  /*c790*/  BSYNC.RECONVERGENT B0 ;  /* 0x0000000000007941 */ /* 0x000fea0003800200 */
.L_x_2171:
[----:B-----5:R-:W-:Y:S01]  /*c7a0*/  IMAD.MOV.U32 R6, RZ, RZ, R22 ;  /* 0x000000ffff067224 */ /* 0x020fe200078e0016 */
[----:B------:R-:W-:Y:S01]  /*c7b0*/  MOV R4, R20 ;  /* 0x0000001400047202 */ /* 0x000fe20000000f00 */
[----:B------:R-:W-:Y:S01]  /*c7c0*/  IMAD.MOV.U32 R7, RZ, RZ, R23 ;  /* 0x000000ffff077224 */ /* 0x000fe200078e0017 */
[----:B------:R-:W-:Y:S02]  /*c7d0*/  MOV R5, R21 ;  /* 0x0000001500057202 */ /* 0x000fe40000000f00 */
.L_x_2170:
[----:B------:R-:W-:Y:S05]  /*c7e0*/  BSYNC.RECONVERGENT B1 ;  /* 0x0000000000017941 */ /* 0x000fea0003800200 */
.L_x_2169:
        /* <DEDUP_REMOVED lines=88> */
.L_x_2176:
[----:B------:R-:W-:Y:S05]  /*cd70*/  BSYNC.RECONVERGENT B0 ;  /* 0x0000000000007941 */ /* 0x000fea0003800200 */
.L_x_2175:
[----:B-----5:R4:W-:Y:S02]  /*cd80*/  STS.128 [R155+0x1000], R20 ;  /* 0x001000149b007388 */ /* 0x0209e40000000c00 */
.L_x_2174:
[----:B------:R-:W-:Y:S05]  /*cd90*/  BSYNC.RECONVERGENT B1 ;  /* 0x0000000000017941 */ /* 0x000fea0003800200 */
.L_x_2173:
        /* <DEDUP_REMOVED lines=86> */
.L_x_2178:
[----:B------:R-:W-:Y:S05]  /*d300*/  BSYNC.RECONVERGENT B0 ;  /* 0x0000000000007941 */ /* 0x000fea0003800200 */
.L_x_2177:
[----:B-----5:R1:W-:Y:S02]  /*d310*/  STS.128 [R155+0x2000], R20 ;  /* 0x002000149b007388 */ /* 0x0203e40000000c00 */
.L_x_2168:
[----:B------:R-:W-:Y:S05]  /*d320*/  BSYNC.RECONVERGENT B2 ;  /* 0x0000000000027941 */ /* 0x000fea0003800200 */
.L_x_2167:
        /* <DEDUP_REMOVED lines=94> */
.L_x_2182:
[----:B------:R-:W-:Y:S05]  /*d910*/  BSYNC.RECONVERGENT B0 ;  /* 0x0000000000007941 */ /* 0x000fea0003800200 */
.L_x_2181:
[----:B-----5:R4:W-:Y:S02]  /*d920*/  STS.128 [R155+0x800], R20 ;  /* 0x000800149b007388 */ /* 0x0209e40000000c00 */
.L_x_2180:
[----:B------:R-:W-:Y:S05]  /*d930*/  BSYNC.RECONVERGENT B1 ;  /* 0x0000000000017941 */ /* 0x000fea0003800200 */
.L_x_2179:
        /* <DEDUP_REMOVED lines=88> */
.L_x_2186:
[----:B------:R-:W-:Y:S05]  /*dec0*/  BSYNC.RECONVERGENT B0 ;  /* 0x0000000000007941 */ /* 0x000fea0003800200 */
.L_x_2185:
[----:B-----5:R1:W-:Y:S02]  /*ded0*/  STS.128 [R155+0x1800], R20 ;  /* 0x001800149b007388 */ /* 0x0203e40000000c00 */
.L_x_2184:
[----:B------:R-:W-:Y:S05]  /*dee0*/  BSYNC.RECONVERGENT B1 ;  /* 0x0000000000017941 */ /* 0x000fea0003800200 */
.L_x_2183:
        /* <DEDUP_REMOVED lines=86> */
.L_x_2188:
[----:B------:R-:W-:Y:S05]  /*e450*/  BSYNC.RECONVERGENT B0 ;  /* 0x0000000000007941 */ /* 0x000fea0003800200 */
.L_x_2187:
[----:B-----5:R4:W-:Y:S02]  /*e460*/  STS.128 [R155+0x2800], R20 ;  /* 0x002800149b007388 */ /* 0x0209e40000000c00 */
.L_x_2142:
[----:B------:R-:W-:Y:S05]  /*e470*/  BSYNC.RECONVERGENT B3 ;  /* 0x0000000000037941 */ /* 0x000fea0003800200 */
.L_x_2137:
        /* <DEDUP_REMOVED lines=27> */
.L_x_2191:
[----:B------:R1:W-:Y:S02]  /*e630*/  STS.128 [R155+0x7000], RZ ;  /* 0x007000ff9b007388 */ /* 0x0003e40000000c00 */
.L_x_2190:
[----:B------:R-:W-:Y:S05]  /*e640*/  BSYNC.RECONVERGENT B0 ;  /* 0x0000000000007941 */ /* 0x000fea0003800200 */
.L_x_2189:
        /* <DEDUP_REMOVED lines=25> */
.L_x_2194:
[----:B------:R4:W-:Y:S02]  /*e7e0*/  STS.128 [R155+0x7800], RZ ;  /* 0x007800ff9b007388 */ /* 0x0009e40000000c00 */
.L_x_2193:
[----:B------:R-:W-:Y:S05]  /*e7f0*/  BSYNC.RECONVERGENT B0 ;  /* 0x0000000000007941 */ /* 0x000fea0003800200 */
.L_x_2192:
[----:B-1--4-:R-:W-:Y:S01]  /*e800*/  IADD3 R8, PT, PT, R114, 0x40, RZ ;  /* 0x0000004072087810 */ /* 0x012fe20007ffe0ff */
[----:B------:R-:W-:Y:S03]  /*e810*/  BSSY.RECONVERGENT B0, `(.L_x_2195) ;  /* 0x000001b000007945 */ /* 0x000fe60003800200 */
[----:B------:R-:W-:-:S13]  /*e820*/  ISETP.GE.AND P0, PT, R8, R7, PT ;  /* 0x000000070800720c */ /* 0x000fda0003f06270 */
[----:B------:R-:W-:Y:S05]  /*e830*/  @P0 BRA `(.L_x_2196) ;  /* 0x0000000000600947 */ /* 0x000fea0003800000 */
[----:B------:R-:W3:Y:S01]  /*e840*/  LDC.64 R2, c[0x0][0x3b8] ;  /* 0x0000ee00ff027b82 */ /* 0x000ee20000000a00 */
        /* <DEDUP_REMOVED lines=22> */
.L_x_2197:
[----:B------:R3:W-:Y:S02]  /*e9b0*/  STS.128 [R155+0x8000], RZ ;  /* 0x008000ff9b007388 */ /* 0x0007e40000000c00 */
.L_x_2196:
[----:B------:R-:W-:Y:S05]  /*e9c0*/  BSYNC.RECONVERGENT B0 ;  /* 0x0000000000007941 */ /* 0x000fea0003800200 */
.L_x_2195:
[----:B-1-34-:R-:W1:Y:S01]  /*e9d0*/  LDC.64 R4, c[0x0][0x538] ;  /* 0x00014e00ff047b82 */ /* 0x01ae620000000a00 */
[----:B------:R-:W-:Y:S01]  /*e9e0*/  IADD3 R6, PT, PT, R114, 0x60, RZ ;  /* 0x0000006072067810 */ /* 0x000fe20007ffe0ff */
[----:B------:R-:W-:Y:S03]  /*e9f0*/  BSSY.RECONVERGENT B0, `(.L_x_2198) ;  /* 0x000001b000007945 */ /* 0x000fe60003800200 */
[----:B------:R-:W-:-:S13]  /*ea00*/  ISETP.GE.AND P0, PT, R6, R7, PT ;  /* 0x000000070600720c */ /* 0x000fda0003f06270 */
[----:B------:R-:W-:Y:S05]  /*ea10*/  @P0 BRA `(.L_x_2199) ;  /* 0x0000000000600947 */ /* 0x000fea0003800000 */
[----:B------:R-:W3:Y:S01]  /*ea20*/  LDC.64 R2, c[0x0][0x3b8] ;  /* 0x0000ee00ff027b82 */ /* 0x000ee20000000a00 */
        /* <DEDUP_REMOVED lines=23> */
.L_x_2199:
[----:B------:R-:W-:Y:S05]  /*eba0*/  BSYNC.RECONVERGENT B0 ;  /* 0x0000000000007941 */ /* 0x000fea0003800200 */
.L_x_2198:
[----:B------:R-:W4:Y:S01]  /*ebb0*/  LDCU.64 UR8, c[0x0][0x540] ;  /* 0x0000a800ff0877ac */ /* 0x000f220008000a00 */
[----:B------:R-:W-:Y:S01]  /*ebc0*/  IMAD.MOV.U32 R153, RZ, RZ, RZ ;  /* 0x000000ffff997224 */ /* 0x000fe200078e00ff */
[----:B------:R-:W0:Y:S01]  /*ebd0*/  LDGDEPBAR ;  /* 0x00000000000079af */ /* 0x000e220000000000 */
[----:B------:R-:W5:Y:S01]  /*ebe0*/  LDCU UR5, c[0x0][0x508] ;  /* 0x0000a100ff0577ac */ /* 0x000f620008000800 */
[C---:B----4-:R-:W-:Y:S01]  /*ebf0*/  IMAD.WIDE.U32 R2, R147.reuse, UR8, R152 ;  /* 0x0000000893027c25 */ /* 0x050fe2000f8e0098 */
[----:B------:R-:W4:Y:S03]  /*ec00*/  LDCU UR8, c[0x0][0x458] ;  /* 0x00008b00ff0877ac */ /* 0x000f260008000800 */
[----:B------:R-:W-:Y:S01]  /*ec10*/  IMAD R0, R147, UR9, R3 ;  /* 0x0000000993007c24 */ /* 0x000fe2000f8e0203 */
[----:B-1----:R-:W-:Y:S02]  /*ec20*/  LEA R4, P0, R2, R4, 0x2 ;  /* 0x0000000402047211 */ /* 0x002fe400078010ff */
[----:B------:R-:W-:Y:S01]  /*ec30*/  LOP3.LUT R114, R114, 0x7, RZ, 0xc0, !PT ;  /* 0x0000000772727812 */ /* 0x000fe200078ec0ff */
[----:B------:R-:W-:-:S04]  /*ec40*/  DEPBAR.LE SB0, 0x0 ;  /* 0x000080000000791a */ /* 0x000fc80000000000 */
[----:B------:R-:W-:-:S06]  /*ec50*/  LEA.HI.X R5, R2, R5, R0, 0x2, P0 ;  /* 0x0000000502057211 */ /* 0x000fcc00000f1400 */
[----:B------:R-:W2:Y:S01]  /*ec60*/  LDG.E R5, desc[UR6][R4.64] ;  /* 0x0000000604057981 */ /* 0x000ea2000c1e1900 */
[----:B----4-:R-:W2:Y:S01]  /*ec70*/  MUFU.RCP R0, UR8 ;  /* 0x0000000800007d08 */ /* 0x010ea20008001000 */
[----:B------:R-:W-:Y:S01]  /*ec80*/  LOP3.LUT R3, R108, 0x1f0, RZ, 0xc0, !PT ;  /* 0x000001f06c037812 */ /* 0x000fe200078ec0ff */
[----:B------:R-:W-:Y:S03]  /*ec90*/  BSSY.RECONVERGENT B0, `(.L_x_2200) ;  /* 0x0000022000007945 */ /* 0x000fe60003800200 */
[----:B------:R-:W-:-:S04]  /*eca0*/  IADD3 R3, PT, PT, R3, 0x1, R148 ;  /* 0x0000000103037810 */ /* 0x000fc80007ffe094 */
[----:B------:R-:W-:-:S04]  /*ecb0*/  IADD3 R3, PT, PT, -R149, R3, R114 ;  /* 0x0000000395037210 */ /* 0x000fc80007ffe172 */
[----:B-----5:R-:W-:Y:S01]  /*ecc0*/  IADD3 R3, PT, PT, R3, UR5, R64 ;  /* 0x0000000503037c10 */ /* 0x020fe2000fffe040 */
[----:B------:R-:W-:Y:S01]  /*ecd0*/  BAR.SYNC.DEFER_BLOCKING 0x0 ;  /* 0x0000000000007b1d */ /* 0x000fe20000010000 */
[----:B--2---:R-:W-:-:S05]  /*ece0*/  FMUL.FTZ R0, R5, R0 ;  /* 0x0000000005007220 */ /* 0x004fca0000410000 */
        /* <DEDUP_REMOVED lines=23> */
.L_x_2202:
[----:B------:R4:W-:Y:S01]  /*ee60*/  STS.128 [R155+0xd000], RZ ;  /* 0x00d000ff9b007388 */ /* 0x0009e20000000c00 */
[----:B------:R-:W-:Y:S05]  /*ee70*/  BRA `(.L_x_2203) ;  /* 0x00000000000c7947 */ /* 0x000fea0003800000 */
.L_x_2201:
[----:B------:R1:W-:Y:S04]  /*ee80*/  STS.128 [R155+0x9000], RZ ;  /* 0x009000ff9b007388 */ /* 0x0003e80000000c00 */
[----:B------:R1:W-:Y:S04]  /*ee90*/  STS.128 [R155+0xb000], RZ ;  /* 0x00b000ff9b007388 */ /* 0x0003e80000000c00 */
[----:B------:R1:W-:Y:S02]  /*eea0*/  STS.128 [R155+0xd000], RZ ;  /* 0x00d000ff9b007388 */ /* 0x0003e40000000c00 */
.L_x_2203:
[----:B------:R-:W-:Y:S05]  /*eeb0*/  BSYNC.RECONVERGENT B0 ;  /* 0x0000000000007941 */ /* 0x000fea0003800200 */
.L_x_2200:
        /* <DEDUP_REMOVED lines=28> */
.L_x_2206:
[----:B------:R1:W-:Y:S02]  /*f080*/  STS.128 [R155+0xd800], RZ ;  /* 0x00d800ff9b007388 */ /* 0x0003e40000000c00 */
.L_x_2205:
[----:B------:R-:W-:Y:S05]  /*f090*/  BSYNC.RECONVERGENT B0 ;  /* 0x0000000000007941 */ /* 0x000fea0003800200 */
.L_x_2204:
        /* <DEDUP_REMOVED lines=29> */
.L_x_2209:
[----:B------:R1:W-:Y:S02]  /*f270*/  STS.128 [R155+0xe000], RZ ;  /* 0x00e000ff9b007388 */ /* 0x0003e40000000c00 */
.L_x_2208:
[----:B------:R-:W-:Y:S05]  /*f280*/  BSYNC.RECONVERGENT B0 ;  /* 0x0000000000007941 */ /* 0x000fea0003800200 */
.L_x_2207:
        /* <DEDUP_REMOVED lines=33> */
.L_x_2212:
[----:B------:R1:W-:Y:S02]  /*f4a0*/  STS.128 [R155+0xe800], RZ ;  /* 0x00e800ff9b007388 */ /* 0x0003e40000000c00 */
.L_x_2211:
[----:B------:R-:W-:Y:S05]  /*f4b0*/  BSYNC.RECONVERGENT B0 ;  /* 0x0000000000007941 */ /* 0x000fea0003800200 */
.L_x_2210:
[----:B------:R-:W-:Y:S01]  /*f4c0*/  LEA R140, R47, UR4, 0x1 ;  /* 0x000000042f8c7c11 */ /* 0x000fe2000f8e08ff */
[----:B------:R-:W5:Y:S01]  /*f4d0*/  LDCU UR14, c[0x0][0x50c] ;  /* 0x0000a180ff0e77ac */ /* 0x000f620008000800 */
[----:B------:R-:W-:Y:S01]  /*f4e0*/  LEA R123, R46, UR4, 0x1 ;  /* 0x000000042e7b7c11 */ /* 0x000fe2000f8e08ff */
[----:B------:R-:W-:Y:S01]  /*f4f0*/  IMAD.SHL.U32 R63, R63, 0x2, RZ ;  /* 0x000000023f3f7824 */ /* 0x000fe200078e00ff */
[----:B------:R-:W-:Y:S01]  /*f500*/  VIMNMX R120, PT, PT, R3, R64, PT ;  /* 0x0000004003787248 */ /* 0x000fe20003fe0100 */
[----:B------:R-:W-:Y:S01]  /*f510*/  LDSM.16.M88.4 R128, [R140] ;  /* 0x000000008c80783b */ /* 0x000fe20000000200 */
[----:B------:R-:W-:Y:S01]  /*f520*/  IMAD R44, R143, 0x2, R140 ;  /* 0x000000028f2c7824 */ /* 0x000fe200078e028c */
[----:B------:R-:W-:Y:S01]  /*f530*/  VIADDMNMX R121, R3, 0x8, R64, PT ;  /* 0x0000000803797846 */ /* 0x000fe20003800140 */
[----:B------:R-:W-:Y:S01]  /*f540*/  IMAD R2, R143, 0x2, R123 ;  /* 0x000000028f027824 */ /* 0x000fe200078e027b */
[----:B------:R-:W2:Y:S01]  /*f550*/  LDSM.16.M88.4 R32, [R123+0x4000] ;  /* 0x004000007b20783b */ /* 0x000ea20000000200 */
[----:B------:R-:W-:-:S03]  /*f560*/  LOP3.LUT R63, R63, 0x6, RZ, 0xc0, !PT ;  /* 0x000000063f3f7812 */ /* 0x000fc600078ec0ff */
[----:B------:R-:W3:Y:S04]  /*f570*/  LDSM.16.M88.4 R16, [R123+0x4800] ;  /* 0x004800007b10783b */ /* 0x000ee80000000200 */
[----:B------:R-:W4:Y:S04]  /*f580*/  LDSM.16.M88.4 R68, [R123+0x3400] ;  /* 0x003400007b44783b */ /* 0x000f280000000200 */
[----:B------:R-:W-:Y:S04]  /*f590*/  LDSM.16.M88.4 R156, [R44] ;  /* 0x000000002c9c783b */ /* 0x000fe80000000200 */
[----:B------:R-:W5:Y:S04]  /*f5a0*/  LDSM.16.M88.4 R12, [R2+0x4000] ;  /* 0x00400000020c783b */ /* 0x000f680000000200 */
[----:B-1----:R-:W1:Y:S04]  /*f5b0*/  LDSM.16.M88.4 R4, [R2+0x4800] ;  /* 0x004800000204783b */ /* 0x002e680000000200 */
[----:B------:R-:W1:Y:S04]  /*f5c0*/  LDSM.16.M88.4 R92, [R2+0x3400] ;  /* 0x00340000025c783b */ /* 0x000e680000000200 */
[----:B------:R-:W1:Y:S04]  /*f5d0*/  LDSM.16.M88.4 R52, [R123+0x3800] ;  /* 0x003800007b34783b */ /* 0x000e680000000200 */
[----:B------:R-:W1:Y:S04]  /*f5e0*/  LDSM.16.M88.4 R24, [R123+0x4400] ;  /* 0x004400007b18783b */ /* 0x000e680000000200 */
[----:B------:R-:W-:Y:S01]  /*f5f0*/  LDSM.16.M88.4 R124, [R140+0x1000] ;  /* 0x001000008c7c783b */ /* 0x000fe20000000200 */
        /* <DEDUP_REMOVED lines=17> */
[----:B------:R-:W0:Y:S01]  /*f710*/  LDGDEPBAR ;  /* 0x00000000000079af */ /* 0x000e220000000000 */
        /* <DEDUP_REMOVED lines=8> */
[----:B------:R-:W4:Y:S07]  /*f7a0*/  LDSM.16.M88.4 R92, [R123+0x6400] ;  /* 0x006400007b5c783b */ /* 0x000f2e0000000200 */
[C---:B------:R-:W-:Y:S08]  /*f7b0*/  HMMA.16816.F32 R56, R128.reuse, R52, RZ ;  /* 0x000000348038723c */ /* 0x040ff000000018ff */
[----:B------:R-:W-:Y:S08]  /*f7c0*/  HMMA.16816.F32 R28, R128, R24, RZ ;  /* 0x00000018801c723c */ /* 0x000ff000000018ff */
[C---:B--2---:R-:W-:Y:S08]  /*f7d0*/  HMMA.16816.F32 R72, R124.reuse, R108, R72 ;  /* 0x0000006c7c48723c */ /* 0x044ff00000001848 */
[----:B------:R-:W-:Y:S08]  /*f7e0*/  HMMA.16816.F32 R68, R124, R110, R68 ;  /* 0x0000006e7c44723c */ /* 0x000ff00000001844 */
[C---:B------:R-:W-:Y:S08]  /*f7f0*/  HMMA.16816.F32 R80, R128.reuse, R76, RZ ;  /* 0x0000004c8050723c */ /* 0x040ff000000018ff */
[C---:B------:R-:W-:Y:S08]  /*f800*/  HMMA.16816.F32 R52, R128.reuse, R54, RZ ;  /* 0x000000368034723c */ /* 0x040ff000000018ff */
[C---:B------:R-:W-:Y:S08]  /*f810*/  HMMA.16816.F32 R24, R128.reuse, R26, RZ ;  /* 0x0000001a8018723c */ /* 0x040ff000000018ff */
[C---:B------:R-:W-:Y:S08]  /*f820*/  HMMA.16816.F32 R76, R128.reuse, R78, RZ ;  /* 0x0000004e804c723c */ /* 0x040ff000000018ff */
[C---:B---3--:R-:W-:Y:S08]  /*f830*/  HMMA.16816.F32 R48, R128.reuse, R40, RZ ;  /* 0x000000288030723c */ /* 0x048ff000000018ff */
[C---:B------:R-:W-:Y:S08]  /*f840*/  HMMA.16816.F32 R40, R128.reuse, R42, RZ ;  /* 0x0000002a8028723c */ /* 0x040ff000000018ff */
[C---:B------:R-:W-:Y:S08]  /*f850*/  HMMA.16816.F32 R132, R128.reuse, R100, RZ ;  /* 0x000000648084723c */ /* 0x040ff000000018ff */
[----:B------:R-:W-:Y:S01]  /*f860*/  HMMA.16816.F32 R128, R128, R102, RZ ;  /* 0x000000668080723c */ /* 0x000fe200000018ff */
[----:B------:R-:W2:Y:S07]  /*f870*/  LDSM.16.M88.4 R100, [R123+0x5c00] ;  /* 0x005c00007b64783b */ /* 0x000eae0000000200 */
        /* <DEDUP_REMOVED lines=11> */
[----:B------:R-:W5:Y:S07]  /*f930*/  LDSM.16.M88.4 R96, [R123+0x6000] ;  /* 0x006000007b60783b */ /* 0x000f6e0000000200 */
[C---:B------:R-:W-:Y:S08]  /*f940*/  HMMA.16816.F32 R48, R156.reuse, R84, R48 ;  /* 0x000000549c30723c */ /* 0x040ff00000001830 */
[----:B------:R-:W-:Y:S01]  /*f950*/  HMMA.16816.F32 R40, R156, R86, R40 ;  /* 0x000000569c28723c */ /* 0x000fe20000001828 */
[----:B------:R-:W5:Y:S07]  /*f960*/  LDSM.16.M88.4 R84, [R123+0x6c00] ;  /* 0x006c00007b54783b */ /* 0x000f6e0000000200 */
[C---:B------:R-:W-:Y:S08]  /*f970*/  HMMA.16816.F32 R56, R124.reuse, R104, R56 ;  /* 0x000000687c38723c */ /* 0x040ff00000001838 */
[C---:B------:R-:W-:Y:S01]  /*f980*/  HMMA.16816.F32 R52, R124.reuse, R106, R52 ;  /* 0x0000006a7c34723c */ /* 0x040fe20000001834 */
[----:B------:R-:W5:Y:S07]  /*f990*/  LDSM.16.M88.4 R104, [R2+0x5800] ;  /* 0x005800000268783b */ /* 0x000f6e0000000200 */
[C---:B----4-:R-:W-:Y:S08]  /*f9a0*/  HMMA.16816.F32 R28, R124.reuse, R92, R28 ;  /* 0x0000005c7c1c723c */ /* 0x050ff0000000181c */
[C---:B------:R-:W-:Y:S01]  /*f9b0*/  HMMA.16816.F32 R24, R124.reuse, R94, R24 ;  /* 0x0000005e7c18723c */ /* 0x040fe20000001818 */
[----:B------:R-:W-:Y:S07]  /*f9c0*/  LDSM.16.M88.4 R92, [R140+0x2000] ;  /* 0x002000008c5c783b */ /* 0x000fee0000000200 */
[C---:B------:R-:W-:Y:S08]  /*f9d0*/  HMMA.16816.F32 R80, R124.reuse, R112, R80 ;  /* 0x000000707c50723c */ /* 0x040ff00000001850 */
[----:B------:R-:W-:Y:S08]  /*f9e0*/  HMMA.16816.F32 R76, R124, R114, R76 ;  /* 0x000000727c4c723c */ /* 0x000ff0000000184c */
[C---:B------:R-:W-:Y:S08]  /*f9f0*/  HMMA.16816.F32 R132, R156.reuse, R136, R132 ;  /* 0x000000889c84723c */ /* 0x040ff00000001884 */
[----:B------:R-:W-:Y:S08]  /*fa00*/  HMMA.16816.F32 R128, R156, R138, R128 ;  /* 0x0000008a9c80723c */ /* 0x000ff00000001880 */
[C---:B--2---:R-:W-:Y:S08]  /*fa10*/  HMMA.16816.F32 R48, R124.reuse, R100, R48 ;  /* 0x000000647c30723c */ /* 0x044ff00000001830 */
[----:B------:R-:W-:Y:S01]  /*fa20*/  HMMA.16816.F32 R40, R124, R102, R40 ;  /* 0x000000667c28723c */ /* 0x000fe20000001828 */
[----:B------:R-:W2:Y:S07]  /*fa30*/  LDSM.16.M88.4 R100, [R2+0x5c00] ;  /* 0x005c00000264783b */ /* 0x000eae0000000200 */
[C---:B-1----:R-:W-:Y:S08]  /*fa40*/  HMMA.16816.F32 R28, R12.reuse, R4, R28 ;  /* 0x000000040c1c723c */ /* 0x042ff0000000181c */
[C---:B------:R-:W-:Y:S01]  /*fa50*/  HMMA.16816.F32 R24, R12.reuse, R6, R24 ;  /* 0x000000060c18723c */ /* 0x040fe20000001818 */
[----:B------:R-:W1:Y:S07]  /*fa60*/  LDSM.16.M88.4 R4, [R123+0x7800] ;  /* 0x007800007b04783b */ /* 0x000e6e0000000200 */
[C---:B---3--:R-:W-:Y:S08]  /*fa70*/  HMMA.16816.F32 R80, R12.reuse, R8, R80 ;  /* 0x000000080c50723c */ /* 0x048ff00000001850 */
[----:B------:R-:W-:Y:S01]  /*fa80*/  HMMA.16816.F32 R76, R12, R10, R76 ;  /* 0x0000000a0c4c723c */ /* 0x000fe2000000184c */
[----:B------:R-:W3:Y:S07]  /*fa90*/  LDSM.16.M88.4 R8, [R2+0x6000] ;  /* 0x006000000208783b */ /* 0x000eee0000000200 */
[C---:B-----5:R-:W-:Y:S08]  /*faa0*/  HMMA.16816.F32 R36, R124.reuse, R96, R36 ;  /* 0x000000607c24723c */ /* 0x060ff00000001824 */
[C---:B------:R-:W-:Y:S01]  /*fab0*/  HMMA.16816.F32 R32, R124.reuse, R98, R32 ;  /* 0x000000627c20723c */ /* 0x040fe20000001820 */
[----:B------:R-:W-:Y:S07]  /*fac0*/  LDSM.16.M88.4 R96, [R2+0x6c00] ;  /* 0x006c00000260783b */ /* 0x000fee0000000200 */
[C---:B------:R-:W-:Y:S08]  /*fad0*/  HMMA.16816.F32 R132, R124.reuse, R84, R132 ;  /* 0x000000547c84723c */ /* 0x040ff00000001884 */
[C---:B------:R-:W-:Y:S01]  /*fae0*/  HMMA.16816.F32 R128, R124.reuse, R86, R128 ;  /* 0x000000567c80723c */ /* 0x040fe20000001880 */
[----:B------:R-:W4:Y:S07]  /*faf0*/  LDSM.16.M88.4 R84, [R2+0x6800] ;  /* 0x006800000254783b */ /* 0x000f2e0000000200 */
[C---:B------:R-:W-:Y:S08]  /*fb00*/  HMMA.16816.F32 R20, R124.reuse, R88, R20 ;  /* 0x000000587c14723c */ /* 0x040ff00000001814 */
[----:B------:R-:W-:Y:S01]  /*fb10*/  HMMA.16816.F32 R16, R124, R90, R16 ;  /* 0x0000005a7c10723c */ /* 0x000fe20000001810 */
[----:B------:R-:W5:Y:S07]  /*fb20*/  LDSM.16.M88.4 R88, [R123+0x7000] ;  /* 0x007000007b58783b */ /* 0x000f6e0000000200 */
[C---:B------:R-:W-:Y:S08]  /*fb30*/  HMMA.16816.F32 R56, R12.reuse, R104, R56 ;  /* 0x000000680c38723c */ /* 0x040ff00000001838 */
[C---:B------:R-:W-:Y:S01]  /*fb40*/  HMMA.16816.F32 R52, R12.reuse, R106, R52 ;  /* 0x0000006a0c34723c */ /* 0x040fe20000001834 */
[----:B------:R-:W5:Y:S07]  /*fb50*/  LDSM.16.M88.4 R104, [R123+0x7400] ;  /* 0x007400007b68783b */ /* 0x000f6e0000000200 */
[C---:B--2---:R-:W-:Y:S08]  /*fb60*/  HMMA.16816.F32 R48, R12.reuse, R100, R48 ;  /* 0x000000640c30723c */ /* 0x044ff00000001830 */
[----:B------:R-:W-:Y:S08]  /*fb70*/  HMMA.16816.F32 R40, R12, R102, R40 ;  /* 0x000000660c28723c */ /* 0x000ff00000001828 */
[C---:B-1----:R-:W-:Y:S08]  /*fb80*/  HMMA.16816.F32 R56, R92.reuse, R4, R56 ;  /* 0x000000045c38723c */ /* 0x042ff00000001838 */
[----:B------:R-:W-:Y:S01]  /*fb90*/  HMMA.16816.F32 R52, R92, R6, R52 ;  /* 0x000000065c34723c */ /* 0x000fe20000001834 */
[----:B------:R-:W1:Y:S07]  /*fba0*/  LDSM.16.M88.4 R4, [R123+0x8400] ;  /* 0x008400007b04783b */ /* 0x000e6e0000000200 */
[C---:B---3--:R-:W-:Y:S08]  /*fbb0*/  HMMA.16816.F32 R36, R12.reuse, R8, R36 ;  /* 0x000000080c24723c */ /* 0x048ff00000001824 */
[C---:B------:R-:W-:Y:S01]  /*fbc0*/  HMMA.16816.F32 R100, R12.reuse, R10, R32 ;  /* 0x0000000a0c64723c */ /* 0x040fe20000001820 */
[----:B------:R-:W-:Y:S04]  /*fbd0*/  LDSM.16.M88.4 R8, [R44+0x2000] ;  /* 0x002000002c08783b */ /* 0x000fe80000000200 */
[----:B------:R-:W2:Y:S03]  /*fbe0*/  LDSM.16.M88.4 R32, [R2+0x7000] ;  /* 0x007000000220783b */ /* 0x000ea60000000200 */
[C---:B----4-:R-:W-:Y:S08]  /*fbf0*/  HMMA.16816.F32 R20, R12.reuse, R84, R20 ;  /* 0x000000540c14723c */ /* 0x050ff00000001814 */
[C---:B------:R-:W-:Y:S01]  /*fc00*/  HMMA.16816.F32 R16, R12.reuse, R86, R16 ;  /* 0x000000560c10723c */ /* 0x040fe20000001810 */
[----:B------:R-:W-:Y:S07]  /*fc10*/  LDSM.16.M88.4 R84, [R123+0x7c00] ;  /* 0x007c00007b54783b */ /* 0x000fee0000000200 */
[C---:B------:R-:W-:Y:S08]  /*fc20*/  HMMA.16816.F32 R132, R12.reuse, R96, R132 ;  /* 0x000000600c84723c */ /* 0x040ff00000001884 */
[----:B------:R-:W-:Y:S01]  /*fc30*/  HMMA.16816.F32 R128, R12, R98, R128 ;  /* 0x000000620c80723c */ /* 0x000fe20000001880 */
[----:B------:R-:W3:Y:S07]  /*fc40*/  LDSM.16.M88.4 R12, [R123+0x8000] ;  /* 0x008000007b0c783b */ /* 0x000eee0000000200 */
[C---:B-----5:R-:W-:Y:S08]  /*fc50*/  HMMA.16816.F32 R80, R92.reuse, R88, R80 ;  /* 0x000000585c50723c */ /* 0x060ff00000001850 */
[C---:B------:R-:W-:Y:S01]  /*fc60*/  HMMA.16816.F32 R76, R92.reuse, R90, R76 ;  /* 0x0000005a5c4c723c */ /* 0x040fe2000000184c */
[----:B------:R-:W4:Y:S07]  /*fc70*/  LDSM.16.M88.4 R88, [R2+0x7400] ;  /* 0x007400000258783b */ /* 0x000f2e0000000200 */
[C---:B------:R-:W-:Y:S08]  /*fc80*/  HMMA.16816.F32 R72, R92.reuse, R104, R72 ;  /* 0x000000685c48723c */ /* 0x040ff00000001848 */
[C---:B-1----:R-:W-:Y:S08]  /*fc90*/  HMMA.16816.F32 R28, R92.reuse, R4, R28 ;  /* 0x000000045c1c723c */ /* 0x042ff0000000181c */
[----:B------:R-:W-:Y:S01]  /*fca0*/  HMMA.16816.F32 R24, R92, R6, R24 ;  /* 0x000000065c18723c */ /* 0x000fe20000001818 */
[----:B------:R-:W1:Y:S07]  /*fcb0*/  LDSM.16.M88.4 R4, [R2+0x7c00] ;  /* 0x007c00000204783b */ /* 0x000e6e0000000200 */
[C---:B--2---:R-:W-:Y:S08]  /*fcc0*/  HMMA.16816.F32 R80, R8.reuse, R32, R80 ;  /* 0x000000200850723c */ /* 0x044ff00000001850 */
[----:B------:R-:W-:Y:S01]  /*fcd0*/  HMMA.16816.F32 R76, R8, R34, R76 ;  /* 0x00000022084c723c */ /* 0x000fe2000000184c */
[----:B------:R-:W2:Y:S07]  /*fce0*/  LDSM.16.M88.4 R32, [R123+0x8800] ;  /* 0x008800007b20783b */ /* 0x000eae0000000200 */
[----:B---3--:R-:W-:Y:S03]  /*fcf0*/  HMMA.16816.F32 R36, R92, R12, R36 ;  /* 0x0000000c5c24723c */ /* 0x008fe60000001824 */
[----:B------:R-:W-:Y:S01]  /*fd00*/  FMUL.FTZ R47, R80, UR14 ;  /* 0x0000000e502f7c20 */ /* 0x000fe20008410000 */
[----:B------:R-:W-:Y:S01]  /*fd10*/  FMUL.FTZ R65, R81, UR14 ;  /* 0x0000000e51417c20 */ /* 0x000fe20008410000 */
[----:B------:R-:W-:-:S03]  /*fd20*/  FMUL.FTZ R67, R83, UR14 ;  /* 0x0000000e53437c20 */ /* 0x000fc60008410000 */
[C---:B------:R-:W-:Y:S01]  /*fd30*/  HMMA.16816.F32 R100, R92.reuse, R14, R100 ;  /* 0x0000000e5c64723c */ /* 0x040fe20000001864 */
[----:B------:R-:W3:Y:S01]  /*fd40*/  LDSM.16.M88.4 R12, [R2+0x7800] ;  /* 0x00780000020c783b */ /* 0x000ee20000000200 */
[----:B------:R-:W5:Y:S01]  /*fd50*/  MUFU.TANH R65, R65 ;  /* 0x0000004100417308 */ /* 0x000f620000002400 */
[----:B------:R-:W-:Y:S01]  /*fd60*/  FMUL.FTZ R77, R77, UR14 ;  /* 0x0000000e4d4d7c20 */ /* 0x000fe20008410000 */
[----:B------:R-:W-:Y:S01]  /*fd70*/  FMUL.FTZ R79, R79, UR14 ;  /* 0x0000000e4f4f7c20 */ /* 0x000fe20008410000 */
[----:B------:R-:W-:Y:S01]  /*fd80*/  FMUL.FTZ R76, R76, UR14 ;  /* 0x0000000e4c4c7c20 */ /* 0x000fe20008410000 */
[----:B------:R-:W-:Y:S02]  /*fd90*/  FMUL.FTZ R78, R78, UR14 ;  /* 0x0000000e4e4e7c20 */ /* 0x000fe40008410000 */
[----:B------:R-:W-:Y:S01]  /*fda0*/  HMMA.16816.F32 R48, R92, R84, R48 ;  /* 0x000000545c30723c */ /* 0x000fe20000001830 */
[----:B------:R-:W-:Y:S01]  /*fdb0*/  FMUL.FTZ R85, R82, UR14 ;  /* 0x0000000e52557c20 */ /* 0x000fe20008410000 */
[----:B------:R-:W5:Y:S01]  /*fdc0*/  MUFU.TANH R67, R67 ;  /* 0x0000004300437308 */ /* 0x000f620000002400 */
[----:B------:R-:W5:Y:S05]  /*fdd0*/  LDSM.16.M88.4 R80, [R123+0x8c00] ;  /* 0x008c00007b50783b */ /* 0x000f6a0000000200 */
[----:B----4-:R-:W-:Y:S02]  /*fde0*/  HMMA.16816.F32 R72, R8, R88, R72 ;  /* 0x000000580848723c */ /* 0x010fe40000001848 */
[----:B------:R-:W-:Y:S06]  /*fdf0*/  MUFU.TANH R77, R77 ;  /* 0x0000004d004d7308 */ /* 0x000fec0000002400 */
[C---:B------:R-:W-:Y:S02]  /*fe00*/  HMMA.16816.F32 R40, R92.reuse, R86, R40 ;  /* 0x000000565c28723c */ /* 0x040fe40000001828 */
[----:B------:R-:W-:Y:S06]  /*fe10*/  MUFU.TANH R87, R76 ;  /* 0x0000004c00577308 */ /* 0x000fec0000002400 */
[----:B------:R-:W-:Y:S02]  /*fe20*/  HMMA.16816.F32 R68, R92, R106, R68 ;  /* 0x0000006a5c44723c */ /* 0x000fe40000001844 */
[----:B------:R-:W-:Y:S01]  /*fe30*/  MUFU.TANH R79, R79 ;  /* 0x0000004f004f7308 */ /* 0x000fe20000002400 */
[----:B------:R-:W-:Y:S01]  /*fe40*/  FMUL.FTZ R72, R72, UR14 ;  /* 0x0000000e48487c20 */ /* 0x000fe20008410000 */
[----:B------:R-:W-:Y:S01]  /*fe50*/  FMUL.FTZ R73, R73, UR14 ;  /* 0x0000000e49497c20 */ /* 0x000fe20008410000 */
[----:B------:R-:W-:Y:S01]  /*fe60*/  FMUL.FTZ R99, R74, UR14 ;  /* 0x0000000e4a637c20 */ /* 0x000fe20008410000 */
[----:B------:R-:W-:-:S02]  /*fe70*/  FMUL.FTZ R105, R75, UR14 ;  /* 0x0000000e4b697c20 */ /* 0x000fc40008410000 */
[C---:B-1----:R-:W-:Y:S02]  /*fe80*/  HMMA.16816.F32 R48, R8.reuse, R4, R48 ;  /* 0x000000040830723c */ /* 0x042fe40000001830 */
[----:B------:R-:W-:Y:S06]  /*fe90*/  MUFU.TANH R97, R72 ;  /* 0x0000004800617308 */ /* 0x000fec0000002400 */
[----:B------:R-:W-:Y:S01]  /*fea0*/  HMMA.16816.F32 R40, R8, R6, R40 ;  /* 0x000000060828723c */ /* 0x000fe20000001828 */
[----:B------:R-:W-:Y:S01]  /*feb0*/  LDSM.16.M88.4 R4, [R2+0x8c00] ;  /* 0x008c00000204783b */ /* 0x000fe20000000200 */
[----:B------:R-:W-:Y:S06]  /*fec0*/  MUFU.TANH R89, R78 ;  /* 0x0000004e00597308 */ /* 0x000fec0000002400 */
[----:B--2---:R-:W-:Y:S02]  /*fed0*/  HMMA.16816.F32 R20, R92, R32, R20 ;  /* 0x000000205c14723c */ /* 0x004fe40000001814 */
[----:B------:R-:W-:Y:S01]  /*fee0*/  MUFU.TANH R99, R99 ;  /* 0x0000006300637308 */ /* 0x000fe20000002400 */
[----:B------:R-:W-:Y:S01]  /*fef0*/  FMUL.FTZ R50, R50, UR14 ;  /* 0x0000000e32327c20 */ /* 0x000fe20008410000 */
[----:B------:R-:W-:Y:S01]  /*ff00*/  FMUL.FTZ R48, R48, UR14 ;  /* 0x0000000e30307c20 */ /* 0x000fe20008410000 */
[----:B------:R-:W-:-:S03]  /*ff10*/  FMUL.FTZ R3, R49, UR14 ;  /* 0x0000000e31037c20 */ /* 0x000fc60008410000 */
[----:B------:R-:W-:Y:S01]  /*ff20*/  HMMA.16816.F32 R16, R92, R34, R16 ;  /* 0x000000225c10723c */ /* 0x000fe20000001810 */
[----:B------:R-:W1:Y:S01]  /*ff30*/  LDSM.16.M88.4 R32, [R2+0x8000] ;  /* 0x008000000220783b */ /* 0x000e620000000200 */
[----:B------:R-:W-:Y:S06]  /*ff40*/  MUFU.TANH R105, R105 ;  /* 0x0000006900697308 */ /* 0x000fec0000002400 */
[C---:B------:R-:W-:Y:S02]  /*ff50*/  HMMA.16816.F32 R68, R8.reuse, R90, R68 ;  /* 0x0000005a0844723c */ /* 0x040fe40000001844 */
[----:B------:R2:W-:Y:S06]  /*ff60*/  MUFU.TANH R91, R73 ;  /* 0x00000049005b7308 */ /* 0x0005ec0000002400 */
[C---:B---3--:R-:W-:Y:S02]  /*ff70*/  HMMA.16816.F32 R56, R8.reuse, R12, R56 ;  /* 0x0000000c0838723c */ /* 0x048fe40000001838 */
[----:B------:R-:W-:Y:S06]  /*ff80*/  MUFU.TANH R3, R3 ;  /* 0x0000000300037308 */ /* 0x000fec0000002400 */
[----:B------:R-:W-:Y:S01]  /*ff90*/  HMMA.16816.F32 R52, R8, R14, R52 ;  /* 0x0000000e0834723c */ /* 0x000fe20000001834 */
[----:B------:R-:W-:Y:S01]  /*ffa0*/  LDSM.16.M88.4 R12, [R2+0x8800] ;  /* 0x00880000020c783b */ /* 0x000fe20000000200 */
[----:B------:R-:W-:Y:S01]  /*ffb0*/  MUFU.TANH R47, R47 ;  /* 0x0000002f002f7308 */ /* 0x000fe20000002400 */
[----:B------:R-:W-:Y:S01]  /*ffc0*/  FMUL.FTZ R69, R69, UR14 ;  /* 0x0000000e45457c20 */ /* 0x000fe20008410000 */
[----:B------:R-:W-:Y:S01]  /*ffd0*/  FMUL.FTZ R68, R68, UR14 ;  /* 0x0000000e44447c20 */ /* 0x000fe20008410000 */
[----:B--2---:R2:W3:Y:S01]  /*ffe0*/  LDSM.16.M88.4 R72, [R2+0x8400] ;  /* 0x008400000248783b */ /* 0x0044e20000000200 */
[----:B------:R-:W-:Y:S01]  /*fff0*/  FMUL.FTZ R70, R70, UR14 ;  /* 0x0000000e46467c20 */ /* 0x000fe20008410000 */
[----:B------:R-:W-:Y:S01]  /*10000*/  FMUL.FTZ R71, R71, UR14 ;  /* 0x0000000e47477c20 */ /* 0x000fe20008410000 */
[----:B-----5:R-:W-:Y:S01]  /*10010*/  HMMA.16816.F32 R128, R92, R82, R128 ;  /* 0x000000525c80723c */ /* 0x020fe20000001880 */
[----:B------:R-:W-:-:S04]  /*10020*/  DEPBAR.LE SB0, 0x0 ;  /* 0x000080000000791a */ /* 0x000fc80000000000 */
[----:B------:R-:W-:Y:S01]  /*10030*/  FMUL.FTZ R56, R56, UR14 ;  /* 0x0000000e38387c20 */ /* 0x000fe20008410000 */
[----:B------:R-:W-:Y:S01]  /*10040*/  MUFU.TANH R69, R69 ;  /* 0x0000004500457308 */ /* 0x000fe20000002400 */
[----:B------:R-:W-:Y:S01]  /*10050*/  FMUL.FTZ R57, R57, UR14 ;  /* 0x0000000e39397c20 */ /* 0x000fe20008410000 */
[----:B------:R-:W-:Y:S03]  /*10060*/  HMMA.16816.F32 R132, R92, R80, R132 ;  /* 0x000000505c84723c */ /* 0x000fe60000001884 */
[----:B------:R-:W-:Y:S01]  /*10070*/  FMUL.FTZ R52, R52, UR14 ;  /* 0x0000000e34347c20 */ /* 0x000fe20008410000 */
[----:B------:R-:W-:Y:S02]  /*10080*/  FMUL.FTZ R53, R53, UR14 ;  /* 0x0000000e35357c20 */ /* 0x000fe40008410000 */
[----:B------:R-:W-:Y:S02]  /*10090*/  MUFU.TANH R81, R68 ;  /* 0x0000004400517308 */ /* 0x000fe40000002400 */
[----:B-1----:R-:W-:Y:S01]  /*100a0*/  HMMA.16816.F32 R36, R8, R32, R36 ;  /* 0x000000200824723c */ /* 0x002fe20000001824 */
[----:B------:R-:W-:Y:S01]  /*100b0*/  FMUL.FTZ R33, R58, UR14 ;  /* 0x0000000e3a217c20 */ /* 0x000fe20008410000 */
[----:B--2---:R-:W-:-:S04]  /*100c0*/  IMAD.IADD R2, R62, 0x1, R63 ;  /* 0x000000013e027824 */ /* 0x004fc800078e023f */
[----:B------:R-:W-:Y:S02]  /*100d0*/  MUFU.TANH R83, R70 ;  /* 0x0000004600537308 */ /* 0x000fe40000002400 */
[C---:B------:R-:W-:Y:S01]  /*100e0*/  HMMA.16816.F32 R128, R8.reuse, R6, R128 ;  /* 0x000000060880723c */ /* 0x040fe20000001880 */
[----:B------:R-:W-:Y:S01]  /*100f0*/  FMUL.FTZ R6, R42, UR14 ;  /* 0x0000000e2a067c20 */ /* 0x000fe20008410000 */
[C---:B------:R-:W-:Y:S02]  /*10100*/  VIADD R32, R2.reuse, 0x20 ;  /* 0x0000002002207836 */ /* 0x040fe40000000000 */
[C---:B------:R-:W-:Y:S02]  /*10110*/  VIADD R158, R2.reuse, 0x30 ;  /* 0x00000030029e7836 */ /* 0x040fe40000000000 */
[----:B------:R1:W-:Y:S01]  /*10120*/  MUFU.TANH R93, R56 ;  /* 0x00000038005d7308 */ /* 0x0003e20000002400 */
[----:B------:R-:W-:Y:S01]  /*10130*/  VIADD R58, R2, 0x31 ;  /* 0x00000031023a7836 */ /* 0x000fe20000000000 */
[----:B------:R-:W-:Y:S01]  /*10140*/  HMMA.16816.F32 R100, R8, R34, R100 ;  /* 0x000000220864723c */ /* 0x000fe20000001864 */
[----:B------:R-:W-:-:S02]  /*10150*/  FMUL.FTZ R35, R59, UR14 ;  /* 0x0000000e3b237c20 */ /* 0x000fc40008410000 */
[----:B------:R-:W-:-:S03]  /*10160*/  FMUL.FTZ R7, R38, UR14 ;  /* 0x0000000e26077c20 */ /* 0x000fc60008410000 */
[----:B------:R-:W-:Y:S02]  /*10170*/  MUFU.TANH R109, R6 ;  /* 0x00000006006d7308 */ /* 0x000fe40000002400 */
[----:B---3--:R-:W-:Y:S01]  /*10180*/  HMMA.16816.F32 R24, R8, R74, R24 ;  /* 0x0000004a0818723c */ /* 0x008fe20000001818 */
[----:B------:R-:W-:Y:S02]  /*10190*/  FMUL.FTZ R75, R51, UR14 ;  /* 0x0000000e334b7c20 */ /* 0x000fe40008410000 */
[----:B------:R-:W-:-:S03]  /*101a0*/  FMUL.FTZ R128, R128, UR14 ;  /* 0x0000000e80807c20 */ /* 0x000fc60008410000 */
[----:B------:R-:W-:Y:S02]  /*101b0*/  MUFU.TANH R57, R57 ;  /* 0x0000003900397308 */ /* 0x000fe40000002400 */
[C---:B------:R-:W-:Y:S01]  /*101c0*/  HMMA.16816.F32 R20, R8.reuse, R12, R20 ;  /* 0x0000000c0814723c */ /* 0x040fe20000001814 */
[----:B------:R-:W-:Y:S02]  /*101d0*/  VIADD R12, R2, 0x78 ;  /* 0x00000078020c7836 */ /* 0x000fe40000000000 */
[----:B------:R-:W-:Y:S01]  /*101e0*/  FMUL.FTZ R13, R54, UR14 ;  /* 0x0000000e360d7c20 */ /* 0x000fe20008410000 */
[----:B------:R-:W-:Y:S01]  /*101f0*/  FMUL.FTZ R101, R101, UR14 ;  /* 0x0000000e65657c20 */ /* 0x000fe20008410000 */
[----:B------:R-:W-:Y:S01]  /*10200*/  FMUL.FTZ R103, R103, UR14 ;  /* 0x0000000e67677c20 */ /* 0x000fe20008410000 */
[----:B------:R-:W-:Y:S01]  /*10210*/  FMUL.FTZ R102, R102, UR14 ;  /* 0x0000000e66667c20 */ /* 0x000fe20008410000 */
[C---:B------:R-:W-:Y:S01]  /*10220*/  ISETP.GE.AND P1, PT, R12.reuse, R120, PT ;  /* 0x000000780c00720c */ /* 0x040fe20003f26270 */
[----:B------:R-:W-:Y:S01]  /*10230*/  MUFU.TANH R33, R33 ;  /* 0x0000002100217308 */ /* 0x000fe20000002400 */
[----:B------:R-:W-:Y:S01]  /*10240*/  HMMA.16816.F32 R28, R8, R72, R28 ;  /* 0x00000048081c723c */ /* 0x000fe2000000181c */
[----:B------:R-:W-:Y:S01]  /*10250*/  ISETP.GE.AND P0, PT, R12, R121, PT ;  /* 0x000000790c00720c */ /* 0x000fe20003f06270 */
[----:B------:R-:W-:Y:S01]  /*10260*/  FMUL.FTZ R100, R100, UR14 ;  /* 0x0000000e64647c20 */ /* 0x000fe20008410000 */
[----:B------:R-:W-:Y:S01]  /*10270*/  I2FP.F32.U32 R12, R12 ;  /* 0x0000000c000c7245 */ /* 0x000fe20000201000 */
[----:B------:R-:W-:-:S03]  /*10280*/  FMUL.FTZ R49, R26, UR14 ;  /* 0x0000000e1a317c20 */ /* 0x000fc60008410000 */
[----:B------:R-:W-:Y:S01]  /*10290*/  MUFU.TANH R71, R71 ;  /* 0x0000004700477308 */ /* 0x000fe20000002400 */
[C---:B------:R-:W-:Y:S01]  /*102a0*/  HMMA.16816.F32 R16, R8.reuse, R14, R16 ;  /* 0x0000000e0810723c */ /* 0x040fe20000001810 */
[----:B------:R-:W-:Y:S02]  /*102b0*/  VIADD R14, R2, 0x1 ;  /* 0x00000001020e7836 */ /* 0x000fe40000000000 */
[----:B------:R-:W-:Y:S01]  /*102c0*/  FMUL.FTZ R15, R55, UR14 ;  /* 0x0000000e370f7c20 */ /* 0x000fe20008410000 */
[----:B------:R-:W-:Y:S01]  /*102d0*/  FMUL.FTZ R42, R21, UR14 ;  /* 0x0000000e152a7c20 */ /* 0x000fe20008410000 */
[----:B------:R-:W-:Y:S01]  /*102e0*/  FMUL.FTZ R21, R130, UR14 ;  /* 0x0000000e82157c20 */ /* 0x000fe20008410000 */
[----:B------:R-:W-:Y:S01]  /*102f0*/  FMUL.FTZ R44, R22, UR14 ;  /* 0x0000000e162c7c20 */ /* 0x000fe20008410000 */
[----:B------:R-:W-:Y:S01]  /*10300*/  ISETP.GE.AND P6, PT, R14, R120, PT ;  /* 0x000000780e00720c */ /* 0x000fe20003fc6270 */
[----:B------:R-:W-:Y:S01]  /*10310*/  MUFU.TANH R35, R35 ;  /* 0x0000002300237308 */ /* 0x000fe20000002400 */
[----:B------:R-:W-:Y:S01]  /*10320*/  HMMA.16816.F32 R132, R8, R4, R132 ;  /* 0x000000040884723c */ /* 0x000fe20000001884 */
[----:B------:R-:W-:Y:S01]  /*10330*/  FMUL.FTZ R8, R37, UR14 ;  /* 0x0000000e25087c20 */ /* 0x000fe20008410000 */
[----:B------:R-:W-:Y:S01]  /*10340*/  FMUL.FTZ R11, R40, UR14 ;  /* 0x0000000e280b7c20 */ /* 0x000fe20008410000 */
[----:B------:R-:W-:Y:S01]  /*10350*/  FMUL.FTZ R5, R39, UR14 ;  /* 0x0000000e27057c20 */ /* 0x000fe20008410000 */
[----:B------:R-:W-:Y:S01]  /*10360*/  FMUL.FTZ R9, R41, UR14 ;  /* 0x0000000e29097c20 */ /* 0x000fe20008410000 */
[----:B------:R-:W-:Y:S01]  /*10370*/  ISETP.GE.AND P3, PT, R14, R121, PT ;  /* 0x000000790e00720c */ /* 0x000fe20003f66270 */
[----:B------:R-:W-:Y:S01]  /*10380*/  FMUL.FTZ R10, R43, UR14 ;  /* 0x0000000e2b0a7c20 */ /* 0x000fe20008410000 */
[----:B------:R2:W-:Y:S01]  /*10390*/  MUFU.TANH R37, R50 ;  /* 0x0000003200257308 */ /* 0x0005e20000002400 */
[----:B------:R-:W-:Y:S01]  /*103a0*/  I2FP.F32.U32 R14, R14 ;  /* 0x0000000e000e7245 */ /* 0x000fe20000201000 */
[----:B-1----:R-:W-:Y:S01]  /*103b0*/  FMUL.FTZ R56, R29, UR14 ;  /* 0x0000000e1d387c20 */ /* 0x002fe20008410000 */
[----:B------:R-:W-:Y:S01]  /*103c0*/  FMUL.FTZ R4, R36, UR14 ;  /* 0x0000000e24047c20 */ /* 0x000fe20008410000 */
[----:B------:R-:W-:Y:S01]  /*103d0*/  FMUL.FTZ R39, R16, UR14 ;  /* 0x0000000e10277c20 */ /* 0x000fe20008410000 */
[----:B------:R-:W-:-:S02]  /*103e0*/  VIADD R16, R2, 0x9 ;  /* 0x0000000902107836 */ /* 0x000fc40000000000 */
[----:B------:R-:W-:Y:S01]  /*103f0*/  FMUL.FTZ R40, R17, UR14 ;  /* 0x0000000e11287c20 */ /* 0x000fe20008410000 */
[----:B------:R-:W-:Y:S01]  /*10400*/  FFMA.FTZ R17, R0, R14, R65 ;  /* 0x0000000e00117223 */ /* 0x000fe20000010041 */
[----:B------:R-:W1:Y:S01]  /*10410*/  MUFU.TANH R21, R21 ;  /* 0x0000001500157308 */ /* 0x000e620000002400 */
[----:B------:R-:W-:Y:S01]  /*10420*/  FMUL.FTZ R34, R19, UR14 ;  /* 0x0000000e13227c20 */ /* 0x000fe20008410000 */
[----:B------:R-:W-:Y:S01]  /*10430*/  ISETP.GE.AND P4, PT, R16, R120, PT ;  /* 0x000000781000720c */ /* 0x000fe20003f86270 */
[----:B------:R-:W-:Y:S01]  /*10440*/  FFMA.FTZ R14, R0, R14, R67 ;  /* 0x0000000e000e7223 */ /* 0x000fe20000010043 */
[----:B------:R-:W-:Y:S01]  /*10450*/  FSEL R17, R17, -INF , !P6 ;  /* 0xff80000011117808 */ /* 0x000fe20007000000 */
[----:B------:R-:W-:Y:S01]  /*10460*/  FMUL.FTZ R43, R20, UR14 ;  /* 0x0000000e142b7c20 */ /* 0x000fe20008410000 */
[----:B------:R-:W-:Y:S02]  /*10470*/  VIADD R22, R2, 0x28 ;  /* 0x0000002802167836 */ /* 0x000fe40000000000 */
[----:B------:R-:W-:Y:S01]  /*10480*/  FMUL.FTZ R41, R23, UR14 ;  /* 0x0000000e17297c20 */ /* 0x000fe20008410000 */
[----:B------:R3:W-:Y:S01]  /*10490*/  MUFU.TANH R95, R11 ;  /* 0x0000000b005f7308 */ /* 0x0007e20000002400 */
[----:B--2---:R-:W-:Y:S01]  /*104a0*/  FMUL.FTZ R50, R25, UR14 ;  /* 0x0000000e19327c20 */ /* 0x004fe20008410000 */
[----:B------:R-:W-:Y:S01]  /*104b0*/  FSEL R14, R14, -INF , !P3 ;  /* 0xff8000000e0e7808 */ /* 0x000fe20005800000 */
[----:B------:R-:W-:Y:S01]  /*104c0*/  FMUL.FTZ R28, R28, UR14 ;  /* 0x0000000e1c1c7c20 */ /* 0x000fe20008410000 */
[----:B------:R-:W-:Y:S01]  /*104d0*/  FMUL.FTZ R26, R133, UR14 ;  /* 0x0000000e851a7c20 */ /* 0x000fe20008410000 */
[----:B------:R-:W-:Y:S01]  /*104e0*/  FMUL.FTZ R54, R31, UR14 ;  /* 0x0000000e1f367c20 */ /* 0x000fe20008410000 */
[----:B------:R-:W-:Y:S01]  /*104f0*/  FMUL.FTZ R38, R18, UR14 ;  /* 0x0000000e12267c20 */ /* 0x000fe20008410000 */
[----:B------:R-:W-:Y:S01]  /*10500*/  FMUL.FTZ R18, R131, UR14 ;  /* 0x0000000e83127c20 */ /* 0x000fe20008410000 */
[----:B------:R-:W2:Y:S01]  /*10510*/  MUFU.TANH R25, R128 ;  /* 0x0000008000197308 */ /* 0x000ea20000002400 */
[----:B-1----:R-:W-:Y:S01]  /*10520*/  FFMA.FTZ R21, R0, R12, R21 ;  /* 0x0000000c00157223 */ /* 0x002fe20000010015 */
[----:B------:R-:W-:Y:S01]  /*10530*/  FMUL.FTZ R51, R30, UR14 ;  /* 0x0000000e1e337c20 */ /* 0x000fe20008410000 */
[----:B------:R-:W-:Y:S01]  /*10540*/  FMUL.FTZ R30, R129, UR14 ;  /* 0x0000000e811e7c20 */ /* 0x000fe20008410000 */
[----:B------:R-:W-:Y:S01]  /*10550*/  FMUL.FTZ R31, R132, UR14 ;  /* 0x0000000e841f7c20 */ /* 0x000fe20008410000 */
[----:B------:R-:W-:Y:S01]  /*10560*/  FMUL.FTZ R36, R134, UR14 ;  /* 0x0000000e86247c20 */ /* 0x000fe20008410000 */
[----:B------:R-:W-:Y:S01]  /*10570*/  FSEL R46, R21, -INF , !P0 ;  /* 0xff800000152e7808 */ /* 0x000fe20004000000 */
[C---:B------:R-:W-:Y:S01]  /*10580*/  VIADD R21, R2.reuse, 0x21 ;  /* 0x0000002102157836 */ /* 0x040fe20000000000 */
[----:B------:R1:W-:Y:S01]  /*10590*/  MUFU.TANH R107, R9 ;  /* 0x00000009006b7308 */ /* 0x0003e20000002400 */
[----:B---3--:R-:W-:-:S05]  /*105a0*/  VIADD R11, R2, 0x8 ;  /* 0x00000008020b7836 */ /* 0x008fca0000000000 */
[C---:B------:R-:W-:Y:S02]  /*105b0*/  ISETP.GE.AND P5, PT, R11.reuse, R120, PT ;  /* 0x000000780b00720c */ /* 0x040fe40003fa6270 */
[----:B------:R3:W-:Y:S01]  /*105c0*/  MUFU.TANH R65, R10 ;  /* 0x0000000a00417308 */ /* 0x0007e20000002400 */
[----:B--2---:R-:W-:Y:S01]  /*105d0*/  FFMA.FTZ R25, R0, R12, R25 ;  /* 0x0000000c00197223 */ /* 0x004fe20000010019 */
[----:B------:R-:W-:Y:S01]  /*105e0*/  VIADD R12, R2, 0x10 ;  /* 0x00000010020c7836 */ /* 0x000fe20000000000 */
[----:B------:R-:W-:-:S03]  /*105f0*/  ISETP.GE.AND P2, PT, R11, R121, PT ;  /* 0x000000790b00720c */ /* 0x000fc60003f46270 */
[----:B------:R-:W-:Y:S02]  /*10600*/  FSEL R55, R25, -INF , !P1 ;  /* 0xff80000019377808 */ /* 0x000fe40004800000 */
[----:B------:R-:W-:Y:S01]  /*10610*/  ISETP.GE.AND P1, PT, R16, R121, PT ;  /* 0x000000791000720c */ /* 0x000fe20003f26270 */
[----:B------:R2:W4:Y:S01]  /*10620*/  MUFU.TANH R59, R52 ;  /* 0x00000034003b7308 */ /* 0x0005220000002400 */
[----:B-1----:R-:W-:Y:S02]  /*10630*/  I2FP.F32.U32 R9, R11 ;  /* 0x0000000b00097245 */ /* 0x002fe40000201000 */
[----:B------:R-:W-:Y:S02]  /*10640*/  I2FP.F32.U32 R16, R16 ;  /* 0x0000001000107245 */ /* 0x000fe40000201000 */
[----:B------:R-:W-:Y:S01]  /*10650*/  ISETP.GE.AND P0, PT, R12, R120, PT ;  /* 0x000000780c00720c */ /* 0x000fe20003f06270 */
[----:B------:R-:W-:Y:S01]  /*10660*/  FFMA.FTZ R29, R0, R9, R87 ;  /* 0x00000009001d7223 */ /* 0x000fe20000010057 */
[----:B------:R-:W-:Y:S01]  /*10670*/  ISETP.GE.AND P6, PT, R12, R121, PT ;  /* 0x000000790c00720c */ /* 0x000fe20003fc6270 */
[CC--:B------:R-:W-:Y:S01]  /*10680*/  FFMA.FTZ R19, R0.reuse, R16.reuse, R77 ;  /* 0x0000001000137223 */ /* 0x0c0fe2000001004d */
[----:B------:R-:W-:Y:S01]  /*10690*/  FFMA.FTZ R79, R0, R16, R79 ;  /* 0x00000010004f7223 */ /* 0x000fe2000001004f */
[----:B------:R-:W-:-:S02]  /*106a0*/  VIADD R16, R2, 0x11 ;  /* 0x0000001102107836 */ /* 0x000fc40000000000 */
[----:B------:R-:W-:Y:S01]  /*106b0*/  FFMA.FTZ R6, R0, R9, R89 ;  /* 0x0000000900067223 */ /* 0x000fe20000010059 */
[----:B------:R-:W-:Y:S01]  /*106c0*/  I2FP.F32.U32 R12, R12 ;  /* 0x0000000c000c7245 */ /* 0x000fe20000201000 */
[C---:B---3--:R-:W-:Y:S01]  /*106d0*/  VIADD R10, R2.reuse, 0x18 ;  /* 0x00000018020a7836 */ /* 0x048fe20000000000 */
[----:B------:R-:W-:Y:S01]  /*106e0*/  FSEL R29, R29, -INF , !P5 ;  /* 0xff8000001d1d7808 */ /* 0x000fe20006800000 */
[----:B------:R-:W-:Y:S01]  /*106f0*/  VIADD R9, R2, 0x19 ;  /* 0x0000001902097836 */ /* 0x000fe20000000000 */
[----:B------:R-:W-:Y:S01]  /*10700*/  ISETP.GE.AND P3, PT, R16, R120, PT ;  /* 0x000000781000720c */ /* 0x000fe20003f66270 */
[----:B------:R-:W-:Y:S01]  /*10710*/  FFMA.FTZ R11, R0, R12, R97 ;  /* 0x0000000c000b7223 */ /* 0x000fe20000010061 */
[-C--:B------:R-:W-:Y:S01]  /*10720*/  ISETP.GE.AND P5, PT, R16, R121.reuse, PT ;  /* 0x000000791000720c */ /* 0x080fe20003fa6270 */
[----:B------:R1:W-:Y:S01]  /*10730*/  MUFU.TANH R77, R8 ;  /* 0x00000008004d7308 */ /* 0x0003e20000002400 */
[----:B------:R-:W-:Y:S01]  /*10740*/  I2FP.F32.U32 R16, R16 ;  /* 0x0000001000107245 */ /* 0x000fe20000201000 */
[----:B------:R-:W-:Y:S01]  /*10750*/  FFMA.FTZ R12, R0, R12, R99 ;  /* 0x0000000c000c7223 */ /* 0x000fe20000010063 */
[----:B------:R-:W-:Y:S01]  /*10760*/  FSEL R6, R6, -INF , !P2 ;  /* 0xff80000006067808 */ /* 0x000fe20005000000 */
[----:B--2---:R-:W-:Y:S01]  /*10770*/  FMUL.FTZ R52, R24, UR14 ;  /* 0x0000000e18347c20 */ /* 0x004fe20008410000 */
[----:B------:R-:W-:Y:S01]  /*10780*/  FSEL R19, R19, -INF , !P4 ;  /* 0xff80000013137808 */ /* 0x000fe20006000000 */
[----:B------:R-:W-:Y:S01]  /*10790*/  FMUL.FTZ R24, R135, UR14 ;  /* 0x0000000e87187c20 */ /* 0x000fe20008410000 */
[C---:B------:R-:W-:Y:S01]  /*107a0*/  ISETP.GE.AND P2, PT, R10.reuse, R120, PT ;  /* 0x000000780a00720c */ /* 0x040fe20003f46270 */
[----:B------:R2:W-:Y:S01]  /*107b0*/  MUFU.TANH R87, R7 ;  /* 0x0000000700577308 */ /* 0x0005e20000002400 */
[----:B------:R-:W-:-:S02]  /*107c0*/  ISETP.GE.AND P4, PT, R10, R121, PT ;  /* 0x000000790a00720c */ /* 0x000fc40003f86270 */
[----:B------:R-:W-:Y:S02]  /*107d0*/  I2FP.F32.U32 R10, R10 ;  /* 0x0000000a000a7245 */ /* 0x000fe40000201000 */
[----:B------:R-:W-:Y:S02]  /*107e0*/  FSEL R11, R11, -INF , !P0 ;  /* 0xff8000000b0b7808 */ /* 0x000fe40004000000 */
[----:B------:R-:W-:Y:S01]  /*107f0*/  ISETP.GE.AND P0, PT, R9, R121, PT ;  /* 0x000000790900720c */ /* 0x000fe20003f06270 */
[----:B------:R3:W-:Y:S01]  /*10800*/  MUFU.TANH R67, R4 ;  /* 0x0000000400437308 */ /* 0x0007e20000002400 */
[----:B-1----:R-:W-:Y:S01]  /*10810*/  I2FP.F32.U32 R8, R9 ;  /* 0x0000000900087245 */ /* 0x002fe20000201000 */
[CC--:B------:R-:W-:Y:S01]  /*10820*/  FFMA.FTZ R20, R0.reuse, R10.reuse, R81 ;  /* 0x0000000a00147223 */ /* 0x0c0fe20000010051 */
[----:B------:R-:W-:Y:S01]  /*10830*/  FFMA.FTZ R10, R0, R10, R83 ;  /* 0x0000000a000a7223 */ /* 0x000fe20000010053 */
[----:B------:R-:W-:Y:S02]  /*10840*/  FSEL R12, R12, -INF , !P6 ;  /* 0xff8000000c0c7808 */ /* 0x000fe40007000000 */
[----:B------:R-:W-:-:S02]  /*10850*/  ISETP.GE.AND P6, PT, R32, R120, PT ;  /* 0x000000782000720c */ /* 0x000fc40003fc6270 */
[----:B------:R-:W1:Y:S01]  /*10860*/  MUFU.TANH R13, R13 ;  /* 0x0000000d000d7308 */ /* 0x000e620000002400 */
[CC--:B--2---:R-:W-:Y:S01]  /*10870*/  FFMA.FTZ R7, R0.reuse, R16.reuse, R91 ;  /* 0x0000001000077223 */ /* 0x0c4fe2000001005b */
[----:B------:R-:W-:Y:S01]  /*10880*/  FFMA.FTZ R16, R0, R16, R105 ;  /* 0x0000001000107223 */ /* 0x000fe20000010069 */
[----:B------:R-:W-:Y:S02]  /*10890*/  FSEL R10, R10, -INF , !P4 ;  /* 0xff8000000a0a7808 */ /* 0x000fe40006000000 */
[-C--:B------:R-:W-:Y:S02]  /*108a0*/  ISETP.GE.AND P4, PT, R22, R120.reuse, PT ;  /* 0x000000781600720c */ /* 0x080fe40003f86270 */
[----:B------:R-:W-:Y:S01]  /*108b0*/  FSEL R7, R7, -INF , !P3 ;  /* 0xff80000007077808 */ /* 0x000fe20005800000 */
[----:B------:R2:W5:Y:S01]  /*108c0*/  MUFU.TANH R73, R48 ;  /* 0x0000003000497308 */ /* 0x0005620000002400 */
[----:B---3--:R-:W-:Y:S02]  /*108d0*/  FSEL R4, R79, -INF , !P1 ;  /* 0xff8000004f047808 */ /* 0x008fe40004800000 */
[----:B------:R-:W-:Y:S01]  /*108e0*/  ISETP.GE.AND P1, PT, R9, R120, PT ;  /* 0x000000780900720c */ /* 0x000fe20003f26270 */
[-C--:B------:R-:W-:Y:S01]  /*108f0*/  FFMA.FTZ R9, R0, R8.reuse, R69 ;  /* 0x0000000800097223 */ /* 0x080fe20000010045 */
[----:B------:R-:W-:Y:S01]  /*10900*/  ISETP.GE.AND P3, PT, R32, R121, PT ;  /* 0x000000792000720c */ /* 0x000fe20003f66270 */
[----:B------:R-:W-:Y:S01]  /*10910*/  FFMA.FTZ R8, R0, R8, R71 ;  /* 0x0000000800087223 */ /* 0x000fe20000010047 */
[----:B------:R-:W-:Y:S01]  /*10920*/  I2FP.F32.U32 R32, R32 ;  /* 0x0000002000207245 */ /* 0x000fe20000201000 */
[----:B------:R3:W-:Y:S01]  /*10930*/  MUFU.TANH R79, R5 ;  /* 0x00000005004f7308 */ /* 0x0007e20000002400 */
[----:B------:R-:W-:-:S02]  /*10940*/  FSEL R9, R9, -INF , !P1 ;  /* 0xff80000009097808 */ /* 0x000fc40004800000 */
[----:B------:R-:W-:Y:S02]  /*10950*/  ISETP.GE.AND P1, PT, R22, R121, PT ;  /* 0x000000791600720c */ /* 0x000fe40003f26270 */
[----:B------:R-:W-:Y:S02]  /*10960*/  I2FP.F32.U32 R22, R22 ;  /* 0x0000001600167245 */ /* 0x000fe40000201000 */
[----:B------:R-:W-:Y:S01]  /*10970*/  FSEL R16, R16, -INF , !P5 ;  /* 0xff80000010107808 */ /* 0x000fe20006800000 */
[----:B------:R-:W5:Y:S01]  /*10980*/  MUFU.TANH R53, R53 ;  /* 0x0000003500357308 */ /* 0x000f620000002400 */
[----:B--2---:R-:W-:Y:S01]  /*10990*/  FMUL.FTZ R48, R27, UR14 ;  /* 0x0000000e1b307c20 */ /* 0x004fe20008410000 */
[CC--:B------:R-:W-:Y:S01]  /*109a0*/  FFMA.FTZ R27, R0.reuse, R32.reuse, R93 ;  /* 0x00000020001b7223 */ /* 0x0c0fe2000001005d */
[C---:B------:R-:W-:Y:S01]  /*109b0*/  FFMA.FTZ R32, R0.reuse, R32, R33 ;  /* 0x0000002000207223 */ /* 0x040fe20000010021 */
[----:B------:R-:W-:Y:S01]  /*109c0*/  ISETP.GE.AND P5, PT, R21, R120, PT ;  /* 0x000000781500720c */ /* 0x000fe20003fa6270 */
[CC--:B----4-:R-:W-:Y:S01]  /*109d0*/  FFMA.FTZ R23, R0.reuse, R22.reuse, R59 ;  /* 0x0000001600177223 */ /* 0x0d0fe2000001003b */
[----:B-1----:R-:W-:Y:S01]  /*109e0*/  FFMA.FTZ R22, R0, R22, R13 ;  /* 0x0000001600167223 */ /* 0x002fe2000001000d */
[----:B------:R-:W-:Y:S01]  /*109f0*/  FSEL R8, R8, -INF , !P0 ;  /* 0xff80000008087808 */ /* 0x000fe20004000000 */
[----:B------:R-:W1:Y:S01]  /*10a00*/  MUFU.TANH R15, R15 ;  /* 0x0000000f000f7308 */ /* 0x000e620000002400 */
[----:B---3--:R-:W-:-:S02]  /*10a10*/  FSEL R5, R20, -INF , !P2 ;  /* 0xff80000014057808 */ /* 0x008fc40005000000 */
[----:B------:R-:W-:Y:S02]  /*10a20*/  I2FP.F32.U32 R20, R21 ;  /* 0x0000001500147245 */ /* 0x000fe40000201000 */
[----:B------:R-:W-:Y:S02]  /*10a30*/  ISETP.GE.AND P2, PT, R21, R121, PT ;  /* 0x000000791500720c */ /* 0x000fe40003f46270 */
[----:B------:R-:W-:Y:S01]  /*10a40*/  FSEL R32, R32, -INF , !P3 ;  /* 0xff80000020207808 */ /* 0x000fe20005800000 */
[CC--:B------:R-:W-:Y:S01]  /*10a50*/  FFMA.FTZ R25, R0.reuse, R20.reuse, R57 ;  /* 0x0000001400197223 */ /* 0x0c0fe20000010039 */
[----:B------:R-:W-:Y:S01]  /*10a60*/  FFMA.FTZ R35, R0, R20, R35 ;  /* 0x0000001400237223 */ /* 0x000fe20000010023 */
[----:B------:R-:W-:Y:S01]  /*10a70*/  VIADD R20, R2, 0x29 ;  /* 0x0000002902147836 */ /* 0x000fe20000000000 */
[----:B------:R2:W-:Y:S01]  /*10a80*/  MUFU.TANH R13, R28 ;  /* 0x0000001c000d7308 */ /* 0x0005e20000002400 */
[----:B------:R-:W-:Y:S02]  /*10a90*/  FSEL R27, R27, -INF , !P6 ;  /* 0xff8000001b1b7808 */ /* 0x000fe40007000000 */
[----:B------:R-:W-:-:S02]  /*10aa0*/  FSEL R25, R25, -INF , !P5 ;  /* 0xff80000019197808 */ /* 0x000fc40006800000 */
[CC--:B------:R-:W-:Y:S02]  /*10ab0*/  ISETP.GE.AND P3, PT, R158.reuse, R120.reuse, PT ;  /* 0x000000789e00720c */ /* 0x0c0fe40003f66270 */
[-C--:B------:R-:W-:Y:S01]  /*10ac0*/  ISETP.GE.AND P5, PT, R158, R121.reuse, PT ;  /* 0x000000799e00720c */ /* 0x080fe20003fa6270 */
[----:B------:R-:W3:Y:S01]  /*10ad0*/  MUFU.TANH R75, R75 ;  /* 0x0000004b004b7308 */ /* 0x000ee20000002400 */
[C---:B------:R-:W-:Y:S02]  /*10ae0*/  ISETP.GE.AND P0, PT, R20.reuse, R120, PT ;  /* 0x000000781400720c */ /* 0x040fe40003f06270 */
[-C--:B------:R-:W-:Y:S02]  /*10af0*/  ISETP.GE.AND P6, PT, R20, R121.reuse, PT ;  /* 0x000000791400720c */ /* 0x080fe40003fc6270 */
[----:B------:R-:W-:Y:S02]  /*10b00*/  I2FP.F32.U32 R158, R158 ;  /* 0x0000009e009e7245 */ /* 0x000fe40000201000 */
[----:B------:R-:W-:Y:S01]  /*10b10*/  FSEL R23, R23, -INF , !P4 ;  /* 0xff80000017177808 */ /* 0x000fe20006000000 */
[----:B------:R-:W-:Y:S01]  /*10b20*/  MUFU.TANH R101, R101 ;  /* 0x0000006500657308 */ /* 0x000fe20000002400 */
[----:B--2---:R-:W-:Y:S01]  /*10b30*/  FSEL R28, R35, -INF , !P2 ;  /* 0xff800000231c7808 */ /* 0x004fe20005000000 */
[C---:B-----5:R-:W-:Y:S01]  /*10b40*/  FFMA.FTZ R73, R0.reuse, R158, R73 ;  /* 0x0000009e00497223 */ /* 0x060fe20000010049 */
[----:B------:R-:W-:Y:S01]  /*10b50*/  I2FP.F32.U32 R20, R20 ;  /* 0x0000001400147245 */ /* 0x000fe20000201000 */
[----:B------:R-:W-:Y:S01]  /*10b60*/  FFMA.FTZ R158, R0, R158, R37 ;  /* 0x0000009e009e7223 */ /* 0x000fe20000010025 */
[----:B------:R-:W-:Y:S01]  /*10b70*/  ISETP.GE.AND P2, PT, R58, R120, PT ;  /* 0x000000783a00720c */ /* 0x000fe20003f46270 */
[----:B------:R-:W-:Y:S01]  /*10b80*/  VIADD R37, R2, 0x38 ;  /* 0x0000003802257836 */ /* 0x000fe20000000000 */
[----:B------:R-:W-:Y:S01]  /*10b90*/  ISETP.GE.AND P4, PT, R58, R121, PT ;  /* 0x000000793a00720c */ /* 0x000fe20003f86270 */
[----:B------:R-:W-:Y:S01]  /*10ba0*/  FFMA.FTZ R21, R0, R20, R53 ;  /* 0x0000001400157223 */ /* 0x000fe20000010035 */
[----:B------:R-:W-:Y:S01]  /*10bb0*/  I2FP.F32.U32 R58, R58 ;  /* 0x0000003a003a7245 */ /* 0x000fe20000201000 */
[----:B------:R-:W-:-:S02]  /*10bc0*/  VIADD R53, R2, 0x40 ;  /* 0x0000004002357836 */ /* 0x000fc40000000000 */
[----:B-1----:R-:W-:Y:S01]  /*10bd0*/  FFMA.FTZ R20, R0, R20, R15 ;  /* 0x0000001400147223 */ /* 0x002fe2000001000f */
[----:B------:R-:W-:Y:S01]  /*10be0*/  FSEL R22, R22, -INF , !P1 ;  /* 0xff80000016167808 */ /* 0x000fe20004800000 */
[----:B------:R1:W-:Y:S01]  /*10bf0*/  MUFU.TANH R15, R54 ;  /* 0x00000036000f7308 */ /* 0x0003e20000002400 */
[-C--:B------:R-:W-:Y:S01]  /*10c00*/  FFMA.FTZ R133, R0, R58.reuse, R3 ;  /* 0x0000003a00857223 */ /* 0x080fe20000010003 */
[----:B------:R-:W-:Y:S01]  /*10c10*/  VIADD R3, R2, 0x39 ;  /* 0x0000003902037836 */ /* 0x000fe20000000000 */
[----:B------:R-:W-:Y:S01]  /*10c20*/  FSEL R21, R21, -INF , !P0 ;  /* 0xff80000015157808 */ /* 0x000fe20004000000 */
[----:B---3--:R-:W-:Y:S01]  /*10c30*/  FFMA.FTZ R75, R0, R58, R75 ;  /* 0x0000003a004b7223 */ /* 0x008fe2000001004b */
[C---:B------:R-:W-:Y:S02]  /*10c40*/  ISETP.GE.AND P1, PT, R37.reuse, R120, PT ;  /* 0x000000782500720c */ /* 0x040fe40003f26270 */
[----:B------:R-:W-:Y:S01]  /*10c50*/  ISETP.GE.AND P0, PT, R37, R121, PT ;  /* 0x000000792500720c */ /* 0x000fe20003f06270 */
[----:B------:R-:W2:Y:S01]  /*10c60*/  MUFU.TANH R69, R102 ;  /* 0x0000006600457308 */ /* 0x000ea20000002400 */
[----:B------:R-:W-:-:S02]  /*10c70*/  I2FP.F32.U32 R37, R37 ;  /* 0x0000002500257245 */ /* 0x000fc40000201000 */
[----:B------:R-:W-:Y:S02]  /*10c80*/  FSEL R20, R20, -INF , !P6 ;  /* 0xff80000014147808 */ /* 0x000fe40007000000 */
[----:B------:R-:W-:Y:S01]  /*10c90*/  FSEL R131, R73, -INF , !P3 ;  /* 0xff80000049837808 */ /* 0x000fe20005800000 */
[C---:B------:R-:W-:Y:S01]  /*10ca0*/  FFMA.FTZ R109, R0.reuse, R37, R109 ;  /* 0x00000025006d7223 */ /* 0x040fe2000001006d */
[C---:B------:R-:W-:Y:S01]  /*10cb0*/  ISETP.GE.AND P6, PT, R3.reuse, R120, PT ;  /* 0x000000780300720c */ /* 0x040fe20003fc6270 */
[----:B------:R-:W3:Y:S01]  /*10cc0*/  MUFU.TANH R103, R103 ;  /* 0x0000006700677308 */ /* 0x000ee20000002400 */
[----:B-1----:R-:W-:Y:S01]  /*10cd0*/  I2FP.F32.U32 R54, R3 ;  /* 0x0000000300367245 */ /* 0x002fe20000201000 */
[----:B------:R-:W-:Y:S01]  /*10ce0*/  FFMA.FTZ R95, R0, R37, R95 ;  /* 0x00000025005f7223 */ /* 0x000fe2000001005f */
[-C--:B------:R-:W-:Y:S02]  /*10cf0*/  ISETP.GE.AND P3, PT, R3, R121.reuse, PT ;  /* 0x000000790300720c */ /* 0x080fe40003f66270 */
[----:B------:R-:W-:Y:S01]  /*10d00*/  FSEL R158, R158, -INF , !P5 ;  /* 0xff8000009e9e7808 */ /* 0x000fe20006800000 */
[C---:B------:R-:W-:Y:S01]  /*10d10*/  FFMA.FTZ R107, R0.reuse, R54, R107 ;  /* 0x00000036006b7223 */ /* 0x040fe2000001006b */
[----:B------:R-:W-:Y:S01]  /*10d20*/  FSEL R133, R133, -INF , !P2 ;  /* 0xff80000085857808 */ /* 0x000fe20005000000 */
[----:B------:R1:W-:Y:S01]  /*10d30*/  MUFU.TANH R35, R52 ;  /* 0x0000003400237308 */ /* 0x0003e20000002400 */
[C---:B------:R-:W-:Y:S01]  /*10d40*/  ISETP.GE.AND P5, PT, R53.reuse, R120, PT ;  /* 0x000000783500720c */ /* 0x040fe20003fa6270 */
[----:B------:R-:W-:Y:S01]  /*10d50*/  FFMA.FTZ R65, R0, R54, R65 ;  /* 0x0000003600417223 */ /* 0x000fe20000010041 */
[----:B------:R-:W-:-:S02]  /*10d60*/  ISETP.GE.AND P2, PT, R53, R121, PT ;  /* 0x000000793500720c */ /* 0x000fc40003f46270 */
[----:B------:R-:W-:Y:S02]  /*10d70*/  FSEL R130, R109, -INF , !P0 ;  /* 0xff8000006d827808 */ /* 0x000fe40004000000 */
[----:B------:R-:W-:Y:S01]  /*10d80*/  FSEL R129, R107, -INF , !P6 ;  /* 0xff8000006b817808 */ /* 0x000fe20007000000 */
[----:B------:R4:W-:Y:S01]  /*10d90*/  MUFU.TANH R3, R50 ;  /* 0x0000003200037308 */ /* 0x0009e20000002400 */
[----:B------:R-:W-:Y:S02]  /*10da0*/  FSEL R132, R75, -INF , !P4 ;  /* 0xff8000004b847808 */ /* 0x000fe40006000000 */
[----:B------:R-:W-:Y:S02]  /*10db0*/  FSEL R127, R95, -INF , !P1 ;  /* 0xff8000005f7f7808 */ /* 0x000fe40004800000 */
[----:B------:R-:W-:-:S03]  /*10dc0*/  FSEL R156, R65, -INF , !P3 ;  /* 0xff800000419c7808 */ /* 0x000fc60005800000 */
[----:B------:R-:W5:Y:S01]  /*10dd0*/  MUFU.TANH R81, R100 ;  /* 0x0000006400517308 */ /* 0x000f620000002400 */
[----:B-1----:R-:W-:Y:S01]  /*10de0*/  I2FP.F32.U32 R52, R53 ;  /* 0x0000003500347245 */ /* 0x002fe20000201000 */
[----:B------:R-:W-:-:S04]  /*10df0*/  VIADD R53, R2, 0x41 ;  /* 0x0000004102357836 */ /* 0x000fc80000000000 */
[CC--:B------:R-:W-:Y:S01]  /*10e00*/  FFMA.FTZ R67, R0.reuse, R52.reuse, R67 ;  /* 0x0000003400437223 */ /* 0x0c0fe20000010043 */
[----:B------:R-:W-:Y:S01]  /*10e10*/  FFMA.FTZ R87, R0, R52, R87 ;  /* 0x0000003400577223 */ /* 0x000fe20000010057 */
[C---:B------:R-:W-:Y:S01]  /*10e20*/  VIADD R52, R2.reuse, 0x49 ;  /* 0x0000004902347836 */ /* 0x040fe20000000000 */
[----:B------:R1:W-:Y:S01]  /*10e30*/  MUFU.TANH R37, R48 ;  /* 0x0000003000257308 */ /* 0x0003e20000002400 */
[----:B----4-:R-:W-:Y:S01]  /*10e40*/  VIADD R50, R2, 0x48 ;  /* 0x0000004802327836 */ /* 0x010fe20000000000 */
[CC--:B------:R-:W-:Y:S02]  /*10e50*/  ISETP.GE.AND P4, PT, R53.reuse, R120.reuse, PT ;  /* 0x000000783500720c */ /* 0x0c0fe40003f86270 */
[-C--:B------:R-:W-:Y:S02]  /*10e60*/  ISETP.GE.AND P1, PT, R53, R121.reuse, PT ;  /* 0x000000793500720c */ /* 0x080fe40003f26270 */
[C---:B------:R-:W-:Y:S02]  /*10e70*/  ISETP.GE.AND P0, PT, R50.reuse, R120, PT ;  /* 0x000000783200720c */ /* 0x040fe40003f06270 */
[----:B------:R-:W-:Y:S01]  /*10e80*/  ISETP.GE.AND P6, PT, R50, R121, PT ;  /* 0x000000793200720c */ /* 0x000fe20003fc6270 */
[----:B------:R-:W4:Y:S01]  /*10e90*/  MUFU.TANH R49, R49 ;  /* 0x0000003100317308 */ /* 0x000f220000002400 */
[----:B------:R-:W-:-:S02]  /*10ea0*/  I2FP.F32.U32 R50, R50 ;  /* 0x0000003200327245 */ /* 0x000fc40000201000 */
[----:B------:R-:W-:Y:S02]  /*10eb0*/  I2FP.F32.U32 R53, R53 ;  /* 0x0000003500357245 */ /* 0x000fe40000201000 */
[----:B------:R-:W-:Y:S01]  /*10ec0*/  FSEL R159, R67, -INF , !P5 ;  /* 0xff800000439f7808 */ /* 0x000fe20006800000 */
[----:B--2---:R-:W-:Y:S01]  /*10ed0*/  FFMA.FTZ R69, R0, R50, R69 ;  /* 0x0000003200457223 */ /* 0x004fe20000010045 */
[----:B------:R-:W-:Y:S01]  /*10ee0*/  ISETP.GE.AND P3, PT, R52, R120, PT ;  /* 0x000000783400720c */ /* 0x000fe20003f66270 */
[----:B------:R-:W2:Y:S01]  /*10ef0*/  MUFU.TANH R51, R51 ;  /* 0x0000003300337308 */ /* 0x000ea20000002400 */
[----:B-1----:R-:W-:Y:S01]  /*10f00*/  I2FP.F32.U32 R48, R52 ;  /* 0x0000003400307245 */ /* 0x002fe20000201000 */
[----:B------:R-:W-:Y:S01]  /*10f10*/  FFMA.FTZ R77, R0, R53, R77 ;  /* 0x00000035004d7223 */ /* 0x000fe2000001004d */
[----:B------:R-:W-:Y:S01]  /*10f20*/  ISETP.GE.AND P5, PT, R52, R121, PT ;  /* 0x000000793400720c */ /* 0x000fe20003fa6270 */
[----:B------:R-:W-:Y:S02]  /*10f30*/  VIADD R52, R2, 0x50 ;  /* 0x0000005002347836 */ /* 0x000fe40000000000 */
[C---:B------:R-:W-:Y:S01]  /*10f40*/  FFMA.FTZ R79, R0.reuse, R53, R79 ;  /* 0x00000035004f7223 */ /* 0x040fe2000001004f */
[CC--:B------:R-:W-:Y:S01]  /*10f50*/  FFMA.FTZ R101, R0.reuse, R48.reuse, R101 ;  /* 0x0000003000657223 */ /* 0x0c0fe20000010065 */
[----:B---3--:R-:W-:Y:S01]  /*10f60*/  FFMA.FTZ R103, R0, R48, R103 ;  /* 0x0000003000677223 */ /* 0x008fe20000010067 */
[----:B------:R-:W-:Y:S01]  /*10f70*/  VIADD R48, R2, 0x58 ;  /* 0x0000005802307836 */ /* 0x000fe20000000000 */
[----:B------:R1:W-:Y:S01]  /*10f80*/  MUFU.TANH R53, R42 ;  /* 0x0000002a00357308 */ /* 0x0003e20000002400 */
[----:B------:R-:W-:Y:S01]  /*10f90*/  FSEL R164, R69, -INF , !P6 ;  /* 0xff80000045a47808 */ /* 0x000fe20007000000 */
[----:B-----5:R-:W-:Y:S01]  /*10fa0*/  FFMA.FTZ R81, R0, R50, R81 ;  /* 0x0000003200517223 */ /* 0x020fe20000010051 */
[----:B------:R-:W-:Y:S01]  /*10fb0*/  FSEL R161, R101, -INF , !P3 ;  /* 0xff80000065a17808 */ /* 0x000fe20005800000 */
[----:B------:R-:W-:Y:S01]  /*10fc0*/  VIADD R50, R2, 0x51 ;  /* 0x0000005102327836 */ /* 0x000fe20000000000 */
[----:B------:R-:W-:-:S02]  /*10fd0*/  ISETP.GE.AND P6, PT, R48, R120, PT ;  /* 0x000000783000720c */ /* 0x000fc40003fc6270 */
[-C--:B------:R-:W-:Y:S01]  /*10fe0*/  ISETP.GE.AND P3, PT, R48, R121.reuse, PT ;  /* 0x000000793000720c */ /* 0x080fe20003f66270 */
[----:B------:R-:W3:Y:S01]  /*10ff0*/  MUFU.TANH R33, R56 ;  /* 0x0000003800217308 */ /* 0x000ee20000002400 */
[----:B------:R-:W-:Y:S02]  /*11000*/  I2FP.F32.U32 R48, R48 ;  /* 0x0000003000307245 */ /* 0x000fe40000201000 */
[----:B------:R-:W-:Y:S02]  /*11010*/  FSEL R166, R87, -INF , !P2 ;  /* 0xff80000057a67808 */ /* 0x000fe40005000000 */
[----:B------:R-:W-:Y:S01]  /*11020*/  FSEL R162, R79, -INF , !P1 ;  /* 0xff8000004fa27808 */ /* 0x000fe20004800000 */
[C---:B------:R-:W-:Y:S01]  /*11030*/  FFMA.FTZ R35, R0.reuse, R48, R35 ;  /* 0x0000003000237223 */ /* 0x040fe20000010023 */
[----:B------:R-:W-:Y:S01]  /*11040*/  FSEL R163, R81, -INF , !P0 ;  /* 0xff80000051a37808 */ /* 0x000fe20004000000 */
[----:B------:R-:W5:Y:S01]  /*11050*/  MUFU.TANH R43, R43 ;  /* 0x0000002b002b7308 */ /* 0x000f620000002400 */
[----:B-1----:R-:W-:Y:S01]  /*11060*/  I2FP.F32.U32 R42, R52 ;  /* 0x00000034002a7245 */ /* 0x002fe20000201000 */
[----:B----4-:R-:W-:Y:S01]  /*11070*/  FFMA.FTZ R49, R0, R48, R49 ;  /* 0x0000003000317223 */ /* 0x010fe20000010031 */
[-C--:B------:R-:W-:Y:S01]  /*11080*/  ISETP.GE.AND P2, PT, R52, R120.reuse, PT ;  /* 0x000000783400720c */ /* 0x080fe20003f46270 */
[----:B------:R-:W-:Y:S01]  /*11090*/  VIADD R48, R2, 0x60 ;  /* 0x0000006002307836 */ /* 0x000fe20000000000 */
[----:B------:R-:W-:Y:S01]  /*110a0*/  ISETP.GE.AND P1, PT, R50, R120, PT ;  /* 0x000000783200720c */ /* 0x000fe20003f26270 */
[----:B------:R-:W-:Y:S01]  /*110b0*/  FFMA.FTZ R157, R0, R42, R13 ;  /* 0x0000002a009d7223 */ /* 0x000fe2000001000d */
[----:B------:R-:W-:Y:S01]  /*110c0*/  ISETP.GE.AND P0, PT, R50, R121, PT ;  /* 0x000000793200720c */ /* 0x000fe20003f06270 */
[----:B------:R1:W4:Y:S01]  /*110d0*/  MUFU.TANH R57, R44 ;  /* 0x0000002c00397308 */ /* 0x0003220000002400 */
[----:B------:R-:W-:Y:S01]  /*110e0*/  I2FP.F32.U32 R50, R50 ;  /* 0x0000003200327245 */ /* 0x000fe20000201000 */
[----:B--2---:R-:W-:Y:S01]  /*110f0*/  FFMA.FTZ R51, R0, R42, R51 ;  /* 0x0000002a00337223 */ /* 0x004fe20000010033 */
[----:B------:R-:W-:Y:S01]  /*11100*/  FSEL R160, R103, -INF , !P5 ;  /* 0xff80000067a07808 */ /* 0x000fe20006800000 */
[----:B------:R-:W-:Y:S01]  /*11110*/  VIADD R42, R2, 0x61 ;  /* 0x00000061022a7836 */ /* 0x000fe20000000000 */
[----:B------:R-:W-:Y:S01]  /*11120*/  FSEL R157, R157, -INF , !P2 ;  /* 0xff8000009d9d7808 */ /* 0x000fe20005000000 */
[CC--:B------:R-:W-:Y:S01]  /*11130*/  FFMA.FTZ R138, R0.reuse, R50.reuse, R15 ;  /* 0x00000032008a7223 */ /* 0x0c0fe2000001000f */
[----:B---3--:R-:W-:Y:S01]  /*11140*/  FFMA.FTZ R33, R0, R50, R33 ;  /* 0x0000003200217223 */ /* 0x008fe20000010021 */
[----:B------:R2:W-:Y:S01]  /*11150*/  MUFU.TANH R13, R40 ;  /* 0x00000028000d7308 */ /* 0x0005e20000002400 */
[----:B------:R-:W-:-:S02]  /*11160*/  FSEL R137, R35, -INF , !P6 ;  /* 0xff80000023897808 */ /* 0x000fc40007000000 */
[----:B------:R-:W-:Y:S02]  /*11170*/  FSEL R138, R138, -INF , !P0 ;  /* 0xff8000008a8a7808 */ /* 0x000fe40004000000 */
[C---:B------:R-:W-:Y:S02]  /*11180*/  ISETP.GE.AND P0, PT, R42.reuse, R120, PT ;  /* 0x000000782a00720c */ /* 0x040fe40003f06270 */
[-C--:B------:R-:W-:Y:S01]  /*11190*/  ISETP.GE.AND P6, PT, R42, R121.reuse, PT ;  /* 0x000000792a00720c */ /* 0x080fe20003fc6270 */
[----:B------:R-:W-:Y:S01]  /*111a0*/  MUFU.TANH R39, R39 ;  /* 0x0000002700277308 */ /* 0x000fe20000002400 */
[----:B-1----:R-:W-:Y:S01]  /*111b0*/  VIADD R44, R2, 0x59 ;  /* 0x00000059022c7836 */ /* 0x002fe20000000000 */
[----:B------:R-:W-:Y:S02]  /*111c0*/  I2FP.F32.U32 R42, R42 ;  /* 0x0000002a002a7245 */ /* 0x000fe40000201000 */
[----:B------:R-:W-:Y:S02]  /*111d0*/  FSEL R139, R33, -INF , !P1 ;  /* 0xff800000218b7808 */ /* 0x000fe40004800000 */
[----:B------:R-:W-:Y:S01]  /*111e0*/  ISETP.GE.AND P5, PT, R44, R120, PT ;  /* 0x000000782c00720c */ /* 0x000fe20003fa6270 */
[----:B------:R-:W-:Y:S01]  /*111f0*/  FFMA.FTZ R53, R0, R42, R53 ;  /* 0x0000002a00357223 */ /* 0x000fe20000010035 */
[----:B------:R-:W-:Y:S01]  /*11200*/  ISETP.GE.AND P2, PT, R44, R121, PT ;  /* 0x000000792c00720c */ /* 0x000fe20003f46270 */
[----:B------:R-:W1:Y:S01]  /*11210*/  MUFU.TANH R41, R41 ;  /* 0x0000002900297308 */ /* 0x000e620000002400 */
[----:B------:R-:W-:-:S02]  /*11220*/  I2FP.F32.U32 R44, R44 ;  /* 0x0000002c002c7245 */ /* 0x000fc40000201000 */
[----:B--2---:R-:W-:Y:S02]  /*11230*/  I2FP.F32.U32 R40, R48 ;  /* 0x0000003000287245 */ /* 0x004fe40000201000 */
[----:B------:R-:W-:Y:S01]  /*11240*/  FSEL R136, R49, -INF , !P3 ;  /* 0xff80000031887808 */ /* 0x000fe20005800000 */
[C---:B------:R-:W-:Y:S01]  /*11250*/  FFMA.FTZ R3, R0.reuse, R44, R3 ;  /* 0x0000002c00037223 */ /* 0x040fe20000010003 */
[----:B------:R-:W-:Y:S01]  /*11260*/  FSEL R165, R77, -INF , !P4 ;  /* 0xff8000004da57808 */ /* 0x000fe20006000000 */
[----:B------:R2:W3:Y:S01]  /*11270*/  MUFU.TANH R15, R38 ;  /* 0x00000026000f7308 */ /* 0x0004e20000002400 */
[CC--:B-----5:R-:W-:Y:S01]  /*11280*/  FFMA.FTZ R43, R0.reuse, R40.reuse, R43 ;  /* 0x00000028002b7223 */ /* 0x0e0fe2000001002b */
[----:B----4-:R-:W-:Y:S01]  /*11290*/  FFMA.FTZ R57, R0, R40, R57 ;  /* 0x0000002800397223 */ /* 0x010fe20000010039 */
[----:B------:R-:W-:Y:S01]  /*112a0*/  VIADD R40, R2, 0x68 ;  /* 0x0000006802287836 */ /* 0x000fe20000000000 */
[----:B------:R-:W-:Y:S01]  /*112b0*/  FSEL R135, R3, -INF , !P5 ;  /* 0xff80000003877808 */ /* 0x000fe20006800000 */
[----:B------:R-:W-:Y:S01]  /*112c0*/  FFMA.FTZ R37, R0, R44, R37 ;  /* 0x0000002c00257223 */ /* 0x000fe20000010025 */
[----:B------:R-:W-:-:S02]  /*112d0*/  ISETP.GE.AND P4, PT, R52, R121, PT ;  /* 0x000000793400720c */ /* 0x000fc40003f86270 */
[----:B------:R-:W-:Y:S01]  /*112e0*/  MUFU.TANH R35, R36 ;  /* 0x0000002400237308 */ /* 0x000fe20000002400 */
[----:B------:R-:W-:Y:S01]  /*112f0*/  ISETP.GE.AND P3, PT, R40, R120, PT ;  /* 0x000000782800720c */ /* 0x000fe20003f66270 */
[----:B-1----:R-:W-:Y:S01]  /*11300*/  FFMA.FTZ R41, R0, R42, R41 ;  /* 0x0000002a00297223 */ /* 0x002fe20000010029 */
[-C--:B------:R-:W-:Y:S02]  /*11310*/  ISETP.GE.AND P5, PT, R40, R121.reuse, PT ;  /* 0x000000792800720c */ /* 0x080fe40003fa6270 */
[----:B------:R-:W-:Y:S02]  /*11320*/  I2FP.F32.U32 R40, R40 ;  /* 0x0000002800287245 */ /* 0x000fe40000201000 */
[----:B------:R-:W-:Y:S01]  /*11330*/  ISETP.GE.AND P1, PT, R48, R121, PT ;  /* 0x000000793000720c */ /* 0x000fe20003f26270 */
[----:B------:R1:W4:Y:S01]  /*11340*/  MUFU.TANH R33, R34 ;  /* 0x0000002200217308 */ /* 0x0003220000002400 */
[----:B------:R-:W-:Y:S01]  /*11350*/  FSEL R154, R51, -INF , !P4 ;  /* 0xff800000339a7808 */ /* 0x000fe20006000000 */
[----:B--2---:R-:W-:Y:S01]  /*11360*/  VIADD R38, R2, 0x69 ;  /* 0x0000006902267836 */ /* 0x004fe20000000000 */
[----:B------:R-:W-:Y:S01]  /*11370*/  ISETP.GE.AND P4, PT, R48, R120, PT ;  /* 0x000000783000720c */ /* 0x000fe20003f86270 */
[CC--:B------:R-:W-:Y:S01]  /*11380*/  FFMA.FTZ R39, R0.reuse, R40.reuse, R39 ;  /* 0x0000002800277223 */ /* 0x0c0fe20000010027 */
[----:B------:R-:W-:Y:S01]  /*11390*/  FSEL R124, R57, -INF , !P1 ;  /* 0xff800000397c7808 */ /* 0x000fe20004800000 */
[----:B---3--:R-:W-:Y:S01]  /*113a0*/  FFMA.FTZ R58, R0, R40, R15 ;  /* 0x00000028003a7223 */ /* 0x008fe2000001000f */
[----:B------:R-:W-:Y:S01]  /*113b0*/  FSEL R67, R53, -INF , !P0 ;  /* 0xff80000035437808 */ /* 0x000fe20004000000 */
[----:B------:R-:W2:Y:S01]  /*113c0*/  MUFU.TANH R31, R31 ;  /* 0x0000001f001f7308 */ /* 0x000ea20000002400 */
[----:B------:R-:W-:-:S02]  /*113d0*/  FSEL R134, R37, -INF , !P2 ;  /* 0xff80000025867808 */ /* 0x000fc40005000000 */
[----:B------:R-:W-:Y:S02]  /*113e0*/  FSEL R125, R43, -INF , !P4 ;  /* 0xff8000002b7d7808 */ /* 0x000fe40006000000 */
[C---:B------:R-:W-:Y:S02]  /*113f0*/  ISETP.GE.AND P2, PT, R38.reuse, R120, PT ;  /* 0x000000782600720c */ /* 0x040fe40003f46270 */
[----:B------:R-:W-:Y:S01]  /*11400*/  ISETP.GE.AND P4, PT, R38, R121, PT ;  /* 0x000000792600720c */ /* 0x000fe20003f86270 */
[----:B------:R-:W-:Y:S01]  /*11410*/  MUFU.TANH R85, R85 ;  /* 0x0000005500557308 */ /* 0x000fe20000002400 */
[----:B-1----:R-:W-:Y:S01]  /*11420*/  VIADD R34, R2, 0x70 ;  /* 0x0000007002227836 */ /* 0x002fe20000000000 */
[----:B------:R-:W-:Y:S02]  /*11430*/  FSEL R65, R39, -INF , !P3 ;  /* 0xff80000027417808 */ /* 0x000fe40005800000 */
[----:B------:R-:W-:Y:S02]  /*11440*/  I2FP.F32.U32 R38, R38 ;  /* 0x0000002600267245 */ /* 0x000fe40000201000 */
[----:B------:R-:W-:-:S02]  /*11450*/  ISETP.GE.AND P1, PT, R34, R120, PT ;  /* 0x000000782200720c */ /* 0x000fc40003f26270 */
[-C--:B------:R-:W-:Y:S01]  /*11460*/  ISETP.GE.AND P0, PT, R34, R121.reuse, PT ;  /* 0x000000792200720c */ /* 0x080fe20003f06270 */
[----:B------:R1:W3:Y:S01]  /*11470*/  MUFU.TANH R3, R26 ;  /* 0x0000001a00037308 */ /* 0x0002e20000002400 */
[----:B------:R-:W-:Y:S01]  /*11480*/  I2FP.F32.U32 R34, R34 ;  /* 0x0000002200227245 */ /* 0x000fe20000201000 */
[CC--:B------:R-:W-:Y:S01]  /*11490*/  FFMA.FTZ R13, R0.reuse, R38.reuse, R13 ;  /* 0x00000026000d7223 */ /* 0x0c0fe2000001000d */
[----:B------:R-:W-:Y:S01]  /*114a0*/  FSEL R66, R41, -INF , !P6 ;  /* 0xff80000029427808 */ /* 0x000fe20007000000 */
[----:B----4-:R-:W-:Y:S01]  /*114b0*/  FFMA.FTZ R33, R0, R38, R33 ;  /* 0x0000002600217223 */ /* 0x010fe20000010021 */
[----:B------:R-:W-:Y:S01]  /*114c0*/  ISETP.GE.AND P6, PT, R2, R120, PT ;  /* 0x000000780200720c */ /* 0x000fe20003fc6270 */
[CC--:B------:R-:W-:Y:S01]  /*114d0*/  FFMA.FTZ R35, R0.reuse, R34.reuse, R35 ;  /* 0x0000002200237223 */ /* 0x0c0fe20000010023 */
[----:B--2---:R-:W-:Y:S01]  /*114e0*/  FFMA.FTZ R31, R0, R34, R31 ;  /* 0x00000022001f7223 */ /* 0x004fe2000001001f */
[----:B------:R2:W4:Y:S01]  /*114f0*/  MUFU.TANH R15, R24 ;  /* 0x00000018000f7308 */ /* 0x0005220000002400 */
[----:B------:R-:W-:-:S02]  /*11500*/  ISETP.GE.AND P3, PT, R2, R121, PT ;  /* 0x000000790200720c */ /* 0x000fc40003f66270 */
[----:B------:R-:W-:Y:S02]  /*11510*/  FSEL R48, R35, -INF , !P0 ;  /* 0xff80000023307808 */ /* 0x000fe40004000000 */
[----:B------:R-:W-:Y:S02]  /*11520*/  ISETP.NE.AND P0, PT, R61, 0x1, PT ;  /* 0x000000013d00780c */ /* 0x000fe40003f05270 */
[----:B------:R-:W-:Y:S01]  /*11530*/  FSEL R58, R58, -INF , !P5 ;  /* 0xff8000003a3a7808 */ /* 0x000fe20006800000 */
[----:B------:R-:W5:Y:S01]  /*11540*/  MUFU.TANH R37, R30 ;  /* 0x0000001e00257308 */ /* 0x000f620000002400 */
[----:B-1----:R-:W-:Y:S01]  /*11550*/  VIADD R26, R2, 0x71 ;  /* 0x00000071021a7836 */ /* 0x002fe20000000000 */
[----:B------:R-:W-:Y:S02]  /*11560*/  FSEL R59, R13, -INF , !P2 ;  /* 0xff8000000d3b7808 */ /* 0x000fe40005000000 */
[----:B------:R-:W-:Y:S02]  /*11570*/  FSEL R56, R33, -INF , !P4 ;  /* 0xff80000021387808 */ /* 0x000fe40006000000 */
[----:B------:R-:W-:-:S02]  /*11580*/  FSEL R57, R31, -INF , !P1 ;  /* 0xff8000001f397808 */ /* 0x000fc40004800000 */
[----:B------:R1:W5:Y:S01]  /*11590*/  MUFU.TANH R39, R18 ;  /* 0x0000001200277308 */ /* 0x0003620000002400 */
[----:B--2---:R-:W-:Y:S01]  /*115a0*/  I2FP.F32.U32 R24, R2 ;  /* 0x0000000200187245 */ /* 0x004fe20000201000 */
[----:B------:R-:W-:Y:S01]  /*115b0*/  VIADD R2, R2, 0x79 ;  /* 0x0000007902027836 */ /* 0x000fe20000000000 */
[----:B------:R-:W-:Y:S01]  /*115c0*/  BAR.SYNC.DEFER_BLOCKING 0x0 ;  /* 0x0000000000007b1d */ /* 0x000fe20000010000 */
[C---:B------:R-:W-:Y:S02]  /*115d0*/  ISETP.GE.AND P5, PT, R26.reuse, R120, PT ;  /* 0x000000781a00720c */ /* 0x040fe40003fa6270 */
[-C--:B------:R-:W-:Y:S01]  /*115e0*/  ISETP.GE.AND P2, PT, R26, R121.reuse, PT ;  /* 0x000000791a00720c */ /* 0x080fe20003f46270 */
[----:B------:R-:W-:Y:S01]  /*115f0*/  FFMA.FTZ R13, R0, R24, R47 ;  /* 0x00000018000d7223 */ /* 0x000fe2000001002f */
[C---:B------:R-:W-:Y:S02]  /*11600*/  ISETP.GE.AND P4, PT, R2.reuse, R120, PT ;  /* 0x000000780200720c */ /* 0x040fe40003f86270 */
[----:B------:R-:W-:-:S02]  /*11610*/  ISETP.GE.AND P1, PT, R2, R121, PT ;  /* 0x000000790200720c */ /* 0x000fc40003f26270 */
[----:B------:R-:W-:Y:S02]  /*11620*/  I2FP.F32.U32 R26, R26 ;  /* 0x0000001a001a7245 */ /* 0x000fe40000201000 */
[----:B------:R-:W-:Y:S02]  /*11630*/  I2FP.F32.U32 R2, R2 ;  /* 0x0000000200027245 */ /* 0x000fe40000201000 */
[----:B------:R-:W-:Y:S01]  /*11640*/  FSEL R13, R13, -INF , !P6 ;  /* 0xff8000000d0d7808 */ /* 0x000fe20007000000 */
[CC--:B---3--:R-:W-:Y:S01]  /*11650*/  FFMA.FTZ R3, R0.reuse, R26.reuse, R3 ;  /* 0x0000001a00037223 */ /* 0x0c8fe20000010003 */
[C---:B----4-:R-:W-:Y:S01]  /*11660*/  FFMA.FTZ R15, R0.reuse, R26, R15 ;  /* 0x0000001a000f7223 */ /* 0x050fe2000001000f */
[C---:B-1----:R-:W-:Y:S01]  /*11670*/  FFMA.FTZ R18, R0.reuse, R24, R85 ;  /* 0x0000001800127223 */ /* 0x042fe20000010055 */
[CC--:B-----5:R-:W-:Y:S01]  /*11680*/  FFMA.FTZ R37, R0.reuse, R2.reuse, R37 ;  /* 0x0000000200257223 */ /* 0x0e0fe20000010025 */
[----:B------:R-:W-:Y:S01]  /*11690*/  FFMA.FTZ R39, R0, R2, R39 ;  /* 0x0000000200277223 */ /* 0x000fe20000010027 */
[----:B------:R-:W-:-:S02]  /*116a0*/  FSEL R64, R3, -INF , !P5 ;  /* 0xff80000003407808 */ /* 0x000fc40006800000 */
        /* <DEDUP_REMOVED lines=17> */
.L_x_2214:
        /* <DEDUP_REMOVED lines=60> */
.L_x_2215:
        /* <DEDUP_REMOVED lines=81> */
.L_x_2217:
[----:B------:R3:W-:Y:S02]  /*12090*/  STS.128 [R155+0x8800], RZ ;  /* 0x008800ff9b007388 */ /* 0x0007e40000000c00 */
.L_x_2218:
[----:B------:R-:W-:Y:S05]  /*120a0*/  BSYNC.RECONVERGENT B0 ;  /* 0x0000000000007941 */ /* 0x000fea0003800200 */
.L_x_2216:
[----:B------:R-:W0:Y:S02]  /*120b0*/  LDGDEPBAR ;  /* 0x00000000000079af */ /* 0x000e240000000000 */
.L_x_2213:
[----:B--2---:R-:W-:Y:S01]  /*120c0*/  FMNMX3.FTZ R2, R13, R17, R29, !PT ;  /* 0x000000110d027276 */ /* 0x004fe2000781001d */
        /* <DEDUP_REMOVED lines=33> */
[----:B------:R-:W4:Y:S04]  /*122e0*/  SHFL.BFLY PT, R24, R31, 0x2, 0x1f ;  /* 0x0c401f001f187f89 */ /* 0x000f2800000e0000 */
[----:B------:R-:W5:Y:S04]  /*122f0*/  SHFL.BFLY PT, R15, R26, 0x2, 0x1f ;  /* 0x0c401f001a0f7f89 */ /* 0x000f6800000e0000 */
[----:B------:R-:W-:Y:S04]  /*12300*/  LDSM.16.MT88.4 R108, [R122+0x9000] ;  /* 0x009000007a6c783b */ /* 0x000fe80000004200 */
[----:B------:R-:W-:Y:S04]  /*12310*/  LDSM.16.MT88.4 R92, [R122+0xb000] ;  /* 0x00b000007a5c783b */ /* 0x000fe80000004200 */
[----:B------:R-:W-:Y:S01]  /*12320*/  LDSM.16.MT88.4 R76, [R122+0xd000] ;  /* 0x00d000007a4c783b */ /* 0x000fe20000004200 */
[----:B----4-:R-:W-:-:S02]  /*12330*/  FMNMX.FTZ R24, R31, R24, !PT ;  /* 0x000000181f187209 */ /* 0x010fc40007810000 */
[----:B-----5:R-:W-:-:S03]  /*12340*/  FMNMX.FTZ R15, R26, R15, !PT ;  /* 0x0000000f1a0f7209 */ /* 0x020fc60007810000 */
[----:B------:R-:W4:Y:S04]  /*12350*/  SHFL.BFLY PT, R3, R24, 0x1, 0x1f ;  /* 0x0c201f0018037f89 */ /* 0x000f2800000e0000 */
[----:B------:R-:W5:Y:S01]  /*12360*/  SHFL.BFLY PT, R2, R15, 0x1, 0x1f ;  /* 0x0c201f000f027f89 */ /* 0x000f6200000e0000 */
[----:B----4-:R-:W-:Y:S02]  /*12370*/  FMNMX.FTZ R3, R24, R3, !PT ;  /* 0x0000000318037209 */ /* 0x010fe40007810000 */
[----:B------:R-:W-:Y:S02]  /*12380*/  LEA R24, R143, R122, 0x1 ;  /* 0x0000007a8f187211 */ /* 0x000fe400078e08ff */
[----:B-----5:R-:W-:Y:S01]  /*12390*/  FMNMX.FTZ R2, R15, R2, !PT ;  /* 0x000000020f027209 */ /* 0x020fe20007810000 */
[C---:B--2---:R-:W-:Y:S01]  /*123a0*/  FMUL.FTZ R62, R3.reuse, UR10 ;  /* 0x0000000a033e7c20 */ /* 0x044fe20008410000 */
[----:B------:R-:W-:Y:S01]  /*123b0*/  FSETP.NEU.FTZ.AND P1, PT, R3, -INF , PT ;  /* 0xff8000000300780b */ /* 0x000fe20003f3d000 */
[----:B------:R-:W2:Y:S02]  /*123c0*/  LDSM.16.MT88.4 R100, [R24+0x9000] ;  /* 0x009000001864783b */ /* 0x000ea40000004200 */
[----:B------:R-:W-:Y:S01]  /*123d0*/  FMUL.FTZ R49, R2, UR10 ;  /* 0x0000000a02317c20 */ /* 0x000fe20008410000 */
[----:B------:R-:W-:Y:S01]  /*123e0*/  FSEL R62, R62, RZ, P1 ;  /* 0x000000ff3e3e7208 */ /* 0x000fe20000800000 */
[----:B------:R-:W4:Y:S01]  /*123f0*/  LDSM.16.MT88.4 R84, [R24+0xb000] ;  /* 0x00b000001854783b */ /* 0x000f220000004200 */
        /* <DEDUP_REMOVED lines=13> */
[----:B------:R-:W5:Y:S01]  /*124d0*/  LDSM.16.MT88.4 R4, [R24+0xd000] ;  /* 0x00d000001804783b */ /* 0x000f620000004200 */
[--C-:B------:R-:W-:Y:S01]  /*124e0*/  FFMA.FTZ R42, R11, UR10, -R62.reuse ;  /* 0x0000000a0b2a7c23 */ /* 0x100fe2000801083e */
[--C-:B-1----:R-:W-:Y:S01]  /*124f0*/  FFMA.FTZ R34, R9, UR10, -R62.reuse ;  /* 0x0000000a09227c23 */ /* 0x102fe2000801083e */
[--C-:B------:R-:W-:Y:S01]  /*12500*/  FFMA.FTZ R36, R10, UR10, -R49.reuse ;  /* 0x0000000a0a247c23 */ /* 0x100fe20008010831 */
[--C-:B------:R-:W-:Y:S01]  /*12510*/  FFMA.FTZ R31, R8, UR10, -R49.reuse ;  /* 0x0000000a081f7c23 */ /* 0x100fe20008010831 */
[--C-:B------:R-:W-:Y:S01]  /*12520*/  FFMA.FTZ R38, R12, UR10, -R49.reuse ;  /* 0x0000000a0c267c23 */ /* 0x100fe20008010831 */
[----:B------:R-:W1:Y:S01]  /*12530*/  LDSM.16.MT88.4 R8, [R24+0x9400] ;  /* 0x009400001808783b */ /* 0x000e620000004200 */
[----:B------:R-:W3:Y:S01]  /*12540*/  MUFU.EX2 R51, R51 ;  /* 0x0000003300337308 */ /* 0x000ee20000000800 */
[--C-:B------:R-:W-:Y:S01]  /*12550*/  FFMA.FTZ R35, R16, UR10, -R49.reuse ;  /* 0x0000000a10237c23 */ /* 0x100fe20008010831 */
[--C-:B------:R-:W-:Y:S01]  /*12560*/  FFMA.FTZ R33, R27, UR10, -R62.reuse ;  /* 0x0000000a1b217c23 */ /* 0x100fe2000801083e */
[----:B------:R-:W1:Y:S01]  /*12570*/  LDSM.16.MT88.4 R12, [R122+0x9400] ;  /* 0x009400007a0c783b */ /* 0x000e620000004200 */
        /* <DEDUP_REMOVED lines=10> */
[----:B------:R-:W-:Y:S01]  /*12620*/  LDSM.16.MT88.4 R20, [R24+0x9800] ;  /* 0x009800001814783b */ /* 0x000fe20000004200 */
        /* <DEDUP_REMOVED lines=27> */
[----:B------:R-:W-:-:S06]  /*127e0*/  FFMA.FTZ R57, R57, UR10, -R62 ;  /* 0x0000000a39397c23 */ /* 0x000fcc000801083e */
[----:B------:R-:W2:Y:S01]  /*127f0*/  MUFU.EX2 R40, R40 ;  /* 0x0000002800287308 */ /* 0x000ea20000000800 */
[----:B---3--:R-:W-:Y:S01]  /*12800*/  F2FP.F16.F32.PACK_AB R69, R45, R54 ;  /* 0x000000362d45723e */ /* 0x008fe200000000ff */
[----:B------:R-:W-:-:S06]  /*12810*/  FADD.FTZ R54, R54, R45 ;  /* 0x0000002d36367221 */ /* 0x000fcc0000010000 */
[----:B------:R-:W-:Y:S08]  /*12820*/  MUFU.EX2 R42, R42 ;  /* 0x0000002a002a7308 */ /* 0x000ff00000000800 */
[----:B------:R-:W3:Y:S01]  /*12830*/  MUFU.EX2 R39, R39 ;  /* 0x0000002700277308 */ /* 0x000ee20000000800 */
[----:B--2---:R-:W-:Y:S01]  /*12840*/  F2FP.F16.F32.PACK_AB R71, R40, R43 ;  /* 0x0000002b2847723e */ /* 0x004fe200000000ff */
        /* <DEDUP_REMOVED lines=8> */
[----:B------:R-:W2:Y:S01]  /*128d0*/  MUFU.EX2 R35, R35 ;  /* 0x0000002300237308 */ /* 0x000ea20000000800 */
[C---:B------:R-:W-:Y:S07]  /*128e0*/  HMMA.16816.F32 R96, R68.reuse, R92, RZ ;  /* 0x0000005c4460723c */ /* 0x040fee00000018ff */
[----:B------:R-:W-:Y:S01]  /*128f0*/  MUFU.EX2 R36, R36 ;  /* 0x0000002400247308 */ /* 0x000fe20000000800 */
[C---:B----4-:R-:W-:Y:S07]  /*12900*/  HMMA.16816.F32 R88, R68.reuse, R84, RZ ;  /* 0x000000544458723c */ /* 0x050fee00000018ff */
[----:B------:R-:W4:Y:S01]  /*12910*/  MUFU.EX2 R31, R31 ;  /* 0x0000001f001f7308 */ /* 0x000f220000000800 */
[C---:B------:R-:W-:Y:S07]  /*12920*/  HMMA.16816.F32 R80, R68.reuse, R76, RZ ;  /* 0x0000004c4450723c */ /* 0x040fee00000018ff */
[----:B------:R-:W-:Y:S01]  /*12930*/  MUFU.EX2 R33, R33 ;  /* 0x0000002100217308 */ /* 0x000fe20000000800 */
[C---:B------:R-:W-:Y:S07]  /*12940*/  HMMA.16816.F32 R108, R68.reuse, R110, RZ ;  /* 0x0000006e446c723c */ /* 0x040fee00000018ff */
[----:B------:R-:W1:Y:S01]  /*12950*/  MUFU.EX2 R30, R30 ;  /* 0x0000001e001e7308 */ /* 0x000e620000000800 */
[C---:B------:R-:W-:Y:S07]  /*12960*/  HMMA.16816.F32 R92, R68.reuse, R94, RZ ;  /* 0x0000005e445c723c */ /* 0x040fee00000018ff */
[----:B------:R-:W-:Y:S01]  /*12970*/  MUFU.EX2 R29, R29 ;  /* 0x0000001d001d7308 */ /* 0x000fe20000000800 */
[C---:B------:R-:W-:Y:S07]  /*12980*/  HMMA.16816.F32 R84, R68.reuse, R86, RZ ;  /* 0x000000564454723c */ /* 0x040fee00000018ff */
[----:B------:R-:W-:Y:S01]  /*12990*/  MUFU.EX2 R26, R26 ;  /* 0x0000001a001a7308 */ /* 0x000fe20000000800 */
[C---:B------:R-:W-:Y:S07]  /*129a0*/  HMMA.16816.F32 R76, R68.reuse, R78, RZ ;  /* 0x0000004e444c723c */ /* 0x040fee00000018ff */
[----:B------:R-:W-:Y:S01]  /*129b0*/  MUFU.EX2 R32, R32 ;  /* 0x0000002000207308 */ /* 0x000fe20000000800 */
[----:B-----5:R-:W-:Y:S01]  /*129c0*/  HMMA.16816.F32 R72, R68, R4, RZ ;  /* 0x000000044448723c */ /* 0x020fe200000018ff */
[----:B---3--:R-:W-:-:S02]  /*129d0*/  F2FP.F16.F32.PACK_AB R4, R39, R42 ;  /* 0x0000002a2704723e */ /* 0x008fc400000000ff */
[----:B--2---:R-:W-:Y:S01]  /*129e0*/  F2FP.F16.F32.PACK_AB R5, R35, R38 ;  /* 0x000000262305723e */ /* 0x004fe200000000ff */
[----:B------:R-:W-:-:S03]  /*129f0*/  FADD.FTZ R38, R38, R43 ;  /* 0x0000002b26267221 */ /* 0x000fc60000010000 */
[----:B------:R-:W2:Y:S01]  /*12a00*/  MUFU.EX2 R27, R27 ;  /* 0x0000001b001b7308 */ /* 0x000ea20000000800 */
[----:B------:R-:W-:Y:S01]  /*12a10*/  HMMA.16816.F32 R68, R68, R6, RZ ;  /* 0x000000064444723c */ /* 0x000fe200000018ff */
[----:B------:R-:W-:Y:S01]  /*12a20*/  F2FP.F16.F32.PACK_AB R6, R34, R37 ;  /* 0x000000252206723e */ /* 0x000fe200000000ff */
[----:B------:R-:W-:Y:S01]  /*12a30*/  FADD.FTZ R35, R35, R38 ;  /* 0x0000002623237221 */ /* 0x000fe20000010000 */
[----:B----4-:R-:W-:-:S03]  /*12a40*/  F2FP.F16.F32.PACK_AB R7, R31, R36 ;  /* 0x000000241f07723e */ /* 0x010fc600000000ff */
[----:B------:R-:W-:Y:S01]  /*12a50*/  FADD.FTZ R36, R36, R35 ;  /* 0x0000002324247221 */ /* 0x000fe20000010000 */
[----:B------:R-:W-:Y:S03]  /*12a60*/  MUFU.EX2 R28, R28 ;  /* 0x0000001c001c7308 */ /* 0x000fe60000000800 */
[----:B-1----:R-:W-:Y:S01]  /*12a70*/  HMMA.16816.F32 R104, R4, R8, R104 ;  /* 0x000000080468723c */ /* 0x002fe20000001868 */
[----:B------:R-:W-:-:S04]  /*12a80*/  FADD.FTZ R31, R31, R36 ;  /* 0x000000241f1f7221 */ /* 0x000fc80000010000 */
[----:B------:R-:W1:Y:S03]  /*12a90*/  MUFU.EX2 R25, R25 ;  /* 0x0000001900197308 */ /* 0x000e660000000800 */
        /* <DEDUP_REMOVED lines=13> */
[C---:B---3--:R-:W-:Y:S05]  /*12b70*/  HMMA.16816.F32 R88, R4.reuse, R8, R88 ;  /* 0x000000080458723c */ /* 0x048fea0000001858 */
[----:B------:R-:W3:Y:S03]  /*12b80*/  MUFU.EX2 R132, R132 ;  /* 0x0000008400847308 */ /* 0x000ee60000000800 */
[C---:B------:R-:W-:Y:S01]  /*12b90*/  HMMA.16816.F32 R84, R4.reuse, R10, R84 ;  /* 0x0000000a0454723c */ /* 0x040fe20000001854 */
[----:B------:R-:W2:Y:S04]  /*12ba0*/  LDSM.16.MT88.4 R8, [R24+0xd400] ;  /* 0x00d400001808783b */ /* 0x000ea80000004200 */
        /* <DEDUP_REMOVED lines=17> */
[----:B-1----:R-:W-:Y:S01]  /*12cc0*/  F2FP.F16.F32.PACK_AB R7, R25, R28 ;  /* 0x0000001c1907723e */ /* 0x002fe200000000ff */
[----:B------:R-:W-:Y:S02]  /*12cd0*/  FADD.FTZ R27, R27, R32 ;  /* 0x000000201b1b7221 */ /* 0x000fe40000010000 */
[----:B------:R-:W1:Y:S02]  /*12ce0*/  MUFU.EX2 R162, R162 ;  /* 0x000000a200a27308 */ /* 0x000e640000000800 */
[----:B------:R-:W-:-:S02]  /*12cf0*/  FADD.FTZ R28, R28, R27 ;  /* 0x0000001b1c1c7221 */ /* 0x000fc40000010000 */
[C---:B------:R-:W-:Y:S02]  /*12d00*/  HMMA.16816.F32 R104, R4.reuse, R20, R104 ;  /* 0x000000140468723c */ /* 0x040fe40000001868 */
[----:B------:R-:W-:Y:S02]  /*12d10*/  FADD.FTZ R28, R25, R28 ;  /* 0x0000001c191c7221 */ /* 0x000fe40000010000 */
[----:B------:R-:W-:Y:S04]  /*12d20*/  MUFU.EX2 R163, R163 ;  /* 0x000000a300a37308 */ /* 0x000fe80000000800 */
[C---:B------:R-:W-:Y:S01]  /*12d30*/  HMMA.16816.F32 R100, R4.reuse, R22, R100 ;  /* 0x000000160464723c */ /* 0x040fe20000001864 */
[----:B------:R-:W-:Y:S03]  /*12d40*/  LDSM.16.MT88.4 R20, [R24+0xa000] ;  /* 0x00a000001814783b */ /* 0x000fe60000004200 */
[----:B------:R-:W1:Y:S04]  /*12d50*/  MUFU.EX2 R160, R160 ;  /* 0x000000a000a07308 */ /* 0x000e680000000800 */
[C---:B------:R-:W-:Y:S04]  /*12d60*/  HMMA.16816.F32 R96, R4.reuse, R16, R96 ;  /* 0x000000100460723c */ /* 0x040fe80000001860 */
[----:B------:R-:W-:Y:S04]  /*12d70*/  MUFU.EX2 R154, R154 ;  /* 0x0000009a009a7308 */ /* 0x000fe80000000800 */
[C---:B------:R-:W-:Y:S01]  /*12d80*/  HMMA.16816.F32 R92, R4.reuse, R18, R92 ;  /* 0x00000012045c723c */ /* 0x040fe2000000185c */
[----:B------:R-:W-:Y:S03]  /*12d90*/  LDSM.16.MT88.4 R16, [R122+0xbc00] ;  /* 0x00bc00007a10783b */ /* 0x000fe60000004200 */
[----:B------:R-:W-:Y:S04]  /*12da0*/  MUFU.EX2 R134, R134 ;  /* 0x0000008600867308 */ /* 0x000fe80000000800 */
[C---:B--2---:R-:W-:Y:S04]  /*12db0*/  HMMA.16816.F32 R112, R4.reuse, R8, R112 ;  /* 0x000000080470723c */ /* 0x044fe80000001870 */
[----:B------:R-:W-:Y:S04]  /*12dc0*/  MUFU.EX2 R67, R67 ;  /* 0x0000004300437308 */ /* 0x000fe80000000800 */
[C---:B------:R-:W-:Y:S01]  /*12dd0*/  HMMA.16816.F32 R108, R4.reuse, R10, R108 ;  /* 0x0000000a046c723c */ /* 0x040fe2000000186c */
[----:B------:R-:W2:Y:S03]  /*12de0*/  LDSM.16.MT88.4 R8, [R24+0xb800] ;  /* 0x00b800001808783b */ /* 0x000ea60000004200 */
[----:B------:R-:W-:Y:S04]  /*12df0*/  MUFU.EX2 R59, R59 ;  /* 0x0000003b003b7308 */ /* 0x000fe80000000800 */
[C---:B------:R-:W-:Y:S04]  /*12e00*/  HMMA.16816.F32 R80, R4.reuse, R12, R80 ;  /* 0x0000000c0450723c */ /* 0x040fe80000001850 */
[----:B------:R-:W-:Y:S04]  /*12e10*/  MUFU.EX2 R66, R66 ;  /* 0x0000004200427308 */ /* 0x000fe80000000800 */
[C---:B------:R-:W-:Y:S01]  /*12e20*/  HMMA.16816.F32 R76, R4.reuse, R14, R76 ;  /* 0x0000000e044c723c */ /* 0x040fe2000000184c */
[----:B------:R-:W-:Y:S03]  /*12e30*/  LDSM.16.MT88.4 R12, [R122+0x9c00] ;  /* 0x009c00007a0c783b */ /* 0x000fe60000004200 */
[----:B------:R-:W-:Y:S04]  /*12e40*/  MUFU.EX2 R58, R58 ;  /* 0x0000003a003a7308 */ /* 0x000fe80000000800 */
[C---:B--2---:R-:W-:Y:S08]  /*12e50*/  HMMA.16816.F32 R88, R4.reuse, R8, R88 ;  /* 0x000000080458723c */ /* 0x044ff00000001858 */
[C---:B------:R-:W-:Y:S01]  /*12e60*/  HMMA.16816.F32 R84, R4.reuse, R10, R84 ;  /* 0x0000000a0454723c */ /* 0x040fe20000001854 */
[----:B------:R-:W2:Y:S07]  /*12e70*/  LDSM.16.MT88.4 R8, [R24+0xd800] ;  /* 0x00d800001808783b */ /* 0x000eae0000004200 */
[C---:B--2---:R-:W-:Y:S08]  /*12e80*/  HMMA.16816.F32 R72, R4.reuse, R8, R72 ;  /* 0x000000080448723c */ /* 0x044ff00000001848 */
[----:B------:R-:W-:Y:S01]  /*12e90*/  HMMA.16816.F32 R68, R4, R10, R68 ;  /* 0x0000000a0444723c */ /* 0x000fe20000001844 */
[----:B------:R-:W2:Y:S01]  /*12ea0*/  LDSM.16.MT88.4 R8, [R24+0x9c00] ;  /* 0x009c00001808783b */ /* 0x000ea20000004200 */
[----:B----4-:R-:W-:-:S02]  /*12eb0*/  F2FP.F16.F32.PACK_AB R4, R128, R131 ;  /* 0x000000838004723e */ /* 0x010fc400000000ff */
[----:B---3--:R-:W-:Y:S01]  /*12ec0*/  F2FP.F16.F32.PACK_AB R5, R132, R133 ;  /* 0x000000858405723e */ /* 0x008fe200000000ff */
        /* <DEDUP_REMOVED lines=17> */
[----:B------:R-:W-:Y:S07]  /*12fe0*/  LDSM.16.MT88.4 R12, [R122+0xe000] ;  /* 0x00e000007a0c783b */ /* 0x000fee0000004200 */
[C---:B--2---:R-:W-:Y:S08]  /*12ff0*/  HMMA.16816.F32 R88, R4.reuse, R8, R88 ;  /* 0x000000080458723c */ /* 0x044ff00000001858 */
[C---:B------:R-:W-:Y:S01]  /*13000*/  HMMA.16816.F32 R84, R4.reuse, R10, R84 ;  /* 0x0000000a0454723c */ /* 0x040fe20000001854 */
[----:B------:R-:W2:Y:S07]  /*13010*/  LDSM.16.MT88.4 R8, [R24+0xdc00] ;  /* 0x00dc00001808783b */ /* 0x000eae0000004200 */
[C---:B--2---:R-:W-:Y:S08]  /*13020*/  HMMA.16816.F32 R72, R4.reuse, R8, R72 ;  /* 0x000000080448723c */ /* 0x044ff00000001848 */
[----:B------:R-:W-:Y:S01]  /*13030*/  HMMA.16816.F32 R68, R4, R10, R68 ;  /* 0x0000000a0444723c */ /* 0x000fe20000001844 */
[----:B------:R-:W2:Y:S01]  /*13040*/  LDSM.16.MT88.4 R8, [R122+0xa000] ;  /* 0x00a000007a08783b */ /* 0x000ea20000004200 */
[----:B------:R-:W-:-:S02]  /*13050*/  F2FP.F16.F32.PACK_AB R4, R158, R159 ;  /* 0x0000009f9e04723e */ /* 0x000fc400000000ff */
[----:B-1----:R-:W-:Y:S01]  /*13060*/  F2FP.F16.F32.PACK_AB R5, R162, R161 ;  /* 0x000000a1a205723e */ /* 0x002fe200000000ff */
[----:B------:R-:W-:Y:S01]  /*13070*/  FADD.FTZ R161, R161, R130 ;  /* 0x00000082a1a17221 */ /* 0x000fe20000010000 */
[----:B------:R-:W-:Y:S02]  /*13080*/  F2FP.F16.F32.PACK_AB R6, R143, R156 ;  /* 0x0000009c8f06723e */ /* 0x000fe400000000ff */
[----:B------:R-:W-:Y:S01]  /*13090*/  F2FP.F16.F32.PACK_AB R7, R160, R163 ;  /* 0x000000a3a007723e */ /* 0x000fe200000000ff */
[----:B------:R-:W-:-:S04]  /*130a0*/  FADD.FTZ R162, R162, R161 ;  /* 0x000000a1a2a27221 */ /* 0x000fc80000010000 */
[----:B------:R-:W-:Y:S02]  /*130b0*/  FADD.FTZ R163, R163, R162 ;  /* 0x000000a2a3a37221 */ /* 0x000fe40000010000 */
[C---:B------:R-:W-:Y:S01]  /*130c0*/  HMMA.16816.F32 R104, R4.reuse, R20, R104 ;  /* 0x000000140468723c */ /* 0x040fe20000001868 */
[--C-:B------:R-:W-:Y:S01]  /*130d0*/  FFMA.FTZ R20, R135, UR10, -R62.reuse ;  /* 0x0000000a87147c23 */ /* 0x100fe2000801083e */
[--C-:B------:R-:W-:Y:S01]  /*130e0*/  FFMA.FTZ R21, R139, UR10, -R62.reuse ;  /* 0x0000000a8b157c23 */ /* 0x100fe2000801083e */
[----:B------:R-:W-:Y:S01]  /*130f0*/  FFMA.FTZ R135, R138, UR10, -R49 ;  /* 0x0000000a8a877c23 */ /* 0x000fe20008010831 */
[--C-:B------:R-:W-:Y:S01]  /*13100*/  FFMA.FTZ R138, R125, UR10, -R62.reuse ;  /* 0x0000000a7d8a7c23 */ /* 0x100fe2000801083e */
[----:B------:R-:W-:Y:S02]  /*13110*/  FADD.FTZ R163, R160, R163 ;  /* 0x000000a3a0a37221 */ /* 0x000fe40000010000 */
        /* <DEDUP_REMOVED lines=10> */
[--C-:B------:R-:W-:Y:S01]  /*131c0*/  FFMA.FTZ R64, R55, UR10, -R62.reuse ;  /* 0x0000000a37407c23 */ /* 0x100fe2000801083e */
[----:B------:R-:W-:Y:S01]  /*131d0*/  FFMA.FTZ R62, R53, UR10, -R62 ;  /* 0x0000000a353e7c23 */ /* 0x000fe2000801083e */
[----:B------:R-:W-:-:S04]  /*131e0*/  FFMA.FTZ R55, R47, UR10, -R49 ;  /* 0x0000000a2f377c23 */ /* 0x000fc80008010831 */
[----:B------:R-:W1:Y:S01]  /*131f0*/  MUFU.EX2 R22, R22 ;  /* 0x0000001600167308 */ /* 0x000e620000000800 */
[C---:B------:R-:W-:Y:S01]  /*13200*/  HMMA.16816.F32 R92, R4.reuse, R18, R92 ;  /* 0x00000012045c723c */ /* 0x040fe2000000185c */
[----:B------:R-:W-:Y:S06]  /*13210*/  LDSM.16.MT88.4 R16, [R122+0xc400] ;  /* 0x00c400007a10783b */ /* 0x000fec0000004200 */
[----:B------:R-:W-:Y:S01]  /*13220*/  MUFU.EX2 R23, R23 ;  /* 0x0000001700177308 */ /* 0x000fe20000000800 */
[C---:B--2---:R-:W-:Y:S07]  /*13230*/  HMMA.16816.F32 R112, R4.reuse, R8, R112 ;  /* 0x000000080470723c */ /* 0x044fee0000001870 */
[----:B------:R-:W2:Y:S01]  /*13240*/  MUFU.EX2 R135, R135 ;  /* 0x0000008700877308 */ /* 0x000ea20000000800 */
[C---:B------:R-:W-:Y:S01]  /*13250*/  HMMA.16816.F32 R108, R4.reuse, R10, R108 ;  /* 0x0000000a046c723c */ /* 0x040fe2000000186c */
[----:B------:R-:W3:Y:S06]  /*13260*/  LDSM.16.MT88.4 R8, [R24+0xc000] ;  /* 0x00c000001808783b */ /* 0x000eec0000004200 */
[----:B------:R-:W4:Y:S01]  /*13270*/  MUFU.EX2 R137, R137 ;  /* 0x0000008900897308 */ /* 0x000f220000000800 */
[C---:B------:R-:W-:Y:S07]  /*13280*/  HMMA.16816.F32 R80, R4.reuse, R12, R80 ;  /* 0x0000000c0450723c */ /* 0x040fee0000001850 */
[----:B------:R-:W5:Y:S01]  /*13290*/  MUFU.EX2 R138, R138 ;  /* 0x0000008a008a7308 */ /* 0x000f620000000800 */
[C---:B------:R-:W-:Y:S01]  /*132a0*/  HMMA.16816.F32 R76, R4.reuse, R14, R76 ;  /* 0x0000000e044c723c */ /* 0x040fe2000000184c */
[----:B------:R-:W-:Y:S06]  /*132b0*/  LDSM.16.MT88.4 R12, [R122+0xa400] ;  /* 0x00a400007a0c783b */ /* 0x000fec0000004200 */
[----:B------:R-:W-:Y:S08]  /*132c0*/  MUFU.EX2 R136, R136 ;  /* 0x0000008800887308 */ /* 0x000ff00000000800 */
[----:B------:R-:W5:Y:S08]  /*132d0*/  MUFU.EX2 R65, R65 ;  /* 0x0000004100417308 */ /* 0x000f700000000800 */
[----:B------:R-:W-:Y:S01]  /*132e0*/  MUFU.EX2 R45, R124 ;  /* 0x0000007c002d7308 */ /* 0x000fe20000000800 */
[C---:B---3--:R-:W-:Y:S07]  /*132f0*/  HMMA.16816.F32 R88, R4.reuse, R8, R88 ;  /* 0x000000080458723c */ /* 0x048fee0000001858 */
[----:B------:R-:W-:Y:S01]  /*13300*/  MUFU.EX2 R47, R62 ;  /* 0x0000003e002f7308 */ /* 0x000fe20000000800 */
[C---:B------:R-:W-:Y:S01]  /*13310*/  HMMA.16816.F32 R84, R4.reuse, R10, R84 ;  /* 0x0000000a0454723c */ /* 0x040fe20000001854 */
[----:B------:R-:W3:Y:S07]  /*13320*/  LDSM.16.MT88.4 R8, [R24+0xe000] ;  /* 0x00e000001808783b */ /* 0x000eee0000004200 */
[C---:B---3--:R-:W-:Y:S08]  /*13330*/  HMMA.16816.F32 R72, R4.reuse, R8, R72 ;  /* 0x000000080448723c */ /* 0x048ff00000001848 */
[----:B------:R-:W-:Y:S01]  /*13340*/  HMMA.16816.F32 R68, R4, R10, R68 ;  /* 0x0000000a0444723c */ /* 0x000fe20000001844 */
[----:B------:R-:W3:Y:S01]  /*13350*/  LDSM.16.MT88.4 R8, [R24+0xa400] ;  /* 0x00a400001808783b */ /* 0x000ee20000004200 */
[----:B-1----:R-:W-:-:S02]  /*13360*/  F2FP.F16.F32.PACK_AB R4, R21, R22 ;  /* 0x000000161504723e */ /* 0x002fc400000000ff */
[C---:B--2---:R-:W-:Y:S01]  /*13370*/  F2FP.F16.F32.PACK_AB R5, R135.reuse, R154 ;  /* 0x0000009a8705723e */ /* 0x044fe200000000ff */
[----:B------:R-:W-:Y:S01]  /*13380*/  FADD.FTZ R154, R154, R163 ;  /* 0x000000a39a9a7221 */ /* 0x000fe20000010000 */
[----:B------:R-:W-:Y:S02]  /*13390*/  F2FP.F16.F32.PACK_AB R6, R20, R23 ;  /* 0x000000171406723e */ /* 0x000fe400000000ff */
[----:B----4-:R-:W-:Y:S01]  /*133a0*/  F2FP.F16.F32.PACK_AB R7, R134, R137 ;  /* 0x000000898607723e */ /* 0x010fe200000000ff */
[----:B------:R-:W-:-:S04]  /*133b0*/  FADD.FTZ R154, R135, R154 ;  /* 0x0000009a879a7221 */ /* 0x000fc80000010000 */
[----:B------:R-:W-:Y:S01]  /*133c0*/  FADD.FTZ R137, R137, R154 ;  /* 0x0000009a89897221 */ /* 0x000fe20000010000 */
[----:B------:R-:W-:Y:S01]  /*133d0*/  IADD3 R154, PT, PT, R122, 0x9000, RZ ;  /* 0x000090007a9a7810 */ /* 0x000fe20007ffe0ff */
[----:B------:R-:W-:Y:S02]  /*133e0*/  HMMA.16816.F32 R112, R4, R12, R112 ;  /* 0x0000000c0470723c */ /* 0x000fe40000001870 */
[----:B------:R-:W-:-:S06]  /*133f0*/  FADD.FTZ R134, R134, R137 ;  /* 0x0000008986867221 */ /* 0x000fcc0000010000 */
[C---:B------:R-:W-:Y:S01]  /*13400*/  HMMA.16816.F32 R108, R4.reuse, R14, R108 ;  /* 0x0000000e046c723c */ /* 0x040fe2000000186c */
[----:B------:R-:W1:Y:S07]  /*13410*/  LDSM.16.MT88.4 R12, [R122+0xe400] ;  /* 0x00e400007a0c783b */ /* 0x000e6e0000004200 */
[C---:B------:R-:W-:Y:S08]  /*13420*/  HMMA.16816.F32 R96, R4.reuse, R16, R96 ;  /* 0x000000100460723c */ /* 0x040ff00000001860 */
[C---:B------:R-:W-:Y:S01]  /*13430*/  HMMA.16816.F32 R92, R4.reuse, R18, R92 ;  /* 0x00000012045c723c */ /* 0x040fe2000000185c */
[----:B------:R-:W-:Y:S07]  /*13440*/  LDSM.16.MT88.4 R16, [R122+0xc800] ;  /* 0x00c800007a10783b */ /* 0x000fee0000004200 */
[C---:B---3--:R-:W-:Y:S08]  /*13450*/  HMMA.16816.F32 R104, R4.reuse, R8, R104 ;  /* 0x000000080468723c */ /* 0x048ff00000001868 */
        /* <DEDUP_REMOVED lines=8> */
[C---:B-1----:R-:W-:Y:S08]  /*134e0*/  HMMA.16816.F32 R72, R4.reuse, R8, R72 ;  /* 0x000000080448723c */ /* 0x042ff00000001848 */
[----:B------:R-:W-:Y:S01]  /*134f0*/  HMMA.16816.F32 R68, R4, R10, R68 ;  /* 0x0000000a0444723c */ /* 0x000fe20000001844 */
[----:B------:R-:W1:Y:S01]  /*13500*/  LDSM.16.MT88.4 R8, [R24+0xa800] ;  /* 0x00a800001808783b */ /* 0x000e620000004200 */
[----:B------:R-:W-:Y:S01]  /*13510*/  FFMA.FTZ R6, R56, UR10, -R49 ;  /* 0x0000000a38067c23 */ /* 0x000fe20008010831 */
[----:B------:R-:W-:Y:S01]  /*13520*/  FADD.FTZ R5, R52, R51 ;  /* 0x0000003334057221 */ /* 0x000fe20000010000 */
[----:B-----5:R-:W-:Y:S01]  /*13530*/  F2FP.F16.F32.PACK_AB R4, R67, R138 ;  /* 0x0000008a4304723e */ /* 0x020fe200000000ff */
[----:B------:R-:W-:Y:S01]  /*13540*/  FFMA.FTZ R56, R48, UR10, -R49 ;  /* 0x0000000a30387c23 */ /* 0x000fe20008010831 */
[----:B------:R2:W3:Y:S01]  /*13550*/  MUFU.EX2 R53, R6 ;  /* 0x0000000600357308 */ /* 0x0004e20000000800 */
[----:B------:R-:W-:Y:S01]  /*13560*/  FADD.FTZ R52, R50, R5 ;  /* 0x0000000532347221 */ /* 0x000fe20000010000 */
[----:B------:R-:W-:Y:S01]  /*13570*/  F2FP.F16.F32.PACK_AB R5, R66, R65 ;  /* 0x000000414205723e */ /* 0x000fe200000000ff */
[--C-:B------:R-:W-:Y:S01]  /*13580*/  FFMA.FTZ R48, R46, UR10, -R49.reuse ;  /* 0x0000000a2e307c23 */ /* 0x100fe20008010831 */
[----:B------:R-:W-:Y:S01]  /*13590*/  FFMA.FTZ R51, R44, UR10, -R49 ;  /* 0x0000000a2c337c23 */ /* 0x000fe20008010831 */
[----:B------:R-:W-:-:S03]  /*135a0*/  FADD.FTZ R65, R65, R134 ;  /* 0x0000008641417221 */ /* 0x000fc60000010000 */
[----:B------:R4:W5:Y:S01]  /*135b0*/  MUFU.EX2 R46, R57 ;  /* 0x00000039002e7308 */ /* 0x0009620000000800 */
[----:B------:R-:W-:-:S07]  /*135c0*/  FADD.FTZ R65, R66, R65 ;  /* 0x0000004142417221 */ /* 0x000fce0000010000 */
[----:B------:R-:W-:Y:S01]  /*135d0*/  MUFU.EX2 R44, R64 ;  /* 0x00000040002c7308 */ /* 0x000fe20000000800 */
[----:B--2---:R-:W-:Y:S02]  /*135e0*/  F2FP.F16.F32.PACK_AB R6, R59, R136 ;  /* 0x000000883b06723e */ /* 0x004fe400000000ff */
[----:B---3--:R-:W-:Y:S01]  /*135f0*/  F2FP.F16.F32.PACK_AB R7, R53, R58 ;  /* 0x0000003a3507723e */ /* 0x008fe200000000ff */
[----:B------:R-:W-:-:S04]  /*13600*/  FADD.FTZ R58, R58, R65 ;  /* 0x000000413a3a7221 */ /* 0x000fc80000010000 */
[----:B------:R-:W-:Y:S01]  /*13610*/  MUFU.EX2 R50, R56 ;  /* 0x0000003800327308 */ /* 0x000fe20000000800 */
[----:B----4-:R-:W-:Y:S01]  /*13620*/  FADD.FTZ R57, R41, R52 ;  /* 0x0000003429397221 */ /* 0x010fe20000010000 */
[----:B------:R-:W-:Y:S01]  /*13630*/  HMMA.16816.F32 R112, R4, R12, R112 ;  /* 0x0000000c0470723c */ /* 0x000fe20000001870 */
[----:B------:R-:W-:Y:S02]  /*13640*/  FADD.FTZ R53, R53, R58 ;  /* 0x0000003a35357221 */ /* 0x000fe40000010000 */
[----:B------:R-:W-:-:S03]  /*13650*/  FADD.FTZ R42, R42, R57 ;  /* 0x000000392a2a7221 */ /* 0x000fc60000010000 */
[----:B------:R-:W2:Y:S01]  /*13660*/  MUFU.EX2 R49, R55 ;  /* 0x0000003700317308 */ /* 0x000ea20000000800 */
[----:B------:R-:W-:Y:S01]  /*13670*/  FADD.FTZ R42, R39, R42 ;  /* 0x0000002a272a7221 */ /* 0x000fe20000010000 */
[----:B------:R-:W-:Y:S01]  /*13680*/  HMMA.16816.F32 R108, R4, R14, R108 ;  /* 0x0000000e046c723c */ /* 0x000fe2000000186c */
[----:B------:R-:W3:Y:S02]  /*13690*/  LDSM.16.MT88.4 R12, [R24+0xc800] ;  /* 0x00c80000180c783b */ /* 0x000ee40000004200 */
[----:B------:R-:W-:-:S03]  /*136a0*/  FADD.FTZ R37, R37, R42 ;  /* 0x0000002a25257221 */ /* 0x000fc60000010000 */
[----:B------:R-:W-:Y:S01]  /*136b0*/  MUFU.EX2 R48, R48 ;  /* 0x0000003000307308 */ /* 0x000fe20000000800 */
[----:B------:R-:W-:Y:S01]  /*136c0*/  FADD.FTZ R34, R34, R37 ;  /* 0x0000002522227221 */ /* 0x000fe20000010000 */
[----:B-1----:R-:W-:Y:S03]  /*136d0*/  HMMA.16816.F32 R104, R4, R8, R104 ;  /* 0x000000080468723c */ /* 0x002fe60000001868 */
[----:B------:R-:W-:-:S03]  /*136e0*/  FADD.FTZ R33, R33, R34 ;  /* 0x0000002221217221 */ /* 0x000fc60000010000 */
[----:B------:R-:W1:Y:S01]  /*136f0*/  MUFU.EX2 R41, R51 ;  /* 0x0000003300297308 */ /* 0x000e620000000800 */
[----:B------:R-:W-:Y:S01]  /*13700*/  FADD.FTZ R30, R30, R33 ;  /* 0x000000211e1e7221 */ /* 0x000fe20000010000 */
[----:B------:R-:W-:Y:S01]  /*13710*/  HMMA.16816.F32 R100, R4, R10, R100 ;  /* 0x0000000a0464723c */ /* 0x000fe20000001864 */
[----:B------:R-:W4:Y:S02]  /*13720*/  LDSM.16.MT88.4 R8, [R122+0xe800] ;  /* 0x00e800007a08783b */ /* 0x000f240000004200 */
[----:B------:R-:W-:-:S04]  /*13730*/  FADD.FTZ R29, R29, R30 ;  /* 0x0000001e1d1d7221 */ /* 0x000fc80000010000 */
[----:B------:R-:W-:Y:S01]  /*13740*/  FADD.FTZ R26, R26, R29 ;  /* 0x0000001d1a1a7221 */ /* 0x000fe20000010000 */
[----:B------:R-:W-:Y:S03]  /*13750*/  HMMA.16816.F32 R96, R4, R16, R96 ;  /* 0x000000100460723c */ /* 0x000fe60000001860 */
[----:B------:R-:W-:-:S04]  /*13760*/  FADD.FTZ R131, R131, R26 ;  /* 0x0000001a83837221 */ /* 0x000fc80000010000 */
[----:B------:R-:W-:Y:S01]  /*13770*/  FADD.FTZ R128, R128, R131 ;  /* 0x0000008380807221 */ /* 0x000fe20000010000 */
[----:B------:R-:W-:Y:S01]  /*13780*/  HMMA.16816.F32 R92, R4, R18, R92 ;  /* 0x00000012045c723c */ /* 0x000fe2000000185c */
[----:B------:R-:W5:Y:S02]  /*13790*/  LDSM.16.MT88.4 R16, [R24+0xe800] ;  /* 0x00e800001810783b */ /* 0x000f640000004200 */
[----:B------:R-:W-:-:S04]  /*137a0*/  FADD.FTZ R127, R127, R128 ;  /* 0x000000807f7f7221 */ /* 0x000fc80000010000 */
[----:B------:R-:W-:Y:S01]  /*137b0*/  FADD.FTZ R126, R126, R127 ;  /* 0x0000007f7e7e7221 */ /* 0x000fe20000010000 */
[----:B---3--:R-:W-:Y:S03]  /*137c0*/  HMMA.16816.F32 R88, R4, R12, R88 ;  /* 0x0000000c0458723c */ /* 0x008fe60000001858 */
[----:B------:R-:W-:-:S04]  /*137d0*/  FADD.FTZ R159, R159, R126 ;  /* 0x0000007e9f9f7221 */ /* 0x000fc80000010000 */
[----:B------:R-:W-:Y:S01]  /*137e0*/  FADD.FTZ R159, R158, R159 ;  /* 0x0000009f9e9f7221 */ /* 0x000fe20000010000 */
[----:B------:R-:W-:Y:S01]  /*137f0*/  HMMA.16816.F32 R84, R4, R14, R84 ;  /* 0x0000000e0454723c */ /* 0x000fe20000001854 */
[----:B------:R-:W3:Y:S02]  /*13800*/  LDSM.16.MT88.4 R12, [R122+0xac00] ;  /* 0x00ac00007a0c783b */ /* 0x000ee40000004200 */
[----:B------:R-:W-:Y:S01]  /*13810*/  FADD.FTZ R156, R156, R159 ;  /* 0x0000009f9c9c7221 */ /* 0x000fe20000010000 */
[----:B------:R-:W-:-:S03]  /*13820*/  MOV R159, 0xffffffff ;  /* 0xffffffff009f7802 */ /* 0x000fc60000000f00 */
        /* <DEDUP_REMOVED lines=8> */
[----:B-----5:R-:W-:Y:S03]  /*138b0*/  HMMA.16816.F32 R72, R4, R16, R72 ;  /* 0x000000100448723c */ /* 0x020fe60000001848 */
[----:B------:R-:W-:-:S04]  /*138c0*/  FADD.FTZ R138, R138, R23 ;  /* 0x000000178a8a7221 */ /* 0x000fc80000010000 */
[----:B------:R-:W-:Y:S01]  /*138d0*/  FADD.FTZ R67, R67, R138 ;  /* 0x0000008a43437221 */ /* 0x000fe20000010000 */
[----:B------:R-:W-:Y:S01]  /*138e0*/  HMMA.16816.F32 R68, R4, R18, R68 ;  /* 0x000000120444723c */ /* 0x000fe20000001844 */
[----:B------:R-:W-:Y:S01]  /*138f0*/  F2FP.F16.F32.PACK_AB R4, R45, R46 ;  /* 0x0000002e2d04723e */ /* 0x000fe200000000ff */
[----:B------:R-:W5:Y:S01]  /*13900*/  LDSM.16.MT88.4 R16, [R122+0xcc00] ;  /* 0x00cc00007a10783b */ /* 0x000f620000004200 */
[----:B--2---:R-:W-:Y:S01]  /*13910*/  F2FP.F16.F32.PACK_AB R5, R49, R50 ;  /* 0x000000323105723e */ /* 0x004fe200000000ff */
[----:B------:R-:W-:Y:S01]  /*13920*/  FADD.FTZ R136, R136, R67 ;  /* 0x0000004388887221 */ /* 0x000fe20000010000 */
[----:B------:R-:W-:Y:S01]  /*13930*/  F2FP.F16.F32.PACK_AB R6, R47, R44 ;  /* 0x0000002c2f06723e */ /* 0x000fe200000000ff */
[----:B------:R-:W-:Y:S01]  /*13940*/  FADD.FTZ R50, R50, R53 ;  /* 0x0000003532327221 */ /* 0x000fe20000010000 */
[----:B-1----:R-:W-:Y:S01]  /*13950*/  F2FP.F16.F32.PACK_AB R7, R41, R48 ;  /* 0x000000302907723e */ /* 0x002fe200000000ff */
[----:B------:R-:W-:Y:S02]  /*13960*/  FADD.FTZ R59, R59, R136 ;  /* 0x000000883b3b7221 */ /* 0x000fe40000010000 */
[----:B------:R-:W-:-:S02]  /*13970*/  FADD.FTZ R49, R49, R50 ;  /* 0x0000003231317221 */ /* 0x000fc40000010000 */
[----:B------:R-:W-:Y:S02]  /*13980*/  FADD.FTZ R46, R46, R59 ;  /* 0x0000003b2e2e7221 */ /* 0x000fe40000010000 */
[----:B---3--:R-:W-:Y:S01]  /*13990*/  HMMA.16816.F32 R112, R4, R12, R112 ;  /* 0x0000000c0470723c */ /* 0x008fe20000001870 */
[----:B------:R-:W-:Y:S01]  /*139a0*/  FADD.FTZ R48, R48, R49 ;  /* 0x0000003130307221 */ /* 0x000fe20000010000 */
[----:B------:R-:W-:-:S03]  /*139b0*/  FADD.FTZ R45, R45, R46 ;  /* 0x0000002e2d2d7221 */ /* 0x000fc60000010000 */
[----:B------:R-:W-:Y:S01]  /*139c0*/  FADD.FTZ R161, R41, R48 ;  /* 0x0000003029a17221 */ /* 0x000fe20000010000 */
[----:B------:R-:W-:Y:S02]  /*139d0*/  FADD.FTZ R44, R44, R45 ;  /* 0x0000002d2c2c7221 */ /* 0x000fe40000010000 */
[----:B------:R-:W-:Y:S01]  /*139e0*/  HMMA.16816.F32 R108, R4, R14, R108 ;  /* 0x0000000e046c723c */ /* 0x000fe2000000186c */
[----:B------:R-:W1:Y:S01]  /*139f0*/  LDSM.16.MT88.4 R12, [R24+0xcc00] ;  /* 0x00cc0000180c783b */ /* 0x000e620000004200 */
[----:B------:R-:W-:-:S03]  /*13a00*/  FADD.FTZ R162, R47, R44 ;  /* 0x0000002c2fa27221 */ /* 0x000fc60000010000 */
[----:B------:R-:W-:Y:S03]  /*13a10*/  LDSM.16.MT88.4 R24, [R24+0xec00] ;  /* 0x00ec00001818783b */ /* 0x000fe60000004200 */
[C---:B----4-:R-:W-:Y:S08]  /*13a20*/  HMMA.16816.F32 R104, R4.reuse, R8, R104 ;  /* 0x000000080468723c */ /* 0x050ff00000001868 */
[C---:B------:R-:W-:Y:S01]  /*13a30*/  HMMA.16816.F32 R100, R4.reuse, R10, R100 ;  /* 0x0000000a0464723c */ /* 0x040fe20000001864 */
[----:B------:R-:W2:Y:S07]  /*13a40*/  LDSM.16.MT88.4 R8, [R122+0xec00] ;  /* 0x00ec00007a08783b */ /* 0x000eae0000004200 */
[C---:B-----5:R-:W-:Y:S08]  /*13a50*/  HMMA.16816.F32 R96, R4.reuse, R16, R96 ;  /* 0x000000100460723c */ /* 0x060ff00000001860 */
[C---:B------:R-:W-:Y:S08]  /*13a60*/  HMMA.16816.F32 R92, R4.reuse, R18, R92 ;  /* 0x00000012045c723c */ /* 0x040ff0000000185c */
[C---:B-1----:R-:W-:Y:S08]  /*13a70*/  HMMA.16816.F32 R88, R4.reuse, R12, R88 ;  /* 0x0000000c0458723c */ /* 0x042ff00000001858 */
[C---:B------:R-:W-:Y:S08]  /*13a80*/  HMMA.16816.F32 R84, R4.reuse, R14, R84 ;  /* 0x0000000e0454723c */ /* 0x040ff00000001854 */
[C---:B--2---:R-:W-:Y:S08]  /*13a90*/  HMMA.16816.F32 R80, R4.reuse, R8, R80 ;  /* 0x000000080450723c */ /* 0x044ff00000001850 */
        /* <DEDUP_REMOVED lines=72> */
.L_x_2220:
        /* <DEDUP_REMOVED lines=8> */
.L_x_2221:
        /* <DEDUP_REMOVED lines=81> */
[----:B------:R-:W-:Y:S04]  /*144b0*/  LDSM.16.M88.4 R136, [R62] ;  /* 0x000000003e88783b */ /* 0x000fe80000000200 */
[----:B------:R-:W-:Y:S04]  /*144c0*/  LDSM.16.M88.4 R24, [R60+0x3000] ;  /* 0x003000003c18783b */ /* 0x000fe80000000200 */
[----:B------:R-:W1:Y:S04]  /*144d0*/  LDSM.16.M88.4 R56, [R123+0x3800] ;  /* 0x003800007b38783b */ /* 0x000e680000000200 */
[----:B------:R-:W4:Y:S04]  /*144e0*/  LDSM.16.M88.4 R48, [R123+0x3c00] ;  /* 0x003c00007b30783b */ /* 0x000f280000000200 */
[----:B------:R-:W5:Y:S04]  /*144f0*/  LDSM.16.M88.4 R132, [R60+0x3800] ;  /* 0x003800003c84783b */ /* 0x000f680000000200 */
[----:B------:R-:W3:Y:S04]  /*14500*/  LDSM.16.M88.4 R128, [R60+0x3c00] ;  /* 0x003c00003c80783b */ /* 0x000ee80000000200 */
[----:B------:R-:W3:Y:S04]  /*14510*/  LDSM.16.M88.4 R124, [R123+0x3400] ;  /* 0x003400007b7c783b */ /* 0x000ee80000000200 */
[----:B------:R-:W3:Y:S04]  /*14520*/  LDSM.16.M88.4 R32, [R123+0x4400] ;  /* 0x004400007b20783b */ /* 0x000ee80000000200 */
[----:B------:R-:W-:Y:S01]  /*14530*/  LDSM.16.M88.4 R20, [R60+0x3400] ;  /* 0x003400003c14783b */ /* 0x000fe20000000200 */
[C---:B--2---:R-:W-:Y:S03]  /*14540*/  HMMA.16816.F32 R12, R16.reuse, R8, RZ ;  /* 0x00000008100c723c */ /* 0x044fe600000018ff */
[----:B------:R-:W-:Y:S04]  /*14550*/  LDSM.16.M88.4 R40, [R123+0x4000] ;  /* 0x004000007b28783b */ /* 0x000fe80000000200 */
[----:B------:R-:W-:Y:S01]  /*14560*/  LDSM.16.M88.4 R164, [R123+0x4c00] ;  /* 0x004c00007ba4783b */ /* 0x000fe20000000200 */
[C---:B------:R-:W-:Y:S03]  /*14570*/  HMMA.16816.F32 R8, R16.reuse, R10, RZ ;  /* 0x0000000a1008723c */ /* 0x040fe600000018ff */
[----:B------:R-:W-:Y:S04]  /*14580*/  LDSM.16.M88.4 R156, [R60+0x4000] ;  /* 0x004000003c9c783b */ /* 0x000fe80000000200 */
[----:B------:R-:W0:Y:S01]  /*14590*/  LDGDEPBAR ;  /* 0x00000000000079af */ /* 0x000e220000000000 */
[----:B-1----:R-:W-:Y:S08]  /*145a0*/  HMMA.16816.F32 R64, R16, R56, RZ ;  /* 0x000000381040723c */ /* 0x002ff000000018ff */
        /* <DEDUP_REMOVED lines=9> */
[C---:B---3--:R-:W-:Y:S08]  /*14640*/  HMMA.16816.F32 R52, R136.reuse, R128, R52 ;  /* 0x000000808834723c */ /* 0x048ff00000001834 */
        /* <DEDUP_REMOVED lines=98> */
[C---:B---3--:R-:W-:Y:S03]  /*14c70*/  HMMA.16816.F32 R20, R132.reuse, R136, R20 ;  /* 0x000000888414723c */ /* 0x048fe60000001814 */
[----:B------:R-:W-:Y:S01]  /*14c80*/  FMUL.FTZ R4, R4, UR14 ;  /* 0x0000000e04047c20 */ /* 0x000fe20008410000 */
[----:B------:R-:W-:Y:S01]  /*14c90*/  FMUL.FTZ R5, R5, UR14 ;  /* 0x0000000e05057c20 */ /* 0x000fe20008410000 */
[----:B------:R-:W-:Y:S01]  /*14ca0*/  FMUL.FTZ R6, R6, UR14 ;  /* 0x0000000e06067c20 */ /* 0x000fe20008410000 */
[----:B------:R-:W-:Y:S01]  /*14cb0*/  FMUL.FTZ R7, R7, UR14 ;  /* 0x0000000e07077c20 */ /* 0x000fe20008410000 */
[----:B------:R-:W-:Y:S01]  /*14cc0*/  MUFU.TANH R165, R4 ;  /* 0x0000000400a57308 */ /* 0x000fe20000002400 */
[C---:B------:R-:W-:Y:S01]  /*14cd0*/  HMMA.16816.F32 R16, R132.reuse, R138, R16 ;  /* 0x0000008a8410723c */ /* 0x040fe20000001810 */
[----:B------:R-:W2:Y:S02]  /*14ce0*/  LDSM.16.M88.4 R136, [R60+0x7800] ;  /* 0x007800003c88783b */ /* 0x000ea40000000200 */
[----:B------:R-:W-:Y:S01]  /*14cf0*/  FMUL.FTZ R124, R124, UR14 ;  /* 0x0000000e7c7c7c20 */ /* 0x000fe20008410000 */
[----:B------:R-:W-:Y:S01]  /*14d00*/  FMUL.FTZ R175, R127, UR14 ;  /* 0x0000000e7faf7c20 */ /* 0x000fe20008410000 */
[----:B------:R-:W-:Y:S01]  /*14d10*/  FMUL.FTZ R125, R125, UR14 ;  /* 0x0000000e7d7d7c20 */ /* 0x000fe20008410000 */
[----:B------:R-:W-:Y:S01]  /*14d20*/  FMUL.FTZ R126, R126, UR14 ;  /* 0x0000000e7e7e7c20 */ /* 0x000fe20008410000 */
[----:B------:R-:W-:Y:S01]  /*14d30*/  MUFU.TANH R173, R6 ;  /* 0x0000000600ad7308 */ /* 0x000fe20000002400 */
[C---:B-1----:R-:W-:Y:S07]  /*14d40*/  HMMA.16816.F32 R28, R132.reuse, R128, R28 ;  /* 0x00000080841c723c */ /* 0x042fee000000181c */
[----:B------:R-:W-:Y:S01]  /*14d50*/  MUFU.TANH R177, R7 ;  /* 0x0000000700b17308 */ /* 0x000fe20000002400 */
[----:B------:R-:W-:Y:S01]  /*14d60*/  HMMA.16816.F32 R24, R132, R130, R24 ;  /* 0x000000828418723c */ /* 0x000fe20000001818 */
[----:B------:R-:W1:Y:S04]  /*14d70*/  LDSM.16.M88.4 R128, [R60+0x7000] ;  /* 0x007000003c80783b */ /* 0x000e680000000200 */
[----:B------:R-:W3:Y:S02]  /*14d80*/  LDSM.16.M88.4 R132, [R60+0x7c00] ;  /* 0x007c00003c84783b */ /* 0x000ee40000000200 */
[----:B------:R-:W-:Y:S08]  /*14d90*/  MUFU.TANH R169, R125 ;  /* 0x0000007d00a97308 */ /* 0x000ff00000002400 */
[----:B------:R-:W-:Y:S08]  /*14da0*/  MUFU.TANH R175, R175 ;  /* 0x000000af00af7308 */ /* 0x000ff00000002400 */
[----:B------:R-:W-:Y:S01]  /*14db0*/  MUFU.TANH R171, R126 ;  /* 0x0000007e00ab7308 */ /* 0x000fe20000002400 */
[C---:B--2---:R-:W-:Y:S08]  /*14dc0*/  HMMA.16816.F32 R56, R156.reuse, R138, R56 ;  /* 0x0000008a9c38723c */ /* 0x044ff00000001838 */
[C---:B------:R-:W-:Y:S08]  /*14dd0*/  HMMA.16816.F32 R64, R156.reuse, R136, R64 ;  /* 0x000000889c40723c */ /* 0x040ff00000001840 */
[----:B-1----:R-:W-:Y:S03]  /*14de0*/  HMMA.16816.F32 R12, R156, R128, R12 ;  /* 0x000000809c0c723c */ /* 0x002fe6000000180c */
[----:B------:R-:W-:Y:S01]  /*14df0*/  FMUL.FTZ R59, R59, UR14 ;  /* 0x0000000e3b3b7c20 */ /* 0x000fe20008410000 */
[----:B------:R-:W-:Y:S01]  /*14e00*/  FMUL.FTZ R57, R57, UR14 ;  /* 0x0000000e39397c20 */ /* 0x000fe20008410000 */
[----:B------:R-:W-:-:S02]  /*14e10*/  FMUL.FTZ R58, R58, UR14 ;  /* 0x0000000e3a3a7c20 */ /* 0x000fc40008410000 */
[----:B------:R-:W-:Y:S01]  /*14e20*/  MUFU.TANH R183, R59 ;  /* 0x0000003b00b77308 */ /* 0x000fe20000002400 */
[C---:B------:R-:W-:Y:S01]  /*14e30*/  HMMA.16816.F32 R8, R156.reuse, R130, R8 ;  /* 0x000000829c08723c */ /* 0x040fe20000001808 */
[----:B------:R-:W1:Y:S02]  /*14e40*/  LDSM.16.M88.4 R128, [R60+0x8000] ;  /* 0x008000003c80783b */ /* 0x000e640000000200 */
[----:B------:R-:W-:Y:S01]  /*14e50*/  FMUL.FTZ R65, R65, UR14 ;  /* 0x0000000e41417c20 */ /* 0x000fe20008410000 */
[----:B------:R-:W-:Y:S01]  /*14e60*/  FMUL.FTZ R67, R67, UR14 ;  /* 0x0000000e43437c20 */ /* 0x000fe20008410000 */
[----:B------:R-:W-:Y:S01]  /*14e70*/  FMUL.FTZ R64, R64, UR14 ;  /* 0x0000000e40407c20 */ /* 0x000fe20008410000 */
[----:B------:R-:W-:Y:S01]  /*14e80*/  FMUL.FTZ R66, R66, UR14 ;  /* 0x0000000e42427c20 */ /* 0x000fe20008410000 */
[----:B------:R-:W-:Y:S01]  /*14e90*/  MUFU.TANH R167, R65 ;  /* 0x0000004100a77308 */ /* 0x000fe20000002400 */
[C---:B---3--:R-:W-:Y:S03]  /*14ea0*/  HMMA.16816.F32 R48, R156.reuse, R134, R48 ;  /* 0x000000869c30723c */ /* 0x048fe60000001830 */
[----:B------:R-:W-:Y:S01]  /*14eb0*/  FMUL.FTZ R139, R15, UR14 ;  /* 0x0000000e0f8b7c20 */ /* 0x000fe20008410000 */
[----:B------:R-:W-:Y:S01]  /*14ec0*/  FMUL.FTZ R12, R12, UR14 ;  /* 0x0000000e0c0c7c20 */ /* 0x000fe20008410000 */
[----:B------:R-:W-:Y:S01]  /*14ed0*/  FMUL.FTZ R14, R14, UR14 ;  /* 0x0000000e0e0e7c20 */ /* 0x000fe20008410000 */
[----:B------:R-:W-:Y:S01]  /*14ee0*/  FMUL.FTZ R13, R13, UR14 ;  /* 0x0000000e0d0d7c20 */ /* 0x000fe20008410000 */
[----:B------:R-:W-:Y:S01]  /*14ef0*/  MUFU.TANH R185, R67 ;  /* 0x0000004300b97308 */ /* 0x000fe20000002400 */
[----:B------:R-:W-:Y:S03]  /*14f00*/  HMMA.16816.F32 R52, R156, R132, R52 ;  /* 0x000000849c34723c */ /* 0x000fe60000001834 */
[----:B------:R-:W-:Y:S01]  /*14f10*/  FMUL.FTZ R8, R8, UR14 ;  /* 0x0000000e08087c20 */ /* 0x000fe20008410000 */
[----:B------:R-:W-:Y:S01]  /*14f20*/  FMUL.FTZ R9, R9, UR14 ;  /* 0x0000000e09097c20 */ /* 0x000fe20008410000 */
[----:B------:R-:W-:Y:S01]  /*14f30*/  FMUL.FTZ R143, R10, UR14 ;  /* 0x0000000e0a8f7c20 */ /* 0x000fe20008410000 */
[----:B------:R-:W-:Y:S01]  /*14f40*/  FMUL.FTZ R163, R11, UR14 ;  /* 0x0000000e0ba37c20 */ /* 0x000fe20008410000 */
[----:B------:R-:W-:Y:S04]  /*14f50*/  MUFU.TANH R15, R8 ;  /* 0x00000008000f7308 */ /* 0x000fe80000002400 */
[----:B------:R-:W-:Y:S01]  /*14f60*/  FMUL.FTZ R48, R48, UR14 ;  /* 0x0000000e30307c20 */ /* 0x000fe20008410000 */
[----:B------:R-:W-:-:S03]  /*14f70*/  FMUL.FTZ R50, R50, UR14 ;  /* 0x0000000e32327c20 */ /* 0x000fc60008410000 */
[----:B------:R2:W-:Y:S04]  /*14f80*/  MUFU.TANH R137, R9 ;  /* 0x0000000900897308 */ /* 0x0005e80000002400 */
[----:B------:R-:W-:Y:S01]  /*14f90*/  FMUL.FTZ R53, R53, UR14 ;  /* 0x0000000e35357c20 */ /* 0x000fe20008410000 */
[----:B------:R-:W-:Y:S01]  /*14fa0*/  FMUL.FTZ R55, R55, UR14 ;  /* 0x0000000e37377c20 */ /* 0x000fe20008410000 */
[----:B------:R-:W-:Y:S01]  /*14fb0*/  FMUL.FTZ R52, R52, UR14 ;  /* 0x0000000e34347c20 */ /* 0x000fe20008410000 */
[----:B------:R-:W-:Y:S01]  /*14fc0*/  FMUL.FTZ R54, R54, UR14 ;  /* 0x0000000e36367c20 */ /* 0x000fe20008410000 */
[----:B------:R-:W3:Y:S01]  /*14fd0*/  MUFU.TANH R133, R12 ;  /* 0x0000000c00857308 */ /* 0x000ee20000002400 */
[C---:B-1----:R-:W-:Y:S07]  /*14fe0*/  HMMA.16816.F32 R44, R156.reuse, R128, R44 ;  /* 0x000000809c2c723c */ /* 0x042fee000000182c */
[----:B------:R-:W1:Y:S01]  /*14ff0*/  MUFU.TANH R135, R14 ;  /* 0x0000000e00877308 */ /* 0x000e620000002400 */
[----:B--2---:R-:W2:Y:S01]  /*15000*/  LDSM.16.M88.4 R8, [R60+0x8800] ;  /* 0x008800003c08783b */ /* 0x004ea20000000200 */
[----:B------:R-:W-:Y:S03]  /*15010*/  HMMA.16816.F32 R40, R156, R130, R40 ;  /* 0x000000829c28723c */ /* 0x000fe60000001828 */
[----:B------:R-:W4:Y:S03]  /*15020*/  LDSM.16.M88.4 R128, [R60+0x8400] ;  /* 0x008400003c80783b */ /* 0x000f260000000200 */
[----:B------:R-:W-:Y:S04]  /*15030*/  MUFU.TANH R187, R53 ;  /* 0x0000003500bb7308 */ /* 0x000fe80000002400 */
[----:B------:R-:W-:Y:S01]  /*15040*/  FMUL.FTZ R47, R47, UR14 ;  /* 0x0000000e2f2f7c20 */ /* 0x000fe20008410000 */
[----:B------:R-:W-:-:S03]  /*15050*/  FMUL.FTZ R46, R46, UR14 ;  /* 0x0000000e2e2e7c20 */ /* 0x000fc60008410000 */
[----:B------:R-:W-:Y:S05]  /*15060*/  MUFU.TANH R13, R13 ;  /* 0x0000000d000d7308 */ /* 0x000fea0000002400 */
[----:B------:R-:W-:Y:S01]  /*15070*/  FMUL.FTZ R43, R43, UR14 ;  /* 0x0000000e2b2b7c20 */ /* 0x000fe20008410000 */
[----:B------:R-:W-:Y:S02]  /*15080*/  FMUL.FTZ R42, R42, UR14 ;  /* 0x0000000e2a2a7c20 */ /* 0x000fe40008410000 */
[----:B------:R-:W-:Y:S08]  /*15090*/  MUFU.TANH R139, R139 ;  /* 0x0000008b008b7308 */ /* 0x000ff00000002400 */
[----:B------:R-:W-:Y:S08]  /*150a0*/  MUFU.TANH R143, R143 ;  /* 0x0000008f008f7308 */ /* 0x000ff00000002400 */
[----:B------:R-:W-:Y:S01]  /*150b0*/  MUFU.TANH R163, R163 ;  /* 0x000000a300a37308 */ /* 0x000fe20000002400 */
[----:B--2---:R-:W-:Y:S01]  /*150c0*/  HMMA.16816.F32 R28, R156, R8, R28 ;  /* 0x000000089c1c723c */ /* 0x004fe2000000181c */
[----:B------:R-:W-:-:S06]  /*150d0*/  FMUL.FTZ R9, R56, UR14 ;  /* 0x0000000e38097c20 */ /* 0x000fcc0008410000 */
[----:B------:R-:W-:Y:S01]  /*150e0*/  MUFU.TANH R191, R47 ;  /* 0x0000002f00bf7308 */ /* 0x000fe20000002400 */
[C---:B----4-:R-:W-:Y:S07]  /*150f0*/  HMMA.16816.F32 R36, R156.reuse, R128, R36 ;  /* 0x000000809c24723c */ /* 0x050fee0000001824 */
[----:B------:R2:W-:Y:S01]  /*15100*/  MUFU.TANH R129, R5 ;  /* 0x0000000500817308 */ /* 0x0005e20000002400 */
[C---:B------:R-:W-:Y:S03]  /*15110*/  HMMA.16816.F32 R32, R156.reuse, R130, R32 ;  /* 0x000000829c20723c */ /* 0x040fe60000001820 */
[----:B------:R-:W-:Y:S01]  /*15120*/  FMUL.FTZ R29, R29, UR14 ;  /* 0x0000000e1d1d7c20 */ /* 0x000fe20008410000 */
[----:B------:R-:W-:Y:S01]  /*15130*/  FMUL.FTZ R31, R31, UR14 ;  /* 0x0000000e1f1f7c20 */ /* 0x000fe20008410000 */
[----:B------:R-:W-:Y:S01]  /*15140*/  FMUL.FTZ R28, R28, UR14 ;  /* 0x0000000e1c1c7c20 */ /* 0x000fe20008410000 */
[----:B------:R-:W-:Y:S01]  /*15150*/  FMUL.FTZ R30, R30, UR14 ;  /* 0x0000000e1e1e7c20 */ /* 0x000fe20008410000 */
[----:B------:R-:W-:Y:S01]  /*15160*/  MUFU.TANH R131, R124 ;  /* 0x0000007c00837308 */ /* 0x000fe20000002400 */
[----:B------:R-:W-:Y:S03]  /*15170*/  HMMA.16816.F32 R24, R156, R10, R24 ;  /* 0x0000000a9c18723c */ /* 0x000fe60000001818 */
[----:B------:R-:W-:Y:S01]  /*15180*/  FMUL.FTZ R39, R39, UR14 ;  /* 0x0000000e27277c20 */ /* 0x000fe20008410000 */
[----:B------:R-:W-:-:S03]  /*15190*/  FMUL.FTZ R38, R38, UR14 ;  /* 0x0000000e26267c20 */ /* 0x000fc60008410000 */
[----:B------:R-:W-:Y:S01]  /*151a0*/  MUFU.TANH R127, R64 ;  /* 0x00000040007f7308 */ /* 0x000fe20000002400 */
[----:B--2---:R-:W2:Y:S01]  /*151b0*/  LDSM.16.M88.4 R4, [R60+0x8c00] ;  /* 0x008c00003c04783b */ /* 0x004ea20000000200 */
[----:B------:R-:W-:-:S04]  /*151c0*/  DEPBAR.LE SB0, 0x0 ;  /* 0x000080000000791a */ /* 0x000fc80000000000 */
[----:B------:R-:W-:Y:S01]  /*151d0*/  FMUL.FTZ R35, R35, UR14 ;  /* 0x0000000e23237c20 */ /* 0x000fe20008410000 */
[----:B------:R-:W-:Y:S01]  /*151e0*/  FMUL.FTZ R34, R34, UR14 ;  /* 0x0000000e22227c20 */ /* 0x000fe20008410000 */
[----:B------:R-:W-:Y:S04]  /*151f0*/  MUFU.TANH R181, R66 ;  /* 0x0000004200b57308 */ /* 0x000fe80000002400 */
[----:B------:R-:W-:Y:S01]  /*15200*/  FMUL.FTZ R25, R25, UR14 ;  /* 0x0000000e19197c20 */ /* 0x000fe20008410000 */
[----:B------:R-:W-:Y:S01]  /*15210*/  FMUL.FTZ R27, R27, UR14 ;  /* 0x0000000e1b1b7c20 */ /* 0x000fe20008410000 */
[----:B------:R-:W-:Y:S01]  /*15220*/  FMUL.FTZ R24, R24, UR14 ;  /* 0x0000000e18187c20 */ /* 0x000fe20008410000 */
[----:B------:R-:W-:Y:S01]  /*15230*/  FMUL.FTZ R26, R26, UR14 ;  /* 0x0000000e1a1a7c20 */ /* 0x000fe20008410000 */
[----:B------:R-:W-:Y:S08]  /*15240*/  MUFU.TANH R57, R57 ;  /* 0x0000003900397308 */ /* 0x000ff00000002400 */
[----:B------:R-:W-:Y:S08]  /*15250*/  MUFU.TANH R9, R9 ;  /* 0x0000000900097308 */ /* 0x000ff00000002400 */
[----:B------:R-:W-:Y:S08]  /*15260*/  MUFU.TANH R179, R58 ;  /* 0x0000003a00b37308 */ /* 0x000ff00000002400 */
[----:B------:R-:W-:Y:S01]  /*15270*/  MUFU.TANH R55, R55 ;  /* 0x0000003700377308 */ /* 0x000fe20000002400 */
[----:B--2---:R-:W-:Y:S01]  /*15280*/  HMMA.16816.F32 R16, R156, R6, R16 ;  /* 0x000000069c10723c */ /* 0x004fe20000001810 */
[----:B------:R-:W-:-:S06]  /*15290*/  FMUL.FTZ R6, R49, UR14 ;  /* 0x0000000e31067c20 */ /* 0x000fcc0008410000 */
[----:B------:R-:W-:Y:S01]  /*152a0*/  MUFU.TANH R11, R52 ;  /* 0x00000034000b7308 */ /* 0x000fe20000002400 */
[----:B------:R-:W-:Y:S01]  /*152b0*/  HMMA.16816.F32 R20, R156, R4, R20 ;  /* 0x000000049c14723c */ /* 0x000fe20000001814 */
[----:B------:R-:W-:Y:S02]  /*152c0*/  IMAD.SHL.U32 R4, R61, 0x80, RZ ;  /* 0x000000803d047824 */ /* 0x000fe400078e00ff */
[----:B------:R-:W-:Y:S01]  /*152d0*/  FMUL.FTZ R157, R51, UR14 ;  /* 0x0000000e339d7c20 */ /* 0x000fe20008410000 */
[----:B------:R-:W-:Y:S01]  /*152e0*/  FMUL.FTZ R51, R45, UR14 ;  /* 0x0000000e2d337c20 */ /* 0x000fe20008410000 */
[----:B------:R-:W-:Y:S01]  /*152f0*/  FMUL.FTZ R45, R40, UR14 ;  /* 0x0000000e282d7c20 */ /* 0x000fe20008410000 */
[----:B------:R-:W-:Y:S02]  /*15300*/  VIADD R8, R4, 0xffffff80 ;  /* 0xffffff8004087836 */ /* 0x000fe40000000000 */
[----:B------:R-:W-:Y:S01]  /*15310*/  FMUL.FTZ R40, R37, UR14 ;  /* 0x0000000e25287c20 */ /* 0x000fe20008410000 */
[----:B------:R-:W-:Y:S01]  /*15320*/  FMUL.FTZ R5, R44, UR14 ;  /* 0x0000000e2c057c20 */ /* 0x000fe20008410000 */
[----:B------:R2:W-:Y:S01]  /*15330*/  MUFU.TANH R37, R6 ;  /* 0x0000000600257308 */ /* 0x0005e20000002400 */
[----:B------:R-:W-:Y:S01]  /*15340*/  FMUL.FTZ R44, R41, UR14 ;  /* 0x0000000e292c7c20 */ /* 0x000fe20008410000 */
[----:B------:R-:W-:Y:S01]  /*15350*/  FMUL.FTZ R41, R36, UR14 ;  /* 0x0000000e24297c20 */ /* 0x000fe20008410000 */
[----:B------:R-:W-:Y:S01]  /*15360*/  FMUL.FTZ R16, R16, UR14 ;  /* 0x0000000e10107c20 */ /* 0x000fe20008410000 */
[----:B------:R-:W-:Y:S01]  /*15370*/  FMUL.FTZ R18, R18, UR14 ;  /* 0x0000000e12127c20 */ /* 0x000fe20008410000 */
[----:B------:R-:W-:Y:S01]  /*15380*/  FMUL.FTZ R10, R17, UR14 ;  /* 0x0000000e110a7c20 */ /* 0x000fe20008410000 */
[----:B------:R-:W-:Y:S01]  /*15390*/  FMUL.FTZ R36, R32, UR14 ;  /* 0x0000000e20247c20 */ /* 0x000fe20008410000 */
[----:B------:R-:W-:Y:S01]  /*153a0*/  FMUL.FTZ R32, R33, UR14 ;  /* 0x0000000e21207c20 */ /* 0x000fe20008410000 */
[----:B------:R4:W5:Y:S01]  /*153b0*/  MUFU.TANH R53, R16 ;  /* 0x0000001000357308 */ /* 0x0009620000002400 */
[----:B------:R-:W-:Y:S01]  /*153c0*/  FMUL.FTZ R14, R21, UR14 ;  /* 0x0000000e150e7c20 */ /* 0x000fe20008410000 */
[----:B------:R-:W-:Y:S01]  /*153d0*/  FMUL.FTZ R12, R23, UR14 ;  /* 0x0000000e170c7c20 */ /* 0x000fe20008410000 */
[----:B------:R-:W-:Y:S01]  /*153e0*/  FMUL.FTZ R20, R20, UR14 ;  /* 0x0000000e14147c20 */ /* 0x000fe20008410000 */
[----:B------:R-:W-:-:S04]  /*153f0*/  FMUL.FTZ R22, R22, UR14 ;  /* 0x0000000e16167c20 */ /* 0x000fc80008410000 */
[----:B------:R-:W5:Y:S01]  /*15400*/  MUFU.TANH R21, R18 ;  /* 0x0000001200157308 */ /* 0x000f620000002400 */
[----:B--2---:R-:W-:Y:S02]  /*15410*/  IMAD.IADD R6, R8, 0x1, R63 ;  /* 0x0000000108067824 */ /* 0x004fe400078e023f */
[----:B------:R-:W-:Y:S02]  /*15420*/  FMUL.FTZ R8, R19, UR14 ;  /* 0x0000000e13087c20 */ /* 0x000fe40008410000 */
[C---:B------:R-:W-:Y:S02]  /*15430*/  VIADD R7, R6.reuse, 0xffffff80 ;  /* 0xffffff8006077836 */ /* 0x040fe40000000000 */
[C---:B------:R-:W-:Y:S01]  /*15440*/  VIADD R17, R6.reuse, 0xfffffff8 ;  /* 0xfffffff806117836 */ /* 0x040fe20000000000 */
[----:B------:R-:W2:Y:S01]  /*15450*/  MUFU.TANH R189, R54 ;  /* 0x0000003600bd7308 */ /* 0x000ea20000002400 */
[C---:B----4-:R-:W-:Y:S01]  /*15460*/  VIADD R16, R6.reuse, 0xffffff81 ;  /* 0xffffff8106107836 */ /* 0x050fe20000000000 */
[C---:B------:R-:W-:Y:S01]  /*15470*/  ISETP.GE.AND P0, PT, R7.reuse, R120, PT ;  /* 0x000000780700720c */ /* 0x040fe20003f06270 */
[C---:B------:R-:W-:Y:S01]  /*15480*/  VIADD R65, R6.reuse, 0xffffff98 ;  /* 0xffffff9806417836 */ /* 0x040fe20000000000 */
[----:B------:R-:W-:Y:S01]  /*15490*/  ISETP.GE.AND P5, PT, R7, R121, PT ;  /* 0x000000790700720c */ /* 0x000fe20003fa6270 */
[----:B------:R-:W-:Y:S01]  /*154a0*/  VIADD R159, R6, 0xffffffa8 ;  /* 0xffffffa8069f7836 */ /* 0x000fe20000000000 */
[----:B------:R-:W-:-:S02]  /*154b0*/  I2FP.F32.U32 R7, R7 ;  /* 0x0000000700077245 */ /* 0x000fc40000201000 */
[C---:B------:R-:W-:Y:S01]  /*154c0*/  ISETP.GE.AND P6, PT, R17.reuse, R120, PT ;  /* 0x000000781100720c */ /* 0x040fe20003fc6270 */
[----:B------:R-:W4:Y:S01]  /*154d0*/  MUFU.TANH R157, R157 ;  /* 0x0000009d009d7308 */ /* 0x000f220000002400 */
[----:B------:R-:W-:Y:S01]  /*154e0*/  ISETP.GE.AND P1, PT, R17, R121, PT ;  /* 0x000000791100720c */ /* 0x000fe20003f26270 */
[CC--:B---3--:R-:W-:Y:S01]  /*154f0*/  FFMA.FTZ R19, R0.reuse, R7.reuse, R133 ;  /* 0x0000000700137223 */ /* 0x0c8fe20000010085 */
[----:B-1----:R-:W-:Y:S01]  /*15500*/  FFMA.FTZ R7, R0, R7, R135 ;  /* 0x0000000700077223 */ /* 0x002fe20000010087 */
[----:B------:R-:W-:-:S03]  /*15510*/  I2FP.F32.U32 R17, R17 ;  /* 0x0000001100117245 */ /* 0x000fc60000201000 */
[----:B------:R-:W-:Y:S01]  /*15520*/  FSEL R19, R19, -INF , !P0 ;  /* 0xff80000013137808 */ /* 0x000fe20004000000 */
[----:B------:R1:W-:Y:S01]  /*15530*/  MUFU.TANH R133, R5 ;  /* 0x0000000500857308 */ /* 0x0003e20000002400 */
[----:B------:R-:W-:Y:S01]  /*15540*/  FSEL R7, R7, -INF , !P5 ;  /* 0xff80000007077808 */ /* 0x000fe20006800000 */
[-C--:B-----5:R-:W-:Y:S01]  /*15550*/  FFMA.FTZ R53, R0, R17.reuse, R53 ;  /* 0x0000001100357223 */ /* 0x0a0fe20000010035 */
[----:B------:R-:W-:Y:S01]  /*15560*/  ISETP.GE.AND P0, PT, R16, R120, PT ;  /* 0x000000781000720c */ /* 0x000fe20003f06270 */
[----:B------:R-:W-:Y:S01]  /*15570*/  FFMA.FTZ R21, R0, R17, R21 ;  /* 0x0000001100157223 */ /* 0x000fe20000010015 */
[----:B------:R-:W-:Y:S01]  /*15580*/  ISETP.GE.AND P5, PT, R16, R121, PT ;  /* 0x000000791000720c */ /* 0x000fe20003fa6270 */
[----:B------:R-:W-:Y:S01]  /*15590*/  VIADD R17, R6, 0xffffff88 ;  /* 0xffffff8806117836 */ /* 0x000fe20000000000 */
[----:B------:R-:W-:Y:S01]  /*155a0*/  I2FP.F32.U32 R16, R16 ;  /* 0x0000001000107245 */ /* 0x000fe20000201000 */
[----:B------:R-:W3:Y:S01]  /*155b0*/  MUFU.TANH R49, R48 ;  /* 0x0000003000317308 */ /* 0x000ee20000002400 */
[----:B------:R-:W-:-:S02]  /*155c0*/  FSEL R160, R53, -INF , !P6 ;  /* 0xff80000035a07808 */ /* 0x000fc40007000000 */
[----:B------:R-:W-:Y:S01]  /*155d0*/  FSEL R124, R21, -INF , !P1 ;  /* 0xff800000157c7808 */ /* 0x000fe20004800000 */
[CC--:B------:R-:W-:Y:S01]  /*155e0*/  FFMA.FTZ R18, R0.reuse, R16.reuse, R13 ;  /* 0x0000001000127223 */ /* 0x0c0fe2000001000d */
[----:B------:R-:W-:Y:S01]  /*155f0*/  FFMA.FTZ R13, R0, R16, R139 ;  /* 0x00000010000d7223 */ /* 0x000fe2000001008b */
[----:B------:R-:W-:Y:S01]  /*15600*/  VIADD R16, R6, 0xffffff89 ;  /* 0xffffff8906107836 */ /* 0x000fe20000000000 */
[CC--:B------:R-:W-:Y:S01]  /*15610*/  ISETP.GE.AND P6, PT, R17.reuse, R120.reuse, PT ;  /* 0x000000781100720c */ /* 0x0c0fe20003fc6270 */
[----:B------:R-:W5:Y:S01]  /*15620*/  MUFU.TANH R33, R50 ;  /* 0x0000003200217308 */ /* 0x000f620000002400 */
[----:B------:R-:W-:Y:S02]  /*15630*/  ISETP.GE.AND P1, PT, R17, R121, PT ;  /* 0x000000791100720c */ /* 0x000fe40003f26270 */
[----:B-1----:R-:W-:Y:S02]  /*15640*/  I2FP.F32.U32 R5, R17 ;  /* 0x0000001100057245 */ /* 0x002fe40000201000 */
[----:B------:R-:W-:Y:S01]  /*15650*/  FSEL R17, R18, -INF , !P0 ;  /* 0xff80000012117808 */ /* 0x000fe20004000000 */
[----:B------:R-:W-:Y:S01]  /*15660*/  VIADD R18, R6, 0xffffff90 ;  /* 0xffffff9006127836 */ /* 0x000fe20000000000 */
[----:B------:R-:W-:Y:S01]  /*15670*/  FSEL R13, R13, -INF , !P5 ;  /* 0xff8000000d0d7808 */ /* 0x000fe20006800000 */
[-C--:B------:R-:W-:Y:S01]  /*15680*/  FFMA.FTZ R23, R0, R5.reuse, R15 ;  /* 0x0000000500177223 */ /* 0x080fe2000001000f */
[----:B------:R-:W-:Y:S01]  /*15690*/  ISETP.GE.AND P0, PT, R16, R120, PT ;  /* 0x000000781000720c */ /* 0x000fe20003f06270 */
[----:B------:R-:W-:Y:S01]  /*156a0*/  FFMA.FTZ R15, R0, R5, R143 ;  /* 0x00000005000f7223 */ /* 0x000fe2000001008f */
[----:B------:R-:W-:Y:S01]  /*156b0*/  ISETP.GE.AND P5, PT, R16, R121, PT ;  /* 0x000000791000720c */ /* 0x000fe20003fa6270 */
[----:B------:R-:W1:Y:S01]  /*156c0*/  MUFU.TANH R51, R51 ;  /* 0x0000003300337308 */ /* 0x000e620000002400 */
[----:B------:R-:W-:-:S02]  /*156d0*/  I2FP.F32.U32 R16, R16 ;  /* 0x0000001000107245 */ /* 0x000fc40000201000 */
[----:B------:R-:W-:Y:S02]  /*156e0*/  FSEL R23, R23, -INF , !P6 ;  /* 0xff80000017177808 */ /* 0x000fe40007000000 */
[----:B------:R-:W-:Y:S01]  /*156f0*/  FSEL R15, R15, -INF , !P1 ;  /* 0xff8000000f0f7808 */ /* 0x000fe20004800000 */
[CC--:B------:R-:W-:Y:S01]  /*15700*/  FFMA.FTZ R21, R0.reuse, R16.reuse, R137 ;  /* 0x0000001000157223 */ /* 0x0c0fe20000010089 */
[----:B------:R-:W-:Y:S01]  /*15710*/  FFMA.FTZ R5, R0, R16, R163 ;  /* 0x0000001000057223 */ /* 0x000fe200000100a3 */
[----:B------:R-:W-:Y:S01]  /*15720*/  VIADD R16, R6, 0xffffff91 ;  /* 0xffffff9106107836 */ /* 0x000fe20000000000 */
[----:B------:R-:W-:Y:S01]  /*15730*/  ISETP.GE.AND P6, PT, R18, R120, PT ;  /* 0x000000781200720c */ /* 0x000fe20003fc6270 */
[----:B------:R2:W-:Y:S01]  /*15740*/  MUFU.TANH R137, R45 ;  /* 0x0000002d00897308 */ /* 0x0005e20000002400 */
[----:B------:R-:W-:Y:S02]  /*15750*/  FSEL R21, R21, -INF , !P0 ;  /* 0xff80000015157808 */ /* 0x000fe40004000000 */
[----:B------:R-:W-:-:S02]  /*15760*/  FSEL R5, R5, -INF , !P5 ;  /* 0xff80000005057808 */ /* 0x000fc40006800000 */
[C---:B------:R-:W-:Y:S02]  /*15770*/  ISETP.GE.AND P0, PT, R16.reuse, R120, PT ;  /* 0x000000781000720c */ /* 0x040fe40003f06270 */
[-C--:B------:R-:W-:Y:S01]  /*15780*/  ISETP.GE.AND P5, PT, R16, R121.reuse, PT ;  /* 0x000000791000720c */ /* 0x080fe20003fa6270 */
[----:B------:R-:W1:Y:S01]  /*15790*/  MUFU.TANH R139, R46 ;  /* 0x0000002e008b7308 */ /* 0x000e620000002400 */
[----:B------:R-:W-:Y:S02]  /*157a0*/  I2FP.F32.U32 R16, R16 ;  /* 0x0000001000107245 */ /* 0x000fe40000201000 */
[----:B------:R-:W-:Y:S02]  /*157b0*/  ISETP.GE.AND P1, PT, R18, R121, PT ;  /* 0x000000791200720c */ /* 0x000fe40003f26270 */
[----:B------:R-:W-:Y:S01]  /*157c0*/  I2FP.F32.U32 R18, R18 ;  /* 0x0000001200127245 */ /* 0x000fe20000201000 */
[CC--:B------:R-:W-:Y:S02]  /*157d0*/  FFMA.FTZ R125, R0.reuse, R16.reuse, R129 ;  /* 0x00000010007d7223 */ /* 0x0c0fe40000010081 */
[----:B------:R-:W1:Y:S01]  /*157e0*/  MUFU.TANH R163, R44 ;  /* 0x0000002c00a37308 */ /* 0x000e620000002400 */
[----:B--2---:R-:W-:Y:S01]  /*157f0*/  FFMA.FTZ R45, R0, R16, R177 ;  /* 0x00000010002d7223 */ /* 0x004fe200000100b1 */
[----:B------:R-:W-:-:S02]  /*15800*/  VIADD R16, R6, 0xffffff99 ;  /* 0xffffff9906107836 */ /* 0x000fc40000000000 */
[CC--:B------:R-:W-:Y:S01]  /*15810*/  FFMA.FTZ R53, R0.reuse, R18.reuse, R165 ;  /* 0x0000001200357223 */ /* 0x0c0fe200000100a5 */
[----:B------:R-:W-:Y:S01]  /*15820*/  FFMA.FTZ R47, R0, R18, R173 ;  /* 0x00000012002f7223 */ /* 0x000fe200000100ad */
[----:B------:R-:W-:Y:S01]  /*15830*/  FSEL R125, R125, -INF , !P0 ;  /* 0xff8000007d7d7808 */ /* 0x000fe20004000000 */
[C---:B------:R-:W-:Y:S01]  /*15840*/  VIADD R165, R6.reuse, 0xffffffa0 ;  /* 0xffffffa006a57836 */ /* 0x040fe20000000000 */
[----:B------:R-:W-:Y:S01]  /*15850*/  FSEL R45, R45, -INF , !P5 ;  /* 0xff8000002d2d7808 */ /* 0x000fe20006800000 */
[----:B------:R-:W-:Y:S01]  /*15860*/  VIADD R18, R6, 0xffffffb0 ;  /* 0xffffffb006127836 */ /* 0x000fe20000000000 */
[C---:B------:R-:W-:Y:S01]  /*15870*/  ISETP.GE.AND P0, PT, R16.reuse, R120, PT ;  /* 0x000000781000720c */ /* 0x040fe20003f06270 */
[----:B------:R-:W2:Y:S01]  /*15880*/  MUFU.TANH R43, R43 ;  /* 0x0000002b002b7308 */ /* 0x000ea20000002400 */
[----:B------:R-:W-:Y:S02]  /*15890*/  ISETP.GE.AND P5, PT, R16, R121, PT ;  /* 0x000000791000720c */ /* 0x000fe40003fa6270 */
[----:B------:R-:W-:-:S02]  /*158a0*/  I2FP.F32.U32 R16, R16 ;  /* 0x0000001000107245 */ /* 0x000fc40000201000 */
[----:B------:R-:W-:Y:S02]  /*158b0*/  FSEL R53, R53, -INF , !P6 ;  /* 0xff80000035357808 */ /* 0x000fe40007000000 */
[----:B------:R-:W-:Y:S01]  /*158c0*/  FSEL R47, R47, -INF , !P1 ;  /* 0xff8000002f2f7808 */ /* 0x000fe20004800000 */
[C---:B------:R-:W-:Y:S01]  /*158d0*/  FFMA.FTZ R59, R0.reuse, R16, R169 ;  /* 0x00000010003b7223 */ /* 0x040fe200000100a9 */
[C---:B------:R-:W-:Y:S01]  /*158e0*/  ISETP.GE.AND P6, PT, R65.reuse, R120, PT ;  /* 0x000000784100720c */ /* 0x040fe20003fc6270 */
[----:B------:R-:W-:Y:S01]  /*158f0*/  FFMA.FTZ R175, R0, R16, R175 ;  /* 0x0000001000af7223 */ /* 0x000fe200000100af */
[----:B------:R-:W-:Y:S01]  /*15900*/  ISETP.GE.AND P1, PT, R65, R121, PT ;  /* 0x000000794100720c */ /* 0x000fe20003f26270 */
[----:B------:R-:W-:Y:S01]  /*15910*/  VIADD R16, R6, 0xffffffa1 ;  /* 0xffffffa106107836 */ /* 0x000fe20000000000 */
[----:B------:R-:W-:Y:S01]  /*15920*/  I2FP.F32.U32 R65, R65 ;  /* 0x0000004100417245 */ /* 0x000fe20000201000 */
[----:B------:R-:W2:Y:S01]  /*15930*/  MUFU.TANH R129, R42 ;  /* 0x0000002a00817308 */ /* 0x000ea20000002400 */
[----:B------:R-:W-:-:S02]  /*15940*/  FSEL R59, R59, -INF , !P0 ;  /* 0xff8000003b3b7808 */ /* 0x000fc40004000000 */
[----:B------:R-:W-:Y:S01]  /*15950*/  FSEL R233, R175, -INF , !P5 ;  /* 0xff800000afe97808 */ /* 0x000fe20006800000 */
[CC--:B------:R-:W-:Y:S01]  /*15960*/  FFMA.FTZ R67, R0.reuse, R65.reuse, R131 ;  /* 0x0000004100437223 */ /* 0x0c0fe20000010083 */
[----:B------:R-:W-:Y:S01]  /*15970*/  FFMA.FTZ R65, R0, R65, R171 ;  /* 0x0000004100417223 */ /* 0x000fe200000100ab */
[C---:B------:R-:W-:Y:S02]  /*15980*/  ISETP.GE.AND P0, PT, R16.reuse, R120, PT ;  /* 0x000000781000720c */ /* 0x040fe40003f06270 */
[-C--:B------:R-:W-:Y:S01]  /*15990*/  ISETP.GE.AND P5, PT, R16, R121.reuse, PT ;  /* 0x000000791000720c */ /* 0x080fe20003fa6270 */
[----:B------:R-:W-:Y:S01]  /*159a0*/  MUFU.TANH R39, R39 ;  /* 0x0000002700277308 */ /* 0x000fe20000002400 */
        /* <DEDUP_REMOVED lines=9> */
[----:B------:R-:W-:Y:S01]  /*15a40*/  MUFU.TANH R41, R41 ;  /* 0x0000002900297308 */ /* 0x000fe20000002400 */
[----:B------:R-:W-:-:S02]  /*15a50*/  FSEL R231, R167, -INF , !P0 ;  /* 0xff800000a7e77808 */ /* 0x000fc40004000000 */
[----:B------:R-:W-:Y:S01]  /*15a60*/  FSEL R227, R185, -INF , !P5 ;  /* 0xff800000b9e37808 */ /* 0x000fe20006800000 */
[CC--:B------:R-:W-:Y:S01]  /*15a70*/  FFMA.FTZ R143, R0.reuse, R165.reuse, R127 ;  /* 0x000000a5008f7223 */ /* 0x0c0fe2000001007f */
[----:B------:R-:W-:Y:S01]  /*15a80*/  FFMA.FTZ R165, R0, R165, R181 ;  /* 0x000000a500a57223 */ /* 0x000fe200000100b5 */
[C---:B------:R-:W-:Y:S02]  /*15a90*/  ISETP.GE.AND P0, PT, R16.reuse, R120, PT ;  /* 0x000000781000720c */ /* 0x040fe40003f06270 */
[-C--:B------:R-:W-:Y:S01]  /*15aa0*/  ISETP.GE.AND P5, PT, R16, R121.reuse, PT ;  /* 0x000000791000720c */ /* 0x080fe20003fa6270 */
[----:B------:R-:W2:Y:S01]  /*15ab0*/  MUFU.TANH R127, R40 ;  /* 0x00000028007f7308 */ /* 0x000ea20000002400 */
        /* <DEDUP_REMOVED lines=12> */
[-C--:B------:R-:W-:Y:S01]  /*15b80*/  FFMA.FTZ R9, R0, R159.reuse, R9 ;  /* 0x0000009f00097223 */ /* 0x080fe20000010009 */
[----:B------:R-:W-:Y:S01]  /*15b90*/  ISETP.GE.AND P0, PT, R16, R120, PT ;  /* 0x000000781000720c */ /* 0x000fe20003f06270 */
[----:B------:R-:W-:Y:S01]  /*15ba0*/  FFMA.FTZ R159, R0, R159, R179 ;  /* 0x0000009f009f7223 */ /* 0x000fe200000100b3 */
[-C--:B------:R-:W-:Y:S01]  /*15bb0*/  ISETP.GE.AND P5, PT, R16, R121.reuse, PT ;  /* 0x000000791000720c */ /* 0x080fe20003fa6270 */
[----:B------:R-:W-:Y:S01]  /*15bc0*/  MUFU.TANH R35, R35 ;  /* 0x0000002300237308 */ /* 0x000fe20000002400 */
[----:B------:R-:W-:Y:S02]  /*15bd0*/  I2FP.F32.U32 R16, R16 ;  /* 0x0000001000107245 */ /* 0x000fe40000201000 */
[----:B------:R-:W-:Y:S02]  /*15be0*/  FSEL R135, R9, -INF , !P6 ;  /* 0xff80000009877808 */ /* 0x000fe40007000000 */
[----:B------:R-:W-:Y:S01]  /*15bf0*/  FSEL R159, R159, -INF , !P1 ;  /* 0xff8000009f9f7808 */ /* 0x000fe20004800000 */
[CC--:B------:R-:W-:Y:S01]  /*15c00*/  FFMA.FTZ R187, R0.reuse, R16.reuse, R187 ;  /* 0x0000001000bb7223 */ /* 0x0c0fe200000100bb */
[----:B------:R-:W-:Y:S01]  /*15c10*/  FFMA.FTZ R213, R0, R16, R55 ;  /* 0x0000001000d57223 */ /* 0x000fe20000010037 */
[----:B------:R-:W-:Y:S01]  /*15c20*/  ISETP.GE.AND P6, PT, R18, R120, PT ;  /* 0x000000781200720c */ /* 0x000fe20003fc6270 */
[----:B------:R-:W-:Y:S01]  /*15c30*/  VIADD R16, R6, 0xffffffb9 ;  /* 0xffffffb906107836 */ /* 0x000fe20000000000 */
[----:B------:R-:W-:Y:S01]  /*15c40*/  ISETP.GE.AND P1, PT, R18, R121, PT ;  /* 0x000000791200720c */ /* 0x000fe20003f26270 */
[----:B------:R-:W-:Y:S01]  /*15c50*/  MUFU.TANH R9, R36 ;  /* 0x0000002400097308 */ /* 0x000fe20000002400 */
[----:B------:R-:W-:-:S02]  /*15c60*/  I2FP.F32.U32 R18, R18 ;  /* 0x0000001200127245 */ /* 0x000fc40000201000 */
        /* <DEDUP_REMOVED lines=12> */
[----:B----4-:R-:W-:Y:S01]  /*15d30*/  FFMA.FTZ R157, R0, R16, R157 ;  /* 0x00000010009d7223 */ /* 0x010fe2000001009d */
[----:B------:R-:W-:Y:S01]  /*15d40*/  ISETP.GE.AND P6, PT, R18, R120, PT ;  /* 0x000000781200720c */ /* 0x000fe20003fc6270 */
[----:B------:R-:W-:Y:S01]  /*15d50*/  VIADD R16, R6, 0xffffffc1 ;  /* 0xffffffc106107836 */ /* 0x000fe20000000000 */
[-C--:B------:R-:W-:Y:S01]  /*15d60*/  ISETP.GE.AND P1, PT, R18, R121.reuse, PT ;  /* 0x000000791200720c */ /* 0x080fe20003f26270 */
[----:B------:R-:W-:Y:S01]  /*15d70*/  MUFU.TANH R29, R29 ;  /* 0x0000001d001d7308 */ /* 0x000fe20000002400 */
[----:B------:R-:W-:Y:S02]  /*15d80*/  I2FP.F32.U32 R18, R18 ;  /* 0x0000001200127245 */ /* 0x000fe40000201000 */
[----:B------:R-:W-:Y:S02]  /*15d90*/  FSEL R221, R37, -INF , !P0 ;  /* 0xff80000025dd7808 */ /* 0x000fe40004000000 */
[----:B------:R-:W-:Y:S01]  /*15da0*/  FSEL R217, R157, -INF , !P5 ;  /* 0xff8000009dd97808 */ /* 0x000fe20006800000 */
[----:B---3--:R-:W-:Y:S01]  /*15db0*/  FFMA.FTZ R49, R0, R18, R49 ;  /* 0x0000001200317223 */ /* 0x008fe20000010031 */
[----:B------:R-:W-:Y:S01]  /*15dc0*/  ISETP.GE.AND P0, PT, R16, R120, PT ;  /* 0x000000781000720c */ /* 0x000fe20003f06270 */
[----:B-----5:R-:W-:Y:S01]  /*15dd0*/  FFMA.FTZ R33, R0, R18, R33 ;  /* 0x0000001200217223 */ /* 0x020fe20000010021 */
[----:B------:R-:W-:Y:S01]  /*15de0*/  ISETP.GE.AND P5, PT, R16, R121, PT ;  /* 0x000000791000720c */ /* 0x000fe20003fa6270 */
[----:B------:R-:W-:Y:S01]  /*15df0*/  VIADD R18, R6, 0xffffffc0 ;  /* 0xffffffc006127836 */ /* 0x000fe20000000000 */
[----:B------:R-:W-:Y:S01]  /*15e00*/  I2FP.F32.U32 R16, R16 ;  /* 0x0000001000107245 */ /* 0x000fe20000201000 */
[----:B------:R-:W-:Y:S01]  /*15e10*/  MUFU.TANH R31, R31 ;  /* 0x0000001f001f7308 */ /* 0x000fe20000002400 */
[----:B------:R-:W-:-:S02]  /*15e20*/  FSEL R209, R49, -INF , !P6 ;  /* 0xff80000031d17808 */ /* 0x000fc40007000000 */
[----:B------:R-:W-:Y:S01]  /*15e30*/  FSEL R215, R33, -INF , !P1 ;  /* 0xff80000021d77808 */ /* 0x000fe20004800000 */
[CC--:B-1----:R-:W-:Y:S01]  /*15e40*/  FFMA.FTZ R51, R0.reuse, R16.reuse, R51 ;  /* 0x0000001000337223 */ /* 0x0c2fe20000010033 */
[----:B------:R-:W-:Y:S01]  /*15e50*/  FFMA.FTZ R191, R0, R16, R191 ;  /* 0x0000001000bf7223 */ /* 0x000fe200000100bf */
[----:B------:R-:W-:Y:S01]  /*15e60*/  ISETP.GE.AND P6, PT, R18, R120, PT ;  /* 0x000000781200720c */ /* 0x000fe20003fc6270 */
[----:B------:R-:W-:Y:S01]  /*15e70*/  VIADD R16, R6, 0xffffffc9 ;  /* 0xffffffc906107836 */ /* 0x000fe20000000000 */
[-C--:B------:R-:W-:Y:S01]  /*15e80*/  ISETP.GE.AND P1, PT, R18, R121.reuse, PT ;  /* 0x000000791200720c */ /* 0x080fe20003f26270 */
[----:B------:R-:W1:Y:S01]  /*15e90*/  MUFU.TANH R55, R34 ;  /* 0x0000002200377308 */ /* 0x000e620000002400 */
        /* <DEDUP_REMOVED lines=13> */
[----:B--2---:R-:W-:Y:S01]  /*15f70*/  FFMA.FTZ R193, R0, R16, R43 ;  /* 0x0000001000c17223 */ /* 0x004fe2000001002b */
[----:B------:R-:W-:Y:S01]  /*15f80*/  ISETP.GE.AND P6, PT, R18, R120, PT ;  /* 0x000000781200720c */ /* 0x000fe20003fc6270 */
[----:B------:R-:W-:Y:S01]  /*15f90*/  VIADD R16, R6, 0xffffffd1 ;  /* 0xffffffd106107836 */ /* 0x000fe20000000000 */
[----:B------:R-:W-:Y:S01]  /*15fa0*/  BAR.SYNC.DEFER_BLOCKING 0x0 ;  /* 0x0000000000007b1d */ /* 0x000fe20000010000 */
[-C--:B------:R-:W-:Y:S02]  /*15fb0*/  ISETP.GE.AND P1, PT, R18, R121.reuse, PT ;  /* 0x000000791200720c */ /* 0x080fe40003f26270 */
[----:B------:R-:W-:Y:S02]  /*15fc0*/  I2FP.F32.U32 R18, R18 ;  /* 0x0000001200127245 */ /* 0x000fe40000201000 */
[----:B------:R-:W-:Y:S01]  /*15fd0*/  FSEL R201, R163, -INF , !P0 ;  /* 0xff800000a3c97808 */ /* 0x000fe20004000000 */
[----:B------:R-:W2:Y:S01]  /*15fe0*/  MUFU.TANH R37, R30 ;  /* 0x0000001e00257308 */ /* 0x000ea20000002400 */
[----:B------:R-:W-:Y:S01]  /*15ff0*/  FSEL R193, R193, -INF , !P5 ;  /* 0xff800000c1c17808 */ /* 0x000fe20006800000 */
[----:B------:R-:W-:Y:S01]  /*16000*/  FFMA.FTZ R137, R0, R18, R137 ;  /* 0x0000001200897223 */ /* 0x000fe20000010089 */
[----:B------:R-:W-:Y:S01]  /*16010*/  ISETP.GE.AND P0, PT, R16, R120, PT ;  /* 0x000000781000720c */ /* 0x000fe20003f06270 */
[----:B------:R-:W-:Y:S01]  /*16020*/  FFMA.FTZ R129, R0, R18, R129 ;  /* 0x0000001200817223 */ /* 0x000fe20000010081 */
[----:B------:R-:W-:Y:S01]  /*16030*/  ISETP.GE.AND P5, PT, R16, R121, PT ;  /* 0x000000791000720c */ /* 0x000fe20003fa6270 */
[----:B------:R-:W-:Y:S01]  /*16040*/  VIADD R18, R6, 0xffffffd0 ;  /* 0xffffffd006127836 */ /* 0x000fe20000000000 */
[----:B------:R-:W-:Y:S01]  /*16050*/  I2FP.F32.U32 R16, R16 ;  /* 0x0000001000107245 */ /* 0x000fe20000201000 */
[----:B------:R-:W4:Y:S01]  /*16060*/  MUFU.TANH R25, R25 ;  /* 0x0000001900197308 */ /* 0x000f220000002400 */
[----:B------:R-:W-:-:S02]  /*16070*/  FSEL R203, R137, -INF , !P6 ;  /* 0xff80000089cb7808 */ /* 0x000fc40007000000 */
[----:B------:R-:W-:Y:S01]  /*16080*/  FSEL R195, R129, -INF , !P1 ;  /* 0xff80000081c37808 */ /* 0x000fe20004800000 */
[CC--:B------:R-:W-:Y:S01]  /*16090*/  FFMA.FTZ R127, R0.reuse, R16.reuse, R127 ;  /* 0x00000010007f7223 */ /* 0x0c0fe2000001007f */
[----:B------:R-:W-:Y:S01]  /*160a0*/  FFMA.FTZ R179, R0, R16, R39 ;  /* 0x0000001000b37223 */ /* 0x000fe20000010027 */
[----:B------:R-:W-:Y:S01]  /*160b0*/  ISETP.GE.AND P6, PT, R18, R120, PT ;  /* 0x000000781200720c */ /* 0x000fe20003fc6270 */
[----:B------:R-:W-:Y:S01]  /*160c0*/  VIADD R16, R6, 0xffffffd9 ;  /* 0xffffffd906107836 */ /* 0x000fe20000000000 */
[-C--:B------:R-:W-:Y:S01]  /*160d0*/  ISETP.GE.AND P1, PT, R18, R121.reuse, PT ;  /* 0x000000791200720c */ /* 0x080fe20003f26270 */
[----:B------:R-:W5:Y:S01]  /*160e0*/  MUFU.TANH R27, R27 ;  /* 0x0000001b001b7308 */ /* 0x000f620000002400 */
        /* <DEDUP_REMOVED lines=9> */
[----:B------:R-:W5:Y:S01]  /*16180*/  MUFU.TANH R43, R24 ;  /* 0x00000018002b7308 */ /* 0x000f620000002400 */
        /* <DEDUP_REMOVED lines=13> */
[----:B------:R-:W-:Y:S01]  /*16260*/  VIADD R9, R6, 0xffffffe0 ;  /* 0xffffffe006097836 */ /* 0x000fe20000000000 */
[----:B------:R-:W-:Y:S01]  /*16270*/  ISETP.GE.AND P5, PT, R16, R121, PT ;  /* 0x000000791000720c */ /* 0x000fe20003fa6270 */
[----:B-1----:R-:W-:Y:S01]  /*16280*/  FFMA.FTZ R55, R0, R18, R55 ;  /* 0x0000001200377223 */ /* 0x002fe20000010037 */
[----:B------:R-:W-:Y:S01]  /*16290*/  I2FP.F32.U32 R16, R16 ;  /* 0x0000001000107245 */ /* 0x000fe20000201000 */
[----:B------:R-:W-:Y:S01]  /*162a0*/  VIADD R18, R6, 0xffffffe8 ;  /* 0xffffffe806127836 */ /* 0x000fe20000000000 */
[----:B------:R-:W-:-:S02]  /*162b0*/  I2FP.F32.U32 R11, R9 ;  /* 0x00000009000b7245 */ /* 0x000fc40000201000 */
[----:B------:R-:W-:Y:S01]  /*162c0*/  FSEL R185, R185, -INF , !P6 ;  /* 0xff800000b9b97808 */ /* 0x000fe20007000000 */
[CC--:B------:R-:W-:Y:S01]  /*162d0*/  FFMA.FTZ R168, R0.reuse, R16.reuse, R29 ;  /* 0x0000001000a87223 */ /* 0x0c0fe2000001001d */
[----:B------:R-:W-:Y:S01]  /*162e0*/  FFMA.FTZ R31, R0, R16, R31 ;  /* 0x00000010001f7223 */ /* 0x000fe2000001001f */
[----:B------:R-:W-:Y:S02]  /*162f0*/  VIADD R16, R6, 0xffffffe9 ;  /* 0xffffffe906107836 */ /* 0x000fe40000000000 */
[CC--:B---3--:R-:W-:Y:S01]  /*16300*/  FFMA.FTZ R33, R0.reuse, R11.reuse, R33 ;  /* 0x0000000b00217223 */ /* 0x0c8fe20000010021 */
[----:B--2---:R-:W-:Y:S01]  /*16310*/  FFMA.FTZ R37, R0, R11, R37 ;  /* 0x0000000b00257223 */ /* 0x004fe20000010025 */
[----:B------:R-:W-:Y:S01]  /*16320*/  FSEL R168, R168, -INF , !P0 ;  /* 0xff800000a8a87808 */ /* 0x000fe20004000000 */
[----:B------:R1:W2:Y:S01]  /*16330*/  MUFU.TANH R11, R14 ;  /* 0x0000000e000b7308 */ /* 0x0002a20000002400 */
[----:B------:R-:W-:Y:S02]  /*16340*/  FSEL R157, R31, -INF , !P5 ;  /* 0xff8000001f9d7808 */ /* 0x000fe40006800000 */
[----:B------:R-:W-:-:S02]  /*16350*/  ISETP.GE.AND P0, PT, R16, R120, PT ;  /* 0x000000781000720c */ /* 0x000fc40003f06270 */
[-C--:B------:R-:W-:Y:S02]  /*16360*/  ISETP.GE.AND P5, PT, R16, R121.reuse, PT ;  /* 0x000000791000720c */ /* 0x080fe40003fa6270 */
[----:B------:R-:W-:Y:S01]  /*16370*/  I2FP.F32.U32 R16, R16 ;  /* 0x0000001000107245 */ /* 0x000fe20000201000 */
[----:B------:R-:W-:Y:S01]  /*16380*/  MUFU.TANH R29, R22 ;  /* 0x00000016001d7308 */ /* 0x000fe20000002400 */
[----:B------:R-:W-:Y:S02]  /*16390*/  FSEL R177, R55, -INF , !P1 ;  /* 0xff80000037b17808 */ /* 0x000fe40004800000 */
[C---:B------:R-:W-:Y:S01]  /*163a0*/  ISETP.GE.AND P6, PT, R9.reuse, R120, PT ;  /* 0x000000780900720c */ /* 0x040fe20003fc6270 */
[CC--:B----4-:R-:W-:Y:S01]  /*163b0*/  FFMA.FTZ R166, R0.reuse, R16.reuse, R25 ;  /* 0x0000001000a67223 */ /* 0x0d0fe20000010019 */
[-C--:B------:R-:W-:Y:S01]  /*163c0*/  ISETP.GE.AND P1, PT, R9, R121.reuse, PT ;  /* 0x000000790900720c */ /* 0x080fe20003f26270 */
[----:B-----5:R-:W-:Y:S01]  /*163d0*/  FFMA.FTZ R27, R0, R16, R27 ;  /* 0x00000010001b7223 */ /* 0x020fe2000001001b */
[----:B------:R-:W-:Y:S01]  /*163e0*/  FSEL R169, R33, -INF , !P6 ;  /* 0xff80000021a97808 */ /* 0x000fe20007000000 */
[----:B------:R-:W-:Y:S01]  /*163f0*/  MUFU.TANH R9, R20 ;  /* 0x0000001400097308 */ /* 0x000fe20000002400 */
[C---:B-1----:R-:W-:Y:S01]  /*16400*/  VIADD R14, R6.reuse, 0xfffffff1 ;  /* 0xfffffff1060e7836 */ /* 0x042fe20000000000 */
[----:B------:R-:W-:Y:S01]  /*16410*/  FSEL R163, R37, -INF , !P1 ;  /* 0xff80000025a37808 */ /* 0x000fe20004800000 */
[----:B------:R-:W-:Y:S01]  /*16420*/  VIADD R16, R6, 0xfffffff0 ;  /* 0xfffffff006107836 */ /* 0x000fe20000000000 */
[----:B------:R-:W-:Y:S01]  /*16430*/  ISETP.GE.AND P6, PT, R18, R120, PT ;  /* 0x000000781200720c */ /* 0x000fe20003fc6270 */
[----:B------:R-:W-:Y:S01]  /*16440*/  VIADD R6, R6, 0xfffffff9 ;  /* 0xfffffff906067836 */ /* 0x000fe20000000000 */
[----:B------:R-:W-:-:S02]  /*16450*/  ISETP.GE.AND P1, PT, R18, R121, PT ;  /* 0x000000791200720c */ /* 0x000fc40003f26270 */
[----:B------:R-:W-:Y:S01]  /*16460*/  FSEL R166, R166, -INF , !P0 ;  /* 0xff800000a6a67808 */ /* 0x000fe20004000000 */
[----:B------:R-:W1:Y:S01]  /*16470*/  MUFU.TANH R31, R12 ;  /* 0x0000000c001f7308 */ /* 0x000e620000002400 */
[----:B------:R-:W-:Y:S02]  /*16480*/  FSEL R137, R27, -INF , !P5 ;  /* 0xff8000001b897808 */ /* 0x000fe40006800000 */
[----:B------:R-:W-:Y:S02]  /*16490*/  I2FP.F32.U32 R18, R18 ;  /* 0x0000001200127245 */ /* 0x000fe40000201000 */
[C---:B------:R-:W-:Y:S02]  /*164a0*/  ISETP.GE.AND P0, PT, R14.reuse, R120, PT ;  /* 0x000000780e00720c */ /* 0x040fe40003f06270 */
[----:B------:R-:W-:Y:S01]  /*164b0*/  ISETP.GE.AND P5, PT, R14, R121, PT ;  /* 0x000000790e00720c */ /* 0x000fe20003fa6270 */
[C---:B------:R-:W-:Y:S01]  /*164c0*/  FFMA.FTZ R43, R0.reuse, R18, R43 ;  /* 0x00000012002b7223 */ /* 0x040fe2000001002b */
[----:B------:R-:W-:Y:S01]  /*164d0*/  I2FP.F32.U32 R14, R14 ;  /* 0x0000000e000e7245 */ /* 0x000fe20000201000 */
[C---:B------:R-:W-:Y:S01]  /*164e0*/  FFMA.FTZ R39, R0.reuse, R18, R39 ;  /* 0x0000001200277223 */ /* 0x040fe20000010027 */
[----:B------:R3:W4:Y:S02]  /*164f0*/  MUFU.TANH R25, R10 ;  /* 0x0000000a00197308 */ /* 0x0007240000002400 */
[----:B------:R-:W-:Y:S01]  /*16500*/  FSEL R167, R43, -INF , !P6 ;  /* 0xff8000002ba77808 */ /* 0x000fe20007000000 */
[----:B--2---:R-:W-:Y:S01]  /*16510*/  FFMA.FTZ R11, R0, R14, R11 ;  /* 0x0000000e000b7223 */ /* 0x004fe2000001000b */
[----:B------:R-:W-:-:S02]  /*16520*/  FSEL R139, R39, -INF , !P1 ;  /* 0xff800000278b7808 */ /* 0x000fc40004800000 */
[----:B------:R-:W-:Y:S01]  /*16530*/  ISETP.GE.AND P6, PT, R16, R120, PT ;  /* 0x000000781000720c */ /* 0x000fe20003fc6270 */
[----:B-1----:R-:W-:Y:S01]  /*16540*/  FFMA.FTZ R31, R0, R14, R31 ;  /* 0x0000000e001f7223 */ /* 0x002fe2000001001f */
[----:B------:R-:W1:Y:S01]  /*16550*/  MUFU.TANH R27, R8 ;  /* 0x00000008001b7308 */ /* 0x000e620000002400 */
[----:B------:R-:W-:Y:S02]  /*16560*/  ISETP.GE.AND P1, PT, R16, R121, PT ;  /* 0x000000791000720c */ /* 0x000fe40003f26270 */
[----:B------:R-:W-:Y:S02]  /*16570*/  FSEL R173, R11, -INF , !P0 ;  /* 0xff8000000bad7808 */ /* 0x000fe40004000000 */
[----:B------:R-:W-:Y:S02]  /*16580*/  I2FP.F32.U32 R16, R16 ;  /* 0x0000001000107245 */ /* 0x000fe40000201000 */
[----:B------:R-:W-:Y:S02]  /*16590*/  ISETP.GE.AND P0, PT, R61, 0x3, PT ;  /* 0x000000033d00780c */ /* 0x000fe40003f06270 */
[----:B---3--:R-:W-:Y:S01]  /*165a0*/  I2FP.F32.U32 R10, R6 ;  /* 0x00000006000a7245 */ /* 0x008fe20000201000 */
[CC--:B------:R-:W-:Y:S01]  /*165b0*/  FFMA.FTZ R9, R0.reuse, R16.reuse, R9 ;  /* 0x0000001000097223 */ /* 0x0c0fe20000010009 */
[----:B------:R-:W-:Y:S01]  /*165c0*/  FFMA.FTZ R29, R0, R16, R29 ;  /* 0x00000010001d7223 */ /* 0x000fe2000001001d */
[----:B------:R-:W-:-:S02]  /*165d0*/  FSEL R131, R31, -INF , !P5 ;  /* 0xff8000001f837808 */ /* 0x000fc40006800000 */
[CC--:B----4-:R-:W-:Y:S01]  /*165e0*/  FFMA.FTZ R25, R0.reuse, R10.reuse, R25 ;  /* 0x0000000a00197223 */ /* 0x0d0fe20000010019 */
[----:B------:R-:W-:Y:S02]  /*165f0*/  FSEL R164, R9, -INF , !P6 ;  /* 0xff80000009a47808 */ /* 0x000fe40007000000 */
[----:B------:R-:W-:Y:S01]  /*16600*/  FSEL R126, R29, -INF , !P1 ;  /* 0xff8000001d7e7808 */ /* 0x000fe20004800000 */
[----:B-1----:R-:W-:Y:S01]  /*16610*/  FFMA.FTZ R27, R0, R10, R27 ;  /* 0x0000000a001b7223 */ /* 0x002fe2000001001b */
[C---:B------:R-:W-:Y:S02]  /*16620*/  ISETP.GE.AND P6, PT, R6.reuse, R120, PT ;  /* 0x000000780600720c */ /* 0x040fe40003fc6270 */
[----:B------:R-:W-:Y:S02]  /*16630*/  ISETP.GE.AND P1, PT, R6, R121, PT ;  /* 0x000000790600720c */ /* 0x000fe40003f26270 */
[----:B------:R-:W-:Y:S02]  /*16640*/  FSEL R171, R25, -INF , !P6 ;  /* 0xff80000019ab7808 */ /* 0x000fe40007000000 */
        /* <DEDUP_REMOVED lines=49> */
[----:B------:R-:W-:Y:S01]  /*16960*/  IADD3 R11, PT, PT, R11, -R6, RZ ;  /* 0x800000060b0b7210 */ /* 0x000fe20007ffe0ff */
[----:B--2---:R-:W-:-:S04]  /*16970*/  IMAD.U32 R6, RZ, RZ, UR4 ;  /* 0x00000004ff067e24 */ /* 0x004fc8000f8e00ff */
[----:B------:R-:W-:-:S05]  /*16980*/  IMAD R11, R11, R8, -0x80 ;  /* 0xffffff800b0b7424 */ /* 0x000fca00078e0208 */
        /* <DEDUP_REMOVED lines=14> */
.L_x_2223:
        /* <DEDUP_REMOVED lines=8> */
.L_x_2224:
[----:B------:R-:W1:Y:S01]  /*16af0*/  LDC R9, c[0x0][0x3bc] ;  /* 0x0000ef00ff097b82 */ /* 0x000e620000000800 */
[----:B------:R-:W-:Y:S01]  /*16b00*/  @!P4 IMAD.MOV.U32 R24, RZ, RZ, R142 ;  /* 0x000000ffff18c224 */ /* 0x000fe200078e008e */
[C---:B------:R-:W-:Y:S01]  /*16b10*/  LEA R10, P0, R6.reuse, R142, 0x6 ;  /* 0x0000008e060a7211 */ /* 0x040fe200078030ff */
[----:B------:R-:W-:Y:S02]  /*16b20*/  @!P4 IMAD.MOV.U32 R25, RZ, RZ, R141 ;  /* 0x000000ffff19c224 */ /* 0x000fe400078e008d */
[----:B------:R-:W-:-:S03]  /*16b30*/  IMAD.SHL.U32 R4, R6, 0x40, RZ ;  /* 0x0000004006047824 */ /* 0x000fc600078e00ff */
[----:B------:R-:W-:Y:S01]  /*16b40*/  @!PT LDS RZ, [RZ] ;  /* 0x00000000fffff984 */ /* 0x000fe20000000800 */
[----:B------:R-:W-:Y:S01]  /*16b50*/  @!PT LDS RZ, [RZ] ;  /* 0x00000000fffff984 */ /* 0x000fe20000000800 */
[----:B------:R-:W-:Y:S01]  /*16b60*/  @!PT LDS RZ, [RZ] ;  /* 0x00000000fffff984 */ /* 0x000fe20000000800 */
[----:B------:R2:W-:Y:S02]  /*16b70*/  @!P4 LDGSTS.E.BYPASS.LTC128B.128 [R155+0x3000], desc[UR6][R24.64] ;  /* 0x03000000189bcfae */ /* 0x0005e4000b981a06 */
[----:B------:R-:W-:Y:S02]  /*16b80*/  IADD3 R26, P1, PT, R4, R10, RZ ;  /* 0x0000000a041a7210 */ /* 0x000fe40007f3e0ff */
[----:B------:R3:W-:Y:S01]  /*16b90*/  @P4 STS.128 [R155+0x3000], RZ ;  /* 0x003000ff9b004388 */ /* 0x0007e20000000c00 */
[C-C-:B-1----:R-:W-:Y:S02]  /*16ba0*/  LEA.HI.X R11, R6.reuse, R141, R9.reuse, 0x6, P0 ;  /* 0x0000008d060b7211 */ /* 0x142fe400000f3409 */
[----:B------:R-:W-:Y:S02]  /*16bb0*/  SHF.L.U64.HI R8, R6, 0x6, R9 ;  /* 0x0000000606087819 */ /* 0x000fe40000010209 */
[----:B------:R-:W-:-:S03]  /*16bc0*/  IADD3 R28, P0, PT, R4, R26, RZ ;  /* 0x0000001a041c7210 */ /* 0x000fc60007f1e0ff */
[----:B------:R-:W-:Y:S01]  /*16bd0*/  IMAD.X R27, R8, 0x1, R11, P1 ;  /* 0x00000001081b7824 */ /* 0x000fe200008e060b */
[----:B--2---:R-:W-:Y:S01]  /*16be0*/  @!P3 MOV R24, R142 ;  /* 0x0000008e0018b202 */ /* 0x004fe20000000f00 */
[----:B------:R-:W-:-:S03]  /*16bf0*/  @!P3 IMAD.MOV.U32 R25, RZ, RZ, R141 ;  /* 0x000000ffff19b224 */ /* 0x000fc600078e008d */
[----:B------:R-:W-:Y:S02]  /*16c00*/  IADD3.X R29, PT, PT, R8, R27, RZ, P0, !PT ;  /* 0x0000001b081d7210 */ /* 0x000fe400007fe4ff */
        /* <DEDUP_REMOVED lines=58> */
.L_x_2222:
[----:B------:R-:W-:Y:S01]  /*16fb0*/  FMNMX3.FTZ R4, R3, R19, R17, !PT ;  /* 0x0000001303047276 */ /* 0x000fe20007810011 */
[----:B---3--:R-:W-:Y:S01]  /*16fc0*/  LDSM.16.MT88.4 R24, [R122+0xb000] ;  /* 0x00b000007a18783b */ /* 0x008fe20000004200 */
        /* <DEDUP_REMOVED lines=44> */
[----:B------:R-:W-:Y:S01]  /*17290*/  FSEL R178, R57, RZ, P1 ;  /* 0x000000ff39b27208 */ /* 0x000fe20000800000 */
[----:B------:R-:W2:Y:S01]  /*172a0*/  LDSM.16.MT88.4 R8, [R122+0x9000] ;  /* 0x009000007a08783b */ /* 0x000ea20000004200 */
        /* <DEDUP_REMOVED lines=9> */
[--C-:B------:R-:W-:Y:S01]  /*17340*/  FFMA.FTZ R170, R17, UR10, -R172.reuse ;  /* 0x0000000a11aa7c23 */ /* 0x100fe200080108ac */
[--C-:B------:R-:W-:Y:S01]  /*17350*/  FFMA.FTZ R133, R23, UR10, -R172.reuse ;  /* 0x0000000a17857c23 */ /* 0x100fe200080108ac */
[----:B------:R-:W-:Y:S01]  /*17360*/  FFMA.FTZ R132, R21, UR10, -R172 ;  /* 0x0000000a15847c23 */ /* 0x000fe200080108ac */
[----:B------:R-:W-:Y:S01]  /*17370*/  FMUL.FTZ R176, R2, UR10 ;  /* 0x0000000a02b07c20 */ /* 0x000fe20008410000 */
[----:B------:R-:W3:Y:S01]  /*17380*/  MUFU.EX2 R178, R178 ;  /* 0x000000b200b27308 */ /* 0x000ee20000000800 */
[----:B------:R-:W-:Y:S01]  /*17390*/  IADD3 R2, PT, PT, R122, 0x9020, RZ ;  /* 0x000090207a027810 */ /* 0x000fe20007ffe0ff */
[--C-:B------:R-:W-:Y:S01]  /*173a0*/  FFMA.FTZ R174, R7, UR10, -R130.reuse ;  /* 0x0000000a07ae7c23 */ /* 0x100fe20008010882 */
[--C-:B------:R-:W-:Y:S01]  /*173b0*/  FFMA.FTZ R128, R13, UR10, -R130.reuse ;  /* 0x0000000a0d807c23 */ /* 0x100fe20008010882 */
[--C-:B------:R-:W-:Y:S01]  /*173c0*/  FFMA.FTZ R134, R15, UR10, -R130.reuse ;  /* 0x0000000a0f867c23 */ /* 0x100fe20008010882 */
[----:B------:R-:W-:Y:S01]  /*173d0*/  FFMA.FTZ R3, R5, UR10, -R130 ;  /* 0x0000000a05037c23 */ /* 0x000fe20008010882 */
[--C-:B------:R-:W-:Y:S01]  /*173e0*/  FFMA.FTZ R127, R53, UR10, -R172.reuse ;  /* 0x0000000a357f7c23 */ /* 0x100fe200080108ac */
[----:B------:R-:W-:Y:S01]  /*173f0*/  FFMA.FTZ R120, R125, UR10, -R172 ;  /* 0x0000000a7d787c23 */ /* 0x000fe200080108ac */
[----:B------:R-:W4:Y:S01]  /*17400*/  MUFU.EX2 R176, R176 ;  /* 0x000000b000b07308 */ /* 0x000f220000000800 */
[--C-:B------:R-:W-:Y:S01]  /*17410*/  FFMA.FTZ R125, R47, UR10, -R130.reuse ;  /* 0x0000000a2f7d7c23 */ /* 0x100fe20008010882 */
[----:B-1----:R-:W-:Y:S01]  /*17420*/  LOP3.LUT R4, R4, 0x4, RZ, 0xc0, !PT ;  /* 0x0000000404047812 */ /* 0x002fe200078ec0ff */
[----:B------:R-:W-:Y:S01]  /*17430*/  FFMA.FTZ R60, R45, UR10, -R130 ;  /* 0x0000000a2d3c7c23 */ /* 0x000fe20008010882 */
[--C-:B------:R-:W-:Y:S01]  /*17440*/  FFMA.FTZ R62, R67, UR10, -R172.reuse ;  /* 0x0000000a433e7c23 */ /* 0x100fe200080108ac */
[----:B------:R-:W-:Y:S01]  /*17450*/  FFMA.FTZ R59, R59, UR10, -R172 ;  /* 0x0000000a3b3b7c23 */ /* 0x000fe200080108ac */
[----:B------:R-:W-:Y:S01]  /*17460*/  ISETP.NE.AND P0, PT, R4, RZ, PT ;  /* 0x000000ff0400720c */ /* 0x000fe20003f05270 */
[--C-:B------:R-:W-:Y:S01]  /*17470*/  FFMA.FTZ R121, R65, UR10, -R130.reuse ;  /* 0x0000000a41797c23 */ /* 0x100fe20008010882 */
[----:B------:R-:W-:Y:S01]  /*17480*/  MUFU.EX2 R191, R191 ;  /* 0x000000bf00bf7308 */ /* 0x000fe20000000800 */
[-C--:B---3--:R-:W-:Y:S01]  /*17490*/  FMUL.FTZ R44, R72, R178.reuse ;  /* 0x000000b2482c7220 */ /* 0x088fe20000410000 */
[-C--:B------:R-:W-:Y:S01]  /*174a0*/  FMUL.FTZ R45, R73, R178.reuse ;  /* 0x000000b2492d7220 */ /* 0x080fe20000410000 */
[----:B------:R-:W-:Y:S01]  /*174b0*/  FFMA.FTZ R58, R233, UR10, -R130 ;  /* 0x0000000ae93a7c23 */ /* 0x000fe20008010882 */
[-C--:B------:R-:W-:Y:S01]  /*174c0*/  FMUL.FTZ R4, R112, R178.reuse ;  /* 0x000000b270047220 */ /* 0x080fe20000410000 */
[-C--:B------:R-:W-:Y:S01]  /*174d0*/  FMUL.FTZ R5, R113, R178.reuse ;  /* 0x000000b271057220 */ /* 0x080fe20000410000 */
[-C--:B------:R-:W-:Y:S01]  /*174e0*/  FMUL.FTZ R108, R108, R178.reuse ;  /* 0x000000b26c6c7220 */ /* 0x080fe20000410000 */
[----:B------:R-:W-:Y:S01]  /*174f0*/  FMUL.FTZ R109, R109, R178 ;  /* 0x000000b26d6d7220 */ /* 0x000fe20000410000 */
[----:B------:R-:W1:Y:S01]  /*17500*/  MUFU.EX2 R170, R170 ;  /* 0x000000aa00aa7308 */ /* 0x000e620000000800 */
[-C--:B----4-:R-:W-:Y:S01]  /*17510*/  FMUL.FTZ R46, R74, R176.reuse ;  /* 0x000000b04a2e7220 */ /* 0x090fe20000410000 */
[-C--:B------:R-:W-:Y:S01]  /*17520*/  FMUL.FTZ R47, R75, R176.reuse ;  /* 0x000000b04b2f7220 */ /* 0x080fe20000410000 */
[----:B------:R-:W-:Y:S01]  /*17530*/  @P0 IADD3 R2, PT, PT, R154, -0x20, RZ ;  /* 0xffffffe09a020810 */ /* 0x000fe20007ffe0ff */
[----:B------:R-:W-:Y:S01]  /*17540*/  LDSM.16.MT88.4 R72, [R122+0x9400] ;  /* 0x009400007a48783b */ /* 0x000fe20000004200 */
[-C--:B------:R-:W-:Y:S01]  /*17550*/  FMUL.FTZ R6, R114, R176.reuse ;  /* 0x000000b072067220 */ /* 0x080fe20000410000 */
[-C--:B------:R-:W-:Y:S01]  /*17560*/  FMUL.FTZ R7, R115, R176.reuse ;  /* 0x000000b073077220 */ /* 0x080fe20000410000 */
[-C--:B------:R-:W-:Y:S01]  /*17570*/  FMUL.FTZ R110, R110, R176.reuse ;  /* 0x000000b06e6e7220 */ /* 0x080fe20000410000 */
[----:B------:R-:W3:Y:S01]  /*17580*/  LDSM.16.MT88.4 R16, [R2] ;  /* 0x000000000210783b */ /* 0x000ee20000004200 */
[----:B------:R-:W-:Y:S01]  /*17590*/  MUFU.EX2 R133, R133 ;  /* 0x0000008500857308 */ /* 0x000fe20000000800 */
[----:B------:R-:W-:Y:S01]  /*175a0*/  FMUL.FTZ R111, R111, R176 ;  /* 0x000000b06f6f7220 */ /* 0x000fe20000410000 */
[-C--:B------:R-:W-:Y:S01]  /*175b0*/  FMUL.FTZ R12, R104, R178.reuse ;  /* 0x000000b2680c7220 */ /* 0x080fe20000410000 */
[----:B------:R-:W4:Y:S01]  /*175c0*/  LDSM.16.MT88.4 R32, [R2+0x2000] ;  /* 0x002000000220783b */ /* 0x000f220000004200 */
[----:B------:R-:W-:Y:S01]  /*175d0*/  FMUL.FTZ R13, R105, R178 ;  /* 0x000000b2690d7220 */ /* 0x000fe20000410000 */
[-C--:B------:R-:W-:Y:S01]  /*175e0*/  FMUL.FTZ R14, R106, R176.reuse ;  /* 0x000000b06a0e7220 */ /* 0x080fe20000410000 */
[----:B------:R-:W-:Y:S01]  /*175f0*/  FMUL.FTZ R15, R107, R176 ;  /* 0x000000b06b0f7220 */ /* 0x000fe20000410000 */
[----:B------:R-:W5:Y:S01]  /*17600*/  LDSM.16.MT88.4 R52, [R2+0x4000] ;  /* 0x004000000234783b */ /* 0x000f620000004200 */
        /* <DEDUP_REMOVED lines=41> */
[----:B------:R-:W1:Y:S01]  /*178a0*/  LDSM.16.MT88.4 R64, [R2+0x400] ;  /* 0x000400000240783b */ /* 0x000e620000004200 */
[--C-:B------:R-:W-:Y:S01]  /*178b0*/  FFMA.FTZ R143, R143, UR10, -R172.reuse ;  /* 0x0000000a8f8f7c23 */ /* 0x100fe200080108ac */
[--C-:B------:R-:W-:Y:S01]  /*178c0*/  FFMA.FTZ R136, R231, UR10, -R172.reuse ;  /* 0x0000000ae7887c23 */ /* 0x100fe200080108ac */
[--C-:B------:R-:W-:Y:S01]  /*178d0*/  FFMA.FTZ R135, R135, UR10, -R172.reuse ;  /* 0x0000000a87877c23 */ /* 0x100fe200080108ac */
[----:B------:R-:W-:Y:S01]  /*178e0*/  FFMA.FTZ R138, R229, UR10, -R172 ;  /* 0x0000000ae58a7c23 */ /* 0x000fe200080108ac */
[--C-:B------:R-:W-:Y:S01]  /*178f0*/  FFMA.FTZ R165, R165, UR10, -R130.reuse ;  /* 0x0000000aa5a57c23 */ /* 0x100fe20008010882 */
[--C-:B------:R-:W-:Y:S01]  /*17900*/  FFMA.FTZ R158, R227, UR10, -R130.reuse ;  /* 0x0000000ae39e7c23 */ /* 0x100fe20008010882 */
[----:B------:R-:W5:Y:S01]  /*17910*/  MUFU.EX2 R120, R120 ;  /* 0x0000007800787308 */ /* 0x000f620000000800 */
[----:B--2---:R-:W-:Y:S01]  /*17920*/  F2FP.F16.F32.PACK_AB R51, R3, R134 ;  /* 0x000000860333723e */ /* 0x004fe200000000ff */
        /* <DEDUP_REMOVED lines=23> */
[C---:B---3--:R-:W-:Y:S01]  /*17aa0*/  HMMA.16816.F32 R12, R48.reuse, R16, R12 ;  /* 0x00000010300c723c */ /* 0x048fe2000000180c */
[----:B------:R-:W-:Y:S01]  /*17ab0*/  FFMA.FTZ R191, R162, R178, R191 ;  /* 0x000000b2a2bf7223 */ /* 0x000fe200000100bf */
[--C-:B------:R-:W-:Y:S01]  /*17ac0*/  FFMA.FTZ R162, R187, UR10, -R172.reuse ;  /* 0x0000000abba27c23 */ /* 0x100fe200080108ac */
[----:B------:R-:W-:Y:S01]  /*17ad0*/  FFMA.FTZ R183, R183, UR10, -R172 ;  /* 0x0000000ab7b77c23 */ /* 0x000fe200080108ac */
[--C-:B------:R-:W-:Y:S01]  /*17ae0*/  FFMA.FTZ R181, R181, UR10, -R130.reuse ;  /* 0x0000000ab5b57c23 */ /* 0x100fe20008010882 */
[--C-:B------:R-:W-:Y:S01]  /*17af0*/  FFMA.FTZ R178, R177, UR10, -R130.reuse ;  /* 0x0000000ab1b27c23 */ /* 0x100fe20008010882 */
[----:B------:R-:W-:Y:S01]  /*17b00*/  FFMA.FTZ R175, R175, UR10, -R130 ;  /* 0x0000000aafaf7c23 */ /* 0x000fe20008010882 */
[----:B------:R-:W2:Y:S01]  /*17b10*/  MUFU.EX2 R60, R60 ;  /* 0x0000003c003c7308 */ /* 0x000ea20000000800 */
[C---:B------:R-:W-:Y:S01]  /*17b20*/  HMMA.16816.F32 R20, R48.reuse, R24, R20 ;  /* 0x000000183014723c */ /* 0x040fe20000001814 */
[--C-:B------:R-:W-:Y:S01]  /*17b30*/  FFMA.FTZ R169, R169, UR10, -R172.reuse ;  /* 0x0000000aa9a97c23 */ /* 0x100fe200080108ac */
[--C-:B------:R-:W-:Y:S01]  /*17b40*/  FFMA.FTZ R168, R168, UR10, -R172.reuse ;  /* 0x0000000aa8a87c23 */ /* 0x100fe200080108ac */
[--C-:B------:R-:W-:Y:S01]  /*17b50*/  FFMA.FTZ R167, R167, UR10, -R172.reuse ;  /* 0x0000000aa7a77c23 */ /* 0x100fe200080108ac */
[--C-:B------:R-:W-:Y:S01]  /*17b60*/  FFMA.FTZ R166, R166, UR10, -R172.reuse ;  /* 0x0000000aa6a67c23 */ /* 0x100fe200080108ac */
[----:B------:R-:W-:Y:S01]  /*17b70*/  LDSM.16.MT88.4 R108, [R122+0xa800] ;  /* 0x00a800007a6c783b */ /* 0x000fe20000004200 */
[----:B------:R-:W-:Y:S01]  /*17b80*/  FADD.FTZ R170, R170, R191 ;  /* 0x000000bfaaaa7221 */ /* 0x000fe20000010000 */
[----:B------:R-:W-:Y:S01]  /*17b90*/  MUFU.EX2 R121, R121 ;  /* 0x0000007900797308 */ /* 0x000fe20000000800 */
[C---:B----4-:R-:W-:Y:S01]  /*17ba0*/  HMMA.16816.F32 R28, R48.reuse, R32, R28 ;  /* 0x00000020301c723c */ /* 0x050fe2000000181c */
[----:B------:R-:W-:Y:S01]  /*17bb0*/  FFMA.FTZ R164, R164, UR10, -R172 ;  /* 0x0000000aa4a47c23 */ /* 0x000fe200080108ac */
[----:B------:R-:W-:Y:S01]  /*17bc0*/  FADD.FTZ R133, R133, R170 ;  /* 0x000000aa85857221 */ /* 0x000fe20000010000 */
[--C-:B------:R-:W-:Y:S01]  /*17bd0*/  FFMA.FTZ R173, R173, UR10, -R172.reuse ;  /* 0x0000000aadad7c23 */ /* 0x100fe200080108ac */
[--C-:B------:R-:W-:Y:S01]  /*17be0*/  FFMA.FTZ R160, R160, UR10, -R172.reuse ;  /* 0x0000000aa0a07c23 */ /* 0x100fe200080108ac */
[----:B------:R-:W-:Y:S01]  /*17bf0*/  FFMA.FTZ R171, R171, UR10, -R172 ;  /* 0x0000000aabab7c23 */ /* 0x000fe200080108ac */
[----:B------:R-:W-:Y:S01]  /*17c00*/  FADD.FTZ R132, R132, R133 ;  /* 0x0000008584847221 */ /* 0x000fe20000010000 */
[----:B------:R-:W3:Y:S01]  /*17c10*/  MUFU.EX2 R58, R58 ;  /* 0x0000003a003a7308 */ /* 0x000ee20000000800 */
        /* <DEDUP_REMOVED lines=8> */
[----:B------:R-:W4:Y:S01]  /*17ca0*/  MUFU.EX2 R136, R136 ;  /* 0x0000008800887308 */ /* 0x000f220000000800 */
[----:B------:R-:W-:Y:S01]  /*17cb0*/  HMMA.16816.F32 R24, R48, R26, R92 ;  /* 0x0000001a3018723c */ /* 0x000fe2000000185c */
[----:B------:R-:W-:Y:S01]  /*17cc0*/  FFMA.FTZ R93, R161, R176, R174 ;  /* 0x000000b0a15d7223 */ /* 0x000fe200000100ae */
[--C-:B------:R-:W-:Y:S01]  /*17cd0*/  FFMA.FTZ R161, R189, UR10, -R172.reuse ;  /* 0x0000000abda17c23 */ /* 0x100fe200080108ac */
[----:B------:R-:W-:Y:S01]  /*17ce0*/  FFMA.FTZ R174, R185, UR10, -R172 ;  /* 0x0000000ab9ae7c23 */ /* 0x000fe200080108ac */
[----:B------:R-:W-:Y:S01]  /*17cf0*/  FFMA.FTZ R176, R179, UR10, -R130 ;  /* 0x0000000ab3b07c23 */ /* 0x000fe20008010882 */
[----:B------:R-:W-:-:S02]  /*17d00*/  FADD.FTZ R93, R128, R93 ;  /* 0x0000005d805d7221 */ /* 0x000fc40000010000 */
[----:B------:R-:W-:Y:S01]  /*17d10*/  MUFU.EX2 R135, R135 ;  /* 0x0000008700877308 */ /* 0x000fe20000000800 */
[----:B------:R-:W-:Y:S01]  /*17d20*/  HMMA.16816.F32 R32, R48, R34, R84 ;  /* 0x000000223020723c */ /* 0x000fe20000001854 */
[----:B------:R-:W-:Y:S01]  /*17d30*/  LDSM.16.MT88.4 R84, [R2+0x3400] ;  /* 0x003400000254783b */ /* 0x000fe20000004200 */
[----:B------:R-:W-:-:S03]  /*17d40*/  FADD.FTZ R134, R134, R93 ;  /* 0x0000005d86867221 */ /* 0x000fc60000010000 */
[----:B------:R-:W-:Y:S01]  /*17d50*/  LDSM.16.MT88.4 R92, [R122+0xc800] ;  /* 0x00c800007a5c783b */ /* 0x000fe20000004200 */
[----:B------:R-:W-:Y:S01]  /*17d60*/  FADD.FTZ R134, R3, R134 ;  /* 0x0000008603867221 */ /* 0x000fe20000010000 */
[----:B------:R-:W-:Y:S01]  /*17d70*/  MUFU.EX2 R138, R138 ;  /* 0x0000008a008a7308 */ /* 0x000fe20000000800 */
[----:B------:R-:W-:Y:S01]  /*17d80*/  HMMA.16816.F32 R40, R48, R42, R76 ;  /* 0x0000002a3028723c */ /* 0x000fe2000000184c */
[----:B------:R-:W-:Y:S01]  /*17d90*/  LDSM.16.MT88.4 R76, [R122+0xe400] ;  /* 0x00e400007a4c783b */ /* 0x000fe20000004200 */
[----:B------:R-:W-:-:S05]  /*17da0*/  MOV R3, R57 ;  /* 0x0000003900037202 */ /* 0x000fca0000000f00 */
[----:B------:R-:W-:Y:S01]  /*17db0*/  MUFU.EX2 R165, R165 ;  /* 0x000000a500a57308 */ /* 0x000fe20000000800 */
[C---:B-----5:R-:W-:Y:S01]  /*17dc0*/  HMMA.16816.F32 R44, R48.reuse, R52, R44 ;  /* 0x00000034302c723c */ /* 0x060fe2000000182c */
[----:B------:R-:W-:Y:S01]  /*17dd0*/  F2FP.F16.F32.PACK_AB R52, R120, R127 ;  /* 0x0000007f7834723e */ /* 0x000fe200000000ff */
[----:B------:R-:W-:Y:S01]  /*17de0*/  FADD.FTZ R127, R127, R132 ;  /* 0x000000847f7f7221 */ /* 0x000fe20000010000 */
[----:B--2---:R-:W-:Y:S01]  /*17df0*/  F2FP.F16.F32.PACK_AB R53, R60, R125 ;  /* 0x0000007d3c35723e */ /* 0x004fe200000000ff */
[----:B------:R-:W-:Y:S02]  /*17e00*/  FADD.FTZ R125, R125, R134 ;  /* 0x000000867d7d7221 */ /* 0x000fe40000010000 */
[----:B------:R-:W-:Y:S01]  /*17e10*/  FADD.FTZ R127, R120, R127 ;  /* 0x0000007f787f7221 */ /* 0x000fe20000010000 */
[----:B------:R-:W2:Y:S01]  /*17e20*/  MUFU.EX2 R158, R158 ;  /* 0x0000009e009e7308 */ /* 0x000ea20000000800 */
[----:B------:R-:W-:Y:S01]  /*17e30*/  HMMA.16816.F32 R48, R48, R54, R68 ;  /* 0x000000363030723c */ /* 0x000fe20000001844 */
[----:B------:R-:W-:Y:S01]  /*17e40*/  F2FP.F16.F32.PACK_AB R54, R59, R62 ;  /* 0x0000003e3b36723e */ /* 0x000fe200000000ff */
[----:B------:R-:W5:Y:S01]  /*17e50*/  LDSM.16.MT88.4 R68, [R2+0x2400] ;  /* 0x002400000244783b */ /* 0x000f620000004200 */
[----:B---3--:R-:W-:Y:S01]  /*17e60*/  F2FP.F16.F32.PACK_AB R55, R58, R121 ;  /* 0x000000793a37723e */ /* 0x008fe200000000ff */
        /* <DEDUP_REMOVED lines=9> */
[C---:B-1----:R-:W-:Y:S05]  /*17f00*/  HMMA.16816.F32 R12, R52.reuse, R64, R12 ;  /* 0x00000040340c723c */ /* 0x042fea000000180c */
[----:B------:R-:W1:Y:S03]  /*17f10*/  MUFU.EX2 R182, R182 ;  /* 0x000000b600b67308 */ /* 0x000e660000000800 */
[C---:B------:R-:W-:Y:S01]  /*17f20*/  HMMA.16816.F32 R16, R52.reuse, R66, R16 ;  /* 0x000000423410723c */ /* 0x040fe20000001810 */
[----:B------:R-:W2:Y:S04]  /*17f30*/  LDSM.16.MT88.4 R64, [R122+0xd400] ;  /* 0x00d400007a40783b */ /* 0x000ea80000004200 */
[----:B------:R-:W-:Y:S03]  /*17f40*/  MUFU.EX2 R209, R209 ;  /* 0x000000d100d17308 */ /* 0x000fe60000000800 */
[C---:B-----5:R-:W-:Y:S05]  /*17f50*/  HMMA.16816.F32 R28, R52.reuse, R68, R28 ;  /* 0x00000044341c723c */ /* 0x060fea000000181c */
[----:B------:R-:W-:Y:S03]  /*17f60*/  MUFU.EX2 R180, R180 ;  /* 0x000000b400b47308 */ /* 0x000fe60000000800 */
[C---:B------:R-:W-:Y:S01]  /*17f70*/  HMMA.16816.F32 R32, R52.reuse, R70, R32 ;  /* 0x000000463420723c */ /* 0x040fe20000001820 */
[----:B------:R-:W-:Y:S04]  /*17f80*/  LDSM.16.MT88.4 R68, [R122+0x9800] ;  /* 0x009800007a44783b */ /* 0x000fe80000004200 */
[----:B------:R-:W-:Y:S03]  /*17f90*/  MUFU.EX2 R184, R184 ;  /* 0x000000b800b87308 */ /* 0x000fe60000000800 */
[C---:B----4-:R-:W-:Y:S05]  /*17fa0*/  HMMA.16816.F32 R20, R52.reuse, R72, R20 ;  /* 0x000000483414723c */ /* 0x050fea0000001814 */
[----:B------:R-:W4:Y:S03]  /*17fb0*/  MUFU.EX2 R213, R213 ;  /* 0x000000d500d57308 */ /* 0x000f260000000800 */
[C---:B------:R-:W-:Y:S01]  /*17fc0*/  HMMA.16816.F32 R24, R52.reuse, R74, R24 ;  /* 0x0000004a3418723c */ /* 0x040fe20000001818 */
[----:B------:R-:W5:Y:S04]  /*17fd0*/  LDSM.16.MT88.4 R72, [R2+0x4400] ;  /* 0x004400000248783b */ /* 0x000f680000004200 */
[----:B------:R-:W-:Y:S03]  /*17fe0*/  MUFU.EX2 R215, R215 ;  /* 0x000000d700d77308 */ /* 0x000fe60000000800 */
[C---:B--2---:R-:W-:Y:S05]  /*17ff0*/  HMMA.16816.F32 R36, R52.reuse, R64, R36 ;  /* 0x000000403424723c */ /* 0x044fea0000001824 */
[----:B------:R-:W2:Y:S03]  /*18000*/  MUFU.EX2 R186, R186 ;  /* 0x000000ba00ba7308 */ /* 0x000ea60000000800 */
[C---:B------:R-:W-:Y:S01]  /*18010*/  HMMA.16816.F32 R40, R52.reuse, R66, R40 ;  /* 0x000000423428723c */ /* 0x040fe20000001828 */
[----:B------:R-:W1:Y:S04]  /*18020*/  LDSM.16.MT88.4 R64, [R2+0x800] ;  /* 0x000800000240783b */ /* 0x000e680000004200 */
[----:B------:R-:W-:Y:S08]  /*18030*/  MUFU.EX2 R207, R207 ;  /* 0x000000cf00cf7308 */ /* 0x000ff00000000800 */
[----:B------:R-:W2:Y:S08]  /*18040*/  MUFU.EX2 R188, R188 ;  /* 0x000000bc00bc7308 */ /* 0x000eb00000000800 */
        /* <DEDUP_REMOVED lines=18> */
[----:B------:R-:W4:Y:S05]  /*18170*/  LDSM.16.MT88.4 R68, [R2+0x2800] ;  /* 0x002800000244783b */ /* 0x000f2a0000004200 */
[----:B------:R-:W3:Y:S02]  /*18180*/  MUFU.EX2 R193, R193 ;  /* 0x000000c100c17308 */ /* 0x000ee40000000800 */
[C---:B-1----:R-:W-:Y:S06]  /*18190*/  HMMA.16816.F32 R12, R52.reuse, R64, R12 ;  /* 0x00000040340c723c */ /* 0x042fec000000180c */
[----:B------:R-:W-:Y:S02]  /*181a0*/  MUFU.EX2 R161, R161 ;  /* 0x000000a100a17308 */ /* 0x000fe40000000800 */
[C---:B------:R-:W-:Y:S01]  /*181b0*/  HMMA.16816.F32 R16, R52.reuse, R66, R16 ;  /* 0x000000423410723c */ /* 0x040fe20000001810 */
[----:B------:R-:W1:Y:S05]  /*181c0*/  LDSM.16.MT88.4 R64, [R122+0xd800] ;  /* 0x00d800007a40783b */ /* 0x000e6a0000004200 */
[----:B------:R-:W3:Y:S02]  /*181d0*/  MUFU.EX2 R162, R162 ;  /* 0x000000a200a27308 */ /* 0x000ee40000000800 */
[C---:B-----5:R-:W-:Y:S06]  /*181e0*/  HMMA.16816.F32 R20, R52.reuse, R72, R20 ;  /* 0x000000483414723c */ /* 0x060fec0000001814 */
[----:B------:R-:W-:Y:S02]  /*181f0*/  MUFU.EX2 R174, R174 ;  /* 0x000000ae00ae7308 */ /* 0x000fe40000000800 */
[C---:B------:R-:W-:Y:S01]  /*18200*/  HMMA.16816.F32 R24, R52.reuse, R74, R24 ;  /* 0x0000004a3418723c */ /* 0x040fe20000001818 */
[----:B------:R-:W-:Y:S05]  /*18210*/  LDSM.16.MT88.4 R72, [R122+0x9c00] ;  /* 0x009c00007a48783b */ /* 0x000fea0000004200 */
[----:B------:R-:W-:Y:S02]  /*18220*/  MUFU.EX2 R183, R183 ;  /* 0x000000b700b77308 */ /* 0x000fe40000000800 */
        /* <DEDUP_REMOVED lines=9> */
[----:B------:R-:W5:Y:S08]  /*182c0*/  MUFU.EX2 R175, R175 ;  /* 0x000000af00af7308 */ /* 0x000f700000000800 */
[----:B------:R-:W-:Y:S08]  /*182d0*/  MUFU.EX2 R164, R164 ;  /* 0x000000a400a47308 */ /* 0x000ff00000000800 */
[----:B------:R-:W-:Y:S01]  /*182e0*/  MUFU.EX2 R173, R173 ;  /* 0x000000ad00ad7308 */ /* 0x000fe20000000800 */
[C---:B----4-:R-:W-:Y:S07]  /*182f0*/  HMMA.16816.F32 R44, R52.reuse, R68, R44 ;  /* 0x00000044342c723c */ /* 0x050fee000000182c */
[----:B------:R-:W-:Y:S01]  /*18300*/  MUFU.EX2 R160, R160 ;  /* 0x000000a000a07308 */ /* 0x000fe20000000800 */
[----:B------:R-:W-:Y:S01]  /*18310*/  HMMA.16816.F32 R48, R52, R70, R48 ;  /* 0x000000463430723c */ /* 0x000fe20000001830 */
[----:B------:R-:W4:Y:S01]  /*18320*/  LDSM.16.MT88.4 R68, [R2+0xc00] ;  /* 0x000c00000244783b */ /* 0x000f220000004200 */
[----:B------:R-:W-:-:S02]  /*18330*/  F2FP.F16.F32.PACK_AB R52, R182, R211 ;  /* 0x000000d3b634723e */ /* 0x000fc400000000ff */
[----:B------:R-:W-:-:S03]  /*18340*/  F2FP.F16.F32.PACK_AB R53, R213, R184 ;  /* 0x000000b8d535723e */ /* 0x000fc600000000ff */
[----:B------:R-:W-:Y:S01]  /*18350*/  MUFU.EX2 R171, R171 ;  /* 0x000000ab00ab7308 */ /* 0x000fe20000000800 */
[----:B------:R-:W-:Y:S01]  /*18360*/  F2FP.F16.F32.PACK_AB R54, R180, R209 ;  /* 0x000000d1b436723e */ /* 0x000fe200000000ff */
[----:B------:R-:W-:Y:S01]  /*18370*/  FADD.FTZ R184, R184, R159 ;  /* 0x0000009fb8b87221 */ /* 0x000fe20000010000 */
[----:B--2---:R-:W-:Y:S02]  /*18380*/  F2FP.F16.F32.PACK_AB R55, R186, R215 ;  /* 0x000000d7ba37723e */ /* 0x004fe400000000ff */
[----:B------:R-:W-:Y:S01]  /*18390*/  IADD3 R159, PT, PT, R61, -0x3, RZ ;  /* 0xfffffffd3d9f7810 */ /* 0x000fe20007ffe0ff */
[----:B------:R-:W-:Y:S02]  /*183a0*/  FADD.FTZ R184, R213, R184 ;  /* 0x000000b8d5b87221 */ /* 0x000fe40000010000 */
[----:B------:R-:W-:Y:S02]  /*183b0*/  MUFU.EX2 R129, R129 ;  /* 0x0000008100817308 */ /* 0x000fe40000000800 */
[----:B-1----:R-:W-:Y:S01]  /*183c0*/  HMMA.16816.F32 R20, R52, R64, R20 ;  /* 0x000000403414723c */ /* 0x002fe20000001814 */
[----:B------:R-:W-:-:S04]  /*183d0*/  FADD.FTZ R215, R215, R184 ;  /* 0x000000b8d7d77221 */ /* 0x000fc80000010000 */
[----:B------:R-:W-:-:S03]  /*183e0*/  FADD.FTZ R215, R186, R215 ;  /* 0x000000d7bad77221 */ /* 0x000fc60000010000 */
[C---:B------:R-:W-:Y:S01]  /*183f0*/  HMMA.16816.F32 R24, R52.reuse, R66, R24 ;  /* 0x000000423418723c */ /* 0x040fe20000001818 */
[----:B------:R-:W1:Y:S07]  /*18400*/  LDSM.16.MT88.4 R64, [R2+0x4c00] ;  /* 0x004c00000240783b */ /* 0x000e6e0000004200 */
[C---:B------:R-:W-:Y:S08]  /*18410*/  HMMA.16816.F32 R4, R52.reuse, R72, R4 ;  /* 0x000000483404723c */ /* 0x040ff00000001804 */
        /* <DEDUP_REMOVED lines=12> */
[----:B------:R-:W-:Y:S01]  /*184e0*/  HMMA.16816.F32 R40, R52, R70, R40 ;  /* 0x000000463428723c */ /* 0x000fe20000001828 */
[----:B------:R-:W4:Y:S01]  /*184f0*/  LDSM.16.MT88.4 R68, [R122+0xa000] ;  /* 0x00a000007a44783b */ /* 0x000f220000004200 */
        /* <DEDUP_REMOVED lines=11> */
[C---:B--2---:R-:W-:Y:S08]  /*185b0*/  HMMA.16816.F32 R20, R52.reuse, R72, R20 ;  /* 0x000000483414723c */ /* 0x044ff00000001814 */
[C---:B------:R-:W-:Y:S08]  /*185c0*/  HMMA.16816.F32 R24, R52.reuse, R74, R24 ;  /* 0x0000004a3418723c */ /* 0x040ff00000001818 */
[C---:B----4-:R-:W-:Y:S08]  /*185d0*/  HMMA.16816.F32 R4, R52.reuse, R68, R4 ;  /* 0x000000443404723c */ /* 0x050ff00000001804 */
        /* <DEDUP_REMOVED lines=10> */
[----:B-----5:R-:W-:Y:S01]  /*18680*/  F2FP.F16.F32.PACK_AB R69, R176, R181 ;  /* 0x000000b5b045723e */ /* 0x020fe200000000ff */
[----:B------:R-:W-:-:S04]  /*18690*/  FADD.FTZ R181, R181, R194 ;  /* 0x000000c2b5b57221 */ /* 0x000fc80000010000 */
        /* <DEDUP_REMOVED lines=32> */
[C---:B------:R-:W-:Y:S08]  /*188a0*/  HMMA.16816.F32 R76, R68.reuse, R78, R40 ;  /* 0x0000004e444c723c */ /* 0x040ff00000001828 */
[----:B--2---:R-:W-:Y:S01]  /*188b0*/  HMMA.16816.F32 R72, R68, R4, R44 ;  /* 0x000000044448723c */ /* 0x004fe2000000182c */
[----:B-1----:R-:W-:-:S02]  /*188c0*/  F2FP.F16.F32.PACK_AB R4, R52, R53 ;  /* 0x000000353404723e */ /* 0x002fc400000000ff */
[----:B------:R-:W-:Y:S01]  /*188d0*/  F2FP.F16.F32.PACK_AB R5, R37, R64 ;  /* 0x000000402505723e */ /* 0x000fe200000000ff */
[----:B------:R-:W-:-:S04]  /*188e0*/  FADD.FTZ R64, R64, R175 ;  /* 0x000000af40407221 */ /* 0x000fc80000010000 */
[----:B------:R-:W-:Y:S01]  /*188f0*/  HMMA.16816.F32 R68, R68, R6, R48 ;  /* 0x000000064444723c */ /* 0x000fe20000001830 */
[----:B---3--:R-:W-:Y:S01]  /*18900*/  F2FP.F16.F32.PACK_AB R6, R55, R54 ;  /* 0x000000363706723e */ /* 0x008fe200000000ff */
[----:B------:R-:W-:Y:S01]  /*18910*/  FADD.FTZ R64, R37, R64 ;  /* 0x0000004025407221 */ /* 0x000fe20000010000 */
[----:B----4-:R-:W-:-:S03]  /*18920*/  F2FP.F16.F32.PACK_AB R7, R36, R39 ;  /* 0x000000272407723e */ /* 0x010fc600000000ff */
[----:B------:R-:W-:-:S04]  /*18930*/  FADD.FTZ R39, R39, R64 ;  /* 0x0000004027277221 */ /* 0x000fc80000010000 */
[----:B------:R-:W-:Y:S01]  /*18940*/  HMMA.16816.F32 R104, R4, R100, R12 ;  /* 0x000000640468723c */ /* 0x000fe2000000180c */
[----:B------:R-:W1:Y:S01]  /*18950*/  LDSM.16.MT88.4 R12, [R2+0x5800] ;  /* 0x00580000020c783b */ /* 0x000e620000004200 */
[----:B------:R-:W-:-:S06]  /*18960*/  FADD.FTZ R36, R36, R39 ;  /* 0x0000002724247221 */ /* 0x000fcc0000010000 */
[C---:B------:R-:W-:Y:S01]  /*18970*/  HMMA.16816.F32 R96, R4.reuse, R92, R20 ;  /* 0x0000005c0460723c */ /* 0x040fe20000001814 */
[----:B------:R-:W-:Y:S07]  /*18980*/  MUFU.EX2 R21, R126 ;  /* 0x0000007e00157308 */ /* 0x000fee0000000800 */
[C---:B------:R-:W-:Y:S01]  /*18990*/  HMMA.16816.F32 R112, R4.reuse, R108, R112 ;  /* 0x0000006c0470723c */ /* 0x040fe20000001870 */
[----:B------:R-:W2:Y:S07]  /*189a0*/  MUFU.EX2 R20, R131 ;  /* 0x0000008300147308 */ /* 0x000eae0000000800 */
[----:B------:R-:W-:Y:S01]  /*189b0*/  HMMA.16816.F32 R92, R4, R94, R24 ;  /* 0x0000005e045c723c */ /* 0x000fe20000001818 */
[----:B------:R-:W-:Y:S01]  /*189c0*/  FADD.FTZ R24, R62, R127 ;  /* 0x0000007f3e187221 */ /* 0x000fe20000010000 */
[----:B------:R-:W3:Y:S03]  /*189d0*/  MUFU.EX2 R22, R124 ;  /* 0x0000007c00167308 */ /* 0x000ee60000000800 */
[----:B------:R-:W-:-:S03]  /*189e0*/  FADD.FTZ R24, R59, R24 ;  /* 0x000000183b187221 */ /* 0x000fc60000010000 */
[----:B------:R-:W-:Y:S01]  /*189f0*/  HMMA.16816.F32 R108, R4, R110, R8 ;  /* 0x0000006e046c723c */ /* 0x000fe20000001808 */
[----:B------:R-:W4:Y:S01]  /*18a00*/  LDSM.16.MT88.4 R8, [R122+0xac00] ;  /* 0x00ac00007a08783b */ /* 0x000f220000004200 */
[----:B------:R-:W-:-:S04]  /*18a10*/  FADD.FTZ R143, R143, R24 ;  /* 0x000000188f8f7221 */ /* 0x000fc80000010000 */
[----:B------:R-:W-:Y:S02]  /*18a20*/  FADD.FTZ R136, R136, R143 ;  /* 0x0000008f88887221 */ /* 0x000fe40000010000 */
[----:B------:R-:W-:Y:S01]  /*18a30*/  HMMA.16816.F32 R100, R4, R102, R16 ;  /* 0x000000660464723c */ /* 0x000fe20000001810 */
[----:B------:R-:W5:Y:S01]  /*18a40*/  LDSM.16.MT88.4 R16, [R2+0x1c00] ;  /* 0x001c00000210783b */ /* 0x000f620000004200 */
        /* <DEDUP_REMOVED lines=9> */
[----:B------:R-:W-:Y:S02]  /*18ae0*/  HMMA.16816.F32 R88, R4, R32, R88 ;  /* 0x000000200458723c */ /* 0x000fe40000001858 */
        /* <DEDUP_REMOVED lines=8> */
[----:B------:R-:W-:Y:S01]  /*18b70*/  HMMA.16816.F32 R76, R4, R30, R76 ;  /* 0x0000001e044c723c */ /* 0x000fe2000000184c */
[----:B------:R-:W-:Y:S01]  /*18b80*/  F2FP.F16.F32.PACK_AB R4, R173, R164 ;  /* 0x000000a4ad04723e */ /* 0x000fe200000000ff */
[----:B------:R-:W-:Y:S01]  /*18b90*/  FADD.FTZ R174, R174, R161 ;  /* 0x000000a1aeae7221 */ /* 0x000fe20000010000 */
[C---:B--2---:R-:W-:Y:S01]  /*18ba0*/  F2FP.F16.F32.PACK_AB R5, R20.reuse, R21 ;  /* 0x000000151405723e */ /* 0x044fe200000000ff */
[----:B------:R-:W-:Y:S01]  /*18bb0*/  FADD.FTZ R21, R21, R36 ;  /* 0x0000002415157221 */ /* 0x000fe20000010000 */
[----:B------:R-:W-:Y:S01]  /*18bc0*/  F2FP.F16.F32.PACK_AB R6, R171, R160 ;  /* 0x000000a0ab06723e */ /* 0x000fe200000000ff */
[----:B------:R-:W-:Y:S01]  /*18bd0*/  FADD.FTZ R174, R183, R174 ;  /* 0x000000aeb7ae7221 */ /* 0x000fe20000010000 */
[----:B---3--:R-:W-:Y:S01]  /*18be0*/  F2FP.F16.F32.PACK_AB R7, R129, R22 ;  /* 0x000000168107723e */ /* 0x008fe200000000ff */
[----:B------:R-:W-:-:S02]  /*18bf0*/  FADD.FTZ R21, R20, R21 ;  /* 0x0000001514157221 */ /* 0x000fc40000010000 */
[----:B------:R-:W-:Y:S02]  /*18c00*/  FADD.FTZ R53, R53, R174 ;  /* 0x000000ae35357221 */ /* 0x000fe40000010000 */
[----:B------:R-:W-:Y:S02]  /*18c10*/  FADD.FTZ R22, R22, R21 ;  /* 0x0000001516167221 */ /* 0x000fe40000010000 */
[----:B----4-:R-:W-:Y:S01]  /*18c20*/  HMMA.16816.F32 R112, R4, R8, R112 ;  /* 0x000000080470723c */ /* 0x010fe20000001870 */
[----:B------:R-:W-:Y:S01]  /*18c30*/  FADD.FTZ R53, R52, R53 ;  /* 0x0000003534357221 */ /* 0x000fe20000010000 */
[----:B------:R-:W-:-:S03]  /*18c40*/  FADD.FTZ R161, R129, R22 ;  /* 0x0000001681a17221 */ /* 0x000fc60000010000 */
[----:B------:R-:W-:-:S03]  /*18c50*/  FADD.FTZ R54, R54, R53 ;  /* 0x0000003536367221 */ /* 0x000fc60000010000 */
[----:B------:R-:W-:Y:S01]  /*18c60*/  HMMA.16816.F32 R108, R4, R10, R108 ;  /* 0x0000000a046c723c */ /* 0x000fe2000000186c */
[----:B------:R-:W2:Y:S01]  /*18c70*/  LDSM.16.MT88.4 R8, [R2+0x3c00] ;  /* 0x003c00000208783b */ /* 0x000ea20000004200 */
[----:B------:R-:W-:-:S04]  /*18c80*/  FADD.FTZ R55, R55, R54 ;  /* 0x0000003637377221 */ /* 0x000fc80000010000 */
[----:B------:R-:W-:Y:S02]  /*18c90*/  FADD.FTZ R164, R164, R55 ;  /* 0x00000037a4a47221 */ /* 0x000fe40000010000 */
[----:B-----5:R-:W-:Y:S02]  /*18ca0*/  HMMA.16816.F32 R104, R4, R16, R104 ;  /* 0x000000100468723c */ /* 0x020fe40000001868 */
[----:B------:R-:W-:-:S04]  /*18cb0*/  FADD.FTZ R173, R173, R164 ;  /* 0x000000a4adad7221 */ /* 0x000fc80000010000 */
[----:B------:R-:W-:Y:S02]  /*18cc0*/  FADD.FTZ R160, R160, R173 ;  /* 0x000000ada0a07221 */ /* 0x000fe40000010000 */
[----:B------:R-:W-:Y:S01]  /*18cd0*/  HMMA.16816.F32 R100, R4, R18, R100 ;  /* 0x000000120464723c */ /* 0x000fe20000001864 */
[----:B------:R-:W3:Y:S01]  /*18ce0*/  LDSM.16.MT88.4 R16, [R122+0xec00] ;  /* 0x00ec00007a10783b */ /* 0x000ee20000004200 */
[----:B------:R-:W-:-:S06]  /*18cf0*/  FADD.FTZ R162, R171, R160 ;  /* 0x000000a0aba27221 */ /* 0x000fcc0000010000 */
[C---:B-1----:R-:W-:Y:S08]  /*18d00*/  HMMA.16816.F32 R96, R4.reuse, R12, R96 ;  /* 0x0000000c0460723c */ /* 0x042ff00000001860 */
[C---:B------:R-:W-:Y:S01]  /*18d10*/  HMMA.16816.F32 R92, R4.reuse, R14, R92 ;  /* 0x0000000e045c723c */ /* 0x040fe2000000185c */
[----:B------:R1:W4:Y:S07]  /*18d20*/  LDSM.16.MT88.4 R12, [R2+0x5c00] ;  /* 0x005c0000020c783b */ /* 0x00032e0000004200 */
[C---:B--2---:R-:W-:Y:S08]  /*18d30*/  HMMA.16816.F32 R88, R4.reuse, R8, R88 ;  /* 0x000000080458723c */ /* 0x044ff00000001858 */
[----:B------:R-:W-:Y:S01]  /*18d40*/  HMMA.16816.F32 R84, R4, R10, R84 ;  /* 0x0000000a0454723c */ /* 0x000fe20000001854 */
[----:B-1----:R-:W-:-:S07]  /*18d50*/  MOV R2, R56 ;  /* 0x0000003800027202 */ /* 0x002fce0000000f00 */
[C---:B---3--:R-:W-:Y:S08]  /*18d60*/  HMMA.16816.F32 R80, R4.reuse, R16, R80 ;  /* 0x000000100450723c */ /* 0x048ff00000001850 */
[C---:B------:R-:W-:Y:S08]  /*18d70*/  HMMA.16816.F32 R76, R4.reuse, R18, R76 ;  /* 0x00000012044c723c */ /* 0x040ff0000000184c */
[C---:B----4-:R-:W-:Y:S08]  /*18d80*/  HMMA.16816.F32 R72, R4.reuse, R12, R72 ;  /* 0x0000000c0448723c */ /* 0x050ff00000001848 */
[----:B------:R-:W-:-:S15]  /*18d90*/  HMMA.16816.F32 R68, R4, R14, R68 ;  /* 0x0000000e0444723c */ /* 0x000fde0000001844 */
[----:B------:R-:W-:-:S05]  /*18da0*/  NOP ;  /* 0x0000000000007918 */ /* 0x000fca0000000000 */
.L_x_2219:
        /* <DEDUP_REMOVED lines=15> */
[----:B------:R-:W3:Y:S01]  /*18ea0*/  LDCU UR4, c[0x0][0x45c] ;  /* 0x00008b80ff0477ac */ /* 0x000ee20008000800 */
[----:B------:R-:W4:Y:S01]  /*18eb0*/  LDCU.64 UR8, c[0x0][0x3a0] ;  /* 0x00007400ff0877ac */ /* 0x000f220008000a00 */
[----:B------:R-:W1:Y:S09]  /*18ec0*/  LDCU.64 UR10, c[0x0][0x3a8] ;  /* 0x00007500ff0a77ac */ /* 0x000e720008000a00 */
.L_x_2229:
        /* <DEDUP_REMOVED lines=17> */
[----:B------:R-:W5:Y:S04]  /*18fe0*/  LDC R7, c[0x0][0x4f0] ;  /* 0x00013c00ff077b82 */ /* 0x000f680000000800 */
        /* <DEDUP_REMOVED lines=10> */
[----:B------:R-:W-:Y:S01]  /*19090*/  IMAD.HI.U32 R4, R11, R4, R10 ;  /* 0x000000040b047227 */ /* 0x000fe200078e000a */
[----:B------:R-:W-:Y:S05]  /*190a0*/  IABS R11, R160 ;  /* 0x000000a0000b7213 */ /* 0x000fea0000000000 */
        /* <DEDUP_REMOVED lines=47> */
.L_x_2226:
[----:B------:R-:W-:Y:S01]  /*193a0*/  @!PT LDS RZ, [RZ] ;  /* 0x00000000fffff984 */ /* 0x000fe20000000800 */
[----:B------:R-:W-:Y:S01]  /*193b0*/  @!PT LDS RZ, [RZ] ;  /* 0x00000000fffff984 */ /* 0x000fe20000000800 */
[----:B------:R-:W-:Y:S01]  /*193c0*/  @!PT LDS RZ, [RZ] ;  /* 0x00000000fffff984 */ /* 0x000fe20000000800 */
[----:B------:R-:W-:Y:S01]  /*193d0*/  @!P3 LDGSTS.E.BYPASS.LTC128B.128 [R155+0x9000], desc[UR6][R144.64] ;  /* 0x09000000909bbfae */ /* 0x000fe2000b981a06 */
[C---:B------:R-:W-:Y:S02]  /*193e0*/  SHF.L.U32 R5, R4.reuse, 0x6, RZ ;  /* 0x0000000604057819 */ /* 0x040fe400000006ff */
[----:B-1----:R-:W-:Y:S03]  /*193f0*/  SHF.L.U64.HI R4, R4, 0x6, R3 ;  /* 0x0000000604047819 */ /* 0x002fe60000010203 */
[----:B------:R-:W-:Y:S01]  /*19400*/  @P3 STS.128 [R155+0x9000], RZ ;  /* 0x009000ff9b003388 */ /* 0x000fe20000000c00 */
[C---:B------:R-:W-:Y:S05]  /*19410*/  IADD3 R8, P0, PT, R5.reuse, R144, RZ ;  /* 0x0000009005087210 */ /* 0x040fea0007f1e0ff */
[----:B------:R-:W-:Y:S01]  /*19420*/  @!PT LDS RZ, [RZ] ;  /* 0x00000000fffff984 */ /* 0x000fe20000000800 */
[----:B------:R-:W-:Y:S01]  /*19430*/  @!PT LDS RZ, [RZ] ;  /* 0x00000000fffff984 */ /* 0x000fe20000000800 */
[----:B------:R-:W-:Y:S01]  /*19440*/  @!PT LDS RZ, [RZ] ;  /* 0x00000000fffff984 */ /* 0x000fe20000000800 */
[----:B------:R-:W-:Y:S01]  /*19450*/  @!P2 LDGSTS.E.BYPASS.LTC128B.128 [R155+0xb000], desc[UR6][R144.64+0x40] ;  /* 0x0b000040909bafae */ /* 0x000fe2000b981a06 */
[C---:B------:R-:W-:Y:S02]  /*19460*/  IADD3.X R9, PT, PT, R4.reuse, R145, RZ, P0, !PT ;  /* 0x0000009104097210 */ /* 0x040fe400007fe4ff */
[C---:B------:R-:W-:Y:S03]  /*19470*/  IADD3 R6, P5, PT, R5.reuse, R8, RZ ;  /* 0x0000000805067210 */ /* 0x040fe60007fbe0ff */
[----:B------:R-:W-:Y:S01]  /*19480*/  @P2 STS.128 [R155+0xb000], RZ ;  /* 0x00b000ff9b002388 */ /* 0x000fe20000000c00 */
[C---:B------:R-:W-:Y:S05]  /*19490*/  IADD3.X R7, PT, PT, R4.reuse, R9, RZ, P5, !PT ;  /* 0x0000000904077210 */ /* 0x040fea0002ffe4ff */
[----:B------:R-:W-:Y:S01]  /*194a0*/  @!PT LDS RZ, [RZ] ;  /* 0x00000000fffff984 */ /* 0x000fe20000000800 */
[----:B------:R-:W-:Y:S01]  /*194b0*/  @!PT LDS RZ, [RZ] ;  /* 0x00000000fffff984 */ /* 0x000fe20000000800 */
[----:B------:R-:W-:Y:S01]  /*194c0*/  @!PT LDS RZ, [RZ] ;  /* 0x00000000fffff984 */ /* 0x000fe20000000800 */
[----:B------:R-:W-:Y:S01]  /*194d0*/  @!P1 LDGSTS.E.BYPASS.LTC128B.128 [R155+0xd000], desc[UR6][R144.64+0x80] ;  /* 0x0d000080909b9fae */ /* 0x000fe2000b981a06 */
[----:B------:R-:W-:Y:S05]  /*194e0*/  IADD3 R12, P0, PT, R5, R6, RZ ;  /* 0x00000006050c7210 */ /* 0x000fea0007f1e0ff */
[----:B------:R-:W-:Y:S01]  /*194f0*/  @P1 STS.128 [R155+0xd000], RZ ;  /* 0x00d000ff9b001388 */ /* 0x000fe20000000c00 */
[----:B------:R-:W-:Y:S02]  /*19500*/  IADD3.X R13, PT, PT, R4, R7, RZ, P0, !PT ;  /* 0x00000007040d7210 */ /* 0x000fe400007fe4ff */
[----:B------:R-:W-:Y:S03]  /*19510*/  MOV R4, 0x20 ;  /* 0x0000002000047802 */ /* 0x000fe60000000f00 */
        /* <DEDUP_REMOVED lines=44> */
[----:B------:R-:W-:Y:S01]  /*197e0*/  @P1 STS.128 [R155+0xe800], RZ ;  /* 0x00e800ff9b001388 */ /* 0x000fe20000000c00 */
[----:B------:R-:W3:Y:S05]  /*197f0*/  S2R R2, SR_TID.X ;  /* 0x0000000000027919 */ /* 0x000eea0000002100 */
[----:B------:R-:W-:Y:S06]  /*19800*/  LDSM.16.M88.4 R124, [R140] ;  /* 0x000000008c7c783b */ /* 0x000fec0000000200 */
[----:B-1----:R-:W5:Y:S06]  /*19810*/  LDSM.16.M88.4 R8, [R123+0x3000] ;  /* 0x003000007b08783b */ /* 0x002f6c0000000200 */
[----:B------:R-:W2:Y:S06]  /*19820*/  LDSM.16.M88.4 R16, [R123+0x3400] ;  /* 0x003400007b10783b */ /* 0x000eac0000000200 */
[----:B------:R-:W1:Y:S06]  /*19830*/  LDSM.16.M88.4 R24, [R123+0x3800] ;  /* 0x003800007b18783b */ /* 0x000e6c0000000200 */
[----:B------:R-:W4:Y:S06]  /*19840*/  LDSM.16.M88.4 R32, [R123+0x3c00] ;  /* 0x003c00007b20783b */ /* 0x000f2c0000000200 */
[----:B------:R-:W4:Y:S06]  /*19850*/  LDSM.16.M88.4 R40, [R123+0x4000] ;  /* 0x004000007b28783b */ /* 0x000f2c0000000200 */
[----:B------:R-:W4:Y:S06]  /*19860*/  LDSM.16.M88.4 R48, [R123+0x4400] ;  /* 0x004400007b30783b */ /* 0x000f2c0000000200 */
[----:B------:R-:W4:Y:S06]  /*19870*/  LDSM.16.M88.4 R56, [R123+0x4800] ;  /* 0x004800007b38783b */ /* 0x000f2c0000000200 */
[----:B------:R-:W4:Y:S06]  /*19880*/  LDSM.16.M88.4 R64, [R123+0x4c00] ;  /* 0x004c00007b40783b */ /* 0x000f2c0000000200 */
[----:B------:R-:W0:Y:S01]  /*19890*/  LDGDEPBAR ;  /* 0x00000000000079af */ /* 0x000e220000000000 */
[----:B---3--:R-:W-:Y:S04]  /*198a0*/  LOP3.LUT P0, R163, R2, 0x4, RZ, 0xc0, !PT ;  /* 0x0000000402a37812 */ /* 0x008fe8000780c0ff */
[----:B------:R-:W-:Y:S02]  /*198b0*/  SEL R4, R4, 0xffffffe0, !P0 ;  /* 0xffffffe004047807 */ /* 0x000fe40004000000 */
[----:B------:R-:W-:Y:S02]  /*198c0*/  ISETP.NE.AND P0, PT, R159, 0x1, PT ;  /* 0x000000019f00780c */ /* 0x000fe40003f05270 */
[-C--:B------:R-:W-:Y:S02]  /*198d0*/  IADD3 R3, PT, PT, R140, R4.reuse, RZ ;  /* 0x000000048c037210 */ /* 0x080fe40007ffe0ff */
[----:B------:R-:W-:Y:S02]  /*198e0*/  IADD3 R2, PT, PT, R123, R4, RZ ;  /* 0x000000047b027210 */ /* 0x000fe40007ffe0ff */
[C---:B-----5:R-:W-:Y:S01]  /*198f0*/  HMMA.16816.F32 R4, R124.reuse, R8, RZ ;  /* 0x000000087c04723c */ /* 0x060fe200000018ff */
[----:B------:R-:W-:Y:S06]  /*19900*/  LDSM.16.M88.4 R128, [R3] ;  /* 0x000000000380783b */ /* 0x000fec0000000200 */
[----:B------:R-:W3:Y:S01]  /*19910*/  LDSM.16.M88.4 R132, [R2+0x3000] ;  /* 0x003000000284783b */ /* 0x000ee20000000200 */
[C---:B------:R-:W-:Y:S05]  /*19920*/  HMMA.16816.F32 R8, R124.reuse, R10, RZ ;  /* 0x0000000a7c08723c */ /* 0x040fea00000018ff */
        /* <DEDUP_REMOVED lines=114> */
[----:B------:R-:W1:Y:S07]  /*1a050*/  LDSM.16.M88.4 R124, [R2+0x7400] ;  /* 0x00740000027c783b */ /* 0x000e6e0000000200 */
[C---:B--2---:R-:W-:Y:S08]  /*1a060*/  HMMA.16816.F32 R4, R128.reuse, R132, R4 ;  /* 0x000000848004723c */ /* 0x044ff00000001804 */
[C---:B------:R-:W-:Y:S08]  /*1a070*/  HMMA.16816.F32 R8, R128.reuse, R134, R8 ;  /* 0x000000868008723c */ /* 0x040ff00000001808 */
[C---:B-1----:R-:W-:Y:S03]  /*1a080*/  HMMA.16816.F32 R12, R128.reuse, R124, R12 ;  /* 0x0000007c800c723c */ /* 0x042fe6000000180c */
[----:B------:R-:W-:Y:S01]  /*1a090*/  FMUL.FTZ R136, R4, UR5 ;  /* 0x0000000504887c20 */ /* 0x000fe20008410000 */
[----:B------:R-:W-:Y:S01]  /*1a0a0*/  FMUL.FTZ R3, R5, UR5 ;  /* 0x0000000505037c20 */ /* 0x000fe20008410000 */
[----:B------:R-:W-:Y:S01]  /*1a0b0*/  FMUL.FTZ R167, R6, UR5 ;  /* 0x0000000506a77c20 */ /* 0x000fe20008410000 */
[----:B------:R-:W-:Y:S01]  /*1a0c0*/  FMUL.FTZ R169, R7, UR5 ;  /* 0x0000000507a97c20 */ /* 0x000fe20008410000 */
[----:B------:R-:W1:Y:S01]  /*1a0d0*/  MUFU.TANH R133, R136 ;  /* 0x0000008800857308 */ /* 0x000e620000002400 */
[----:B------:R-:W2:Y:S01]  /*1a0e0*/  LDSM.16.M88.4 R4, [R2+0x7800] ;  /* 0x007800000204783b */ /* 0x000ea20000000200 */
[C---:B------:R-:W-:Y:S03]  /*1a0f0*/  HMMA.16816.F32 R16, R128.reuse, R126, R16 ;  /* 0x0000007e8010723c */ /* 0x040fe60000001810 */
[----:B------:R-:W-:Y:S01]  /*1a100*/  FMUL.FTZ R9, R9, UR5 ;  /* 0x0000000509097c20 */ /* 0x000fe20008410000 */
[----:B------:R-:W-:Y:S01]  /*1a110*/  FMUL.FTZ R10, R10, UR5 ;  /* 0x000000050a0a7c20 */ /* 0x000fe20008410000 */
[----:B------:R-:W-:Y:S03]  /*1a120*/  FMUL.FTZ R11, R11, UR5 ;  /* 0x000000050b0b7c20 */ /* 0x000fe60008410000 */
[----:B------:R-:W3:Y:S01]  /*1a130*/  MUFU.TANH R3, R3 ;  /* 0x0000000300037308 */ /* 0x000ee20000002400 */
[----:B------:R-:W-:Y:S01]  /*1a140*/  FMUL.FTZ R171, R8, UR5 ;  /* 0x0000000508ab7c20 */ /* 0x000fe20008410000 */
[----:B------:R-:W-:Y:S01]  /*1a150*/  FMUL.FTZ R230, R15, UR5 ;  /* 0x000000050fe67c20 */ /* 0x000fe20008410000 */
[----:B------:R-:W-:Y:S01]  /*1a160*/  FMUL.FTZ R13, R13, UR5 ;  /* 0x000000050d0d7c20 */ /* 0x000fe20008410000 */
[----:B------:R-:W-:Y:S01]  /*1a170*/  FMUL.FTZ R12, R12, UR5 ;  /* 0x000000050c0c7c20 */ /* 0x000fe20008410000 */
[----:B------:R-:W-:Y:S05]  /*1a180*/  FMUL.FTZ R14, R14, UR5 ;  /* 0x000000050e0e7c20 */ /* 0x000fea0008410000 */
[----:B------:R-:W4:Y:S01]  /*1a190*/  MUFU.TANH R173, R9 ;  /* 0x0000000900ad7308 */ /* 0x000f220000002400 */
[----:B------:R-:W-:Y:S01]  /*1a1a0*/  FMUL.FTZ R226, R17, UR5 ;  /* 0x0000000511e27c20 */ /* 0x000fe20008410000 */
[----:B------:R-:W-:Y:S01]  /*1a1b0*/  FMUL.FTZ R15, R19, UR5 ;  /* 0x00000005130f7c20 */ /* 0x000fe20008410000 */
[----:B------:R-:W-:Y:S07]  /*1a1c0*/  FMUL.FTZ R228, R16, UR5 ;  /* 0x0000000510e47c20 */ /* 0x000fee0008410000 */
[----:B------:R-:W1:Y:S01]  /*1a1d0*/  MUFU.TANH R175, R10 ;  /* 0x0000000a00af7308 */ /* 0x000e620000002400 */
[----:B------:R-:W-:Y:S09]  /*1a1e0*/  FMUL.FTZ R17, R18, UR5 ;  /* 0x0000000512117c20 */ /* 0x000ff20008410000 */
[----:B------:R5:W1:Y:S10]  /*1a1f0*/  MUFU.TANH R177, R11 ;  /* 0x0000000b00b17308 */ /* 0x000a740000002400 */
[----:B------:R-:W1:Y:S01]  /*1a200*/  MUFU.TANH R167, R167 ;  /* 0x000000a700a77308 */ /* 0x000e620000002400 */
[C---:B--2---:R-:W-:Y:S09]  /*1a210*/  HMMA.16816.F32 R20, R128.reuse, R4, R20 ;  /* 0x000000048014723c */ /* 0x044ff20000001814 */
[----:B------:R-:W2:Y:S01]  /*1a220*/  MUFU.TANH R169, R169 ;  /* 0x000000a900a97308 */ /* 0x000ea20000002400 */
[----:B-----5:R-:W5:Y:S01]  /*1a230*/  LDSM.16.M88.4 R8, [R2+0x7c00] ;  /* 0x007c00000208783b */ /* 0x020f620000000200 */
[C---:B------:R-:W-:Y:S05]  /*1a240*/  HMMA.16816.F32 R24, R128.reuse, R6, R24 ;  /* 0x000000068018723c */ /* 0x040fea0000001818 */
[----:B------:R-:W3:Y:S03]  /*1a250*/  LDSM.16.M88.4 R4, [R2+0x8000] ;  /* 0x008000000204783b */ /* 0x000ee60000000200 */
[----:B------:R-:W1:Y:S01]  /*1a260*/  MUFU.TANH R171, R171 ;  /* 0x000000ab00ab7308 */ /* 0x000e620000002400 */
[----:B------:R-:W-:Y:S01]  /*1a270*/  FMUL.FTZ R21, R21, UR5 ;  /* 0x0000000515157c20 */ /* 0x000fe20008410000 */
[----:B------:R-:W-:Y:S01]  /*1a280*/  FMUL.FTZ R20, R20, UR5 ;  /* 0x0000000514147c20 */ /* 0x000fe20008410000 */
[----:B------:R-:W-:Y:S01]  /*1a290*/  FMUL.FTZ R22, R22, UR5 ;  /* 0x0000000516167c20 */ /* 0x000fe20008410000 */
[----:B------:R-:W-:Y:S06]  /*1a2a0*/  FMUL.FTZ R23, R23, UR5 ;  /* 0x0000000517177c20 */ /* 0x000fec0008410000 */
[----:B------:R4:W1:Y:S01]  /*1a2b0*/  MUFU.TANH R222, R21 ;  /* 0x0000001500de7308 */ /* 0x0008620000002400 */
[----:B------:R-:W-:Y:S01]  /*1a2c0*/  FMUL.FTZ R216, R24, UR5 ;  /* 0x0000000518d87c20 */ /* 0x000fe20008410000 */
[----:B------:R-:W-:Y:S01]  /*1a2d0*/  FMUL.FTZ R25, R25, UR5 ;  /* 0x0000000519197c20 */ /* 0x000fe20008410000 */
[----:B------:R-:W-:Y:S07]  /*1a2e0*/  FMUL.FTZ R26, R26, UR5 ;  /* 0x000000051a1a7c20 */ /* 0x000fee0008410000 */
[----:B------:R-:W1:Y:S01]  /*1a2f0*/  MUFU.TANH R179, R12 ;  /* 0x0000000c00b37308 */ /* 0x000e620000002400 */
[----:B------:R-:W-:Y:S09]  /*1a300*/  FMUL.FTZ R27, R27, UR5 ;  /* 0x000000051b1b7c20 */ /* 0x000ff20008410000 */
        /* <DEDUP_REMOVED lines=14> */
[----:B------:R-:W2:Y:S02]  /*1a3f0*/  LDSM.16.M88.4 R4, [R2+0x8800] ;  /* 0x008800000204783b */ /* 0x000ea40000000200 */
        /* <DEDUP_REMOVED lines=22> */
[C---:B--2---:R-:W-:Y:S05]  /*1a560*/  HMMA.16816.F32 R52, R128.reuse, R4, R52 ;  /* 0x000000048034723c */ /* 0x044fea0000001834 */
[----:B------:R-:W-:Y:S03]  /*1a570*/  FMUL.FTZ R174, R44, UR5 ;  /* 0x000000052cae7c20 */ /* 0x000fe60008410000 */
[----:B------:R-:W2:Y:S01]  /*1a580*/  MUFU.TANH R216, R216 ;  /* 0x000000d800d87308 */ /* 0x000ea20000002400 */
        /* <DEDUP_REMOVED lines=11> */
[----:B----4-:R-:W-:Y:S04]  /*1a640*/  FMUL.FTZ R21, R54, UR5 ;  /* 0x0000000536157c20 */ /* 0x010fe80008410000 */
[----:B------:R-:W4:Y:S01]  /*1a650*/  MUFU.TANH R212, R26 ;  /* 0x0000001a00d47308 */ /* 0x000f220000002400 */
        /* <DEDUP_REMOVED lines=15> */
[----:B-----5:R-:W-:Y:S01]  /*1a750*/  FMUL.FTZ R53, R66, UR5 ;  /* 0x0000000542357c20 */ /* 0x020fe20008410000 */
[----:B------:R-:W-:Y:S06]  /*1a760*/  FMUL.FTZ R52, R67, UR5 ;  /* 0x0000000543347c20 */ /* 0x000fec0008410000 */
[----:B------:R1:W1:Y:S01]  /*1a770*/  MUFU.TANH R210, R27 ;  /* 0x0000001b00d27308 */ /* 0x0002620000002400 */
[----:B---3--:R-:W-:Y:S09]  /*1a780*/  FMUL.FTZ R58, R65, UR5 ;  /* 0x00000005413a7c20 */ /* 0x008ff20008410000 */
[----:B------:R3:W1:Y:S01]  /*1a790*/  MUFU.TANH R178, R28 ;  /* 0x0000001c00b27308 */ /* 0x0006620000002400 */
[----:B--2---:R-:W-:Y:S09]  /*1a7a0*/  FMUL.FTZ R59, R64, UR5 ;  /* 0x00000005403b7c20 */ /* 0x004ff20008410000 */
[----:B------:R3:W2:Y:S10]  /*1a7b0*/  MUFU.TANH R208, R29 ;  /* 0x0000001d00d07308 */ /* 0x0006b40000002400 */
        /* <DEDUP_REMOVED lines=19> */
[----:B------:R-:W1:Y:S10]  /*1a8f0*/  MUFU.TANH R19, R19 ;  /* 0x0000001300137308 */ /* 0x000e740000002400 */
[----:B------:R3:W1:Y:S10]  /*1a900*/  MUFU.TANH R136, R50 ;  /* 0x0000003200887308 */ /* 0x0006740000002400 */
[----:B------:R3:W1:Y:S10]  /*1a910*/  MUFU.TANH R134, R51 ;  /* 0x0000003300867308 */ /* 0x0006740000002400 */
[----:B------:R-:W1:Y:S10]  /*1a920*/  MUFU.TANH R21, R21 ;  /* 0x0000001500157308 */ /* 0x000e740000002400 */
[----:B------:R-:W1:Y:S10]  /*1a930*/  MUFU.TANH R7, R7 ;  /* 0x0000000700077308 */ /* 0x000e740000002400 */
[----:B------:R-:W1:Y:S10]  /*1a940*/  MUFU.TANH R168, R168 ;  /* 0x000000a800a87308 */ /* 0x000e740000002400 */
[----:B------:R3:W1:Y:S10]  /*1a950*/  MUFU.TANH R137, R57 ;  /* 0x0000003900897308 */ /* 0x0006740000002400 */
[----:B------:R-:W1:Y:S10]  /*1a960*/  MUFU.TANH R166, R166 ;  /* 0x000000a600a67308 */ /* 0x000e740000002400 */
[----:B------:R3:W1:Y:S10]  /*1a970*/  MUFU.TANH R135, R61 ;  /* 0x0000003d00877308 */ /* 0x0006740000002400 */
[----:B------:R-:W1:Y:S10]  /*1a980*/  MUFU.TANH R55, R55 ;  /* 0x0000003700377308 */ /* 0x000e740000002400 */
[----:B------:R-:W1:Y:S10]  /*1a990*/  MUFU.TANH R54, R54 ;  /* 0x0000003600367308 */ /* 0x000e740000002400 */
        /* <DEDUP_REMOVED lines=21> */
[----:B------:R-:W-:Y:S03]  /*1aaf0*/  IADD3 R11, PT, PT, R160, -0x80, RZ ;  /* 0xffffff80a00b7810 */ /* 0x000fe60007ffe0ff */
[----:B------:R-:W-:Y:S02]  /*1ab00*/  IABS R23, R25 ;  /* 0x0000001900177213 */ /* 0x000fe40000000000 */
[----:B------:R-:W-:Y:S02]  /*1ab10*/  IABS R8, R11 ;  /* 0x0000000b00087213 */ /* 0x000fe40000000000 */
[-C--:B--2---:R-:W-:Y:S02]  /*1ab20*/  IABS R5, R2.reuse ;  /* 0x0000000200057213 */ /* 0x084fe40000000000 */
[-C--:B------:R-:W-:Y:S02]  /*1ab30*/  LOP3.LUT R25, R25, R2.reuse, RZ, 0x3c, !PT ;  /* 0x0000000219197212 */ /* 0x080fe400078e3cff */
[----:B------:R-:W2:Y:S01]  /*1ab40*/  I2F.RP R6, R5 ;  /* 0x0000000500067306 */ /* 0x000ea20000209400 */
[----:B------:R-:W-:Y:S09]  /*1ab50*/  LOP3.LUT R11, R11, R2, RZ, 0x3c, !PT ;  /* 0x000000020b0b7212 */ /* 0x000ff200078e3cff */
[----:B--2---:R-:W2:Y:S02]  /*1ab60*/  MUFU.RCP R4, R6 ;  /* 0x0000000600047308 */ /* 0x004ea40000001000 */
[----:B--2---:R-:W-:Y:S08]  /*1ab70*/  VIADD R26, R4, 0xffffffe ;  /* 0x0ffffffe041a7836 */ /* 0x004ff00000000000 */
[----:B-1----:R-:W1:Y:S02]  /*1ab80*/  F2I.FTZ.U32.TRUNC.NTZ R27, R26 ;  /* 0x0000001a001b7305 */ /* 0x002e64000021f000 */
[--C-:B-1----:R-:W-:Y:S02]  /*1ab90*/  IMAD.MOV R4, RZ, RZ, -R27.reuse ;  /* 0x000000ffff047224 */ /* 0x102fe400078e0a1b */
[----:B------:R-:W-:Y:S02]  /*1aba0*/  IMAD.MOV.U32 R26, RZ, RZ, RZ ;  /* 0x000000ffff1a7224 */ /* 0x000fe400078e00ff */
[----:B------:R-:W-:Y:S04]  /*1abb0*/  IMAD R4, R4, R5, RZ ;  /* 0x0000000504047224 */ /* 0x000fe800078e02ff */
[----:B------:R-:W-:Y:S06]  /*1abc0*/  IMAD.HI.U32 R4, R27, R4, R26 ;  /* 0x000000041b047227 */ /* 0x000fec00078e001a */
[C---:B------:R-:W-:Y:S04]  /*1abd0*/  IMAD.HI.U32 R10, R4.reuse, R23, RZ ;  /* 0x00000017040a7227 */ /* 0x040fe800078e00ff */
[----:B------:R-:W-:Y:S02]  /*1abe0*/  IMAD.MOV R6, RZ, RZ, -R10 ;  /* 0x000000ffff067224 */ /* 0x000fe400078e0a0a */
[----:B------:R-:W-:Y:S04]  /*1abf0*/  IMAD.HI.U32 R4, R4, R8, RZ ;  /* 0x0000000804047227 */ /* 0x000fe800078e00ff */
[C---:B------:R-:W-:Y:S01]  /*1ac00*/  IMAD R23, R5.reuse, R6, R23 ;  /* 0x0000000605177224 */ /* 0x040fe200078e0217 */
[----:B------:R-:W-:Y:S04]  /*1ac10*/  IADD3 R6, PT, PT, -R4, RZ, RZ ;  /* 0x000000ff04067210 */ /* 0x000fe80007ffe1ff */
        /* <DEDUP_REMOVED lines=12> */
[----:B------:R-:W-:Y:S01]  /*1ace0*/  LOP3.LUT R11, RZ, R2, RZ, 0x33, !PT ;  /* 0x00000002ff0b7212 */ /* 0x000fe200078e33ff */
[----:B------:R-:W-:Y:S02]  /*1acf0*/  @!P5 IMAD.MOV R10, RZ, RZ, -R10 ;  /* 0x000000ffff0ad224 */ /* 0x000fe400078e0a0a */
[----:B------:R-:W-:Y:S02]  /*1ad00*/  @P0 IADD3 R4, PT, PT, R4, 0x1, RZ ;  /* 0x0000000104040810 */ /* 0x000fe40007ffe0ff */
[----:B------:R-:W-:Y:S04]  /*1ad10*/  ISETP.NE.AND P0, PT, R2, RZ, PT ;  /* 0x000000ff0200720c */ /* 0x000fe80003f05270 */
[----:B------:R-:W-:Y:S02]  /*1ad20*/  SEL R25, R11, R10, !P0 ;  /* 0x0000000a0b197207 */ /* 0x000fe40004000000 */
[----:B------:R-:W-:Y:S02]  /*1ad30*/  @!P6 IMAD.MOV R4, RZ, RZ, -R4 ;  /* 0x000000ffff04e224 */ /* 0x000fe400078e0a04 */
[----:B------:R-:W-:Y:S03]  /*1ad40*/  LEA R22, P5, R25, R150, 0x2 ;  /* 0x0000009619167211 */ /* 0x000fe600078a10ff */
[----:B------:R-:W-:Y:S02]  /*1ad50*/  SEL R11, R11, R4, !P0 ;  /* 0x000000040b0b7207 */ /* 0x000fe40004000000 */
[-C--:B------:R-:W-:Y:S01]  /*1ad60*/  LEA.HI.X.SX32 R23, R25, R151.reuse, 0x2, P5 ;  /* 0x0000009719177211 */ /* 0x080fe200028f16ff */
[----:B------:R-:W1:Y:S01]  /*1ad70*/  LDC.64 R4, c[0x0][0x3b8] ;  /* 0x0000ee00ff047b82 */ /* 0x000e620000000a00 */
        /* <DEDUP_REMOVED lines=19> */
.L_x_2228:
        /* <DEDUP_REMOVED lines=11> */
[C---:B------:R-:W-:Y:S02]  /*1af60*/  IADD3.X R11, PT, PT, R5.reuse, R9, RZ, P5, !PT ;  /* 0x00000009050b7210 */ /* 0x040fe40002ffe4ff */
        /* <DEDUP_REMOVED lines=60> */
.L_x_2227:
[C---:B---3--:R-:W-:Y:S01]  /*1b330*/  IADD3 R8, PT, PT, R158.reuse, -0x3f, RZ ;  /* 0xffffffc19e087810 */ /* 0x048fe20007ffe0ff */
[----:B------:R-:W-:Y:S01]  /*1b340*/  LDSM.16.MT88.4 R28, [R122+0xb000] ;  /* 0x00b000007a1c783b */ /* 0x000fe20000004200 */
[----:B------:R-:W-:Y:S02]  /*1b350*/  I2FP.F32.U32 R5, R158 ;  /* 0x0000009e00057245 */ /* 0x000fe40000201000 */
[----:B------:R-:W-:Y:S02]  /*1b360*/  I2FP.F32.U32 R8, R8 ;  /* 0x0000000800087245 */ /* 0x000fe40000201000 */
[----:B------:R-:W-:Y:S01]  /*1b370*/  IADD3 R2, PT, PT, R158, -0x38, RZ ;  /* 0xffffffc89e027810 */ /* 0x000fe20007ffe0ff */
[CC--:B-1----:R-:W-:Y:S01]  /*1b380*/  FFMA.FTZ R198, R0.reuse, R5.reuse, R198 ;  /* 0x0000000500c67223 */ /* 0x0c2fe200000100c6 */
[C---:B------:R-:W-:Y:S01]  /*1b390*/  FFMA.FTZ R196, R0.reuse, R5, R196 ;  /* 0x0000000500c47223 */ /* 0x040fe200000100c4 */
[-C--:B------:R-:W-:Y:S01]  /*1b3a0*/  FFMA.FTZ R10, R0, R8.reuse, R3 ;  /* 0x00000008000a7223 */ /* 0x080fe20000010003 */
[----:B------:R-:W-:Y:S01]  /*1b3b0*/  IADD3 R3, PT, PT, R158, -0x30, RZ ;  /* 0xffffffd09e037810 */ /* 0x000fe20007ffe0ff */
[----:B------:R-:W-:Y:S01]  /*1b3c0*/  FFMA.FTZ R169, R0, R8, R169 ;  /* 0x0000000800a97223 */ /* 0x000fe200000100a9 */
[----:B------:R-:W-:Y:S01]  /*1b3d0*/  IADD3 R5, PT, PT, R158, -0x28, RZ ;  /* 0xffffffd89e057810 */ /* 0x000fe20007ffe0ff */
[----:B------:R-:W-:Y:S01]  /*1b3e0*/  LDSM.16.MT88.4 R44, [R122+0xd000] ;  /* 0x00d000007a2c783b */ /* 0x000fe20000004200 */
        /* <DEDUP_REMOVED lines=11> */
[----:B------:R-:W-:Y:S01]  /*1b4a0*/  FFMA.FTZ R175, R0, R2, R175 ;  /* 0x0000000200af7223 */ /* 0x000fe200000100af */
[----:B------:R-:W-:Y:S02]  /*1b4b0*/  I2FP.F32.U32 R5, R5 ;  /* 0x0000000500057245 */ /* 0x000fe40000201000 */
[----:B------:R-:W-:Y:S01]  /*1b4c0*/  IADD3 R9, PT, PT, R158, -0x20, RZ ;  /* 0xffffffe09e097810 */ /* 0x000fe20007ffe0ff */
[CC--:B------:R-:W-:Y:S01]  /*1b4d0*/  FFMA.FTZ R48, R0.reuse, R3.reuse, R15 ;  /* 0x0000000300307223 */ /* 0x0c0fe2000001000f */
[----:B------:R-:W-:Y:S01]  /*1b4e0*/  FFMA.FTZ R226, R0, R3, R226 ;  /* 0x0000000300e27223 */ /* 0x000fe200000100e2 */
[----:B------:R-:W-:Y:S01]  /*1b4f0*/  IADD3 R3, PT, PT, R158, -0x18, RZ ;  /* 0xffffffe89e037810 */ /* 0x000fe20007ffe0ff */
[CC--:B------:R-:W-:Y:S01]  /*1b500*/  FFMA.FTZ R222, R0.reuse, R5.reuse, R222 ;  /* 0x0000000500de7223 */ /* 0x0c0fe200000100de */
[----:B------:R-:W-:Y:S01]  /*1b510*/  FFMA.FTZ R218, R0, R5, R218 ;  /* 0x0000000500da7223 */ /* 0x000fe200000100da */
[C---:B------:R-:W-:Y:S02]  /*1b520*/  IADD3 R5, PT, PT, R158.reuse, -0x10, RZ ;  /* 0xfffffff09e057810 */ /* 0x040fe40007ffe0ff */
[----:B------:R-:W-:Y:S02]  /*1b530*/  I2FP.F32.U32 R3, R3 ;  /* 0x0000000300037245 */ /* 0x000fe40000201000 */
[----:B------:R-:W-:Y:S02]  /*1b540*/  I2FP.F32.U32 R5, R5 ;  /* 0x0000000500057245 */ /* 0x000fe40000201000 */
[----:B------:R-:W-:Y:S01]  /*1b550*/  IADD3 R2, PT, PT, R158, -0x2f, RZ ;  /* 0xffffffd19e027810 */ /* 0x000fe20007ffe0ff */
        /* <DEDUP_REMOVED lines=11> */
[----:B------:R-:W-:Y:S01]  /*1b610*/  IADD3 R3, PT, PT, R158, 0x1, RZ ;  /* 0x000000019e037810 */ /* 0x000fe20007ffe0ff */
[CC--:B------:R-:W-:Y:S01]  /*1b620*/  FFMA.FTZ R224, R0.reuse, R9.reuse, R224 ;  /* 0x0000000900e07223 */ /* 0x0c0fe200000100e0 */
[----:B------:R-:W-:Y:S01]  /*1b630*/  I2FP.F32.U32 R2, R2 ;  /* 0x0000000200027245 */ /* 0x000fe20000201000 */
[C---:B------:R-:W-:Y:S01]  /*1b640*/  FFMA.FTZ R220, R0.reuse, R9, R220 ;  /* 0x0000000900dc7223 */ /* 0x040fe200000100dc */
[----:B------:R-:W-:Y:S01]  /*1b650*/  I2FP.F32.U32 R3, R3 ;  /* 0x0000000300037245 */ /* 0x000fe20000201000 */
[-C--:B------:R-:W-:Y:S01]  /*1b660*/  FFMA.FTZ R182, R0, R5.reuse, R182 ;  /* 0x0000000500b67223 */ /* 0x080fe200000100b6 */
[----:B------:R-:W-:Y:S01]  /*1b670*/  IADD3 R6, PT, PT, R158, -0x40, RZ ;  /* 0xffffffc09e067810 */ /* 0x000fe20007ffe0ff */
[----:B------:R-:W-:Y:S01]  /*1b680*/  FFMA.FTZ R188, R0, R5, R188 ;  /* 0x0000000500bc7223 */ /* 0x000fe200000100bc */
[----:B------:R-:W-:Y:S01]  /*1b690*/  IADD3 R9, PT, PT, R158, -0x17, RZ ;  /* 0xffffffe99e097810 */ /* 0x000fe20007ffe0ff */
[CC--:B------:R-:W-:Y:S01]  /*1b6a0*/  FFMA.FTZ R194, R0.reuse, R3.reuse, R194 ;  /* 0x0000000300c27223 */ /* 0x0c0fe200000100c2 */
[----:B------:R-:W-:Y:S01]  /*1b6b0*/  FFMA.FTZ R192, R0, R3, R192 ;  /* 0x0000000300c07223 */ /* 0x000fe200000100c0 */
[----:B------:R-:W-:Y:S01]  /*1b6c0*/  IADD3 R3, PT, PT, R158, 0x10, RZ ;  /* 0x000000109e037810 */ /* 0x000fe20007ffe0ff */
[CC--:B------:R-:W-:Y:S01]  /*1b6d0*/  FFMA.FTZ R40, R0.reuse, R2.reuse, R13 ;  /* 0x0000000200287223 */ /* 0x0c0fe2000001000d */
[----:B------:R-:W-:Y:S01]  /*1b6e0*/  FFMA.FTZ R230, R0, R2, R230 ;  /* 0x0000000200e67223 */ /* 0x000fe200000100e6 */
[C---:B------:R-:W-:Y:S02]  /*1b6f0*/  IADD3 R5, PT, PT, R158.reuse, 0x9, RZ ;  /* 0x000000099e057810 */ /* 0x040fe40007ffe0ff */
[----:B------:R-:W-:Y:S02]  /*1b700*/  I2FP.F32.U32 R3, R3 ;  /* 0x0000000300037245 */ /* 0x000fe40000201000 */
[----:B------:R-:W-:Y:S02]  /*1b710*/  I2FP.F32.U32 R6, R6 ;  /* 0x0000000600067245 */ /* 0x000fe40000201000 */
[----:B------:R-:W-:Y:S01]  /*1b720*/  IADD3 R2, PT, PT, R158, 0x11, RZ ;  /* 0x000000119e027810 */ /* 0x000fe20007ffe0ff */
[-C--:B------:R-:W-:Y:S01]  /*1b730*/  FFMA.FTZ R164, R0, R3.reuse, R164 ;  /* 0x0000000300a47223 */ /* 0x080fe200000100a4 */
[----:B------:R-:W-:Y:S01]  /*1b740*/  IADD3 R4, PT, PT, R158, -0x37, RZ ;  /* 0xffffffc99e047810 */ /* 0x000fe20007ffe0ff */
[C---:B------:R-:W-:Y:S01]  /*1b750*/  FFMA.FTZ R174, R0.reuse, R3, R174 ;  /* 0x0000000300ae7223 */ /* 0x040fe200000100ae */
[----:B------:R-:W-:Y:S01]  /*1b760*/  I2FP.F32.U32 R9, R9 ;  /* 0x0000000900097245 */ /* 0x000fe20000201000 */
[CC--:B------:R-:W-:Y:S01]  /*1b770*/  FFMA.FTZ R133, R0.reuse, R6.reuse, R133 ;  /* 0x0000000600857223 */ /* 0x0c0fe20000010085 */
[----:B------:R-:W-:Y:S01]  /*1b780*/  I2FP.F32.U32 R5, R5 ;  /* 0x0000000500057245 */ /* 0x000fe20000201000 */
        /* <DEDUP_REMOVED lines=10> */
[C---:B------:R-:W-:Y:S01]  /*1b830*/  FFMA.FTZ R173, R0.reuse, R4, R173 ;  /* 0x0000000400ad7223 */ /* 0x040fe200000100ad */
[CC--:B------:R-:W-:Y:S01]  /*1b840*/  FFMA.FTZ R165, R0.reuse, R2.reuse, R165 ;  /* 0x0000000200a57223 */ /* 0x0c0fe200000100a5 */
[----:B------:R-:W-:Y:S01]  /*1b850*/  FFMA.FTZ R138, R0, R2, R138 ;  /* 0x00000002008a7223 */ /* 0x000fe2000001008a */
[----:B------:R-:W-:Y:S01]  /*1b860*/  IADD3 R5, PT, PT, R158, 0x18, RZ ;  /* 0x000000189e057810 */ /* 0x000fe20007ffe0ff */
[----:B------:R-:W-:Y:S01]  /*1b870*/  FFMA.FTZ R143, R0, R3, R19 ;  /* 0x00000003008f7223 */ /* 0x000fe20000010013 */
[----:B------:R-:W-:Y:S01]  /*1b880*/  FMNMX3.FTZ R2, R120, R133, R10, !PT ;  /* 0x0000008578027276 */ /* 0x000fe2000781000a */
[C---:B------:R-:W-:Y:S01]  /*1b890*/  FFMA.FTZ R134, R0.reuse, R3, R134 ;  /* 0x0000000300867223 */ /* 0x040fe20000010086 */
[----:B------:R-:W-:Y:S01]  /*1b8a0*/  I2FP.F32.U32 R9, R9 ;  /* 0x0000000900097245 */ /* 0x000fe20000201000 */
[----:B------:R-:W-:Y:S01]  /*1b8b0*/  FFMA.FTZ R177, R0, R4, R177 ;  /* 0x0000000400b17223 */ /* 0x000fe200000100b1 */
[----:B------:R-:W-:Y:S02]  /*1b8c0*/  IADD3 R128, PT, PT, R158, 0x21, RZ ;  /* 0x000000219e807810 */ /* 0x000fe40007ffe0ff */
[----:B------:R-:W-:Y:S01]  /*1b8d0*/  I2FP.F32.U32 R5, R5 ;  /* 0x0000000500057245 */ /* 0x000fe20000201000 */
[-C--:B------:R-:W-:Y:S01]  /*1b8e0*/  FFMA.FTZ R204, R0, R9.reuse, R204 ;  /* 0x0000000900cc7223 */ /* 0x080fe200000100cc */
[----:B------:R-:W-:Y:S01]  /*1b8f0*/  FMNMX3.FTZ R3, R2, R8, R173, !PT ;  /* 0x0000000802037276 */ /* 0x000fe200078100ad */
[C---:B------:R-:W-:Y:S01]  /*1b900*/  FFMA.FTZ R202, R0.reuse, R9, R202 ;  /* 0x0000000900ca7223 */ /* 0x040fe200000100ca */
[----:B------:R-:W-:Y:S01]  /*1b910*/  FMNMX3.FTZ R2, R121, R6, R169, !PT ;  /* 0x0000000679027276 */ /* 0x000fe200078100a9 */
[CC--:B------:R-:W-:Y:S01]  /*1b920*/  FFMA.FTZ R172, R0.reuse, R5.reuse, R172 ;  /* 0x0000000500ac7223 */ /* 0x0c0fe200000100ac */
[----:B------:R-:W-:Y:S01]  /*1b930*/  I2FP.F32.U32 R128, R128 ;  /* 0x0000008000807245 */ /* 0x000fe20000201000 */
[----:B------:R-:W-:Y:S01]  /*1b940*/  FFMA.FTZ R136, R0, R5, R136 ;  /* 0x0000000500887223 */ /* 0x000fe20000010088 */
[----:B------:R-:W-:Y:S02]  /*1b950*/  IADD3 R9, PT, PT, R158, 0x8, RZ ;  /* 0x000000089e097810 */ /* 0x000fe40007ffe0ff */
[----:B------:R-:W-:Y:S01]  /*1b960*/  FMNMX3.FTZ R3, R3, R42, R40, !PT ;  /* 0x0000002a03037276 */ /* 0x000fe20007810028 */
[-C--:B------:R-:W-:Y:S01]  /*1b970*/  FFMA.FTZ R139, R0, R128.reuse, R139 ;  /* 0x00000080008b7223 */ /* 0x080fe2000001008b */
[----:B------:R-:W-:Y:S01]  /*1b980*/  FMNMX3.FTZ R5, R2, R175, R177, !PT ;  /* 0x000000af02057276 */ /* 0x000fe200078100b1 */
[C---:B------:R-:W-:Y:S01]  /*1b990*/  FFMA.FTZ R128, R0.reuse, R128, R7 ;  /* 0x0000008000807223 */ /* 0x040fe20000010007 */
[----:B------:R-:W-:Y:S02]  /*1b9a0*/  I2FP.F32.U32 R9, R9 ;  /* 0x0000000900097245 */ /* 0x000fe40000201000 */
[----:B------:R-:W-:Y:S02]  /*1b9b0*/  FMNMX3.FTZ R3, R3, R228, R226, !PT ;  /* 0x000000e403037276 */ /* 0x000fe400078100e2 */
[----:B------:R-:W-:Y:S01]  /*1b9c0*/  FMNMX3.FTZ R7, R5, R232, R230, !PT ;  /* 0x000000e805077276 */ /* 0x000fe200078100e6 */
[CC--:B------:R-:W-:Y:S01]  /*1b9d0*/  FFMA.FTZ R190, R0.reuse, R9.reuse, R190 ;  /* 0x0000000900be7223 */ /* 0x0c0fe200000100be */
[----:B------:R-:W-:Y:S01]  /*1b9e0*/  FFMA.FTZ R184, R0, R9, R184 ;  /* 0x0000000900b87223 */ /* 0x000fe200000100b8 */
[----:B------:R-:W-:Y:S02]  /*1b9f0*/  FMNMX3.FTZ R9, R3, R224, R222, !PT ;  /* 0x000000e003097276 */ /* 0x000fe400078100de */
[----:B------:R-:W-:Y:S02]  /*1ba00*/  FMNMX3.FTZ R7, R7, R50, R48, !PT ;  /* 0x0000003207077276 */ /* 0x000fe40007810030 */
[----:B------:R-:W-:Y:S02]  /*1ba10*/  FMNMX3.FTZ R9, R9, R216, R214, !PT ;  /* 0x000000d809097276 */ /* 0x000fe400078100d6 */
[----:B------:R-:W-:Y:S02]  /*1ba20*/  FMNMX3.FTZ R7, R7, R220, R218, !PT ;  /* 0x000000dc07077276 */ /* 0x000fe400078100da */
[----:B------:R-:W-:Y:S02]  /*1ba30*/  FMNMX3.FTZ R9, R9, R178, R208, !PT ;  /* 0x000000b209097276 */ /* 0x000fe400078100d0 */
[----:B------:R-:W-:Y:S02]  /*1ba40*/  FMNMX3.FTZ R7, R7, R212, R210, !PT ;  /* 0x000000d407077276 */ /* 0x000fe400078100d2 */
        /* <DEDUP_REMOVED lines=9> */
[C---:B------:R-:W-:Y:S02]  /*1bae0*/  IADD3 R3, PT, PT, R158.reuse, 0x30, RZ ;  /* 0x000000309e037810 */ /* 0x040fe40007ffe0ff */
[----:B------:R-:W-:Y:S02]  /*1baf0*/  FMNMX3.FTZ R5, R9, R190, R186, !PT ;  /* 0x000000be09057276 */ /* 0x000fe400078100ba */
[----:B------:R-:W-:Y:S02]  /*1bb00*/  FMNMX3.FTZ R9, R7, R196, R192, !PT ;  /* 0x000000c407097276 */ /* 0x000fe400078100c0 */
[----:B------:R-:W-:Y:S02]  /*1bb10*/  I2FP.F32.U32 R129, R129 ;  /* 0x0000008100817245 */ /* 0x000fe40000201000 */
[----:B------:R-:W-:Y:S02]  /*1bb20*/  IADD3 R11, PT, PT, R158, 0x28, RZ ;  /* 0x000000289e0b7810 */ /* 0x000fe40007ffe0ff */
[----:B------:R-:W-:Y:S01]  /*1bb30*/  I2FP.F32.U32 R3, R3 ;  /* 0x0000000300037245 */ /* 0x000fe20000201000 */
[CC--:B------:R-:W-:Y:S01]  /*1bb40*/  FFMA.FTZ R170, R0.reuse, R129.reuse, R170 ;  /* 0x0000008100aa7223 */ /* 0x0c0fe200000100aa */
[----:B------:R-:W-:Y:S01]  /*1bb50*/  FMNMX3.FTZ R5, R5, R174, R165, !PT ;  /* 0x000000ae05057276 */ /* 0x000fe200078100a5 */
[C---:B------:R-:W-:Y:S01]  /*1bb60*/  FFMA.FTZ R129, R0.reuse, R129, R21 ;  /* 0x0000008100817223 */ /* 0x040fe20000010015 */
[----:B------:R-:W-:Y:S01]  /*1bb70*/  FMNMX3.FTZ R9, R9, R184, R180, !PT ;  /* 0x000000b809097276 */ /* 0x000fe200078100b4 */
[C---:B------:R-:W-:Y:S01]  /*1bb80*/  FFMA.FTZ R166, R0.reuse, R3, R166 ;  /* 0x0000000300a67223 */ /* 0x040fe200000100a6 */
[----:B------:R-:W-:Y:S01]  /*1bb90*/  I2FP.F32.U32 R11, R11 ;  /* 0x0000000b000b7245 */ /* 0x000fe20000201000 */
[----:B------:R-:W-:Y:S01]  /*1bba0*/  FFMA.FTZ R55, R0, R3, R55 ;  /* 0x0000000300377223 */ /* 0x000fe20000010037 */
[----:B------:R-:W-:Y:S02]  /*1bbb0*/  IADD3 R7, PT, PT, R158, 0x31, RZ ;  /* 0x000000319e077810 */ /* 0x000fe40007ffe0ff */
[----:B------:R-:W-:Y:S01]  /*1bbc0*/  FMNMX3.FTZ R5, R5, R172, R143, !PT ;  /* 0x000000ac05057276 */ /* 0x000fe2000781008f */
[CC--:B------:R-:W-:Y:S01]  /*1bbd0*/  FFMA.FTZ R168, R0.reuse, R11.reuse, R168 ;  /* 0x0000000b00a87223 */ /* 0x0c0fe200000100a8 */
[----:B------:R-:W-:Y:S01]  /*1bbe0*/  FMNMX3.FTZ R9, R9, R164, R138, !PT ;  /* 0x000000a409097276 */ /* 0x000fe2000781008a */
[----:B------:R-:W-:Y:S01]  /*1bbf0*/  FFMA.FTZ R127, R0, R11, R127 ;  /* 0x0000000b007f7223 */ /* 0x000fe2000001007f */
[C---:B------:R-:W-:Y:S02]  /*1bc00*/  IADD3 R3, PT, PT, R158.reuse, 0x39, RZ ;  /* 0x000000399e037810 */ /* 0x040fe40007ffe0ff */
[----:B------:R-:W-:Y:S02]  /*1bc10*/  I2FP.F32.U32 R7, R7 ;  /* 0x0000000700077245 */ /* 0x000fe40000201000 */
[----:B------:R-:W-:Y:S02]  /*1bc20*/  IADD3 R4, PT, PT, R158, 0x38, RZ ;  /* 0x000000389e047810 */ /* 0x000fe40007ffe0ff */
[----:B------:R-:W-:Y:S01]  /*1bc30*/  FMNMX3.FTZ R5, R5, R170, R139, !PT ;  /* 0x000000aa05057276 */ /* 0x000fe2000781008b */
[CC--:B------:R-:W-:Y:S01]  /*1bc40*/  FFMA.FTZ R135, R0.reuse, R7.reuse, R135 ;  /* 0x0000000700877223 */ /* 0x0c0fe20000010087 */
[----:B------:R-:W-:Y:S01]  /*1bc50*/  FMNMX3.FTZ R2, R9, R136, R134, !PT ;  /* 0x0000008809027276 */ /* 0x000fe20007810086 */
[C---:B------:R-:W-:Y:S01]  /*1bc60*/  FFMA.FTZ R54, R0.reuse, R7, R54 ;  /* 0x0000000700367223 */ /* 0x040fe20000010036 */
[----:B------:R-:W-:Y:S02]  /*1bc70*/  I2FP.F32.U32 R3, R3 ;  /* 0x0000000300037245 */ /* 0x000fe40000201000 */
[----:B------:R-:W-:Y:S02]  /*1bc80*/  I2FP.F32.U32 R4, R4 ;  /* 0x0000000400047245 */ /* 0x000fe40000201000 */
[----:B------:R-:W-:Y:S01]  /*1bc90*/  FMNMX3.FTZ R5, R5, R168, R137, !PT ;  /* 0x000000a805057276 */ /* 0x000fe20007810089 */
[----:B------:R-:W-:Y:S01]  /*1bca0*/  FFMA.FTZ R58, R0, R3, R58 ;  /* 0x00000003003a7223 */ /* 0x000fe2000001003a */
        /* <DEDUP_REMOVED lines=20> */
[----:B------:R-:W-:Y:S02]  /*1bdf0*/  FMUL.FTZ R131, R2, UR4 ;  /* 0x0000000402837c20 */ /* 0x000fe40008410000 */
[----:B------:R-:W1:Y:S01]  /*1be00*/  LDSM.16.MT88.4 R12, [R122+0x9000] ;  /* 0x009000007a0c783b */ /* 0x000e620000004200 */
[C---:B------:R-:W-:Y:S01]  /*1be10*/  FSETP.NEU.FTZ.AND P0, PT, R3.reuse, -INF , PT ;  /* 0xff8000000300780b */ /* 0x040fe20003f1d000 */
[C---:B------:R-:W-:Y:S01]  /*1be20*/  FMUL.FTZ R167, R3.reuse, UR4 ;  /* 0x0000000403a77c20 */ /* 0x040fe20008410000 */
[----:B------:R-:W-:Y:S01]  /*1be30*/  FADD.FTZ R4, -R3, R120 ;  /* 0x0000007803047221 */ /* 0x000fe20000010100 */
[----:B------:R-:W-:Y:S03]  /*1be40*/  MOV R120, R156 ;  /* 0x0000009c00787202 */ /* 0x000fe60000000f00 */
[----:B------:R-:W-:Y:S01]  /*1be50*/  FSEL R167, R167, RZ, P0 ;  /* 0x000000ffa7a77208 */ /* 0x000fe20000000000 */
[----:B------:R-:W-:Y:S01]  /*1be60*/  FMUL.FTZ R57, R4, UR4 ;  /* 0x0000000404397c20 */ /* 0x000fe20008410000 */
[C---:B------:R-:W-:Y:S01]  /*1be70*/  FSETP.NEU.FTZ.AND P0, PT, R2.reuse, -INF , PT ;  /* 0xff8000000200780b */ /* 0x040fe20003f1d000 */
[----:B------:R-:W-:Y:S02]  /*1be80*/  FADD.FTZ R4, -R2, R121 ;  /* 0x0000007902047221 */ /* 0x000fe40000010100 */
[--C-:B------:R-:W-:Y:S01]  /*1be90*/  FFMA.FTZ R200, R133, UR4, -R167.reuse ;  /* 0x0000000485c87c23 */ /* 0x100fe200080108a7 */
[----:B------:R-:W-:Y:S01]  /*1bea0*/  FSEL R131, R131, RZ, P0 ;  /* 0x000000ff83837208 */ /* 0x000fe20000000000 */
[--C-:B------:R-:W-:Y:S01]  /*1beb0*/  FFMA.FTZ R133, R10, UR4, -R167.reuse ;  /* 0x000000040a857c23 */ /* 0x100fe200080108a7 */
[----:B------:R-:W-:Y:S01]  /*1bec0*/  ISETP.NE.AND P0, PT, R163, RZ, PT ;  /* 0x000000ffa300720c */ /* 0x000fe20003f05270 */
[----:B------:R-:W-:Y:S01]  /*1bed0*/  FFMA.FTZ R132, R8, UR4, -R167 ;  /* 0x0000000408847c23 */ /* 0x000fe200080108a7 */
[----:B------:R-:W-:Y:S01]  /*1bee0*/  FMUL.FTZ R56, R4, UR4 ;  /* 0x0000000404387c20 */ /* 0x000fe20008410000 */
[--C-:B------:R-:W-:Y:S01]  /*1bef0*/  FFMA.FTZ R171, R6, UR4, -R131.reuse ;  /* 0x0000000406ab7c23 */ /* 0x100fe20008010883 */
[----:B------:R-:W-:Y:S01]  /*1bf00*/  FFMA.FTZ R130, R169, UR4, -R131 ;  /* 0x00000004a9827c23 */ /* 0x000fe20008010883 */
[----:B------:R-:W-:Y:S01]  /*1bf10*/  FFMA.FTZ R121, R173, UR4, -R167 ;  /* 0x00000004ad797c23 */ /* 0x000fe200080108a7 */
[--C-:B------:R-:W-:Y:S01]  /*1bf20*/  FFMA.FTZ R125, R175, UR4, -R131.reuse ;  /* 0x00000004af7d7c23 */ /* 0x100fe20008010883 */
[----:B------:R-:W-:Y:S01]  /*1bf30*/  FFMA.FTZ R124, R177, UR4, -R131 ;  /* 0x00000004b17c7c23 */ /* 0x000fe20008010883 */
[----:B------:R-:W2:Y:S01]  /*1bf40*/  MUFU.EX2 R57, R57 ;  /* 0x0000003900397308 */ /* 0x000ea20000000800 */
[--C-:B------:R-:W-:Y:S01]  /*1bf50*/  FFMA.FTZ R143, R143, UR4, -R167.reuse ;  /* 0x000000048f8f7c23 */ /* 0x100fe200080108a7 */
[--C-:B------:R-:W-:Y:S01]  /*1bf60*/  FFMA.FTZ R178, R178, UR4, -R167.reuse ;  /* 0x00000004b2b27c23 */ /* 0x100fe200080108a7 */
[----:B------:R-:W-:Y:S01]  /*1bf70*/  FFMA.FTZ R163, R208, UR4, -R167 ;  /* 0x00000004d0a37c23 */ /* 0x000fe200080108a7 */
[----:B------:R-:W-:Y:S01]  /*1bf80*/  FFMA.FTZ R176, R176, UR4, -R131 ;  /* 0x00000004b0b07c23 */ /* 0x000fe20008010883 */
[----:B------:R-:W-:Y:S01]  /*1bf90*/  @P0 IADD3 R120, PT, PT, R154, -0x20, RZ ;  /* 0xffffffe09a780810 */ /* 0x000fe20007ffe0ff */
[----:B------:R-:W-:Y:S01]  /*1bfa0*/  FFMA.FTZ R182, R182, UR4, -R167 ;  /* 0x00000004b6b67c23 */ /* 0x000fe200080108a7 */
[--C-:B------:R-:W-:Y:S03]  /*1bfb0*/  FFMA.FTZ R169, R202, UR4, -R131.reuse ;  /* 0x00000004caa97c23 */ /* 0x100fe60008010883 */
[----:B------:R-:W3:Y:S01]  /*1bfc0*/  MUFU.EX2 R56, R56 ;  /* 0x0000003800387308 */ /* 0x000ee20000000800 */
[----:B------:R-:W-:Y:S01]  /*1bfd0*/  FFMA.FTZ R188, R188, UR4, -R131 ;  /* 0x00000004bcbc7c23 */ /* 0x000fe20008010883 */
[----:B------:R-:W4:Y:S01]  /*1bfe0*/  LDSM.16.MT88.4 R20, [R120] ;  /* 0x000000007814783b */ /* 0x000f220000004200 */
[----:B------:R-:W-:Y:S01]  /*1bff0*/  FFMA.FTZ R173, R194, UR4, -R167 ;  /* 0x00000004c2ad7c23 */ /* 0x000fe200080108a7 */
[--C-:B------:R-:W-:Y:S01]  /*1c000*/  FFMA.FTZ R175, R196, UR4, -R131.reuse ;  /* 0x00000004c4af7c23 */ /* 0x100fe20008010883 */
[----:B------:R-:W-:Y:S01]  /*1c010*/  FFMA.FTZ R192, R192, UR4, -R131 ;  /* 0x00000004c0c07c23 */ /* 0x000fe20008010883 */
[--C-:B------:R-:W-:Y:S01]  /*1c020*/  FFMA.FTZ R177, R190, UR4, -R167.reuse ;  /* 0x00000004beb17c23 */ /* 0x100fe200080108a7 */
[--C-:B------:R-:W-:Y:S03]  /*1c030*/  FFMA.FTZ R186, R186, UR4, -R167.reuse ;  /* 0x00000004baba7c23 */ /* 0x100fe600080108a7 */
[----:B------:R-:W-:Y:S01]  /*1c040*/  MUFU.EX2 R130, R130 ;  /* 0x0000008200827308 */ /* 0x000fe20000000800 */
[C---:B--2---:R-:W-:Y:S01]  /*1c050*/  FMUL.FTZ R4, R57.reuse, R112 ;  /* 0x0000007039047220 */ /* 0x044fe20000410000 */
[C---:B------:R-:W-:Y:S01]  /*1c060*/  FMUL.FTZ R5, R57.reuse, R113 ;  /* 0x0000007139057220 */ /* 0x040fe20000410000 */
[C---:B------:R-:W-:Y:S01]  /*1c070*/  FMUL.FTZ R8, R57.reuse, R108 ;  /* 0x0000006c39087220 */ /* 0x040fe20000410000 */
[C---:B------:R-:W-:Y:S01]  /*1c080*/  FMUL.FTZ R9, R57.reuse, R109 ;  /* 0x0000006d39097220 */ /* 0x040fe20000410000 */
[----:B------:R-:W2:Y:S01]  /*1c090*/  LDSM.16.MT88.4 R36, [R120+0x2000] ;  /* 0x002000007824783b */ /* 0x000ea20000004200 */
        /* <DEDUP_REMOVED lines=10> */
[----:B------:R-:W3:Y:S01]  /*1c140*/  MUFU.EX2 R121, R121 ;  /* 0x0000007900797308 */ /* 0x000ee20000000800 */
[C---:B------:R-:W-:Y:S01]  /*1c150*/  FMUL.FTZ R25, R57.reuse, R93 ;  /* 0x0000005d39197220 */ /* 0x040fe20000410000 */
[C---:B------:R-:W-:Y:S01]  /*1c160*/  FMUL.FTZ R26, R56.reuse, R94 ;  /* 0x0000005e381a7220 */ /* 0x040fe20000410000 */
[C---:B------:R-:W-:Y:S01]  /*1c170*/  FMUL.FTZ R27, R56.reuse, R95 ;  /* 0x0000005f381b7220 */ /* 0x040fe20000410000 */
[----:B------:R-:W5:Y:S01]  /*1c180*/  LDSM.16.MT88.4 R64, [R120+0x4000] ;  /* 0x004000007840783b */ /* 0x000f620000004200 */
[C---:B------:R-:W-:Y:S01]  /*1c190*/  FMUL.FTZ R41, R57.reuse, R77 ;  /* 0x0000004d39297220 */ /* 0x040fe20000410000 */
[C---:B------:R-:W-:Y:S01]  /*1c1a0*/  FMUL.FTZ R43, R56.reuse, R79 ;  /* 0x0000004f382b7220 */ /* 0x040fe20000410000 */
[----:B------:R-:W-:Y:S03]  /*1c1b0*/  FMUL.FTZ R49, R57, R69 ;  /* 0x0000004539317220 */ /* 0x000fe60000410000 */
[----:B------:R-:W-:Y:S01]  /*1c1c0*/  MUFU.EX2 R125, R125 ;  /* 0x0000007d007d7308 */ /* 0x000fe20000000800 */
[----:B------:R-:W-:Y:S01]  /*1c1d0*/  FMUL.FTZ R51, R56, R71 ;  /* 0x0000004738337220 */ /* 0x000fe20000410000 */
[--C-:B------:R-:W-:Y:S01]  /*1c1e0*/  FFMA.FTZ R101, R137, UR4, -R167.reuse ;  /* 0x0000000489657c23 */ /* 0x100fe200080108a7 */
[--C-:B------:R-:W-:Y:S01]  /*1c1f0*/  FFMA.FTZ R100, R166, UR4, -R167.reuse ;  /* 0x00000004a6647c23 */ /* 0x100fe200080108a7 */
[--C-:B------:R-:W-:Y:S01]  /*1c200*/  FFMA.FTZ R94, R135, UR4, -R167.reuse ;  /* 0x00000004875e7c23 */ /* 0x100fe200080108a7 */
[----:B------:R-:W-:Y:S01]  /*1c210*/  FFMA.FTZ R92, R59, UR4, -R167 ;  /* 0x000000043b5c7c23 */ /* 0x000fe200080108a7 */
[----:B------:R-:W-:Y:S01]  /*1c220*/  FFMA.FTZ R103, R126, UR4, -R131 ;  /* 0x000000047e677c23 */ /* 0x000fe20008010883 */
[----:B------:R-:W-:Y:S03]  /*1c230*/  FMUL.FTZ R32, R57, R84 ;  /* 0x0000005439207220 */ /* 0x000fe60000410000 */
[----:B------:R-:W1:Y:S01]  /*1c240*/  MUFU.EX2 R124, R124 ;  /* 0x0000007c007c7308 */ /* 0x000e620000000800 */
[----:B---3--:R-:W-:Y:S01]  /*1c250*/  F2FP.F16.F32.PACK_AB R62, R121, R132 ;  /* 0x00000084793e723e */ /* 0x008fe200000000ff */
[----:B------:R-:W-:Y:S01]  /*1c260*/  FMUL.FTZ R33, R57, R85 ;  /* 0x0000005539217220 */ /* 0x000fe20000410000 */
[C---:B------:R-:W-:Y:S01]  /*1c270*/  FMUL.FTZ R34, R56.reuse, R86 ;  /* 0x0000005638227220 */ /* 0x040fe20000410000 */
[----:B------:R-:W-:Y:S01]  /*1c280*/  FMUL.FTZ R35, R56, R87 ;  /* 0x0000005738237220 */ /* 0x000fe20000410000 */
[--C-:B------:R-:W-:Y:S01]  /*1c290*/  FFMA.FTZ R87, R42, UR4, -R167.reuse ;  /* 0x000000042a577c23 */ /* 0x100fe200080108a7 */
[----:B------:R-:W-:Y:S01]  /*1c2a0*/  FMUL.FTZ R42, R56, R78 ;  /* 0x0000004e382a7220 */ /* 0x000fe20000410000 */
[----:B------:R-:W-:Y:S03]  /*1c2b0*/  FFMA.FTZ R85, R226, UR4, -R167 ;  /* 0x00000004e2557c23 */ /* 0x000fe600080108a7 */
[----:B------:R-:W-:Y:S01]  /*1c2c0*/  MUFU.EX2 R200, R200 ;  /* 0x000000c800c87308 */ /* 0x000fe20000000800 */
[----:B------:R-:W-:Y:S01]  /*1c2d0*/  FFMA.FTZ R84, R50, UR4, -R131 ;  /* 0x0000000432547c23 */ /* 0x000fe20008010883 */
[----:B------:R-:W-:Y:S01]  /*1c2e0*/  FMUL.FTZ R50, R56, R70 ;  /* 0x0000004638327220 */ /* 0x000fe20000410000 */
[--C-:B------:R-:W-:Y:S01]  /*1c2f0*/  FFMA.FTZ R93, R224, UR4, -R167.reuse ;  /* 0x00000004e05d7c23 */ /* 0x100fe200080108a7 */
[----:B------:R-:W-:Y:S01]  /*1c300*/  FFMA.FTZ R86, R222, UR4, -R167 ;  /* 0x00000004de567c23 */ /* 0x000fe200080108a7 */
[----:B------:R-:W-:Y:S01]  /*1c310*/  FFMA.FTZ R95, R220, UR4, -R131 ;  /* 0x00000004dc5f7c23 */ /* 0x000fe20008010883 */
[----:B------:R-:W-:Y:S01]  /*1c320*/  FFMA.FTZ R102, R139, UR4, -R167 ;  /* 0x000000048b667c23 */ /* 0x000fe200080108a7 */
[--C-:B------:R-:W-:Y:S03]  /*1c330*/  FFMA.FTZ R179, R184, UR4, -R131.reuse ;  /* 0x00000004b8b37c23 */ /* 0x100fe60008010883 */
[----:B------:R-:W3:Y:S01]  /*1c340*/  MUFU.EX2 R133, R133 ;  /* 0x0000008500857308 */ /* 0x000ee20000000800 */
[----:B-1----:R-:W-:Y:S01]  /*1c350*/  F2FP.F16.F32.PACK_AB R63, R124, R125 ;  /* 0x0000007d7c3f723e */ /* 0x002fe200000000ff */
[----:B------:R-:W-:Y:S01]  /*1c360*/  FFMA.FTZ R180, R180, UR4, -R131 ;  /* 0x00000004b4b47c23 */ /* 0x000fe20008010883 */
[--C-:B------:R-:W-:Y:S01]  /*1c370*/  FFMA.FTZ R174, R174, UR4, -R167.reuse ;  /* 0x00000004aeae7c23 */ /* 0x100fe200080108a7 */
[--C-:B------:R-:W-:Y:S01]  /*1c380*/  FFMA.FTZ R165, R165, UR4, -R167.reuse ;  /* 0x00000004a5a57c23 */ /* 0x100fe200080108a7 */
[--C-:B------:R-:W-:Y:S01]  /*1c390*/  FFMA.FTZ R172, R172, UR4, -R167.reuse ;  /* 0x00000004acac7c23 */ /* 0x100fe200080108a7 */
[--C-:B------:R-:W-:Y:S01]  /*1c3a0*/  FFMA.FTZ R170, R170, UR4, -R167.reuse ;  /* 0x00000004aaaa7c23 */ /* 0x100fe200080108a7 */
[----:B------:R-:W-:Y:S03]  /*1c3b0*/  FFMA.FTZ R168, R168, UR4, -R167 ;  /* 0x00000004a8a87c23 */ /* 0x000fe600080108a7 */
[----:B------:R-:W1:Y:S01]  /*1c3c0*/  MUFU.EX2 R171, R171 ;  /* 0x000000ab00ab7308 */ /* 0x000e620000000800 */
[--C-:B------:R-:W-:Y:S01]  /*1c3d0*/  FFMA.FTZ R137, R164, UR4, -R131.reuse ;  /* 0x00000004a4897c23 */ /* 0x100fe20008010883 */
[--C-:B------:R-:W-:Y:S01]  /*1c3e0*/  FFMA.FTZ R138, R138, UR4, -R131.reuse ;  /* 0x000000048a8a7c23 */ /* 0x100fe20008010883 */
[--C-:B------:R-:W-:Y:S01]  /*1c3f0*/  FFMA.FTZ R136, R136, UR4, -R131.reuse ;  /* 0x0000000488887c23 */ /* 0x100fe20008010883 */
[----:B------:R-:W-:Y:S01]  /*1c400*/  FFMA.FTZ R134, R134, UR4, -R131 ;  /* 0x0000000486867c23 */ /* 0x000fe20008010883 */
[----:B------:R-:W-:Y:S05]  /*1c410*/  ISETP.NE.AND P0, PT, R159, RZ, PT ;  /* 0x000000ff9f00720c */ /* 0x000fea0003f05270 */
[----:B------:R-:W-:Y:S01]  /*1c420*/  MUFU.EX2 R85, R85 ;  /* 0x0000005500557308 */ /* 0x000fe20000000800 */
[----:B---3--:R-:W-:Y:S01]  /*1c430*/  F2FP.F16.F32.PACK_AB R60, R133, R200 ;  /* 0x000000c8853c723e */ /* 0x008fe200000000ff */
[C---:B------:R-:W-:Y:S01]  /*1c440*/  FFMA.FTZ R200, R57.reuse, R162, R200 ;  /* 0x000000a239c87223 */ /* 0x040fe200000100c8 */
[----:B------:R-:W-:Y:S07]  /*1c450*/  FFMA.FTZ R162, R198, UR4, -R167 ;  /* 0x00000004c6a27c23 */ /* 0x000fee00080108a7 */
[----:B------:R-:W-:Y:S01]  /*1c460*/  MUFU.EX2 R93, R93 ;  /* 0x0000005d005d7308 */ /* 0x000fe20000000800 */
[----:B-1----:R-:W-:Y:S01]  /*1c470*/  F2FP.F16.F32.PACK_AB R61, R130, R171 ;  /* 0x000000ab823d723e */ /* 0x002fe200000000ff */
[----:B------:R-:W-:Y:S06]  /*1c480*/  FFMA.FTZ R171, R56, R161, R171 ;  /* 0x000000a138ab7223 */ /* 0x000fec00000100ab */
        /* <DEDUP_REMOVED lines=13> */
[C---:B----4-:R-:W-:Y:S03]  /*1c560*/  HMMA.16816.F32 R12, R60.reuse, R20, R12 ;  /* 0x000000143c0c723c */ /* 0x050fe6000000180c */
[C---:B------:R-:W-:Y:S01]  /*1c570*/  FMUL.FTZ R20, R57.reuse, R96 ;  /* 0x0000006039147220 */ /* 0x040fe20000410000 */
[C---:B------:R-:W-:Y:S01]  /*1c580*/  FMUL.FTZ R21, R57.reuse, R97 ;  /* 0x0000006139157220 */ /* 0x040fe20000410000 */
[----:B------:R-:W-:Y:S04]  /*1c590*/  FFMA.FTZ R97, R204, UR4, -R167 ;  /* 0x00000004cc617c23 */ /* 0x000fe800080108a7 */
[----:B------:R-:W-:Y:S01]  /*1c5a0*/  MUFU.EX2 R178, R178 ;  /* 0x000000b200b27308 */ /* 0x000fe20000000800 */
[----:B------:R-:W-:Y:S01]  /*1c5b0*/  FFMA.FTZ R96, R212, UR4, -R131 ;  /* 0x00000004d4607c23 */ /* 0x000fe20008010883 */
[C---:B------:R-:W-:Y:S03]  /*1c5c0*/  HMMA.16816.F32 R16, R60.reuse, R22, R16 ;  /* 0x000000163c10723c */ /* 0x040fe60000001810 */
[C---:B------:R-:W-:Y:S01]  /*1c5d0*/  FMUL.FTZ R22, R56.reuse, R98 ;  /* 0x0000006238167220 */ /* 0x040fe20000410000 */
[----:B------:R-:W-:Y:S01]  /*1c5e0*/  FMUL.FTZ R23, R56, R99 ;  /* 0x0000006338177220 */ /* 0x000fe20000410000 */
[----:B------:R-:W-:Y:S03]  /*1c5f0*/  FFMA.FTZ R98, R214, UR4, -R167 ;  /* 0x00000004d6627c23 */ /* 0x000fe600080108a7 */
[----:B------:R-:W-:Y:S01]  /*1c600*/  MUFU.EX2 R163, R163 ;  /* 0x000000a300a37308 */ /* 0x000fe20000000800 */
[--C-:B------:R-:W-:Y:S02]  /*1c610*/  FFMA.FTZ R99, R206, UR4, -R131.reuse ;  /* 0x00000004ce637c23 */ /* 0x100fe40008010883 */
[C---:B------:R-:W-:Y:S03]  /*1c620*/  HMMA.16816.F32 R20, R60.reuse, R28, R20 ;  /* 0x0000001c3c14723c */ /* 0x040fe60000001814 */
[C---:B------:R-:W-:Y:S01]  /*1c630*/  FMUL.FTZ R28, R57.reuse, R88 ;  /* 0x00000058391c7220 */ /* 0x040fe20000410000 */
[C---:B------:R-:W-:Y:S03]  /*1c640*/  FMUL.FTZ R29, R57.reuse, R89 ;  /* 0x00000059391d7220 */ /* 0x040fe60000410000 */
[----:B------:R-:W-:Y:S01]  /*1c650*/  MUFU.EX2 R176, R176 ;  /* 0x000000b000b07308 */ /* 0x000fe20000000800 */
[----:B------:R-:W-:Y:S01]  /*1c660*/  FFMA.FTZ R88, R232, UR4, -R131 ;  /* 0x00000004e8587c23 */ /* 0x000fe20008010883 */
[----:B------:R-:W-:Y:S01]  /*1c670*/  FFMA.FTZ R89, R216, UR4, -R167 ;  /* 0x00000004d8597c23 */ /* 0x000fe200080108a7 */
[C---:B------:R-:W-:Y:S03]  /*1c680*/  HMMA.16816.F32 R24, R60.reuse, R30, R24 ;  /* 0x0000001e3c18723c */ /* 0x040fe60000001818 */
[C---:B------:R-:W-:Y:S01]  /*1c690*/  FMUL.FTZ R30, R56.reuse, R90 ;  /* 0x0000005a381e7220 */ /* 0x040fe20000410000 */
[----:B------:R-:W-:Y:S03]  /*1c6a0*/  FMUL.FTZ R31, R56, R91 ;  /* 0x0000005b381f7220 */ /* 0x000fe60000410000 */
[----:B------:R-:W-:Y:S01]  /*1c6b0*/  MUFU.EX2 R88, R88 ;  /* 0x0000005800587308 */ /* 0x000fe20000000800 */
[--C-:B------:R-:W-:Y:S01]  /*1c6c0*/  FFMA.FTZ R90, R218, UR4, -R131.reuse ;  /* 0x00000004da5a7c23 */ /* 0x100fe20008010883 */
[----:B------:R-:W-:Y:S02]  /*1c6d0*/  FFMA.FTZ R91, R210, UR4, -R131 ;  /* 0x00000004d25b7c23 */ /* 0x000fe40008010883 */
[C---:B--2---:R-:W-:Y:S06]  /*1c6e0*/  HMMA.16816.F32 R28, R60.reuse, R36, R28 ;  /* 0x000000243c1c723c */ /* 0x044fec000000181c */
[----:B------:R-:W-:Y:S01]  /*1c6f0*/  MUFU.EX2 R90, R90 ;  /* 0x0000005a005a7308 */ /* 0x000fe20000000800 */
[C---:B------:R-:W-:Y:S01]  /*1c700*/  FMUL.FTZ R36, R57.reuse, R80 ;  /* 0x0000005039247220 */ /* 0x040fe20000410000 */
[C---:B------:R-:W-:Y:S01]  /*1c710*/  FMUL.FTZ R37, R57.reuse, R81 ;  /* 0x0000005139257220 */ /* 0x040fe20000410000 */
[----:B------:R-:W-:Y:S01]  /*1c720*/  FFMA.FTZ R80, R40, UR4, -R167 ;  /* 0x0000000428507c23 */ /* 0x000fe200080108a7 */
[C---:B------:R-:W-:Y:S01]  /*1c730*/  FMUL.FTZ R40, R57.reuse, R76 ;  /* 0x0000004c39287220 */ /* 0x040fe20000410000 */
[--C-:B------:R-:W-:Y:S01]  /*1c740*/  FFMA.FTZ R81, R230, UR4, -R131.reuse ;  /* 0x00000004e6517c23 */ /* 0x100fe20008010883 */
[C---:B------:R-:W-:Y:S01]  /*1c750*/  HMMA.16816.F32 R32, R60.reuse, R38, R32 ;  /* 0x000000263c20723c */ /* 0x040fe20000001820 */
[----:B------:R-:W-:Y:S03]  /*1c760*/  LDSM.16.MT88.4 R76, [R120+0x400] ;  /* 0x00040000784c783b */ /* 0x000fe60000004200 */
[----:B------:R-:W-:Y:S01]  /*1c770*/  MUFU.EX2 R84, R84 ;  /* 0x0000005400547308 */ /* 0x000fe20000000800 */
[C---:B------:R-:W-:Y:S01]  /*1c780*/  FMUL.FTZ R38, R56.reuse, R82 ;  /* 0x0000005238267220 */ /* 0x040fe20000410000 */
[----:B------:R-:W-:Y:S01]  /*1c790*/  FMUL.FTZ R39, R56, R83 ;  /* 0x0000005338277220 */ /* 0x000fe20000410000 */
[----:B------:R-:W-:Y:S01]  /*1c7a0*/  FFMA.FTZ R83, R48, UR4, -R131 ;  /* 0x0000000430537c23 */ /* 0x000fe20008010883 */
[C---:B------:R-:W-:Y:S01]  /*1c7b0*/  FMUL.FTZ R48, R57.reuse, R68 ;  /* 0x0000004439307220 */ /* 0x040fe20000410000 */
[--C-:B------:R-:W-:Y:S01]  /*1c7c0*/  FFMA.FTZ R82, R228, UR4, -R167.reuse ;  /* 0x00000004e4527c23 */ /* 0x100fe200080108a7 */
[----:B------:R-:W-:Y:S01]  /*1c7d0*/  FFMA.FTZ R167, R58, UR4, -R167 ;  /* 0x000000043aa77c23 */ /* 0x000fe200080108a7 */
[----:B------:R-:W-:Y:S03]  /*1c7e0*/  LDSM.16.MT88.4 R68, [R120+0x2400] ;  /* 0x002400007844783b */ /* 0x000fe60000004200 */
[----:B------:R-:W-:Y:S01]  /*1c7f0*/  MUFU.EX2 R80, R80 ;  /* 0x0000005000507308 */ /* 0x000fe20000000800 */
[C---:B------:R-:W-:Y:S03]  /*1c800*/  HMMA.16816.F32 R36, R60.reuse, R44, R36 ;  /* 0x0000002c3c24723c */ /* 0x040fe60000001824 */
[C---:B------:R-:W-:Y:S01]  /*1c810*/  FMUL.FTZ R44, R57.reuse, R72 ;  /* 0x00000048392c7220 */ /* 0x040fe20000410000 */
[----:B------:R-:W-:Y:S05]  /*1c820*/  FMUL.FTZ R45, R57, R73 ;  /* 0x00000049392d7220 */ /* 0x000fea0000410000 */
[----:B------:R-:W1:Y:S01]  /*1c830*/  MUFU.EX2 R82, R82 ;  /* 0x0000005200527308 */ /* 0x000e620000000800 */
[C---:B------:R-:W-:Y:S03]  /*1c840*/  HMMA.16816.F32 R40, R60.reuse, R46, R40 ;  /* 0x0000002e3c28723c */ /* 0x040fe60000001828 */
[C---:B------:R-:W-:Y:S01]  /*1c850*/  FMUL.FTZ R46, R56.reuse, R74 ;  /* 0x0000004a382e7220 */ /* 0x040fe20000410000 */
[----:B------:R-:W-:Y:S02]  /*1c860*/  FMUL.FTZ R47, R56, R75 ;  /* 0x0000004b382f7220 */ /* 0x000fe40000410000 */
[----:B------:R-:W2:Y:S03]  /*1c870*/  LDSM.16.MT88.4 R72, [R122+0x9400] ;  /* 0x009400007a48783b */ /* 0x000ea60000004200 */
[----:B------:R-:W3:Y:S02]  /*1c880*/  MUFU.EX2 R83, R83 ;  /* 0x0000005300537308 */ /* 0x000ee40000000800 */
[C---:B-----5:R-:W-:Y:S08]  /*1c890*/  HMMA.16816.F32 R44, R60.reuse, R64, R44 ;  /* 0x000000403c2c723c */ /* 0x060ff0000000182c */
[----:B------:R-:W4:Y:S01]  /*1c8a0*/  MUFU.EX2 R81, R81 ;  /* 0x0000005100517308 */ /* 0x000f220000000800 */
[----:B------:R-:W-:Y:S01]  /*1c8b0*/  HMMA.16816.F32 R48, R60, R66, R48 ;  /* 0x000000423c30723c */ /* 0x000fe20000001830 */
[----:B------:R-:W5:Y:S02]  /*1c8c0*/  LDSM.16.MT88.4 R64, [R122+0xb400] ;  /* 0x00b400007a40783b */ /* 0x000f640000004200 */
[----:B-1----:R-:W-:Y:S06]  /*1c8d0*/  F2FP.F16.F32.PACK_AB R62, R85, R82 ;  /* 0x00000052553e723e */ /* 0x002fec00000000ff */
[----:B------:R-:W-:Y:S01]  /*1c8e0*/  MUFU.EX2 R99, R99 ;  /* 0x0000006300637308 */ /* 0x000fe20000000800 */
[----:B------:R-:W-:Y:S02]  /*1c8f0*/  F2FP.F16.F32.PACK_AB R60, R80, R87 ;  /* 0x00000057503c723e */ /* 0x000fe400000000ff */
[----:B---3--:R-:W-:Y:S07]  /*1c900*/  F2FP.F16.F32.PACK_AB R63, R83, R84 ;  /* 0x00000054533f723e */ /* 0x008fee00000000ff */
[----:B------:R-:W-:Y:S01]  /*1c910*/  MUFU.EX2 R97, R97 ;  /* 0x0000006100617308 */ /* 0x000fe20000000800 */
[----:B----4-:R-:W-:Y:S09]  /*1c920*/  F2FP.F16.F32.PACK_AB R61, R81, R88 ;  /* 0x00000058513d723e */ /* 0x010ff200000000ff */
[----:B------:R-:W-:Y:S01]  /*1c930*/  MUFU.EX2 R182, R182 ;  /* 0x000000b600b67308 */ /* 0x000fe20000000800 */
[C---:B--2---:R-:W-:Y:S09]  /*1c940*/  HMMA.16816.F32 R4, R60.reuse, R72, R4 ;  /* 0x000000483c04723c */ /* 0x044ff20000001804 */
[----:B------:R-:W-:Y:S01]  /*1c950*/  MUFU.EX2 R169, R169 ;  /* 0x000000a900a97308 */ /* 0x000fe20000000800 */
[C---:B------:R-:W-:Y:S01]  /*1c960*/  HMMA.16816.F32 R8, R60.reuse, R74, R8 ;  /* 0x0000004a3c08723c */ /* 0x040fe20000001808 */
[----:B------:R-:W1:Y:S08]  /*1c970*/  LDSM.16.MT88.4 R72, [R122+0xd400] ;  /* 0x00d400007a48783b */ /* 0x000e700000004200 */
[----:B------:R-:W-:Y:S01]  /*1c980*/  MUFU.EX2 R188, R188 ;  /* 0x000000bc00bc7308 */ /* 0x000fe20000000800 */
[C---:B------:R-:W-:Y:S09]  /*1c990*/  HMMA.16816.F32 R12, R60.reuse, R76, R12 ;  /* 0x0000004c3c0c723c */ /* 0x040ff2000000180c */
[----:B------:R-:W-:Y:S01]  /*1c9a0*/  MUFU.EX2 R162, R162 ;  /* 0x000000a200a27308 */ /* 0x000fe20000000800 */
[C---:B------:R-:W-:Y:S01]  /*1c9b0*/  HMMA.16816.F32 R16, R60.reuse, R78, R16 ;  /* 0x0000004e3c10723c */ /* 0x040fe20000001810 */
[----:B------:R-:W-:Y:S08]  /*1c9c0*/  LDSM.16.MT88.4 R76, [R122+0xc000] ;  /* 0x00c000007a4c783b */ /* 0x000ff00000004200 */
[----:B------:R-:W2:Y:S01]  /*1c9d0*/  MUFU.EX2 R173, R173 ;  /* 0x000000ad00ad7308 */ /* 0x000ea20000000800 */
[C---:B-----5:R-:W-:Y:S09]  /*1c9e0*/  HMMA.16816.F32 R20, R60.reuse, R64, R20 ;  /* 0x000000403c14723c */ /* 0x060ff20000001814 */
[----:B------:R-:W-:Y:S01]  /*1c9f0*/  MUFU.EX2 R175, R175 ;  /* 0x000000af00af7308 */ /* 0x000fe20000000800 */
[C---:B------:R-:W-:Y:S01]  /*1ca00*/  HMMA.16816.F32 R24, R60.reuse, R66, R24 ;  /* 0x000000423c18723c */ /* 0x040fe20000001818 */
[----:B------:R-:W3:Y:S08]  /*1ca10*/  LDSM.16.MT88.4 R64, [R120+0x4400] ;  /* 0x004400007840783b */ /* 0x000ef00000004200 */
[----:B------:R-:W4:Y:S01]  /*1ca20*/  MUFU.EX2 R192, R192 ;  /* 0x000000c000c07308 */ /* 0x000f220000000800 */
[----:B--2---:R-:W-:Y:S01]  /*1ca30*/  F2FP.F16.F32.PACK_AB R56, R173, R162 ;  /* 0x000000a2ad38723e */ /* 0x004fe200000000ff */
[C---:B------:R-:W-:Y:S08]  /*1ca40*/  HMMA.16816.F32 R28, R60.reuse, R68, R28 ;  /* 0x000000443c1c723c */ /* 0x040ff0000000181c */
[----:B------:R-:W-:Y:S01]  /*1ca50*/  MUFU.EX2 R177, R177 ;  /* 0x000000b100b17308 */ /* 0x000fe20000000800 */
[C---:B------:R-:W-:Y:S01]  /*1ca60*/  HMMA.16816.F32 R32, R60.reuse, R70, R32 ;  /* 0x000000463c20723c */ /* 0x040fe20000001820 */
[----:B------:R-:W2:Y:S08]  /*1ca70*/  LDSM.16.MT88.4 R68, [R122+0x9800] ;  /* 0x009800007a44783b */ /* 0x000eb00000004200 */
[----:B------:R-:W5:Y:S01]  /*1ca80*/  MUFU.EX2 R186, R186 ;  /* 0x000000ba00ba7308 */ /* 0x000f620000000800 */
[----:B----4-:R-:W-:Y:S01]  /*1ca90*/  F2FP.F16.F32.PACK_AB R57, R192, R175 ;  /* 0x000000afc039723e */ /* 0x010fe200000000ff */
[C---:B-1----:R-:W-:Y:S08]  /*1caa0*/  HMMA.16816.F32 R36, R60.reuse, R72, R36 ;  /* 0x000000483c24723c */ /* 0x042ff00000001824 */
[----:B------:R-:W-:Y:S01]  /*1cab0*/  MUFU.EX2 R179, R179 ;  /* 0x000000b300b37308 */ /* 0x000fe20000000800 */
[C---:B------:R-:W-:Y:S01]  /*1cac0*/  HMMA.16816.F32 R40, R60.reuse, R74, R40 ;  /* 0x0000004a3c28723c */ /* 0x040fe20000001828 */
[----:B------:R-:W1:Y:S08]  /*1cad0*/  LDSM.16.MT88.4 R72, [R120+0x800] ;  /* 0x000800007848783b */ /* 0x000e700000004200 */
[----:B------:R-:W-:Y:S01]  /*1cae0*/  MUFU.EX2 R89, R89 ;  /* 0x0000005900597308 */ /* 0x000fe20000000800 */
[----:B-----5:R-:W-:Y:S01]  /*1caf0*/  F2FP.F16.F32.PACK_AB R58, R186, R177 ;  /* 0x000000b1ba3a723e */ /* 0x020fe200000000ff */
[C---:B---3--:R-:W-:Y:S08]  /*1cb00*/  HMMA.16816.F32 R44, R60.reuse, R64, R44 ;  /* 0x000000403c2c723c */ /* 0x048ff0000000182c */
[----:B------:R-:W3:Y:S01]  /*1cb10*/  MUFU.EX2 R98, R98 ;  /* 0x0000006200627308 */ /* 0x000ee20000000800 */
[----:B------:R-:W-:Y:S09]  /*1cb20*/  HMMA.16816.F32 R48, R60, R66, R48 ;  /* 0x000000423c30723c */ /* 0x000ff20000001830 */
[----:B------:R-:W-:Y:S01]  /*1cb30*/  MUFU.EX2 R96, R96 ;  /* 0x0000006000607308 */ /* 0x000fe20000000800 */
[----:B------:R-:W4:Y:S01]  /*1cb40*/  LDSM.16.MT88.4 R64, [R122+0xb800] ;  /* 0x00b800007a40783b */ /* 0x000f220000004200 */
[----:B------:R-:W-:Y:S02]  /*1cb50*/  F2FP.F16.F32.PACK_AB R60, R86, R93 ;  /* 0x0000005d563c723e */ /* 0x000fe400000000ff */
[----:B------:R-:W-:Y:S06]  /*1cb60*/  F2FP.F16.F32.PACK_AB R61, R90, R95 ;  /* 0x0000005f5a3d723e */ /* 0x000fec00000000ff */
[----:B------:R-:W5:Y:S01]  /*1cb70*/  MUFU.EX2 R91, R91 ;  /* 0x0000005b005b7308 */ /* 0x000f620000000800 */
[----:B---3--:R-:W-:Y:S09]  /*1cb80*/  F2FP.F16.F32.PACK_AB R62, R98, R89 ;  /* 0x00000059623e723e */ /* 0x008ff200000000ff */
[----:B------:R-:W3:Y:S10]  /*1cb90*/  MUFU.EX2 R180, R180 ;  /* 0x000000b400b47308 */ /* 0x000ef40000000800 */
[----:B------:R-:W-:Y:S01]  /*1cba0*/  MUFU.EX2 R164, R143 ;  /* 0x0000008f00a47308 */ /* 0x000fe20000000800 */
[----:B-----5:R-:W-:Y:S07]  /*1cbb0*/  F2FP.F16.F32.PACK_AB R63, R91, R96 ;  /* 0x000000605b3f723e */ /* 0x020fee00000000ff */
[C---:B--2---:R-:W-:Y:S02]  /*1cbc0*/  HMMA.16816.F32 R4, R60.reuse, R68, R4 ;  /* 0x000000443c04723c */ /* 0x044fe40000001804 */
[----:B------:R-:W-:Y:S01]  /*1cbd0*/  MUFU.EX2 R143, R101 ;  /* 0x00000065008f7308 */ /* 0x000fe20000000800 */
[----:B---3--:R-:W-:Y:S05]  /*1cbe0*/  F2FP.F16.F32.PACK_AB R59, R180, R179 ;  /* 0x000000b3b43b723e */ /* 0x008fea00000000ff */
[C---:B------:R-:W-:Y:S01]  /*1cbf0*/  HMMA.16816.F32 R8, R60.reuse, R70, R8 ;  /* 0x000000463c08723c */ /* 0x040fe20000001808 */
[----:B------:R-:W2:Y:S03]  /*1cc00*/  LDSM.16.MT88.4 R68, [R120+0x2800] ;  /* 0x002800007844783b */ /* 0x000ea60000004200 */
[----:B------:R-:W-:Y:S04]  /*1cc10*/  MUFU.EX2 R127, R102 ;  /* 0x00000066007f7308 */ /* 0x000fe80000000800 */
[C---:B-1----:R-:W-:Y:S06]  /*1cc20*/  HMMA.16816.F32 R12, R60.reuse, R72, R12 ;  /* 0x000000483c0c723c */ /* 0x042fec000000180c */
[----:B------:R-:W-:Y:S02]  /*1cc30*/  MUFU.EX2 R166, R174 ;  /* 0x000000ae00a67308 */ /* 0x000fe40000000800 */
[C---:B------:R-:W-:Y:S01]  /*1cc40*/  HMMA.16816.F32 R16, R60.reuse, R74, R16 ;  /* 0x0000004a3c10723c */ /* 0x040fe20000001810 */
[----:B------:R-:W1:Y:S07]  /*1cc50*/  LDSM.16.MT88.4 R72, [R122+0xd800] ;  /* 0x00d800007a48783b */ /* 0x000e6e0000004200 */
[----:B------:R-:W-:Y:S01]  /*1cc60*/  MUFU.EX2 R135, R165 ;  /* 0x000000a500877308 */ /* 0x000fe20000000800 */
[C---:B----4-:R-:W-:Y:S09]  /*1cc70*/  HMMA.16816.F32 R20, R60.reuse, R64, R20 ;  /* 0x000000403c14723c */ /* 0x050ff20000001814 */
[----:B------:R-:W-:Y:S01]  /*1cc80*/  MUFU.EX2 R137, R137 ;  /* 0x0000008900897308 */ /* 0x000fe20000000800 */
[C---:B------:R-:W-:Y:S01]  /*1cc90*/  HMMA.16816.F32 R24, R60.reuse, R66, R24 ;  /* 0x000000423c18723c */ /* 0x040fe20000001818 */
[----:B------:R-:W3:Y:S08]  /*1cca0*/  LDSM.16.MT88.4 R64, [R120+0x4800] ;  /* 0x004800007840783b */ /* 0x000ef00000004200 */
[----:B------:R-:W4:Y:S01]  /*1ccb0*/  MUFU.EX2 R138, R138 ;  /* 0x0000008a008a7308 */ /* 0x000f220000000800 */
[C---:B--2---:R-:W-:Y:S09]  /*1ccc0*/  HMMA.16816.F32 R28, R60.reuse, R68, R28 ;  /* 0x000000443c1c723c */ /* 0x044ff2000000181c */
[----:B------:R-:W2:Y:S01]  /*1ccd0*/  MUFU.EX2 R139, R172 ;  /* 0x000000ac008b7308 */ /* 0x000ea20000000800 */
[C---:B------:R-:W-:Y:S01]  /*1cce0*/  HMMA.16816.F32 R32, R60.reuse, R70, R32 ;  /* 0x000000463c20723c */ /* 0x040fe20000001820 */
[----:B------:R-:W5:Y:S08]  /*1ccf0*/  LDSM.16.MT88.4 R68, [R122+0x9c00] ;  /* 0x009c00007a44783b */ /* 0x000f700000004200 */
[----:B------:R-:W-:Y:S01]  /*1cd00*/  MUFU.EX2 R136, R136 ;  /* 0x0000008800887308 */ /* 0x000fe20000000800 */
[----:B----4-:R-:W-:Y:S01]  /*1cd10*/  F2FP.F16.F32.PACK_AB R53, R138, R137 ;  /* 0x000000898a35723e */ /* 0x010fe200000000ff */
[C---:B-1----:R-:W-:Y:S08]  /*1cd20*/  HMMA.16816.F32 R36, R60.reuse, R72, R36 ;  /* 0x000000483c24723c */ /* 0x042ff00000001824 */
[----:B------:R-:W-:Y:S01]  /*1cd30*/  MUFU.EX2 R126, R170 ;  /* 0x000000aa007e7308 */ /* 0x000fe20000000800 */
[----:B--2---:R-:W-:Y:S01]  /*1cd40*/  F2FP.F16.F32.PACK_AB R54, R164, R139 ;  /* 0x0000008ba436723e */ /* 0x004fe200000000ff */
[C---:B------:R-:W-:Y:S01]  /*1cd50*/  HMMA.16816.F32 R40, R60.reuse, R74, R40 ;  /* 0x0000004a3c28723c */ /* 0x040fe20000001828 */
[----:B------:R-:W1:Y:S07]  /*1cd60*/  LDSM.16.MT88.4 R72, [R120+0xc00] ;  /* 0x000c00007848783b */ /* 0x000e6e0000004200 */
[C---:B---3--:R-:W-:Y:S08]  /*1cd70*/  HMMA.16816.F32 R44, R60.reuse, R64, R44 ;  /* 0x000000403c2c723c */ /* 0x048ff0000000182c */
[----:B------:R-:W-:Y:S01]  /*1cd80*/  HMMA.16816.F32 R48, R60, R66, R48 ;  /* 0x000000423c30723c */ /* 0x000fe20000001830 */
[----:B------:R-:W2:Y:S02]  /*1cd90*/  LDSM.16.MT88.4 R64, [R122+0xbc00] ;  /* 0x00bc00007a40783b */ /* 0x000ea40000004200 */
[----:B------:R-:W-:Y:S02]  /*1cda0*/  F2FP.F16.F32.PACK_AB R60, R163, R178 ;  /* 0x000000b2a33c723e */ /* 0x000fe400000000ff */
[----:B------:R-:W-:Y:S02]  /*1cdb0*/  F2FP.F16.F32.PACK_AB R61, R99, R176 ;  /* 0x000000b0633d723e */ /* 0x000fe400000000ff */
[----:B------:R-:W-:Y:S02]  /*1cdc0*/  F2FP.F16.F32.PACK_AB R62, R182, R97 ;  /* 0x00000061b63e723e */ /* 0x000fe400000000ff */
[----:B------:R-:W-:Y:S07]  /*1cdd0*/  F2FP.F16.F32.PACK_AB R63, R188, R169 ;  /* 0x000000a9bc3f723e */ /* 0x000fee00000000ff */
        /* <DEDUP_REMOVED lines=17> */
[----:B------:R-:W2:Y:S07]  /*1cef0*/  LDSM.16.MT88.4 R60, [R120+0x3000] ;  /* 0x00300000783c783b */ /* 0x000eae0000004200 */
[C---:B---3--:R-:W-:Y:S01]  /*1cf00*/  HMMA.16816.F32 R4, R56.reuse, R68, R4 ;  /* 0x000000443804723c */ /* 0x048fe20000001804 */
[----:B------:R-:W3:Y:S07]  /*1cf10*/  LDSM.16.MT88.4 R64, [R122+0xe000] ;  /* 0x00e000007a40783b */ /* 0x000eee0000004200 */
[C---:B------:R-:W-:Y:S01]  /*1cf20*/  HMMA.16816.F32 R8, R56.reuse, R70, R8 ;  /* 0x000000463808723c */ /* 0x040fe20000001808 */
[----:B------:R-:W4:Y:S07]  /*1cf30*/  LDSM.16.MT88.4 R68, [R120+0x5000] ;  /* 0x005000007844783b */ /* 0x000f2e0000004200 */
[C---:B-1----:R-:W-:Y:S08]  /*1cf40*/  HMMA.16816.F32 R12, R56.reuse, R72, R12 ;  /* 0x00000048380c723c */ /* 0x042ff0000000180c */
[C---:B------:R-:W-:Y:S01]  /*1cf50*/  HMMA.16816.F32 R16, R56.reuse, R74, R16 ;  /* 0x0000004a3810723c */ /* 0x040fe20000001810 */
[----:B------:R-:W-:Y:S07]  /*1cf60*/  LDSM.16.MT88.4 R72, [R120+0x1400] ;  /* 0x001400007848783b */ /* 0x000fee0000004200 */
[C---:B------:R-:W-:Y:S03]  /*1cf70*/  HMMA.16816.F32 R20, R56.reuse, R76, R20 ;  /* 0x0000004c3814723c */ /* 0x040fe60000001814 */
[--C-:B------:R-:W-:Y:S01]  /*1cf80*/  FFMA.FTZ R77, R129, UR4, -R131.reuse ;  /* 0x00000004814d7c23 */ /* 0x100fe20008010883 */
[--C-:B------:R-:W-:Y:S01]  /*1cf90*/  FFMA.FTZ R129, R128, UR4, -R131.reuse ;  /* 0x0000000480817c23 */ /* 0x100fe20008010883 */
[----:B------:R-:W-:Y:S01]  /*1cfa0*/  FFMA.FTZ R131, R52, UR4, -R131 ;  /* 0x0000000434837c23 */ /* 0x000fe20008010883 */
[----:B------:R-:W-:Y:S01]  /*1cfb0*/  F2FP.F16.F32.PACK_AB R52, R135, R166 ;  /* 0x000000a68734723e */ /* 0x000fe200000000ff */
[----:B------:R1:W-:Y:S01]  /*1cfc0*/  MUFU.EX2 R128, R77 ;  /* 0x0000004d00807308 */ /* 0x0003e20000000800 */
[C---:B------:R-:W-:Y:S03]  /*1cfd0*/  HMMA.16816.F32 R24, R56.reuse, R78, R24 ;  /* 0x0000004e3818723c */ /* 0x040fe60000001818 */
[----:B------:R-:W-:Y:S01]  /*1cfe0*/  FADD.FTZ R78, R130, R171 ;  /* 0x000000ab824e7221 */ /* 0x000fe20000010000 */
[----:B------:R-:W-:Y:S05]  /*1cff0*/  FADD.FTZ R79, R133, R200 ;  /* 0x000000c8854f7221 */ /* 0x000fea0000010000 */
[----:B------:R-:W5:Y:S01]  /*1d000*/  MUFU.EX2 R133, R134 ;  /* 0x0000008600857308 */ /* 0x000f620000000800 */
[C---:B--2---:R-:W-:Y:S03]  /*1d010*/  HMMA.16816.F32 R28, R56.reuse, R60, R28 ;  /* 0x0000003c381c723c */ /* 0x044fe6000000181c */
[----:B------:R-:W-:Y:S01]  /*1d020*/  FADD.FTZ R76, R132, R79 ;  /* 0x0000004f844c7221 */ /* 0x000fe20000010000 */
[----:B------:R-:W-:Y:S05]  /*1d030*/  FADD.FTZ R79, R125, R78 ;  /* 0x0000004e7d4f7221 */ /* 0x000fea0000010000 */
[----:B------:R-:W-:Y:S01]  /*1d040*/  MUFU.EX2 R125, R103 ;  /* 0x00000067007d7308 */ /* 0x000fe20000000800 */
[C---:B------:R-:W-:Y:S01]  /*1d050*/  HMMA.16816.F32 R32, R56.reuse, R62, R32 ;  /* 0x0000003e3820723c */ /* 0x040fe20000001820 */
[----:B------:R-:W2:Y:S02]  /*1d060*/  LDSM.16.MT88.4 R60, [R122+0xa400] ;  /* 0x00a400007a3c783b */ /* 0x000ea40000004200 */
[----:B------:R-:W-:Y:S01]  /*1d070*/  FADD.FTZ R102, R121, R76 ;  /* 0x0000004c79667221 */ /* 0x000fe20000010000 */
[----:B------:R-:W-:Y:S01]  /*1d080*/  FADD.FTZ R109, R124, R79 ;  /* 0x0000004f7c6d7221 */ /* 0x000fe20000010000 */
[----:B------:R-:W-:Y:S02]  /*1d090*/  MOV R121, R2 ;  /* 0x0000000200797202 */ /* 0x000fe40000000f00 */
[----:B------:R-:W-:Y:S01]  /*1d0a0*/  FADD.FTZ R87, R87, R102 ;  /* 0x0000006657577221 */ /* 0x000fe20000010000 */
[C---:B---3--:R-:W-:Y:S01]  /*1d0b0*/  HMMA.16816.F32 R36, R56.reuse, R64, R36 ;  /* 0x000000403824723c */ /* 0x048fe20000001824 */
[----:B-1----:R-:W-:Y:S01]  /*1d0c0*/  LDSM.16.MT88.4 R76, [R122+0xe800] ;  /* 0x00e800007a4c783b */ /* 0x002fe20000004200 */
[----:B------:R-:W1:Y:S01]  /*1d0d0*/  MUFU.EX2 R129, R129 ;  /* 0x0000008100817308 */ /* 0x000e620000000800 */
[----:B------:R-:W-:Y:S01]  /*1d0e0*/  FADD.FTZ R88, R88, R109 ;  /* 0x0000006d58587221 */ /* 0x000fe20000010000 */
[----:B------:R-:W-:Y:S01]  /*1d0f0*/  FADD.FTZ R87, R80, R87 ;  /* 0x0000005750577221 */ /* 0x000fe20000010000 */
[----:B-----5:R-:W-:Y:S02]  /*1d100*/  F2FP.F16.F32.PACK_AB R55, R133, R136 ;  /* 0x000000888537723e */ /* 0x020fe400000000ff */
[----:B------:R-:W-:Y:S01]  /*1d110*/  FADD.FTZ R81, R81, R88 ;  /* 0x0000005851517221 */ /* 0x000fe20000010000 */
[C---:B------:R-:W-:Y:S01]  /*1d120*/  HMMA.16816.F32 R40, R56.reuse, R66, R40 ;  /* 0x000000423828723c */ /* 0x040fe20000001828 */
[----:B------:R-:W3:Y:S03]  /*1d130*/  LDSM.16.MT88.4 R64, [R122+0xc400] ;  /* 0x00c400007a40783b */ /* 0x000ee60000004200 */
[----:B------:R-:W5:Y:S01]  /*1d140*/  MUFU.EX2 R130, R168 ;  /* 0x000000a800827308 */ /* 0x000f620000000800 */
[----:B------:R-:W-:Y:S01]  /*1d150*/  FADD.FTZ R82, R82, R87 ;  /* 0x0000005752527221 */ /* 0x000fe20000010000 */
[----:B------:R-:W-:Y:S03]  /*1d160*/  FADD.FTZ R84, R84, R81 ;  /* 0x0000005154547221 */ /* 0x000fe60000010000 */
[----:B------:R-:W-:Y:S01]  /*1d170*/  FADD.FTZ R82, R85, R82 ;  /* 0x0000005255527221 */ /* 0x000fe20000010000 */
[C---:B----4-:R-:W-:Y:S01]  /*1d180*/  HMMA.16816.F32 R44, R56.reuse, R68, R44 ;  /* 0x00000044382c723c */ /* 0x050fe2000000182c */
[----:B------:R-:W-:Y:S03]  /*1d190*/  LDSM.16.MT88.4 R108, [R122+0xac00] ;  /* 0x00ac00007a6c783b */ /* 0x000fe60000004200 */
[----:B------:R-:W4:Y:S01]  /*1d1a0*/  MUFU.EX2 R132, R107 ;  /* 0x0000006b00847308 */ /* 0x000f220000000800 */
[----:B------:R-:W-:Y:S03]  /*1d1b0*/  FADD.FTZ R84, R83, R84 ;  /* 0x0000005453547221 */ /* 0x000fe60000010000 */
[----:B------:R-:W-:Y:S01]  /*1d1c0*/  HMMA.16816.F32 R48, R56, R70, R48 ;  /* 0x000000463830723c */ /* 0x000fe20000001830 */
[----:B------:R-:W1:Y:S05]  /*1d1d0*/  LDSM.16.MT88.4 R56, [R120+0x3400] ;  /* 0x003400007838783b */ /* 0x000e6a0000004200 */
[----:B------:R-:W-:Y:S02]  /*1d1e0*/  MUFU.EX2 R131, R131 ;  /* 0x0000008300837308 */ /* 0x000fe40000000800 */
[C---:B--2---:R-:W-:Y:S01]  /*1d1f0*/  HMMA.16816.F32 R4, R52.reuse, R60, R4 ;  /* 0x0000003c3404723c */ /* 0x044fe20000001804 */
[----:B------:R-:W2:Y:S07]  /*1d200*/  LDSM.16.MT88.4 R68, [R122+0xe400] ;  /* 0x00e400007a44783b */ /* 0x000eae0000004200 */
[C---:B------:R-:W-:Y:S01]  /*1d210*/  HMMA.16816.F32 R8, R52.reuse, R62, R8 ;  /* 0x0000003e3408723c */ /* 0x040fe20000001808 */
[----:B------:R-:W5:Y:S07]  /*1d220*/  LDSM.16.MT88.4 R60, [R120+0x5400] ;  /* 0x00540000783c783b */ /* 0x000f6e0000004200 */
[C---:B------:R-:W-:Y:S08]  /*1d230*/  HMMA.16816.F32 R12, R52.reuse, R72, R12 ;  /* 0x00000048340c723c */ /* 0x040ff0000000180c */
[C---:B------:R-:W-:Y:S01]  /*1d240*/  HMMA.16816.F32 R16, R52.reuse, R74, R16 ;  /* 0x0000004a3410723c */ /* 0x040fe20000001810 */
[----:B------:R-:W-:Y:S07]  /*1d250*/  LDSM.16.MT88.4 R72, [R122+0xc800] ;  /* 0x00c800007a48783b */ /* 0x000fee0000004200 */
[C---:B---3--:R-:W-:Y:S08]  /*1d260*/  HMMA.16816.F32 R20, R52.reuse, R64, R20 ;  /* 0x000000403414723c */ /* 0x048ff00000001814 */
        /* <DEDUP_REMOVED lines=10> */
[----:B------:R-:W3:Y:S02]  /*1d310*/  LDSM.16.MT88.4 R60, [R120+0x5800] ;  /* 0x00580000783c783b */ /* 0x000ee40000004200 */
[----:B------:R-:W-:Y:S02]  /*1d320*/  F2FP.F16.F32.PACK_AB R52, R127, R126 ;  /* 0x0000007e7f34723e */ /* 0x000fe400000000ff */
[----:B------:R-:W-:Y:S02]  /*1d330*/  F2FP.F16.F32.PACK_AB R53, R129, R128 ;  /* 0x000000808135723e */ /* 0x000fe400000000ff */
[----:B------:R-:W-:Y:S02]  /*1d340*/  F2FP.F16.F32.PACK_AB R54, R143, R130 ;  /* 0x000000828f36723e */ /* 0x000fe400000000ff */
[----:B----4-:R-:W-:Y:S07]  /*1d350*/  F2FP.F16.F32.PACK_AB R55, R125, R132 ;  /* 0x000000847d37723e */ /* 0x010fee00000000ff */
[C---:B-1----:R-:W-:Y:S01]  /*1d360*/  HMMA.16816.F32 R4, R52.reuse, R56, R4 ;  /* 0x000000383404723c */ /* 0x042fe20000001804 */
[----:B------:R1:W-:Y:S07]  /*1d370*/  MUFU.EX2 R56, R100 ;  /* 0x0000006400387308 */ /* 0x0003ee0000000800 */
[C---:B------:R-:W-:Y:S03]  /*1d380*/  HMMA.16816.F32 R8, R52.reuse, R58, R8 ;  /* 0x0000003a3408723c */ /* 0x040fe60000001808 */
[----:B------:R-:W4:Y:S05]  /*1d390*/  MUFU.EX2 R57, R94 ;  /* 0x0000005e00397308 */ /* 0x000f2a0000000800 */
[C---:B------:R-:W-:Y:S05]  /*1d3a0*/  HMMA.16816.F32 R12, R52.reuse, R64, R12 ;  /* 0x00000040340c723c */ /* 0x040fea000000180c */
[----:B------:R-:W-:Y:S01]  /*1d3b0*/  MUFU.EX2 R59, R92 ;  /* 0x0000005c003b7308 */ /* 0x000fe20000000800 */
[----:B-1----:R-:W1:Y:S02]  /*1d3c0*/  LDSM.16.MT88.4 R100, [R120+0x1c00] ;  /* 0x001c00007864783b */ /* 0x002e640000004200 */
[C---:B------:R-:W-:Y:S07]  /*1d3d0*/  HMMA.16816.F32 R16, R52.reuse, R66, R16 ;  /* 0x000000423410723c */ /* 0x040fee0000001810 */
[----:B------:R-:W-:Y:S01]  /*1d3e0*/  MUFU.EX2 R58, R106 ;  /* 0x0000006a003a7308 */ /* 0x000fe20000000800 */
[----:B------:R-:W-:Y:S04]  /*1d3f0*/  FADD.FTZ R67, R95, R84 ;  /* 0x000000545f437221 */ /* 0x000fe80000010000 */
[----:B------:R-:W-:Y:S01]  /*1d400*/  FADD.FTZ R67, R90, R67 ;  /* 0x000000435a437221 */ /* 0x000fe20000010000 */
[C---:B------:R-:W-:Y:S04]  /*1d410*/  HMMA.16816.F32 R20, R52.reuse, R72, R20 ;  /* 0x000000483414723c */ /* 0x040fe80000001814 */
[----:B------:R-:W5:Y:S01]  /*1d420*/  MUFU.EX2 R65, R105 ;  /* 0x0000006900417308 */ /* 0x000f620000000800 */
[----:B------:R-:W-:Y:S04]  /*1d430*/  FADD.FTZ R96, R96, R67 ;  /* 0x0000004360607221 */ /* 0x000fe80000010000 */
[----:B------:R-:W-:Y:S01]  /*1d440*/  FADD.FTZ R91, R91, R96 ;  /* 0x000000605b5b7221 */ /* 0x000fe20000010000 */
[C---:B------:R-:W-:Y:S04]  /*1d450*/  HMMA.16816.F32 R24, R52.reuse, R74, R24 ;  /* 0x0000004a3418723c */ /* 0x040fe80000001818 */
[----:B------:R-:W3:Y:S04]  /*1d460*/  MUFU.EX2 R64, R167 ;  /* 0x000000a700407308 */ /* 0x000ee80000000800 */
[C---:B--2---:R-:W-:Y:S06]  /*1d470*/  HMMA.16816.F32 R28, R52.reuse, R68, R28 ;  /* 0x00000044341c723c */ /* 0x044fec000000181c */
[----:B------:R-:W2:Y:S01]  /*1d480*/  MUFU.EX2 R66, R104 ;  /* 0x0000006800427308 */ /* 0x000ea20000000800 */
[----:B----4-:R-:W-:Y:S02]  /*1d490*/  F2FP.F16.F32.PACK_AB R68, R57, R56 ;  /* 0x000000383944723e */ /* 0x010fe400000000ff */
[----:B-----5:R-:W-:Y:S01]  /*1d4a0*/  F2FP.F16.F32.PACK_AB R69, R65, R58 ;  /* 0x0000003a4145723e */ /* 0x020fe200000000ff */
[C---:B------:R-:W-:Y:S03]  /*1d4b0*/  HMMA.16816.F32 R32, R52.reuse, R70, R32 ;  /* 0x000000463420723c */ /* 0x040fe60000001820 */
[----:B---3--:R-:W-:Y:S05]  /*1d4c0*/  F2FP.F16.F32.PACK_AB R70, R64, R59 ;  /* 0x0000003b4046723e */ /* 0x008fea00000000ff */
[C---:B------:R-:W-:Y:S03]  /*1d4d0*/  HMMA.16816.F32 R36, R52.reuse, R76, R36 ;  /* 0x0000004c3424723c */ /* 0x040fe60000001824 */
[----:B--2---:R-:W-:Y:S05]  /*1d4e0*/  F2FP.F16.F32.PACK_AB R71, R131, R66 ;  /* 0x000000428347723e */ /* 0x004fea00000000ff */
[C---:B------:R-:W-:Y:S01]  /*1d4f0*/  HMMA.16816.F32 R40, R52.reuse, R78, R40 ;  /* 0x0000004e3428723c */ /* 0x040fe20000001828 */
[----:B------:R-:W-:Y:S07]  /*1d500*/  LDSM.16.MT88.4 R76, [R122+0xec00] ;  /* 0x00ec00007a4c783b */ /* 0x000fee0000004200 */
[C---:B------:R-:W-:Y:S03]  /*1d510*/  HMMA.16816.F32 R44, R52.reuse, R60, R44 ;  /* 0x0000003c342c723c */ /* 0x040fe6000000182c */
[----:B------:R-:W-:Y:S02]  /*1d520*/  FADD.FTZ R61, R93, R82 ;  /* 0x000000525d3d7221 */ /* 0x000fe40000010000 */
[----:B------:R-:W2:Y:S03]  /*1d530*/  LDSM.16.MT88.4 R92, [R122+0xcc00] ;  /* 0x00cc00007a5c783b */ /* 0x000ea60000004200 */
[----:B------:R-:W-:Y:S08]  /*1d540*/  HMMA.16816.F32 R48, R52, R62, R48 ;  /* 0x0000003e3430723c */ /* 0x000ff00000001830 */
[C---:B------:R-:W-:Y:S05]  /*1d550*/  HMMA.16816.F32 R112, R68.reuse, R108, R4 ;  /* 0x0000006c4470723c */ /* 0x040fea0000001804 */
[----:B------:R-:W-:Y:S01]  /*1d560*/  FADD.FTZ R4, R86, R61 ;  /* 0x0000003d56047221 */ /* 0x000fe20000010000 */
[----:B------:R-:W-:Y:S01]  /*1d570*/  FADD.FTZ R6, R176, R91 ;  /* 0x0000005bb0067221 */ /* 0x000fe20000010000 */
        /* <DEDUP_REMOVED lines=56> */
.L_x_2225:
        /* <DEDUP_REMOVED lines=15> */
[C---:B------:R-:W-:Y:S02]  /*1d9f0*/  SHF.L.U32 R4, R0.reuse, 0x4, RZ ;  /* 0x0000000400047819 */ /* 0x040fe400000006ff */
[----:B------:R-:W-:Y:S02]  /*1da00*/  LOP3.LUT R5, R5, 0x6, RZ, 0xc0, !PT ;  /* 0x0000000605057812 */ /* 0x000fe400078ec0ff */
[----:B------:R-:W-:-:S02]  /*1da10*/  SHF.L.U32 R6, R0, 0x3, RZ ;  /* 0x0000000300067819 */ /* 0x000fc400000006ff */
[----:B------:R-:W-:Y:S02]  /*1da20*/  LOP3.LUT R5, R5, 0x3e00, R4, 0xf8, !PT ;  /* 0x00003e0005057812 */ /* 0x000fe400078ef804 */
[----:B------:R-:W-:Y:S02]  /*1da30*/  LOP3.LUT P5, RZ, R0, 0x3, RZ, 0xc0, !PT ;  /* 0x0000000300ff7812 */ /* 0x000fe400078ac0ff */
[----:B------:R-:W-:Y:S01]  /*1da40*/  LOP3.LUT R5, R5, 0x20, R6, 0xf8, !PT ;  /* 0x0000002005057812 */ /* 0x000fe200078ef806 */
[----:B-1----:R-:W-:Y:S01]  /*1da50*/  FADD.FTZ R8, R11, R8 ;  /* 0x000000080b087221 */ /* 0x002fe20000010000 */
[----:B------:R-:W-:Y:S02]  /*1da60*/  LOP3.LUT R11, R6, 0xc0, RZ, 0xc0, !PT ;  /* 0x000000c0060b7812 */ /* 0x000fe400078ec0ff */
[----:B------:R-:W1:Y:S01]  /*1da70*/  LDC.U8 R6, c[0x0][0x548] ;  /* 0x00015200ff067b82 */ /* 0x000e620000000000 */
[----:B--2---:R-:W-:Y:S01]  /*1da80*/  FADD.FTZ R7, R12, R7 ;  /* 0x000000070c077221 */ /* 0x004fe20000010000 */
[----:B------:R-:W2:Y:S01]  /*1da90*/  MUFU.RCP R10, R8 ;  /* 0x00000008000a7308 */ /* 0x000ea20000001000 */
[----:B------:R-:W-:-:S02]  /*1daa0*/  FSETP.NE.FTZ.AND P4, PT, R8, RZ, PT ;  /* 0x000000ff0800720b */ /* 0x000fc40003f95000 */
[----:B------:R-:W-:Y:S02]  /*1dab0*/  LOP3.LUT R4, R11, 0x18, R0, 0xf8, !PT ;  /* 0x000000180b047812 */ /* 0x000fe400078ef800 */
[----:B------:R-:W-:Y:S02]  /*1dac0*/  FSETP.NE.FTZ.AND P3, PT, R7, RZ, PT ;  /* 0x000000ff0700720b */ /* 0x000fe40003f75000 */
[----:B------:R-:W-:Y:S01]  /*1dad0*/  LOP3.LUT R4, R5, R4, RZ, 0xfc, !PT ;  /* 0x0000000405047212 */ /* 0x000fe200078efcff */
[----:B------:R-:W3:Y:S01]  /*1dae0*/  MUFU.RCP R9, R7 ;  /* 0x0000000700097308 */ /* 0x000ee20000001000 */
[----:B------:R-:W-:Y:S02]  /*1daf0*/  SHF.L.U32 R5, R0, 0x2, RZ ;  /* 0x0000000200057819 */ /* 0x000fe400000006ff */
[----:B------:R-:W-:Y:S02]  /*1db00*/  LEA R13, R4, UR4, 0x1 ;  /* 0x00000004040d7c11 */ /* 0x000fe4000f8e08ff */
[----:B------:R-:W-:Y:S01]  /*1db10*/  LOP3.LUT R4, R5, 0x20, RZ, 0xc0, !PT ;  /* 0x0000002005047812 */ /* 0x000fe200078ec0ff */
[----:B------:R-:W5:Y:S02]  /*1db20*/  @P4 LDC R16, c[0x0][0x458] ;  /* 0x00011600ff104b82 */ /* 0x000f640000000800 */
[----:B------:R-:W4:Y:S01]  /*1db30*/  @P4 MUFU.LG2 R8, R8 ;  /* 0x0000000800084308 */ /* 0x000f220000000c00 */
[----:B--2---:R-:W-:-:S02]  /*1db40*/  FSEL R10, R10, 1, P4 ;  /* 0x3f8000000a0a7808 */ /* 0x004fc40002000000 */
[----:B------:R-:W-:-:S03]  /*1db50*/  IADD3 R15, PT, PT, R13, -R4, RZ ;  /* 0x800000040d0f7210 */ /* 0x000fc60007ffe0ff */
        /* <DEDUP_REMOVED lines=67> */
[----:B------:R-:W2:Y:S01]  /*1df90*/  @!P1 LDC.64 R4, c[0x0][0x400] ;  /* 0x00010000ff049b82 */ /* 0x000ea20000000a00 */
[----:B------:R-:W-:Y:S01]  /*1dfa0*/  F2FP.F16.F32.PACK_AB R90, R91, R90 ;  /* 0x0000005a5b5a723e */ /* 0x000fe200000000ff */
[----:B------:R-:W-:Y:S01]  /*1dfb0*/  STS [R15+0x10], R108 ;  /* 0x0000106c0f007388 */ /* 0x000fe20000000800 */
[----:B------:R-:W-:Y:S01]  /*1dfc0*/  F2FP.F16.F32.PACK_AB R84, R85, R84 ;  /* 0x000000545554723e */ /* 0x000fe200000000ff */
[----:B------:R-:W3:Y:S01]  /*1dfd0*/  @P3 MUFU.LG2 R7, R7 ;  /* 0x0000000700073308 */ /* 0x000ee20000000c00 */
[----:B------:R-:W-:Y:S01]  /*1dfe0*/  F2FP.F16.F32.PACK_AB R86, R87, R86 ;  /* 0x000000565756723e */ /* 0x000fe200000000ff */
[----:B------:R-:W-:Y:S01]  /*1dff0*/  STS [R15+0x210], R110 ;  /* 0x0002106e0f007388 */ /* 0x000fe20000000800 */
[----:B------:R-:W-:Y:S01]  /*1e000*/  F2FP.F16.F32.PACK_AB R80, R81, R80 ;  /* 0x000000505150723e */ /* 0x000fe200000000ff */
[----:B------:R-:W5:Y:S01]  /*1e010*/  @P1 LDC.64 R10, c[0x0][0x408] ;  /* 0x00010200ff0a1b82 */ /* 0x000f620000000a00 */
        /* <DEDUP_REMOVED lines=12> */
[----:B-1----:R-:W-:Y:S01]  /*1e0e0*/  ISETP.NE.AND P2, PT, R6, RZ, PT ;  /* 0x000000ff0600720c */ /* 0x002fe20003f45270 */
[----:B---3--:R-:W-:Y:S02]  /*1e0f0*/  @P3 FMUL.FTZ R7, R7, 0.69314718246459960938 ;  /* 0x3f31721807073820 */ /* 0x008fe40000410000 */
[----:B------:R-:W-:Y:S01]  /*1e100*/  STS [R13+0x1000], R96 ;  /* 0x001000600d007388 */ /* 0x000fe20000000800 */
[----:B------:R-:W-:-:S03]  /*1e110*/  ISETP.NE.OR P0, PT, R146, -0x1, !P2 ;  /* 0xffffffff9200780c */ /* 0x000fc60005705670 */
[----:B------:R-:W-:Y:S01]  /*1e120*/  STS [R13+0x1200], R98 ;  /* 0x001200620d007388 */ /* 0x000fe20000000800 */
[----:B-----5:R-:W-:-:S03]  /*1e130*/  @P1 IMAD.WIDE.U32 R24, R146, R10, RZ ;  /* 0x0000000a92181225 */ /* 0x020fc600078e00ff */
[----:B------:R-:W-:Y:S02]  /*1e140*/  STS [R15+0x1010], R92 ;  /* 0x0010105c0f007388 */ /* 0x000fe40000000800 */
[----:B------:R-:W1:Y:S02]  /*1e150*/  @!P2 LDC R12, c[0x0][0x3e0] ;  /* 0x0000f800ff0cab82 */ /* 0x000e640000000800 */
[----:B------:R-:W-:Y:S04]  /*1e160*/  STS [R15+0x1210], R94 ;  /* 0x0012105e0f007388 */ /* 0x000fe80000000800 */
[----:B------:R-:W-:Y:S04]  /*1e170*/  STS [R19+0x1020], R88 ;  /* 0x0010205813007388 */ /* 0x000fe80000000800 */
        /* <DEDUP_REMOVED lines=11> */
[----:B---3--:R-:W3:Y:S08]  /*1e230*/  @P3 LDC R13, c[0x0][0x458] ;  /* 0x00011600ff0d3b82 */ /* 0x008ef00000000800 */
[----:B------:R-:W-:Y:S08]  /*1e240*/  BAR.SYNC.DEFER_BLOCKING 0x0 ;  /* 0x0000000000007b1d */ /* 0x000ff00000010000 */
[----:B----4-:R-:W4:Y:S01]  /*1e250*/  @P2 LDC R15, c[0x0][0x454] ;  /* 0x00011500ff0f2b82 */ /* 0x010f220000000800 */
[----:B------:R-:W4:Y:S01]  /*1e260*/  S2R R6, SR_TID.X ;  /* 0x0000000000067919 */ /* 0x000f220000002100 */
[----:B--2---:R-:W-:Y:S01]  /*1e270*/  @!P1 IMAD.WIDE.U32 R18, R147, R4, RZ ;  /* 0x0000000493129225 */ /* 0x004fe200078e00ff */
[----:B------:R-:W-:-:S03]  /*1e280*/  MOV R4, 0x7f800000 ;  /* 0x7f80000000047802 */ /* 0x000fc60000000f00 */
[C---:B------:R-:W-:Y:S02]  /*1e290*/  @!P1 IMAD R5, R147.reuse, R5, R19 ;  /* 0x0000000593059224 */ /* 0x040fe400078e0213 */
[----:B------:R-:W-:Y:S02]  /*1e2a0*/  @P1 IMAD R5, R146, R11, R25 ;  /* 0x0000000b92051224 */ /* 0x000fe400078e0219 */
[C---:B-1----:R-:W-:Y:S01]  /*1e2b0*/  @!P2 IMAD R11, R147.reuse, R12, R152 ;  /* 0x0000000c930ba224 */ /* 0x042fe200078e0298 */
[----:B-----5:R-:W-:Y:S01]  /*1e2c0*/  MOV R9, 0x7f800000 ;  /* 0x7f80000000097802 */ /* 0x020fe20000000f00 */
[-C--:B------:R-:W-:Y:S01]  /*1e2d0*/  @!P0 IMAD R146, R147, R14.reuse, RZ ;  /* 0x0000000e93928224 */ /* 0x080fe200078e02ff */
[----:B------:R1:W2:Y:S01]  /*1e2e0*/  LDS.128 R20, [R155+0x800] ;  /* 0x000800009b147984 */ /* 0x0002a20000000c00 */
[----:B------:R-:W-:Y:S02]  /*1e2f0*/  @!P2 IMAD R11, R11, R14, RZ ;  /* 0x0000000e0b0ba224 */ /* 0x000fe400078e02ff */
[----:B---3--:R-:W-:Y:S01]  /*1e300*/  @P3 FFMA.FTZ R4, R2, R13, R7 ;  /* 0x0000000d02043223 */ /* 0x008fe20000010007 */
[----:B------:R-:W-:Y:S01]  /*1e310*/  @P4 FFMA.FTZ R9, R3, R16, R8 ;  /* 0x0000001003094223 */ /* 0x000fe20000010008 */
[----:B----4-:R-:W-:Y:S01]  /*1e320*/  @P2 IMAD R11, R152, R15, R146 ;  /* 0x0000000f980b2224 */ /* 0x010fe200078e0292 */
[----:B------:R-:W-:Y:S01]  /*1e330*/  SHF.R.U32.HI R2, RZ, 0x2, R6 ;  /* 0x00000002ff027819 */ /* 0x000fe20000011606 */
        /* <DEDUP_REMOVED lines=16> */
.L_x_2231:
[----:B------:R-:W-:Y:S05]  /*1e440*/  BSYNC.RECONVERGENT B0 ;  /* 0x0000000000007941 */ /* 0x000fea0003800200 */
.L_x_2230:
[----:B------:R-:W-:Y:S01]  /*1e450*/  MOV R6, R118 ;  /* 0x0000007600067202 */ /* 0x000fe20000000f00 */
[----:B------:R3:W4:Y:S01]  /*1e460*/  LDS.128 R12, [R155] ;  /* 0x000000009b0c7984 */ /* 0x0007220000000c00 */
        /* <DEDUP_REMOVED lines=30> */
.L_x_2233:
[----:B------:R-:W-:Y:S05]  /*1e650*/  BSYNC.RECONVERGENT B0 ;  /* 0x0000000000007941 */ /* 0x000fea0003800200 */
.L_x_2232:
        /* <DEDUP_REMOVED lines=23> */
.L_x_2234:
        /* <DEDUP_REMOVED lines=11> */
.L_x_5505:


//--------------------- .text._ZN5flash24flash_fwd_splitkv_kernelI23Flash_fwd_kernel_traitsILi96ELi64ELi128ELi4ELb0ELb0EN7cutlass6half_tE19Flash_kernel_traitsILi96ELi64ELi128ELi4ES3_EELb1ELb0ELb0ELb0ELb1ELb0ELb1ELb0EEEvNS_16Flash_fwd_paramsE --------------------------
	.section	.text._ZN5flash24flash_fwd_splitkv_kernelI23Flash_fwd_kernel_traitsILi96ELi64ELi128ELi4ELb0ELb0EN7cutlass6half_tE19Flash_kernel_traitsILi96ELi64ELi128ELi4ES3_EELb1ELb0ELb0ELb0ELb1ELb0ELb1ELb0EEEvNS_16Flash_fwd_paramsE,"ax",@progbits
	.align	128
        .global         _ZN5flash24flash_fwd_splitkv_kernelI23Flash_fwd_kernel_traitsILi96ELi64ELi128ELi4ELb0ELb0EN7cutlass6half_tE19Flash_kernel_traitsILi96ELi64ELi128ELi4ES3_EELb1ELb0ELb0ELb0ELb1ELb0ELb1ELb0EEEvNS_16Flash_fwd_paramsE
        .type           _ZN5flash24flash_fwd_splitkv_kernelI23Flash_fwd_kernel_traitsILi96ELi64ELi128ELi4ELb0ELb0EN7cutlass6half_tE19Flash_kernel_traitsILi96ELi64ELi128ELi4ES3_EELb1ELb0ELb0ELb0ELb1ELb0ELb1ELb0EEEvNS_16Flash_fwd_paramsE,@function
        .size           _ZN5flash24flash_fwd_splitkv_kernelI23Flash_fwd_kernel_traitsILi96ELi64ELi128ELi4ELb0ELb0EN7cutlass6half_tE19Flash_kernel_traitsILi96ELi64ELi128ELi4ES3_EELb1ELb0ELb0ELb0ELb1ELb0ELb1ELb0EEEvNS_16Flash_fwd_paramsE,(.L_x_5506 - _ZN5flash24flash_fwd_splitkv_kernelI23Flash_fwd_kernel_traitsILi96ELi64ELi128ELi4ELb0ELb0EN7cutlass6half_tE19Flash_kernel_traitsILi96ELi64ELi128ELi4ES3_EELb1ELb0ELb0ELb0ELb1ELb0ELb1ELb0EEEvNS_16Flash_fwd_paramsE)
        .other          _ZN5flash24flash_fwd_splitkv_kernelI23Flash_fwd_kernel_traitsILi96ELi64ELi128ELi4ELb0ELb0EN7cutlass6half_tE19Flash_kernel_traitsILi96ELi64ELi128ELi4ES3_EELb1ELb0ELb0ELb0ELb1ELb0ELb1ELb0EEEvNS_16Flash_fwd_paramsE,@"STO_CUDA_ENTRY STV_DEFAULT"
_ZN5flash24flash_fwd_splitkv_kernelI23Flash_fwd_kernel_traitsILi96ELi64ELi128ELi4ELb0ELb0EN7cutlass6half_tE19Flash_kernel_traitsILi96ELi64ELi128ELi4ES3_EELb1ELb0ELb0ELb0ELb1ELb0ELb1ELb0EEEvNS_16Flash_fwd_paramsE:
.text._ZN5flash24flash_fwd_splitkv_kernelI23Flash_fwd_kernel_traitsILi96ELi64ELi128ELi4ELb0ELb0EN7cutlass6half_tE19Flash_kernel_traitsILi96ELi64ELi128ELi4ES3_EELb1ELb0ELb0ELb0ELb1ELb0ELb1ELb0EEEvNS_16Flash_fwd_paramsE:
[----:B------:R-:W-:Y:S08]  /*0000*/  LDC R1, c[0x0][0x37c] ;  /* 0x0000df00ff017b82 */ /* 0x000ff00000000800 */
[----:B------:R-:W1:Y:S01]  /*0010*/  LDC R2, c[0x0][0x3e0] ;  /* 0x0000f800ff027b82 */ /* 0x000e620000000800 */
[----:B------:R-:W2:Y:S01]  /*0020*/  S2R R171, SR_CTAID.Z ;  /* 0x0000000000ab7919 */ /* 0x000ea20000002700 */
[----:B------:R-:W-:Y:S01]  /*0030*/  IMAD.MOV.U32 R4, RZ, RZ, RZ ;  /* 0x000000ffff047224 */ /* 0x000fe200078e00ff */
[----:B------:R-:W3:Y:S01]  /*0040*/  LDCU.64 UR16, c[0x0][0x358] ;  /* 0x00006b00ff1077ac */ /* 0x000ee20008000a00 */
[----:B------:R-:W-:Y:S01]  /*0050*/  IMAD.MOV.U32 R8, RZ, RZ, -0x1 ;  /* 0xffffffffff087424 */ /* 0x000fe200078e00ff */
[----:B------:R-:W4:Y:S01]  /*0060*/  LDCU.64 UR4, c[0x0][0x470] ;  /* 0x00008e00ff0477ac */ /* 0x000f220008000a00 */
[----:B-1----:R-:W1:Y:S01]  /*0070*/  I2F.U32.RP R6, R2 ;  /* 0x0000000200067306 */ /* 0x002e620000209000 */
[----:B------:R-:W3:Y:S01]  /*0080*/  LDCU.U8 UR6, c[0x0][0x532] ;  /* 0x0000a640ff0677ac */ /* 0x000ee20008000000 */
[----:B------:R-:W-:-:S06]  /*0090*/  ISETP.NE.U32.AND P1, PT, R2, RZ, PT ;  /* 0x000000ff0200720c */ /* 0x000fcc0003f25070 */
[----:B-1----:R-:W1:Y:S02]  /*00a0*/  MUFU.RCP R5, R6 ;  /* 0x0000000600057308 */ /* 0x002e640000001000 */
[----:B-1----:R-:W-:Y:S01]  /*00b0*/  VIADD R5, R5, 0xffffffe ;  /* 0x0ffffffe05057836 */ /* 0x002fe20000000000 */
[----:B------:R-:W1:Y:S05]  /*00c0*/  LDC.64 R6, c[0x0][0x460] ;  /* 0x00011800ff067b82 */ /* 0x000e6a0000000a00 */
[----:B------:R-:W4:Y:S02]  /*00d0*/  F2I.FTZ.U32.TRUNC.NTZ R5, R5 ;  /* 0x0000000500057305 */ /* 0x000f24000021f000 */
[----:B----4-:R-:W-:-:S04]  /*00e0*/  IMAD.MOV R0, RZ, RZ, -R5 ;  /* 0x000000ffff007224 */ /* 0x010fc800078e0a05 */
[----:B------:R-:W-:-:S04]  /*00f0*/  IMAD R3, R0, R2, RZ ;  /* 0x0000000200037224 */ /* 0x000fc800078e02ff */
        /* <DEDUP_REMOVED lines=10> */
[C---:B------:R-:W-:Y:S02]  /*01a0*/  ISETP.NE.AND.EX P4, PT, R5.reuse, RZ, PT, P4 ;  /* 0x000000ff0500720c */ /* 0x040fe40003f85340 */
[----:B------:R-:W-:Y:S02]  /*01b0*/  ISETP.NE.AND.EX P0, PT, R5, RZ, PT, P0 ;  /* 0x000000ff0500720c */ /* 0x000fe40003f05300 */
[----:B------:R-:W2:Y:S01]  /*01c0*/  LDC.64 R4, c[0x0][0x468] ;  /* 0x00011a00ff047b82 */ /* 0x000ea20000000a00 */
[----:B------:R-:W-:-:S02]  /*01d0*/  ISETP.GE.U32.AND P2, PT, R3, R2, PT ;  /* 0x000000020300720c */ /* 0x000fc40003f46070 */
[----:B---3--:R-:W-:-:S11]  /*01e0*/  ISETP.NE.AND P5, PT, RZ, UR6, PT ;  /* 0x00000006ff007c0c */ /* 0x008fd6000bfa5270 */
[----:B------:R-:W-:Y:S01]  /*01f0*/  @P2 VIADD R173, R173, 0x1 ;  /* 0x00000001adad2836 */ /* 0x000fe20000000000 */
[----:B------:R-:W-:-:S05]  /*0200*/  @!P1 LOP3.LUT R173, RZ, R2, RZ, 0x33, !PT ;  /* 0x00000002ffad9212 */ /* 0x000fca00078e33ff */
[----:B-1----:R-:W-:Y:S01]  /*0210*/  IMAD.WIDE.U32 R10, R173, 0x4, R6 ;  /* 0x00000004ad0a7825 */ /* 0x002fe200078e0006 */
[----:B--2---:R-:W-:-:S03]  /*0220*/  ISETP.EQ.U32.AND P6, PT, R4, RZ, PT ;  /* 0x000000ff0400720c */ /* 0x004fc60003fc2070 */
[----:B------:R-:W-:Y:S01]  /*0230*/  IMAD.SHL.U32 R7, R173, 0x4, RZ ;  /* 0x00000004ad077824 */ /* 0x000fe200078e00ff */
[----:B------:R-:W-:Y:S01]  /*0240*/  SHF.R.U32.HI R6, RZ, 0x1e, R173 ;  /* 0x0000001eff067819 */ /* 0x000fe200000116ad */
[----:B------:R-:W-:Y:S01]  /*0250*/  IMAD.MOV.U32 R3, RZ, RZ, -0x1 ;  /* 0xffffffffff037424 */ /* 0x000fe200078e00ff */
[----:B------:R-:W-:Y:S01]  /*0260*/  ISETP.EQ.OR.EX P6, PT, R5, RZ, !P5, P6 ;  /* 0x000000ff0500720c */ /* 0x000fe20006fc2760 */
[----:B------:R-:W5:Y:S01]  /*0270*/  @P0 LDG.E R8, desc[UR16][R10.64] ;  /* 0x000000100a080981 */ /* 0x000f62000c1e1900 */
[----:B------:R-:W-:Y:S02]  /*0280*/  IADD3 R12, P1, PT, R7, R4, RZ ;  /* 0x00000004070c7210 */ /* 0x000fe40007f3e0ff */
[----:B------:R-:W-:Y:S01]  /*0290*/  ISETP.NE.U32.AND P2, PT, R4, RZ, PT ;  /* 0x000000ff0400720c */ /* 0x000fe20003f45070 */
[----:B------:R1:W5:Y:S01]  /*02a0*/  @P4 LDG.E R9, desc[UR16][R10.64+0x4] ;  /* 0x000004100a094981 */ /* 0x000362000c1e1900 */
[----:B------:R-:W-:Y:S01]  /*02b0*/  ISETP.NE.U32.AND P3, PT, RZ, UR4, PT ;  /* 0x00000004ff007c0c */ /* 0x000fe2000bf65070 */
[----:B------:R-:W-:Y:S01]  /*02c0*/  IMAD.X R13, R6, 0x1, R5, P1 ;  /* 0x00000001060d7824 */ /* 0x000fe200008e0605 */
[----:B------:R-:W-:Y:S01]  /*02d0*/  ISETP.NE.AND.EX P2, PT, R5, RZ, PT, P2 ;  /* 0x000000ff0500720c */ /* 0x000fe20003f45320 */
[----:B------:R-:W2:Y:S01]  /*02e0*/  S2R R27, SR_CTAID.X ;  /* 0x00000000001b7919 */ /* 0x000ea20000002500 */
[----:B------:R-:W-:-:S03]  /*02f0*/  ISETP.NE.AND.EX P3, PT, RZ, UR5, PT, P3 ;  /* 0x00000005ff007c0c */ /* 0x000fc6000bf65330 */
[----:B------:R3:W5:Y:S10]  /*0300*/  @!P6 LDG.E R3, desc[UR16][R12.64] ;  /* 0x000000100c03e981 */ /* 0x000774000c1e1900 */
[----:B------:R-:W-:-:S04]  /*0310*/  @P3 IADD3 R4, P0, PT, R7, UR4, RZ ;  /* 0x0000000407043c10 */ /* 0x000fc8000ff1e0ff */
[----:B------:R-:W-:Y:S01]  /*0320*/  @P3 IADD3.X R5, PT, PT, R6, UR5, RZ, P0, !PT ;  /* 0x0000000506053c10 */ /* 0x000fe200087fe4ff */
[----:B-1----:R-:W1:Y:S01]  /*0330*/  @!P2 LDC R11, c[0x0][0x438] ;  /* 0x00010e00ff0bab82 */ /* 0x002e620000000800 */
[----:B------:R-:W-:Y:S07]  /*0340*/  @!P2 BRA `(.L_x_2235) ;  /* 0x00000000000ca947 */ /* 0x000fee0003800000 */
[----:B------:R-:W1:Y:S02]  /*0350*/  @P5 LDG.E R0, desc[UR16][R12.64+0x4] ;  /* 0x000004100c005981 */ /* 0x000e64000c1e1900 */
[----:B-1---5:R-:W-:-:S06]  /*0360*/  @P5 IADD3 R11, PT, PT, R0, -R3, RZ ;  /* 0x80000003000b5210 */ /* 0x022fcc0007ffe0ff */
[----:B------:R4:W5:Y:S02]  /*0370*/  @!P5 LDG.E R11, desc[UR16][R12.64] ;  /* 0x000000100c0bd981 */ /* 0x000964000c1e1900 */
.L_x_2235:
[----:B------:R-:W3:Y:S01]  /*0380*/  LDCU.64 UR4, c[0x0][0x478] ;  /* 0x00008f00ff0477ac */ /* 0x000ee20008000a00 */
[----:B------:R-:W-:-:S06]  /*0390*/  IMAD.MOV.U32 R0, RZ, RZ, RZ ;  /* 0x000000ffff007224 */ /* 0x000fcc00078e00ff */
[----:B------:R1:W5:Y:S01]  /*03a0*/  @P3 LDG.E R0, desc[UR16][R4.64] ;  /* 0x0000001004003981 */ /* 0x000362000c1e1900 */
[----:B---3--:R-:W-:-:S04]  /*03b0*/  ISETP.NE.U32.AND P0, PT, RZ, UR4, PT ;  /* 0x00000004ff007c0c */ /* 0x008fc8000bf05070 */
[----:B------:R-:W-:-:S13]  /*03c0*/  ISETP.NE.AND.EX P0, PT, RZ, UR5, PT, P0 ;  /* 0x00000005ff007c0c */ /* 0x000fda000bf05300 */
[----:B----4-:R-:W-:-:S04]  /*03d0*/  @P0 IADD3 R12, P1, PT, R7, UR4, RZ ;  /* 0x00000004070c0c10 */ /* 0x010fc8000ff3e0ff */
[----:B------:R-:W-:-:S05]  /*03e0*/  @P0 IADD3.X R13, PT, PT, R6, UR5, RZ, P1, !PT ;  /* 0x00000005060d0c10 */ /* 0x000fca0008ffe4ff */
[----:B------:R3:W5:Y:S01]  /*03f0*/  @P0 LDG.E R129, desc[UR16][R12.64] ;  /* 0x000000100c810981 */ /* 0x000762000c1e1900 */
[----:B------:R-:W4:Y:S01]  /*0400*/  @!P4 LDC R131, c[0x0][0x434] ;  /* 0x00010d00ff83cb82 */ /* 0x000f220000000800 */
[----:B--2---:R-:W-:Y:S02]  /*0410*/  IMAD.SHL.U32 R172, R27, 0x40, RZ ;  /* 0x000000401bac7824 */ /* 0x004fe400078e00ff */
[----:B-----5:R-:W-:-:S05]  /*0420*/  @P4 IMAD.IADD R131, R9, 0x1, -R8 ;  /* 0x0000000109834824 */ /* 0x020fca00078e0a08 */
[----:B----4-:R-:W-:-:S13]  /*0430*/  ISETP.GT.AND P1, PT, R131, R172, PT ;  /* 0x000000ac8300720c */ /* 0x010fda0003f24270 */
[----:B-1-3--:R-:W-:Y:S05]  /*0440*/  @!P1 EXIT ;  /* 0x000000000000994d */ /* 0x00afea0003800000 */
[----:B------:R-:W1:Y:S01]  /*0450*/  LDC R9, c[0x0][0x374] ;  /* 0x0000dd00ff097b82 */ /* 0x000e620000000800 */
[----:B------:R-:W2:Y:S01]  /*0460*/  LDCU UR14, c[0x0][0x508] ;  /* 0x0000a100ff0e77ac */ /* 0x000ea20008000800 */
[----:B------:R-:W-:Y:S01]  /*0470*/  @P0 IMAD.IADD R129, R129, 0x1, -R0 ;  /* 0x0000000181810824 */ /* 0x000fe200078e0a00 */
[----:B------:R-:W3:Y:S05]  /*0480*/  S2R R168, SR_TID.X ;  /* 0x0000000000a87919 */ /* 0x000eea0000002100 */
[----:B------:R-:W4:Y:S01]  /*0490*/  LDC R13, c[0x0][0x438] ;  /* 0x00010e00ff0d7b82 */ /* 0x000f220000000800 */
[-C--:B-1----:R-:W-:Y:S02]  /*04a0*/  IABS R12, R9.reuse ;  /* 0x00000009000c7213 */ /* 0x082fe40000000000 */
[----:B------:R-:W-:-:S02]  /*04b0*/  IABS R15, R9 ;  /* 0x00000009000f7213 */ /* 0x000fc40000000000 */
[----:B------:R-:W1:Y:S03]  /*04c0*/  I2F.RP R10, R12 ;  /* 0x0000000c000a7306 */ /* 0x000e660000209400 */
[----:B------:R-:W-:Y:S02]  /*04d0*/  IMAD.MOV R15, RZ, RZ, -R15 ;  /* 0x000000ffff0f7224 */ /* 0x000fe400078e0a0f */
[----:B----4-:R-:W-:-:S05]  /*04e0*/  VIADD R13, R13, 0x7f ;  /* 0x0000007f0d0d7836 */ /* 0x010fca0000000000 */
[----:B------:R-:W-:-:S04]  /*04f0*/  SHF.R.S32.HI R14, RZ, 0x1f, R13 ;  /* 0x0000001fff0e7819 */ /* 0x000fc8000001140d */
[----:B------:R-:W-:Y:S01]  /*0500*/  LEA.HI R14, R14, R13, RZ, 0x7 ;  /* 0x0000000d0e0e7211 */ /* 0x000fe200078f38ff */
[----:B-1----:R-:W1:Y:S03]  /*0510*/  MUFU.RCP R4, R10 ;  /* 0x0000000a00047308 */ /* 0x002e660000001000 */
[----:B------:R-:W-:-:S05]  /*0520*/  LEA.HI.SX32 R14, R14, R9, 0x19 ;  /* 0x000000090e0e7211 */ /* 0x000fca00078fcaff */
[----:B------:R-:W-:Y:S02]  /*0530*/  VIADD R14, R14, 0xffffffff ;  /* 0xffffffff0e0e7836 */ /* 0x000fe40000000000 */
[----:B-1----:R-:W-:-:S04]  /*0540*/  VIADD R4, R4, 0xffffffe ;  /* 0x0ffffffe04047836 */ /* 0x002fc80000000000 */
[----:B------:R-:W1:Y:S02]  /*0550*/  F2I.FTZ.U32.TRUNC.NTZ R5, R4 ;  /* 0x0000000400057305 */ /* 0x000e64000021f000 */
[--C-:B-1----:R-:W-:Y:S02]  /*0560*/  IMAD.MOV R13, RZ, RZ, -R5.reuse ;  /* 0x000000ffff0d7224 */ /* 0x102fe400078e0a05 */
[----:B------:R-:W-:Y:S02]  /*0570*/  IMAD.MOV.U32 R4, RZ, RZ, RZ ;  /* 0x000000ffff047224 */ /* 0x000fe400078e00ff */
[----:B------:R-:W-:Y:S01]  /*0580*/  IMAD R10, R13, R12, RZ ;  /* 0x0000000c0d0a7224 */ /* 0x000fe200078e02ff */
[----:B------:R-:W-:Y:S02]  /*0590*/  IABS R13, R14 ;  /* 0x0000000e000d7213 */ /* 0x000fe40000000000 */
[----:B------:R-:W-:Y:S01]  /*05a0*/  LOP3.LUT R14, R14, R9, RZ, 0x3c, !PT ;  /* 0x000000090e0e7212 */ /* 0x000fe200078e3cff */
[----:B------:R-:W-:-:S02]  /*05b0*/  IMAD.HI.U32 R10, R5, R10, R4 ;  /* 0x0000000a050a7227 */ /* 0x000fc400078e0004 */
[----:B------:R-:W1:Y:S01]  /*05c0*/  @!P0 LDC.64 R4, c[0x0][0x488] ;  /* 0x00012200ff048b82 */ /* 0x000e620000000a00 */
[----:B------:R-:W-:-:S03]  /*05d0*/  ISETP.GE.AND P1, PT, R14, RZ, PT ;  /* 0x000000ff0e00720c */ /* 0x000fc60003f26270 */
[----:B------:R-:W-:-:S04]  /*05e0*/  IMAD.HI.U32 R10, R10, R13, RZ ;  /* 0x0000000d0a0a7227 */ /* 0x000fc800078e00ff */
[----:B------:R-:W-:Y:S02]  /*05f0*/  IMAD R15, R10, R15, R13 ;  /* 0x0000000f0a0f7224 */ /* 0x000fe400078e020d */
[----:B------:R-:W4:Y:S03]  /*0600*/  @!P0 LDC R13, c[0x0][0x43c] ;  /* 0x00010f00ff0d8b82 */ /* 0x000f260000000800 */
[----:B------:R-:W-:Y:S02]  /*0610*/  ISETP.GT.U32.AND P2, PT, R12, R15, PT ;  /* 0x0000000f0c00720c */ /* 0x000fe40003f44070 */
[----:B-1----:R-:W-:Y:S02]  /*0620*/  @!P0 ISETP.NE.U32.AND P3, PT, R4, RZ, PT ;  /* 0x000000ff0400820c */ /* 0x002fe40003f65070 */
[----:B------:R-:W1:Y:S09]  /*0630*/  S2R R4, SR_CTAID.Y ;  /* 0x0000000000047919 */ /* 0x000e720000002600 */
[----:B------:R-:W-:Y:S01]  /*0640*/  @!P2 IMAD.IADD R15, R15, 0x1, -R12 ;  /* 0x000000010f0fa824 */ /* 0x000fe200078e0a0c */
[----:B------:R-:W-:Y:S01]  /*0650*/  @!P0 ISETP.NE.AND.EX P3, PT, R5, RZ, PT, P3 ;  /* 0x000000ff0500820c */ /* 0x000fe20003f65330 */
[----:B------:R-:W-:Y:S01]  /*0660*/  @!P2 VIADD R10, R10, 0x1 ;  /* 0x000000010a0aa836 */ /* 0x000fe20000000000 */
[----:B------:R-:W-:-:S02]  /*0670*/  ISETP.NE.AND P2, PT, R9, RZ, PT ;  /* 0x000000ff0900720c */ /* 0x000fc40003f45270 */
[----:B------:R-:W-:Y:S01]  /*0680*/  ISETP.GE.U32.AND P4, PT, R15, R12, PT ;  /* 0x0000000c0f00720c */ /* 0x000fe20003f86070 */
[----:B------:R-:W-:Y:S01]  /*0690*/  VIADD R12, R27, 0x1 ;  /* 0x000000011b0c7836 */ /* 0x000fe20000000000 */
[----:B----4-:R-:W-:-:S03]  /*06a0*/  @!P0 SEL R13, R13, RZ, P3 ;  /* 0x000000ff0d0d8207 */ /* 0x010fc60001800000 */
[----:B------:R-:W-:Y:S01]  /*06b0*/  IMAD R5, R12, 0x40, -R131 ;  /* 0x000000400c057824 */ /* 0x000fe200078e0a83 */
[----:B------:R-:W-:-:S05]  /*06c0*/  @!P0 IADD3 R129, PT, PT, R13, R11, -R0 ;  /* 0x0000000b0d818210 */ /* 0x000fca0007ffe800 */
[----:B------:R-:W-:Y:S02]  /*06d0*/  VIADD R12, R129, 0x7f ;  /* 0x0000007f810c7836 */ /* 0x000fe40000000000 */
[----:B------:R-:W-:-:S03]  /*06e0*/  @P4 VIADD R10, R10, 0x1 ;  /* 0x000000010a0a4836 */ /* 0x000fc60000000000 */
[----:B--2---:R-:W-:Y:S01]  /*06f0*/  IADD3 R5, PT, PT, R12, UR14, R5 ;  /* 0x0000000e0c057c10 */ /* 0x004fe2000fffe005 */
[----:B------:R-:W-:Y:S01]  /*0700*/  @!P1 IMAD.MOV R10, RZ, RZ, -R10 ;  /* 0x000000ffff0a9224 */ /* 0x000fe200078e0a0a */
[----:B------:R-:W-:Y:S02]  /*0710*/  SHF.R.S32.HI R11, RZ, 0x1f, R12 ;  /* 0x0000001fff0b7819 */ /* 0x000fe4000001140c */
[----:B------:R-:W-:Y:S02]  /*0720*/  @!P2 LOP3.LUT R10, RZ, R9, RZ, 0x33, !PT ;  /* 0x00000009ff0aa212 */ /* 0x000fe400078e33ff */
[----:B------:R-:W-:Y:S02]  /*0730*/  SHF.R.S32.HI R14, RZ, 0x1f, R5 ;  /* 0x0000001fff0e7819 */ /* 0x000fe40000011405 */
[----:B------:R-:W-:Y:S01]  /*0740*/  LEA.HI R11, R11, R12, RZ, 0x7 ;  /* 0x0000000c0b0b7211 */ /* 0x000fe200078f38ff */
[----:B-1----:R-:W-:Y:S01]  /*0750*/  IMAD R163, R10, R4, RZ ;  /* 0x000000040aa37224 */ /* 0x002fe200078e02ff */
[----:B------:R-:W-:Y:S01]  /*0760*/  LEA.HI R14, R14, R5, RZ, 0x7 ;  /* 0x000000050e0e7211 */ /* 0x000fe200078f38ff */
[----:B------:R-:W-:Y:S01]  /*0770*/  IMAD.MOV R5, RZ, RZ, -R173 ;  /* 0x000000ffff057224 */ /* 0x000fe200078e0aad */
[----:B------:R-:W-:-:S02]  /*0780*/  SHF.R.S32.HI R11, RZ, 0x7, R11 ;  /* 0x00000007ff0b7819 */ /* 0x000fc4000001140b */
[----:B------:R-:W-:Y:S01]  /*0790*/  SHF.R.S32.HI R14, RZ, 0x7, R14 ;  /* 0x00000007ff0e7819 */ /* 0x000fe2000001140e */
[----:B------:R-:W-:Y:S01]  /*07a0*/  IMAD R171, R2, R5, R171 ;  /* 0x0000000502ab7224 */ /* 0x000fe200078e02ab */
[----:B------:R-:W-:-:S04]  /*07b0*/  VIADDMNMX R11, R163, R10, R11, PT ;  /* 0x0000000aa30b7246 */ /* 0x000fc8000380010b */
[----:B------:R-:W-:-:S04]  /*07c0*/  VIMNMX R138, PT, PT, R11, R14, PT ;  /* 0x0000000e0b8a7248 */ /* 0x000fc80003fe0100 */
[----:B------:R-:W-:-:S13]  /*07d0*/  ISETP.GE.AND P0, PT, R163, R138, PT ;  /* 0x0000008aa300720c */ /* 0x000fda0003f06270 */
[----:B---3--:R-:W-:Y:S05]  /*07e0*/  @!P0 BRA `(.L_x_2236) ;  /* 0x0000000000dc8947 */ /* 0x008fea0003800000 */
[----:B------:R-:W1:Y:S01]  /*07f0*/  LDC.64 R6, c[0x0][0x430] ;  /* 0x00010c00ff067b82 */ /* 0x000e620000000a00 */
[----:B------:R-:W2:Y:S01]  /*0800*/  LDCU UR4, c[0x0][0x44c] ;  /* 0x00008980ff0477ac */ /* 0x000ea20008000800 */
[C---:B------:R-:W-:Y:S01]  /*0810*/  IMAD.SHL.U32 R3, R168.reuse, 0x4, RZ ;  /* 0x00000004a8037824 */ /* 0x040fe200078e00ff */
[----:B------:R-:W-:Y:S01]  /*0820*/  SHF.R.U32.HI R0, RZ, 0x3, R168 ;  /* 0x00000003ff007819 */ /* 0x000fe200000116a8 */
[----:B------:R-:W-:Y:S01]  /*0830*/  IMAD.IADD R131, R131, 0x1, -R172 ;  /* 0x0000000183837824 */ /* 0x000fe200078e0aac */
[----:B------:R-:W3:Y:S01]  /*0840*/  LDCU.64 UR6, c[0x0][0x3f8] ;  /* 0x00007f00ff0677ac */ /* 0x000ee20008000a00 */
[----:B------:R-:W-:Y:S02]  /*0850*/  LOP3.LUT P6, R168, R168, 0x7, RZ, 0xc0, !PT ;  /* 0x00000007a8a87812 */ /* 0x000fe400078cc0ff */
[----:B------:R-:W-:Y:S02]  /*0860*/  LOP3.LUT R3, R3, 0x1c, RZ, 0xc0, !PT ;  /* 0x0000001c03037812 */ /* 0x000fe400078ec0ff */
[----:B------:R-:W-:-:S02]  /*0870*/  ISETP.GE.AND P1, PT, R0, R131, PT ;  /* 0x000000830000720c */ /* 0x000fc40003f26270 */
[CC--:B------:R-:W-:Y:S01]  /*0880*/  ISETP.GE.OR P6, PT, R0.reuse, R131.reuse, P6 ;  /* 0x000000830000720c */ /* 0x0c0fe200037c6670 */
[----:B------:R-:W-:Y:S02]  /*0890*/  IMAD R3, R0, 0x60, R3 ;  /* 0x0000006000037824 */ /* 0x000fe400078e0203 */
[----:B-1----:R-:W-:Y:S02]  /*08a0*/  IMAD R6, R4, R6, R173 ;  /* 0x0000000604067224 */ /* 0x002fe400078e02ad */
[----:B------:R-:W-:Y:S02]  /*08b0*/  VIADD R4, R0, 0x20 ;  /* 0x0000002000047836 */ /* 0x000fe40000000000 */
[----:B------:R-:W-:Y:S02]  /*08c0*/  IMAD R2, R6, R2, R171 ;  /* 0x0000000206027224 */ /* 0x000fe400078e02ab */
[----:B------:R-:W-:Y:S01]  /*08d0*/  VIADD R6, R0, 0x10 ;  /* 0x0000001000067836 */ /* 0x000fe20000000000 */
[----:B------:R-:W-:Y:S01]  /*08e0*/  ISETP.GE.AND P2, PT, R4, R131, PT ;  /* 0x000000830400720c */ /* 0x000fe20003f46270 */
[----:B------:R-:W-:-:S02]  /*08f0*/  IMAD R7, R2, R7, R172 ;  /* 0x0000000702077224 */ /* 0x000fc400078e02ac */
[----:B------:R-:W-:Y:S01]  /*0900*/  @!P6 IMAD.MOV.U32 R11, RZ, RZ, -0x800000 ;  /* 0xff800000ff0be424 */ /* 0x000fe200078e00ff */
[----:B------:R-:W-:Y:S01]  /*0910*/  ISETP.GE.AND P3, PT, R6, R131, PT ;  /* 0x000000830600720c */ /* 0x000fe20003f66270 */
[----:B--2---:R-:W-:Y:S01]  /*0920*/  IMAD R2, R7, UR4, RZ ;  /* 0x0000000407027c24 */ /* 0x004fe2000f8e02ff */
[----:B------:R-:W1:Y:S01]  /*0930*/  LDCU.64 UR4, c[0x0][0x428] ;  /* 0x00008500ff0477ac */ /* 0x000e620008000a00 */
[C---:B------:R-:W-:Y:S02]  /*0940*/  ISETP.NE.OR P4, PT, R168.reuse, RZ, P2 ;  /* 0x000000ffa800720c */ /* 0x040fe40001785670 */
[----:B------:R-:W-:Y:S02]  /*0950*/  ISETP.NE.OR P5, PT, R168, RZ, P3 ;  /* 0x000000ffa800720c */ /* 0x000fe40001fa5670 */
[----:B------:R-:W-:-:S04]  /*0960*/  IADD3 R3, P0, PT, R2, R3, RZ ;  /* 0x0000000302037210 */ /* 0x000fc80007f1e0ff */
[----:B------:R-:W-:Y:S02]  /*0970*/  LEA.HI.X.SX32 R2, R2, RZ, 0x1, P0 ;  /* 0x000000ff02027211 */ /* 0x000fe400000f0eff */
[----:B---3--:R-:W-:-:S04]  /*0980*/  LEA R8, P0, R3, UR6, 0x2 ;  /* 0x0000000603087c11 */ /* 0x008fc8000f8010ff */
[----:B------:R-:W-:Y:S01]  /*0990*/  LEA.HI.X R9, R3, UR7, R2, 0x2, P0 ;  /* 0x0000000703097c11 */ /* 0x000fe200080f1402 */
[----:B------:R-:W-:Y:S01]  /*09a0*/  @!P4 IMAD.MOV.U32 R3, RZ, RZ, -0x800000 ;  /* 0xff800000ff03c424 */ /* 0x000fe200078e00ff */
[C---:B------:R-:W-:Y:S01]  /*09b0*/  IADD3 R2, P0, PT, R7.reuse, R0, RZ ;  /* 0x0000000007027210 */ /* 0x040fe20007f1e0ff */
[----:B------:R-:W-:Y:S02]  /*09c0*/  VIADD R0, R0, 0x30 ;  /* 0x0000003000007836 */ /* 0x000fe40000000000 */
[----:B------:R2:W-:Y:S01]  /*09d0*/  @!P1 STG.E.128 desc[UR16][R8.64], RZ ;  /* 0x000000ff08009986 */ /* 0x0005e2000c101d10 */
[----:B------:R-:W-:Y:S02]  /*09e0*/  LEA.HI.X.SX32 R7, R7, RZ, 0x1, P0 ;  /* 0x000000ff07077211 */ /* 0x000fe400000f0eff */
[C---:B-1----:R-:W-:Y:S01]  /*09f0*/  LEA R4, P0, R2.reuse, UR4, 0x2 ;  /* 0x0000000402047c11 */ /* 0x042fe2000f8010ff */
[----:B------:R2:W-:Y:S03]  /*0a00*/  @!P1 STG.E.128 desc[UR16][R8.64+0x80], RZ ;  /* 0x000080ff08009986 */ /* 0x0005e6000c101d10 */
[----:B------:R-:W-:Y:S01]  /*0a10*/  LEA.HI.X R5, R2, UR5, R7, 0x2, P0 ;  /* 0x0000000502057c11 */ /* 0x000fe200080f1407 */
[----:B------:R2:W-:Y:S01]  /*0a20*/  @!P1 STG.E.128 desc[UR16][R8.64+0x100], RZ ;  /* 0x000100ff08009986 */ /* 0x0005e2000c101d10 */
[----:B------:R-:W-:Y:S01]  /*0a30*/  ISETP.GE.AND P1, PT, R0, R131, PT ;  /* 0x000000830000720c */ /* 0x000fe20003f26270 */
[----:B------:R-:W-:-:S02]  /*0a40*/  @!P5 IMAD.MOV.U32 R7, RZ, RZ, -0x800000 ;  /* 0xff800000ff07d424 */ /* 0x000fc400078e00ff */
[----:B------:R2:W-:Y:S04]  /*0a50*/  @!P3 STG.E.128 desc[UR16][R8.64+0x1800], RZ ;  /* 0x001800ff0800b986 */ /* 0x0005e8000c101d10 */
[----:B------:R2:W-:Y:S04]  /*0a60*/  @!P3 STG.E.128 desc[UR16][R8.64+0x1880], RZ ;  /* 0x001880ff0800b986 */ /* 0x0005e8000c101d10 */
[----:B------:R2:W-:Y:S04]  /*0a70*/  @!P3 STG.E.128 desc[UR16][R8.64+0x1900], RZ ;  /* 0x001900ff0800b986 */ /* 0x0005e8000c101d10 */
[----:B------:R2:W-:Y:S04]  /*0a80*/  @!P1 STG.E.128 desc[UR16][R8.64+0x4800], RZ ;  /* 0x004800ff08009986 */ /* 0x0005e8000c101d10 */
[----:B------:R2:W-:Y:S04]  /*0a90*/  @!P1 STG.E.128 desc[UR16][R8.64+0x4880], RZ ;  /* 0x004880ff08009986 */ /* 0x0005e8000c101d10 */
[----:B------:R2:W-:Y:S01]  /*0aa0*/  @!P1 STG.E.128 desc[UR16][R8.64+0x4900], RZ ;  /* 0x004900ff08009986 */ /* 0x0005e2000c101d10 */
[----:B------:R-:W-:-:S03]  /*0ab0*/  ISETP.NE.OR P1, PT, R168, RZ, P1 ;  /* 0x000000ffa800720c */ /* 0x000fc60000f25670 */
[----:B------:R2:W-:Y:S04]  /*0ac0*/  @!P2 STG.E.128 desc[UR16][R8.64+0x3000], RZ ;  /* 0x003000ff0800a986 */ /* 0x0005e8000c101d10 */
[----:B------:R2:W-:Y:S04]  /*0ad0*/  @!P2 STG.E.128 desc[UR16][R8.64+0x3080], RZ ;  /* 0x003080ff0800a986 */ /* 0x0005e8000c101d10 */
[----:B------:R2:W-:Y:S04]  /*0ae0*/  @!P2 STG.E.128 desc[UR16][R8.64+0x3100], RZ ;  /* 0x003100ff0800a986 */ /* 0x0005e8000c101d10 */
[----:B------:R2:W-:Y:S04]  /*0af0*/  @!P5 STG.E desc[UR16][R4.64+0x40], R7 ;  /* 0x000040070400d986 */ /* 0x0005e8000c101910 */
[----:B------:R2:W-:Y:S04]  /*0b00*/  @!P4 STG.E desc[UR16][R4.64+0x80], R3 ;  /* 0x000080030400c986 */ /* 0x0005e8000c101910 */
[----:B------:R2:W-:Y:S01]  /*0b10*/  @!P6 STG.E desc[UR16][R4.64], R11 ;  /* 0x0000000b0400e986 */ /* 0x0005e2000c101910 */
[----:B------:R-:W-:Y:S05]  /*0b20*/  @P1 EXIT ;  /* 0x000000000000194d */ /* 0x000fea0003800000 */
[----:B--2---:R-:W-:-:S05]  /*0b30*/  MOV R3, 0xff800000 ;  /* 0xff80000000037802 */ /* 0x004fca0000000f00 */
[----:B------:R-:W-:Y:S01]  /*0b40*/  STG.E desc[UR16][R4.64+0xc0], R3 ;  /* 0x0000c00304007986 */ /* 0x000fe2000c101910 */
[----:B------:R-:W-:Y:S05]  /*0b50*/  EXIT ;  /* 0x000000000000794d */ /* 0x000fea0003800000 */
.L_x_2236:
[----:B------:R-:W1:Y:S01]  /*0b60*/  LDCU.64 UR4, c[0x0][0x4d8] ;  /* 0x00009b00ff0477ac */ /* 0x000e620008000a00 */
[----:B------:R-:W-:Y:S01]  /*0b70*/  MOV R2, R173 ;  /* 0x000000ad00027202 */ /* 0x000fe20000000f00 */
[----:B-1----:R-:W-:-:S04]  /*0b80*/  UISETP.NE.U32.AND UP0, UPT, UR4, URZ, UPT ;  /* 0x000000ff0400728c */ /* 0x002fc8000bf05070 */
[----:B------:R-:W-:-:S09]  /*0b90*/  UISETP.NE.AND.EX UP0, UPT, UR5, URZ, UPT, UP0 ;  /* 0x000000ff0500728c */ /* 0x000fd2000bf05300 */
[----:B------:R-:W-:Y:S05]  /*0ba0*/  BRA.U !UP0, `(.L_x_2237) ;  /* 0x00000001080c7547 */ /* 0x000fea000b800000 */
[----:B------:R-:W-:-:S04]  /*0bb0*/  IADD3 R4, P0, PT, R7, UR4, RZ ;  /* 0x0000000407047c10 */ /* 0x000fc8000ff1e0ff */
[----:B------:R-:W-:-:S05]  /*0bc0*/  IADD3.X R5, PT, PT, R6, UR5, RZ, P0, !PT ;  /* 0x0000000506057c10 */ /* 0x000fca00087fe4ff */
[----:B------:R1:W5:Y:S04]  /*0bd0*/  LDG.E R2, desc[UR16][R4.64] ;  /* 0x0000001004027981 */ /* 0x000368000c1e1900 */
.L_x_2237:
[----:B------:R-:W2:Y:S02]  /*0be0*/  LDCU.64 UR8, c[0x0][0x4e0] ;  /* 0x00009c00ff0877ac */ /* 0x000ea40008000a00 */
[----:B--2---:R-:W-:-:S04]  /*0bf0*/  UISETP.NE.U32.AND UP1, UPT, UR8, URZ, UPT ;  /* 0x000000ff0800728c */ /* 0x004fc8000bf25070 */
[----:B------:R-:W-:-:S09]  /*0c00*/  UISETP.NE.AND.EX UP1, UPT, UR9, URZ, UPT, UP1 ;  /* 0x000000ff0900728c */ /* 0x000fd2000bf25310 */
        /* <DEDUP_REMOVED lines=13> */
[----:B-1----:R-:W-:Y:S01]  /*0ce0*/  IADD3 R3, PT, PT, RZ, -R11, RZ ;  /* 0x8000000bff037210 */ /* 0x002fe20007ffe0ff */
[----:B------:R-:W-:-:S04]  /*0cf0*/  IMAD.MOV.U32 R10, RZ, RZ, RZ ;  /* 0x000000ffff0a7224 */ /* 0x000fc800078e00ff */
[----:B------:R-:W-:-:S04]  /*0d00*/  IMAD R3, R3, R4, RZ ;  /* 0x0000000403037224 */ /* 0x000fc800078e02ff */
[----:B------:R-:W-:-:S06]  /*0d10*/  IMAD.HI.U32 R3, R11, R3, R10 ;  /* 0x000000030b037227 */ /* 0x000fcc00078e000a */
[----:B------:R-:W-:-:S05]  /*0d20*/  IMAD.HI.U32 R3, R3, R2, RZ ;  /* 0x0000000203037227 */ /* 0x000fca00078e00ff */
[----:B------:R-:W-:-:S05]  /*0d30*/  IADD3 R5, PT, PT, -R3, RZ, RZ ;  /* 0x000000ff03057210 */ /* 0x000fca0007ffe1ff */
[----:B------:R-:W-:Y:S01]  /*0d40*/  IMAD R5, R4, R5, R2 ;  /* 0x0000000504057224 */ /* 0x000fe200078e0202 */
[----:B------:R-:W-:-:S04]  /*0d50*/  LOP3.LUT R2, R0, R7, RZ, 0x3c, !PT ;  /* 0x0000000700027212 */ /* 0x000fc800078e3cff */
[----:B------:R-:W-:Y:S02]  /*0d60*/  ISETP.GT.U32.AND P2, PT, R4, R5, PT ;  /* 0x000000050400720c */ /* 0x000fe40003f44070 */
[----:B------:R-:W-:Y:S02]  /*0d70*/  ISETP.GE.AND P1, PT, R2, RZ, PT ;  /* 0x000000ff0200720c */ /* 0x000fe40003f26270 */
[----:B------:R-:W1:Y:S09]  /*0d80*/  LDC R2, c[0x0][0x3e8] ;  /* 0x0000fa00ff027b82 */ /* 0x000e720000000800 */
[----:B------:R-:W-:Y:S01]  /*0d90*/  @!P2 IMAD.IADD R5, R5, 0x1, -R4 ;  /* 0x000000010505a824 */ /* 0x000fe200078e0a04 */
[----:B------:R-:W-:-:S02]  /*0da0*/  @!P2 IADD3 R3, PT, PT, R3, 0x1, RZ ;  /* 0x000000010303a810 */ /* 0x000fc40007ffe0ff */
[----:B------:R-:W-:Y:S02]  /*0db0*/  ISETP.NE.AND P2, PT, R7, RZ, PT ;  /* 0x000000ff0700720c */ /* 0x000fe40003f45270 */
[----:B------:R-:W-:Y:S01]  /*0dc0*/  ISETP.GE.U32.AND P0, PT, R5, R4, PT ;  /* 0x000000040500720c */ /* 0x000fe20003f06070 */
[----:B--2---:R-:W-:-:S04]  /*0dd0*/  IMAD.WIDE.U32 R4, R173, UR4, RZ ;  /* 0x00000004ad047c25 */ /* 0x004fc8000f8e00ff */
[----:B------:R-:W-:Y:S01]  /*0de0*/  IMAD R175, R173, UR5, R5 ;  /* 0x00000005adaf7c24 */ /* 0x000fe2000f8e0205 */
[----:B------:R-:W2:Y:S07]  /*0df0*/  LDCU.64 UR4, c[0x0][0x3a8] ;  /* 0x00007500ff0477ac */ /* 0x000eae0008000a00 */
[----:B------:R-:W-:Y:S01]  /*0e00*/  @P0 VIADD R3, R3, 0x1 ;  /* 0x0000000103030836 */ /* 0x000fe20000000000 */
[----:B------:R-:W-:-:S04]  /*0e10*/  LEA R174, P0, R4, UR8, 0x2 ;  /* 0x0000000804ae7c11 */ /* 0x000fc8000f8010ff */
[----:B------:R-:W-:Y:S02]  /*0e20*/  @!P1 IADD3 R3, PT, PT, -R3, RZ, RZ ;  /* 0x000000ff03039210 */ /* 0x000fe40007ffe1ff */
[----:B------:R-:W-:Y:S02]  /*0e30*/  LEA.HI.X R175, R4, UR9, R175, 0x2, P0 ;  /* 0x0000000904af7c11 */ /* 0x000fe400080f14af */
[----:B------:R-:W-:-:S05]  /*0e40*/  @!P2 LOP3.LUT R3, RZ, R7, RZ, 0x33, !PT ;  /* 0x00000007ff03a212 */ /* 0x000fca00078e33ff */
[----:B------:R-:W-:-:S05]  /*0e50*/  IMAD.WIDE R14, R3, 0x4, R174 ;  /* 0x00000004030e7825 */ /* 0x000fca00078e02ae */
[----:B------:R-:W2:Y:S01]  /*0e60*/  LDG.E R6, desc[UR16][R14.64] ;  /* 0x000000100e067981 */ /* 0x000ea2000c1e1900 */
[----:B-1----:R-:W-:Y:S01]  /*0e70*/  IABS R5, R2 ;  /* 0x0000000200057213 */ /* 0x002fe20000000000 */
[----:B------:R-:W-:Y:S01]  /*0e80*/  IMAD.MOV R3, RZ, RZ, -R3 ;  /* 0x000000ffff037224 */ /* 0x000fe200078e0a03 */
[----:B---3--:R-:W-:Y:S01]  /*0e90*/  MOV R124, UR10 ;  /* 0x0000000a007c7c02 */ /* 0x008fe20008000f00 */
[----:B----4-:R-:W-:Y:S01]  /*0ea0*/  IMAD.U32 R136, RZ, RZ, UR12 ;  /* 0x0000000cff887e24 */ /* 0x010fe2000f8e00ff */
[----:B------:R-:W1:Y:S01]  /*0eb0*/  I2F.RP R12, R5 ;  /* 0x00000005000c7306 */ /* 0x000e620000209400 */
[----:B------:R-:W-:Y:S01]  /*0ec0*/  IMAD R0, R7, R3, R0 ;  /* 0x0000000307007224 */ /* 0x000fe200078e0200 */
[----:B------:R-:W-:Y:S01]  /*0ed0*/  MOV R125, UR11 ;  /* 0x0000000b007d7c02 */ /* 0x000fe20008000f00 */
[----:B------:R-:W-:-:S03]  /*0ee0*/  IMAD.U32 R137, RZ, RZ, UR13 ;  /* 0x0000000dff897e24 */ /* 0x000fc6000f8e00ff */
[----:B------:R-:W-:Y:S02]  /*0ef0*/  SHF.R.S32.HI R3, RZ, 0x1f, R0 ;  /* 0x0000001fff037819 */ /* 0x000fe40000011400 */
[----:B-1----:R-:W1:Y:S02]  /*0f00*/  MUFU.RCP R11, R12 ;  /* 0x0000000c000b7308 */ /* 0x002e640000001000 */
[----:B-1----:R-:W-:-:S06]  /*0f10*/  IADD3 R11, PT, PT, R11, 0xffffffe, RZ ;  /* 0x0ffffffe0b0b7810 */ /* 0x002fcc0007ffe0ff */
[----:B------:R-:W1:Y:S02]  /*0f20*/  F2I.FTZ.U32.TRUNC.NTZ R11, R11 ;  /* 0x0000000b000b7305 */ /* 0x000e64000021f000 */
[----:B-1----:R-:W-:-:S04]  /*0f30*/  IMAD.MOV R4, RZ, RZ, -R11 ;  /* 0x000000ffff047224 */ /* 0x002fc800078e0a0b */
[----:B------:R-:W-:Y:S01]  /*0f40*/  IMAD R9, R4, R5, RZ ;  /* 0x0000000504097224 */ /* 0x000fe200078e02ff */
[----:B------:R-:W-:-:S03]  /*0f50*/  IABS R4, R171 ;  /* 0x000000ab00047213 */ /* 0x000fc60000000000 */
[----:B------:R-:W-:Y:S01]  /*0f60*/  IMAD.HI.U32 R10, R11, R9, R10 ;  /* 0x000000090b0a7227 */ /* 0x000fe200078e000a */
[----:B------:R-:W-:-:S05]  /*0f70*/  MOV R9, R4 ;  /* 0x0000000400097202 */ /* 0x000fca0000000f00 */
[----:B------:R-:W-:-:S05]  /*0f80*/  IMAD.HI.U32 R4, R10, R9, RZ ;  /* 0x000000090a047227 */ /* 0x000fca00078e00ff */
[----:B------:R-:W-:-:S05]  /*0f90*/  IADD3 R10, PT, PT, -R4, RZ, RZ ;  /* 0x000000ff040a7210 */ /* 0x000fca0007ffe1ff */
[----:B------:R-:W-:Y:S01]  /*0fa0*/  IMAD R10, R5, R10, R9 ;  /* 0x0000000a050a7224 */ /* 0x000fe200078e0209 */
[----:B------:R-:W-:-:S04]  /*0fb0*/  LOP3.LUT R9, R171, R2, RZ, 0x3c, !PT ;  /* 0x00000002ab097212 */ /* 0x000fc800078e3cff */
[----:B------:R-:W-:Y:S02]  /*0fc0*/  ISETP.GT.U32.AND P1, PT, R5, R10, PT ;  /* 0x0000000a0500720c */ /* 0x000fe40003f24070 */
[----:B------:R-:W-:-:S11]  /*0fd0*/  ISETP.GE.AND P0, PT, R9, RZ, PT ;  /* 0x000000ff0900720c */ /* 0x000fd60003f06270 */
[----:B------:R-:W-:Y:S01]  /*0fe0*/  @!P1 IMAD.IADD R10, R10, 0x1, -R5 ;  /* 0x000000010a0a9824 */ /* 0x000fe200078e0a05 */
[----:B------:R-:W-:Y:S02]  /*0ff0*/  @!P1 IADD3 R4, PT, PT, R4, 0x1, RZ ;  /* 0x0000000104049810 */ /* 0x000fe40007ffe0ff */
[----:B------:R-:W-:Y:S02]  /*1000*/  ISETP.NE.AND P1, PT, R2, RZ, PT ;  /* 0x000000ff0200720c */ /* 0x000fe40003f25270 */
[----:B------:R-:W-:-:S13]  /*1010*/  ISETP.GE.U32.AND P2, PT, R10, R5, PT ;  /* 0x000000050a00720c */ /* 0x000fda0003f46070 */
[----:B------:R-:W-:-:S04]  /*1020*/  @P2 IADD3 R4, PT, PT, R4, 0x1, RZ ;  /* 0x0000000104042810 */ /* 0x000fc80007ffe0ff */
[----:B------:R-:W-:Y:S02]  /*1030*/  @!P0 IADD3 R4, PT, PT, -R4, RZ, RZ ;  /* 0x000000ff04048210 */ /* 0x000fe40007ffe1ff */
        /* <DEDUP_REMOVED lines=18> */
[----:B------:R-:W-:Y:S01]  /*1160*/  IADD3 R11, PT, PT, R11, R2, RZ ;  /* 0x000000020b0b7210 */ /* 0x000fe20007ffe0ff */
[----:B------:R-:W-:Y:S02]  /*1170*/  IMAD.IADD R7, R7, 0x1, R3 ;  /* 0x0000000107077824 */ /* 0x000fe400078e0203 */
[C---:B-1----:R-:W-:Y:S02]  /*1180*/  IMAD R3, R0.reuse, UR4, RZ ;  /* 0x0000000400037c24 */ /* 0x042fe4000f8e02ff */
[----:B------:R-:W-:Y:S02]  /*1190*/  IMAD R5, R0, UR6, RZ ;  /* 0x0000000600057c24 */ /* 0x000fe4000f8e02ff */
[----:B------:R-:W-:-:S02]  /*11a0*/  IMAD R3, R4, UR5, R3 ;  /* 0x0000000504037c24 */ /* 0x000fc4000f8e0203 */
[----:B------:R-:W-:-:S04]  /*11b0*/  IMAD.WIDE.U32 R20, R4, UR4, R10 ;  /* 0x0000000404147c25 */ /* 0x000fc8000f8e000a */
[C---:B------:R-:W-:Y:S01]  /*11c0*/  IMAD R5, R4.reuse, UR7, R5 ;  /* 0x0000000704057c24 */ /* 0x040fe2000f8e0205 */
[----:B------:R-:W-:Y:S01]  /*11d0*/  IADD3 R14, PT, PT, R21, R3, RZ ;  /* 0x00000003150e7210 */ /* 0x000fe20007ffe0ff */
[----:B------:R-:W-:-:S05]  /*11e0*/  IMAD.WIDE.U32 R12, R4, UR6, R6 ;  /* 0x00000006040c7c25 */ /* 0x000fca000f8e0006 */
[----:B------:R-:W-:Y:S01]  /*11f0*/  IADD3 R0, PT, PT, R13, R5, RZ ;  /* 0x000000050d007210 */ /* 0x000fe20007ffe0ff */
[----:B------:R-:W-:Y:S06]  /*1200*/  BRA `(.L_x_2239) ;  /* 0x0000000400647947 */ /* 0x000fec0003800000 */
.L_x_2238:
        /* <DEDUP_REMOVED lines=15> */
.L_x_2240:
[----:B------:R-:W2:Y:S01]  /*1300*/  LDC.64 R136, c[0x0][0x3b8] ;  /* 0x0000ee00ff887b82 */ /* 0x000ea20000000a00 */
[----:B-1----:R-:W-:-:S05]  /*1310*/  IADD3 R4, PT, PT, R0, R3, RZ ;  /* 0x0000000300047210 */ /* 0x002fca0007ffe0ff */
[C---:B--2---:R-:W-:Y:S02]  /*1320*/  IMAD R13, R4.reuse, R137, RZ ;  /* 0x00000089040d7224 */ /* 0x044fe400078e02ff */
[----:B------:R-:W-:-:S05]  /*1330*/  IMAD.WIDE.U32 R4, R4, R136, RZ ;  /* 0x0000008804047225 */ /* 0x000fca00078e00ff */
[----:B------:R-:W-:Y:S02]  /*1340*/  IADD3 R13, PT, PT, R5, R13, RZ ;  /* 0x0000000d050d7210 */ /* 0x000fe40007ffe0ff */
[----:B------:R-:W-:Y:S02]  /*1350*/  MOV R12, R4 ;  /* 0x00000004000c7202 */ /* 0x000fe40000000f00 */
.L_x_2241:
        /* <DEDUP_REMOVED lines=14> */
.L_x_2242:
[----:B------:R-:W1:Y:S01]  /*1440*/  LDC.64 R124, c[0x0][0x3c0] ;  /* 0x0000f000ff7c7b82 */ /* 0x000e620000000a00 */
[----:B------:R-:W-:-:S05]  /*1450*/  IADD3 R3, PT, PT, R0, R3, RZ ;  /* 0x0000000300037210 */ /* 0x000fca0007ffe0ff */
[C---:B-1----:R-:W-:Y:S02]  /*1460*/  IMAD R15, R3.reuse, R125, RZ ;  /* 0x0000007d030f7224 */ /* 0x042fe400078e02ff */
[----:B-----5:R-:W-:-:S05]  /*1470*/  IMAD.WIDE.U32 R2, R3, R124, RZ ;  /* 0x0000007c03027225 */ /* 0x020fca00078e00ff */
[----:B------:R-:W-:Y:S02]  /*1480*/  IADD3 R15, PT, PT, R3, R15, RZ ;  /* 0x0000000f030f7210 */ /* 0x000fe40007ffe0ff */
[----:B------:R-:W-:-:S07]  /*1490*/  MOV R14, R2 ;  /* 0x00000002000e7202 */ /* 0x000fce0000000f00 */
.L_x_2243:
        /* <DEDUP_REMOVED lines=48> */
.L_x_2239:
[----:B------:R-:W-:Y:S01]  /*17a0*/  ISETP.NE.AND P1, PT, R8, -0x1, PT ;  /* 0xffffffff0800780c */ /* 0x000fe20003f25270 */
[----:B------:R-:W-:Y:S01]  /*17b0*/  IMAD.IADD R162, R131, 0x1, -R172 ;  /* 0x0000000183a27824 */ /* 0x000fe200078e0aac */
[----:B------:R-:W-:Y:S01]  /*17c0*/  SHF.R.U32.HI R2, RZ, 0x2, R168 ;  /* 0x00000002ff027819 */ /* 0x000fe200000116a8 */
[----:B------:R-:W1:Y:S01]  /*17d0*/  LDCU.64 UR4, c[0x0][0x3c8] ;  /* 0x00007900ff0477ac */ /* 0x000e620008000a00 */
[----:B------:R-:W-:Y:S01]  /*17e0*/  IMAD.SHL.U32 R170, R168, 0x8, RZ ;  /* 0x00000008a8aa7824 */ /* 0x000fe200078e00ff */
[----:B------:R-:W2:Y:S01]  /*17f0*/  S2UR UR6, SR_CgaCtaId ;  /* 0x00000000000679c3 */ /* 0x000ea20000008800 */
[CC--:B------:R-:W-:Y:S01]  /*1800*/  ISETP.GE.AND P0, PT, R2.reuse, R162.reuse, PT ;  /* 0x000000a20200720c */ /* 0x0c0fe20003f06270 */
[----:B------:R-:W-:Y:S01]  /*1810*/  VIADD R13, R2, 0x20 ;  /* 0x00000020020d7836 */ /* 0x000fe20000000000 */
[----:B------:R-:W-:Y:S01]  /*1820*/  LOP3.LUT R169, R168, 0x18, RZ, 0xc0, !PT ;  /* 0x00000018a8a97812 */ /* 0x000fe200078ec0ff */
[----:B------:R-:W-:Y:S01]  /*1830*/  IMAD.MOV.U32 R3, RZ, RZ, RZ ;  /* 0x000000ffff037224 */ /* 0x000fe200078e00ff */
[----:B------:R-:W-:Y:S01]  /*1840*/  LOP3.LUT R15, R170, 0x18, RZ, 0xc0, !PT ;  /* 0x00000018aa0f7812 */ /* 0x000fe200078ec0ff */
[----:B------:R-:W-:Y:S01]  /*1850*/  VIADD R128, R138, 0xffffffff ;  /* 0xffffffff8a807836 */ /* 0x000fe20000000000 */
[----:B------:R-:W-:Y:S01]  /*1860*/  ISETP.GE.AND P2, PT, R13, R162, PT ;  /* 0x000000a20d00720c */ /* 0x000fe20003f46270 */
[----:B------:R-:W3:Y:S01]  /*1870*/  @P1 LDC.64 R4, c[0x0][0x3b0] ;  /* 0x0000ec00ff041b82 */ /* 0x000ee20000000a00 */
[----:B------:R-:W-:-:S04]  /*1880*/  IMAD.WIDE.U32 R26, R27, 0x40, R2 ;  /* 0x000000401b1a7825 */ /* 0x000fc800078e0002 */
[----:B------:R-:W-:Y:S02]  /*1890*/  IMAD.SHL.U32 R126, R128, 0x80, RZ ;  /* 0x00000080807e7824 */ /* 0x000fe400078e00ff */
[----:B------:R-:W-:Y:S01]  /*18a0*/  IMAD.SHL.U32 R127, R168, 0x20, RZ ;  /* 0x00000020a87f7824 */ /* 0x000fe200078e00ff */
[----:B------:R-:W4:Y:S08]  /*18b0*/  @!P1 LDC.64 R6, c[0x0][0x398] ;  /* 0x0000e600ff069b82 */ /* 0x000f300000000a00 */
[----:B------:R-:W5:Y:S01]  /*18c0*/  @!P0 LDC.64 R10, c[0x0][0x3b0] ;  /* 0x0000ec00ff0a8b82 */ /* 0x000f620000000a00 */
[----:B---3--:R-:W-:Y:S01]  /*18d0*/  @P1 IMAD.WIDE.U32 R16, R8, R4, RZ ;  /* 0x0000000408101225 */ /* 0x008fe200078e00ff */
[----:B------:R-:W-:-:S05]  /*18e0*/  SHF.R.S32.HI R4, RZ, 0x1f, R171 ;  /* 0x0000001fff047819 */ /* 0x000fca00000114ab */
[----:B-1----:R-:W-:Y:S02]  /*18f0*/  IMAD R4, R4, UR4, RZ ;  /* 0x0000000404047c24 */ /* 0x002fe4000f8e02ff */
[----:B----4-:R-:W-:-:S04]  /*1900*/  @!P1 IMAD.WIDE.U32 R24, R173, R6, RZ ;  /* 0x00000006ad189225 */ /* 0x010fc800078e00ff */
[----:B------:R-:W-:Y:S02]  /*1910*/  @P1 IMAD.MOV.U32 R24, RZ, RZ, R16 ;  /* 0x000000ffff181224 */ /* 0x000fe400078e0010 */
[----:B------:R-:W-:Y:S02]  /*1920*/  @!P1 IMAD R7, R173, R7, R25 ;  /* 0x00000007ad079224 */ /* 0x000fe400078e0219 */
[----:B------:R-:W-:Y:S01]  /*1930*/  @P1 IMAD R7, R8, R5, R17 ;  /* 0x0000000508071224 */ /* 0x000fe200078e0211 */
[----:B------:R-:W-:Y:S01]  /*1940*/  IADD3 R24, P1, PT, R15, R24, RZ ;  /* 0x000000180f187210 */ /* 0x000fe20007f3e0ff */
[----:B------:R-:W1:Y:S01]  /*1950*/  @!P2 LDC.64 R8, c[0x0][0x3b0] ;  /* 0x0000ec00ff08ab82 */ /* 0x000e620000000a00 */
[----:B------:R-:W-:Y:S02]  /*1960*/  IMAD R3, R171, UR5, R4 ;  /* 0x00000005ab037c24 */ /* 0x000fe4000f8e0204 */
[----:B-----5:R-:W-:Y:S02]  /*1970*/  @!P0 IMAD R16, R27, R10, RZ ;  /* 0x0000000a1b108224 */ /* 0x020fe400078e02ff */
[----:B------:R-:W-:Y:S01]  /*1980*/  IMAD.X R25, RZ, RZ, R7, P1 ;  /* 0x000000ffff197224 */ /* 0x000fe200008e0607 */
[C---:B------:R-:W-:Y:S01]  /*1990*/  @!P2 IADD3 R18, P1, PT, R26.reuse, 0x20, RZ ;  /* 0x000000201a12a810 */ /* 0x040fe20007f3e0ff */
[----:B------:R-:W-:Y:S01]  /*19a0*/  @!P0 IMAD R11, R26, R11, R16 ;  /* 0x0000000b1a0b8224 */ /* 0x000fe200078e0210 */
[----:B------:R-:W3:Y:S01]  /*19b0*/  @!P0 LDC.64 R6, c[0x0][0x380] ;  /* 0x0000e000ff068b82 */ /* 0x000ee20000000a00 */
[----:B------:R-:W-:Y:S01]  /*19c0*/  IMAD.WIDE.U32 R24, R171, UR4, R24 ;  /* 0x00000004ab187c25 */ /* 0x000fe2000f8e0018 */
[----:B------:R-:W4:Y:S03]  /*19d0*/  LDCU.64 UR4, c[0x0][0x388] ;  /* 0x00007100ff0477ac */ /* 0x000f260008000a00 */
[----:B------:R-:W-:-:S02]  /*19e0*/  IMAD.IADD R25, R25, 0x1, R3 ;  /* 0x0000000119197824 */ /* 0x000fc400078e0203 */
[----:B------:R-:W-:Y:S01]  /*19f0*/  @!P2 IMAD.X R3, RZ, RZ, R27, P1 ;  /* 0x000000ffff03a224 */ /* 0x000fe200008e061b */
[----:B------:R-:W5:Y:S01]  /*1a00*/  @!P2 LDC.64 R4, c[0x0][0x380] ;  /* 0x0000e000ff04ab82 */ /* 0x000f620000000a00 */
[----:B------:R-:W-:Y:S01]  /*1a10*/  IADD3 R20, P1, PT, R15, R20, RZ ;  /* 0x000000140f147210 */ /* 0x000fe20007f3e0ff */
[----:B------:R-:W-:Y:S01]  /*1a20*/  @!P0 IMAD.WIDE.U32 R16, R26, R10, R24 ;  /* 0x0000000a1a108225 */ /* 0x000fe200078e0018 */
[----:B------:R-:W-:-:S03]  /*1a30*/  LOP3.LUT R10, R170, 0xd8, RZ, 0xc0, !PT ;  /* 0x000000d8aa0a7812 */ /* 0x000fc600078ec0ff */
[----:B------:R-:W-:Y:S02]  /*1a40*/  IMAD.X R21, RZ, RZ, R14, P1 ;  /* 0x000000ffff157224 */ /* 0x000fe400008e060e */
[----:B-1----:R-:W-:Y:S02]  /*1a50*/  @!P2 IMAD R3, R3, R8, RZ ;  /* 0x000000080303a224 */ /* 0x002fe400078e02ff */
[----:B------:R-:W-:Y:S02]  /*1a60*/  @!P2 IMAD.MOV.U32 R22, RZ, RZ, R24 ;  /* 0x000000ffff16a224 */ /* 0x000fe400078e0018 */
[----:B------:R-:W-:Y:S02]  /*1a70*/  @!P2 IMAD.MOV.U32 R23, RZ, RZ, R25 ;  /* 0x000000ffff17a224 */ /* 0x000fe400078e0019 */
[----:B------:R-:W-:Y:S01]  /*1a80*/  IMAD.WIDE.U32 R20, R2, R136, R20 ;  /* 0x0000008802147225 */ /* 0x000fe200078e0014 */
[----:B---3--:R-:W-:-:S03]  /*1a90*/  @!P0 LEA R6, P1, R16, R6, 0x1 ;  /* 0x0000000610068211 */ /* 0x008fc600078208ff */
[----:B------:R-:W-:Y:S01]  /*1aa0*/  @!P2 IMAD R9, R18, R9, R3 ;  /* 0x000000091209a224 */ /* 0x000fe200078e0203 */
[----:B----4-:R-:W-:Y:S01]  /*1ab0*/  LEA R164, P3, R20, UR4, 0x1 ;  /* 0x0000000414a47c11 */ /* 0x010fe2000f8608ff */
[----:B------:R-:W-:Y:S01]  /*1ac0*/  @!P0 IMAD.IADD R11, R17, 0x1, R11 ;  /* 0x00000001110b8824 */ /* 0x000fe200078e020b */
[----:B------:R-:W-:Y:S01]  /*1ad0*/  LOP3.LUT R3, R10, R169, RZ, 0x3c, !PT ;  /* 0x000000a90a037212 */ /* 0x000fe200078e3cff */
[----:B------:R-:W-:Y:S01]  /*1ae0*/  @!P2 IMAD.WIDE.U32 R18, R18, R8, R22 ;  /* 0x000000081212a225 */ /* 0x000fe200078e0016 */
[----:B------:R-:W-:Y:S02]  /*1af0*/  LOP3.LUT R8, R170, 0x1f20, RZ, 0xc0, !PT ;  /* 0x00001f20aa087812 */ /* 0x000fe400078ec0ff */
[----:B------:R-:W-:Y:S01]  /*1b00*/  @!P0 LEA.HI.X R7, R16, R7, R11, 0x1, P1 ;  /* 0x0000000710078211 */ /* 0x000fe200008f0c0b */
[----:B------:R-:W-:Y:S01]  /*1b10*/  IMAD R165, R2, R137, R21 ;  /* 0x0000008902a57224 */ /* 0x000fe200078e0215 */
[----:B-----5:R-:W-:Y:S01]  /*1b20*/  @!P2 LEA R10, P1, R18, R4, 0x1 ;  /* 0x00000004120aa211 */ /* 0x020fe200078208ff */
[----:B------:R-:W-:Y:S01]  /*1b30*/  @!P2 IMAD.IADD R9, R19, 0x1, R9 ;  /* 0x000000011309a824 */ /* 0x000fe200078e0209 */
[----:B------:R-:W-:Y:S01]  /*1b40*/  LOP3.LUT R3, R8, R3, RZ, 0xfc, !PT ;  /* 0x0000000308037212 */ /* 0x000fe200078efcff */
[----:B------:R-:W-:Y:S01]  /*1b50*/  IMAD.IADD R4, R129, 0x1, -R126 ;  /* 0x0000000181047824 */ /* 0x000fe200078e0a7e */
[----:B------:R-:W-:Y:S01]  /*1b60*/  LEA.HI.X R165, R20, UR5, R165, 0x1, P3 ;  /* 0x0000000514a57c11 */ /* 0x000fe200098f0ca5 */
[----:B------:R-:W-:Y:S01]  /*1b70*/  UMOV UR5, 0x400 ;  /* 0x0000040000057882 */ /* 0x000fe20000000000 */
[----:B------:R-:W-:Y:S01]  /*1b80*/  @!P2 LEA.HI.X R11, R18, R5, R9, 0x1, P1 ;  /* 0x00000005120ba211 */ /* 0x000fe200008f0c09 */
[----:B--2---:R-:W-:Y:S01]  /*1b90*/  ULEA UR5, UR6, UR5, 0x18 ;  /* 0x0000000506057291 */ /* 0x004fe2000f8ec0ff */
[-C--:B------:R-:W-:Y:S01]  /*1ba0*/  ISETP.GE.AND P5, PT, R13, R4.reuse, PT ;  /* 0x000000040d00720c */ /* 0x080fe20003fa6270 */
[C---:B------:R-:W-:Y:S01]  /*1bb0*/  VIADD R5, R2.reuse, 0x40 ;  /* 0x0000004002057836 */ /* 0x040fe20000000000 */
[C---:B------:R-:W-:Y:S01]  /*1bc0*/  ISETP.GE.AND P6, PT, R2.reuse, R4, PT ;  /* 0x000000040200720c */ /* 0x040fe20003fc6270 */
[----:B------:R-:W-:Y:S01]  /*1bd0*/  VIADD R9, R2, 0x60 ;  /* 0x0000006002097836 */ /* 0x000fe20000000000 */
[----:B------:R-:W-:Y:S01]  /*1be0*/  IADD3 R12, P1, PT, R15, R12, RZ ;  /* 0x0000000c0f0c7210 */ /* 0x000fe20007f3e0ff */
[----:B------:R-:W-:Y:S01]  /*1bf0*/  IMAD.SHL.U32 R8, R136, 0x20, RZ ;  /* 0x0000002088087824 */ /* 0x000fe200078e00ff */
[----:B------:R-:W-:Y:S01]  /*1c00*/  LEA R139, R3, UR5, 0x1 ;  /* 0x00000005038b7c11 */ /* 0x000fe2000f8e08ff */
[----:B------:R-:W1:Y:S01]  /*1c10*/  LDCU.64 UR6, c[0x0][0x390] ;  /* 0x00007200ff0677ac */ /* 0x000e620008000a00 */
[----:B------:R-:W-:-:S02]  /*1c20*/  ISETP.GE.AND P4, PT, R5, R4, PT ;  /* 0x000000040500720c */ /* 0x000fc40003f86270 */
[----:B------:R-:W-:Y:S01]  /*1c30*/  ISETP.GE.AND P3, PT, R9, R4, PT ;  /* 0x000000040900720c */ /* 0x000fe20003f66270 */
[----:B------:R-:W-:Y:S01]  /*1c40*/  @!PT LDS RZ, [RZ] ;  /* 0x00000000fffff984 */ /* 0x000fe20000000800 */
[----:B------:R-:W-:Y:S01]  /*1c50*/  @!PT LDS RZ, [RZ] ;  /* 0x00000000fffff984 */ /* 0x000fe20000000800 */
[----:B------:R-:W-:Y:S01]  /*1c60*/  @!PT LDS RZ, [RZ] ;  /* 0x00000000fffff984 */ /* 0x000fe20000000800 */
[----:B------:R-:W-:Y:S01]  /*1c70*/  @!P0 LDGSTS.E.BYPASS.LTC128B.128 [R139], desc[UR16][R6.64] ;  /* 0x00000000068b8fae */ /* 0x000fe2000b981a10 */
[----:B------:R-:W-:-:S03]  /*1c80*/  SHF.L.U64.HI R3, R136, 0x5, R137 ;  /* 0x0000000588037819 */ /* 0x000fc60000010289 */
[----:B------:R-:W-:Y:S04]  /*1c90*/  @!P0 LDGSTS.E.BYPASS.LTC128B.128 [R139+0x1000], desc[UR16][R6.64+0x40] ;  /* 0x01000040068b8fae */ /* 0x000fe8000b981a10 */
[----:B------:R2:W-:Y:S01]  /*1ca0*/  @!P0 LDGSTS.E.BYPASS.LTC128B.128 [R139+0x2000], desc[UR16][R6.64+0x80] ;  /* 0x02000080068b8fae */ /* 0x0005e2000b981a10 */
[----:B------:R-:W-:-:S03]  /*1cb0*/  @!P5 LEA R14, P0, R8, R164, 0x1 ;  /* 0x000000a4080ed211 */ /* 0x000fc600078008ff */
[----:B------:R-:W-:Y:S01]  /*1cc0*/  @!P2 LDGSTS.E.BYPASS.LTC128B.128 [R139+0x800], desc[UR16][R10.64] ;  /* 0x008000000a8bafae */ /* 0x000fe2000b981a10 */
[-C--:B------:R-:W-:Y:S01]  /*1cd0*/  @!P5 LEA.HI.X R15, R8, R165.reuse, R3, 0x1, P0 ;  /* 0x000000a5080fd211 */ /* 0x080fe200000f0c03 */
[----:B------:R-:W-:Y:S01]  /*1ce0*/  @!P3 IMAD R3, R137, 0xc0, RZ ;  /* 0x000000c08903b824 */ /* 0x000fe200078e02ff */
[C---:B------:R-:W-:Y:S01]  /*1cf0*/  @!P4 LEA R16, P0, R136.reuse, R164, 0x7 ;  /* 0x000000a48810c211 */ /* 0x040fe200078038ff */
[----:B------:R-:W-:Y:S01]  /*1d00*/  @!P2 LDGSTS.E.BYPASS.LTC128B.128 [R139+0x1800], desc[UR16][R10.64+0x40] ;  /* 0x018000400a8bafae */ /* 0x000fe2000b981a10 */
[C---:B------:R-:W-:Y:S02]  /*1d10*/  @!P3 IMAD.WIDE.U32 R18, R136.reuse, 0xc0, R164 ;  /* 0x000000c08812b825 */ /* 0x040fe400078e00a4 */
[----:B------:R-:W-:Y:S01]  /*1d20*/  @!P4 LEA.HI.X R17, R136, R165, R137, 0x7, P0 ;  /* 0x000000a58811c211 */ /* 0x000fe200000f3c89 */
[----:B------:R3:W-:Y:S01]  /*1d30*/  @!P2 LDGSTS.E.BYPASS.LTC128B.128 [R139+0x2800], desc[UR16][R10.64+0x80] ;  /* 0x028000800a8bafae */ /* 0x0007e2000b981a10 */
[----:B------:R-:W-:Y:S01]  /*1d40*/  @!P3 IMAD.IADD R19, R19, 0x1, R3 ;  /* 0x000000011313b824 */ /* 0x000fe200078e0203 */
[-C--:B------:R-:W-:Y:S01]  /*1d50*/  ISETP.GE.AND P2, PT, R13, R4.reuse, PT ;  /* 0x000000040d00720c */ /* 0x080fe20003f46270 */
[----:B------:R-:W-:Y:S01]  /*1d60*/  IMAD.X R13, RZ, RZ, R0, P1 ;  /* 0x000000ffff0d7224 */ /* 0x000fe200008e0600 */
[----:B------:R-:W-:Y:S01]  /*1d70*/  ISETP.GE.AND P0, PT, R9, R4, PT ;  /* 0x000000040900720c */ /* 0x000fe20003f06270 */
[----:B------:R-:W-:Y:S01]  /*1d80*/  IMAD.SHL.U32 R3, R168, 0x4, RZ ;  /* 0x00000004a8037824 */ /* 0x000fe200078e00ff */
[----:B------:R-:W-:Y:S01]  /*1d90*/  LOP3.LUT R0, R127, 0xc0, RZ, 0xc0, !PT ;  /* 0x000000c07f007812 */ /* 0x000fe200078ec0ff */
[----:B------:R-:W-:-:S03]  /*1da0*/  IMAD.WIDE.U32 R12, R2, R124, R12 ;  /* 0x0000007c020c7225 */ /* 0x000fc600078e000c */
[----:B------:R-:W-:Y:S01]  /*1db0*/  LOP3.LUT R3, R0, 0x18, R3, 0xf8, !PT ;  /* 0x0000001800037812 */ /* 0x000fe200078ef803 */
[----:B------:R-:W-:Y:S01]  /*1dc0*/  IMAD R166, R2, R125, R13 ;  /* 0x0000007d02a67224 */ /* 0x000fe200078e020d */
[----:B-1----:R-:W-:Y:S01]  /*1dd0*/  LEA R167, P1, R12, UR6, 0x1 ;  /* 0x000000060ca77c11 */ /* 0x002fe2000f8208ff */
[----:B------:R-:W-:Y:S01]  /*1de0*/  IMAD.SHL.U32 R0, R124, 0x20, RZ ;  /* 0x000000207c007824 */ /* 0x000fe200078e00ff */
[----:B------:R-:W-:Y:S01]  /*1df0*/  LOP3.LUT R2, R2, 0x7, RZ, 0xc0, !PT ;  /* 0x0000000702027812 */ /* 0x000fe200078ec0ff */
[----:B--2---:R-:W-:Y:S01]  /*1e00*/  @!P6 IMAD.MOV.U32 R6, RZ, RZ, R164 ;  /* 0x000000ffff06e224 */ /* 0x004fe200078e00a4 */
[----:B------:R-:W-:Y:S01]  /*1e10*/  LEA.HI.X R166, R12, UR7, R166, 0x1, P1 ;  /* 0x000000070ca67c11 */ /* 0x000fe200088f0ca6 */
[----:B------:R-:W-:Y:S02]  /*1e20*/  @!P6 IMAD.MOV.U32 R7, RZ, RZ, R165 ;  /* 0x000000ffff07e224 */ /* 0x000fe400078e00a5 */
[----:B------:R-:W-:-:S03]  /*1e30*/  @!P0 IMAD R8, R125, 0xc0, RZ ;  /* 0x000000c07d088824 */ /* 0x000fc600078e02ff */
[----:B------:R-:W-:Y:S04]  /*1e40*/  @!P6 LDGSTS.E.BYPASS.LTC128B.128 [R139+0x3000], desc[UR16][R6.64] ;  /* 0x03000000068befae */ /* 0x000fe8000b981a10 */
[----:B------:R-:W-:Y:S01]  /*1e50*/  @!P6 LDGSTS.E.BYPASS.LTC128B.128 [R139+0x5000], desc[UR16][R6.64+0x40] ;  /* 0x05000040068befae */ /* 0x000fe2000b981a10 */
[----:B---3--:R-:W-:Y:S02]  /*1e60*/  @!P0 IMAD.MOV.U32 R10, RZ, RZ, R167 ;  /* 0x000000ffff0a8224 */ /* 0x008fe400078e00a7 */
[----:B------:R-:W-:Y:S01]  /*1e70*/  @!P0 IMAD.MOV.U32 R11, RZ, RZ, R166 ;  /* 0x000000ffff0b8224 */ /* 0x000fe200078e00a6 */
[----:B------:R1:W-:Y:S01]  /*1e80*/  @!P6 LDGSTS.E.BYPASS.LTC128B.128 [R139+0x7000], desc[UR16][R6.64+0x80] ;  /* 0x07000080068befae */ /* 0x0003e2000b981a10 */
[----:B------:R-:W-:-:S03]  /*1e90*/  @!P0 IMAD.WIDE.U32 R12, R124, 0xc0, R10 ;  /* 0x000000c07c0c8825 */ /* 0x000fc600078e000a */
[----:B------:R-:W-:Y:S01]  /*1ea0*/  @!P5 LDGSTS.E.BYPASS.LTC128B.128 [R139+0x3800], desc[UR16][R14.64] ;  /* 0x038000000e8bdfae */ /* 0x000fe2000b981a10 */
[----:B------:R-:W-:Y:S02]  /*1eb0*/  LOP3.LUT R11, R3, 0x8, R168, 0x78, !PT ;  /* 0x00000008030b7812 */ /* 0x000fe400078e78a8 */
[----:B------:R-:W-:Y:S01]  /*1ec0*/  @!P2 LEA R10, P1, R0, R167, 0x1 ;  /* 0x000000a7000aa211 */ /* 0x000fe200078208ff */
[----:B------:R-:W-:Y:S01]  /*1ed0*/  @!P5 LDGSTS.E.BYPASS.LTC128B.128 [R139+0x5800], desc[UR16][R14.64+0x40] ;  /* 0x058000400e8bdfae */ /* 0x000fe2000b981a10 */
[----:B------:R-:W-:Y:S02]  /*1ee0*/  @!P0 IMAD.IADD R9, R13, 0x1, R8 ;  /* 0x000000010d098824 */ /* 0x000fe400078e0208 */
[----:B------:R-:W-:Y:S01]  /*1ef0*/  @!P0 IMAD.MOV.U32 R8, RZ, RZ, R12 ;  /* 0x000000ffff088224 */ /* 0x000fe200078e000c */
[----:B------:R-:W-:Y:S01]  /*1f00*/  @!P5 LDGSTS.E.BYPASS.LTC128B.128 [R139+0x7800], desc[UR16][R14.64+0x80] ;  /* 0x078000800e8bdfae */ /* 0x000fe2000b981a10 */
[----:B------:R-:W-:Y:S02]  /*1f10*/  @!P6 IMAD.MOV.U32 R12, RZ, RZ, R167 ;  /* 0x000000ffff0ce224 */ /* 0x000fe400078e00a7 */
[----:B------:R-:W-:Y:S01]  /*1f20*/  @!P6 IMAD.MOV.U32 R13, RZ, RZ, R166 ;  /* 0x000000ffff0de224 */ /* 0x000fe200078e00a6 */
[----:B------:R-:W-:Y:S04]  /*1f30*/  @!P4 LDGSTS.E.BYPASS.LTC128B.128 [R139+0x4000], desc[UR16][R16.64] ;  /* 0x04000000108bcfae */ /* 0x000fe8000b981a10 */
[----:B------:R-:W-:Y:S04]  /*1f40*/  @!P4 LDGSTS.E.BYPASS.LTC128B.128 [R139+0x6000], desc[UR16][R16.64+0x40] ;  /* 0x06000040108bcfae */ /* 0x000fe8000b981a10 */
[----:B------:R-:W-:Y:S01]  /*1f50*/  @!P4 LDGSTS.E.BYPASS.LTC128B.128 [R139+0x8000], desc[UR16][R16.64+0x80] ;  /* 0x08000080108bcfae */ /* 0x000fe2000b981a10 */
[----:B-1----:R-:W-:-:S03]  /*1f60*/  IMAD.SHL.U32 R6, R168, 0x10, RZ ;  /* 0x00000010a8067824 */ /* 0x002fc600078e00ff */
[----:B------:R-:W-:Y:S01]  /*1f70*/  @!P3 LDGSTS.E.BYPASS.LTC128B.128 [R139+0x4800], desc[UR16][R18.64] ;  /* 0x04800000128bbfae */ /* 0x000fe2000b981a10 */
[----:B------:R-:W-:-:S03]  /*1f80*/  SHF.L.U64.HI R7, R124, 0x5, R125 ;  /* 0x000000057c077819 */ /* 0x000fc6000001027d */
[----:B------:R-:W-:Y:S01]  /*1f90*/  @!P3 LDGSTS.E.BYPASS.LTC128B.128 [R139+0x6800], desc[UR16][R18.64+0x40] ;  /* 0x06800040128bbfae */ /* 0x000fe2000b981a10 */
[C---:B------:R-:W-:Y:S02]  /*1fa0*/  LOP3.LUT R160, R6.reuse, 0x100, RZ, 0xc0, !PT ;  /* 0x0000010006a07812 */ /* 0x040fe400078ec0ff */
[----:B------:R-:W-:Y:S01]  /*1fb0*/  LOP3.LUT R161, R6, 0x3e00, RZ, 0xc0, !PT ;  /* 0x00003e0006a17812 */ /* 0x000fe200078ec0ff */
[----:B------:R-:W-:Y:S01]  /*1fc0*/  @!P3 LDGSTS.E.BYPASS.LTC128B.128 [R139+0x8800], desc[UR16][R18.64+0x80] ;  /* 0x08800080128bbfae */ /* 0x000fe2000b981a10 */
[----:B------:R-:W-:Y:S02]  /*1fd0*/  ISETP.GE.AND P3, PT, R5, R4, PT ;  /* 0x000000040500720c */ /* 0x000fe40003f66270 */
[----:B------:R-:W-:Y:S01]  /*1fe0*/  LOP3.LUT R160, R160, 0x20, R127, 0xf8, !PT ;  /* 0x00000020a0a07812 */ /* 0x000fe200078ef87f */
[----:B------:R-:W0:Y:S01]  /*1ff0*/  LDGDEPBAR ;  /* 0x00000000000079af */ /* 0x000e220000000000 */
[----:B------:R-:W-:-:S03]  /*2000*/  LOP3.LUT R127, R127, 0x120, RZ, 0xc0, !PT ;  /* 0x000001207f7f7812 */ /* 0x000fc600078ec0ff */
[----:B------:R-:W-:Y:S01]  /*2010*/  IMAD.IADD R160, R11, 0x1, R160 ;  /* 0x000000010ba07824 */ /* 0x000fe200078e02a0 */
[-C--:B------:R-:W-:Y:S02]  /*2020*/  @!P2 LEA.HI.X R11, R0, R166.reuse, R7, 0x1, P1 ;  /* 0x000000a6000ba211 */ /* 0x080fe400008f0c07 */
[----:B------:R-:W-:Y:S02]  /*2030*/  SHF.R.U32.HI R0, RZ, 0x1, R168 ;  /* 0x00000001ff007819 */ /* 0x000fe400000116a8 */
[----:B------:R-:W-:Y:S02]  /*2040*/  LEA R160, R160, UR5, 0x1 ;  /* 0x00000005a0a07c11 */ /* 0x000fe4000f8e08ff */
[C---:B------:R-:W-:Y:S02]  /*2050*/  @!P3 LEA R4, P1, R124.reuse, R167, 0x7 ;  /* 0x000000a77c04b211 */ /* 0x040fe400078238ff */
[----:B------:R-:W-:Y:S01]  /*2060*/  LOP3.LUT R130, R3, 0x8, R0, 0x78, !PT ;  /* 0x0000000803827812 */ /* 0x000fe200078e7800 */
[----:B------:R-:W-:Y:S01]  /*2070*/  IMAD.MOV.U32 R3, RZ, RZ, 0x20 ;  /* 0x00000020ff037424 */ /* 0x000fe200078e00ff */
[----:B------:R-:W-:-:S02]  /*2080*/  @!P3 LEA.HI.X R5, R124, R166, R125, 0x7, P1 ;  /* 0x000000a67c05b211 */ /* 0x000fc400008f3c7d */
[----:B------:R-:W-:-:S04]  /*2090*/  IADD3 R161, PT, PT, R130, R127, R161 ;  /* 0x0000007f82a17210 */ /* 0x000fc80007ffe0a1 */
[----:B------:R-:W-:Y:S01]  /*20a0*/  LEA R161, R161, UR5, 0x1 ;  /* 0x00000005a1a17c11 */ /* 0x000fe2000f8e08ff */
[----:B------:R-:W-:-:S04]  /*20b0*/  DEPBAR.LE SB0, 0x0 ;  /* 0x000080000000791a */ /* 0x000fc80000000000 */
[----:B------:R-:W-:Y:S06]  /*20c0*/  BAR.SYNC.DEFER_BLOCKING 0x0 ;  /* 0x0000000000007b1d */ /* 0x000fec0000010000 */
        /* <DEDUP_REMOVED lines=39> */
[----:B------:R-:W-:Y:S01]  /*2340*/  ISETP.GT.AND P0, PT, R128, R163, PT ;  /* 0x000000a38000720c */ /* 0x000fe20003f04270 */
[----:B------:R-:W4:Y:S02]  /*2350*/  LDSM.16.M88.4 R28, [R160+0x3400] ;  /* 0x00340000a01c783b */ /* 0x000f240000000200 */
[--C-:B------:R-:W-:Y:S02]  /*2360*/  IMAD.IADD R159, R161, 0x1, R3.reuse ;  /* 0x00000001a19f7824 */ /* 0x100fe400078e0203 */
[----:B------:R-:W5:Y:S01]  /*2370*/  LDSM.16.M88.4 R20, [R160+0x3800] ;  /* 0x00380000a014783b */ /* 0x000f620000000200 */
[----:B------:R-:W-:-:S03]  /*2380*/  IMAD.IADD R157, R160, 0x1, R3 ;  /* 0x00000001a09d7824 */ /* 0x000fc600078e0203 */
[----:B------:R-:W3:Y:S04]  /*2390*/  LDSM.16.M88.4 R36, [R160+0x3000] ;  /* 0x00300000a024783b */ /* 0x000ee80000000200 */
[----:B-1----:R-:W1:Y:S04]  /*23a0*/  LDSM.16.M88.4 R12, [R160+0x3c00] ;  /* 0x003c0000a00c783b */ /* 0x002e680000000200 */
[----:B--2---:R-:W2:Y:S04]  /*23b0*/  LDSM.16.M88.4 R4, [R160+0x4000] ;  /* 0x00400000a004783b */ /* 0x004ea80000000200 */
        /* <DEDUP_REMOVED lines=18> */
[C---:B---3--:R-:W-:Y:S03]  /*24e0*/  HMMA.16816.F32 R40, R80.reuse, R36, RZ ;  /* 0x000000245028723c */ /* 0x048fe600000018ff */
[----:B------:R-:W-:Y:S04]  /*24f0*/  LDSM.16.M88.4 R76, [R159+0x2000] ;  /* 0x002000009f4c783b */ /* 0x000fe80000000200 */
[----:B------:R-:W-:Y:S01]  /*2500*/  LDSM.16.M88.4 R72, [R157+0x7000] ;  /* 0x007000009d48783b */ /* 0x000fe20000000200 */
[C---:B-1----:R-:W-:Y:S03]  /*2510*/  HMMA.16816.F32 R16, R80.reuse, R12, RZ ;  /* 0x0000000c5010723c */ /* 0x042fe600000018ff */
        /* <DEDUP_REMOVED lines=20> */
[----:B------:R-:W-:Y:S07]  /*2660*/  LDSM.16.M88.4 R64, [R160+0x5000] ;  /* 0x00500000a040783b */ /* 0x000fee0000000200 */
        /* <DEDUP_REMOVED lines=20> */
[C---:B---3--:R-:W-:Y:S08]  /*27b0*/  HMMA.16816.F32 R16, R48.reuse, R60, R16 ;  /* 0x0000003c3010723c */ /* 0x048ff00000001810 */
[C---:B------:R-:W-:Y:S01]  /*27c0*/  HMMA.16816.F32 R12, R48.reuse, R62, R12 ;  /* 0x0000003e300c723c */ /* 0x040fe2000000180c */
[----:B------:R-:W-:Y:S07]  /*27d0*/  LDSM.16.M88.4 R60, [R159+0x1000] ;  /* 0x001000009f3c783b */ /* 0x000fee0000000200 */
[C---:B----4-:R-:W-:Y:S08]  /*27e0*/  HMMA.16816.F32 R8, R48.reuse, R44, R8 ;  /* 0x0000002c3008723c */ /* 0x050ff00000001808 */
        /* <DEDUP_REMOVED lines=14> */
[C---:B------:R-:W-:Y:S01]  /*28d0*/  HMMA.16816.F32 R88, R48.reuse, R54, R88 ;  /* 0x000000363058723c */ /* 0x040fe20000001858 */
[----:B------:R-:W2:Y:S07]  /*28e0*/  LDSM.16.M88.4 R52, [R157+0x5c00] ;  /* 0x005c00009d34783b */ /* 0x000eae0000000200 */
[C---:B------:R-:W-:Y:S08]  /*28f0*/  HMMA.16816.F32 R84, R48.reuse, R68, R84 ;  /* 0x000000443054723c */ /* 0x040ff00000001854 */
[----:B------:R-:W-:Y:S01]  /*2900*/  HMMA.16816.F32 R80, R48, R70, R80 ;  /* 0x000000463050723c */ /* 0x000fe20000001850 */
[----:B------:R-:W3:Y:S04]  /*2910*/  LDSM.16.M88.4 R48, [R157+0x6000] ;  /* 0x006000009d30783b */ /* 0x000ee80000000200 */
[----:B------:R-:W-:Y:S03]  /*2920*/  LDSM.16.M88.4 R68, [R157+0x6800] ;  /* 0x006800009d44783b */ /* 0x000fe60000000200 */
        /* <DEDUP_REMOVED lines=9> */
[C---:B--2---:R-:W-:Y:S08]  /*29c0*/  HMMA.16816.F32 R16, R60.reuse, R52, R16 ;  /* 0x000000343c10723c */ /* 0x044ff00000001810 */
        /* <DEDUP_REMOVED lines=8> */
[C---:B----4-:R-:W-:Y:S08]  /*2a50*/  HMMA.16816.F32 R84, R60.reuse, R64, R84 ;  /* 0x000000403c54723c */ /* 0x050ff00000001854 */
[C---:B------:R-:W-:Y:S08]  /*2a60*/  HMMA.16816.F32 R92, R60.reuse, R68, R92 ;  /* 0x000000443c5c723c */ /* 0x040ff0000000185c */
[C---:B------:R-:W-:Y:S01]  /*2a70*/  HMMA.16816.F32 R88, R60.reuse, R70, R88 ;  /* 0x000000463c58723c */ /* 0x040fe20000001858 */
[----:B------:R-:W4:Y:S07]  /*2a80*/  LDSM.16.M88.4 R68, [R157+0x7400] ;  /* 0x007400009d44783b */ /* 0x000f2e0000000200 */
[----:B------:R-:W-:Y:S01]  /*2a90*/  HMMA.16816.F32 R80, R60, R66, R80 ;  /* 0x000000423c50723c */ /* 0x000fe20000001850 */
[----:B------:R-:W4:Y:S04]  /*2aa0*/  LDSM.16.M88.4 R64, [R157+0x7800] ;  /* 0x007800009d40783b */ /* 0x000f280000000200 */
[----:B------:R-:W4:Y:S03]  /*2ab0*/  LDSM.16.M88.4 R60, [R157+0x7c00] ;  /* 0x007c00009d3c783b */ /* 0x000f260000000200 */
        /* <DEDUP_REMOVED lines=27> */
[C---:B----4-:R-:W-:Y:S08]  /*2c70*/  HMMA.16816.F32 R32, R76.reuse, R68, R32 ;  /* 0x000000444c20723c */ /* 0x050ff00000001820 */
[C---:B------:R-:W-:Y:S08]  /*2c80*/  HMMA.16816.F32 R28, R76.reuse, R70, R28 ;  /* 0x000000464c1c723c */ /* 0x040ff0000000181c */
[C---:B------:R-:W-:Y:S08]  /*2c90*/  HMMA.16816.F32 R24, R76.reuse, R64, R24 ;  /* 0x000000404c18723c */ /* 0x040ff00000001818 */
        /* <DEDUP_REMOVED lines=23> */
.L_x_2245:
        /* <DEDUP_REMOVED lines=59> */
.L_x_2246:
[C---:B------:R-:W-:Y:S01]  /*31c0*/  IMAD.SHL.U32 R45, R136.reuse, 0x40, RZ ;  /* 0x00000040882d7824 */ /* 0x040fe200078e00ff */
[----:B------:R-:W-:Y:S01]  /*31d0*/  SHF.L.U64.HI R0, R136, 0x6, R137 ;  /* 0x0000000688007819 */ /* 0x000fe20000010289 */
[----:B------:R-:W-:Y:S01]  /*31e0*/  @!PT LDS RZ, [RZ] ;  /* 0x00000000fffff984 */ /* 0x000fe20000000800 */
[----:B------:R-:W-:Y:S01]  /*31f0*/  @!PT LDS RZ, [RZ] ;  /* 0x00000000fffff984 */ /* 0x000fe20000000800 */
[----:B------:R-:W-:Y:S01]  /*3200*/  @!PT LDS RZ, [RZ] ;  /* 0x00000000fffff984 */ /* 0x000fe20000000800 */
[----:B------:R1:W-:Y:S03]  /*3210*/  LDGSTS.E.BYPASS.LTC128B.128 [R139+0x3000], desc[UR16][R164.64] ;  /* 0x03000000a48b7fae */ /* 0x0003e6000b981a10 */
[C---:B------:R-:W-:Y:S01]  /*3220*/  IADD3 R46, P0, PT, R45.reuse, R164, RZ ;  /* 0x000000a42d2e7210 */ /* 0x040fe20007f1e0ff */
[----:B------:R1:W-:Y:S03]  /*3230*/  LDGSTS.E.BYPASS.LTC128B.128 [R139+0x5000], desc[UR16][R164.64+0x40] ;  /* 0x05000040a48b7fae */ /* 0x0003e6000b981a10 */
[C---:B------:R-:W-:Y:S01]  /*3240*/  IADD3 R44, P1, PT, R45.reuse, R46, RZ ;  /* 0x0000002e2d2c7210 */ /* 0x040fe20007f3e0ff */
[C---:B------:R-:W-:Y:S01]  /*3250*/  IMAD.X R47, R0.reuse, 0x1, R165, P0 ;  /* 0x00000001002f7824 */ /* 0x040fe200000e06a5 */
[----:B------:R1:W-:Y:S02]  /*3260*/  LDGSTS.E.BYPASS.LTC128B.128 [R139+0x7000], desc[UR16][R164.64+0x80] ;  /* 0x07000080a48b7fae */ /* 0x0003e4000b981a10 */
        /* <DEDUP_REMOVED lines=13> */
.L_x_2244:
[----:B-1----:R-:W-:Y:S01]  /*3340*/  IMAD.SHL.U32 R45, R168, 0x2, RZ ;  /* 0x00000002a82d7824 */ /* 0x002fe200078e00ff */
[----:B------:R-:W1:Y:S01]  /*3350*/  LDCU UR4, c[0x0][0x45c] ;  /* 0x00008b80ff0477ac */ /* 0x000e620008000800 */
[----:B------:R-:W-:-:S03]  /*3360*/  IMAD.IADD R158, R130, 0x1, R127 ;  /* 0x00000001829e7824 */ /* 0x000fc600078e027f */
[----:B------:R-:W-:Y:S02]  /*3370*/  LOP3.LUT R45, R45, 0x6, RZ, 0xc0, !PT ;  /* 0x000000062d2d7812 */ /* 0x000fe400078ec0ff */
[----:B------:R-:W-:-:S03]  /*3380*/  LEA R158, R158, UR5, 0x1 ;  /* 0x000000059e9e7c11 */ /* 0x000fc6000f8e08ff */
[----:B------:R-:W-:Y:S02]  /*3390*/  IMAD R0, R128, 0x80, R45 ;  /* 0x0000008080007824 */ /* 0x000fe400078e022d */
[----:B------:R-:W-:Y:S01]  /*33a0*/  LDSM.16.MT88.4 R108, [R158+0xd000] ;  /* 0x00d000009e6c783b */ /* 0x000fe20000004200 */
[----:B------:R-:W-:Y:S02]  /*33b0*/  IMAD.IADD R156, R3, 0x1, R158 ;  /* 0x00000001039c7824 */ /* 0x000fe400078e029e */
[C---:B------:R-:W-:Y:S02]  /*33c0*/  VIADD R2, R0.reuse, 0x1 ;  /* 0x0000000100027836 */ /* 0x040fe40000000000 */
[----:B------:R-:W-:-:S03]  /*33d0*/  VIADD R44, R0, 0x8 ;  /* 0x00000008002c7836 */ /* 0x000fc60000000000 */
        /* <DEDUP_REMOVED lines=24> */
[----:B------:R-:W-:Y:S01]  /*3560*/  ISETP.GE.AND P5, PT, R2, R140, PT ;  /* 0x0000008c0200720c */ /* 0x000fe20003fa6270 */
[----:B------:R-:W-:Y:S01]  /*3570*/  VIADD R2, R0, 0x21 ;  /* 0x0000002100027836 */ /* 0x000fe20000000000 */
[----:B------:R-:W-:Y:S02]  /*3580*/  ISETP.GE.AND P0, PT, R44, R141, PT ;  /* 0x0000008d2c00720c */ /* 0x000fe40003f06270 */
        /* <DEDUP_REMOVED lines=9> */
[----:B------:R-:W-:Y:S02]  /*3620*/  FSEL R77, R29, -INF , !P6 ;  /* 0xff8000001d4d7808 */ /* 0x000fe40007000000 */
[----:B------:R-:W-:Y:S02]  /*3630*/  FSEL R33, R31, -INF , !P5 ;  /* 0xff8000001f217808 */ /* 0x000fe40006800000 */
[----:B------:R-:W-:Y:S01]  /*3640*/  FSEL R29, R24, -INF , !P2 ;  /* 0xff800000181d7808 */ /* 0x000fe20005000000 */
[----:B------:R-:W-:Y:S01]  /*3650*/  VIADD R24, R0, 0x38 ;  /* 0x0000003800187836 */ /* 0x000fe20000000000 */
[C---:B------:R-:W-:Y:S02]  /*3660*/  ISETP.GE.AND P5, PT, R2.reuse, R141, PT ;  /* 0x0000008d0200720c */ /* 0x040fe40003fa6270 */
[----:B------:R-:W-:Y:S01]  /*3670*/  ISETP.GE.AND P2, PT, R2, R140, PT ;  /* 0x0000008c0200720c */ /* 0x000fe20003f46270 */
[----:B------:R-:W-:Y:S01]  /*3680*/  VIADD R2, R0, 0x31 ;  /* 0x0000003100027836 */ /* 0x000fe20000000000 */
[----:B------:R-:W-:-:S02]  /*3690*/  FSEL R69, R37, -INF , !P3 ;  /* 0xff80000025457808 */ /* 0x000fc40005800000 */
[----:B------:R-:W-:Y:S01]  /*36a0*/  FSEL R207, R21, -INF , !P5 ;  /* 0xff80000015cf7808 */ /* 0x000fe20006800000 */
[----:B------:R-:W-:Y:S01]  /*36b0*/  VIADD R21, R0, 0x58 ;  /* 0x0000005800157836 */ /* 0x000fe20000000000 */
[-C--:B------:R-:W-:Y:S02]  /*36c0*/  ISETP.GE.AND P3, PT, R44, R140.reuse, PT ;  /* 0x0000008c2c00720c */ /* 0x080fe40003f66270 */
[----:B------:R-:W-:Y:S02]  /*36d0*/  ISETP.GE.AND P5, PT, R24, R140, PT ;  /* 0x0000008c1800720c */ /* 0x000fe40003fa6270 */
[----:B------:R-:W-:Y:S02]  /*36e0*/  FSEL R199, R27, -INF , !P0 ;  /* 0xff8000001bc77808 */ /* 0x000fe40004000000 */
[----:B------:R-:W-:Y:S02]  /*36f0*/  FSEL R73, R30, -INF , !P3 ;  /* 0xff8000001e497808 */ /* 0x000fe40005800000 */
[----:B------:R-:W-:-:S02]  /*3700*/  ISETP.GE.AND P0, PT, R2, R141, PT ;  /* 0x0000008d0200720c */ /* 0x000fc40003f06270 */
[----:B------:R-:W-:Y:S01]  /*3710*/  FSEL R185, R14, -INF , !P5 ;  /* 0xff8000000eb97808 */ /* 0x000fe20006800000 */
[----:B------:R-:W-:Y:S01]  /*3720*/  VIADD R14, R0, 0x69 ;  /* 0x00000069000e7836 */ /* 0x000fe20000000000 */
[-C--:B------:R-:W-:Y:S02]  /*3730*/  ISETP.GE.AND P3, PT, R32, R141.reuse, PT ;  /* 0x0000008d2000720c */ /* 0x080fe40003f66270 */
[----:B------:R-:W-:Y:S02]  /*3740*/  ISETP.GE.AND P5, PT, R0, R141, PT ;  /* 0x0000008d0000720c */ /* 0x000fe40003fa6270 */
[----:B------:R-:W-:Y:S02]  /*3750*/  ISETP.GE.AND P1, PT, R36, R140, PT ;  /* 0x0000008c2400720c */ /* 0x000fe40003f26270 */
[----:B------:R-:W-:Y:S02]  /*3760*/  FSEL R187, R17, -INF , !P0 ;  /* 0xff80000011bb7808 */ /* 0x000fe40004000000 */
[----:B------:R-:W-:Y:S01]  /*3770*/  FSEL R205, R20, -INF , !P3 ;  /* 0xff80000014cd7808 */ /* 0x000fe20005800000 */
[----:B------:R-:W-:Y:S01]  /*3780*/  VIADD R20, R0, 0x40 ;  /* 0x0000004000147836 */ /* 0x000fe20000000000 */
[----:B------:R-:W-:-:S02]  /*3790*/  FSEL R17, R40, -INF , !P5 ;  /* 0xff80000028117808 */ /* 0x000fc40006800000 */
[----:B------:R-:W-:Y:S02]  /*37a0*/  FSEL R197, R26, -INF , !P1 ;  /* 0xff8000001ac57808 */ /* 0x000fe40004800000 */
[-C--:B------:R-:W-:Y:S01]  /*37b0*/  ISETP.GE.AND P3, PT, R2, R140.reuse, PT ;  /* 0x0000008c0200720c */ /* 0x080fe20003f66270 */
[----:B------:R-:W-:Y:S01]  /*37c0*/  VIADD R2, R0, 0x39 ;  /* 0x0000003900027836 */ /* 0x000fe20000000000 */
[----:B------:R-:W-:Y:S02]  /*37d0*/  ISETP.GE.AND P1, PT, R28, R141, PT ;  /* 0x0000008d1c00720c */ /* 0x000fe40003f26270 */
[----:B------:R-:W-:Y:S02]  /*37e0*/  ISETP.GE.AND P6, PT, R32, R140, PT ;  /* 0x0000008c2000720c */ /* 0x000fe40003fc6270 */
[----:B------:R-:W-:Y:S02]  /*37f0*/  FMNMX3.FTZ R26, R17, R41, R43, !PT ;  /* 0x00000029111a7276 */ /* 0x000fe4000781002b */
[----:B------:R-:W-:-:S02]  /*3800*/  FSEL R195, R23, -INF , !P2 ;  /* 0xff80000017c37808 */ /* 0x000fc40005000000 */
[----:B------:R-:W-:Y:S01]  /*3810*/  FSEL R117, R16, -INF , !P1 ;  /* 0xff80000010757808 */ /* 0x000fe20004800000 */
[----:B------:R-:W-:Y:S01]  /*3820*/  VIADD R16, R0, 0x68 ;  /* 0x0000006800107836 */ /* 0x000fe20000000000 */
[----:B------:R-:W-:Y:S01]  /*3830*/  FSEL R201, R22, -INF , !P6 ;  /* 0xff80000016c97808 */ /* 0x000fe20007000000 */
[----:B------:R-:W-:Y:S01]  /*3840*/  VIADD R22, R0, 0x51 ;  /* 0x0000005100167836 */ /* 0x000fe20000000000 */
[CC--:B------:R-:W-:Y:S02]  /*3850*/  ISETP.GE.AND P2, PT, R2.reuse, R141.reuse, PT ;  /* 0x0000008d0200720c */ /* 0x0c0fe40003f46270 */
[----:B------:R-:W-:Y:S01]  /*3860*/  ISETP.GE.AND P1, PT, R2, R140, PT ;  /* 0x0000008c0200720c */ /* 0x000fe20003f26270 */
[C---:B------:R-:W-:Y:S01]  /*3870*/  VIADD R2, R0.reuse, 0x41 ;  /* 0x0000004100027836 */ /* 0x040fe20000000000 */
[----:B------:R-:W-:Y:S01]  /*3880*/  FSEL R203, R25, -INF , !P4 ;  /* 0xff80000019cb7808 */ /* 0x000fe20006000000 */
[----:B------:R-:W-:Y:S01]  /*3890*/  VIADD R25, R0, 0x49 ;  /* 0x0000004900197836 */ /* 0x000fe20000000000 */
[----:B------:R-:W-:Y:S01]  /*38a0*/  ISETP.GE.AND P6, PT, R24, R141, PT ;  /* 0x0000008d1800720c */ /* 0x000fe20003fc6270 */
[----:B------:R-:W-:Y:S01]  /*38b0*/  VIADD R24, R0, 0x50 ;  /* 0x0000005000187836 */ /* 0x000fe20000000000 */
[----:B------:R-:W-:-:S02]  /*38c0*/  FMNMX3.FTZ R26, R26, R69, R71, !PT ;  /* 0x000000451a1a7276 */ /* 0x000fc40007810047 */
[----:B------:R-:W-:Y:S02]  /*38d0*/  ISETP.GE.AND P4, PT, R28, R140, PT ;  /* 0x0000008c1c00720c */ /* 0x000fe40003f86270 */
[----:B------:R-:W-:Y:S01]  /*38e0*/  FSEL R153, R19, -INF , !P3 ;  /* 0xff80000013997808 */ /* 0x000fe20005800000 */
[----:B------:R-:W-:Y:S01]  /*38f0*/  VIADD R19, R0, 0x60 ;  /* 0x0000006000137836 */ /* 0x000fe20000000000 */
[----:B------:R-:W-:Y:S01]  /*3900*/  FSEL R189, R12, -INF , !P6 ;  /* 0xff8000000cbd7808 */ /* 0x000fe20007000000 */
[----:B------:R-:W-:Y:S01]  /*3910*/  VIADD R12, R0, 0x70 ;  /* 0x00000070000c7836 */ /* 0x000fe20000000000 */
[----:B------:R-:W-:Y:S02]  /*3920*/  FMNMX3.FTZ R26, R26, R105, R79, !PT ;  /* 0x000000691a1a7276 */ /* 0x000fe4000781004f */
[----:B------:R-:W-:Y:S01]  /*3930*/  FSEL R63, R18, -INF , !P4 ;  /* 0xff800000123f7808 */ /* 0x000fe20006000000 */
[----:B------:R-:W-:Y:S01]  /*3940*/  VIADD R18, R0, 0x61 ;  /* 0x0000006100127836 */ /* 0x000fe20000000000 */
[----:B------:R-:W-:-:S02]  /*3950*/  ISETP.GE.AND P3, PT, R2, R141, PT ;  /* 0x0000008d0200720c */ /* 0x000fc40003f66270 */
[----:B------:R-:W-:Y:S01]  /*3960*/  ISETP.GE.AND P6, PT, R2, R140, PT ;  /* 0x0000008c0200720c */ /* 0x000fe20003fc6270 */
[----:B------:R-:W-:Y:S01]  /*3970*/  VIADD R2, R0, 0x48 ;  /* 0x0000004800027836 */ /* 0x000fe20000000000 */
[----:B------:R-:W-:Y:S02]  /*3980*/  ISETP.GE.AND P4, PT, R20, R141, PT ;  /* 0x0000008d1400720c */ /* 0x000fe40003f86270 */
[----:B------:R-:W-:Y:S02]  /*3990*/  FMNMX3.FTZ R26, R26, R77, R29, !PT ;  /* 0x0000004d1a1a7276 */ /* 0x000fe4000781001d */
[----:B------:R-:W-:Y:S01]  /*39a0*/  FSEL R147, R8, -INF , !P4 ;  /* 0xff80000008937808 */ /* 0x000fe20006000000 */
[----:B------:R-:W-:Y:S01]  /*39b0*/  VIADD R8, R0, 0x71 ;  /* 0x0000007100087836 */ /* 0x000fe20000000000 */
[----:B------:R-:W-:Y:S02]  /*39c0*/  ISETP.GE.AND P4, PT, R2, R141, PT ;  /* 0x0000008d0200720c */ /* 0x000fe40003f86270 */
[----:B------:R-:W-:-:S02]  /*39d0*/  FMNMX3.FTZ R26, R26, R203, R205, !PT ;  /* 0x000000cb1a1a7276 */ /* 0x000fc400078100cd */
[----:B------:R-:W-:Y:S02]  /*39e0*/  FSEL R149, R4, -INF , !P4 ;  /* 0xff80000004957808 */ /* 0x000fe40006000000 */
[----:B------:R-:W-:Y:S02]  /*39f0*/  FSEL R191, R13, -INF , !P2 ;  /* 0xff8000000dbf7808 */ /* 0x000fe40005000000 */
[----:B------:R-:W-:Y:S02]  /*3a00*/  FMNMX3.FTZ R4, R26, R207, R117, !PT ;  /* 0x000000cf1a047276 */ /* 0x000fe40007810075 */
[----:B------:R-:W-:Y:S02]  /*3a10*/  ISETP.GE.AND P2, PT, R0, R140, PT ;  /* 0x0000008c0000720c */ /* 0x000fe40003f46270 */
[----:B------:R-:W-:Y:S02]  /*3a20*/  FMNMX3.FTZ R4, R4, R187, R189, !PT ;  /* 0x000000bb04047276 */ /* 0x000fe400078100bd */
[----:B------:R-:W-:-:S02]  /*3a30*/  FSEL R13, R42, -INF , !P2 ;  /* 0xff8000002a0d7808 */ /* 0x000fc40005000000 */
[----:B------:R-:W-:Y:S02]  /*3a40*/  FSEL R155, R9, -INF , !P3 ;  /* 0xff800000099b7808 */ /* 0x000fe40005800000 */
[-C--:B------:R-:W-:Y:S02]  /*3a50*/  ISETP.GE.AND P3, PT, R25, R141.reuse, PT ;  /* 0x0000008d1900720c */ /* 0x080fe40003f66270 */
[----:B------:R-:W-:Y:S02]  /*3a60*/  ISETP.GE.AND P2, PT, R24, R141, PT ;  /* 0x0000008d1800720c */ /* 0x000fe40003f46270 */
[----:B------:R-:W-:Y:S02]  /*3a70*/  FMNMX3.FTZ R4, R4, R191, R147, !PT ;  /* 0x000000bf04047276 */ /* 0x000fe40007810093 */
[----:B------:R-:W-:Y:S01]  /*3a80*/  ISETP.GE.AND P0, PT, R20, R140, PT ;  /* 0x0000008c1400720c */ /* 0x000fe20003f06270 */
[----:B------:R-:W-:Y:S01]  /*3a90*/  VIADD R20, R0, 0x59 ;  /* 0x0000005900147836 */ /* 0x000fe20000000000 */
[----:B------:R-:W-:-:S02]  /*3aa0*/  FSEL R151, R5, -INF , !P3 ;  /* 0xff80000005977808 */ /* 0x000fc40005800000 */
[----:B------:R-:W-:Y:S02]  /*3ab0*/  FSEL R119, R100, -INF , !P2 ;  /* 0xff80000064777808 */ /* 0x000fe40005000000 */
[-C--:B------:R-:W-:Y:S02]  /*3ac0*/  ISETP.GE.AND P3, PT, R22, R141.reuse, PT ;  /* 0x0000008d1600720c */ /* 0x080fe40003f66270 */
[----:B------:R-:W-:Y:S02]  /*3ad0*/  ISETP.GE.AND P2, PT, R21, R141, PT ;  /* 0x0000008d1500720c */ /* 0x000fe40003f46270 */
[----:B------:R-:W-:Y:S02]  /*3ae0*/  FMNMX3.FTZ R4, R4, R155, R149, !PT ;  /* 0x0000009b04047276 */ /* 0x000fe40007810095 */
[----:B------:R-:W-:Y:S02]  /*3af0*/  FSEL R121, R101, -INF , !P3 ;  /* 0xff80000065797808 */ /* 0x000fe40005800000 */
[----:B------:R-:W-:-:S02]  /*3b00*/  FSEL R123, R96, -INF , !P2 ;  /* 0xff800000607b7808 */ /* 0x000fc40005000000 */
[-C--:B------:R-:W-:Y:S02]  /*3b10*/  ISETP.GE.AND P3, PT, R20, R141.reuse, PT ;  /* 0x0000008d1400720c */ /* 0x080fe40003f66270 */
[----:B------:R-:W-:Y:S02]  /*3b20*/  ISETP.GE.AND P2, PT, R19, R141, PT ;  /* 0x0000008d1300720c */ /* 0x000fe40003f46270 */
[----:B------:R-:W-:Y:S02]  /*3b30*/  FMNMX3.FTZ R4, R4, R151, R119, !PT ;  /* 0x0000009704047276 */ /* 0x000fe40007810077 */
[----:B------:R-:W-:Y:S02]  /*3b40*/  FSEL R129, R97, -INF , !P3 ;  /* 0xff80000061817808 */ /* 0x000fe40005800000 */
[----:B------:R-:W-:Y:S02]  /*3b50*/  FSEL R57, R92, -INF , !P2 ;  /* 0xff8000005c397808 */ /* 0x000fe40005000000 */
[----:B------:R-:W-:-:S02]  /*3b60*/  FMNMX3.FTZ R4, R4, R121, R123, !PT ;  /* 0x0000007904047276 */ /* 0x000fc4000781007b */
[----:B------:R-:W-:Y:S02]  /*3b70*/  ISETP.GE.AND P2, PT, R16, R141, PT ;  /* 0x0000008d1000720c */ /* 0x000fe40003f46270 */
[----:B------:R-:W-:Y:S01]  /*3b80*/  ISETP.GE.AND P5, PT, R2, R140, PT ;  /* 0x0000008c0200720c */ /* 0x000fe20003fa6270 */
[----:B------:R-:W-:Y:S01]  /*3b90*/  VIADD R2, R0, 0x78 ;  /* 0x0000007800027836 */ /* 0x000fe20000000000 */
[----:B------:R-:W-:Y:S01]  /*3ba0*/  FMNMX3.FTZ R26, R4, R129, R57, !PT ;  /* 0x00000081041a7276 */ /* 0x000fe20007810039 */
[----:B------:R-:W-:Y:S01]  /*3bb0*/  VIADD R0, R0, 0x79 ;  /* 0x0000007900007836 */ /* 0x000fe20000000000 */
[----:B------:R-:W-:Y:S02]  /*3bc0*/  FSEL R53, R88, -INF , !P2 ;  /* 0xff80000058357808 */ /* 0x000fe40005000000 */
[----:B------:R-:W-:Y:S02]  /*3bd0*/  FMNMX3.FTZ R4, R13, R75, R67, !PT ;  /* 0x0000004b0d047276 */ /* 0x000fe40007810043 */
[----:B------:R-:W-:-:S02]  /*3be0*/  ISETP.GE.AND P2, PT, R12, R141, PT ;  /* 0x0000008d0c00720c */ /* 0x000fc40003f46270 */
[----:B------:R-:W-:Y:S02]  /*3bf0*/  FMNMX3.FTZ R4, R4, R51, R65, !PT ;  /* 0x0000003304047276 */ /* 0x000fe40007810041 */
[----:B------:R-:W-:Y:S02]  /*3c00*/  FSEL R40, R84, -INF , !P2 ;  /* 0xff80000054287808 */ /* 0x000fe40005000000 */
[----:B------:R-:W-:Y:S02]  /*3c10*/  ISETP.GE.AND P2, PT, R0, R141, PT ;  /* 0x0000008d0000720c */ /* 0x000fe40003f46270 */
[----:B------:R-:W-:Y:S02]  /*3c20*/  FMNMX3.FTZ R4, R4, R35, R73, !PT ;  /* 0x0000002304047276 */ /* 0x000fe40007810049 */
[----:B------:R-:W-:Y:S02]  /*3c30*/  FSEL R37, R81, -INF , !P2 ;  /* 0xff80000051257808 */ /* 0x000fe40005000000 */
[----:B------:R-:W-:-:S02]  /*3c40*/  ISETP.GE.AND P2, PT, R22, R140, PT ;  /* 0x0000008c1600720c */ /* 0x000fc40003f46270 */
[----:B------:R-:W-:Y:S02]  /*3c50*/  FMNMX3.FTZ R22, R4, R33, R197, !PT ;  /* 0x0000002104167276 */ /* 0x000fe400078100c5 */
[----:B------:R-:W-:Y:S02]  /*3c60*/  ISETP.GE.AND P3, PT, R18, R141, PT ;  /* 0x0000008d1200720c */ /* 0x000fe40003f66270 */
[----:B------:R-:W-:Y:S02]  /*3c70*/  FMNMX3.FTZ R22, R22, R199, R201, !PT ;  /* 0x000000c716167276 */ /* 0x000fe400078100c9 */
[----:B------:R-:W-:Y:S02]  /*3c80*/  FSEL R55, R93, -INF , !P3 ;  /* 0xff8000005d377808 */ /* 0x000fe40005800000 */
[----:B------:R-:W-:Y:S02]  /*3c90*/  ISETP.GE.AND P3, PT, R14, R141, PT ;  /* 0x0000008d0e00720c */ /* 0x000fe40003f66270 */
[----:B------:R-:W-:-:S02]  /*3ca0*/  FSEL R183, R10, -INF , !P0 ;  /* 0xff8000000ab77808 */ /* 0x000fc40004000000 */
[----:B------:R-:W-:Y:S02]  /*3cb0*/  FMNMX3.FTZ R10, R22, R195, R63, !PT ;  /* 0x000000c3160a7276 */ /* 0x000fe4000781003f */
[----:B------:R-:W-:Y:S02]  /*3cc0*/  FSEL R23, R89, -INF , !P3 ;  /* 0xff80000059177808 */ /* 0x000fe40005800000 */
[-C--:B------:R-:W-:Y:S02]  /*3cd0*/  ISETP.GE.AND P4, PT, R8, R141.reuse, PT ;  /* 0x0000008d0800720c */ /* 0x080fe40003f86270 */
[----:B------:R-:W-:Y:S02]  /*3ce0*/  ISETP.GE.AND P3, PT, R2, R141, PT ;  /* 0x0000008d0200720c */ /* 0x000fe40003f66270 */
[----:B------:R-:W-:Y:S02]  /*3cf0*/  FMNMX3.FTZ R5, R26, R55, R53, !PT ;  /* 0x000000371a057276 */ /* 0x000fe40007810035 */
[----:B------:R-:W-:-:S02]  /*3d00*/  FSEL R193, R15, -INF , !P1 ;  /* 0xff8000000fc17808 */ /* 0x000fc40004800000 */
[----:B------:R-:W-:Y:S02]  /*3d10*/  FMNMX3.FTZ R10, R10, R153, R185, !PT ;  /* 0x000000990a0a7276 */ /* 0x000fe400078100b9 */
        /* <DEDUP_REMOVED lines=8> */
[----:B------:R-:W-:Y:S02]  /*3da0*/  FMNMX3.FTZ R26, R5, R39, R38, !PT ;  /* 0x00000027051a7276 */ /* 0x000fe40007810026 */
[----:B------:R-:W-:Y:S02]  /*3db0*/  ISETP.GE.AND P1, PT, R21, R140, PT ;  /* 0x0000008c1500720c */ /* 0x000fe40003f26270 */
[----:B------:R-:W-:-:S02]  /*3dc0*/  FSEL R177, R7, -INF , !P4 ;  /* 0xff80000007b17808 */ /* 0x000fc40006000000 */
[----:B------:R-:W-:Y:S02]  /*3dd0*/  FSEL R135, R102, -INF , !P3 ;  /* 0xff80000066877808 */ /* 0x000fe40005800000 */
[----:B------:R-:W-:Y:S02]  /*3de0*/  FMNMX3.FTZ R10, R10, R181, R179, !PT ;  /* 0x000000b50a0a7276 */ /* 0x000fe400078100b3 */
[----:B------:R-:W-:Y:S02]  /*3df0*/  ISETP.GE.AND P0, PT, R20, R140, PT ;  /* 0x0000008c1400720c */ /* 0x000fe40003f06270 */
[----:B------:R-:W-:Y:S02]  /*3e00*/  FMNMX.FTZ R4, R37, R26, !PT ;  /* 0x0000001a25047209 */ /* 0x000fe40007810000 */
[----:B------:R-:W-:Y:S01]  /*3e10*/  ISETP.GE.AND P6, PT, R19, R140, PT ;  /* 0x0000008c1300720c */ /* 0x000fe20003fc6270 */
[----:B------:R-:W-:Y:S01]  /*3e20*/  LDSM.16.MT88.4 R24, [R156+0x9400] ;  /* 0x009400009c18783b */ /* 0x000fe20000004200 */
[----:B------:R-:W-:-:S02]  /*3e30*/  FSEL R143, R103, -INF , !P2 ;  /* 0xff800000678f7808 */ /* 0x000fc40005000000 */
[----:B------:R-:W-:Y:S01]  /*3e40*/  FSEL R145, R98, -INF , !P1 ;  /* 0xff80000062917808 */ /* 0x000fe20004800000 */
[----:B------:R-:W2:Y:S01]  /*3e50*/  SHFL.BFLY PT, R5, R4, 0x2, 0x1f ;  /* 0x0c401f0004057f89 */ /* 0x000ea200000e0000 */
[----:B------:R-:W-:Y:S02]  /*3e60*/  FMNMX3.FTZ R10, R10, R177, R135, !PT ;  /* 0x000000b10a0a7276 */ /* 0x000fe40007810087 */
[----:B------:R-:W-:Y:S02]  /*3e70*/  FSEL R131, R99, -INF , !P0 ;  /* 0xff80000063837808 */ /* 0x000fe40004000000 */
[-C--:B------:R-:W-:Y:S02]  /*3e80*/  ISETP.GE.AND P0, PT, R2, R140.reuse, PT ;  /* 0x0000008c0200720c */ /* 0x080fe40003f06270 */
[-C--:B------:R-:W-:Y:S02]  /*3e90*/  ISETP.GE.AND P5, PT, R18, R140.reuse, PT ;  /* 0x0000008c1200720c */ /* 0x080fe40003fa6270 */
[----:B------:R-:W-:-:S02]  /*3ea0*/  ISETP.GE.AND P4, PT, R16, R140, PT ;  /* 0x0000008c1000720c */ /* 0x000fc40003f86270 */
[----:B------:R-:W-:Y:S02]  /*3eb0*/  FSEL R61, R94, -INF , !P6 ;  /* 0xff8000005e3d7808 */ /* 0x000fe40007000000 */
        /* <DEDUP_REMOVED lines=9> */
[----:B------:R-:W-:Y:S01]  /*3f50*/  FSEL R49, R91, -INF , !P3 ;  /* 0xff8000005b317808 */ /* 0x000fe20005800000 */
[----:B------:R-:W-:Y:S01]  /*3f60*/  LDSM.16.MT88.4 R8, [R158+0xb400] ;  /* 0x00b400009e08783b */ /* 0x000fe20000004200 */
[----:B------:R-:W-:Y:S02]  /*3f70*/  FSEL R48, R86, -INF , !P2 ;  /* 0xff80000056307808 */ /* 0x000fe40005000000 */
[----:B------:R-:W-:Y:S02]  /*3f80*/  FMNMX3.FTZ R0, R2, R59, R21, !PT ;  /* 0x0000003b02007276 */ /* 0x000fe40007810015 */
[----:B------:R-:W-:-:S02]  /*3f90*/  FSEL R47, R87, -INF , !P1 ;  /* 0xff800000572f7808 */ /* 0x000fc40004800000 */
[----:B------:R-:W-:Y:S01]  /*3fa0*/  FSEL R46, R82, -INF , !P0 ;  /* 0xff800000522e7808 */ /* 0x000fe20004000000 */
[----:B------:R-:W-:Y:S01]  /*3fb0*/  LDSM.16.MT88.4 R84, [R158+0xb000] ;  /* 0x00b000009e54783b */ /* 0x000fe20000004200 */
[----:B------:R-:W-:Y:S02]  /*3fc0*/  FMNMX3.FTZ R0, R0, R49, R48, !PT ;  /* 0x0000003100007276 */ /* 0x000fe40007810030 */
[----:B------:R-:W-:Y:S02]  /*3fd0*/  FSEL R45, R83, -INF , !P4 ;  /* 0xff800000532d7808 */ /* 0x000fe40006000000 */
[----:B------:R-:W-:Y:S02]  /*3fe0*/  FMNMX3.FTZ R0, R0, R47, R46, !PT ;  /* 0x0000002f00007276 */ /* 0x000fe4000781002e */
[----:B--2---:R-:W-:Y:S02]  /*3ff0*/  FMNMX.FTZ R5, R4, R5, !PT ;  /* 0x0000000504057209 */ /* 0x004fe40007810000 */
[----:B------:R-:W-:-:S03]  /*4000*/  FMNMX.FTZ R7, R45, R0, !PT ;  /* 0x000000002d077209 */ /* 0x000fc60007810000 */
[----:B------:R-:W2:Y:S04]  /*4010*/  SHFL.BFLY PT, R2, R5, 0x1, 0x1f ;  /* 0x0c201f0005027f89 */ /* 0x000ea800000e0000 */
[----:B------:R-:W3:Y:S01]  /*4020*/  SHFL.BFLY PT, R4, R7, 0x2, 0x1f ;  /* 0x0c401f0007047f89 */ /* 0x000ee200000e0000 */
[----:B--2---:R-:W-:Y:S02]  /*4030*/  FMNMX.FTZ R2, R5, R2, !PT ;  /* 0x0000000205027209 */ /* 0x004fe40007810000 */
[----:B---3--:R-:W-:-:S03]  /*4040*/  FMNMX.FTZ R4, R7, R4, !PT ;  /* 0x0000000407047209 */ /* 0x008fc60007810000 */
[C---:B-1----:R-:W-:Y:S01]  /*4050*/  FMUL.FTZ R44, R2.reuse, UR4 ;  /* 0x00000004022c7c20 */ /* 0x042fe20008410000 */
[----:B------:R-:W-:Y:S01]  /*4060*/  FSETP.NEU.FTZ.AND P0, PT, R2, -INF , PT ;  /* 0xff8000000200780b */ /* 0x000fe20003f1d000 */
[----:B------:R-:W1:Y:S03]  /*4070*/  SHFL.BFLY PT, R5, R4, 0x1, 0x1f ;  /* 0x0c201f0004057f89 */ /* 0x000e6600000e0000 */
        /* <DEDUP_REMOVED lines=19> */
[----:B-1----:R-:W-:Y:S01]  /*41b0*/  FMNMX.FTZ R0, R4, R5, !PT ;  /* 0x0000000504007209 */ /* 0x002fe20007810000 */
[--C-:B------:R-:W-:Y:S01]  /*41c0*/  FFMA.FTZ R118, R155, UR4, -R44.reuse ;  /* 0x000000049b767c23 */ /* 0x100fe2000801082c */
[--C-:B------:R-:W-:Y:S01]  /*41d0*/  FFMA.FTZ R149, R149, UR4, -R44.reuse ;  /* 0x0000000495957c23 */ /* 0x100fe2000801082c */
[--C-:B------:R-:W-:Y:S01]  /*41e0*/  FFMA.FTZ R122, R119, UR4, -R44.reuse ;  /* 0x00000004777a7c23 */ /* 0x100fe2000801082c */
[C---:B------:R-:W-:Y:S01]  /*41f0*/  FSETP.NEU.FTZ.AND P0, PT, R0.reuse, -INF , PT ;  /* 0xff8000000000780b */ /* 0x040fe20003f1d000 */
[----:B------:R-:W-:Y:S01]  /*4200*/  FMUL.FTZ R50, R0, UR4 ;  /* 0x0000000400327c20 */ /* 0x000fe20008410000 */
[----:B------:R-:W1:Y:S01]  /*4210*/  MUFU.EX2 R22, R22 ;  /* 0x0000001600167308 */ /* 0x000e620000000800 */
[--C-:B------:R-:W-:Y:S01]  /*4220*/  FFMA.FTZ R119, R123, UR4, -R44.reuse ;  /* 0x000000047b777c23 */ /* 0x100fe2000801082c */
[--C-:B------:R-:W-:Y:S01]  /*4230*/  FFMA.FTZ R120, R129, UR4, -R44.reuse ;  /* 0x0000000481787c23 */ /* 0x100fe2000801082c */
[--C-:B------:R-:W-:Y:S01]  /*4240*/  FFMA.FTZ R121, R121, UR4, -R44.reuse ;  /* 0x0000000479797c23 */ /* 0x100fe2000801082c */
[----:B------:R-:W-:Y:S01]  /*4250*/  FSEL R50, R50, RZ, P0 ;  /* 0x000000ff32327208 */ /* 0x000fe20000000000 */
[--C-:B------:R-:W-:Y:S01]  /*4260*/  FFMA.FTZ R134, R55, UR4, -R44.reuse ;  /* 0x0000000437867c23 */ /* 0x100fe2000801082c */
[--C-:B------:R-:W-:Y:S01]  /*4270*/  FFMA.FTZ R57, R57, UR4, -R44.reuse ;  /* 0x0000000439397c23 */ /* 0x100fe2000801082c */
[----:B------:R-:W-:Y:S01]  /*4280*/  FFMA.FTZ R53, R53, UR4, -R44 ;  /* 0x0000000435357c23 */ /* 0x000fe2000801082c */
[----:B------:R-:W4:Y:S01]  /*4290*/  MUFU.EX2 R43, R43 ;  /* 0x0000002b002b7308 */ /* 0x000f220000000800 */
        /* <DEDUP_REMOVED lines=9> */
[----:B-1----:R-:W-:Y:S01]  /*4330*/  F2FP.F16.F32.PACK_AB R104, R22, R133 ;  /* 0x000000851668723e */ /* 0x002fe200000000ff */
[----:B------:R-:W-:Y:S01]  /*4340*/  LDSM.16.MT88.4 R64, [R158+0x9400] ;  /* 0x009400009e40783b */ /* 0x000fe20000004200 */
[--C-:B------:R-:W-:Y:S01]  /*4350*/  FFMA.FTZ R30, R197, UR4, -R50.reuse ;  /* 0x00000004c51e7c23 */ /* 0x100fe20008010832 */
[--C-:B------:R-:W-:Y:S01]  /*4360*/  FFMA.FTZ R3, R195, UR4, -R50.reuse ;  /* 0x00000004c3037c23 */ /* 0x100fe20008010832 */
[--C-:B------:R-:W-:Y:S01]  /*4370*/  FFMA.FTZ R58, R153, UR4, -R50.reuse ;  /* 0x00000004993a7c23 */ /* 0x100fe20008010832 */
[----:B------:R-:W-:Y:S01]  /*4380*/  LDSM.16.MT88.4 R12, [R156+0xb400] ;  /* 0x00b400009c0c783b */ /* 0x000fe20000004200 */
[----:B------:R-:W1:Y:S01]  /*4390*/  MUFU.EX2 R62, R62 ;  /* 0x0000003e003e7308 */ /* 0x000e620000000800 */
[----:B----4-:R-:W-:Y:S01]  /*43a0*/  F2FP.F16.F32.PACK_AB R106, R43, R20 ;  /* 0x000000142b6a723e */ /* 0x010fe200000000ff */
[----:B------:R-:W-:Y:S01]  /*43b0*/  FFMA.FTZ R54, R193, UR4, -R50 ;  /* 0x00000004c1367c23 */ /* 0x000fe20008010832 */
[----:B------:R-:W-:Y:S01]  /*43c0*/  FFMA.FTZ R153, R147, UR4, -R44 ;  /* 0x0000000493997c23 */ /* 0x000fe2000801082c */
        /* <DEDUP_REMOVED lines=10> */
[----:B------:R-:W-:Y:S01]  /*4470*/  FADD.FTZ R133, R133, R22 ;  /* 0x0000001685857221 */ /* 0x000fe20000010000 */
[----:B------:R-:W-:Y:S01]  /*4480*/  FFMA.FTZ R131, R40, UR4, -R44 ;  /* 0x0000000428837c23 */ /* 0x000fe2000801082c */
[----:B------:R-:W4:Y:S01]  /*4490*/  MUFU.EX2 R51, R51 ;  /* 0x0000003300337308 */ /* 0x000f220000000800 */
[----:B-1----:R-:W-:Y:S01]  /*44a0*/  F2FP.F16.F32.PACK_AB R105, R62, R127 ;  /* 0x0000007f3e69723e */ /* 0x002fe200000000ff */
[----:B------:R-:W-:Y:S01]  /*44b0*/  FADD.FTZ R127, R127, R62 ;  /* 0x0000003e7f7f7221 */ /* 0x000fe20000010000 */
[--C-:B------:R-:W-:Y:S01]  /*44c0*/  FFMA.FTZ R62, R23, UR4, -R44.reuse ;  /* 0x00000004173e7c23 */ /* 0x100fe2000801082c */
[----:B------:R-:W-:Y:S01]  /*44d0*/  FFMA.FTZ R61, R38, UR4, -R44 ;  /* 0x00000004263d7c23 */ /* 0x000fe2000801082c */
[--C-:B------:R-:W-:Y:S01]  /*44e0*/  FFMA.FTZ R40, R48, UR4, -R50.reuse ;  /* 0x0000000430287c23 */ /* 0x100fe20008010832 */
[--C-:B------:R-:W-:Y:S01]  /*44f0*/  FFMA.FTZ R47, R47, UR4, -R50.reuse ;  /* 0x000000042f2f7c23 */ /* 0x100fe20008010832 */
[--C-:B------:R-:W-:Y:S01]  /*4500*/  FFMA.FTZ R46, R46, UR4, -R50.reuse ;  /* 0x000000042e2e7c23 */ /* 0x100fe20008010832 */
[----:B------:R-:W-:Y:S01]  /*4510*/  MUFU.EX2 R41, R41 ;  /* 0x0000002900297308 */ /* 0x000fe20000000800 */
[----:B------:R-:W-:Y:S01]  /*4520*/  FFMA.FTZ R45, R45, UR4, -R50 ;  /* 0x000000042d2d7c23 */ /* 0x000fe20008010832 */
[----:B------:R-:W-:-:S06]  /*4530*/  ISETP.GT.AND P0, PT, R128, R163, PT ;  /* 0x000000a38000720c */ /* 0x000fcc0003f04270 */
[----:B------:R-:W1:Y:S01]  /*4540*/  MUFU.EX2 R36, R36 ;  /* 0x0000002400247308 */ /* 0x000e620000000800 */
[----:B----4-:R-:W-:-:S07]  /*4550*/  F2FP.F16.F32.PACK_AB R107, R51, R52 ;  /* 0x00000034336b723e */ /* 0x010fce00000000ff */
[----:B------:R-:W-:Y:S01]  /*4560*/  MUFU.EX2 R31, R31 ;  /* 0x0000001f001f7308 */ /* 0x000fe20000000800 */
[C---:B------:R-:W-:Y:S07]  /*4570*/  HMMA.16816.F32 R80, R104.reuse, R84, RZ ;  /* 0x000000546850723c */ /* 0x040fee00000018ff */
[----:B------:R-:W4:Y:S01]  /*4580*/  MUFU.EX2 R32, R32 ;  /* 0x0000002000207308 */ /* 0x000f220000000800 */
[----:B------:R-:W-:Y:S01]  /*4590*/  HMMA.16816.F32 R84, R104, R86, RZ ;  /* 0x000000566854723c */ /* 0x000fe200000018ff */
[----:B-1----:R-:W-:-:S06]  /*45a0*/  F2FP.F16.F32.PACK_AB R4, R36, R41 ;  /* 0x000000292404723e */ /* 0x002fcc00000000ff */
[----:B------:R-:W-:Y:S01]  /*45b0*/  MUFU.EX2 R42, R42 ;  /* 0x0000002a002a7308 */ /* 0x000fe20000000800 */
[C---:B------:R-:W-:Y:S07]  /*45c0*/  HMMA.16816.F32 R96, R104.reuse, R108, RZ ;  /* 0x0000006c6860723c */ /* 0x040fee00000018ff */
[----:B------:R-:W1:Y:S01]  /*45d0*/  MUFU.EX2 R35, R35 ;  /* 0x0000002300237308 */ /* 0x000e620000000800 */
[----:B----4-:R-:W-:Y:S01]  /*45e0*/  F2FP.F16.F32.PACK_AB R6, R32, R31 ;  /* 0x0000001f2006723e */ /* 0x010fe200000000ff */
[C---:B------:R-:W-:Y:S06]  /*45f0*/  HMMA.16816.F32 R108, R104.reuse, R110, RZ ;  /* 0x0000006e686c723c */ /* 0x040fec00000018ff */
[----:B------:R-:W-:Y:S02]  /*4600*/  MUFU.EX2 R34, R34 ;  /* 0x0000002200227308 */ /* 0x000fe40000000800 */
[C---:B--2---:R-:W-:Y:S06]  /*4610*/  HMMA.16816.F32 R72, R104.reuse, R76, RZ ;  /* 0x0000004c6848723c */ /* 0x044fec00000018ff */
[----:B------:R-:W2:Y:S01]  /*4620*/  MUFU.EX2 R33, R33 ;  /* 0x0000002100217308 */ /* 0x000ea20000000800 */
[----:B-1----:R-:W-:Y:S01]  /*4630*/  F2FP.F16.F32.PACK_AB R5, R35, R42 ;  /* 0x0000002a2305723e */ /* 0x002fe200000000ff */
[C---:B------:R-:W-:Y:S06]  /*4640*/  HMMA.16816.F32 R112, R104.reuse, R68, RZ ;  /* 0x000000446870723c */ /* 0x040fec00000018ff */
[----:B------:R-:W-:Y:S02]  /*4650*/  MUFU.EX2 R29, R29 ;  /* 0x0000001d001d7308 */ /* 0x000fe40000000800 */
[C---:B------:R-:W-:Y:S06]  /*4660*/  HMMA.16816.F32 R76, R104.reuse, R78, RZ ;  /* 0x0000004e684c723c */ /* 0x040fec00000018ff */
[----:B------:R-:W1:Y:S01]  /*4670*/  MUFU.EX2 R28, R28 ;  /* 0x0000001c001c7308 */ /* 0x000e620000000800 */
[----:B--2---:R-:W-:Y:S01]  /*4680*/  F2FP.F16.F32.PACK_AB R7, R33, R34 ;  /* 0x000000222107723e */ /* 0x004fe200000000ff */
[----:B------:R-:W-:Y:S06]  /*4690*/  HMMA.16816.F32 R88, R104, R92, RZ ;  /* 0x0000005c6858723c */ /* 0x000fec00000018ff */
[----:B------:R-:W-:Y:S02]  /*46a0*/  MUFU.EX2 R30, R30 ;  /* 0x0000001e001e7308 */ /* 0x000fe40000000800 */
[C---:B------:R-:W-:Y:S06]  /*46b0*/  HMMA.16816.F32 R80, R4.reuse, R8, R80 ;  /* 0x000000080450723c */ /* 0x040fec0000001850 */
[----:B------:R-:W-:Y:S02]  /*46c0*/  MUFU.EX2 R3, R3 ;  /* 0x0000000300037308 */ /* 0x000fe40000000800 */
[----:B------:R-:W-:Y:S01]  /*46d0*/  HMMA.16816.F32 R84, R4, R10, R84 ;  /* 0x0000000a0454723c */ /* 0x000fe20000001854 */
[----:B------:R-:W2:Y:S05]  /*46e0*/  LDSM.16.MT88.4 R8, [R158+0xd400] ;  /* 0x00d400009e08783b */ /* 0x000eaa0000004200 */
[----:B------:R-:W-:Y:S02]  /*46f0*/  MUFU.EX2 R117, R117 ;  /* 0x0000007500757308 */ /* 0x000fe40000000800 */
[C---:B------:R-:W-:Y:S06]  /*4700*/  HMMA.16816.F32 R68, R104.reuse, R70, RZ ;  /* 0x000000466844723c */ /* 0x040fec00000018ff */
[----:B------:R-:W-:Y:S02]  /*4710*/  MUFU.EX2 R60, R60 ;  /* 0x0000003c003c7308 */ /* 0x000fe40000000800 */
[C---:B------:R-:W-:Y:S06]  /*4720*/  HMMA.16816.F32 R92, R104.reuse, R94, RZ ;  /* 0x0000005e685c723c */ /* 0x040fec00000018ff */
[----:B------:R-:W-:Y:S02]  /*4730*/  MUFU.EX2 R56, R56 ;  /* 0x0000003800387308 */ /* 0x000fe40000000800 */
[C---:B---3--:R-:W-:Y:S06]  /*4740*/  HMMA.16816.F32 R100, R104.reuse, R16, RZ ;  /* 0x000000106864723c */ /* 0x048fec00000018ff */
[----:B------:R-:W-:Y:S02]  /*4750*/  MUFU.EX2 R58, R58 ;  /* 0x0000003a003a7308 */ /* 0x000fe40000000800 */
[----:B------:R-:W-:Y:S01]  /*4760*/  HMMA.16816.F32 R104, R104, R18, RZ ;  /* 0x000000126868723c */ /* 0x000fe200000018ff */
[----:B------:R-:W3:Y:S05]  /*4770*/  LDSM.16.MT88.4 R16, [R156+0xd400] ;  /* 0x00d400009c10783b */ /* 0x000eea0000004200 */
[----:B------:R-:W-:Y:S02]  /*4780*/  MUFU.EX2 R54, R54 ;  /* 0x0000003600367308 */ /* 0x000fe40000000800 */
[----:B------:R-:W-:Y:S01]  /*4790*/  HMMA.16816.F32 R72, R4, R24, R72 ;  /* 0x000000180448723c */ /* 0x000fe20000001848 */
[----:B------:R-:W-:Y:S01]  /*47a0*/  FFMA.FTZ R25, R207, UR4, -R44 ;  /* 0x00000004cf197c23 */ /* 0x000fe2000801082c */
[----:B------:R-:W-:-:S04]  /*47b0*/  FFMA.FTZ R24, R201, UR4, -R50 ;  /* 0x00000004c9187c23 */ /* 0x000fc80008010832 */
[----:B------:R-:W-:Y:S02]  /*47c0*/  MUFU.EX2 R153, R153 ;  /* 0x0000009900997308 */ /* 0x000fe40000000800 */
[C---:B--2---:R-:W-:Y:S06]  /*47d0*/  HMMA.16816.F32 R96, R4.reuse, R8, R96 ;  /* 0x000000080460723c */ /* 0x044fec0000001860 */
[----:B------:R-:W-:Y:S02]  /*47e0*/  MUFU.EX2 R25, R25 ;  /* 0x0000001900197308 */ /* 0x000fe40000000800 */
[C---:B------:R-:W-:Y:S01]  /*47f0*/  HMMA.16816.F32 R108, R4.reuse, R10, R108 ;  /* 0x0000000a046c723c */ /* 0x040fe2000000186c */
[----:B------:R-:W2:Y:S05]  /*4800*/  LDSM.16.MT88.4 R8, [R158+0x9800] ;  /* 0x009800009e08783b */ /* 0x000eaa0000004200 */
        /* <DEDUP_REMOVED lines=8> */
[----:B------:R-:W4:Y:S02]  /*4890*/  MUFU.EX2 R26, R26 ;  /* 0x0000001a001a7308 */ /* 0x000f240000000800 */
[C---:B------:R-:W-:Y:S01]  /*48a0*/  HMMA.16816.F32 R68, R4.reuse, R66, R68 ;  /* 0x000000420444723c */ /* 0x040fe20000001844 */
[--C-:B------:R-:W-:Y:S01]  /*48b0*/  FFMA.FTZ R67, R63, UR4, -R50.reuse ;  /* 0x000000043f437c23 */ /* 0x100fe20008010832 */
[----:B------:R-:W-:Y:S01]  /*48c0*/  FFMA.FTZ R63, R185, UR4, -R50 ;  /* 0x00000004b93f7c23 */ /* 0x000fe20008010832 */
[----:B------:R-:W-:Y:S01]  /*48d0*/  FFMA.FTZ R66, R151, UR4, -R44 ;  /* 0x0000000497427c23 */ /* 0x000fe2000801082c */
[----:B------:R-:W-:Y:S02]  /*48e0*/  FFMA.FTZ R151, R183, UR4, -R50 ;  /* 0x00000004b7977c23 */ /* 0x000fe40008010832 */
[----:B------:R-:W5:Y:S02]  /*48f0*/  MUFU.EX2 R27, R27 ;  /* 0x0000001b001b7308 */ /* 0x000f640000000800 */
[C---:B------:R-:W-:Y:S06]  /*4900*/  HMMA.16816.F32 R88, R4.reuse, R12, R88 ;  /* 0x0000000c0458723c */ /* 0x040fec0000001858 */
[----:B------:R-:W2:Y:S02]  /*4910*/  MUFU.EX2 R65, R65 ;  /* 0x0000004100417308 */ /* 0x000ea40000000800 */
[C---:B------:R-:W-:Y:S01]  /*4920*/  HMMA.16816.F32 R92, R4.reuse, R14, R92 ;  /* 0x0000000e045c723c */ /* 0x040fe2000000185c */
[----:B------:R-:W2:Y:S05]  /*4930*/  LDSM.16.MT88.4 R12, [R156+0x9800] ;  /* 0x009800009c0c783b */ /* 0x000eaa0000004200 */
[----:B------:R-:W2:Y:S02]  /*4940*/  MUFU.EX2 R67, R67 ;  /* 0x0000004300437308 */ /* 0x000ea40000000800 */
[C---:B---3--:R-:W-:Y:S06]  /*4950*/  HMMA.16816.F32 R100, R4.reuse, R16, R100 ;  /* 0x000000100464723c */ /* 0x048fec0000001864 */
[----:B------:R-:W3:Y:S02]  /*4960*/  MUFU.EX2 R63, R63 ;  /* 0x0000003f003f7308 */ /* 0x000ee40000000800 */
[----:B------:R-:W-:Y:S01]  /*4970*/  HMMA.16816.F32 R104, R4, R18, R104 ;  /* 0x000000120468723c */ /* 0x000fe20000001868 */
[----:B-1----:R-:W-:Y:S01]  /*4980*/  F2FP.F16.F32.PACK_AB R4, R28, R29 ;  /* 0x0000001d1c04723e */ /* 0x002fe200000000ff */
[----:B------:R-:W1:Y:S01]  /*4990*/  LDSM.16.MT88.4 R16, [R156+0xb800] ;  /* 0x00b800009c10783b */ /* 0x000e620000004200 */
[----:B----4-:R-:W-:-:S02]  /*49a0*/  F2FP.F16.F32.PACK_AB R6, R25, R26 ;  /* 0x0000001a1906723e */ /* 0x010fc400000000ff */
[----:B-----5:R-:W-:Y:S01]  /*49b0*/  F2FP.F16.F32.PACK_AB R5, R27, R30 ;  /* 0x0000001e1b05723e */ /* 0x020fe200000000ff */
[----:B------:R-:W-:Y:S01]  /*49c0*/  MUFU.EX2 R149, R149 ;  /* 0x0000009500957308 */ /* 0x000fe20000000800 */
[----:B------:R-:W-:-:S07]  /*49d0*/  F2FP.F16.F32.PACK_AB R7, R3, R24 ;  /* 0x000000180307723e */ /* 0x000fce00000000ff */
[C---:B--2---:R-:W-:Y:S01]  /*49e0*/  HMMA.16816.F32 R112, R4.reuse, R8, R112 ;  /* 0x000000080470723c */ /* 0x044fe20000001870 */
[----:B------:R-:W2:Y:S07]  /*49f0*/  MUFU.EX2 R66, R66 ;  /* 0x0000004200427308 */ /* 0x000eae0000000800 */
[C---:B------:R-:W-:Y:S01]  /*4a00*/  HMMA.16816.F32 R68, R4.reuse, R10, R68 ;  /* 0x0000000a0444723c */ /* 0x040fe20000001844 */
[----:B------:R-:W4:Y:S01]  /*4a10*/  LDSM.16.MT88.4 R8, [R158+0xb800] ;  /* 0x00b800009e08783b */ /* 0x000f220000004200 */
[----:B------:R-:W-:Y:S06]  /*4a20*/  MUFU.EX2 R151, R151 ;  /* 0x0000009700977308 */ /* 0x000fec0000000800 */
[C---:B------:R-:W-:Y:S02]  /*4a30*/  HMMA.16816.F32 R72, R4.reuse, R12, R72 ;  /* 0x0000000c0448723c */ /* 0x040fe40000001848 */
[----:B------:R-:W5:Y:S06]  /*4a40*/  MUFU.EX2 R116, R116 ;  /* 0x0000007400747308 */ /* 0x000f6c0000000800 */
[C---:B------:R-:W-:Y:S01]  /*4a50*/  HMMA.16816.F32 R76, R4.reuse, R14, R76 ;  /* 0x0000000e044c723c */ /* 0x040fe2000000184c */
[----:B------:R-:W3:Y:S01]  /*4a60*/  LDSM.16.MT88.4 R12, [R156+0xd800] ;  /* 0x00d800009c0c783b */ /* 0x000ee20000004200 */
[----:B------:R-:W-:Y:S06]  /*4a70*/  MUFU.EX2 R147, R147 ;  /* 0x0000009300937308 */ /* 0x000fec0000000800 */
[C---:B-1----:R-:W-:Y:S02]  /*4a80*/  HMMA.16816.F32 R88, R4.reuse, R16, R88 ;  /* 0x000000100458723c */ /* 0x042fe40000001858 */
[----:B------:R-:W1:Y:S06]  /*4a90*/  MUFU.EX2 R64, R64 ;  /* 0x0000004000407308 */ /* 0x000e6c0000000800 */
[C---:B------:R-:W-:Y:S01]  /*4aa0*/  HMMA.16816.F32 R92, R4.reuse, R18, R92 ;  /* 0x00000012045c723c */ /* 0x040fe2000000185c */
[----:B------:R-:W-:Y:S01]  /*4ab0*/  LDSM.16.MT88.4 R16, [R156+0x9c00] ;  /* 0x009c00009c10783b */ /* 0x000fe20000004200 */
[----:B------:R-:W-:Y:S06]  /*4ac0*/  MUFU.EX2 R122, R122 ;  /* 0x0000007a007a7308 */ /* 0x000fec0000000800 */
[C---:B----4-:R-:W-:Y:S02]  /*4ad0*/  HMMA.16816.F32 R80, R4.reuse, R8, R80 ;  /* 0x000000080450723c */ /* 0x050fe40000001850 */
[----:B------:R-:W4:Y:S06]  /*4ae0*/  MUFU.EX2 R121, R121 ;  /* 0x0000007900797308 */ /* 0x000f2c0000000800 */
[C---:B------:R-:W-:Y:S01]  /*4af0*/  HMMA.16816.F32 R84, R4.reuse, R10, R84 ;  /* 0x0000000a0454723c */ /* 0x040fe20000001854 */
[----:B------:R-:W2:Y:S01]  /*4b00*/  LDSM.16.MT88.4 R8, [R158+0xd800] ;  /* 0x00d800009e08783b */ /* 0x000ea20000004200 */
[----:B------:R-:W-:Y:S06]  /*4b10*/  MUFU.EX2 R119, R119 ;  /* 0x0000007700777308 */ /* 0x000fec0000000800 */
[C---:B---3--:R-:W-:Y:S02]  /*4b20*/  HMMA.16816.F32 R100, R4.reuse, R12, R100 ;  /* 0x0000000c0464723c */ /* 0x048fe40000001864 */
[----:B------:R-:W3:Y:S06]  /*4b30*/  MUFU.EX2 R120, R120 ;  /* 0x0000007800787308 */ /* 0x000eec0000000800 */
[C---:B------:R-:W-:Y:S01]  /*4b40*/  HMMA.16816.F32 R104, R4.reuse, R14, R104 ;  /* 0x0000000e0468723c */ /* 0x040fe20000001868 */
[----:B------:R-:W5:Y:S01]  /*4b50*/  LDSM.16.MT88.4 R12, [R156+0xbc00] ;  /* 0x00bc00009c0c783b */ /* 0x000f620000004200 */
[----:B------:R-:W-:Y:S08]  /*4b60*/  MUFU.EX2 R129, R129 ;  /* 0x0000008100817308 */ /* 0x000ff00000000800 */
[----:B------:R-:W3:Y:S08]  /*4b70*/  MUFU.EX2 R132, R132 ;  /* 0x0000008400847308 */ /* 0x000ef00000000800 */
[----:B------:R-:W-:Y:S01]  /*4b80*/  MUFU.EX2 R123, R123 ;  /* 0x0000007b007b7308 */ /* 0x000fe20000000800 */
[C---:B--2---:R-:W-:Y:S07]  /*4b90*/  HMMA.16816.F32 R96, R4.reuse, R8, R96 ;  /* 0x000000080460723c */ /* 0x044fee0000001860 */
[----:B------:R-:W2:Y:S01]  /*4ba0*/  MUFU.EX2 R130, R130 ;  /* 0x0000008200827308 */ /* 0x000ea20000000800 */
[----:B------:R-:W-:Y:S01]  /*4bb0*/  HMMA.16816.F32 R108, R4, R10, R108 ;  /* 0x0000000a046c723c */ /* 0x000fe2000000186c */
[----:B------:R-:W1:Y:S01]  /*4bc0*/  LDSM.16.MT88.4 R8, [R158+0x9c00] ;  /* 0x009c00009e08783b */ /* 0x000e620000004200 */
[----:B------:R-:W-:-:S05]  /*4bd0*/  F2FP.F16.F32.PACK_AB R4, R60, R117 ;  /* 0x000000753c04723e */ /* 0x000fca00000000ff */
[----:B------:R-:W-:Y:S01]  /*4be0*/  MUFU.EX2 R57, R57 ;  /* 0x0000003900397308 */ /* 0x000fe20000000800 */
[----:B------:R-:W-:Y:S02]  /*4bf0*/  F2FP.F16.F32.PACK_AB R6, R56, R65 ;  /* 0x000000413806723e */ /* 0x000fe400000000ff */
[----:B------:R-:W-:Y:S02]  /*4c00*/  F2FP.F16.F32.PACK_AB R5, R58, R67 ;  /* 0x000000433a05723e */ /* 0x000fe400000000ff */
[----:B------:R-:W-:-:S03]  /*4c10*/  F2FP.F16.F32.PACK_AB R7, R54, R63 ;  /* 0x0000003f3607723e */ /* 0x000fc600000000ff */
[----:B------:R-:W-:Y:S04]  /*4c20*/  MUFU.EX2 R134, R134 ;  /* 0x0000008600867308 */ /* 0x000fe80000000800 */
[C---:B------:R-:W-:Y:S04]  /*4c30*/  HMMA.16816.F32 R72, R4.reuse, R16, R72 ;  /* 0x000000100448723c */ /* 0x040fe80000001848 */
[----:B------:R-:W-:Y:S04]  /*4c40*/  MUFU.EX2 R53, R53 ;  /* 0x0000003500357308 */ /* 0x000fe80000000800 */
[C---:B------:R-:W-:Y:S01]  /*4c50*/  HMMA.16816.F32 R76, R4.reuse, R18, R76 ;  /* 0x00000012044c723c */ /* 0x040fe2000000184c */
[----:B------:R-:W4:Y:S03]  /*4c60*/  LDSM.16.MT88.4 R16, [R156+0xdc00] ;  /* 0x00dc00009c10783b */ /* 0x000f260000004200 */
[----:B------:R-:W2:Y:S04]  /*4c70*/  MUFU.EX2 R62, R62 ;  /* 0x0000003e003e7308 */ /* 0x000ea80000000800 */
[C---:B-----5:R-:W-:Y:S04]  /*4c80*/  HMMA.16816.F32 R88, R4.reuse, R12, R88 ;  /* 0x0000000c0458723c */ /* 0x060fe80000001858 */
        /* <DEDUP_REMOVED lines=9> */
[C---:B----4-:R-:W-:Y:S08]  /*4d20*/  HMMA.16816.F32 R100, R4.reuse, R16, R100 ;  /* 0x000000100464723c */ /* 0x050ff00000001864 */
        /* <DEDUP_REMOVED lines=14> */
[----:B------:R-:W4:Y:S07]  /*4e10*/  LDSM.16.MT88.4 R12, [R158+0xe000] ;  /* 0x00e000009e0c783b */ /* 0x000f2e0000004200 */
[C---:B------:R-:W-:Y:S08]  /*4e20*/  HMMA.16816.F32 R88, R4.reuse, R16, R88 ;  /* 0x000000100458723c */ /* 0x040ff00000001858 */
[C---:B------:R-:W-:Y:S01]  /*4e30*/  HMMA.16816.F32 R92, R4.reuse, R18, R92 ;  /* 0x00000012045c723c */ /* 0x040fe2000000185c */
[----:B------:R-:W-:Y:S07]  /*4e40*/  LDSM.16.MT88.4 R16, [R158+0xa400] ;  /* 0x00a400009e10783b */ /* 0x000fee0000004200 */
[C---:B-1----:R-:W-:Y:S08]  /*4e50*/  HMMA.16816.F32 R112, R4.reuse, R8, R112 ;  /* 0x000000080470723c */ /* 0x042ff00000001870 */
[C---:B------:R-:W-:Y:S01]  /*4e60*/  HMMA.16816.F32 R68, R4.reuse, R10, R68 ;  /* 0x0000000a0444723c */ /* 0x040fe20000001844 */
[----:B------:R-:W1:Y:S07]  /*4e70*/  LDSM.16.MT88.4 R8, [R158+0xc000] ;  /* 0x00c000009e08783b */ /* 0x000e6e0000004200 */
        /* <DEDUP_REMOVED lines=10> */
[----:B---3--:R-:W-:Y:S02]  /*4f20*/  F2FP.F16.F32.PACK_AB R6, R120, R119 ;  /* 0x000000777806723e */ /* 0x008fe400000000ff */
[----:B------:R-:W-:Y:S02]  /*4f30*/  F2FP.F16.F32.PACK_AB R5, R132, R129 ;  /* 0x000000818405723e */ /* 0x000fe400000000ff */
[----:B--2---:R-:W-:-:S07]  /*4f40*/  F2FP.F16.F32.PACK_AB R7, R130, R123 ;  /* 0x0000007b8207723e */ /* 0x004fce00000000ff */
        /* <DEDUP_REMOVED lines=16> */
[----:B------:R-:W-:Y:S01]  /*5050*/  HMMA.16816.F32 R104, R4, R10, R104 ;  /* 0x0000000a0468723c */ /* 0x000fe20000001868 */
[----:B------:R-:W1:Y:S01]  /*5060*/  LDSM.16.MT88.4 R8, [R158+0xa800] ;  /* 0x00a800009e08783b */ /* 0x000e620000004200 */
[----:B------:R-:W-:Y:S01]  /*5070*/  FFMA.FTZ R5, R49, UR4, -R50 ;  /* 0x0000000431057c23 */ /* 0x000fe20008010832 */
[----:B------:R-:W-:Y:S01]  /*5080*/  FADD.FTZ R6, R52, R127 ;  /* 0x0000007f34067221 */ /* 0x000fe20000010000 */
[----:B------:R-:W-:Y:S01]  /*5090*/  FADD.FTZ R4, R20, R133 ;  /* 0x0000008514047221 */ /* 0x000fe20000010000 */
[----:B------:R-:W-:Y:S01]  /*50a0*/  FFMA.FTZ R127, R39, UR4, -R44 ;  /* 0x00000004277f7c23 */ /* 0x000fe2000801082c */
[----:B------:R5:W3:Y:S01]  /*50b0*/  MUFU.EX2 R52, R5 ;  /* 0x0000000500347308 */ /* 0x000ae20000000800 */
[----:B------:R-:W4:Y:S01]  /*50c0*/  LDSM.16.MT88.4 R20, [R156+0xa800] ;  /* 0x00a800009c14783b */ /* 0x000f220000004200 */
[----:B------:R-:W-:Y:S01]  /*50d0*/  FADD.FTZ R4, R43, R4 ;  /* 0x000000042b047221 */ /* 0x000fe20000010000 */
[----:B------:R-:W-:Y:S01]  /*50e0*/  FADD.FTZ R51, R51, R6 ;  /* 0x0000000633337221 */ /* 0x000fe20000010000 */
[----:B------:R-:W-:Y:S01]  /*50f0*/  F2FP.F16.F32.PACK_AB R6, R62, R53 ;  /* 0x000000353e06723e */ /* 0x000fe200000000ff */
[----:B------:R-:W-:Y:S01]  /*5100*/  FFMA.FTZ R49, R37, UR4, -R44 ;  /* 0x0000000425317c23 */ /* 0x000fe2000801082c */
[----:B------:R-:W-:Y:S01]  /*5110*/  FADD.FTZ R43, R41, R4 ;  /* 0x00000004292b7221 */ /* 0x000fe20000010000 */
[----:B------:R-:W-:Y:S01]  /*5120*/  F2FP.F16.F32.PACK_AB R4, R134, R57 ;  /* 0x000000398604723e */ /* 0x000fe200000000ff */
[----:B------:R-:W-:Y:S01]  /*5130*/  FADD.FTZ R44, R42, R51 ;  /* 0x000000332a2c7221 */ /* 0x000fe20000010000 */
[----:B------:R-:W-:Y:S01]  /*5140*/  MUFU.EX2 R39, R131 ;  /* 0x0000008300277308 */ /* 0x000fe20000000800 */
[----:B-----5:R-:W-:-:S07]  /*5150*/  F2FP.F16.F32.PACK_AB R5, R142, R55 ;  /* 0x000000378e05723e */ /* 0x020fce00000000ff */
[----:B------:R-:W5:Y:S01]  /*5160*/  MUFU.EX2 R38, R127 ;  /* 0x0000007f00267308 */ /* 0x000f620000000800 */
[----:B---3--:R-:W-:-:S07]  /*5170*/  F2FP.F16.F32.PACK_AB R7, R52, R59 ;  /* 0x0000003b3407723e */ /* 0x008fce00000000ff */
[C---:B--2---:R-:W-:Y:S01]  /*5180*/  HMMA.16816.F32 R80, R4.reuse, R16, R80 ;  /* 0x000000100450723c */ /* 0x044fe20000001850 */
[----:B------:R-:W-:Y:S07]  /*5190*/  MUFU.EX2 R37, R61 ;  /* 0x0000003d00257308 */ /* 0x000fee0000000800 */
[C---:B------:R-:W-:Y:S01]  /*51a0*/  HMMA.16816.F32 R84, R4.reuse, R18, R84 ;  /* 0x000000120454723c */ /* 0x040fe20000001854 */
[----:B------:R-:W-:Y:S01]  /*51b0*/  LDSM.16.MT88.4 R16, [R158+0xac00] ;  /* 0x00ac00009e10783b */ /* 0x000fe20000004200 */
[----:B------:R-:W2:Y:S06]  /*51c0*/  MUFU.EX2 R42, R49 ;  /* 0x00000031002a7308 */ /* 0x000eac0000000800 */
[C---:B-1----:R-:W-:Y:S02]  /*51d0*/  HMMA.16816.F32 R112, R4.reuse, R8, R112 ;  /* 0x000000080470723c */ /* 0x042fe40000001870 */
[----:B------:R-:W1:Y:S06]  /*51e0*/  MUFU.EX2 R41, R47 ;  /* 0x0000002f00297308 */ /* 0x000e6c0000000800 */
[C---:B------:R-:W-:Y:S01]  /*51f0*/  HMMA.16816.F32 R68, R4.reuse, R10, R68 ;  /* 0x0000000a0444723c */ /* 0x040fe20000001844 */
[----:B------:R-:W3:Y:S07]  /*5200*/  LDSM.16.MT88.4 R8, [R158+0xe800] ;  /* 0x00e800009e08783b */ /* 0x000eee0000004200 */
[C---:B----4-:R-:W-:Y:S08]  /*5210*/  HMMA.16816.F32 R72, R4.reuse, R20, R72 ;  /* 0x000000140448723c */ /* 0x050ff00000001848 */
[C---:B------:R-:W-:Y:S01]  /*5220*/  HMMA.16816.F32 R76, R4.reuse, R22, R76 ;  /* 0x00000016044c723c */ /* 0x040fe2000000184c */
[----:B------:R-:W4:Y:S07]  /*5230*/  LDSM.16.MT88.4 R20, [R156+0xe800] ;  /* 0x00e800009c14783b */ /* 0x000f2e0000004200 */
[C---:B------:R-:W-:Y:S08]  /*5240*/  HMMA.16816.F32 R88, R4.reuse, R12, R88 ;  /* 0x0000000c0458723c */ /* 0x040ff00000001858 */
[C---:B------:R-:W-:Y:S01]  /*5250*/  HMMA.16816.F32 R92, R4.reuse, R14, R92 ;  /* 0x0000000e045c723c */ /* 0x040fe2000000185c */
[----:B------:R-:W1:Y:S07]  /*5260*/  LDSM.16.MT88.4 R12, [R156+0xac00] ;  /* 0x00ac00009c0c783b */ /* 0x000e6e0000004200 */
[----:B---3--:R-:W-:Y:S01]  /*5270*/  HMMA.16816.F32 R96, R4, R8, R96 ;  /* 0x000000080460723c */ /* 0x008fe20000001860 */
[----:B------:R-:W-:Y:S01]  /*5280*/  FADD.FTZ R8, R36, R43 ;  /* 0x0000002b24087221 */ /* 0x000fe20000010000 */
[----:B------:R-:W-:Y:S01]  /*5290*/  FADD.FTZ R9, R35, R44 ;  /* 0x0000002c23097221 */ /* 0x000fe20000010000 */
[----:B------:R-:W-:Y:S02]  /*52a0*/  MUFU.EX2 R36, R46 ;  /* 0x0000002e00247308 */ /* 0x000fe40000000800 */
[----:B------:R-:W-:Y:S01]  /*52b0*/  FADD.FTZ R31, R31, R8 ;  /* 0x000000081f1f7221 */ /* 0x000fe20000010000 */
[----:B------:R-:W-:-:S02]  /*52c0*/  FADD.FTZ R34, R34, R9 ;  /* 0x0000000922227221 */ /* 0x000fc40000010000 */
[C---:B------:R-:W-:Y:S01]  /*52d0*/  HMMA.16816.F32 R108, R4.reuse, R10, R108 ;  /* 0x0000000a046c723c */ /* 0x040fe2000000186c */
[----:B------:R-:W-:Y:S01]  /*52e0*/  FADD.FTZ R32, R32, R31 ;  /* 0x0000001f20207221 */ /* 0x000fe20000010000 */
[----:B------:R-:W-:Y:S01]  /*52f0*/  FADD.FTZ R33, R33, R34 ;  /* 0x0000002221217221 */ /* 0x000fe20000010000 */
[----:B------:R-:W3:Y:S01]  /*5300*/  MUFU.EX2 R35, R45 ;  /* 0x0000002d00237308 */ /* 0x000ee20000000800 */
[----:B------:R-:W3:Y:S01]  /*5310*/  LDSM.16.MT88.4 R8, [R158+0xcc00] ;  /* 0x00cc00009e08783b */ /* 0x000ee20000004200 */
[----:B------:R-:W-:Y:S01]  /*5320*/  FADD.FTZ R29, R29, R32 ;  /* 0x000000201d1d7221 */ /* 0x000fe20000010000 */
[----:B------:R-:W-:Y:S02]  /*5330*/  FADD.FTZ R30, R30, R33 ;  /* 0x000000211e1e7221 */ /* 0x000fe40000010000 */
[----:B----4-:R-:W-:Y:S01]  /*5340*/  HMMA.16816.F32 R100, R4, R20, R100 ;  /* 0x000000140464723c */ /* 0x010fe20000001864 */
[----:B------:R-:W-:Y:S01]  /*5350*/  FADD.FTZ R29, R28, R29 ;  /* 0x0000001d1c1d7221 */ /* 0x000fe20000010000 */
[----:B------:R-:W-:-:S03]  /*5360*/  FADD.FTZ R27, R27, R30 ;  /* 0x0000001e1b1b7221 */ /* 0x000fc60000010000 */
[----:B------:R-:W-:-:S03]  /*5370*/  FADD.FTZ R20, R26, R29 ;  /* 0x0000001d1a147221 */ /* 0x000fc60000010000 */
[----:B------:R-:W-:Y:S01]  /*5380*/  HMMA.16816.F32 R104, R4, R22, R104 ;  /* 0x000000160468723c */ /* 0x000fe20000001868 */
[----:B-----5:R-:W-:Y:S01]  /*5390*/  F2FP.F16.F32.PACK_AB R4, R38, R39 ;  /* 0x000000272604723e */ /* 0x020fe200000000ff */
[----:B------:R-:W-:Y:S01]  /*53a0*/  FADD.FTZ R22, R24, R27 ;  /* 0x0000001b18167221 */ /* 0x000fe20000010000 */
[----:B--2---:R-:W-:Y:S01]  /*53b0*/  F2FP.F16.F32.PACK_AB R6, R42, R37 ;  /* 0x000000252a06723e */ /* 0x004fe200000000ff */
[----:B------:R-:W-:Y:S01]  /*53c0*/  FADD.FTZ R20, R25, R20 ;  /* 0x0000001419147221 */ /* 0x000fe20000010000 */
[----:B-1----:R-:W-:Y:S01]  /*53d0*/  F2FP.F16.F32.PACK_AB R5, R41, R40 ;  /* 0x000000282905723e */ /* 0x002fe200000000ff */
[----:B------:R-:W-:Y:S01]  /*53e0*/  FADD.FTZ R22, R3, R22 ;  /* 0x0000001603167221 */ /* 0x000fe20000010000 */
[----:B---3--:R-:W-:Y:S01]  /*53f0*/  F2FP.F16.F32.PACK_AB R7, R35, R36 ;  /* 0x000000242307723e */ /* 0x008fe200000000ff */
[----:B------:R-:W-:Y:S02]  /*5400*/  FADD.FTZ R117, R117, R20 ;  /* 0x0000001475757221 */ /* 0x000fe40000010000 */
[----:B------:R-:W-:-:S02]  /*5410*/  FADD.FTZ R67, R67, R22 ;  /* 0x0000001643437221 */ /* 0x000fc40000010000 */
[----:B------:R-:W-:Y:S02]  /*5420*/  FADD.FTZ R60, R60, R117 ;  /* 0x000000753c3c7221 */ /* 0x000fe40000010000 */
[----:B------:R-:W-:Y:S01]  /*5430*/  HMMA.16816.F32 R112, R4, R16, R112 ;  /* 0x000000100470723c */ /* 0x000fe20000001870 */
        /* <DEDUP_REMOVED lines=16> */
[----:B------:R-:W2:Y:S01]  /*5540*/  LDSM.16.MT88.4 R12, [R158+0xec00] ;  /* 0x00ec00009e0c783b */ /* 0x000ea20000004200 */
[----:B------:R-:W-:-:S04]  /*5550*/  FADD.FTZ R64, R64, R147 ;  /* 0x0000009340407221 */ /* 0x000fc80000010000 */
[----:B------:R-:W-:Y:S02]  /*5560*/  FADD.FTZ R129, R129, R64 ;  /* 0x0000004081817221 */ /* 0x000fe40000010000 */
[----:B------:R-:W-:Y:S02]  /*5570*/  HMMA.16816.F32 R80, R4, R8, R80 ;  /* 0x000000080450723c */ /* 0x000fe40000001850 */
[----:B------:R-:W-:-:S04]  /*5580*/  FADD.FTZ R132, R132, R129 ;  /* 0x0000008184847221 */ /* 0x000fc80000010000 */
[----:B------:R-:W-:Y:S02]  /*5590*/  FADD.FTZ R123, R123, R132 ;  /* 0x000000847b7b7221 */ /* 0x000fe40000010000 */
[----:B------:R-:W-:Y:S01]  /*55a0*/  HMMA.16816.F32 R84, R4, R10, R84 ;  /* 0x0000000a0454723c */ /* 0x000fe20000001854 */
[----:B------:R-:W3:Y:S01]  /*55b0*/  LDSM.16.MT88.4 R8, [R156+0xec00] ;  /* 0x00ec00009c08783b */ /* 0x000ee20000004200 */
[----:B------:R-:W-:-:S04]  /*55c0*/  FADD.FTZ R130, R130, R123 ;  /* 0x0000007b82827221 */ /* 0x000fc80000010000 */
        /* <DEDUP_REMOVED lines=19> */
[----:B------:R-:W-:-:S03]  /*5700*/  FADD.FTZ R62, R62, R53 ;  /* 0x000000353e3e7221 */ /* 0x000fc60000010000 */
[----:B---3--:R-:W-:Y:S01]  /*5710*/  HMMA.16816.F32 R100, R4, R8, R100 ;  /* 0x000000080464723c */ /* 0x008fe20000001864 */
[----:B------:R-:W-:-:S04]  /*5720*/  FADD.FTZ R39, R39, R62 ;  /* 0x0000003e27277221 */ /* 0x000fc80000010000 */
[----:B------:R-:W-:-:S03]  /*5730*/  FADD.FTZ R38, R38, R39 ;  /* 0x0000002726267221 */ /* 0x000fc60000010000 */
[----:B------:R-:W-:Y:S01]  /*5740*/  HMMA.16816.F32 R104, R4, R10, R104 ;  /* 0x0000000a0468723c */ /* 0x000fe20000001868 */
[----:B------:R-:W-:-:S04]  /*5750*/  FADD.FTZ R37, R37, R38 ;  /* 0x0000002625257221 */ /* 0x000fc80000010000 */
[----:B------:R-:W-:Y:S01]  /*5760*/  FADD.FTZ R179, R42, R37 ;  /* 0x000000252ab37221 */ /* 0x000fe20000010000 */
[----:B------:R-:W-:-:S14]  /*5770*/  @!P0 BRA `(.L_x_2247) ;  /* 0x0000003c00748947 */ /* 0x000fdc0003800000 */
        /* <DEDUP_REMOVED lines=64> */
.L_x_2248:
[----:B------:R-:W-:Y:S01]  /*5b80*/  UMOV UR6, URZ ;  /* 0x000000ff00067c82 */ /* 0x000fe20008000000 */
[----:B------:R-:W-:Y:S01]  /*5b90*/  IMAD.SHL.U32 R3, R124, 0x80, RZ ;  /* 0x000000807c037824 */ /* 0x000fe200078e00ff */
[----:B------:R-:W-:-:S05]  /*5ba0*/  IADD3 R4, P0, PT, RZ, -UR6, RZ ;  /* 0x80000006ff047c10 */ /* 0x000fca000ff1e0ff */
[----:B------:R-:W-:-:S05]  /*5bb0*/  IMAD.X R3, RZ, RZ, ~R3, P0 ;  /* 0x000000ffff037224 */ /* 0x000fca00000e0e03 */
[----:B------:R-:W-:-:S04]  /*5bc0*/  SHF.R.S64 R4, R4, 0x1f, R3 ;  /* 0x0000001f04047819 */ /* 0x000fc80000001003 */
[----:B------:R-:W-:-:S04]  /*5bd0*/  IADD3 R167, P0, PT, R4, R167, RZ ;  /* 0x000000a704a77210 */ /* 0x000fc80007f1e0ff */
[----:B------:R-:W-:-:S09]  /*5be0*/  LEA.HI.X.SX32 R166, R3, R166, 0x1, P0 ;  /* 0x000000a603a67211 */ /* 0x000fd200000f0eff */
.L_x_2249:
[C---:B------:R-:W-:Y:S01]  /*5bf0*/  IMAD.SHL.U32 R4, R124.reuse, 0x40, RZ ;  /* 0x000000407c047824 */ /* 0x040fe200078e00ff */
[----:B------:R-:W-:Y:S01]  /*5c00*/  SHF.L.U64.HI R125, R124, 0x6, R125 ;  /* 0x000000067c7d7819 */ /* 0x000fe2000001027d */
[----:B------:R-:W-:Y:S02]  /*5c10*/  IMAD.MOV.U32 R8, RZ, RZ, R167 ;  /* 0x000000ffff087224 */ /* 0x000fe400078e00a7 */
[----:B------:R-:W-:Y:S01]  /*5c20*/  IMAD.MOV.U32 R9, RZ, RZ, R166 ;  /* 0x000000ffff097224 */ /* 0x000fe200078e00a6 */
[----:B------:R-:W-:Y:S01]  /*5c30*/  IADD3 R6, P0, PT, R4, R167, RZ ;  /* 0x000000a704067210 */ /* 0x000fe20007f1e0ff */
[----:B------:R-:W-:-:S03]  /*5c40*/  IMAD.SHL.U32 R3, R168, 0x2, RZ ;  /* 0x00000002a8037824 */ /* 0x000fc600078e00ff */
[C---:B------:R-:W-:Y:S01]  /*5c50*/  IADD3 R10, P1, PT, R4.reuse, R6, RZ ;  /* 0x00000006040a7210 */ /* 0x040fe20007f3e0ff */
[----:B------:R-:W-:Y:S01]  /*5c60*/  IMAD.X R7, R125, 0x1, R166, P0 ;  /* 0x000000017d077824 */ /* 0x000fe200000e06a6 */
[----:B------:R-:W-:Y:S01]  /*5c70*/  @!PT LDS RZ, [RZ] ;  /* 0x00000000fffff984 */ /* 0x000fe20000000800 */
[----:B------:R-:W-:Y:S01]  /*5c80*/  @!PT LDS RZ, [RZ] ;  /* 0x00000000fffff984 */ /* 0x000fe20000000800 */
[----:B------:R-:W-:Y:S01]  /*5c90*/  @!PT LDS RZ, [RZ] ;  /* 0x00000000fffff984 */ /* 0x000fe20000000800 */
[----:B------:R-:W-:Y:S01]  /*5ca0*/  LDGSTS.E.BYPASS.LTC128B.128 [R139+0x9000], desc[UR16][R8.64] ;  /* 0x09000000088b7fae */ /* 0x000fe2000b981a10 */
[----:B------:R-:W-:Y:S02]  /*5cb0*/  LOP3.LUT R3, R3, 0x6, RZ, 0xc0, !PT ;  /* 0x0000000603037812 */ /* 0x000fe400078ec0ff */
[----:B------:R-:W-:Y:S01]  /*5cc0*/  IADD3 R12, P0, PT, R4, R10, RZ ;  /* 0x0000000a040c7210 */ /* 0x000fe20007f1e0ff */
[C---:B------:R-:W-:Y:S01]  /*5cd0*/  IMAD.X R11, R125.reuse, 0x1, R7, P1 ;  /* 0x000000017d0b7824 */ /* 0x040fe200008e0607 */
[----:B------:R-:W-:Y:S03]  /*5ce0*/  LDGSTS.E.BYPASS.LTC128B.128 [R139+0xb000], desc[UR16][R8.64+0x40] ;  /* 0x0b000040088b7fae */ /* 0x000fe6000b981a10 */
[----:B------:R-:W-:Y:S01]  /*5cf0*/  IMAD.X R13, R125, 0x1, R11, P0 ;  /* 0x000000017d0d7824 */ /* 0x000fe200000e060b */
        /* <DEDUP_REMOVED lines=11> */
[----:B------:R-:W3:Y:S04]  /*5db0*/  LDSM.16.M88.4 R16, [R160+0x3800] ;  /* 0x00380000a010783b */ /* 0x000ee80000000200 */
[----:B------:R-:W-:Y:S04]  /*5dc0*/  LDSM.16.M88.4 R124, [R159] ;  /* 0x000000009f7c783b */ /* 0x000fe80000000200 */
[----:B-1----:R-:W2:Y:S04]  /*5dd0*/  LDSM.16.M88.4 R8, [R160+0x3c00] ;  /* 0x003c0000a008783b */ /* 0x002ea80000000200 */
[----:B------:R-:W1:Y:S04]  /*5de0*/  LDSM.16.M88.4 R120, [R157+0x3800] ;  /* 0x003800009d78783b */ /* 0x000e680000000200 */
[----:B------:R-:W4:Y:S04]  /*5df0*/  LDSM.16.M88.4 R116, [R157+0x3c00] ;  /* 0x003c00009d74783b */ /* 0x000f280000000200 */
        /* <DEDUP_REMOVED lines=8> */
[C---:B--2---:R-:W-:Y:S03]  /*5e80*/  HMMA.16816.F32 R12, R40.reuse, R8, RZ ;  /* 0x00000008280c723c */ /* 0x044fe600000018ff */
[----:B------:R-:W2:Y:S04]  /*5e90*/  LDSM.16.M88.4 R132, [R160+0x4c00] ;  /* 0x004c0000a084783b */ /* 0x000ea80000000200 */
[----:B------:R-:W-:Y:S01]  /*5ea0*/  LDSM.16.M88.4 R128, [R157+0x4000] ;  /* 0x004000009d80783b */ /* 0x000fe20000000200 */
[C---:B------:R-:W-:Y:S03]  /*5eb0*/  HMMA.16816.F32 R16, R40.reuse, R18, RZ ;  /* 0x000000122810723c */ /* 0x040fe600000018ff */
[----:B------:R-:W0:Y:S05]  /*5ec0*/  LDGDEPBAR ;  /* 0x00000000000079af */ /* 0x000e2a0000000000 */
[----:B------:R-:W-:Y:S08]  /*5ed0*/  HMMA.16816.F32 R8, R40, R10, RZ ;  /* 0x0000000a2808723c */ /* 0x000ff000000018ff */
[C---:B-1----:R-:W-:Y:S08]  /*5ee0*/  HMMA.16816.F32 R20, R124.reuse, R120, R20 ;  /* 0x000000787c14723c */ /* 0x042ff00000001814 */
[C---:B------:R-:W-:Y:S01]  /*5ef0*/  HMMA.16816.F32 R16, R124.reuse, R122, R16 ;  /* 0x0000007a7c10723c */ /* 0x040fe20000001810 */
[----:B------:R-:W1:Y:S07]  /*5f00*/  LDSM.16.M88.4 R120, [R157+0x4400] ;  /* 0x004400009d78783b */ /* 0x000e6e0000000200 */
[C---:B----4-:R-:W-:Y:S08]  /*5f10*/  HMMA.16816.F32 R12, R124.reuse, R116, R12 ;  /* 0x000000747c0c723c */ /* 0x050ff0000000180c */
[----:B------:R-:W-:Y:S01]  /*5f20*/  HMMA.16816.F32 R8, R124, R118, R8 ;  /* 0x000000767c08723c */ /* 0x000fe20000001808 */
[----:B------:R-:W4:Y:S07]  /*5f30*/  LDSM.16.M88.4 R116, [R157+0x4800] ;  /* 0x004800009d74783b */ /* 0x000f2e0000000200 */
[C---:B-----5:R-:W-:Y:S08]  /*5f40*/  HMMA.16816.F32 R36, R40.reuse, R32, RZ ;  /* 0x000000202824723c */ /* 0x060ff000000018ff */
[C---:B------:R-:W-:Y:S08]  /*5f50*/  HMMA.16816.F32 R32, R40.reuse, R34, RZ ;  /* 0x000000222820723c */ /* 0x040ff000000018ff */
[C---:B------:R-:W-:Y:S08]  /*5f60*/  HMMA.16816.F32 R28, R40.reuse, R24, RZ ;  /* 0x00000018281c723c */ /* 0x040ff000000018ff */
[C---:B------:R-:W-:Y:S08]  /*5f70*/  HMMA.16816.F32 R24, R40.reuse, R26, RZ ;  /* 0x0000001a2818723c */ /* 0x040ff000000018ff */
[C---:B------:R-:W-:Y:S08]  /*5f80*/  HMMA.16816.F32 R60, R40.reuse, R56, RZ ;  /* 0x00000038283c723c */ /* 0x040ff000000018ff */
[C---:B------:R-:W-:Y:S08]  /*5f90*/  HMMA.16816.F32 R52, R40.reuse, R48, RZ ;  /* 0x000000302834723c */ /* 0x040ff000000018ff */
[C---:B------:R-:W-:Y:S08]  /*5fa0*/  HMMA.16816.F32 R56, R40.reuse, R58, RZ ;  /* 0x0000003a2838723c */ /* 0x040ff000000018ff */
[----:B------:R-:W-:Y:S08]  /*5fb0*/  HMMA.16816.F32 R48, R40, R50, RZ ;  /* 0x000000322830723c */ /* 0x000ff000000018ff */
[C---:B------:R-:W-:Y:S08]  /*5fc0*/  HMMA.16816.F32 R36, R124.reuse, R4, R36 ;  /* 0x000000047c24723c */ /* 0x040ff00000001824 */
[C---:B------:R-:W-:Y:S08]  /*5fd0*/  HMMA.16816.F32 R32, R124.reuse, R6, R32 ;  /* 0x000000067c20723c */ /* 0x040ff00000001820 */
[----:B---3--:R-:W-:Y:S08]  /*5fe0*/  HMMA.16816.F32 R28, R124, R44, R28 ;  /* 0x0000002c7c1c723c */ /* 0x008ff0000000181c */
[----:B------:R-:W-:Y:S08]  /*5ff0*/  HMMA.16816.F32 R4, R40, R64, RZ ;  /* 0x000000402804723c */ /* 0x000ff000000018ff */
[----:B------:R-:W-:Y:S08]  /*6000*/  HMMA.16816.F32 R24, R124, R46, R24 ;  /* 0x0000002e7c18723c */ /* 0x000ff00000001818 */
[C---:B------:R-:W-:Y:S08]  /*6010*/  HMMA.16816.F32 R64, R40.reuse, R66, RZ ;  /* 0x000000422840723c */ /* 0x040ff000000018ff */
[C---:B--2---:R-:W-:Y:S08]  /*6020*/  HMMA.16816.F32 R44, R40.reuse, R132, RZ ;  /* 0x00000084282c723c */ /* 0x044ff000000018ff */
[----:B------:R-:W-:Y:S01]  /*6030*/  HMMA.16816.F32 R40, R40, R134, RZ ;  /* 0x000000862828723c */ /* 0x000fe200000018ff */
[----:B------:R-:W2:Y:S07]  /*6040*/  LDSM.16.M88.4 R132, [R157+0x4c00] ;  /* 0x004c00009d84783b */ /* 0x000eae0000000200 */
[C---:B-1----:R-:W-:Y:S08]  /*6050*/  HMMA.16816.F32 R60, R124.reuse, R120, R60 ;  /* 0x000000787c3c723c */ /* 0x042ff0000000183c */
[C---:B------:R-:W-:Y:S01]  /*6060*/  HMMA.16816.F32 R56, R124.reuse, R122, R56 ;  /* 0x0000007a7c38723c */ /* 0x040fe20000001838 */
[----:B------:R-:W-:Y:S07]  /*6070*/  LDSM.16.M88.4 R120, [R161+0x1000] ;  /* 0x00100000a178783b */ /* 0x000fee0000000200 */
[C---:B----4-:R-:W-:Y:S08]  /*6080*/  HMMA.16816.F32 R52, R124.reuse, R116, R52 ;  /* 0x000000747c34723c */ /* 0x050ff00000001834 */
        /* <DEDUP_REMOVED lines=96> */
[C---:B------:R-:W-:Y:S08]  /*6690*/  HMMA.16816.F32 R60, R128.reuse, R124, R60 ;  /* 0x0000007c803c723c */ /* 0x040ff0000000183c */
[C---:B-1----:R-:W-:Y:S08]  /*66a0*/  HMMA.16816.F32 R12, R128.reuse, R116, R12 ;  /* 0x00000074800c723c */ /* 0x042ff0000000180c */
[----:B------:R-:W-:Y:S01]  /*66b0*/  HMMA.16816.F32 R8, R128, R118, R8 ;  /* 0x000000768008723c */ /* 0x000fe20000001808 */
[----:B------:R-:W1:Y:S01]  /*66c0*/  LDSM.16.M88.4 R116, [R157+0x8c00] ;  /* 0x008c00009d74783b */ /* 0x000e620000000200 */
[----:B------:R-:W-:-:S06]  /*66d0*/  DEPBAR.LE SB0, 0x0 ;  /* 0x000080000000791a */ /* 0x000fcc0000000000 */
[----:B--2---:R-:W-:Y:S01]  /*66e0*/  HMMA.16816.F32 R52, R128, R120, R52 ;  /* 0x000000788034723c */ /* 0x004fe20000001834 */
[----:B------:R-:W-:-:S04]  /*66f0*/  IMAD R120, R138, 0x80, R3 ;  /* 0x000000808a787824 */ /* 0x000fc800078e0203 */
[----:B------:R-:W-:-:S03]  /*6700*/  VIADD R3, R120, 0xffffff00 ;  /* 0xffffff0078037836 */ /* 0x000fc60000000000 */
[----:B------:R-:W-:Y:S01]  /*6710*/  HMMA.16816.F32 R48, R128, R122, R48 ;  /* 0x0000007a8030723c */ /* 0x000fe20000001830 */
[----:B------:R-:W-:Y:S01]  /*6720*/  BAR.SYNC.DEFER_BLOCKING 0x0 ;  /* 0x0000000000007b1d */ /* 0x000fe20000010000 */
[C---:B------:R-:W-:Y:S02]  /*6730*/  ISETP.GE.AND P1, PT, R3.reuse, R141, PT ;  /* 0x0000008d0300720c */ /* 0x040fe40003f26270 */
[----:B------:R-:W-:Y:S01]  /*6740*/  ISETP.GE.AND P0, PT, R3, R140, PT ;  /* 0x0000008c0300720c */ /* 0x000fe20003f06270 */
[----:B------:R-:W-:-:S03]  /*6750*/  VIADD R3, R120, 0xffffff01 ;  /* 0xffffff0178037836 */ /* 0x000fc60000000000 */
[----:B------:R-:W-:Y:S02]  /*6760*/  FSEL R127, R38, -INF , !P0 ;  /* 0xff800000267f7808 */ /* 0x000fe40004000000 */
[CC--:B------:R-:W-:Y:S02]  /*6770*/  ISETP.GE.AND P6, PT, R3.reuse, R141.reuse, PT ;  /* 0x0000008d0300720c */ /* 0x0c0fe40003fc6270 */
[----:B------:R-:W-:Y:S01]  /*6780*/  ISETP.GE.AND P3, PT, R3, R140, PT ;  /* 0x0000008c0300720c */ /* 0x000fe20003f66270 */
[----:B------:R-:W-:Y:S01]  /*6790*/  VIADD R3, R120, 0xffffff08 ;  /* 0xffffff0878037836 */ /* 0x000fe20000000000 */
[----:B------:R-:W-:Y:S02]  /*67a0*/  FSEL R133, R37, -INF , !P6 ;  /* 0xff80000025857808 */ /* 0x000fe40007000000 */
[----:B------:R-:W-:Y:S02]  /*67b0*/  FSEL R39, R39, -INF , !P3 ;  /* 0xff80000027277808 */ /* 0x000fe40005800000 */
[----:B------:R-:W-:-:S02]  /*67c0*/  ISETP.GE.AND P5, PT, R3, R141, PT ;  /* 0x0000008d0300720c */ /* 0x000fc40003fa6270 */
[-C--:B------:R-:W-:Y:S02]  /*67d0*/  ISETP.GE.AND P4, PT, R3, R140.reuse, PT ;  /* 0x0000008c0300720c */ /* 0x080fe40003f86270 */
[----:B------:R-:W-:Y:S01]  /*67e0*/  FSEL R3, R36, -INF , !P1 ;  /* 0xff80000024037808 */ /* 0x000fe20004800000 */
[----:B------:R-:W-:Y:S01]  /*67f0*/  VIADD R36, R120, 0xffffff10 ;  /* 0xffffff1078247836 */ /* 0x000fe20000000000 */
[----:B------:R-:W-:Y:S01]  /*6800*/  FSEL R187, R32, -INF , !P5 ;  /* 0xff80000020bb7808 */ /* 0x000fe20006800000 */
[C---:B-1----:R-:W-:Y:S01]  /*6810*/  HMMA.16816.F32 R44, R128.reuse, R116, R44 ;  /* 0x00000074802c723c */ /* 0x042fe2000000182c */
[----:B------:R-:W-:Y:S01]  /*6820*/  VIADD R116, R120, 0xffffff09 ;  /* 0xffffff0978747836 */ /* 0x000fe20000000000 */
[----:B------:R-:W-:Y:S01]  /*6830*/  FSEL R37, R34, -INF , !P4 ;  /* 0xff80000022257808 */ /* 0x000fe20006000000 */
[----:B------:R-:W-:Y:S01]  /*6840*/  VIADD R32, R120, 0xffffff18 ;  /* 0xffffff1878207836 */ /* 0x000fe20000000000 */
[CC--:B------:R-:W-:Y:S02]  /*6850*/  ISETP.GE.AND P0, PT, R36.reuse, R141.reuse, PT ;  /* 0x0000008d2400720c */ /* 0x0c0fe40003f06270 */
[----:B------:R-:W-:Y:S01]  /*6860*/  ISETP.GE.AND P6, PT, R36, R140, PT ;  /* 0x0000008c2400720c */ /* 0x000fe20003fc6270 */
[----:B------:R-:W-:Y:S01]  /*6870*/  VIADD R36, R120, 0xffffff11 ;  /* 0xffffff1178247836 */ /* 0x000fe20000000000 */
[----:B------:R-:W-:Y:S01]  /*6880*/  FSEL R117, R28, -INF , !P0 ;  /* 0xff8000001c757808 */ /* 0x000fe20004000000 */
[----:B------:R-:W-:Y:S01]  /*6890*/  VIADD R28, R120, 0xffffff20 ;  /* 0xffffff20781c7836 */ /* 0x000fe20000000000 */
[-C--:B------:R-:W-:Y:S01]  /*68a0*/  ISETP.GE.AND P2, PT, R116, R141.reuse, PT ;  /* 0x0000008d7400720c */ /* 0x080fe20003f46270 */
[----:B------:R-:W-:Y:S01]  /*68b0*/  HMMA.16816.F32 R40, R128, R118, R40 ;  /* 0x000000768028723c */ /* 0x000fe20000001828 */
[----:B------:R-:W-:-:S02]  /*68c0*/  ISETP.GE.AND P3, PT, R36, R141, PT ;  /* 0x0000008d2400720c */ /* 0x000fc40003f66270 */
[----:B------:R-:W-:Y:S02]  /*68d0*/  FSEL R239, R30, -INF , !P6 ;  /* 0xff8000001eef7808 */ /* 0x000fe40007000000 */
[----:B------:R-:W-:Y:S02]  /*68e0*/  FSEL R243, R29, -INF , !P3 ;  /* 0xff8000001df37808 */ /* 0x000fe40005800000 */
[----:B------:R-:W-:Y:S02]  /*68f0*/  FSEL R33, R33, -INF , !P2 ;  /* 0xff80000021217808 */ /* 0x000fe40005000000 */
[C---:B------:R-:W-:Y:S02]  /*6900*/  ISETP.GE.AND P6, PT, R28.reuse, R141, PT ;  /* 0x0000008d1c00720c */ /* 0x040fe40003fc6270 */
[-C--:B------:R-:W-:Y:S01]  /*6910*/  ISETP.GE.AND P3, PT, R28, R140.reuse, PT ;  /* 0x0000008c1c00720c */ /* 0x080fe20003f66270 */
[----:B------:R-:W-:Y:S01]  /*6920*/  VIADD R28, R120, 0xffffff21 ;  /* 0xffffff21781c7836 */ /* 0x000fe20000000000 */
[----:B------:R-:W-:-:S02]  /*6930*/  ISETP.GE.AND P5, PT, R36, R140, PT ;  /* 0x0000008c2400720c */ /* 0x000fc40003fa6270 */
[C---:B------:R-:W-:Y:S02]  /*6940*/  ISETP.GE.AND P4, PT, R32.reuse, R141, PT ;  /* 0x0000008d2000720c */ /* 0x040fe40003f86270 */
[-C--:B------:R-:W-:Y:S01]  /*6950*/  ISETP.GE.AND P2, PT, R32, R140.reuse, PT ;  /* 0x0000008c2000720c */ /* 0x080fe20003f46270 */
[----:B------:R-:W-:Y:S01]  /*6960*/  VIADD R32, R120, 0xffffff19 ;  /* 0xffffff1978207836 */ /* 0x000fe20000000000 */
[----:B------:R-:W-:Y:S02]  /*6970*/  ISETP.GE.AND P1, PT, R116, R140, PT ;  /* 0x0000008c7400720c */ /* 0x000fe40003f26270 */
[----:B------:R-:W-:Y:S02]  /*6980*/  FSEL R233, R31, -INF , !P5 ;  /* 0xff8000001fe97808 */ /* 0x000fe40006800000 */
[----:B------:R-:W-:Y:S01]  /*6990*/  FSEL R135, R20, -INF , !P6 ;  /* 0xff80000014877808 */ /* 0x000fe20007000000 */
[----:B------:R-:W-:Y:S01]  /*69a0*/  VIADD R20, R120, 0xffffff30 ;  /* 0xffffff3078147836 */ /* 0x000fe20000000000 */
[----:B------:R-:W-:-:S02]  /*69b0*/  FSEL R35, R35, -INF , !P1 ;  /* 0xff80000023237808 */ /* 0x000fc40004800000 */
[-C--:B------:R-:W-:Y:S02]  /*69c0*/  ISETP.GE.AND P5, PT, R28, R141.reuse, PT ;  /* 0x0000008d1c00720c */ /* 0x080fe40003fa6270 */
[----:B------:R-:W-:Y:S01]  /*69d0*/  FSEL R245, R24, -INF , !P4 ;  /* 0xff80000018f57808 */ /* 0x000fe20006000000 */
[----:B------:R-:W-:Y:S01]  /*69e0*/  VIADD R24, R120, 0xffffff28 ;  /* 0xffffff2878187836 */ /* 0x000fe20000000000 */
        /* <DEDUP_REMOVED lines=8> */
[-C--:B------:R-:W-:Y:S02]  /*6a70*/  ISETP.GE.AND P4, PT, R28, R140.reuse, PT ;  /* 0x0000008c1c00720c */ /* 0x080fe40003f86270 */
[C---:B------:R-:W-:Y:S02]  /*6a80*/  ISETP.GE.AND P2, PT, R24.reuse, R141, PT ;  /* 0x0000008d1800720c */ /* 0x040fe40003f46270 */
[-C--:B------:R-:W-:Y:S01]  /*6a90*/  ISETP.GE.AND P1, PT, R24, R140.reuse, PT ;  /* 0x0000008c1800720c */ /* 0x080fe20003f26270 */
[----:B------:R-:W-:Y:S01]  /*6aa0*/  VIADD R24, R120, 0xffffff29 ;  /* 0xffffff2978187836 */ /* 0x000fe20000000000 */
[----:B------:R-:W-:-:S02]  /*6ab0*/  ISETP.GE.AND P0, PT, R32, R140, PT ;  /* 0x0000008c2000720c */ /* 0x000fc40003f06270 */
[----:B------:R-:W-:Y:S02]  /*6ac0*/  FSEL R143, R23, -INF , !P4 ;  /* 0xff800000178f7808 */ /* 0x000fe40006000000 */
[----:B------:R-:W-:Y:S01]  /*6ad0*/  FSEL R205, R12, -INF , !P3 ;  /* 0xff8000000ccd7808 */ /* 0x000fe20005800000 */
[----:B------:R-:W-:Y:S01]  /*6ae0*/  VIADD R12, R120, 0xffffff40 ;  /* 0xffffff40780c7836 */ /* 0x000fe20000000000 */
[----:B------:R-:W-:Y:S02]  /*6af0*/  FSEL R237, R27, -INF , !P0 ;  /* 0xff8000001bed7808 */ /* 0x000fe40004000000 */
[-C--:B------:R-:W-:Y:S02]  /*6b00*/  ISETP.GE.AND P4, PT, R20, R141.reuse, PT ;  /* 0x0000008d1400720c */ /* 0x080fe40003f86270 */
[----:B------:R-:W-:Y:S01]  /*6b10*/  FSEL R229, R16, -INF , !P2 ;  /* 0xff80000010e57808 */ /* 0x000fe20005000000 */
[----:B------:R-:W-:Y:S01]  /*6b20*/  VIADD R16, R120, 0xffffff38 ;  /* 0xffffff3878107836 */ /* 0x000fe20000000000 */
[----:B------:R-:W-:-:S02]  /*6b30*/  ISETP.GE.AND P0, PT, R24, R141, PT ;  /* 0x0000008d1800720c */ /* 0x000fc40003f06270 */
[----:B------:R-:W-:Y:S02]  /*6b40*/  FSEL R211, R14, -INF , !P5 ;  /* 0xff8000000ed37808 */ /* 0x000fe40006800000 */
        /* <DEDUP_REMOVED lines=39> */
[----:B------:R-:W-:Y:S02]  /*6dc0*/  FSEL R201, R65, -INF , !P3 ;  /* 0xff80000041c97808 */ /* 0x000fe40005800000 */
[C---:B------:R-:W-:Y:S02]  /*6dd0*/  ISETP.GE.AND P6, PT, R4.reuse, R141, PT ;  /* 0x0000008d0400720c */ /* 0x040fe40003fc6270 */
[-C--:B------:R-:W-:Y:S01]  /*6de0*/  ISETP.GE.AND P3, PT, R4, R140.reuse, PT ;  /* 0x0000008c0400720c */ /* 0x080fe20003f66270 */
[----:B------:R-:W-:Y:S01]  /*6df0*/  VIADD R4, R120, 0xffffff59 ;  /* 0xffffff5978047836 */ /* 0x000fe20000000000 */
        /* <DEDUP_REMOVED lines=12> */
[----:B------:R-:W-:Y:S01]  /*6ec0*/  FSEL R148, R56, -INF , !P6 ;  /* 0xff80000038947808 */ /* 0x000fe20007000000 */
[----:B------:R-:W-:Y:S01]  /*6ed0*/  VIADD R56, R138, 0xfffffffe ;  /* 0xfffffffe8a387836 */ /* 0x000fe20000000000 */
        /* <DEDUP_REMOVED lines=19> */
[----:B------:R-:W-:Y:S02]  /*7010*/  ISETP.GT.AND P0, PT, R56, R163, PT ;  /* 0x000000a33800720c */ /* 0x000fe40003f04270 */
[----:B------:R-:W-:Y:S02]  /*7020*/  FSEL R125, R55, -INF , !P6 ;  /* 0xff800000377d7808 */ /* 0x000fe40007000000 */
[----:B------:R-:W-:Y:S02]  /*7030*/  FSEL R144, R48, -INF , !P3 ;  /* 0xff80000030907808 */ /* 0x000fe40005800000 */
[C---:B------:R-:W-:Y:S02]  /*7040*/  ISETP.GE.AND P6, PT, R4.reuse, R141, PT ;  /* 0x0000008d0400720c */ /* 0x040fe40003fc6270 */
[----:B------:R-:W-:Y:S01]  /*7050*/  ISETP.GE.AND P3, PT, R4, R140, PT ;  /* 0x0000008c0400720c */ /* 0x000fe20003f66270 */
[----:B------:R-:W-:Y:S01]  /*7060*/  VIADD R4, R120, 0xffffff78 ;  /* 0xffffff7878047836 */ /* 0x000fe20000000000 */
[----:B------:R-:W-:Y:S01]  /*7070*/  FSEL R131, R50, -INF , !P5 ;  /* 0xff80000032837808 */ /* 0x000fe20006800000 */
[----:B------:R-:W-:Y:S01]  /*7080*/  VIADD R120, R120, 0xffffff79 ;  /* 0xffffff7978787836 */ /* 0x000fe20000000000 */
[----:B------:R-:W-:-:S02]  /*7090*/  FSEL R177, R49, -INF , !P4 ;  /* 0xff80000031b17808 */ /* 0x000fc40006000000 */
[-C--:B------:R-:W-:Y:S02]  /*70a0*/  ISETP.GE.AND P5, PT, R4, R141.reuse, PT ;  /* 0x0000008d0400720c */ /* 0x080fe40003fa6270 */
[----:B------:R-:W-:Y:S02]  /*70b0*/  ISETP.GE.AND P4, PT, R120, R141, PT ;  /* 0x0000008d7800720c */ /* 0x000fe40003f86270 */
[----:B------:R-:W-:Y:S02]  /*70c0*/  FSEL R141, R51, -INF , !P2 ;  /* 0xff800000338d7808 */ /* 0x000fe40005000000 */
[----:B------:R-:W-:Y:S02]  /*70d0*/  FSEL R150, R44, -INF , !P1 ;  /* 0xff8000002c967808 */ /* 0x000fe40004800000 */
[-C--:B------:R-:W-:Y:S02]  /*70e0*/  ISETP.GE.AND P2, PT, R4, R140.reuse, PT ;  /* 0x0000008c0400720c */ /* 0x080fe40003f46270 */
[----:B------:R-:W-:-:S02]  /*70f0*/  ISETP.GE.AND P1, PT, R120, R140, PT ;  /* 0x0000008c7800720c */ /* 0x000fc40003f26270 */
[----:B------:R-:W-:Y:S02]  /*7100*/  FSEL R183, R45, -INF , !P6 ;  /* 0xff8000002db77808 */ /* 0x000fe40007000000 */
        /* <DEDUP_REMOVED lines=8> */
[----:B------:R-:W-:Y:S01]  /*7190*/  IADD3 R9, PT, PT, R138, -0x1, RZ ;  /* 0xffffffff8a097810 */ /* 0x000fe20007ffe0ff */
[----:B------:R-:W-:Y:S01]  /*71a0*/  IMAD.MOV.U32 R10, RZ, RZ, RZ ;  /* 0x000000ffff0a7224 */ /* 0x000fe200078e00ff */
[----:B------:R-:W2:Y:S03]  /*71b0*/  LDCU.64 UR6, c[0x0][0x3a0] ;  /* 0x00007400ff0677ac */ /* 0x000ea60008000a00 */
[----:B------:R-:W-:-:S04]  /*71c0*/  IMAD.SHL.U32 R9, R9, 0x80, RZ ;  /* 0x0000008009097824 */ /* 0x000fc800078e00ff */
[C---:B------:R-:W-:Y:S01]  /*71d0*/  VIADD R13, R9.reuse, 0xffffff00 ;  /* 0xffffff00090d7836 */ /* 0x040fe20000000000 */
[----:B------:R-:W-:-:S04]  /*71e0*/  IADD3 R9, PT, PT, R9, -0x80, RZ ;  /* 0xffffff8009097810 */ /* 0x000fc80007ffe0ff */
        /* <DEDUP_REMOVED lines=8> */
[----:B-1----:R-:W-:-:S04]  /*7270*/  IMAD.MOV R5, RZ, RZ, -R11 ;  /* 0x000000ffff057224 */ /* 0x002fc800078e0a0b */
[----:B------:R-:W-:-:S04]  /*7280*/  IMAD R5, R5, R6, RZ ;  /* 0x0000000605057224 */ /* 0x000fc800078e02ff */
[----:B------:R-:W-:Y:S01]  /*7290*/  IMAD.HI.U32 R5, R11, R5, R10 ;  /* 0x000000050b057227 */ /* 0x000fe200078e000a */
[----:B------:R-:W-:Y:S02]  /*72a0*/  IABS R10, R13 ;  /* 0x0000000d000a7213 */ /* 0x000fe40000000000 */
[----:B------:R-:W-:-:S03]  /*72b0*/  LOP3.LUT R13, R13, R8, RZ, 0x3c, !PT ;  /* 0x000000080d0d7212 */ /* 0x000fc600078e3cff */
[----:B------:R-:W-:Y:S01]  /*72c0*/  IMAD.HI.U32 R12, R5, R10, RZ ;  /* 0x0000000a050c7227 */ /* 0x000fe200078e00ff */
[----:B------:R-:W-:-:S03]  /*72d0*/  ISETP.GE.AND P4, PT, R13, RZ, PT ;  /* 0x000000ff0d00720c */ /* 0x000fc60003f86270 */
        /* <DEDUP_REMOVED lines=42> */
.L_x_2251:
[----:B------:R-:W-:Y:S01]  /*7580*/  UMOV UR6, URZ ;  /* 0x000000ff00067c82 */ /* 0x000fe20008000000 */
[----:B------:R-:W-:Y:S01]  /*7590*/  IMAD.SHL.U32 R4, R136, 0x80, RZ ;  /* 0x0000008088047824 */ /* 0x000fe200078e00ff */
[----:B------:R-:W-:-:S05]  /*75a0*/  IADD3 R5, P1, PT, RZ, -UR6, RZ ;  /* 0x80000006ff057c10 */ /* 0x000fca000ff3e0ff */
[----:B------:R-:W-:-:S05]  /*75b0*/  IMAD.X R4, RZ, RZ, ~R4, P1 ;  /* 0x000000ffff047224 */ /* 0x000fca00008e0e04 */
[----:B------:R-:W-:-:S04]  /*75c0*/  SHF.R.S64 R5, R5, 0x1f, R4 ;  /* 0x0000001f05057819 */ /* 0x000fc80000001004 */
[----:B------:R-:W-:-:S04]  /*75d0*/  IADD3 R164, P1, PT, R5, R164, RZ ;  /* 0x000000a405a47210 */ /* 0x000fc80007f3e0ff */
[----:B------:R-:W-:-:S09]  /*75e0*/  LEA.HI.X.SX32 R165, R4, R165, 0x1, P1 ;  /* 0x000000a504a57211 */ /* 0x000fd200008f0eff */
.L_x_2252:
        /* <DEDUP_REMOVED lines=24> */
.L_x_2250:
        /* <DEDUP_REMOVED lines=69> */
[----:B------:R-:W-:Y:S01]  /*7bc0*/  FMUL.FTZ R176, R176, UR4 ;  /* 0x00000004b0b07c20 */ /* 0x000fe20008410000 */
[----:B------:R-:W-:Y:S01]  /*7bd0*/  FFMA.FTZ R0, R35, UR4, -R128 ;  /* 0x0000000423007c23 */ /* 0x000fe20008010880 */
[----:B------:R-:W1:Y:S01]  /*7be0*/  LDSM.16.MT88.4 R36, [R156+0xb000] ;  /* 0x00b000009c24783b */ /* 0x000e620000004200 */
[----:B------:R-:W2:Y:S01]  /*7bf0*/  MUFU.EX2 R186, R186 ;  /* 0x000000ba00ba7308 */ /* 0x000ea20000000800 */
[--C-:B------:R-:W-:Y:S01]  /*7c00*/  FFMA.FTZ R117, R245, UR4, -R154.reuse ;  /* 0x00000004f5757c23 */ /* 0x100fe2000801089a */
[----:B------:R-:W-:Y:S01]  /*7c10*/  FFMA.FTZ R2, R241, UR4, -R154 ;  /* 0x00000004f1027c23 */ /* 0x000fe2000801089a */
[--C-:B------:R-:W-:Y:S01]  /*7c20*/  FFMA.FTZ R120, R233, UR4, -R128.reuse ;  /* 0x00000004e9787c23 */ /* 0x100fe20008010880 */
[--C-:B------:R-:W-:Y:S01]  /*7c30*/  FFMA.FTZ R118, R235, UR4, -R128.reuse ;  /* 0x00000004eb767c23 */ /* 0x100fe20008010880 */
[----:B------:R-:W-:Y:S01]  /*7c40*/  FFMA.FTZ R59, R237, UR4, -R128 ;  /* 0x00000004ed3b7c23 */ /* 0x000fe20008010880 */
[--C-:B------:R-:W-:Y:S01]  /*7c50*/  FFMA.FTZ R137, R135, UR4, -R154.reuse ;  /* 0x0000000487897c23 */ /* 0x100fe2000801089a */
[--C-:B------:R-:W-:Y:S01]  /*7c60*/  FFMA.FTZ R132, R227, UR4, -R154.reuse ;  /* 0x00000004e3847c23 */ /* 0x100fe2000801089a */
[----:B------:R-:W3:Y:S01]  /*7c70*/  MUFU.EX2 R152, R152 ;  /* 0x0000009800987308 */ /* 0x000ee20000000800 */
[--C-:B------:R-:W-:Y:S01]  /*7c80*/  FFMA.FTZ R135, R229, UR4, -R154.reuse ;  /* 0x00000004e5877c23 */ /* 0x100fe2000801089a */
[----:B------:R-:W-:Y:S01]  /*7c90*/  FFMA.FTZ R130, R231, UR4, -R154 ;  /* 0x00000004e7827c23 */ /* 0x000fe2000801089a */
[--C-:B------:R-:W-:Y:S01]  /*7ca0*/  FFMA.FTZ R136, R225, UR4, -R128.reuse ;  /* 0x00000004e1887c23 */ /* 0x100fe20008010880 */
[--C-:B------:R-:W-:Y:S01]  /*7cb0*/  FFMA.FTZ R143, R143, UR4, -R128.reuse ;  /* 0x000000048f8f7c23 */ /* 0x100fe20008010880 */
[--C-:B------:R-:W-:Y:S01]  /*7cc0*/  FFMA.FTZ R139, R207, UR4, -R128.reuse ;  /* 0x00000004cf8b7c23 */ /* 0x100fe20008010880 */
[--C-:B------:R-:W-:Y:S01]  /*7cd0*/  FFMA.FTZ R134, R223, UR4, -R128.reuse ;  /* 0x00000004df867c23 */ /* 0x100fe20008010880 */
[--C-:B------:R-:W-:Y:S01]  /*7ce0*/  FFMA.FTZ R190, R211, UR4, -R128.reuse ;  /* 0x00000004d3be7c23 */ /* 0x100fe20008010880 */
[----:B------:R-:W-:Y:S01]  /*7cf0*/  MUFU.EX2 R129, R129 ;  /* 0x0000008100817308 */ /* 0x000fe20000000800 */
[-C--:B--2---:R-:W-:Y:S01]  /*7d00*/  FMUL.FTZ R49, R101, R186.reuse ;  /* 0x000000ba65317220 */ /* 0x084fe20000410000 */
[----:B------:R-:W-:Y:S01]  /*7d10*/  FFMA.FTZ R101, R239, UR4, -R128 ;  /* 0x00000004ef657c23 */ /* 0x000fe20008010880 */
[-C--:B------:R-:W-:Y:S01]  /*7d20*/  FMUL.FTZ R16, R72, R186.reuse ;  /* 0x000000ba48107220 */ /* 0x080fe20000410000 */
[-C--:B------:R-:W-:Y:S01]  /*7d30*/  FMUL.FTZ R17, R73, R186.reuse ;  /* 0x000000ba49117220 */ /* 0x080fe20000410000 */
[-C--:B------:R-:W-:Y:S01]  /*7d40*/  FMUL.FTZ R76, R76, R186.reuse ;  /* 0x000000ba4c4c7220 */ /* 0x080fe20000410000 */
[-C--:B------:R-:W-:Y:S01]  /*7d50*/  FMUL.FTZ R77, R77, R186.reuse ;  /* 0x000000ba4d4d7220 */ /* 0x080fe20000410000 */
[----:B------:R-:W-:Y:S01]  /*7d60*/  FMUL.FTZ R8, R112, R186 ;  /* 0x000000ba70087220 */ /* 0x000fe20000410000 */
[----:B------:R-:W2:Y:S01]  /*7d70*/  MUFU.EX2 R58, R58 ;  /* 0x0000003a003a7308 */ /* 0x000ea20000000800 */
[----:B---3--:R-:W-:Y:S01]  /*7d80*/  F2FP.F16.F32.PACK_AB R4, R152, R184 ;  /* 0x000000b89804723e */ /* 0x008fe200000000ff */
        /* <DEDUP_REMOVED lines=11> */
[-C--:B------:R-:W-:Y:S01]  /*7e40*/  FMUL.FTZ R85, R85, R186.reuse ;  /* 0x000000ba55557220 */ /* 0x080fe20000410000 */
[-C--:B------:R-:W-:Y:S01]  /*7e50*/  FMUL.FTZ R92, R92, R186.reuse ;  /* 0x000000ba5c5c7220 */ /* 0x080fe20000410000 */
[-C--:B------:R-:W-:Y:S01]  /*7e60*/  FMUL.FTZ R93, R93, R186.reuse ;  /* 0x000000ba5d5d7220 */ /* 0x080fe20000410000 */
[----:B------:R-:W3:Y:S01]  /*7e70*/  MUFU.EX2 R127, R127 ;  /* 0x0000007f007f7308 */ /* 0x000ee20000000800 */
[----:B--2---:R-:W-:Y:S01]  /*7e80*/  F2FP.F16.F32.PACK_AB R6, R58, R129 ;  /* 0x000000813a06723e */ /* 0x004fe200000000ff */
[-C--:B------:R-:W-:Y:S01]  /*7e90*/  FMUL.FTZ R108, R108, R186.reuse ;  /* 0x000000ba6c6c7220 */ /* 0x080fe20000410000 */
[-C--:B------:R-:W-:Y:S01]  /*7ea0*/  FMUL.FTZ R109, R109, R186.reuse ;  /* 0x000000ba6d6d7220 */ /* 0x080fe20000410000 */
[-C--:B------:R-:W-:Y:S01]  /*7eb0*/  FMUL.FTZ R48, R100, R186.reuse ;  /* 0x000000ba64307220 */ /* 0x080fe20000410000 */
[-C--:B------:R-:W-:Y:S01]  /*7ec0*/  FMUL.FTZ R104, R104, R186.reuse ;  /* 0x000000ba68687220 */ /* 0x080fe20000410000 */
[----:B------:R-:W-:Y:S01]  /*7ed0*/  FMUL.FTZ R105, R105, R186 ;  /* 0x000000ba69697220 */ /* 0x000fe20000410000 */
[----:B------:R-:W-:Y:S01]  /*7ee0*/  FFMA.FTZ R207, R205, UR4, -R154 ;  /* 0x00000004cdcf7c23 */ /* 0x000fe2000801089a */
[----:B------:R-:W-:Y:S01]  /*7ef0*/  MUFU.EX2 R133, R133 ;  /* 0x0000008500857308 */ /* 0x000fe20000000800 */
[----:B------:R-:W-:Y:S01]  /*7f00*/  FFMA.FTZ R211, R209, UR4, -R128 ;  /* 0x00000004d1d37c23 */ /* 0x000fe20008010880 */
[--C-:B------:R-:W-:Y:S01]  /*7f10*/  FFMA.FTZ R182, R217, UR4, -R154.reuse ;  /* 0x00000004d9b67c23 */ /* 0x100fe2000801089a */
[--C-:B------:R-:W-:Y:S01]  /*7f20*/  FFMA.FTZ R205, R219, UR4, -R154.reuse ;  /* 0x00000004dbcd7c23 */ /* 0x100fe2000801089a */
[----:B------:R-:W-:Y:S01]  /*7f30*/  FFMA.FTZ R178, R221, UR4, -R154 ;  /* 0x00000004ddb27c23 */ /* 0x000fe2000801089a */
[--C-:B------:R-:W-:Y:S01]  /*7f40*/  FFMA.FTZ R209, R215, UR4, -R128.reuse ;  /* 0x00000004d7d17c23 */ /* 0x100fe20008010880 */
[----:B------:R-:W-:Y:S01]  /*7f50*/  FFMA.FTZ R188, R213, UR4, -R128 ;  /* 0x00000004d5bc7c23 */ /* 0x000fe20008010880 */
[----:B------:R-:W-:Y:S01]  /*7f60*/  FFMA.FTZ R194, R197, UR4, -R154 ;  /* 0x00000004c5c27c23 */ /* 0x000fe2000801089a */
[----:B------:R-:W2:Y:S01]  /*7f70*/  MUFU.EX2 R176, R176 ;  /* 0x000000b000b07308 */ /* 0x000ea20000000800 */
[----:B---3--:R-:W-:Y:S01]  /*7f80*/  F2FP.F16.F32.PACK_AB R5, R127, R187 ;  /* 0x000000bb7f05723e */ /* 0x008fe200000000ff */
        /* <DEDUP_REMOVED lines=8> */
[----:B------:R-:W-:Y:S01]  /*8010*/  FFMA.FTZ R148, R148, UR4, -R154 ;  /* 0x0000000494947c23 */ /* 0x000fe2000801089a */
[----:B------:R-:W-:Y:S01]  /*8020*/  FFMA.FTZ R153, R153, UR4, -R128 ;  /* 0x0000000499997c23 */ /* 0x000fe20008010880 */
[--C-:B------:R-:W-:Y:S01]  /*8030*/  FFMA.FTZ R142, R142, UR4, -R154.reuse ;  /* 0x000000048e8e7c23 */ /* 0x100fe2000801089a */
[--C-:B------:R-:W-:Y:S01]  /*8040*/  FFMA.FTZ R144, R144, UR4, -R154.reuse ;  /* 0x0000000490907c23 */ /* 0x100fe2000801089a */
[----:B------:R-:W-:Y:S01]  /*8050*/  FFMA.FTZ R177, R177, UR4, -R154 ;  /* 0x00000004b1b17c23 */ /* 0x000fe2000801089a */
[----:B------:R-:W-:Y:S01]  /*8060*/  FFMA.FTZ R126, R126, UR4, -R128 ;  /* 0x000000047e7e7c23 */ /* 0x000fe20008010880 */
[----:B------:R-:W-:Y:S01]  /*8070*/  MUFU.EX2 R119, R119 ;  /* 0x0000007700777308 */ /* 0x000fe20000000800 */
[-C--:B--2---:R-:W-:Y:S01]  /*8080*/  FMUL.FTZ R18, R74, R176.reuse ;  /* 0x000000b04a127220 */ /* 0x084fe20000410000 */
[-C--:B------:R-:W-:Y:S01]  /*8090*/  FMUL.FTZ R19, R75, R176.reuse ;  /* 0x000000b04b137220 */ /* 0x080fe20000410000 */
[-C--:B------:R-:W-:Y:S01]  /*80a0*/  FMUL.FTZ R78, R78, R176.reuse ;  /* 0x000000b04e4e7220 */ /* 0x080fe20000410000 */
[-C--:B------:R-:W-:Y:S01]  /*80b0*/  FMUL.FTZ R79, R79, R176.reuse ;  /* 0x000000b04f4f7220 */ /* 0x080fe20000410000 */
[-C--:B------:R-:W-:Y:S01]  /*80c0*/  FMUL.FTZ R10, R114, R176.reuse ;  /* 0x000000b0720a7220 */ /* 0x080fe20000410000 */
[-C--:B------:R-:W-:Y:S01]  /*80d0*/  FMUL.FTZ R11, R115, R176.reuse ;  /* 0x000000b0730b7220 */ /* 0x080fe20000410000 */
[-C--:B------:R-:W-:Y:S01]  /*80e0*/  FMUL.FTZ R26, R82, R176.reuse ;  /* 0x000000b0521a7220 */ /* 0x080fe20000410000 */
        /* <DEDUP_REMOVED lines=9> */
[C---:B------:R-:W-:Y:S01]  /*8180*/  HMMA.16816.F32 R16, R4.reuse, R20, R16 ;  /* 0x000000140410723c */ /* 0x040fe20000001810 */
        /* <DEDUP_REMOVED lines=12> */
[----:B------:R-:W-:Y:S01]  /*8250*/  FMUL.FTZ R107, R107, R176 ;  /* 0x000000b06b6b7220 */ /* 0x000fe20000410000 */
[----:B------:R-:W-:Y:S01]  /*8260*/  LDSM.16.MT88.4 R72, [R158+0xbc00] ;  /* 0x00bc00009e48783b */ /* 0x000fe20000004200 */
[----:B------:R-:W-:Y:S01]  /*8270*/  MUFU.EX2 R101, R101 ;  /* 0x0000006500657308 */ /* 0x000fe20000000800 */
[C---:B------:R-:W-:Y:S01]  /*8280*/  HMMA.16816.F32 R8, R4.reuse, R12, R8 ;  /* 0x0000000c0408723c */ /* 0x040fe20000001808 */
[----:B------:R-:W-:Y:S01]  /*8290*/  FFMA.FTZ R77, R179, R186, R184 ;  /* 0x000000bab34d7223 */ /* 0x000fe200000100b8 */
[--C-:B------:R-:W-:Y:S01]  /*82a0*/  FFMA.FTZ R179, R146, UR4, -R154.reuse ;  /* 0x0000000492b37c23 */ /* 0x100fe2000801089a */
[----:B------:R-:W-:Y:S01]  /*82b0*/  FFMA.FTZ R146, R155, UR4, -R154 ;  /* 0x000000049b927c23 */ /* 0x000fe2000801089a */
[----:B------:R-:W-:Y:S01]  /*82c0*/  FFMA.FTZ R184, R147, UR4, -R128 ;  /* 0x0000000493b87c23 */ /* 0x000fe20008010880 */
[----:B------:R-:W-:Y:S01]  /*82d0*/  FFMA.FTZ R155, R181, UR4, -R154 ;  /* 0x00000004b59b7c23 */ /* 0x000fe2000801089a */
[--C-:B------:R-:W-:Y:S01]  /*82e0*/  FFMA.FTZ R186, R149, UR4, -R128.reuse ;  /* 0x0000000495ba7c23 */ /* 0x100fe20008010880 */
[----:B------:R-:W3:Y:S01]  /*82f0*/  MUFU.EX2 R120, R120 ;  /* 0x0000007800787308 */ /* 0x000ee20000000800 */
[C---:B------:R-:W-:Y:S01]  /*8300*/  HMMA.16816.F32 R24, R4.reuse, R28, R24 ;  /* 0x0000001c0418723c */ /* 0x040fe20000001818 */
[----:B------:R-:W-:Y:S01]  /*8310*/  FFMA.FTZ R147, R151, UR4, -R128 ;  /* 0x0000000497937c23 */ /* 0x000fe20008010880 */
[--C-:B------:R-:W-:Y:S01]  /*8320*/  FFMA.FTZ R150, R150, UR4, -R154.reuse ;  /* 0x0000000496967c23 */ /* 0x100fe2000801089a */
[--C-:B------:R-:W-:Y:S01]  /*8330*/  FFMA.FTZ R183, R183, UR4, -R154.reuse ;  /* 0x00000004b7b77c23 */ /* 0x100fe2000801089a */
[----:B------:R-:W-:Y:S01]  /*8340*/  FFMA.FTZ R185, R185, UR4, -R154 ;  /* 0x00000004b9b97c23 */ /* 0x000fe2000801089a */
[----:B------:R-:W-:Y:S01]  /*8350*/  FADD.FTZ R152, R152, R77 ;  /* 0x0000004d98987221 */ /* 0x000fe20000010000 */
[----:B------:R-:W-:Y:S01]  /*8360*/  FFMA.FTZ R176, R180, R176, R187 ;  /* 0x000000b0b4b07223 */ /* 0x000fe200000100bb */
[----:B------:R-:W-:Y:S01]  /*8370*/  MUFU.EX2 R118, R118 ;  /* 0x0000007600767308 */ /* 0x000fe20000000800 */
[C---:B-1----:R-:W-:Y:S01]  /*8380*/  HMMA.16816.F32 R32, R4.reuse, R36, R32 ;  /* 0x000000240420723c */ /* 0x042fe20000001820 */
[----:B------:R-:W-:Y:S01]  /*8390*/  LDSM.16.MT88.4 R76, [R156+0xa800] ;  /* 0x00a800009c4c783b */ /* 0x000fe20000004200 */
[----:B------:R-:W-:Y:S01]  /*83a0*/  FADD.FTZ R176, R127, R176 ;  /* 0x000000b07fb07221 */ /* 0x000fe20000010000 */
[----:B------:R-:W-:Y:S01]  /*83b0*/  FADD.FTZ R129, R129, R152 ;  /* 0x0000009881817221 */ /* 0x000fe20000010000 */
[--C-:B------:R-:W-:Y:S01]  /*83c0*/  FFMA.FTZ R180, R122, UR4, -R128.reuse ;  /* 0x000000047ab47c23 */ /* 0x100fe20008010880 */
[----:B------:R-:W-:Y:S01]  /*83d0*/  FFMA.FTZ R121, R121, UR4, -R128 ;  /* 0x0000000479797c23 */ /* 0x000fe20008010880 */
[----:B------:R-:W-:Y:S01]  /*83e0*/  FADD.FTZ R133, R133, R176 ;  /* 0x000000b085857221 */ /* 0x000fe20000010000 */
[----:B------:R-:W1:Y:S01]  /*83f0*/  MUFU.EX2 R59, R59 ;  /* 0x0000003b003b7308 */ /* 0x000e620000000800 */
[----:B------:R-:W-:Y:S01]  /*8400*/  HMMA.16816.F32 R40, R4, R44, R40 ;  /* 0x0000002c0428723c */ /* 0x000fe20000001828 */
[----:B------:R-:W-:Y:S01]  /*8410*/  FADD.FTZ R58, R58, R129 ;  /* 0x000000813a3a7221 */ /* 0x000fe20000010000 */
[----:B------:R-:W-:Y:S01]  /*8420*/  FADD.FTZ R0, R0, R133 ;  /* 0x0000008500007221 */ /* 0x000fe20000010000 */
[--C-:B------:R-:W-:Y:S01]  /*8430*/  FFMA.FTZ R124, R124, UR4, -R128.reuse ;  /* 0x000000047c7c7c23 */ /* 0x100fe20008010880 */
[----:B------:R-:W-:-:S03]  /*8440*/  FFMA.FTZ R123, R123, UR4, -R128 ;  /* 0x000000047b7b7c23 */ /* 0x000fc60008010880 */
        /* <DEDUP_REMOVED lines=16> */
[----:B---3--:R-:W-:-:S03]  /*8550*/  F2FP.F16.F32.PACK_AB R53, R120, R101 ;  /* 0x000000657835723e */ /* 0x008fc600000000ff */
[----:B------:R-:W-:Y:S01]  /*8560*/  FADD.FTZ R116, R116, R119 ;  /* 0x0000007774747221 */ /* 0x000fe20000010000 */
[----:B------:R-:W2:Y:S01]  /*8570*/  MUFU.EX2 R143, R143 ;  /* 0x0000008f008f7308 */ /* 0x000ea20000000800 */
[----:B------:R-:W-:Y:S01]  /*8580*/  HMMA.16816.F32 R4, R4, R54, R104 ;  /* 0x000000360404723c */ /* 0x000fe20000001868 */
[----:B------:R-:W-:Y:S01]  /*8590*/  F2FP.F16.F32.PACK_AB R54, R2, R117 ;  /* 0x000000750236723e */ /* 0x000fe200000000ff */
[----:B------:R-:W-:Y:S01]  /*85a0*/  FADD.FTZ R117, R117, R116 ;  /* 0x0000007475757221 */ /* 0x000fe20000010000 */
[----:B-1----:R-:W-:-:S03]  /*85b0*/  F2FP.F16.F32.PACK_AB R55, R59, R118 ;  /* 0x000000763b37723e */ /* 0x002fc600000000ff */
[----:B------:R-:W-:Y:S01]  /*85c0*/  FADD.FTZ R2, R2, R117 ;  /* 0x0000007502027221 */ /* 0x000fe20000010000 */
[----:B------:R-:W-:Y:S03]  /*85d0*/  MUFU.EX2 R139, R139 ;  /* 0x0000008b008b7308 */ /* 0x000fe60000000800 */
[C---:B------:R-:W-:Y:S05]  /*85e0*/  HMMA.16816.F32 R16, R52.reuse, R60, R16 ;  /* 0x0000003c3410723c */ /* 0x040fea0000001810 */
[----:B------:R-:W1:Y:S03]  /*85f0*/  MUFU.EX2 R134, R134 ;  /* 0x0000008600867308 */ /* 0x000e660000000800 */
[C---:B------:R-:W-:Y:S01]  /*8600*/  HMMA.16816.F32 R20, R52.reuse, R62, R20 ;  /* 0x0000003e3414723c */ /* 0x040fe20000001814 */
[----:B------:R-:W3:Y:S04]  /*8610*/  LDSM.16.MT88.4 R60, [R156+0xb400] ;  /* 0x00b400009c3c783b */ /* 0x000ee80000004200 */
[----:B------:R-:W-:Y:S03]  /*8620*/  MUFU.EX2 R207, R207 ;  /* 0x000000cf00cf7308 */ /* 0x000fe60000000800 */
[C---:B------:R-:W-:Y:S05]  /*8630*/  HMMA.16816.F32 R8, R52.reuse, R64, R8 ;  /* 0x000000403408723c */ /* 0x040fea0000001808 */
[----:B------:R-:W-:Y:S03]  /*8640*/  MUFU.EX2 R182, R182 ;  /* 0x000000b600b67308 */ /* 0x000fe60000000800 */
[C---:B------:R-:W-:Y:S01]  /*8650*/  HMMA.16816.F32 R12, R52.reuse, R66, R12 ;  /* 0x00000042340c723c */ /* 0x040fe2000000180c */
[----:B------:R-:W5:Y:S04]  /*8660*/  LDSM.16.MT88.4 R64, [R158+0xb400] ;  /* 0x00b400009e40783b */ /* 0x000f680000004200 */
[----:B------:R-:W-:Y:S08]  /*8670*/  MUFU.EX2 R205, R205 ;  /* 0x000000cd00cd7308 */ /* 0x000ff00000000800 */
[----:B------:R-:W-:Y:S08]  /*8680*/  MUFU.EX2 R178, R178 ;  /* 0x000000b200b27308 */ /* 0x000ff00000000800 */
[----:B------:R-:W-:Y:S01]  /*8690*/  MUFU.EX2 R190, R190 ;  /* 0x000000be00be7308 */ /* 0x000fe20000000800 */
        /* <DEDUP_REMOVED lines=8> */
[----:B------:R-:W5:Y:S06]  /*8720*/  LDSM.16.MT88.4 R64, [R158+0xd400] ;  /* 0x00d400009e40783b */ /* 0x000f6c0000004200 */
        /* <DEDUP_REMOVED lines=10> */
[----:B------:R-:W-:Y:S01]  /*87d0*/  HMMA.16816.F32 R44, R52, R66, R44 ;  /* 0x00000042342c723c */ /* 0x000fe2000000182c */
[----:B----4-:R-:W-:Y:S01]  /*87e0*/  F2FP.F16.F32.PACK_AB R52, R132, R137 ;  /* 0x000000898434723e */ /* 0x010fe200000000ff */
[----:B------:R-:W4:Y:S01]  /*87f0*/  LDSM.16.MT88.4 R64, [R156+0x9800] ;  /* 0x009800009c40783b */ /* 0x000f220000004200 */
[----:B--2---:R-:W-:-:S04]  /*8800*/  F2FP.F16.F32.PACK_AB R53, R143, R136 ;  /* 0x000000888f35723e */ /* 0x004fc800000000ff */
[----:B------:R-:W-:Y:S01]  /*8810*/  MUFU.EX2 R196, R196 ;  /* 0x000000c400c47308 */ /* 0x000fe20000000800 */
[----:B------:R-:W-:Y:S01]  /*8820*/  F2FP.F16.F32.PACK_AB R54, R130, R135 ;  /* 0x000000878236723e */ /* 0x000fe200000000ff */
[----:B------:R-:W-:Y:S01]  /*8830*/  FADD.FTZ R137, R137, R2 ;  /* 0x0000000289897221 */ /* 0x000fe20000010000 */
[----:B-1----:R-:W-:Y:S02]  /*8840*/  F2FP.F16.F32.PACK_AB R55, R134, R139 ;  /* 0x0000008b8637723e */ /* 0x002fe400000000ff */
[-C--:B------:R-:W-:Y:S01]  /*8850*/  MOV R2, R57.reuse ;  /* 0x0000003900027202 */ /* 0x080fe20000000f00 */
[----:B------:R-:W-:Y:S01]  /*8860*/  FADD.FTZ R132, R132, R137 ;  /* 0x0000008984847221 */ /* 0x000fe20000010000 */
[----:B------:R-:W-:Y:S01]  /*8870*/  @P0 MOV R2, R57 ;  /* 0x0000003900020202 */ /* 0x000fe20000000f00 */
[----:B------:R-:W-:Y:S02]  /*8880*/  MUFU.EX2 R189, R189 ;  /* 0x000000bd00bd7308 */ /* 0x000fe40000000800 */
[----:B------:R-:W-:Y:S01]  /*8890*/  HMMA.16816.F32 R48, R52, R68, R48 ;  /* 0x000000443430723c */ /* 0x000fe20000001830 */
[----:B------:R-:W-:-:S04]  /*88a0*/  FADD.FTZ R135, R135, R132 ;  /* 0x0000008487877221 */ /* 0x000fc80000010000 */
[----:B------:R-:W-:Y:S01]  /*88b0*/  FADD.FTZ R130, R130, R135 ;  /* 0x0000008782827221 */ /* 0x000fe20000010000 */
[----:B------:R-:W-:Y:S02]  /*88c0*/  MUFU.EX2 R179, R179 ;  /* 0x000000b300b37308 */ /* 0x000fe40000000800 */
[C---:B------:R-:W-:Y:S01]  /*88d0*/  HMMA.16816.F32 R4, R52.reuse, R70, R4 ;  /* 0x000000463404723c */ /* 0x040fe20000001804 */
[----:B------:R-:W-:Y:S05]  /*88e0*/  LDSM.16.MT88.4 R68, [R156+0xbc00] ;  /* 0x00bc00009c44783b */ /* 0x000fea0000004200 */
[----:B------:R-:W1:Y:S02]  /*88f0*/  MUFU.EX2 R146, R146 ;  /* 0x0000009200927308 */ /* 0x000e640000000800 */
[C---:B---3--:R-:W-:Y:S06]  /*8900*/  HMMA.16816.F32 R8, R52.reuse, R60, R8 ;  /* 0x0000003c3408723c */ /* 0x048fec0000001808 */
[----:B------:R-:W-:Y:S02]  /*8910*/  MUFU.EX2 R148, R148 ;  /* 0x0000009400947308 */ /* 0x000fe40000000800 */
[C---:B------:R-:W-:Y:S01]  /*8920*/  HMMA.16816.F32 R12, R52.reuse, R62, R12 ;  /* 0x0000003e340c723c */ /* 0x040fe2000000180c */
[----:B------:R-:W2:Y:S05]  /*8930*/  LDSM.16.MT88.4 R60, [R158+0xb800] ;  /* 0x00b800009e3c783b */ /* 0x000eaa0000004200 */
[----:B------:R-:W3:Y:S01]  /*8940*/  MUFU.EX2 R155, R155 ;  /* 0x0000009b009b7308 */ /* 0x000ee20000000800 */
[----:B-1----:R-:W-:Y:S01]  /*8950*/  F2FP.F16.F32.PACK_AB R104, R146, R179 ;  /* 0x000000b39268723e */ /* 0x002fe200000000ff */
[C---:B----4-:R-:W-:Y:S06]  /*8960*/  HMMA.16816.F32 R16, R52.reuse, R64, R16 ;  /* 0x000000403410723c */ /* 0x050fec0000001810 */
[----:B------:R-:W-:Y:S02]  /*8970*/  MUFU.EX2 R153, R153 ;  /* 0x0000009900997308 */ /* 0x000fe40000000800 */
[----:B------:R-:W-:Y:S01]  /*8980*/  HMMA.16816.F32 R20, R52, R66, R20 ;  /* 0x000000423414723c */ /* 0x000fe20000001814 */
[----:B------:R-:W1:Y:S05]  /*8990*/  LDSM.16.MT88.4 R64, [R156+0xb800] ;  /* 0x00b800009c40783b */ /* 0x000e6a0000004200 */
[----:B------:R-:W4:Y:S01]  /*89a0*/  MUFU.EX2 R184, R184 ;  /* 0x000000b800b87308 */ /* 0x000f220000000800 */
[----:B---3--:R-:W-:-:S07]  /*89b0*/  F2FP.F16.F32.PACK_AB R106, R155, R148 ;  /* 0x000000949b6a723e */ /* 0x008fce00000000ff */
[----:B------:R-:W-:Y:S08]  /*89c0*/  MUFU.EX2 R186, R186 ;  /* 0x000000ba00ba7308 */ /* 0x000ff00000000800 */
[----:B------:R-:W3:Y:S01]  /*89d0*/  MUFU.EX2 R147, R147 ;  /* 0x0000009300937308 */ /* 0x000ee20000000800 */
[----:B----4-:R-:W-:Y:S01]  /*89e0*/  F2FP.F16.F32.PACK_AB R105, R184, R153 ;  /* 0x00000099b869723e */ /* 0x010fe200000000ff */
[C---:B--2---:R-:W-:Y:S06]  /*89f0*/  HMMA.16816.F32 R24, R52.reuse, R60, R24 ;  /* 0x0000003c3418723c */ /* 0x044fec0000001818 */
[----:B------:R-:W-:Y:S02]  /*8a00*/  MUFU.EX2 R150, R150 ;  /* 0x0000009600967308 */ /* 0x000fe40000000800 */
[C---:B------:R-:W-:Y:S01]  /*8a10*/  HMMA.16816.F32 R28, R52.reuse, R62, R28 ;  /* 0x0000003e341c723c */ /* 0x040fe2000000181c */
[----:B------:R-:W2:Y:S05]  /*8a20*/  LDSM.16.MT88.4 R60, [R158+0xd800] ;  /* 0x00d800009e3c783b */ /* 0x000eaa0000004200 */
[----:B------:R-:W-:Y:S01]  /*8a30*/  MUFU.EX2 R183, R183 ;  /* 0x000000b700b77308 */ /* 0x000fe20000000800 */
[----:B---3--:R-:W-:Y:S01]  /*8a40*/  F2FP.F16.F32.PACK_AB R107, R147, R186 ;  /* 0x000000ba936b723e */ /* 0x008fe200000000ff */
[C---:B-1----:R-:W-:Y:S06]  /*8a50*/  HMMA.16816.F32 R32, R52.reuse, R64, R32 ;  /* 0x000000403420723c */ /* 0x042fec0000001820 */
[----:B------:R-:W-:Y:S02]  /*8a60*/  MUFU.EX2 R185, R185 ;  /* 0x000000b900b97308 */ /* 0x000fe40000000800 */
[C---:B------:R-:W-:Y:S01]  /*8a70*/  HMMA.16816.F32 R36, R52.reuse, R66, R36 ;  /* 0x000000423424723c */ /* 0x040fe20000001824 */
[----:B------:R-:W1:Y:S05]  /*8a80*/  LDSM.16.MT88.4 R64, [R156+0x9c00] ;  /* 0x009c00009c40783b */ /* 0x000e6a0000004200 */
[----:B------:R-:W-:Y:S02]  /*8a90*/  MUFU.EX2 R180, R180 ;  /* 0x000000b400b47308 */ /* 0x000fe40000000800 */
        /* <DEDUP_REMOVED lines=8> */
[----:B------:R-:W-:-:S03]  /*8b20*/  F2FP.F16.F32.PACK_AB R55, R188, R209 ;  /* 0x000000d1bc37723e */ /* 0x000fc600000000ff */
[----:B------:R-:W-:-:S04]  /*8b30*/  FADD.FTZ R205, R205, R182 ;  /* 0x000000b6cdcd7221 */ /* 0x000fc80000010000 */
[----:B-1----:R-:W-:Y:S01]  /*8b40*/  HMMA.16816.F32 R16, R52, R64, R16 ;  /* 0x000000403410723c */ /* 0x002fe20000001810 */
[----:B------:R-:W-:-:S07]  /*8b50*/  FADD.FTZ R178, R178, R205 ;  /* 0x000000cdb2b27221 */ /* 0x000fce0000010000 */
        /* <DEDUP_REMOVED lines=9> */
[C---:B-1----:R-:W-:Y:S08]  /*8bf0*/  HMMA.16816.F32 R48, R52.reuse, R64, R48 ;  /* 0x000000403430723c */ /* 0x042ff00000001830 */
[C---:B------:R-:W-:Y:S01]  /*8c00*/  HMMA.16816.F32 R4, R52.reuse, R66, R4 ;  /* 0x000000423404723c */ /* 0x040fe20000001804 */
[----:B------:R-:W1:Y:S07]  /*8c10*/  LDSM.16.MT88.4 R64, [R156+0xc000] ;  /* 0x00c000009c40783b */ /* 0x000e6e0000004200 */
[C---:B------:R-:W-:Y:S01]  /*8c20*/  HMMA.16816.F32 R36, R52.reuse, R70, R36 ;  /* 0x000000463424723c */ /* 0x040fe20000001824 */
[----:B------:R-:W-:Y:S07]  /*8c30*/  LDSM.16.MT88.4 R68, [R158+0xc000] ;  /* 0x00c000009e44783b */ /* 0x000fee0000004200 */
        /* <DEDUP_REMOVED lines=10> */
[----:B------:R-:W-:Y:S01]  /*8ce0*/  HMMA.16816.F32 R16, R52, R72, R16 ;  /* 0x000000483410723c */ /* 0x000fe20000001810 */
[--C-:B------:R-:W-:Y:S01]  /*8cf0*/  FFMA.FTZ R72, R145, UR4, -R154.reuse ;  /* 0x0000000491487c23 */ /* 0x100fe2000801089a */
[----:B------:R-:W-:Y:S01]  /*8d00*/  FFMA.FTZ R154, R140, UR4, -R154 ;  /* 0x000000048c9a7c23 */ /* 0x000fe2000801089a */
[----:B------:R-:W-:Y:S01]  /*8d10*/  MUFU.EX2 R145, R142 ;  /* 0x0000008e00917308 */ /* 0x000fe20000000800 */
[----:B------:R-:W-:-:S04]  /*8d20*/  FADD.FTZ R194, R197, R194 ;  /* 0x000000c2c5c27221 */ /* 0x000fc80000010000 */
[----:B-1----:R-:W-:Y:S01]  /*8d30*/  HMMA.16816.F32 R32, R52, R64, R32 ;  /* 0x000000403420723c */ /* 0x002fe20000001820 */
[----:B------:R-:W-:Y:S02]  /*8d40*/  FADD.FTZ R179, R179, R194 ;  /* 0x000000c2b3b37221 */ /* 0x000fe40000010000 */
[----:B------:R-:W1:Y:S02]  /*8d50*/  MUFU.EX2 R140, R72 ;  /* 0x00000048008c7308 */ /* 0x000e640000000800 */
[----:B------:R-:W-:-:S03]  /*8d60*/  FADD.FTZ R179, R146, R179 ;  /* 0x000000b392b37221 */ /* 0x000fc60000010000 */
[C---:B------:R-:W-:Y:S01]  /*8d70*/  HMMA.16816.F32 R36, R52.reuse, R66, R36 ;  /* 0x000000423424723c */ /* 0x040fe20000001824 */
[----:B------:R-:W3:Y:S01]  /*8d80*/  LDSM.16.MT88.4 R64, [R156+0xe000] ;  /* 0x00e000009c40783b */ /* 0x000ee20000004200 */
[----:B------:R-:W-:Y:S01]  /*8d90*/  FADD.FTZ R148, R148, R179 ;  /* 0x000000b394947221 */ /* 0x000fe20000010000 */
[----:B------:R-:W-:Y:S03]  /*8da0*/  MUFU.EX2 R154, R154 ;  /* 0x0000009a009a7308 */ /* 0x000fe60000000800 */
[----:B------:R-:W-:Y:S02]  /*8db0*/  FADD.FTZ R148, R155, R148 ;  /* 0x000000949b947221 */ /* 0x000fe40000010000 */
[C---:B------:R-:W-:Y:S08]  /*8dc0*/  HMMA.16816.F32 R20, R52.reuse, R74, R20 ;  /* 0x0000004a3414723c */ /* 0x040ff00000001814 */
        /* <DEDUP_REMOVED lines=10> */
[----:B------:R-:W-:Y:S01]  /*8e70*/  HMMA.16816.F32 R44, R52, R62, R44 ;  /* 0x0000003e342c723c */ /* 0x000fe2000000182c */
[----:B------:R-:W2:Y:S04]  /*8e80*/  LDSM.16.MT88.4 R60, [R156+0xa400] ;  /* 0x00a400009c3c783b */ /* 0x000ea80000004200 */
[----:B------:R-:W5:Y:S03]  /*8e90*/  LDSM.16.MT88.4 R52, [R158+0xc400] ;  /* 0x00c400009e34783b */ /* 0x000f660000004200 */
[C---:B----4-:R-:W-:Y:S08]  /*8ea0*/  HMMA.16816.F32 R8, R104.reuse, R68, R8 ;  /* 0x000000446808723c */ /* 0x050ff00000001808 */
[C---:B------:R-:W-:Y:S01]  /*8eb0*/  HMMA.16816.F32 R12, R104.reuse, R70, R12 ;  /* 0x00000046680c723c */ /* 0x040fe2000000180c */
[----:B------:R-:W-:Y:S07]  /*8ec0*/  LDSM.16.MT88.4 R68, [R158+0xa800] ;  /* 0x00a800009e44783b */ /* 0x000fee0000004200 */
[C---:B---3--:R-:W-:Y:S01]  /*8ed0*/  HMMA.16816.F32 R36, R104.reuse, R66, R36 ;  /* 0x000000426824723c */ /* 0x048fe20000001824 */
[--C-:B------:R-:W-:Y:S01]  /*8ee0*/  FFMA.FTZ R66, R125, UR4, -R128.reuse ;  /* 0x000000047d427c23 */ /* 0x100fe20008010880 */
[----:B------:R-:W-:Y:S06]  /*8ef0*/  MUFU.EX2 R67, R126 ;  /* 0x0000007e00437308 */ /* 0x000fec0000000800 */
[C---:B------:R-:W-:Y:S02]  /*8f00*/  HMMA.16816.F32 R32, R104.reuse, R64, R32 ;  /* 0x000000406820723c */ /* 0x040fe40000001820 */
[----:B------:R-:W-:Y:S06]  /*8f10*/  MUFU.EX2 R65, R144 ;  /* 0x0000009000417308 */ /* 0x000fec0000000800 */
[C---:B--2---:R-:W-:Y:S02]  /*8f20*/  HMMA.16816.F32 R16, R104.reuse, R60, R16 ;  /* 0x0000003c6810723c */ /* 0x044fe40000001810 */
[----:B------:R-:W-:Y:S06]  /*8f30*/  MUFU.EX2 R64, R177 ;  /* 0x000000b100407308 */ /* 0x000fec0000000800 */
[C---:B------:R-:W-:Y:S01]  /*8f40*/  HMMA.16816.F32 R20, R104.reuse, R62, R20 ;  /* 0x0000003e6814723c */ /* 0x040fe20000001814 */
[----:B------:R-:W2:Y:S01]  /*8f50*/  LDSM.16.MT88.4 R60, [R158+0xe400] ;  /* 0x00e400009e3c783b */ /* 0x000ea20000004200 */
[----:B------:R-:W3:Y:S06]  /*8f60*/  MUFU.EX2 R66, R66 ;  /* 0x0000004200427308 */ /* 0x000eec0000000800 */
[C---:B-----5:R-:W-:Y:S08]  /*8f70*/  HMMA.16816.F32 R24, R104.reuse, R52, R24 ;  /* 0x000000346818723c */ /* 0x060ff00000001818 */
[C---:B------:R-:W-:Y:S01]  /*8f80*/  HMMA.16816.F32 R28, R104.reuse, R54, R28 ;  /* 0x00000036681c723c */ /* 0x040fe2000000181c */
[----:B------:R-:W4:Y:S07]  /*8f90*/  LDSM.16.MT88.4 R52, [R156+0xe400] ;  /* 0x00e400009c34783b */ /* 0x000f2e0000004200 */
[----:B--2---:R-:W-:Y:S01]  /*8fa0*/  HMMA.16816.F32 R40, R104, R60, R40 ;  /* 0x0000003c6828723c */ /* 0x004fe20000001828 */
[--C-:B------:R-:W-:Y:S01]  /*8fb0*/  FFMA.FTZ R60, R131, UR4, -R128.reuse ;  /* 0x00000004833c7c23 */ /* 0x100fe20008010880 */
[----:B------:R-:W-:Y:S01]  /*8fc0*/  FFMA.FTZ R61, R141, UR4, -R128 ;  /* 0x000000048d3d7c23 */ /* 0x000fe20008010880 */
[----:B------:R-:W-:-:S04]  /*8fd0*/  MOV R128, R56 ;  /* 0x0000003800807202 */ /* 0x000fc80000000f00 */
[----:B------:R-:W-:Y:S01]  /*8fe0*/  MUFU.EX2 R60, R60 ;  /* 0x0000003c003c7308 */ /* 0x000fe20000000800 */
[C---:B------:R-:W-:Y:S07]  /*8ff0*/  HMMA.16816.F32 R44, R104.reuse, R62, R44 ;  /* 0x0000003e682c723c */ /* 0x040fee000000182c */
[----:B------:R-:W2:Y:S01]  /*9000*/  MUFU.EX2 R61, R61 ;  /* 0x0000003d003d7308 */ /* 0x000ea20000000800 */
[C---:B----4-:R-:W-:Y:S08]  /*9010*/  HMMA.16816.F32 R48, R104.reuse, R52, R48 ;  /* 0x000000346830723c */ /* 0x050ff00000001830 */
[----:B------:R-:W-:Y:S01]  /*9020*/  HMMA.16816.F32 R104, R104, R54, R4 ;  /* 0x000000366868723c */ /* 0x000fe20000001804 */
[----:B-1----:R-:W-:Y:S01]  /*9030*/  F2FP.F16.F32.PACK_AB R4, R140, R145 ;  /* 0x000000918c04723e */ /* 0x002fe200000000ff */
[----:B------:R-:W-:Y:S01]  /*9040*/  FADD.FTZ R145, R145, R148 ;  /* 0x0000009491917221 */ /* 0x000fe20000010000 */
[----:B---3--:R-:W-:-:S02]  /*9050*/  F2FP.F16.F32.PACK_AB R5, R66, R67 ;  /* 0x000000434205723e */ /* 0x008fc400000000ff */
[----:B------:R-:W-:Y:S01]  /*9060*/  F2FP.F16.F32.PACK_AB R6, R64, R65 ;  /* 0x000000414006723e */ /* 0x000fe200000000ff */
        /* <DEDUP_REMOVED lines=8> */
[----:B------:R-:W-:Y:S01]  /*90f0*/  HMMA.16816.F32 R80, R4, R84, R24 ;  /* 0x000000540450723c */ /* 0x000fe20000001818 */
[----:B------:R-:W-:Y:S01]  /*9100*/  FADD.FTZ R25, R101, R0 ;  /* 0x0000000065197221 */ /* 0x000fe20000010000 */
[----:B------:R-:W-:-:S02]  /*9110*/  MOV R0, R3 ;  /* 0x0000000300007202 */ /* 0x000fc40000000f00 */
[----:B------:R-:W-:Y:S01]  /*9120*/  @P0 MOV R0, R3 ;  /* 0x0000000300000202 */ /* 0x000fe20000000f00 */
[----:B------:R-:W-:-:S03]  /*9130*/  FADD.FTZ R25, R120, R25 ;  /* 0x0000001978197221 */ /* 0x000fc60000010000 */
[----:B------:R-:W-:Y:S01]  /*9140*/  HMMA.16816.F32 R72, R4, R76, R16 ;  /* 0x0000004c0448723c */ /* 0x000fe20000001810 */
[----:B------:R-:W-:Y:S01]  /*9150*/  FADD.FTZ R118, R118, R25 ;  /* 0x0000001976767221 */ /* 0x000fe20000010000 */
[----:B------:R-:W2:Y:S03]  /*9160*/  LDSM.16.MT88.4 R16, [R156+0xac00] ;  /* 0x00ac00009c10783b */ /* 0x000ea60000004200 */
[----:B------:R-:W-:-:S03]  /*9170*/  FADD.FTZ R59, R59, R118 ;  /* 0x000000763b3b7221 */ /* 0x000fc60000010000 */
[----:B------:R-:W-:Y:S01]  /*9180*/  HMMA.16816.F32 R76, R4, R78, R20 ;  /* 0x0000004e044c723c */ /* 0x000fe20000001814 */
[----:B------:R-:W-:Y:S01]  /*9190*/  FADD.FTZ R136, R136, R59 ;  /* 0x0000003b88887221 */ /* 0x000fe20000010000 */
[----:B------:R-:W-:Y:S03]  /*91a0*/  MUFU.EX2 R23, R121 ;  /* 0x0000007900177308 */ /* 0x000fe60000000800 */
[----:B------:R-:W-:-:S03]  /*91b0*/  FADD.FTZ R136, R143, R136 ;  /* 0x000000888f887221 */ /* 0x000fc60000010000 */
[----:B------:R-:W-:Y:S01]  /*91c0*/  HMMA.16816.F32 R84, R4, R86, R28 ;  /* 0x000000560454723c */ /* 0x000fe2000000181c */
[----:B------:R-:W-:Y:S01]  /*91d0*/  FADD.FTZ R139, R139, R136 ;  /* 0x000000888b8b7221 */ /* 0x000fe20000010000 */
[----:B------:R-:W3:Y:S03]  /*91e0*/  MUFU.EX2 R20, R124 ;  /* 0x0000007c00147308 */ /* 0x000ee60000000800 */
[----:B------:R-:W-:-:S03]  /*91f0*/  FADD.FTZ R139, R134, R139 ;  /* 0x0000008b868b7221 */ /* 0x000fc60000010000 */
[----:B------:R-:W-:Y:S01]  /*9200*/  HMMA.16816.F32 R88, R4, R92, R32 ;  /* 0x0000005c0458723c */ /* 0x000fe20000001820 */
[----:B------:R-:W-:Y:S01]  /*9210*/  FADD.FTZ R190, R190, R139 ;  /* 0x0000008bbebe7221 */ /* 0x000fe20000010000 */
[----:B------:R-:W4:Y:S03]  /*9220*/  MUFU.EX2 R21, R123 ;  /* 0x0000007b00157308 */ /* 0x000f260000000800 */
        /* <DEDUP_REMOVED lines=38> */
[----:B------:R-:W-:-:S06]  /*9490*/  FADD.FTZ R180, R180, R21 ;  /* 0x00000015b4b47221 */ /* 0x000fcc0000010000 */
        /* <DEDUP_REMOVED lines=8> */
[----:B------:R-:W-:Y:S01]  /*9520*/  HMMA.16816.F32 R104, R4, R14, R104 ;  /* 0x0000000e0468723c */ /* 0x000fe20000001868 */
[----:B------:R-:W-:-:S04]  /*9530*/  NOP ;  /* 0x0000000000007918 */ /* 0x000fc80000000000 */
[----:B------:R-:W-:-:S15]  /*9540*/  @P0 BRA `(.L_x_2253) ;  /* 0x0000000000040947 */ /* 0x000fde0003800000 */
.L_x_2247:
[----:B------:R-:W-:-:S07]  /*9550*/  IADD3 R138, PT, PT, R128, -0x1, RZ ;  /* 0xffffffff808a7810 */ /* 0x000fce0007ffe0ff */
.L_x_2253:
        /* <DEDUP_REMOVED lines=13> */
[----:B------:R-:W3:Y:S01]  /*9630*/  LDCU.64 UR6, c[0x0][0x3a0] ;  /* 0x00007400ff0677ac */ /* 0x000ee20008000a00 */
[----:B------:R-:W4:Y:S01]  /*9640*/  LDCU.64 UR8, c[0x0][0x3a8] ;  /* 0x00007500ff0877ac */ /* 0x000f220008000a00 */
[----:B-1----:R-:W-:-:S12]  /*9650*/  ULEA UR5, UR5, UR10, 0x18 ;  /* 0x0000000a05057291 */ /* 0x002fd8000f8ec0ff */
.L_x_2258:
[----:B------:R-:W-:Y:S01]  /*9660*/  @!P0 IADD3 R0, P1, PT, RZ, -R176, RZ ;  /* 0x800000b0ff008210 */ /* 0x000fe20007f3e0ff */
[----:B------:R-:W1:Y:S01]  /*9670*/  @!P0 LDC R118, c[0x0][0x3c0] ;  /* 0x0000f000ff768b82 */ /* 0x000e620000000800 */
[C---:B------:R-:W-:Y:S01]  /*9680*/  LOP3.LUT R169, R168.reuse, 0x18, RZ, 0xc0, !PT ;  /* 0x00000018a8a97812 */ /* 0x040fe200078ec0ff */
[----:B------:R-:W-:Y:S01]  /*9690*/  IMAD.MOV.U32 R4, RZ, RZ, R167 ;  /* 0x000000ffff047224 */ /* 0x000fe200078e00a7 */
[----:B------:R-:W-:Y:S05]  /*96a0*/  DEPBAR.LE SB0, 0x0 ;  /* 0x000080000000791a */ /* 0x000fea0000000000 */
[----:B------:R-:W-:Y:S01]  /*96b0*/  BAR.SYNC.DEFER_BLOCKING 0x0 ;  /* 0x0000000000007b1d */ /* 0x000fe20000010000 */
[----:B------:R-:W-:Y:S02]  /*96c0*/  IMAD.SHL.U32 R170, R168, 0x8, RZ ;  /* 0x00000008a8aa7824 */ /* 0x000fe400078e00ff */
[----:B------:R-:W-:Y:S02]  /*96d0*/  IMAD.MOV.U32 R2, RZ, RZ, R166 ;  /* 0x000000ffff027224 */ /* 0x000fe400078e00a6 */
[----:B-1----:R-:W-:Y:S04]  /*96e0*/  @!P0 IMAD.SHL.U32 R5, R118, 0x80, RZ ;  /* 0x0000008076058824 */ /* 0x002fe800078e00ff */
[----:B------:R-:W-:Y:S05]  /*96f0*/  @!P0 IMAD.X R5, RZ, RZ, ~R5, P1 ;  /* 0x000000ffff058224 */ /* 0x000fea00008e0e05 */
[----:B------:R-:W-:Y:S01]  /*9700*/  @!P0 SHF.R.S64 R0, R0, 0x1f, R5 ;  /* 0x0000001f00008819 */ /* 0x000fe20000001005 */
[----:B------:R-:W1:Y:S03]  /*9710*/  LDC R181, c[0x0][0x3c4] ;  /* 0x0000f100ffb57b82 */ /* 0x000e660000000800 */
[----:B------:R-:W-:Y:S02]  /*9720*/  @!P0 IADD3 R167, P1, PT, R167, R0, RZ ;  /* 0x00000000a7a78210 */ /* 0x000fe40007f3e0ff */
[----:B------:R-:W-:Y:S02]  /*9730*/  LOP3.LUT R0, R170, 0xd8, RZ, 0xc0, !PT ;  /* 0x000000d8aa007812 */ /* 0x000fe400078ec0ff */
        /* <DEDUP_REMOVED lines=48> */
[----:B------:R-:W5:Y:S03]  /*9a40*/  LDG.E R8, desc[UR16][R16.64] ;  /* 0x0000001010087981 */ /* 0x000f66000c1e1900 */
[-C--:B--2---:R-:W-:Y:S01]  /*9a50*/  IMAD.WIDE.U32 R10, R7, R118.reuse, RZ ;  /* 0x00000076070a7225 */ /* 0x084fe200078e00ff */
[----:B------:R-:W5:Y:S02]  /*9a60*/  LDG.E R5, desc[UR16][R14.64] ;  /* 0x000000100e057981 */ /* 0x000f64000c1e1900 */
[----:B------:R-:W-:Y:S05]  /*9a70*/  SHF.R.S32.HI R9, RZ, 0x1f, R7 ;  /* 0x0000001fff097819 */ /* 0x000fea0000011407 */
[----:B------:R-:W-:Y:S04]  /*9a80*/  IMAD R6, R9, R118, RZ ;  /* 0x0000007609067224 */ /* 0x000fe800078e02ff */
        /* <DEDUP_REMOVED lines=10> */
.L_x_2255:
[----:B------:R-:W-:Y:S01]  /*9b30*/  LOP3.LUT R119, R0, R169, RZ, 0x3c, !PT ;  /* 0x000000a900777212 */ /* 0x000fe200078e3cff */
[----:B------:R-:W-:Y:S01]  /*9b40*/  IMAD.MOV.U32 R188, RZ, RZ, R167 ;  /* 0x000000ffffbc7224 */ /* 0x000fe200078e00a7 */
[----:B------:R-:W-:Y:S01]  /*9b50*/  LOP3.LUT R116, R170, 0x1f20, RZ, 0xc0, !PT ;  /* 0x00001f20aa747812 */ /* 0x000fe200078ec0ff */
[--C-:B------:R-:W-:Y:S01]  /*9b60*/  IMAD.MOV.U32 R189, RZ, RZ, R166.reuse ;  /* 0x000000ffffbd7224 */ /* 0x100fe200078e00a6 */
[C---:B-1----:R-:W-:Y:S01]  /*9b70*/  SHF.L.U64.HI R181, R118.reuse, 0x6, R181 ;  /* 0x0000000676b57819 */ /* 0x042fe200000102b5 */
[----:B------:R-:W-:Y:S01]  /*9b80*/  IMAD.SHL.U32 R2, R118, 0x40, RZ ;  /* 0x0000004076027824 */ /* 0x000fe200078e00ff */
[----:B------:R-:W-:Y:S01]  /*9b90*/  LOP3.LUT R116, R116, R119, RZ, 0xfc, !PT ;  /* 0x0000007774747212 */ /* 0x000fe200078efcff */
[----:B------:R-:W-:Y:S03]  /*9ba0*/  VIADD R178, R178, 0xffffffff ;  /* 0xffffffffb2b27836 */ /* 0x000fe60000000000 */
[----:B------:R-:W-:Y:S02]  /*9bb0*/  LEA R119, R116, UR5, 0x1 ;  /* 0x0000000574777c11 */ /* 0x000fe4000f8e08ff */
[C---:B------:R-:W-:Y:S03]  /*9bc0*/  IADD3 R182, P1, PT, R2.reuse, R167, RZ ;  /* 0x000000a702b67210 */ /* 0x040fe60007f3e0ff */
[----:B------:R-:W-:Y:S01]  /*9bd0*/  @!PT LDS RZ, [RZ] ;  /* 0x00000000fffff984 */ /* 0x000fe20000000800 */
[----:B------:R-:W-:Y:S01]  /*9be0*/  @!PT LDS RZ, [RZ] ;  /* 0x00000000fffff984 */ /* 0x000fe20000000800 */
[----:B------:R-:W-:Y:S01]  /*9bf0*/  @!PT LDS RZ, [RZ] ;  /* 0x00000000fffff984 */ /* 0x000fe20000000800 */
[----:B------:R1:W-:Y:S01]  /*9c00*/  LDGSTS.E.BYPASS.LTC128B.128 [R119+0x9000], desc[UR16][R188.64] ;  /* 0x09000000bc777fae */ /* 0x0003e2000b981a10 */
[C---:B------:R-:W-:Y:S01]  /*9c10*/  IADD3 R184, P2, PT, R2.reuse, R182, RZ ;  /* 0x000000b602b87210 */ /* 0x040fe20007f5e0ff */
[C---:B------:R-:W-:Y:S03]  /*9c20*/  IMAD.X R183, R181.reuse, 0x1, R166, P1 ;  /* 0x00000001b5b77824 */ /* 0x040fe600008e06a6 */
[----:B------:R1:W-:Y:S01]  /*9c30*/  LDGSTS.E.BYPASS.LTC128B.128 [R119+0xb000], desc[UR16][R188.64+0x40] ;  /* 0x0b000040bc777fae */ /* 0x0003e2000b981a10 */
[----:B------:R-:W-:Y:S01]  /*9c40*/  IADD3 R186, P1, PT, R2, R184, RZ ;  /* 0x000000b802ba7210 */ /* 0x000fe20007f3e0ff */
[C---:B------:R-:W-:Y:S03]  /*9c50*/  IMAD.X R185, R181.reuse, 0x1, R183, P2 ;  /* 0x00000001b5b97824 */ /* 0x040fe600010e06b7 */
[----:B------:R1:W-:Y:S01]  /*9c60*/  LDGSTS.E.BYPASS.LTC128B.128 [R119+0xd000], desc[UR16][R188.64+0x80] ;  /* 0x0d000080bc777fae */ /* 0x0003e2000b981a10 */
[----:B------:R-:W-:Y:S01]  /*9c70*/  IMAD.X R187, R181, 0x1, R185, P1 ;  /* 0x00000001b5bb7824 */ /* 0x000fe200008e06b9 */
[----:B------:R-:W-:Y:S03]  /*9c80*/  ISETP.GT.AND P1, PT, R178, R163, PT ;  /* 0x000000a3b200720c */ /* 0x000fe60003f24270 */
[----:B------:R1:W-:Y:S05]  /*9c90*/  LDGSTS.E.BYPASS.LTC128B.128 [R119+0x9800], desc[UR16][R182.64] ;  /* 0x09800000b6777fae */ /* 0x0003ea000b981a10 */
        /* <DEDUP_REMOVED lines=13> */
[----:B------:R-:W4:Y:S05]  /*9d70*/  LDSM.16.M88.4 R136, [R160+0x3c00] ;  /* 0x003c0000a088783b */ /* 0x000f2a0000000200 */
[----:B------:R-:W1:Y:S05]  /*9d80*/  LDSM.16.M88.4 R140, [R160+0x4000] ;  /* 0x00400000a08c783b */ /* 0x000e6a0000000200 */
[----:B------:R-:W1:Y:S05]  /*9d90*/  LDSM.16.M88.4 R144, [R160+0x4400] ;  /* 0x00440000a090783b */ /* 0x000e6a0000000200 */
[----:B------:R-:W1:Y:S05]  /*9da0*/  LDSM.16.M88.4 R148, [R160+0x4800] ;  /* 0x00480000a094783b */ /* 0x000e6a0000000200 */
[----:B------:R-:W1:Y:S01]  /*9db0*/  LDSM.16.M88.4 R152, [R160+0x4c00] ;  /* 0x004c0000a098783b */ /* 0x000e620000000200 */
[C---:B-----5:R-:W-:Y:S08]  /*9dc0*/  HMMA.16816.F32 R4, R120.reuse, R124, RZ ;  /* 0x0000007c7804723c */ /* 0x060ff000000018ff */
[C---:B------:R-:W-:Y:S01]  /*9dd0*/  HMMA.16816.F32 R8, R120.reuse, R126, RZ ;  /* 0x0000007e7808723c */ /* 0x040fe200000018ff */
[----:B------:R-:W-:Y:S07]  /*9de0*/  LDSM.16.M88.4 R124, [R159] ;  /* 0x000000009f7c783b */ /* 0x000fee0000000200 */
[C---:B--2---:R-:W-:Y:S08]  /*9df0*/  HMMA.16816.F32 R12, R120.reuse, R128, RZ ;  /* 0x00000080780c723c */ /* 0x044ff000000018ff */
        /* <DEDUP_REMOVED lines=188> */
[----:B------:R-:W-:Y:S11]  /*a9c0*/  ISETP.GE.U32.AND P5, PT, R116, R2, PT ;  /* 0x000000027400720c */ /* 0x000ff60003fa6070 */
[----:B------:R-:W-:Y:S02]  /*a9d0*/  @P6 IADD3 R122, PT, PT, R122, 0x1, RZ ;  /* 0x000000017a7a6810 */ /* 0x000fe40007ffe0ff */
[----:B------:R-:W-:Y:S03]  /*a9e0*/  @P5 VIADD R120, R120, 0x1 ;  /* 0x0000000178785836 */ /* 0x000fe60000000000 */
[----:B------:R-:W-:Y:S02]  /*a9f0*/  @!P3 IMAD.MOV R122, RZ, RZ, -R122 ;  /* 0x000000ffff7ab224 */ /* 0x000fe400078e0a7a */
[----:B------:R-:W-:Y:S05]  /*aa00*/  @!P1 IMAD.MOV R120, RZ, RZ, -R120 ;  /* 0x000000ffff789224 */ /* 0x000fea00078e0a78 */
[C---:B------:R-:W-:Y:S02]  /*aa10*/  SEL R129, R127.reuse, R120, !P2 ;  /* 0x000000787f817207 */ /* 0x040fe40005000000 */
[----:B------:R-:W-:Y:S01]  /*aa20*/  SEL R127, R127, R122, !P2 ;  /* 0x0000007a7f7f7207 */ /* 0x000fe20005000000 */
[----:B------:R-:W1:Y:S01]  /*aa30*/  LDC.64 R120, c[0x0][0x3b8] ;  /* 0x0000ee00ff787b82 */ /* 0x000e620000000a00 */
        /* <DEDUP_REMOVED lines=21> */
.L_x_2257:
        /* <DEDUP_REMOVED lines=24> */
.L_x_2256:
        /* <DEDUP_REMOVED lines=33> */
[----:B-1----:R-:W-:Y:S08]  /*af20*/  SHFL.BFLY PT, R125, R118, 0x2, 0x1f ;  /* 0x0c401f00767d7f89 */ /* 0x002ff000000e0000 */
        /* <DEDUP_REMOVED lines=128> */
[----:B------:R-:W-:Y:S02]  /*b730*/  ISETP.GT.AND P1, PT, R178, R163, PT ;  /* 0x000000a3b200720c */ /* 0x000fe40003f24270 */
        /* <DEDUP_REMOVED lines=179> */
[C---:B------:R-:W-:Y:S01]  /*c270*/  F2FP.F16.F32.PACK_AB R21, R151.reuse, R154 ;  /* 0x0000009a9715723e */ /* 0x040fe200000000ff */
[----:B------:R-:W-:Y:S01]  /*c280*/  FADD.FTZ R154, R154, R147 ;  /* 0x000000939a9a7221 */ /* 0x000fe20000010000 */
[----:B------:R-:W-:Y:S02]  /*c290*/  F2FP.F16.F32.PACK_AB R22, R182, R153 ;  /* 0x00000099b616723e */ /* 0x000fe400000000ff */
[C---:B-----5:R-:W-:Y:S03]  /*c2a0*/  F2FP.F16.F32.PACK_AB R23, R48.reuse, R155 ;  /* 0x0000009b3017723e */ /* 0x060fe600000000ff */
        /* <DEDUP_REMOVED lines=128> */
.L_x_2254:
        /* <DEDUP_REMOVED lines=10> */
[----:B------:R-:W2:Y:S01]  /*cb50*/  LDC.64 R44, c[0x0][0x430] ;  /* 0x00010c00ff2c7b82 */ /* 0x000ea20000000a00 */
[----:B------:R-:W-:Y:S01]  /*cb60*/  LOP3.LUT R7, R6, 0x3e00, R7, 0xf8, !PT ;  /* 0x00003e0006077812 */ /* 0x000fe200078ef807 */
[----:B------:R-:W-:Y:S01]  /*cb70*/  BSSY.RECONVERGENT B0, `(.L_x_2259) ;  /* 0x0000091000007945 */ /* 0x000fe20003800200 */
[----:B------:R-:W-:-:S05]  /*cb80*/  LOP3.LUT R6, R169, 0xc0, R170, 0xf8, !PT ;  /* 0x000000c0a9067812 */ /* 0x000fca00078ef8aa */
[----:B------:R-:W-:Y:S01]  /*cb90*/  BAR.SYNC.DEFER_BLOCKING 0x0 ;  /* 0x0000000000007b1d */ /* 0x000fe20000010000 */
[----:B------:R-:W-:Y:S02]  /*cba0*/  LOP3.LUT P2, RZ, R168, 0x3, RZ, 0xc0, !PT ;  /* 0x00000003a8ff7812 */ /* 0x000fe4000784c0ff */
[----:B------:R-:W-:Y:S02]  /*cbb0*/  LOP3.LUT R51, R40, 0x30, RZ, 0xc0, !PT ;  /* 0x0000003028337812 */ /* 0x000fe400078ec0ff */
[----:B------:R-:W-:Y:S01]  /*cbc0*/  MOV R46, 0xff800000 ;  /* 0xff800000002e7802 */ /* 0x000fe20000000f00 */
[----:B-1----:R-:W-:Y:S01]  /*cbd0*/  FADD.FTZ R4, R4, R179 ;  /* 0x000000b304047221 */ /* 0x002fe20000010000 */
[----:B---3--:R-:W-:-:S04]  /*cbe0*/  FADD.FTZ R9, R9, R180 ;  /* 0x000000b409097221 */ /* 0x008fc80000010000 */
[----:B------:R-:W1:Y:S04]  /*cbf0*/  SHFL.BFLY PT, R43, R4, 0x1, 0x1f ;  /* 0x0c201f00042b7f89 */ /* 0x000e6800000e0000 */
[----:B------:R-:W3:Y:S01]  /*cc00*/  SHFL.BFLY PT, R42, R9, 0x1, 0x1f ;  /* 0x0c201f00092a7f89 */ /* 0x000ee200000e0000 */
[----:B--2---:R-:W-:Y:S01]  /*cc10*/  IMAD R44, R44, UR6, R173 ;  /* 0x000000062c2c7c24 */ /* 0x004fe2000f8e02ad */
[----:B-----5:R-:W-:-:S04]  /*cc20*/  SHF.R.U32.HI R3, RZ, 0x3, R3 ;  /* 0x00000003ff037819 */ /* 0x020fc80000011603 */
[----:B------:R-:W-:Y:S01]  /*cc30*/  SHF.L.U32 R11, R3, 0x5, RZ ;  /* 0x00000005030b7819 */ /* 0x000fe200000006ff */
[----:B-1----:R-:W-:Y:S01]  /*cc40*/  FADD.FTZ R43, R4, R43 ;  /* 0x0000002b042b7221 */ /* 0x002fe20000010000 */
[----:B------:R-:W-:Y:S01]  /*cc50*/  LOP3.LUT R4, R41, 0x4, RZ, 0xc0, !PT ;  /* 0x0000000429047812 */ /* 0x000fe200078ec0ff */
[----:B---3--:R-:W-:Y:S02]  /*cc60*/  FADD.FTZ R42, R9, R42 ;  /* 0x0000002a092a7221 */ /* 0x008fe40000010000 */
[----:B------:R-:W1:Y:S01]  /*cc70*/  MUFU.RCP R8, R43 ;  /* 0x0000002b00087308 */ /* 0x000e620000001000 */
[----:B------:R-:W-:Y:S02]  /*cc80*/  LOP3.LUT R4, R4, 0xf00, R41, 0xf8, !PT ;  /* 0x00000f0004047812 */ /* 0x000fe400078ef829 */
[----:B------:R-:W-:Y:S02]  /*cc90*/  FSETP.NE.FTZ.AND P1, PT, R43, RZ, PT ;  /* 0x000000ff2b00720b */ /* 0x000fe40003f35000 */
[----:B------:R-:W-:-:S02]  /*cca0*/  LOP3.LUT R4, R4, 0x20, R11, 0xf8, !PT ;  /* 0x0000002004047812 */ /* 0x000fc400078ef80b */
[----:B------:R-:W-:Y:S01]  /*ccb0*/  LOP3.LUT R11, R7, 0x20, R170, 0xf8, !PT ;  /* 0x00000020070b7812 */ /* 0x000fe200078ef8aa */
[----:B------:R-:W2:Y:S01]  /*ccc0*/  MUFU.RCP R5, R42 ;  /* 0x0000002a00057308 */ /* 0x000ea20000001000 */
[----:B------:R-:W-:Y:S02]  /*ccd0*/  FSETP.NE.FTZ.AND P0, PT, R42, RZ, PT ;  /* 0x000000ff2a00720b */ /* 0x000fe40003f15000 */
[----:B------:R-:W-:Y:S02]  /*cce0*/  LOP3.LUT R6, R11, R6, RZ, 0xfc, !PT ;  /* 0x000000060b067212 */ /* 0x000fe400078efcff */
[----:B------:R-:W-:Y:S02]  /*ccf0*/  SHF.L.U32 R9, R168, 0x2, RZ ;  /* 0x00000002a8097819 */ /* 0x000fe400000006ff */
[----:B------:R-:W-:Y:S01]  /*cd00*/  LEA R6, R6, UR5, 0x2 ;  /* 0x0000000506067c11 */ /* 0x000fe2000f8e10ff */
[----:B------:R-:W3:Y:S01]  /*cd10*/  @P1 LDC R49, c[0x0][0x458] ;  /* 0x00011600ff311b82 */ /* 0x000ee20000000800 */
[----:B-1----:R-:W-:Y:S01]  /*cd20*/  FSEL R7, R8, 1, P1 ;  /* 0x3f80000008077808 */ /* 0x002fe20000800000 */
[----:B------:R-:W1:Y:S01]  /*cd30*/  @P1 MUFU.LG2 R43, R43 ;  /* 0x0000002b002b1308 */ /* 0x000e620000000c00 */
[----:B------:R-:W-:-:S02]  /*cd40*/  LOP3.LUT R9, R9, 0xd8, RZ, 0xc0, !PT ;  /* 0x000000d809097812 */ /* 0x000fc400078ec0ff */
[----:B------:R-:W-:Y:S01]  /*cd50*/  SHF.R.U32.HI R168, RZ, 0x2, R168 ;  /* 0x00000002ffa87819 */ /* 0x000fe200000116a8 */
[C---:B------:R-:W-:Y:S01]  /*cd60*/  FMUL.FTZ R112, R7.reuse, R112 ;  /* 0x0000007007707220 */ /* 0x040fe20000410000 */
[C---:B------:R-:W-:Y:S01]  /*cd70*/  FMUL.FTZ R113, R7.reuse, R113 ;  /* 0x0000007107717220 */ /* 0x040fe20000410000 */
[----:B------:R-:W-:Y:S01]  /*cd80*/  FMUL.FTZ R68, R7, R68 ;  /* 0x0000004407447220 */ /* 0x000fe20000410000 */
        /* <DEDUP_REMOVED lines=48> */
[----:B------:R2:W-:Y:S01]  /*d090*/  STS.64 [R6], R112 ;  /* 0x0000007006007388 */ /* 0x0005e20000000a00 */
[C---:B------:R-:W-:Y:S01]  /*d0a0*/  IADD3 R8, PT, PT, R6.reuse, -R7, RZ ;  /* 0x8000000706087210 */ /* 0x040fe20007ffe0ff */
[----:B------:R-:W5:Y:S01]  /*d0b0*/  @P0 LDC R47, c[0x0][0x458] ;  /* 0x00011600ff2f0b82 */ /* 0x000f620000000800 */
[-C--:B------:R-:W-:Y:S01]  /*d0c0*/  IADD3 R7, PT, PT, R6, -R5.reuse, RZ ;  /* 0x8000000506077210 */ /* 0x080fe20007ffe0ff */
[----:B------:R2:W-:Y:S01]  /*d0d0*/  STS.64 [R6+0x400], R114 ;  /* 0x0004007206007388 */ /* 0x0005e20000000a00 */
[----:B------:R-:W-:Y:S01]  /*d0e0*/  IADD3 R5, PT, PT, R8, -R5, RZ ;  /* 0x8000000508057210 */ /* 0x000fe20007ffe0ff */
[----:B------:R-:W4:Y:S01]  /*d0f0*/  @P0 MUFU.LG2 R42, R42 ;  /* 0x0000002a002a0308 */ /* 0x000f220000000c00 */
[----:B------:R-:W-:Y:S01]  /*d100*/  LOP3.LUT R9, R9, 0x18, R40, 0x78, !PT ;  /* 0x0000001809097812 */ /* 0x000fe200078e7828 */
[----:B------:R2:W-:Y:S01]  /*d110*/  STS.64 [R8+0x20], R68 ;  /* 0x0000204408007388 */ /* 0x0005e20000000a00 */
[----:B-1----:R-:W-:Y:S01]  /*d120*/  @P1 FMUL.FTZ R43, R43, 0.69314718246459960938 ;  /* 0x3f3172182b2b1820 */ /* 0x002fe20000410000 */
[----:B------:R-:W-:-:S02]  /*d130*/  LOP3.LUT R51, R51, 0x7, R168, 0xf8, !PT ;  /* 0x0000000733337812 */ /* 0x000fc400078ef8a8 */
[----:B------:R2:W-:Y:S01]  /*d140*/  STS.64 [R8+0x420], R70 ;  /* 0x0004204608007388 */ /* 0x0005e20000000a00 */
[----:B------:R-:W-:Y:S01]  /*d150*/  LOP3.LUT R4, R4, R9, RZ, 0xfc, !PT ;  /* 0x0000000904047212 */ /* 0x000fe200078efcff */
[----:B---3--:R-:W-:Y:S02]  /*d160*/  @P1 FFMA.FTZ R46, R2, R49, R43 ;  /* 0x00000031022e1223 */ /* 0x008fe4000001002b */
[----:B------:R2:W-:Y:S01]  /*d170*/  STS.64 [R7+0x40], R72 ;  /* 0x0000404807007388 */ /* 0x0005e20000000a00 */
[----:B------:R-:W-:Y:S01]  /*d180*/  LEA R52, R4, UR5, 0x2 ;  /* 0x0000000504347c11 */ /* 0x000fe2000f8e10ff */
[----:B------:R-:W1:Y:S02]  /*d190*/  LDCU UR5, c[0x0][0x3e0] ;  /* 0x00007c00ff0577ac */ /* 0x000e640008000800 */
[----:B------:R2:W-:Y:S01]  /*d1a0*/  STS.64 [R7+0x440], R74 ;  /* 0x0004404a07007388 */ /* 0x0005e20000000a00 */
[----:B----4-:R-:W-:-:S03]  /*d1b0*/  @P0 FMUL.FTZ R53, R42, 0.69314718246459960938 ;  /* 0x3f3172182a350820 */ /* 0x010fc60000410000 */
[----:B------:R2:W-:Y:S04]  /*d1c0*/  STS.64 [R5+0x60], R76 ;  /* 0x0000604c05007388 */ /* 0x0005e80000000a00 */
[----:B------:R2:W-:Y:S04]  /*d1d0*/  STS.64 [R5+0x460], R78 ;  /* 0x0004604e05007388 */ /* 0x0005e80000000a00 */
[----:B------:R2:W-:Y:S04]  /*d1e0*/  STS.64 [R6+0x2000], R80 ;  /* 0x0020005006007388 */ /* 0x0005e80000000a00 */
[----:B------:R2:W-:Y:S01]  /*d1f0*/  STS.64 [R6+0x2400], R82 ;  /* 0x0024005206007388 */ /* 0x0005e20000000a00 */
[----:B-1----:R-:W-:Y:S01]  /*d200*/  IMAD R171, R44, UR5, R171 ;  /* 0x000000052cab7c24 */ /* 0x002fe2000f8e02ab */
[----:B------:R-:W-:Y:S01]  /*d210*/  MOV R44, 0xff800000 ;  /* 0xff800000002c7802 */ /* 0x000fe20000000f00 */
[----:B-----5:R-:W-:Y:S01]  /*d220*/  @P0 FFMA.FTZ R44, R0, R47, R53 ;  /* 0x0000002f002c0223 */ /* 0x020fe20000010035 */
[----:B------:R2:W-:Y:S01]  /*d230*/  STS.64 [R8+0x2020], R84 ;  /* 0x0020205408007388 */ /* 0x0005e20000000a00 */
[----:B------:R-:W-:-:S03]  /*d240*/  IMAD R45, R171, R45, R172 ;  /* 0x0000002dab2d7224 */ /* 0x000fc600078e02ac */
        /* <DEDUP_REMOVED lines=15> */
[----:B------:R2:W1:Y:S04]  /*d340*/  LDS.128 R36, [R52] ;  /* 0x0000000034247984 */ /* 0x0004680000000c00 */
[----:B------:R2:W3:Y:S04]  /*d350*/  LDS.128 R32, [R52+0x800] ;  /* 0x0008000034207984 */ /* 0x0004e80000000c00 */
[----:B------:R2:W4:Y:S04]  /*d360*/  LDS.128 R28, [R52+0x1000] ;  /* 0x00100000341c7984 */ /* 0x0005280000000c00 */
[----:B------:R2:W1:Y:S04]  /*d370*/  LDS.128 R24, [R52+0x2000] ;  /* 0x0020000034187984 */ /* 0x0004680000000c00 */
[----:B------:R2:W1:Y:S04]  /*d380*/  LDS.128 R20, [R52+0x2800] ;  /* 0x0028000034147984 */ /* 0x0004680000000c00 */
[----:B------:R2:W1:Y:S04]  /*d390*/  LDS.128 R16, [R52+0x3000] ;  /* 0x0030000034107984 */ /* 0x0004680000000c00 */
[----:B------:R2:W1:Y:S04]  /*d3a0*/  LDS.128 R12, [R52+0x4000] ;  /* 0x00400000340c7984 */ /* 0x0004680000000c00 */
[----:B------:R2:W1:Y:S04]  /*d3b0*/  LDS.128 R8, [R52+0x4800] ;  /* 0x0048000034087984 */ /* 0x0004680000000c00 */
[----:B------:R2:W1:Y:S01]  /*d3c0*/  LDS.128 R4, [R52+0x5000] ;  /* 0x0050000034047984 */ /* 0x0004620000000c00 */
[----:B------:R-:W-:Y:S05]  /*d3d0*/  @P2 BRA `(.L_x_2260) ;  /* 0x0000000000282947 */ /* 0x000fea0003800000 */
[----:B------:R-:W5:Y:S01]  /*d3e0*/  LDCU.64 UR4, c[0x0][0x428] ;  /* 0x00008500ff0477ac */ /* 0x000f620008000a00 */
[----:B------:R-:W-:Y:S01]  /*d3f0*/  VIADD R43, R51, 0x8 ;  /* 0x00000008332b7836 */ /* 0x000fe20000000000 */
[----:B------:R-:W-:Y:S02]  /*d400*/  IADD3 R2, P0, PT, R45, R51, RZ ;  /* 0x000000332d027210 */ /* 0x000fe40007f1e0ff */
[-C--:B------:R-:W-:Y:S02]  /*d410*/  ISETP.GE.AND P2, PT, R51, R162.reuse, PT ;  /* 0x000000a23300720c */ /* 0x080fe40003f46270 */
[----:B------:R-:W-:Y:S02]  /*d420*/  ISETP.GE.AND P1, PT, R43, R162, PT ;  /* 0x000000a22b00720c */ /* 0x000fe40003f26270 */
[----:B------:R-:W-:Y:S02]  /*d430*/  LEA.HI.X.SX32 R45, R45, RZ, 0x1, P0 ;  /* 0x000000ff2d2d7211 */ /* 0x000fe400000f0eff */
[----:B-----5:R-:W-:-:S04]  /*d440*/  LEA R42, P0, R2, UR4, 0x2 ;  /* 0x00000004022a7c11 */ /* 0x020fc8000f8010ff */
[----:B------:R-:W-:-:S05]  /*d450*/  LEA.HI.X R43, R2, UR5, R45, 0x2, P0 ;  /* 0x00000005022b7c11 */ /* 0x000fca00080f142d */
[----:B------:R1:W-:Y:S04]  /*d460*/  @!P2 STG.E desc[UR16][R42.64], R46 ;  /* 0x0000002e2a00a986 */ /* 0x0003e8000c101910 */
[----:B------:R1:W-:Y:S02]  /*d470*/  @!P1 STG.E desc[UR16][R42.64+0x20], R44 ;  /* 0x0000202c2a009986 */ /* 0x0003e4000c101910 */
.L_x_2260:
[----:B------:R-:W-:Y:S05]  /*d480*/  BSYNC.RECONVERGENT B0 ;  /* 0x0000000000007941 */ /* 0x000fea0003800200 */
.L_x_2259:
[----:B------:R-:W5:Y:S01]  /*d490*/  LDCU.64 UR4, c[0x0][0x3f8] ;  /* 0x00007f00ff0477ac */ /* 0x000f620008000a00 */
[----:B------:R-:W-:Y:S01]  /*d4a0*/  LOP3.LUT R2, R41, 0x1c, RZ, 0xc0, !PT ;  /* 0x0000001c29027812 */ /* 0x000fe200078ec0ff */
[----:B------:R2:W2:Y:S01]  /*d4b0*/  LDS.128 R48, [R52+0x1800] ;  /* 0x0018000034307984 */ /* 0x0004a20000000c00 */
[C---:B------:R-:W-:Y:S01]  /*d4c0*/  VIADD R53, R3.reuse, 0x20 ;  /* 0x0000002003357836 */ /* 0x040fe20000000000 */
[CC--:B------:R-:W-:Y:S01]  /*d4d0*/  ISETP.GE.AND P3, PT, R3.reuse, R162.reuse, PT ;  /* 0x000000a20300720c */ /* 0x0c0fe20003f66270 */
[C---:B------:R-:W-:Y:S01]  /*d4e0*/  VIADD R55, R3.reuse, 0x10 ;  /* 0x0000001003377836 */ /* 0x040fe20000000000 */
[----:B-1----:R1:W1:Y:S01]  /*d4f0*/  LDS.128 R44, [R52+0x3800] ;  /* 0x00380000342c7984 */ /* 0x0022620000000c00 */
[----:B------:R-:W-:Y:S01]  /*d500*/  IMAD R57, R3, 0x60, R2 ;  /* 0x0000006003397824 */ /* 0x000fe200078e0202 */
[-C--:B------:R-:W-:Y:S01]  /*d510*/  ISETP.GE.AND P1, PT, R53, R162.reuse, PT ;  /* 0x000000a23500720c */ /* 0x080fe20003f26270 */
[----:B------:R-:W-:Y:S01]  /*d520*/  VIADD R3, R3, 0x30 ;  /* 0x0000003003037836 */ /* 0x000fe20000000000 */
[----:B------:R1:W1:Y:S01]  /*d530*/  LDS.128 R40, [R52+0x5800] ;  /* 0x0058000034287984 */ /* 0x0002620000000c00 */
[----:B------:R-:W-:-:S02]  /*d540*/  ISETP.GE.AND P2, PT, R55, R162, PT ;  /* 0x000000a23700720c */ /* 0x000fc40003f46270 */
[----:B------:R-:W-:-:S04]  /*d550*/  IADD3 R2, P0, PT, R0, R57, RZ ;  /* 0x0000003900027210 */ /* 0x000fc80007f1e0ff */
[----:B------:R-:W-:Y:S02]  /*d560*/  LEA.HI.X.SX32 R53, R0, RZ, 0x1, P0 ;  /* 0x000000ff00357211 */ /* 0x000fe400000f0eff */
[----:B-----5:R-:W-:-:S04]  /*d570*/  LEA R54, P0, R2, UR4, 0x2 ;  /* 0x0000000402367c11 */ /* 0x020fc8000f8010ff */
[----:B------:R-:W-:Y:S02]  /*d580*/  LEA.HI.X R55, R2, UR5, R53, 0x2, P0 ;  /* 0x0000000502377c11 */ /* 0x000fe400080f1435 */
[----:B------:R-:W-:-:S03]  /*d590*/  ISETP.GE.AND P0, PT, R3, R162, PT ;  /* 0x000000a20300720c */ /* 0x000fc60003f06270 */
[----:B------:R1:W-:Y:S04]  /*d5a0*/  @!P3 STG.E.128 desc[UR16][R54.64], R36 ;  /* 0x000000243600b986 */ /* 0x0003e8000c101d10 */
[----:B---3--:R3:W-:Y:S04]  /*d5b0*/  @!P2 STG.E.128 desc[UR16][R54.64+0x1800], R32 ;  /* 0x001800203600a986 */ /* 0x0087e8000c101d10 */
[----:B----4-:R3:W-:Y:S04]  /*d5c0*/  @!P1 STG.E.128 desc[UR16][R54.64+0x3000], R28 ;  /* 0x0030001c36009986 */ /* 0x0107e8000c101d10 */
[----:B------:R3:W-:Y:S04]  /*d5d0*/  @!P3 STG.E.128 desc[UR16][R54.64+0x80], R24 ;  /* 0x000080183600b986 */ /* 0x0007e8000c101d10 */
[----:B------:R3:W-:Y:S04]  /*d5e0*/  @!P2 STG.E.128 desc[UR16][R54.64+0x1880], R20 ;  /* 0x001880143600a986 */ /* 0x0007e8000c101d10 */
[----:B------:R3:W-:Y:S04]  /*d5f0*/  @!P1 STG.E.128 desc[UR16][R54.64+0x3080], R16 ;  /* 0x0030801036009986 */ /* 0x0007e8000c101d10 */
[----:B------:R3:W-:Y:S04]  /*d600*/  @!P3 STG.E.128 desc[UR16][R54.64+0x100], R12 ;  /* 0x0001000c3600b986 */ /* 0x0007e8000c101d10 */
[----:B------:R3:W-:Y:S04]  /*d610*/  @!P2 STG.E.128 desc[UR16][R54.64+0x1900], R8 ;  /* 0x001900083600a986 */ /* 0x0007e8000c101d10 */
[----:B------:R3:W-:Y:S01]  /*d620*/  @!P1 STG.E.128 desc[UR16][R54.64+0x3100], R4 ;  /* 0x0031000436009986 */ /* 0x0007e2000c101d10 */
[----:B-12---:R-:W-:Y:S05]  /*d630*/  @P0 EXIT ;  /* 0x000000000000094d */ /* 0x006fea0003800000 */
[----:B------:R-:W-:Y:S04]  /*d640*/  STG.E.128 desc[UR16][R54.64+0x4800], R48 ;  /* 0x0048003036007986 */ /* 0x000fe8000c101d10 */
[----:B------:R-:W-:Y:S04]  /*d650*/  STG.E.128 desc[UR16][R54.64+0x4880], R44 ;  /* 0x0048802c36007986 */ /* 0x000fe8000c101d10 */
[----:B------:R-:W-:Y:S01]  /*d660*/  STG.E.128 desc[UR16][R54.64+0x4900], R40 ;  /* 0x0049002836007986 */ /* 0x000fe2000c101d10 */
[----:B------:R-:W-:Y:S05]  /*d670*/  EXIT ;  /* 0x000000000000794d */ /* 0x000fea0003800000 */
.L_x_2261:
        /* <DEDUP_REMOVED lines=16> */
.L_x_5506:


//--------------------- .text._ZN5flash24flash_fwd_splitkv_kernelI23Flash_fwd_kernel_traitsILi96ELi64ELi128ELi4ELb0ELb0EN7cutlass6half_tE19Flash_kernel_traitsILi96ELi64ELi128ELi4ES3_EELb1ELb0ELb0ELb0ELb1ELb1ELb1ELb0EEEvNS_16Flash_fwd_paramsE --------------------------
	.section	.text._ZN5flash24flash_fwd_splitkv_kernelI23Flash_fwd_kernel_traitsILi96ELi64ELi128ELi4ELb0ELb0EN7cutlass6half_tE19Flash_kernel_traitsILi96ELi64ELi128ELi4ES3_EELb1ELb0ELb0ELb0ELb1ELb1ELb1ELb0EEEvNS_16Flash_fwd_paramsE,"ax",@progbits
	.align	128
        .global         _ZN5flash24flash_fwd_splitkv_kernelI23Flash_fwd_kernel_traitsILi96ELi64ELi128ELi4ELb0ELb0EN7cutlass6half_tE19Flash_kernel_traitsILi96ELi64ELi128ELi4ES3_EELb1ELb0ELb0ELb0ELb1ELb1ELb1ELb0EEEvNS_16Flash_fwd_paramsE
        .type           _ZN5flash24flash_fwd_splitkv_kernelI23Flash_fwd_kernel_traitsILi96ELi64ELi128ELi4ELb0ELb0EN7cutlass6half_tE19Flash_kernel_traitsILi96ELi64ELi128ELi4ES3_EELb1ELb0ELb0ELb0ELb1ELb1ELb1ELb0EEEvNS_16Flash_fwd_paramsE,@function
        .size           _ZN5flash24flash_fwd_splitkv_kernelI23Flash_fwd_kernel_traitsILi96ELi64ELi128ELi4ELb0ELb0EN7cutlass6half_tE19Flash_kernel_traitsILi96ELi64ELi128ELi4ES3_EELb1ELb0ELb0ELb0ELb1ELb1ELb1ELb0EEEvNS_16Flash_fwd_paramsE,(.L_x_5507 - _ZN5flash24flash_fwd_splitkv_kernelI23Flash_fwd_kernel_traitsILi96ELi64ELi128ELi4ELb0ELb0EN7cutlass6half_tE19Flash_kernel_traitsILi96ELi64ELi128ELi4ES3_EELb1ELb0ELb0ELb0ELb1ELb1ELb1ELb0EEEvNS_16Flash_fwd_paramsE)
        .other          _ZN5flash24flash_fwd_splitkv_kernelI23Flash_fwd_kernel_traitsILi96ELi64ELi128ELi4ELb0ELb0EN7cutlass6half_tE19Flash_kernel_traitsILi96ELi64ELi128ELi4ES3_EELb1ELb0ELb0ELb0ELb1ELb1ELb1ELb0EEEvNS_16Flash_fwd_paramsE,@"STO_CUDA_ENTRY STV_DEFAULT"
_ZN5flash24flash_fwd_splitkv_kernelI23Flash_fwd_kernel_traitsILi96ELi64ELi128ELi4ELb0ELb0EN7cutlass6half_tE19Flash_kernel_traitsILi96ELi64ELi128ELi4ES3_EELb1ELb0ELb0ELb0ELb1ELb1ELb1ELb0EEEvNS_16Flash_fwd_paramsE:
.text._ZN5flash24flash_fwd_splitkv_kernelI23Flash_fwd_kernel_traitsILi96ELi64ELi128ELi4ELb0ELb0EN7cutlass6half_tE19Flash_kernel_traitsILi96ELi64ELi128ELi4ES3_EELb1ELb0ELb0ELb0ELb1ELb1ELb1ELb0EEEvNS_16Flash_fwd_paramsE:
        /* <DEDUP_REMOVED lines=12> */
[----:B---3--:R-:W-:Y:S01]  /*00c0*/  ISETP.NE.AND P5, PT, RZ, UR6, PT ;  /* 0x00000006ff007c0c */ /* 0x008fe2000bfa5270 */
[----:B------:R-:W1:Y:S04]  /*00d0*/  LDC.64 R6, c[0x0][0x460] ;  /* 0x00011800ff067b82 */ /* 0x000e680000000a00 */
[----:B------:R-:W3:Y:S02]  /*00e0*/  F2I.FTZ.U32.TRUNC.NTZ R3, R3 ;  /* 0x0000000300037305 */ /* 0x000ee4000021f000 */
[----:B---3--:R-:W-:-:S04]  /*00f0*/  IMAD.MOV R0, RZ, RZ, -R3 ;  /* 0x000000ffff007224 */ /* 0x008fc800078e0a03 */
        /* <DEDUP_REMOVED lines=14> */
[----:B------:R-:W-:-:S13]  /*01e0*/  ISETP.GE.U32.AND P2, PT, R5, R4, PT ;  /* 0x000000040500720c */ /* 0x000fda0003f46070 */
[----:B------:R-:W-:Y:S01]  /*01f0*/  @P2 VIADD R171, R171, 0x1 ;  /* 0x00000001abab2836 */ /* 0x000fe20000000000 */
[----:B------:R-:W-:-:S05]  /*0200*/  @!P1 LOP3.LUT R171, RZ, R4, RZ, 0x33, !PT ;  /* 0x00000004ffab9212 */ /* 0x000fca00078e33ff */
[C---:B------:R-:W-:Y:S01]  /*0210*/  IMAD.SHL.U32 R9, R171.reuse, 0x4, RZ ;  /* 0x00000004ab097824 */ /* 0x040fe200078e00ff */
[C---:B--2---:R-:W-:Y:S01]  /*0220*/  ISETP.EQ.U32.AND P6, PT, R2.reuse, RZ, PT ;  /* 0x000000ff0200720c */ /* 0x044fe20003fc2070 */
[----:B------:R-:W-:Y:S01]  /*0230*/  IMAD.MOV.U32 R5, RZ, RZ, -0x1 ;  /* 0xffffffffff057424 */ /* 0x000fe200078e00ff */
[----:B------:R-:W-:Y:S01]  /*0240*/  ISETP.NE.U32.AND P2, PT, R2, RZ, PT ;  /* 0x000000ff0200720c */ /* 0x000fe20003f45070 */
[----:B-1----:R-:W-:Y:S01]  /*0250*/  IMAD.WIDE.U32 R12, R171, 0x4, R6 ;  /* 0x00000004ab0c7825 */ /* 0x002fe200078e0006 */
[----:B------:R-:W-:Y:S02]  /*0260*/  ISETP.EQ.OR.EX P6, PT, R3, RZ, !P5, P6 ;  /* 0x000000ff0300720c */ /* 0x000fe40006fc2760 */
[----:B------:R-:W-:Y:S02]  /*0270*/  SHF.R.U32.HI R8, RZ, 0x1e, R171 ;  /* 0x0000001eff087819 */ /* 0x000fe400000116ab */
[----:B------:R-:W-:Y:S01]  /*0280*/  IADD3 R2, P1, PT, R9, R2, RZ ;  /* 0x0000000209027210 */ /* 0x000fe20007f3e0ff */
[----:B------:R-:W5:Y:S01]  /*0290*/  @P0 LDG.E R10, desc[UR16][R12.64] ;  /* 0x000000100c0a0981 */ /* 0x000f62000c1e1900 */
[----:B------:R-:W-:-:S03]  /*02a0*/  ISETP.NE.AND.EX P2, PT, R3, RZ, PT, P2 ;  /* 0x000000ff0300720c */ /* 0x000fc60003f45320 */
[----:B------:R-:W-:Y:S01]  /*02b0*/  IMAD.X R3, R8, 0x1, R3, P1 ;  /* 0x0000000108037824 */ /* 0x000fe200008e0603 */
[----:B----4-:R-:W-:Y:S01]  /*02c0*/  ISETP.NE.U32.AND P3, PT, RZ, UR4, PT ;  /* 0x00000004ff007c0c */ /* 0x010fe2000bf65070 */
[----:B------:R1:W5:Y:S03]  /*02d0*/  @P4 LDG.E R7, desc[UR16][R12.64+0x4] ;  /* 0x000004100c074981 */ /* 0x000366000c1e1900 */
[----:B------:R-:W-:Y:S01]  /*02e0*/  ISETP.NE.AND.EX P3, PT, RZ, UR5, PT, P3 ;  /* 0x00000005ff007c0c */ /* 0x000fe2000bf65330 */
[----:B------:R2:W5:Y:S01]  /*02f0*/  @!P6 LDG.E R5, desc[UR16][R2.64] ;  /* 0x000000100205e981 */ /* 0x000562000c1e1900 */
[----:B------:R-:W3:Y:S11]  /*0300*/  S2R R29, SR_CTAID.X ;  /* 0x00000000001d7919 */ /* 0x000ef60000002500 */
[----:B------:R-:W-:-:S04]  /*0310*/  @P3 IADD3 R14, P0, PT, R9, UR4, RZ ;  /* 0x00000004090e3c10 */ /* 0x000fc8000ff1e0ff */
[----:B------:R-:W-:Y:S01]  /*0320*/  @P3 IADD3.X R15, PT, PT, R8, UR5, RZ, P0, !PT ;  /* 0x00000005080f3c10 */ /* 0x000fe200087fe4ff */
[----:B-1----:R-:W1:Y:S01]  /*0330*/  @!P2 LDC R13, c[0x0][0x438] ;  /* 0x00010e00ff0dab82 */ /* 0x002e620000000800 */
[----:B------:R-:W-:Y:S07]  /*0340*/  @!P2 BRA `(.L_x_2262) ;  /* 0x00000000000ca947 */ /* 0x000fee0003800000 */
[----:B------:R-:W1:Y:S02]  /*0350*/  @P5 LDG.E R0, desc[UR16][R2.64+0x4] ;  /* 0x0000041002005981 */ /* 0x000e64000c1e1900 */
[----:B-1---5:R-:W-:-:S06]  /*0360*/  @P5 IADD3 R13, PT, PT, R0, -R5, RZ ;  /* 0x80000005000d5210 */ /* 0x022fcc0007ffe0ff */
[----:B------:R4:W5:Y:S02]  /*0370*/  @!P5 LDG.E R13, desc[UR16][R2.64] ;  /* 0x00000010020dd981 */ /* 0x000964000c1e1900 */
.L_x_2262:
[----:B------:R-:W3:Y:S01]  /*0380*/  LDCU.64 UR4, c[0x0][0x478] ;  /* 0x00008f00ff0477ac */ /* 0x000ee20008000a00 */
[----:B--2-4-:R-:W-:-:S06]  /*0390*/  IMAD.MOV.U32 R2, RZ, RZ, RZ ;  /* 0x000000ffff027224 */ /* 0x014fcc00078e00ff */
[----:B------:R2:W5:Y:S01]  /*03a0*/  @P3 LDG.E R2, desc[UR16][R14.64] ;  /* 0x000000100e023981 */ /* 0x000562000c1e1900 */
[----:B---3--:R-:W-:-:S04]  /*03b0*/  ISETP.NE.U32.AND P0, PT, RZ, UR4, PT ;  /* 0x00000004ff007c0c */ /* 0x008fc8000bf05070 */
[----:B------:R-:W-:-:S13]  /*03c0*/  ISETP.NE.AND.EX P0, PT, RZ, UR5, PT, P0 ;  /* 0x00000005ff007c0c */ /* 0x000fda000bf05300 */
[----:B------:R-:W-:-:S04]  /*03d0*/  @P0 IADD3 R16, P1, PT, R9, UR4, RZ ;  /* 0x0000000409100c10 */ /* 0x000fc8000ff3e0ff */
[----:B------:R-:W-:-:S06]  /*03e0*/  @P0 IADD3.X R17, PT, PT, R8, UR5, RZ, P1, !PT ;  /* 0x0000000508110c10 */ /* 0x000fcc0008ffe4ff */
[----:B------:R2:W5:Y:S01]  /*03f0*/  @P0 LDG.E R17, desc[UR16][R16.64] ;  /* 0x0000001010110981 */ /* 0x000562000c1e1900 */
[----:B------:R-:W3:Y:S01]  /*0400*/  @!P4 LDC R115, c[0x0][0x434] ;  /* 0x00010d00ff73cb82 */ /* 0x000ee20000000800 */
[----:B------:R-:W-:Y:S02]  /*0410*/  IMAD.SHL.U32 R170, R29, 0x40, RZ ;  /* 0x000000401daa7824 */ /* 0x000fe400078e00ff */
[----:B-----5:R-:W-:-:S05]  /*0420*/  @P4 IMAD.IADD R115, R7, 0x1, -R10 ;  /* 0x0000000107734824 */ /* 0x020fca00078e0a0a */
[----:B---3--:R-:W-:-:S13]  /*0430*/  ISETP.GT.AND P1, PT, R115, R170, PT ;  /* 0x000000aa7300720c */ /* 0x008fda0003f24270 */
[----:B--2---:R-:W-:Y:S05]  /*0440*/  @!P1 EXIT ;  /* 0x000000000000994d */ /* 0x004fea0003800000 */
[----:B------:R-:W2:Y:S01]  /*0450*/  LDC R3, c[0x0][0x374] ;  /* 0x0000dd00ff037b82 */ /* 0x000ea20000000800 */
[----:B------:R-:W3:Y:S01]  /*0460*/  LDCU UR14, c[0x0][0x508] ;  /* 0x0000a100ff0e77ac */ /* 0x000ee20008000800 */
[----:B------:R-:W4:Y:S06]  /*0470*/  S2R R166, SR_TID.X ;  /* 0x0000000000a67919 */ /* 0x000f2c0000002100 */
[----:B------:R-:W5:Y:S01]  /*0480*/  LDC R11, c[0x0][0x438] ;  /* 0x00010e00ff0b7b82 */ /* 0x000f620000000800 */
[----:B--2---:R-:W-:-:S04]  /*0490*/  IABS R0, R3 ;  /* 0x0000000300007213 */ /* 0x004fc80000000000 */
[----:B------:R-:W2:Y:S01]  /*04a0*/  I2F.RP R12, R0 ;  /* 0x00000000000c7306 */ /* 0x000ea20000209400 */
[----:B-----5:R-:W-:-:S05]  /*04b0*/  VIADD R11, R11, 0x7f ;  /* 0x0000007f0b0b7836 */ /* 0x020fca0000000000 */
[----:B------:R-:W-:-:S04]  /*04c0*/  SHF.R.S32.HI R14, RZ, 0x1f, R11 ;  /* 0x0000001fff0e7819 */ /* 0x000fc8000001140b */
[----:B------:R-:W-:Y:S01]  /*04d0*/  LEA.HI R14, R14, R11, RZ, 0x7 ;  /* 0x0000000b0e0e7211 */ /* 0x000fe200078f38ff */
[----:B--2---:R-:W2:Y:S03]  /*04e0*/  MUFU.RCP R6, R12 ;  /* 0x0000000c00067308 */ /* 0x004ea60000001000 */
[----:B------:R-:W-:-:S05]  /*04f0*/  LEA.HI.SX32 R14, R14, R3, 0x19 ;  /* 0x000000030e0e7211 */ /* 0x000fca00078fcaff */
[----:B------:R-:W-:-:S05]  /*0500*/  VIADD R14, R14, 0xffffffff ;  /* 0xffffffff0e0e7836 */ /* 0x000fca0000000000 */
[----:B------:R-:W-:Y:S02]  /*0510*/  IABS R15, R14 ;  /* 0x0000000e000f7213 */ /* 0x000fe40000000000 */
[-C--:B------:R-:W-:Y:S01]  /*0520*/  LOP3.LUT R14, R14, R3.reuse, RZ, 0x3c, !PT ;  /* 0x000000030e0e7212 */ /* 0x080fe200078e3cff */
[----:B--2---:R-:W-:Y:S01]  /*0530*/  VIADD R6, R6, 0xffffffe ;  /* 0x0ffffffe06067836 */ /* 0x004fe20000000000 */
[----:B------:R-:W-:Y:S02]  /*0540*/  IABS R12, R3 ;  /* 0x00000003000c7213 */ /* 0x000fe40000000000 */
[----:B------:R-:W-:Y:S01]  /*0550*/  ISETP.GE.AND P1, PT, R14, RZ, PT ;  /* 0x000000ff0e00720c */ /* 0x000fe20003f26270 */
[----:B------:R-:W2:Y:S01]  /*0560*/  F2I.FTZ.U32.TRUNC.NTZ R7, R6 ;  /* 0x0000000600077305 */ /* 0x000ea2000021f000 */
[----:B------:R-:W-:Y:S02]  /*0570*/  VIADD R14, R29, 0x1 ;  /* 0x000000011d0e7836 */ /* 0x000fe40000000000 */
[----:B------:R-:W-:-:S02]  /*0580*/  IMAD.MOV R12, RZ, RZ, -R12 ;  /* 0x000000ffff0c7224 */ /* 0x000fc400078e0a0c */
[----:B--2---:R-:W-:Y:S02]  /*0590*/  IMAD.MOV R11, RZ, RZ, -R7 ;  /* 0x000000ffff0b7224 */ /* 0x004fe400078e0a07 */
[----:B------:R-:W-:Y:S02]  /*05a0*/  IMAD.MOV.U32 R6, RZ, RZ, RZ ;  /* 0x000000ffff067224 */ /* 0x000fe400078e00ff */
[----:B------:R-:W-:-:S04]  /*05b0*/  IMAD R16, R11, R0, RZ ;  /* 0x000000000b107224 */ /* 0x000fc800078e02ff */
[----:B------:R-:W-:Y:S02]  /*05c0*/  IMAD.HI.U32 R16, R7, R16, R6 ;  /* 0x0000001007107227 */ /* 0x000fe400078e0006 */
[----:B------:R-:W2:Y:S04]  /*05d0*/  @!P0 LDC.64 R6, c[0x0][0x488] ;  /* 0x00012200ff068b82 */ /* 0x000ea80000000a00 */
[----:B------:R-:W-:-:S04]  /*05e0*/  IMAD.HI.U32 R11, R16, R15, RZ ;  /* 0x0000000f100b7227 */ /* 0x000fc800078e00ff */
[----:B------:R-:W-:Y:S02]  /*05f0*/  IMAD R15, R11, R12, R15 ;  /* 0x0000000c0b0f7224 */ /* 0x000fe400078e020f */
[----:B------:R-:W5:Y:S03]  /*0600*/  @!P0 LDC R12, c[0x0][0x43c] ;  /* 0x00010f00ff0c8b82 */ /* 0x000f660000000800 */
[----:B------:R-:W-:Y:S02]  /*0610*/  ISETP.GT.U32.AND P2, PT, R0, R15, PT ;  /* 0x0000000f0000720c */ /* 0x000fe40003f44070 */
[----:B--2---:R-:W-:Y:S02]  /*0620*/  @!P0 ISETP.NE.U32.AND P3, PT, R6, RZ, PT ;  /* 0x000000ff0600820c */ /* 0x004fe40003f65070 */
[----:B------:R-:W2:Y:S09]  /*0630*/  S2R R6, SR_CTAID.Y ;  /* 0x0000000000067919 */ /* 0x000eb20000002600 */
[----:B------:R-:W-:Y:S01]  /*0640*/  @!P2 IMAD.IADD R15, R15, 0x1, -R0 ;  /* 0x000000010f0fa824 */ /* 0x000fe200078e0a00 */
[----:B------:R-:W-:Y:S01]  /*0650*/  @!P0 ISETP.NE.AND.EX P3, PT, R7, RZ, PT, P3 ;  /* 0x000000ff0700820c */ /* 0x000fe20003f65330 */
[----:B------:R-:W-:Y:S01]  /*0660*/  @!P2 VIADD R11, R11, 0x1 ;  /* 0x000000010b0ba836 */ /* 0x000fe20000000000 */
[----:B------:R-:W-:-:S02]  /*0670*/  ISETP.NE.AND P2, PT, R3, RZ, PT ;  /* 0x000000ff0300720c */ /* 0x000fc40003f45270 */
[----:B------:R-:W-:Y:S01]  /*0680*/  ISETP.GE.U32.AND P4, PT, R15, R0, PT ;  /* 0x000000000f00720c */ /* 0x000fe20003f86070 */
[----:B------:R-:W-:Y:S01]  /*0690*/  @P0 IMAD.IADD R0, R17, 0x1, -R2 ;  /* 0x0000000111000824 */ /* 0x000fe200078e0a02 */
[----:B-----5:R-:W-:-:S04]  /*06a0*/  @!P0 SEL R12, R12, RZ, P3 ;  /* 0x000000ff0c0c8207 */ /* 0x020fc80001800000 */
[----:B-1----:R-:W-:Y:S01]  /*06b0*/  @!P0 IADD3 R0, PT, PT, R12, R13, -R2 ;  /* 0x0000000d0c008210 */ /* 0x002fe20007ffe802 */
[----:B------:R-:W-:-:S04]  /*06c0*/  IMAD R12, R14, 0x40, -R115 ;  /* 0x000000400e0c7824 */ /* 0x000fc800078e0a73 */
[----:B------:R-:W-:Y:S02]  /*06d0*/  VIADD R13, R0, 0x7f ;  /* 0x0000007f000d7836 */ /* 0x000fe40000000000 */
[----:B------:R-:W-:-:S03]  /*06e0*/  @P4 VIADD R11, R11, 0x1 ;  /* 0x000000010b0b4836 */ /* 0x000fc60000000000 */
[----:B---3--:R-:W-:Y:S01]  /*06f0*/  IADD3 R7, PT, PT, R13, UR14, R12 ;  /* 0x0000000e0d077c10 */ /* 0x008fe2000fffe00c */
[----:B------:R-:W-:Y:S01]  /*0700*/  @!P1 IMAD.MOV R11, RZ, RZ, -R11 ;  /* 0x000000ffff0b9224 */ /* 0x000fe200078e0a0b */
[----:B------:R-:W-:Y:S02]  /*0710*/  SHF.R.S32.HI R12, RZ, 0x1f, R13 ;  /* 0x0000001fff0c7819 */ /* 0x000fe4000001140d */
[----:B------:R-:W-:Y:S02]  /*0720*/  @!P2 LOP3.LUT R11, RZ, R3, RZ, 0x33, !PT ;  /* 0x00000003ff0ba212 */ /* 0x000fe400078e33ff */
[----:B------:R-:W-:Y:S02]  /*0730*/  SHF.R.S32.HI R14, RZ, 0x1f, R7 ;  /* 0x0000001fff0e7819 */ /* 0x000fe40000011407 */
[----:B------:R-:W-:Y:S01]  /*0740*/  LEA.HI R12, R12, R13, RZ, 0x7 ;  /* 0x0000000d0c0c7211 */ /* 0x000fe200078f38ff */
[----:B--2---:R-:W-:Y:S01]  /*0750*/  IMAD R160, R11, R6, RZ ;  /* 0x000000060ba07224 */ /* 0x004fe200078e02ff */
        /* <DEDUP_REMOVED lines=8> */
[----:B----4-:R-:W-:Y:S05]  /*07e0*/  @!P0 BRA `(.L_x_2263) ;  /* 0x0000000000dc8947 */ /* 0x010fea0003800000 */
[----:B------:R-:W1:Y:S01]  /*07f0*/  LDC.64 R2, c[0x0][0x430] ;  /* 0x00010c00ff027b82 */ /* 0x000e620000000a00 */
[----:B------:R-:W2:Y:S01]  /*0800*/  LDCU UR4, c[0x0][0x44c] ;  /* 0x00008980ff0477ac */ /* 0x000ea20008000800 */
[----:B------:R-:W-:Y:S01]  /*0810*/  SHF.R.U32.HI R0, RZ, 0x3, R166 ;  /* 0x00000003ff007819 */ /* 0x000fe200000116a6 */
[----:B------:R-:W-:Y:S01]  /*0820*/  IMAD.IADD R115, R115, 0x1, -R170 ;  /* 0x0000000173737824 */ /* 0x000fe200078e0aaa */
[----:B------:R-:W3:Y:S04]  /*0830*/  LDCU.64 UR6, c[0x0][0x3f8] ;  /* 0x00007f00ff0677ac */ /* 0x000ee80008000a00 */
[----:B------:R-:W-:Y:S01]  /*0840*/  ISETP.GE.AND P1, PT, R0, R115, PT ;  /* 0x000000730000720c */ /* 0x000fe20003f26270 */
[----:B-1----:R-:W-:Y:S02]  /*0850*/  IMAD R6, R6, R2, R171 ;  /* 0x0000000206067224 */ /* 0x002fe400078e02ab */
[C---:B------:R-:W-:Y:S01]  /*0860*/  IMAD.SHL.U32 R2, R166.reuse, 0x4, RZ ;  /* 0x00000004a6027824 */ /* 0x040fe200078e00ff */
[----:B------:R-:W-:Y:S01]  /*0870*/  LOP3.LUT P6, R166, R166, 0x7, RZ, 0xc0, !PT ;  /* 0x00000007a6a67812 */ /* 0x000fe200078cc0ff */
[----:B------:R-:W-:-:S02]  /*0880*/  IMAD R4, R6, R4, R169 ;  /* 0x0000000406047224 */ /* 0x000fc400078e02a9 */
[----:B------:R-:W-:Y:S01]  /*0890*/  VIADD R6, R0, 0x10 ;  /* 0x0000001000067836 */ /* 0x000fe20000000000 */
[----:B------:R-:W-:Y:S01]  /*08a0*/  LOP3.LUT R5, R2, 0x1c, RZ, 0xc0, !PT ;  /* 0x0000001c02057812 */ /* 0x000fe200078ec0ff */
[----:B------:R-:W-:Y:S01]  /*08b0*/  IMAD R3, R4, R3, R170 ;  /* 0x0000000304037224 */ /* 0x000fe200078e02aa */
[CC--:B------:R-:W-:Y:S01]  /*08c0*/  ISETP.GE.OR P6, PT, R0.reuse, R115.reuse, P6 ;  /* 0x000000730000720c */ /* 0x0c0fe200037c6670 */
[----:B------:R-:W-:Y:S01]  /*08d0*/  VIADD R4, R0, 0x20 ;  /* 0x0000002000047836 */ /* 0x000fe20000000000 */
[-C--:B------:R-:W-:Y:S01]  /*08e0*/  ISETP.GE.AND P3, PT, R6, R115.reuse, PT ;  /* 0x000000730600720c */ /* 0x080fe20003f66270 */
[----:B------:R-:W-:Y:S02]  /*08f0*/  IMAD R5, R0, 0x60, R5 ;  /* 0x0000006000057824 */ /* 0x000fe400078e0205 */
[----:B--2---:R-:W-:Y:S01]  /*0900*/  IMAD R2, R3, UR4, RZ ;  /* 0x0000000403027c24 */ /* 0x004fe2000f8e02ff */
[----:B------:R-:W1:Y:S01]  /*0910*/  LDCU.64 UR4, c[0x0][0x428] ;  /* 0x00008500ff0477ac */ /* 0x000e620008000a00 */
[----:B------:R-:W-:-:S02]  /*0920*/  ISETP.GE.AND P2, PT, R4, R115, PT ;  /* 0x000000730400720c */ /* 0x000fc40003f46270 */
[----:B------:R-:W-:Y:S02]  /*0930*/  ISETP.NE.OR P5, PT, R166, RZ, P3 ;  /* 0x000000ffa600720c */ /* 0x000fe40001fa5670 */
[----:B------:R-:W-:Y:S02]  /*0940*/  IADD3 R5, P0, PT, R2, R5, RZ ;  /* 0x0000000502057210 */ /* 0x000fe40007f1e0ff */
[----:B------:R-:W-:Y:S01]  /*0950*/  ISETP.NE.OR P4, PT, R166, RZ, P2 ;  /* 0x000000ffa600720c */ /* 0x000fe20001785670 */
[----:B------:R-:W-:Y:S01]  /*0960*/  @!P6 IMAD.MOV.U32 R11, RZ, RZ, -0x800000 ;  /* 0xff800000ff0be424 */ /* 0x000fe200078e00ff */
        /* <DEDUP_REMOVED lines=31> */
.L_x_2263:
        /* <DEDUP_REMOVED lines=8> */
.L_x_2264:
        /* <DEDUP_REMOVED lines=35> */
[----:B------:R-:W-:-:S03]  /*0e10*/  LEA R172, P0, R6, UR8, 0x2 ;  /* 0x0000000806ac7c11 */ /* 0x000fc6000f8010ff */
[----:B------:R-:W-:Y:S01]  /*0e20*/  @!P1 IMAD.MOV R5, RZ, RZ, -R5 ;  /* 0x000000ffff059224 */ /* 0x000fe200078e0a05 */
[----:B------:R-:W-:Y:S02]  /*0e30*/  LEA.HI.X R173, R6, UR9, R173, 0x2, P0 ;  /* 0x0000000906ad7c11 */ /* 0x000fe400080f14ad */
[----:B------:R-:W-:-:S05]  /*0e40*/  @!P2 LOP3.LUT R5, RZ, R9, RZ, 0x33, !PT ;  /* 0x00000009ff05a212 */ /* 0x000fca00078e33ff */
[----:B------:R-:W-:-:S05]  /*0e50*/  IMAD.WIDE R16, R5, 0x4, R172 ;  /* 0x0000000405107825 */ /* 0x000fca00078e02ac */
[----:B------:R-:W2:Y:S01]  /*0e60*/  LDG.E R12, desc[UR16][R16.64] ;  /* 0x00000010100c7981 */ /* 0x000ea2000c1e1900 */
[----:B-1----:R-:W-:Y:S01]  /*0e70*/  IABS R6, R4 ;  /* 0x0000000400067213 */ /* 0x002fe20000000000 */
[----:B------:R-:W-:Y:S02]  /*0e80*/  IMAD.MOV R5, RZ, RZ, -R5 ;  /* 0x000000ffff057224 */ /* 0x000fe400078e0a05 */
[----:B----4-:R-:W-:Y:S01]  /*0e90*/  IMAD.U32 R140, RZ, RZ, UR12 ;  /* 0x0000000cff8c7e24 */ /* 0x010fe2000f8e00ff */
[----:B------:R-:W1:Y:S01]  /*0ea0*/  I2F.RP R13, R6 ;  /* 0x00000006000d7306 */ /* 0x000e620000209400 */
[----:B------:R-:W-:Y:S02]  /*0eb0*/  IMAD R2, R9, R5, R2 ;  /* 0x0000000509027224 */ /* 0x000fe400078e0202 */
[----:B------:R-:W-:-:S03]  /*0ec0*/  IMAD.U32 R141, RZ, RZ, UR13 ;  /* 0x0000000dff8d7e24 */ /* 0x000fc6000f8e00ff */
[----:B------:R-:W-:Y:S02]  /*0ed0*/  SHF.R.S32.HI R5, RZ, 0x1f, R2 ;  /* 0x0000001fff057819 */ /* 0x000fe40000011402 */
[----:B-1----:R-:W1:Y:S02]  /*0ee0*/  MUFU.RCP R14, R13 ;  /* 0x0000000d000e7308 */ /* 0x002e640000001000 */
[----:B-1----:R-:W-:-:S06]  /*0ef0*/  IADD3 R14, PT, PT, R14, 0xffffffe, RZ ;  /* 0x0ffffffe0e0e7810 */ /* 0x002fcc0007ffe0ff */
        /* <DEDUP_REMOVED lines=17> */
[----:B---3--:R-:W-:-:S05]  /*1010*/  MOV R6, UR10 ;  /* 0x0000000a00067c02 */ /* 0x008fca0008000f00 */
[----:B------:R-:W-:-:S06]  /*1020*/  @P2 IADD3 R8, PT, PT, R8, 0x1, RZ ;  /* 0x0000000108082810 */ /* 0x000fcc0007ffe0ff */
[----:B------:R-:W-:Y:S02]  /*1030*/  @!P0 IADD3 R8, PT, PT, -R8, RZ, RZ ;  /* 0x000000ff08088210 */ /* 0x000fe40007ffe1ff */
        /* <DEDUP_REMOVED lines=13> */
[----:B------:R-:W-:Y:S02]  /*1110*/  IADD3 R13, PT, PT, R13, R7, RZ ;  /* 0x000000070d0d7210 */ /* 0x000fe40007ffe0ff */
[----:B------:R-:W-:Y:S01]  /*1120*/  MOV R7, UR11 ;  /* 0x0000000b00077c02 */ /* 0x000fe20008000f00 */
[----:B------:R-:W-:-:S04]  /*1130*/  IMAD.WIDE.U32 R14, R2, R140, R14 ;  /* 0x0000008c020e7225 */ /* 0x000fc800078e000e */
[C---:B------:R-:W-:Y:S01]  /*1140*/  IMAD R5, R2.reuse, R7, R5 ;  /* 0x0000000702057224 */ /* 0x040fe200078e0205 */
[----:B------:R-:W-:Y:S01]  /*1150*/  IADD3 R15, PT, PT, R15, R4, RZ ;  /* 0x000000040f0f7210 */ /* 0x000fe20007ffe0ff */
[----:B------:R-:W-:Y:S01]  /*1160*/  IMAD.WIDE.U32 R12, R2, R6, R12 ;  /* 0x00000006020c7225 */ /* 0x000fe200078e000c */
[----:B------:R-:W-:-:S03]  /*1170*/  SHF.R.S32.HI R2, RZ, 0x1f, R8 ;  /* 0x0000001fff027819 */ /* 0x000fc60000011408 */
[----:B------:R-:W-:Y:S02]  /*1180*/  IMAD.IADD R13, R13, 0x1, R5 ;  /* 0x000000010d0d7824 */ /* 0x000fe400078e0205 */
[C---:B-1----:R-:W-:Y:S02]  /*1190*/  IMAD R5, R2.reuse, UR4, RZ ;  /* 0x0000000402057c24 */ /* 0x042fe4000f8e02ff */
[----:B------:R-:W-:Y:S02]  /*11a0*/  IMAD R9, R2, UR6, RZ ;  /* 0x0000000602097c24 */ /* 0x000fe4000f8e02ff */
[----:B------:R-:W-:-:S04]  /*11b0*/  IMAD.WIDE.U32 R22, R8, UR4, R14 ;  /* 0x0000000408167c25 */ /* 0x000fc8000f8e000e */
[C---:B------:R-:W-:Y:S02]  /*11c0*/  IMAD R5, R8.reuse, UR5, R5 ;  /* 0x0000000508057c24 */ /* 0x040fe4000f8e0205 */
[C---:B------:R-:W-:Y:S02]  /*11d0*/  IMAD R9, R8.reuse, UR7, R9 ;  /* 0x0000000708097c24 */ /* 0x040fe4000f8e0209 */
[----:B------:R-:W-:Y:S01]  /*11e0*/  IMAD.WIDE.U32 R14, R8, UR6, R12 ;  /* 0x00000006080e7c25 */ /* 0x000fe2000f8e000c */
[----:B------:R-:W-:-:S04]  /*11f0*/  IADD3 R17, PT, PT, R23, R5, RZ ;  /* 0x0000000517117210 */ /* 0x000fc80007ffe0ff */
[----:B------:R-:W-:Y:S01]  /*1200*/  IADD3 R2, PT, PT, R15, R9, RZ ;  /* 0x000000090f027210 */ /* 0x000fe20007ffe0ff */
[----:B------:R-:W-:Y:S06]  /*1210*/  BRA `(.L_x_2266) ;  /* 0x0000000400647947 */ /* 0x000fec0003800000 */
.L_x_2265:
        /* <DEDUP_REMOVED lines=15> */
.L_x_2267:
[----:B------:R-:W2:Y:S01]  /*1310*/  LDC.64 R140, c[0x0][0x3b8] ;  /* 0x0000ee00ff8c7b82 */ /* 0x000ea20000000a00 */
[----:B-1----:R-:W-:-:S05]  /*1320*/  IADD3 R6, PT, PT, R2, R5, RZ ;  /* 0x0000000502067210 */ /* 0x002fca0007ffe0ff */
[C---:B--2---:R-:W-:Y:S02]  /*1330*/  IMAD R17, R6.reuse, R141, RZ ;  /* 0x0000008d06117224 */ /* 0x044fe400078e02ff */
[----:B------:R-:W-:-:S05]  /*1340*/  IMAD.WIDE.U32 R6, R6, R140, RZ ;  /* 0x0000008c06067225 */ /* 0x000fca00078e00ff */
[----:B------:R-:W-:Y:S02]  /*1350*/  IADD3 R17, PT, PT, R7, R17, RZ ;  /* 0x0000001107117210 */ /* 0x000fe40007ffe0ff */
[----:B------:R-:W-:Y:S02]  /*1360*/  MOV R16, R6 ;  /* 0x0000000600107202 */ /* 0x000fe40000000f00 */
.L_x_2268:
        /* <DEDUP_REMOVED lines=14> */
.L_x_2269:
[----:B------:R-:W1:Y:S01]  /*1450*/  LDC.64 R6, c[0x0][0x3c0] ;  /* 0x0000f000ff067b82 */ /* 0x000e620000000a00 */
[----:B------:R-:W-:-:S05]  /*1460*/  IADD3 R5, PT, PT, R2, R5, RZ ;  /* 0x0000000502057210 */ /* 0x000fca0007ffe0ff */
[C---:B-1----:R-:W-:Y:S02]  /*1470*/  IMAD R21, R5.reuse, R7, RZ ;  /* 0x0000000705157224 */ /* 0x042fe400078e02ff */
[----:B-----5:R-:W-:-:S05]  /*1480*/  IMAD.WIDE.U32 R4, R5, R6, RZ ;  /* 0x0000000605047225 */ /* 0x020fca00078e00ff */
[----:B------:R-:W-:Y:S02]  /*1490*/  IADD3 R21, PT, PT, R5, R21, RZ ;  /* 0x0000001505157210 */ /* 0x000fe40007ffe0ff */
[----:B------:R-:W-:-:S07]  /*14a0*/  MOV R20, R4 ;  /* 0x0000000400147202 */ /* 0x000fce0000000f00 */
.L_x_2270:
[----:B------:R-:W1:Y:S01]  /*14b0*/  LDC R2, c[0x0][0x3e8] ;  /* 0x0000fa00ff027b82 */ /* 0x000e620000000800 */
[----:B------:R-:W-:Y:S02]  /*14c0*/  LEA R11, R3, 0xffffff80, 0x7 ;  /* 0xffffff80030b7811 */ /* 0x000fe400078e38ff */
[----:B------:R-:W-:-:S03]  /*14d0*/  CS2R R172, SRZ ;  /* 0x0000000000ac7805 */ /* 0x000fc6000001ff00 */
[----:B------:R-:W-:-:S04]  /*14e0*/  IMAD.WIDE.U32 R20, R11, R6, R20 ;  /* 0x000000060b147225 */ /* 0x000fc800078e0014 */
[----:B------:R-:W-:Y:S01]  /*14f0*/  IMAD.WIDE.U32 R16, R11, R140, R16 ;  /* 0x0000008c0b107225 */ /* 0x000fe200078e0010 */
        /* <DEDUP_REMOVED lines=43> */
.L_x_2266:
[----:B------:R-:W-:Y:S01]  /*17b0*/  ISETP.NE.AND P1, PT, R10, -0x1, PT ;  /* 0xffffffff0a00780c */ /* 0x000fe20003f25270 */
[----:B------:R-:W1:Y:S01]  /*17c0*/  LDCU.64 UR4, c[0x0][0x3c8] ;  /* 0x00007900ff0477ac */ /* 0x000e620008000a00 */
[----:B------:R-:W-:Y:S01]  /*17d0*/  SHF.R.U32.HI R116, RZ, 0x2, R166 ;  /* 0x00000002ff747819 */ /* 0x000fe200000116a6 */
[----:B------:R-:W-:Y:S01]  /*17e0*/  IMAD.MOV.U32 R117, RZ, RZ, RZ ;  /* 0x000000ffff757224 */ /* 0x000fe200078e00ff */
[----:B------:R-:W-:Y:S01]  /*17f0*/  IADD3 R159, PT, PT, -R170, R115, RZ ;  /* 0x00000073aa9f7210 */ /* 0x000fe20007ffe1ff */
[----:B------:R-:W2:Y:S01]  /*1800*/  S2UR UR6, SR_CgaCtaId ;  /* 0x00000000000679c3 */ /* 0x000ea20000008800 */
[C---:B------:R-:W-:Y:S01]  /*1810*/  IADD3 R16, PT, PT, R116.reuse, 0x20, RZ ;  /* 0x0000002074107810 */ /* 0x040fe20007ffe0ff */
[----:B------:R-:W-:Y:S01]  /*1820*/  IMAD.WIDE.U32 R28, R29, 0x40, R116 ;  /* 0x000000401d1c7825 */ /* 0x000fe200078e0074 */
[----:B------:R-:W-:Y:S02]  /*1830*/  ISETP.GE.AND P0, PT, R116, R159, PT ;  /* 0x0000009f7400720c */ /* 0x000fe40003f06270 */
[----:B------:R-:W-:-:S02]  /*1840*/  SHF.L.U32 R168, R166, 0x3, RZ ;  /* 0x00000003a6a87819 */ /* 0x000fc400000006ff */
[----:B------:R-:W-:Y:S01]  /*1850*/  ISETP.GE.AND P2, PT, R16, R159, PT ;  /* 0x0000009f1000720c */ /* 0x000fe20003f46270 */
[----:B------:R-:W3:Y:S01]  /*1860*/  @P1 LDC.64 R4, c[0x0][0x3b0] ;  /* 0x0000ec00ff041b82 */ /* 0x000ee20000000a00 */
[----:B------:R-:W-:Y:S02]  /*1870*/  LOP3.LUT R15, R168, 0x18, RZ, 0xc0, !PT ;  /* 0x00000018a80f7812 */ /* 0x000fe400078ec0ff */
[C---:B------:R-:W-:Y:S02]  /*1880*/  LOP3.LUT R167, R166.reuse, 0x18, RZ, 0xc0, !PT ;  /* 0x00000018a6a77812 */ /* 0x040fe400078ec0ff */
[----:B------:R-:W-:Y:S02]  /*1890*/  IADD3 R121, PT, PT, R3, -0x1, RZ ;  /* 0xffffffff03797810 */ /* 0x000fe40007ffe0ff */
[C---:B------:R-:W-:Y:S01]  /*18a0*/  SHF.L.U32 R112, R166.reuse, 0x5, RZ ;  /* 0x00000005a6707819 */ /* 0x040fe200000006ff */
[----:B------:R-:W4:Y:S01]  /*18b0*/  @!P1 LDC.64 R8, c[0x0][0x398] ;  /* 0x0000e600ff089b82 */ /* 0x000f220000000a00 */
[----:B------:R-:W-:-:S07]  /*18c0*/  SHF.L.U32 R113, R166, 0x2, RZ ;  /* 0x00000002a6717819 */ /* 0x000fce00000006ff */
[----:B------:R-:W5:Y:S01]  /*18d0*/  @!P0 LDC.64 R12, c[0x0][0x3b0] ;  /* 0x0000ec00ff0c8b82 */ /* 0x000f620000000a00 */
[----:B---3--:R-:W-:Y:S01]  /*18e0*/  @P1 IMAD.WIDE.U32 R18, R10, R4, RZ ;  /* 0x000000040a121225 */ /* 0x008fe200078e00ff */
[----:B------:R-:W-:-:S05]  /*18f0*/  SHF.R.S32.HI R4, RZ, 0x1f, R169 ;  /* 0x0000001fff047819 */ /* 0x000fca00000114a9 */
[----:B-1----:R-:W-:Y:S02]  /*1900*/  IMAD R4, R4, UR4, RZ ;  /* 0x0000000404047c24 */ /* 0x002fe4000f8e02ff */
[----:B----4-:R-:W-:Y:S01]  /*1910*/  @!P1 IMAD.WIDE.U32 R26, R171, R8, RZ ;  /* 0x00000008ab1a9225 */ /* 0x010fe200078e00ff */
[----:B------:R-:W-:-:S03]  /*1920*/  @P1 MOV R26, R18 ;  /* 0x00000012001a1202 */ /* 0x000fc60000000f00 */
[----:B------:R-:W-:Y:S02]  /*1930*/  @!P1 IMAD R9, R171, R9, R27 ;  /* 0x00000009ab099224 */ /* 0x000fe400078e021b */
[----:B------:R-:W-:Y:S01]  /*1940*/  @P1 IMAD R9, R10, R5, R19 ;  /* 0x000000050a091224 */ /* 0x000fe200078e0213 */
[----:B------:R-:W-:Y:S01]  /*1950*/  IADD3 R26, P1, PT, R15, R26, RZ ;  /* 0x0000001a0f1a7210 */ /* 0x000fe20007f3e0ff */
[----:B------:R-:W1:Y:S01]  /*1960*/  @!P2 LDC.64 R10, c[0x0][0x3b0] ;  /* 0x0000ec00ff0aab82 */ /* 0x000e620000000a00 */
[----:B------:R-:W-:Y:S02]  /*1970*/  IMAD R5, R169, UR5, R4 ;  /* 0x00000005a9057c24 */ /* 0x000fe4000f8e0204 */
[----:B------:R-:W-:Y:S01]  /*1980*/  IADD3.X R27, PT, PT, RZ, R9, RZ, P1, !PT ;  /* 0x00000009ff1b7210 */ /* 0x000fe20000ffe4ff */
[----:B-----5:R-:W-:Y:S01]  /*1990*/  @!P0 IMAD R18, R29, R12, RZ ;  /* 0x0000000c1d128224 */ /* 0x020fe200078e02ff */
[----:B------:R-:W-:Y:S01]  /*19a0*/  @!P2 IADD3 R20, P1, PT, R28, 0x20, RZ ;  /* 0x000000201c14a810 */ /* 0x000fe20007f3e0ff */
[----:B------:R-:W-:-:S02]  /*19b0*/  IMAD.WIDE.U32 R26, R169, UR4, R26 ;  /* 0x00000004a91a7c25 */ /* 0x000fc4000f8e001a */
[----:B------:R-:W3:Y:S01]  /*19c0*/  @!P2 LDC.64 R8, c[0x0][0x380] ;  /* 0x0000e000ff08ab82 */ /* 0x000ee20000000a00 */
[----:B------:R-:W4:Y:S01]  /*19d0*/  LDCU.64 UR4, c[0x0][0x388] ;  /* 0x00007100ff0477ac */ /* 0x000f220008000a00 */
[----:B------:R-:W-:Y:S01]  /*19e0*/  @!P2 IADD3.X R21, PT, PT, RZ, R29, RZ, P1, !PT ;  /* 0x0000001dff15a210 */ /* 0x000fe20000ffe4ff */
[C---:B------:R-:W-:Y:S01]  /*19f0*/  @!P0 IMAD R13, R28.reuse, R13, R18 ;  /* 0x0000000d1c0d8224 */ /* 0x040fe200078e0212 */
[----:B------:R-:W-:Y:S02]  /*1a00*/  IADD3 R27, PT, PT, R27, R5, RZ ;  /* 0x000000051b1b7210 */ /* 0x000fe40007ffe0ff */
[----:B------:R-:W-:Y:S02]  /*1a10*/  IADD3 R22, P1, PT, R15, R22, RZ ;  /* 0x000000160f167210 */ /* 0x000fe40007f3e0ff */
[----:B------:R-:W5:Y:S01]  /*1a20*/  @!P0 LDC.64 R4, c[0x0][0x380] ;  /* 0x0000e000ff048b82 */ /* 0x000f620000000a00 */
[----:B------:R-:W-:Y:S01]  /*1a30*/  @!P2 MOV R24, R26 ;  /* 0x0000001a0018a202 */ /* 0x000fe20000000f00 */
[----:B------:R-:W-:Y:S01]  /*1a40*/  @!P0 IMAD.WIDE.U32 R18, R28, R12, R26 ;  /* 0x0000000c1c128225 */ /* 0x000fe200078e001a */
[----:B------:R-:W-:-:S02]  /*1a50*/  @!P2 MOV R25, R27 ;  /* 0x0000001b0019a202 */ /* 0x000fc40000000f00 */
[C---:B------:R-:W-:Y:S01]  /*1a60*/  LOP3.LUT R12, R168.reuse, 0xd8, RZ, 0xc0, !PT ;  /* 0x000000d8a80c7812 */ /* 0x040fe200078ec0ff */
[----:B------:R-:W-:Y:S01]  /*1a70*/  IMAD.X R23, RZ, RZ, R17, P1 ;  /* 0x000000ffff177224 */ /* 0x000fe200008e0611 */
[----:B------:R-:W-:Y:S01]  /*1a80*/  @!P0 IADD3 R13, PT, PT, R19, R13, RZ ;  /* 0x0000000d130d8210 */ /* 0x000fe20007ffe0ff */
[----:B-1----:R-:W-:Y:S01]  /*1a90*/  @!P2 IMAD R21, R21, R10, RZ ;  /* 0x0000000a1515a224 */ /* 0x002fe200078e02ff */
[----:B------:R-:W-:Y:S01]  /*1aa0*/  LOP3.LUT R17, R168, 0x1f20, RZ, 0xc0, !PT ;  /* 0x00001f20a8117812 */ /* 0x000fe200078ec0ff */
[----:B------:R-:W-:-:S04]  /*1ab0*/  IMAD.WIDE.U32 R22, R116, R140, R22 ;  /* 0x0000008c74167225 */ /* 0x000fc800078e0016 */
[----:B------:R-:W-:Y:S01]  /*1ac0*/  @!P2 IMAD R11, R20, R11, R21 ;  /* 0x0000000b140ba224 */ /* 0x000fe200078e0215 */
[----:B----4-:R-:W-:Y:S01]  /*1ad0*/  LEA R162, P3, R22, UR4, 0x1 ;  /* 0x0000000416a27c11 */ /* 0x010fe2000f8608ff */
[----:B------:R-:W-:Y:S01]  /*1ae0*/  @!P2 IMAD.WIDE.U32 R20, R20, R10, R24 ;  /* 0x0000000a1414a225 */ /* 0x000fe200078e0018 */
[----:B------:R-:W-:Y:S01]  /*1af0*/  LOP3.LUT R10, R12, R167, RZ, 0x3c, !PT ;  /* 0x000000a70c0a7212 */ /* 0x000fe200078e3cff */
[----:B------:R-:W1:Y:S02]  /*1b00*/  LDCU UR4, c[0x0][0x50c] ;  /* 0x0000a180ff0477ac */ /* 0x000e640008000800 */
[----:B------:R-:W-:Y:S01]  /*1b10*/  IMAD R161, R116, R141, R23 ;  /* 0x0000008d74a17224 */ /* 0x000fe200078e0217 */
[----:B------:R-:W-:Y:S02]  /*1b20*/  LOP3.LUT R10, R17, R10, RZ, 0xfc, !PT ;  /* 0x0000000a110a7212 */ /* 0x000fe400078efcff */
[----:B-----5:R-:W-:Y:S02]  /*1b30*/  @!P0 LEA R12, P1, R18, R4, 0x1 ;  /* 0x00000004120c8211 */ /* 0x020fe400078208ff */
[----:B------:R-:W-:Y:S01]  /*1b40*/  LEA.HI.X R161, R22, UR5, R161, 0x1, P3 ;  /* 0x0000000516a17c11 */ /* 0x000fe200098f0ca1 */
[----:B------:R-:W-:Y:S01]  /*1b50*/  UMOV UR5, 0x400 ;  /* 0x0000040000057882 */ /* 0x000fe20000000000 */
[----:B------:R-:W-:Y:S01]  /*1b60*/  @!P0 LEA.HI.X R13, R18, R5, R13, 0x1, P1 ;  /* 0x00000005120d8211 */ /* 0x000fe200008f0c0d */
[----:B--2---:R-:W-:Y:S01]  /*1b70*/  ULEA UR5, UR6, UR5, 0x18 ;  /* 0x0000000506057291 */ /* 0x004fe2000f8ec0ff */
[----:B------:R-:W-:Y:S01]  /*1b80*/  SHF.L.U32 R5, R121, 0x7, RZ ;  /* 0x0000000779057819 */ /* 0x000fe200000006ff */
[----:B------:R-:W2:Y:S01]  /*1b90*/  LDCU.64 UR6, c[0x0][0x390] ;  /* 0x00007200ff0677ac */ /* 0x000ea20008000a00 */
[----:B------:R-:W-:-:S02]  /*1ba0*/  @!P2 IADD3 R4, PT, PT, R21, R11, RZ ;  /* 0x0000000b1504a210 */ /* 0x000fc40007ffe0ff */
[----:B---3--:R-:W-:Y:S01]  /*1bb0*/  @!P2 LEA R22, P1, R20, R8, 0x1 ;  /* 0x000000081416a211 */ /* 0x008fe200078208ff */
[----:B------:R-:W-:Y:S01]  /*1bc0*/  IMAD.SHL.U32 R8, R140, 0x20, RZ ;  /* 0x000000208c087824 */ /* 0x000fe200078e00ff */
[----:B------:R-:W-:Y:S02]  /*1bd0*/  IADD3 R11, PT, PT, -R5, R0, RZ ;  /* 0x00000000050b7210 */ /* 0x000fe40007ffe1ff */
[----:B------:R-:W-:Y:S02]  /*1be0*/  IADD3 R18, PT, PT, R116, 0x60, RZ ;  /* 0x0000006074127810 */ /* 0x000fe40007ffe0ff */
[----:B------:R-:W-:Y:S02]  /*1bf0*/  @!P2 LEA.HI.X R23, R20, R9, R4, 0x1, P1 ;  /* 0x000000091417a211 */ /* 0x000fe400008f0c04 */
[----:B------:R-:W-:Y:S02]  /*1c00*/  ISETP.GE.AND P5, PT, R16, R11, PT ;  /* 0x0000000b1000720c */ /* 0x000fe40003fa6270 */
[----:B------:R-:W-:-:S02]  /*1c10*/  IADD3 R4, PT, PT, R116, 0x40, RZ ;  /* 0x0000004074047810 */ /* 0x000fc40007ffe0ff */
[-C--:B------:R-:W-:Y:S02]  /*1c20*/  ISETP.GE.AND P6, PT, R116, R11.reuse, PT ;  /* 0x0000000b7400720c */ /* 0x080fe40003fc6270 */
[-C--:B------:R-:W-:Y:S02]  /*1c30*/  ISETP.GE.AND P3, PT, R18, R11.reuse, PT ;  /* 0x0000000b1200720c */ /* 0x080fe40003f66270 */
[----:B------:R-:W-:Y:S02]  /*1c40*/  LEA R117, R10, UR5, 0x1 ;  /* 0x000000050a757c11 */ /* 0x000fe4000f8e08ff */
[----:B------:R-:W-:Y:S02]  /*1c50*/  ISETP.GE.AND P4, PT, R4, R11, PT ;  /* 0x0000000b0400720c */ /* 0x000fe40003f86270 */
[----:B------:R-:W-:Y:S01]  /*1c60*/  SHF.L.U64.HI R9, R140, 0x5, R141 ;  /* 0x000000058c097819 */ /* 0x000fe2000001028d */
[----:B------:R-:W-:Y:S01]  /*1c70*/  @!PT LDS RZ, [RZ] ;  /* 0x00000000fffff984 */ /* 0x000fe20000000800 */
[----:B------:R-:W-:Y:S01]  /*1c80*/  @!PT LDS RZ, [RZ] ;  /* 0x00000000fffff984 */ /* 0x000fe20000000800 */
[----:B------:R-:W-:Y:S01]  /*1c90*/  @!PT LDS RZ, [RZ] ;  /* 0x00000000fffff984 */ /* 0x000fe20000000800 */
[----:B------:R-:W-:Y:S01]  /*1ca0*/  @!P0 LDGSTS.E.BYPASS.LTC128B.128 [R117], desc[UR16][R12.64] ;  /* 0x000000000c758fae */ /* 0x000fe2000b981a10 */
[----:B------:R-:W-:-:S02]  /*1cb0*/  IADD3 R14, P1, PT, R15, R14, RZ ;  /* 0x0000000e0f0e7210 */ /* 0x000fc40007f3e0ff */
[----:B------:R-:W-:Y:S01]  /*1cc0*/  SHF.L.U32 R10, R166, 0x4, RZ ;  /* 0x00000004a60a7819 */ /* 0x000fe200000006ff */
[----:B------:R-:W-:Y:S01]  /*1cd0*/  @!P0 LDGSTS.E.BYPASS.LTC128B.128 [R117+0x1000], desc[UR16][R12.64+0x40] ;  /* 0x010000400c758fae */ /* 0x000fe2000b981a10 */
[----:B------:R-:W-:Y:S02]  /*1ce0*/  IADD3.X R15, PT, PT, RZ, R2, RZ, P1, !PT ;  /* 0x00000002ff0f7210 */ /* 0x000fe40000ffe4ff */
[-C--:B------:R-:W-:Y:S01]  /*1cf0*/  @!P3 MOV R163, R161.reuse ;  /* 0x000000a100a3b202 */ /* 0x080fe20000000f00 */
[----:B------:R3:W-:Y:S01]  /*1d00*/  @!P0 LDGSTS.E.BYPASS.LTC128B.128 [R117+0x2000], desc[UR16][R12.64+0x80] ;  /* 0x020000800c758fae */ /* 0x0007e2000b981a10 */
[----:B------:R-:W-:Y:S01]  /*1d10*/  @!P5 LEA R20, P0, R8, R162, 0x1 ;  /* 0x000000a20814d211 */ /* 0x000fe200078008ff */
[----:B------:R-:W-:Y:S01]  /*1d20*/  IMAD.WIDE.U32 R14, R116, R6, R14 ;  /* 0x00000006740e7225 */ /* 0x000fe200078e000e */
[----:B------:R-:W-:Y:S01]  /*1d30*/  LOP3.LUT R2, R112, 0xc0, RZ, 0xc0, !PT ;  /* 0x000000c070027812 */ /* 0x000fe200078ec0ff */
[----:B------:R-:W-:Y:S01]  /*1d40*/  @!P2 LDGSTS.E.BYPASS.LTC128B.128 [R117+0x800], desc[UR16][R22.64] ;  /* 0x008000001675afae */ /* 0x000fe2000b981a10 */
[----:B------:R-:W-:Y:S01]  /*1d50*/  @!P5 LEA.HI.X R21, R8, R161, R9, 0x1, P0 ;  /* 0x000000a10815d211 */ /* 0x000fe200000f0c09 */
[----:B------:R-:W-:Y:S01]  /*1d60*/  @!P3 IMAD R8, R141, 0xc0, RZ ;  /* 0x000000c08d08b824 */ /* 0x000fe200078e02ff */
[----:B--2---:R-:W-:Y:S01]  /*1d70*/  LEA R164, P1, R14, UR6, 0x1 ;  /* 0x000000060ea47c11 */ /* 0x004fe2000f8208ff */
[----:B------:R-:W-:Y:S01]  /*1d80*/  @!P2 LDGSTS.E.BYPASS.LTC128B.128 [R117+0x1800], desc[UR16][R22.64+0x40] ;  /* 0x018000401675afae */ /* 0x000fe2000b981a10 */
[----:B------:R-:W-:Y:S01]  /*1d90*/  @!P3 IMAD.WIDE.U32 R24, R140, 0xc0, R162 ;  /* 0x000000c08c18b825 */ /* 0x000fe200078e00a2 */
[----:B------:R-:W-:-:S02]  /*1da0*/  LOP3.LUT R113, R2, 0x18, R113, 0xf8, !PT ;  /* 0x0000001802717812 */ /* 0x000fc400078ef871 */
[----:B------:R-:W-:Y:S01]  /*1db0*/  @!P2 LDGSTS.E.BYPASS.LTC128B.128 [R117+0x2800], desc[UR16][R22.64+0x80] ;  /* 0x028000801675afae */ /* 0x000fe2000b981a10 */
[----:B------:R-:W-:Y:S01]  /*1dc0*/  ISETP.GE.AND P2, PT, R16, R11, PT ;  /* 0x0000000b1000720c */ /* 0x000fe20003f46270 */
[----:B------:R-:W-:Y:S01]  /*1dd0*/  @!P3 IMAD.IADD R25, R25, 0x1, R8 ;  /* 0x000000011919b824 */ /* 0x000fe200078e0208 */
[----:B------:R-:W-:Y:S01]  /*1de0*/  @!P4 LEA R16, P0, R140, R162, 0x7 ;  /* 0x000000a28c10c211 */ /* 0x000fe200078038ff */
[----:B------:R-:W-:Y:S01]  /*1df0*/  IMAD R165, R116, R7, R15 ;  /* 0x0000000774a57224 */ /* 0x000fe200078e020f */
[----:B------:R-:W-:Y:S02]  /*1e00*/  LOP3.LUT R157, R10, 0x100, RZ, 0xc0, !PT ;  /* 0x000001000a9d7812 */ /* 0x000fe400078ec0ff */
[----:B------:R-:W-:Y:S02]  /*1e10*/  @!P4 LEA.HI.X R17, R140, R161, R141, 0x7, P0 ;  /* 0x000000a18c11c211 */ /* 0x000fe400000f3c8d */
[----:B------:R-:W-:Y:S02]  /*1e20*/  ISETP.GE.AND P0, PT, R18, R11, PT ;  /* 0x0000000b1200720c */ /* 0x000fe40003f06270 */
[----:B------:R-:W-:-:S02]  /*1e30*/  LEA.HI.X R165, R14, UR7, R165, 0x1, P1 ;  /* 0x000000070ea57c11 */ /* 0x000fc400088f0ca5 */
[C---:B------:R-:W-:Y:S02]  /*1e40*/  SHF.L.U64.HI R2, R6.reuse, 0x5, R7 ;  /* 0x0000000506027819 */ /* 0x040fe40000010207 */
[----:B---3--:R-:W-:Y:S02]  /*1e50*/  @!P6 MOV R12, R162 ;  /* 0x000000a2000ce202 */ /* 0x008fe40000000f00 */
[----:B------:R-:W-:Y:S02]  /*1e60*/  @!P6 MOV R13, R161 ;  /* 0x000000a1000de202 */ /* 0x000fe40000000f00 */
[----:B------:R-:W-:Y:S02]  /*1e70*/  LOP3.LUT R157, R157, 0x20, R112, 0xf8, !PT ;  /* 0x000000209d9d7812 */ /* 0x000fe400078ef870 */
[----:B------:R-:W-:Y:S01]  /*1e80*/  LOP3.LUT R8, R113, 0x8, R166, 0x78, !PT ;  /* 0x0000000871087812 */ /* 0x000fe200078e78a6 */
[----:B------:R-:W-:Y:S01]  /*1e90*/  @!P6 LDGSTS.E.BYPASS.LTC128B.128 [R117+0x3000], desc[UR16][R12.64] ;  /* 0x030000000c75efae */ /* 0x000fe2000b981a10 */
[----:B------:R-:W-:Y:S01]  /*1ea0*/  @!P0 IMAD.WIDE.U32 R14, R6, 0xc0, R164 ;  /* 0x000000c0060e8825 */ /* 0x000fe200078e00a4 */
[----:B------:R-:W-:-:S02]  /*1eb0*/  LOP3.LUT R158, R10, 0x3e00, RZ, 0xc0, !PT ;  /* 0x00003e000a9e7812 */ /* 0x000fc400078ec0ff */
[----:B------:R-:W-:Y:S01]  /*1ec0*/  @!P6 LDGSTS.E.BYPASS.LTC128B.128 [R117+0x5000], desc[UR16][R12.64+0x40] ;  /* 0x050000400c75efae */ /* 0x000fe2000b981a10 */
[----:B------:R-:W-:Y:S01]  /*1ed0*/  IADD3 R157, PT, PT, R8, R157, RZ ;  /* 0x0000009d089d7210 */ /* 0x000fe20007ffe0ff */
[----:B------:R-:W-:Y:S01]  /*1ee0*/  @!P0 IMAD R9, R7, 0xc0, RZ ;  /* 0x000000c007098824 */ /* 0x000fe200078e02ff */
[----:B------:R-:W-:Y:S01]  /*1ef0*/  @!P0 MOV R8, R14 ;  /* 0x0000000e00088202 */ /* 0x000fe20000000f00 */
[----:B------:R2:W-:Y:S01]  /*1f00*/  @!P6 LDGSTS.E.BYPASS.LTC128B.128 [R117+0x7000], desc[UR16][R12.64+0x80] ;  /* 0x070000800c75efae */ /* 0x0005e2000b981a10 */
[----:B------:R-:W-:Y:S01]  /*1f10*/  LOP3.LUT R112, R112, 0x120, RZ, 0xc0, !PT ;  /* 0x0000012070707812 */ /* 0x000fe200078ec0ff */
[----:B------:R-:W-:Y:S01]  /*1f20*/  @!P0 IMAD.IADD R9, R15, 0x1, R9 ;  /* 0x000000010f098824 */ /* 0x000fe200078e0209 */
[----:B------:R-:W-:Y:S01]  /*1f30*/  LEA R157, R157, UR5, 0x1 ;  /* 0x000000059d9d7c11 */ /* 0x000fe2000f8e08ff */
[----:B------:R-:W-:Y:S01]  /*1f40*/  @!P5 LDGSTS.E.BYPASS.LTC128B.128 [R117+0x3800], desc[UR16][R20.64] ;  /* 0x038000001475dfae */ /* 0x000fe2000b981a10 */
[----:B------:R-:W-:-:S03]  /*1f50*/  LOP3.LUT R116, R116, 0x7, RZ, 0xc0, !PT ;  /* 0x0000000774747812 */ /* 0x000fc600078ec0ff */
[----:B------:R-:W-:Y:S04]  /*1f60*/  @!P5 LDGSTS.E.BYPASS.LTC128B.128 [R117+0x5800], desc[UR16][R20.64+0x40] ;  /* 0x058000401475dfae */ /* 0x000fe8000b981a10 */
[----:B------:R-:W-:Y:S04]  /*1f70*/  @!P5 LDGSTS.E.BYPASS.LTC128B.128 [R117+0x7800], desc[UR16][R20.64+0x80] ;  /* 0x078000801475dfae */ /* 0x000fe8000b981a10 */
[----:B------:R-:W-:Y:S04]  /*1f80*/  @!P4 LDGSTS.E.BYPASS.LTC128B.128 [R117+0x4000], desc[UR16][R16.64] ;  /* 0x040000001075cfae */ /* 0x000fe8000b981a10 */
[----:B------:R-:W-:Y:S04]  /*1f90*/  @!P4 LDGSTS.E.BYPASS.LTC128B.128 [R117+0x6000], desc[UR16][R16.64+0x40] ;  /* 0x060000401075cfae */ /* 0x000fe8000b981a10 */
[----:B------:R-:W-:Y:S01]  /*1fa0*/  @!P4 LDGSTS.E.BYPASS.LTC128B.128 [R117+0x8000], desc[UR16][R16.64+0x80] ;  /* 0x080000801075cfae */ /* 0x000fe2000b981a10 */
[----:B--2---:R-:W-:-:S03]  /*1fb0*/  SHF.L.U32 R13, R6, 0x5, RZ ;  /* 0x00000005060d7819 */ /* 0x004fc600000006ff */
[----:B------:R-:W-:Y:S01]  /*1fc0*/  @!P3 LDGSTS.E.BYPASS.LTC128B.128 [R117+0x4800], desc[UR16][R24.64] ;  /* 0x048000001875bfae */ /* 0x000fe2000b981a10 */
[----:B------:R-:W-:-:S03]  /*1fd0*/  @!P2 LEA R12, P1, R13, R164, 0x1 ;  /* 0x000000a40d0ca211 */ /* 0x000fc600078208ff */
[----:B------:R-:W-:Y:S01]  /*1fe0*/  @!P3 LDGSTS.E.BYPASS.LTC128B.128 [R117+0x6800], desc[UR16][R24.64+0x40] ;  /* 0x068000401875bfae */ /* 0x000fe2000b981a10 */
[----:B------:R-:W-:-:S03]  /*1ff0*/  @!P2 LEA.HI.X R13, R13, R165, R2, 0x1, P1 ;  /* 0x000000a50d0da211 */ /* 0x000fc600008f0c02 */
[----:B------:R-:W-:Y:S01]  /*2000*/  @!P3 LDGSTS.E.BYPASS.LTC128B.128 [R117+0x8800], desc[UR16][R24.64+0x80] ;  /* 0x088000801875bfae */ /* 0x000fe2000b981a10 */
[----:B------:R-:W-:Y:S02]  /*2010*/  ISETP.GE.AND P3, PT, R4, R11, PT ;  /* 0x0000000b0400720c */ /* 0x000fe40003f66270 */
[----:B------:R-:W-:Y:S01]  /*2020*/  SHF.R.U32.HI R2, RZ, 0x1, R166 ;  /* 0x00000001ff027819 */ /* 0x000fe200000116a6 */
[----:B------:R-:W0:Y:S01]  /*2030*/  LDGDEPBAR ;  /* 0x00000000000079af */ /* 0x000e220000000000 */
[----:B------:R-:W-:Y:S02]  /*2040*/  MOV R4, 0x20 ;  /* 0x0000002000047802 */ /* 0x000fe40000000f00 */
[----:B------:R-:W-:-:S04]  /*2050*/  LOP3.LUT R113, R113, 0x8, R2, 0x78, !PT ;  /* 0x0000000871717812 */ /* 0x000fc800078e7802 */
[----:B------:R-:W-:-:S03]  /*2060*/  IADD3 R158, PT, PT, R113, R112, R158 ;  /* 0x00000070719e7210 */ /* 0x000fc60007ffe09e */
[----:B------:R-:W-:Y:S02]  /*2070*/  @!P3 LEA R14, P1, R6, R164, 0x7 ;  /* 0x000000a4060eb211 */ /* 0x000fe400078238ff */
[----:B------:R-:W-:Y:S02]  /*2080*/  LEA R158, R158, UR5, 0x1 ;  /* 0x000000059e9e7c11 */ /* 0x000fe4000f8e08ff */
        /* <DEDUP_REMOVED lines=43> */
[----:B------:R-:W4:Y:S01]  /*2340*/  LDSM.16.M88.4 R84, [R157+0x3400] ;  /* 0x003400009d54783b */ /* 0x000f220000000200 */
[-C--:B------:R-:W-:Y:S02]  /*2350*/  IADD3 R156, PT, PT, R158, R4.reuse, RZ ;  /* 0x000000049e9c7210 */ /* 0x080fe40007ffe0ff */
[----:B------:R-:W-:Y:S01]  /*2360*/  IADD3 R118, PT, PT, R157, R4, RZ ;  /* 0x000000049d767210 */ /* 0x000fe20007ffe0ff */
[----:B------:R-:W5:Y:S04]  /*2370*/  LDSM.16.M88.4 R28, [R157+0x3000] ;  /* 0x003000009d1c783b */ /* 0x000f680000000200 */
[----:B------:R-:W1:Y:S04]  /*2380*/  LDSM.16.M88.4 R76, [R157+0x3800] ;  /* 0x003800009d4c783b */ /* 0x000e680000000200 */
[----:B------:R-:W1:Y:S04]  /*2390*/  LDSM.16.M88.4 R68, [R157+0x3c00] ;  /* 0x003c00009d44783b */ /* 0x000e680000000200 */
[----:B------:R-:W1:Y:S04]  /*23a0*/  LDSM.16.M88.4 R60, [R157+0x4000] ;  /* 0x004000009d3c783b */ /* 0x000e680000000200 */
[----:B------:R-:W1:Y:S04]  /*23b0*/  LDSM.16.M88.4 R52, [R157+0x4400] ;  /* 0x004400009d34783b */ /* 0x000e680000000200 */
[----:B------:R-:W1:Y:S04]  /*23c0*/  LDSM.16.M88.4 R44, [R157+0x4800] ;  /* 0x004800009d2c783b */ /* 0x000e680000000200 */
[----:B--2---:R-:W2:Y:S04]  /*23d0*/  LDSM.16.M88.4 R12, [R157+0x4c00] ;  /* 0x004c00009d0c783b */ /* 0x004ea80000000200 */
[----:B---3--:R-:W-:Y:S04]  /*23e0*/  LDSM.16.M88.4 R8, [R156] ;  /* 0x000000009c08783b */ /* 0x008fe80000000200 */
[----:B------:R-:W3:Y:S04]  /*23f0*/  LDSM.16.M88.4 R92, [R118+0x3400] ;  /* 0x00340000765c783b */ /* 0x000ee80000000200 */
[----:B------:R-:W3:Y:S01]  /*2400*/  LDSM.16.M88.4 R24, [R118+0x3000] ;  /* 0x003000007618783b */ /* 0x000ee20000000200 */
[C---:B----4-:R-:W-:Y:S03]  /*2410*/  HMMA.16816.F32 R88, R36.reuse, R84, RZ ;  /* 0x000000542458723c */ /* 0x050fe600000018ff */
[----:B------:R-:W4:Y:S04]  /*2420*/  LDSM.16.M88.4 R20, [R118+0x3800] ;  /* 0x003800007614783b */ /* 0x000f280000000200 */
[----:B------:R-:W-:Y:S01]  /*2430*/  LDSM.16.M88.4 R32, [R118+0x3c00] ;  /* 0x003c00007620783b */ /* 0x000fe20000000200 */
[C---:B------:R-:W-:Y:S03]  /*2440*/  HMMA.16816.F32 R84, R36.reuse, R86, RZ ;  /* 0x000000562454723c */ /* 0x040fe600000018ff */
[----:B------:R-:W-:Y:S04]  /*2450*/  LDSM.16.M88.4 R104, [R158+0x1000] ;  /* 0x001000009e68783b */ /* 0x000fe80000000200 */
[----:B------:R-:W-:Y:S01]  /*2460*/  LDSM.16.M88.4 R100, [R157+0x5400] ;  /* 0x005400009d64783b */ /* 0x000fe20000000200 */
[C---:B-----5:R-:W-:Y:S03]  /*2470*/  HMMA.16816.F32 R16, R36.reuse, R28, RZ ;  /* 0x0000001c2410723c */ /* 0x060fe600000018ff */
[----:B------:R-:W-:Y:S04]  /*2480*/  LDSM.16.M88.4 R108, [R118+0x5000] ;  /* 0x00500000766c783b */ /* 0x000fe80000000200 */
[----:B------:R-:W-:Y:S01]  /*2490*/  LDSM.16.M88.4 R96, [R157+0x5800] ;  /* 0x005800009d60783b */ /* 0x000fe20000000200 */
[C---:B-1----:R-:W-:Y:S03]  /*24a0*/  HMMA.16816.F32 R80, R36.reuse, R76, RZ ;  /* 0x0000004c2450723c */ /* 0x042fe600000018ff */
[----:B------:R-:W0:Y:S05]  /*24b0*/  LDGDEPBAR ;  /* 0x00000000000079af */ /* 0x000e2a0000000000 */
        /* <DEDUP_REMOVED lines=31> */
[C---:B---3--:R-:W-:Y:S08]  /*26b0*/  HMMA.16816.F32 R56, R8.reuse, R24, R56 ;  /* 0x000000180838723c */ /* 0x048ff00000001838 */
[C---:B------:R-:W-:Y:S01]  /*26c0*/  HMMA.16816.F32 R52, R8.reuse, R26, R52 ;  /* 0x0000001a0834723c */ /* 0x040fe20000001834 */
[----:B------:R-:W-:Y:S07]  /*26d0*/  LDSM.16.M88.4 R24, [R158+0x2000] ;  /* 0x002000009e18783b */ /* 0x000fee0000000200 */
[C---:B----4-:R-:W-:Y:S08]  /*26e0*/  HMMA.16816.F32 R48, R8.reuse, R20, R48 ;  /* 0x000000140830723c */ /* 0x050ff00000001830 */
        /* <DEDUP_REMOVED lines=136> */
[----:B------:R5:W1:Y:S01]  /*2f70*/  MUFU.TANH R110, R69 ;  /* 0x00000045006e7308 */ /* 0x000a620000002400 */
[C---:B---3--:R-:W-:Y:S07]  /*2f80*/  HMMA.16816.F32 R48, R24.reuse, R8, R48 ;  /* 0x000000081830723c */ /* 0x048fee0000001830 */
[----:B------:R-:W3:Y:S01]  /*2f90*/  MUFU.TANH R90, R90 ;  /* 0x0000005a005a7308 */ /* 0x000ee20000002400 */
[----:B------:R-:W-:Y:S01]  /*2fa0*/  HMMA.16816.F32 R44, R24, R10, R44 ;  /* 0x0000000a182c723c */ /* 0x000fe2000000182c */
[----:B------:R-:W-:Y:S02]  /*2fb0*/  LDSM.16.M88.4 R8, [R118+0x8c00] ;  /* 0x008c00007608783b */ /* 0x000fe40000000200 */
[----:B------:R-:W-:Y:S01]  /*2fc0*/  FMUL.FTZ R84, R84, UR4 ;  /* 0x0000000454547c20 */ /* 0x000fe20008410000 */
[----:B------:R-:W-:Y:S01]  /*2fd0*/  FMUL.FTZ R85, R85, UR4 ;  /* 0x0000000455557c20 */ /* 0x000fe20008410000 */
[----:B------:R-:W-:Y:S01]  /*2fe0*/  FMUL.FTZ R86, R86, UR4 ;  /* 0x0000000456567c20 */ /* 0x000fe20008410000 */
[----:B------:R-:W-:Y:S01]  /*2ff0*/  FMUL.FTZ R87, R87, UR4 ;  /* 0x0000000457577c20 */ /* 0x000fe20008410000 */
[----:B------:R-:W1:Y:S01]  /*3000*/  MUFU.TANH R91, R91 ;  /* 0x0000005b005b7308 */ /* 0x000e620000002400 */
[----:B-----5:R-:W5:Y:S01]  /*3010*/  LDSM.16.M88.4 R68, [R118+0x8800] ;  /* 0x008800007644783b */ /* 0x020f620000000200 */
[----:B------:R-:W-:Y:S01]  /*3020*/  HMMA.16816.F32 R40, R32, R64, R40 ;  /* 0x000000402028723c */ /* 0x000fe20000001828 */
[----:B------:R-:W-:-:S05]  /*3030*/  DEPBAR.LE SB0, 0x0 ;  /* 0x000080000000791a */ /* 0x000fca0000000000 */
[----:B------:R-:W1:Y:S02]  /*3040*/  MUFU.TANH R109, R109 ;  /* 0x0000006d006d7308 */ /* 0x000e640000002400 */
[----:B------:R-:W-:Y:S06]  /*3050*/  HMMA.16816.F32 R36, R32, R66, R36 ;  /* 0x000000422024723c */ /* 0x000fec0000001824 */
        /* <DEDUP_REMOVED lines=13> */
[C---:B-----5:R-:W-:Y:S03]  /*3130*/  HMMA.16816.F32 R48, R12.reuse, R68, R48 ;  /* 0x000000440c30723c */ /* 0x060fe60000001830 */
        /* <DEDUP_REMOVED lines=76> */
.L_x_2272:
        /* <DEDUP_REMOVED lines=59> */
.L_x_2273:
        /* <DEDUP_REMOVED lines=25> */
.L_x_2271:
[----:B------:R-:W-:Y:S01]  /*3b40*/  IMAD.SHL.U32 R2, R166, 0x2, RZ ;  /* 0x00000002a6027824 */ /* 0x000fe200078e00ff */
[----:B------:R-:W3:Y:S04]  /*3b50*/  LDCU UR10, c[0x0][0x45c] ;  /* 0x00008b80ff0a77ac */ /* 0x000ee80008000800 */
[----:B------:R-:W-:-:S05]  /*3b60*/  LOP3.LUT R2, R2, 0x6, RZ, 0xc0, !PT ;  /* 0x0000000602027812 */ /* 0x000fca00078ec0ff */
[----:B------:R-:W-:-:S04]  /*3b70*/  IMAD R2, R121, 0x80, R2 ;  /* 0x0000008079027824 */ /* 0x000fc800078e0202 */
[C---:B--2---:R-:W-:Y:S02]  /*3b80*/  VIADD R8, R2.reuse, 0x1 ;  /* 0x0000000102087836 */ /* 0x044fe40000000000 */
[C---:B------:R-:W-:Y:S02]  /*3b90*/  VIADD R0, R2.reuse, 0x8 ;  /* 0x0000000802007836 */ /* 0x040fe40000000000 */
        /* <DEDUP_REMOVED lines=26> */
[C---:B------:R-:W-:Y:S01]  /*3d40*/  VIADD R8, R2.reuse, 0x19 ;  /* 0x0000001902087836 */ /* 0x040fe20000000000 */
[----:B------:R-:W-:Y:S01]  /*3d50*/  FSEL R89, R89, -INF , !P0 ;  /* 0xff80000059597808 */ /* 0x000fe20004000000 */
[----:B------:R-:W-:Y:S01]  /*3d60*/  VIADD R16, R2, 0x61 ;  /* 0x0000006102107836 */ /* 0x000fe20000000000 */
[----:B------:R-:W-:Y:S01]  /*3d70*/  FSEL R88, R88, -INF , !P5 ;  /* 0xff80000058587808 */ /* 0x000fe20006800000 */
[----:B------:R-:W-:Y:S01]  /*3d80*/  VIADD R28, R2, 0x71 ;  /* 0x00000071021c7836 */ /* 0x000fe20000000000 */
[----:B------:R-:W-:-:S02]  /*3d90*/  ISETP.GE.AND P0, PT, R9, R143, PT ;  /* 0x0000008f0900720c */ /* 0x000fc40003f06270 */
[-C--:B------:R-:W-:Y:S01]  /*3da0*/  ISETP.GE.AND P5, PT, R9, R142.reuse, PT ;  /* 0x0000008e0900720c */ /* 0x080fe20003fa6270 */
[----:B------:R-:W-:Y:S01]  /*3db0*/  VIADD R9, R2, 0x20 ;  /* 0x0000002002097836 */ /* 0x000fe20000000000 */
[----:B------:R-:W-:Y:S01]  /*3dc0*/  FSEL R13, R119, -INF , !P4 ;  /* 0xff800000770d7808 */ /* 0x000fe20006000000 */
[----:B------:R-:W-:Y:S01]  /*3dd0*/  IMAD.IADD R119, R113, 0x1, R112 ;  /* 0x0000000171777824 */ /* 0x000fe200078e0270 */
[----:B------:R-:W-:Y:S02]  /*3de0*/  FSEL R108, R108, -INF , !P2 ;  /* 0xff8000006c6c7808 */ /* 0x000fe40005000000 */
[C---:B------:R-:W-:Y:S02]  /*3df0*/  ISETP.GE.AND P4, PT, R8.reuse, R143, PT ;  /* 0x0000008f0800720c */ /* 0x040fe40003f86270 */
[----:B------:R-:W-:Y:S01]  /*3e00*/  ISETP.GE.AND P2, PT, R8, R142, PT ;  /* 0x0000008e0800720c */ /* 0x000fe20003f46270 */
[----:B------:R-:W-:Y:S01]  /*3e10*/  VIADD R8, R2, 0x21 ;  /* 0x0000002102087836 */ /* 0x000fe20000000000 */
[----:B-1----:R-:W-:-:S02]  /*3e20*/  FSEL R91, R91, -INF , !P6 ;  /* 0xff8000005b5b7808 */ /* 0x002fc40007000000 */
[----:B------:R-:W-:Y:S02]  /*3e30*/  FSEL R90, R90, -INF , !P1 ;  /* 0xff8000005a5a7808 */ /* 0x000fe40004800000 */
[CC--:B------:R-:W-:Y:S02]  /*3e40*/  ISETP.GE.AND P6, PT, R9.reuse, R143.reuse, PT ;  /* 0x0000008f0900720c */ /* 0x0c0fe40003fc6270 */
[----:B------:R-:W-:Y:S01]  /*3e50*/  ISETP.GE.AND P1, PT, R9, R142, PT ;  /* 0x0000008e0900720c */ /* 0x000fe20003f26270 */
[----:B------:R-:W-:Y:S01]  /*3e60*/  VIADD R9, R2, 0x28 ;  /* 0x0000002802097836 */ /* 0x000fe20000000000 */
[----:B------:R-:W-:Y:S02]  /*3e70*/  FSEL R15, R109, -INF , !P3 ;  /* 0xff8000006d0f7808 */ /* 0x000fe40005800000 */
[----:B------:R-:W-:Y:S02]  /*3e80*/  ISETP.GE.AND P3, PT, R8, R143, PT ;  /* 0x0000008f0800720c */ /* 0x000fe40003f66270 */
[----:B------:R-:W-:-:S02]  /*3e90*/  FSEL R84, R84, -INF , !P0 ;  /* 0xff80000054547808 */ /* 0x000fc40004000000 */
[-C--:B------:R-:W-:Y:S02]  /*3ea0*/  ISETP.GE.AND P0, PT, R8, R142.reuse, PT ;  /* 0x0000008e0800720c */ /* 0x080fe40003f06270 */
[----:B------:R-:W-:Y:S02]  /*3eb0*/  FSEL R11, R86, -INF , !P5 ;  /* 0xff800000560b7808 */ /* 0x000fe40006800000 */
        /* <DEDUP_REMOVED lines=23> */
[----:B------:R-:W-:Y:S01]  /*4030*/  ISETP.GE.AND P0, PT, R10, R142, PT ;  /* 0x0000008e0a00720c */ /* 0x000fe20003f06270 */
[----:B------:R-:W-:Y:S01]  /*4040*/  VIADD R10, R2, 0x48 ;  /* 0x00000048020a7836 */ /* 0x000fe20000000000 */
[----:B------:R-:W-:Y:S02]  /*4050*/  FSEL R150, R76, -INF , !P5 ;  /* 0xff8000004c967808 */ /* 0x000fe40006800000 */
[----:B------:R-:W-:-:S02]  /*4060*/  FSEL R138, R138, -INF , !P3 ;  /* 0xff8000008a8a7808 */ /* 0x000fc40005800000 */
[----:B------:R-:W-:Y:S01]  /*4070*/  ISETP.GE.AND P5, PT, R12, R142, PT ;  /* 0x0000008e0c00720c */ /* 0x000fe20003fa6270 */
[----:B------:R-:W-:Y:S01]  /*4080*/  VIADD R12, R2, 0x39 ;  /* 0x00000039020c7836 */ /* 0x000fe20000000000 */
[-C--:B------:R-:W-:Y:S02]  /*4090*/  ISETP.GE.AND P3, PT, R10, R143.reuse, PT ;  /* 0x0000008f0a00720c */ /* 0x080fe40003f66270 */
        /* <DEDUP_REMOVED lines=8> */
[CC--:B------:R-:W-:Y:S02]  /*4120*/  ISETP.GE.AND P6, PT, R12.reuse, R143.reuse, PT ;  /* 0x0000008f0c00720c */ /* 0x0c0fe40003fc6270 */
[----:B------:R-:W-:Y:S01]  /*4130*/  ISETP.GE.AND P1, PT, R12, R142, PT ;  /* 0x0000008e0c00720c */ /* 0x000fe20003f26270 */
[----:B------:R-:W-:Y:S01]  /*4140*/  VIADD R12, R2, 0x41 ;  /* 0x00000041020c7836 */ /* 0x000fe20000000000 */
[----:B------:R-:W-:-:S02]  /*4150*/  ISETP.GE.AND P3, PT, R20, R143, PT ;  /* 0x0000008f1400720c */ /* 0x000fc40003f66270 */
[----:B------:R-:W-:Y:S02]  /*4160*/  FMNMX3.FTZ R23, R100, R114, R0, !PT ;  /* 0x0000007264177276 */ /* 0x000fe40007810000 */
[----:B------:R-:W-:Y:S02]  /*4170*/  FSEL R126, R126, -INF , !P3 ;  /* 0xff8000007e7e7808 */ /* 0x000fe40005800000 */
[----:B------:R-:W-:Y:S02]  /*4180*/  FSEL R62, R99, -INF , !P4 ;  /* 0xff800000633e7808 */ /* 0x000fe40006000000 */
[-C--:B------:R-:W-:Y:S02]  /*4190*/  ISETP.GE.AND P3, PT, R18, R143.reuse, PT ;  /* 0x0000008f1200720c */ /* 0x080fe40003f66270 */
[----:B------:R-:W-:Y:S02]  /*41a0*/  ISETP.GE.AND P4, PT, R12, R143, PT ;  /* 0x0000008f0c00720c */ /* 0x000fe40003f86270 */
[----:B------:R-:W-:-:S02]  /*41b0*/  FMNMX3.FTZ R23, R23, R88, R108, !PT ;  /* 0x0000005817177276 */ /* 0x000fc4000781006c */
[----:B------:R-:W-:Y:S02]  /*41c0*/  FSEL R58, R58, -INF , !P3 ;  /* 0xff8000003a3a7808 */ /* 0x000fe40005800000 */
[----:B------:R-:W-:Y:S02]  /*41d0*/  FSEL R136, R136, -INF , !P4 ;  /* 0xff80000088887808 */ /* 0x000fe40006000000 */
[-C--:B------:R-:W-:Y:S02]  /*41e0*/  ISETP.GE.AND P3, PT, R14, R143.reuse, PT ;  /* 0x0000008f0e00720c */ /* 0x080fe40003f66270 */
[----:B------:R-:W-:Y:S02]  /*41f0*/  FMNMX3.FTZ R23, R23, R90, R84, !PT ;  /* 0x0000005a17177276 */ /* 0x000fe40007810054 */
[----:B------:R-:W-:Y:S02]  /*4200*/  ISETP.GE.AND P4, PT, R25, R143, PT ;  /* 0x0000008f1900720c */ /* 0x000fe40003f86270 */
[----:B------:R-:W-:-:S02]  /*4210*/  FSEL R26, R26, -INF , !P3 ;  /* 0xff8000001a1a7808 */ /* 0x000fc40005800000 */
[----:B------:R-:W-:Y:S02]  /*4220*/  FMNMX3.FTZ R23, R23, R8, R32, !PT ;  /* 0x0000000817177276 */ /* 0x000fe40007810020 */
[----:B------:R-:W-:Y:S02]  /*4230*/  FSEL R132, R132, -INF , !P4 ;  /* 0xff80000084847808 */ /* 0x000fe40006000000 */
        /* <DEDUP_REMOVED lines=9> */
[----:B------:R-:W-:Y:S01]  /*42d0*/  ISETP.GE.AND P6, PT, R12, R142, PT ;  /* 0x0000008e0c00720c */ /* 0x000fe20003fc6270 */
[----:B------:R-:W-:Y:S01]  /*42e0*/  VIADD R12, R2, 0x69 ;  /* 0x00000069020c7836 */ /* 0x000fe20000000000 */
[----:B------:R-:W-:-:S02]  /*42f0*/  FSEL R124, R124, -INF , !P4 ;  /* 0xff8000007c7c7808 */ /* 0x000fc40006000000 */
[----:B------:R-:W-:Y:S02]  /*4300*/  ISETP.GE.AND P4, PT, R16, R143, PT ;  /* 0x0000008f1000720c */ /* 0x000fe40003f86270 */
[----:B------:R-:W-:Y:S02]  /*4310*/  FMNMX3.FTZ R23, R23, R144, R62, !PT ;  /* 0x0000009017177276 */ /* 0x000fe4000781003e */
[----:B------:R-:W-:Y:S02]  /*4320*/  FMNMX3.FTZ R30, R30, R13, R91, !PT ;  /* 0x0000000d1e1e7276 */ /* 0x000fe4000781005b */
[----:B------:R-:W-:Y:S01]  /*4330*/  ISETP.GE.AND P5, PT, R10, R142, PT ;  /* 0x0000008e0a00720c */ /* 0x000fe20003fa6270 */
[----:B------:R-:W-:Y:S01]  /*4340*/  VIADD R10, R2, 0x70 ;  /* 0x00000070020a7836 */ /* 0x000fe20000000000 */
[----:B------:R-:W-:Y:S02]  /*4350*/  FSEL R56, R56, -INF , !P4 ;  /* 0xff80000038387808 */ /* 0x000fe40006000000 */
[----:B------:R-:W-:-:S02]  /*4360*/  FMNMX3.FTZ R23, R23, R60, R138, !PT ;  /* 0x0000003c17177276 */ /* 0x000fc4000781008a */
[----:B------:R-:W-:Y:S02]  /*4370*/  ISETP.GE.AND P4, PT, R12, R143, PT ;  /* 0x0000008f0c00720c */ /* 0x000fe40003f86270 */
[----:B------:R-:W-:Y:S02]  /*4380*/  FMNMX3.FTZ R30, R30, R15, R11, !PT ;  /* 0x0000000f1e1e7276 */ /* 0x000fe4000781000b */
[----:B------:R-:W-:Y:S02]  /*4390*/  FMNMX3.FTZ R23, R23, R136, R134, !PT ;  /* 0x0000008817177276 */ /* 0x000fe40007810086 */
[----:B------:R-:W-:Y:S02]  /*43a0*/  FSEL R24, R24, -INF , !P4 ;  /* 0xff80000018187808 */ /* 0x000fe40006000000 */
[----:B------:R-:W-:Y:S02]  /*43b0*/  FMNMX3.FTZ R30, R30, R9, R33, !PT ;  /* 0x000000091e1e7276 */ /* 0x000fe40007810021 */
[----:B------:R-:W-:-:S02]  /*43c0*/  ISETP.GE.AND P4, PT, R10, R143, PT ;  /* 0x0000008f0a00720c */ /* 0x000fc40003f86270 */
[----:B------:R-:W-:Y:S02]  /*43d0*/  FSEL R139, R139, -INF , !P1 ;  /* 0xff8000008b8b7808 */ /* 0x000fe40004800000 */
[----:B------:R-:W-:Y:S02]  /*43e0*/  ISETP.GE.AND P1, PT, R20, R142, PT ;  /* 0x0000008e1400720c */ /* 0x000fe40003f26270 */
[----:B------:R-:W-:Y:S01]  /*43f0*/  FMNMX3.FTZ R29, R23, R132, R130, !PT ;  /* 0x00000084171d7276 */ /* 0x000fe20007810082 */
[----:B------:R-:W-:Y:S01]  /*4400*/  VIADD R23, R2, 0x78 ;  /* 0x0000007802177836 */ /* 0x000fe20000000000 */
[----:B------:R-:W-:Y:S01]  /*4410*/  FMNMX3.FTZ R20, R30, R155, R163, !PT ;  /* 0x0000009b1e147276 */ /* 0x000fe200078100a3 */
[----:B------:R-:W-:Y:S01]  /*4420*/  VIADD R2, R2, 0x79 ;  /* 0x0000007902027836 */ /* 0x000fe20000000000 */
[----:B------:R-:W-:Y:S02]  /*4430*/  FSEL R52, R52, -INF , !P4 ;  /* 0xff80000034347808 */ /* 0x000fe40006000000 */
[----:B------:R-:W-:-:S02]  /*4440*/  ISETP.GE.AND P4, PT, R28, R143, PT ;  /* 0x0000008f1c00720c */ /* 0x000fc40003f86270 */
[----:B------:R-:W-:Y:S02]  /*4450*/  FSEL R147, R147, -INF , !P2 ;  /* 0xff80000093937808 */ /* 0x000fe40005000000 */
[----:B------:R-:W-:Y:S02]  /*4460*/  FMNMX3.FTZ R20, R20, R123, R153, !PT ;  /* 0x0000007b14147276 */ /* 0x000fe40007810099 */
[----:B------:R-:W-:Y:S02]  /*4470*/  FSEL R50, R50, -INF , !P4 ;  /* 0xff80000032327808 */ /* 0x000fe40006000000 */
[-C--:B------:R-:W-:Y:S02]  /*4480*/  ISETP.GE.AND P4, PT, R23, R143.reuse, PT ;  /* 0x0000008f1700720c */ /* 0x080fe40003f86270 */
[----:B------:R-:W-:Y:S02]  /*4490*/  ISETP.GE.AND P3, PT, R2, R143, PT ;  /* 0x0000008f0200720c */ /* 0x000fe40003f66270 */
[----:B------:R-:W-:-:S02]  /*44a0*/  FMNMX3.FTZ R29, R29, R128, R126, !PT ;  /* 0x000000801d1d7276 */ /* 0x000fc4000781007e */
[----:B------:R-:W-:Y:S02]  /*44b0*/  FSEL R145, R145, -INF , !P0 ;  /* 0xff80000091917808 */ /* 0x000fe40004000000 */
[----:B------:R-:W-:Y:S02]  /*44c0*/  FMNMX3.FTZ R20, R20, R63, R147, !PT ;  /* 0x0000003f14147276 */ /* 0x000fe40007810093 */
        /* <DEDUP_REMOVED lines=8> */
[----:B------:R-:W-:Y:S02]  /*4550*/  ISETP.GE.AND P2, PT, R21, R142, PT ;  /* 0x0000008e1500720c */ /* 0x000fe40003f46270 */
[----:B------:R-:W-:-:S02]  /*4560*/  FMNMX3.FTZ R29, R29, R56, R26, !PT ;  /* 0x000000381d1d7276 */ /* 0x000fc4000781001a */
[----:B------:R-:W-:Y:S02]  /*4570*/  FSEL R149, R149, -INF , !P4 ;  /* 0xff80000095957808 */ /* 0x000fe40006000000 */
[----:B------:R-:W-:Y:S02]  /*4580*/  FSEL R135, R135, -INF , !P3 ;  /* 0xff80000087877808 */ /* 0x000fe40005800000 */
[----:B------:R-:W-:Y:S02]  /*4590*/  FMNMX3.FTZ R20, R20, R151, R137, !PT ;  /* 0x0000009714147276 */ /* 0x000fe40007810089 */
[----:B------:R-:W-:Y:S02]  /*45a0*/  FSEL R133, R133, -INF , !P2 ;  /* 0xff80000085857808 */ /* 0x000fe40005000000 */
[----:B------:R-:W-:Y:S02]  /*45b0*/  ISETP.GE.AND P2, PT, R10, R142, PT ;  /* 0x0000008e0a00720c */ /* 0x000fe40003f46270 */
[----:B------:R-:W-:-:S02]  /*45c0*/  FMNMX3.FTZ R29, R29, R24, R52, !PT ;  /* 0x000000181d1d7276 */ /* 0x000fc40007810034 */
[-C--:B------:R-:W-:Y:S02]  /*45d0*/  ISETP.GE.AND P0, PT, R19, R142.reuse, PT ;  /* 0x0000008e1300720c */ /* 0x080fe40003f06270 */
[----:B------:R-:W-:Y:S02]  /*45e0*/  ISETP.GE.AND P6, PT, R18, R142, PT ;  /* 0x0000008e1200720c */ /* 0x000fe40003fc6270 */
[----:B------:R-:W-:Y:S02]  /*45f0*/  FSEL R131, R131, -INF , !P1 ;  /* 0xff80000083837808 */ /* 0x000fe40004800000 */
[----:B------:R-:W-:Y:S02]  /*4600*/  FMNMX3.FTZ R10, R20, R149, R135, !PT ;  /* 0x00000095140a7276 */ /* 0x000fe40007810087 */
[----:B------:R-:W-:Y:S02]  /*4610*/  FMNMX3.FTZ R29, R29, R50, R48, !PT ;  /* 0x000000321d1d7276 */ /* 0x000fe40007810030 */
[----:B------:R-:W-:-:S02]  /*4620*/  ISETP.GE.AND P5, PT, R16, R142, PT ;  /* 0x0000008e1000720c */ /* 0x000fc40003fa6270 */
[-C--:B------:R-:W-:Y:S02]  /*4630*/  ISETP.GE.AND P4, PT, R14, R142.reuse, PT ;  /* 0x0000008e0e00720c */ /* 0x080fe40003f86270 */
[----:B------:R-:W-:Y:S02]  /*4640*/  FSEL R127, R127, -INF , !P0 ;  /* 0xff8000007f7f7808 */ /* 0x000fe40004000000 */
[----:B------:R-:W-:Y:S02]  /*4650*/  FSEL R61, R61, -INF , !P6 ;  /* 0xff8000003d3d7808 */ /* 0x000fe40007000000 */
[----:B------:R-:W-:Y:S02]  /*4660*/  FMNMX3.FTZ R10, R10, R133, R131, !PT ;  /* 0x000000850a0a7276 */ /* 0x000fe40007810083 */
[----:B------:R-:W-:Y:S02]  /*4670*/  FMNMX.FTZ R22, R46, R29, !PT ;  /* 0x0000001d2e167209 */ /* 0x000fe40007810000 */
[----:B------:R-:W-:-:S02]  /*4680*/  ISETP.GE.AND P3, PT, R12, R142, PT ;  /* 0x0000008e0c00720c */ /* 0x000fc40003f66270 */
[----:B------:R-:W-:Y:S01]  /*4690*/  FSEL R59, R59, -INF , !P5 ;  /* 0xff8000003b3b7808 */ /* 0x000fe20006800000 */
[----:B------:R-:W1:Y:S01]  /*46a0*/  SHFL.BFLY PT, R21, R22, 0x2, 0x1f ;  /* 0x0c401f0016157f89 */ /* 0x000e6200000e0000 */
[----:B------:R-:W-:Y:S02]  /*46b0*/  FSEL R27, R27, -INF , !P4 ;  /* 0xff8000001b1b7808 */ /* 0x000fe40006000000 */
[----:B------:R-:W-:Y:S02]  /*46c0*/  FMNMX3.FTZ R10, R10, R127, R61, !PT ;  /* 0x0000007f0a0a7276 */ /* 0x000fe4000781003d */
[-C--:B------:R-:W-:Y:S02]  /*46d0*/  ISETP.GE.AND P1, PT, R28, R142.reuse, PT ;  /* 0x0000008e1c00720c */ /* 0x080fe40003f26270 */
[----:B------:R-:W-:Y:S02]  /*46e0*/  ISETP.GE.AND P0, PT, R23, R142, PT ;  /* 0x0000008e1700720c */ /* 0x000fe40003f06270 */
[----:B------:R-:W-:-:S02]  /*46f0*/  FSEL R55, R55, -INF , !P3 ;  /* 0xff80000037377808 */ /* 0x000fc40005800000 */
[----:B------:R-:W-:Y:S02]  /*4700*/  FSEL R53, R53, -INF , !P2 ;  /* 0xff80000035357808 */ /* 0x000fe40005000000 */
[----:B------:R-:W-:Y:S02]  /*4710*/  FMNMX3.FTZ R10, R10, R59, R27, !PT ;  /* 0x0000003b0a0a7276 */ /* 0x000fe4000781001b */
[----:B------:R-:W-:Y:S02]  /*4720*/  ISETP.GE.AND P4, PT, R2, R142, PT ;  /* 0x0000008e0200720c */ /* 0x000fe40003f86270 */
[----:B------:R-:W-:Y:S02]  /*4730*/  FSEL R51, R51, -INF , !P1 ;  /* 0xff80000033337808 */ /* 0x000fe40004800000 */
[----:B------:R-:W-:Y:S02]  /*4740*/  FSEL R49, R49, -INF , !P0 ;  /* 0xff80000031317808 */ /* 0x000fe40004000000 */
[----:B------:R-:W-:-:S02]  /*4750*/  FMNMX3.FTZ R10, R10, R55, R53, !PT ;  /* 0x000000370a0a7276 */ /* 0x000fc40007810035 */
[----:B------:R-:W-:Y:S02]  /*4760*/  FSEL R47, R47, -INF , !P4 ;  /* 0xff8000002f2f7808 */ /* 0x000fe40006000000 */
[----:B------:R-:W-:Y:S02]  /*4770*/  FMNMX3.FTZ R10, R10, R51, R49, !PT ;  /* 0x000000330a0a7276 */ /* 0x000fe40007810031 */
[----:B-1----:R-:W-:Y:S02]  /*4780*/  FMNMX.FTZ R21, R22, R21, !PT ;  /* 0x0000001516157209 */ /* 0x002fe40007810000 */
[----:B------:R-:W-:Y:S02]  /*4790*/  FMNMX.FTZ R23, R47, R10, !PT ;  /* 0x0000000a2f177209 */ /* 0x000fe40007810000 */
[----:B------:R-:W-:Y:S01]  /*47a0*/  LEA R119, R119, UR5, 0x1 ;  /* 0x0000000577777c11 */ /* 0x000fe2000f8e08ff */
[----:B------:R-:W1:Y:S04]  /*47b0*/  SHFL.BFLY PT, R2, R21, 0x1, 0x1f ;  /* 0x0c201f0015027f89 */ /* 0x000e6800000e0000 */
[----:B------:R-:W2:Y:S01]  /*47c0*/  SHFL.BFLY PT, R10, R23, 0x2, 0x1f ;  /* 0x0c401f00170a7f89 */ /* 0x000ea200000e0000 */
[----:B------:R-:W-:-:S03]  /*47d0*/  IMAD.IADD R116, R4, 0x1, R119 ;  /* 0x0000000104747824 */ /* 0x000fc600078e0277 */
[----:B------:R-:W-:Y:S04]  /*47e0*/  LDSM.16.MT88.4 R92, [R119+0xb000] ;  /* 0x00b00000775c783b */ /* 0x000fe80000004200 */
[----:B------:R-:W-:Y:S04]  /*47f0*/  LDSM.16.MT88.4 R76, [R119+0xd000] ;  /* 0x00d00000774c783b */ /* 0x000fe80000004200 */
[----:B------:R-:W-:Y:S04]  /*4800*/  LDSM.16.MT88.4 R28, [R116+0x9400] ;  /* 0x00940000741c783b */ /* 0x000fe80000004200 */
[----:B------:R-:W-:Y:S01]  /*4810*/  LDSM.16.MT88.4 R64, [R119+0x9400] ;  /* 0x009400007740783b */ /* 0x000fe20000004200 */
[----:B-1----:R-:W-:-:S02]  /*4820*/  FMNMX.FTZ R2, R21, R2, !PT ;  /* 0x0000000215027209 */ /* 0x002fc40007810000 */
[----:B--2---:R-:W-:-:S03]  /*4830*/  FMNMX.FTZ R10, R23, R10, !PT ;  /* 0x0000000a170a7209 */ /* 0x004fc60007810000 */
[C---:B---3--:R-:W-:Y:S01]  /*4840*/  FMUL.FTZ R45, R2.reuse, UR10 ;  /* 0x0000000a022d7c20 */ /* 0x048fe20008410000 */
        /* <DEDUP_REMOVED lines=17> */
[----:B------:R-:W-:Y:S01]  /*4960*/  LDSM.16.MT88.4 R84, [R116+0xb000] ;  /* 0x00b000007454783b */ /* 0x000fe20000004200 */
[----:B------:R-:W-:Y:S01]  /*4970*/  MUFU.EX2 R125, R125 ;  /* 0x0000007d007d7308 */ /* 0x000fe20000000800 */
[--C-:B------:R-:W-:Y:S01]  /*4980*/  FFMA.FTZ R126, R126, UR10, -R45.reuse ;  /* 0x0000000a7e7e7c23 */ /* 0x100fe2000801082d */
[--C-:B------:R-:W-:Y:S01]  /*4990*/  FFMA.FTZ R58, R58, UR10, -R45.reuse ;  /* 0x0000000a3a3a7c23 */ /* 0x100fe2000801082d */
[----:B------:R-:W-:Y:S01]  /*49a0*/  FFMA.FTZ R46, R46, UR10, -R45 ;  /* 0x0000000a2e2e7c23 */ /* 0x000fe2000801082d */
[----:B-1----:R-:W-:-:S04]  /*49b0*/  FMNMX.FTZ R0, R10, R19, !PT ;  /* 0x000000130a007209 */ /* 0x002fc80007810000 */
[----:B------:R-:W1:Y:S01]  /*49c0*/  MUFU.EX2 R120, R120 ;  /* 0x0000007800787308 */ /* 0x000e620000000800 */
[C---:B------:R-:W-:Y:S01]  /*49d0*/  FSETP.NEU.FTZ.AND P0, PT, R0.reuse, -INF , PT ;  /* 0xff8000000000780b */ /* 0x040fe20003f1d000 */
[----:B------:R-:W-:-:S05]  /*49e0*/  FMUL.FTZ R42, R0, UR10 ;  /* 0x0000000a002a7c20 */ /* 0x000fca0008410000 */
[----:B------:R-:W-:Y:S01]  /*49f0*/  FSEL R42, R42, RZ, P0 ;  /* 0x000000ff2a2a7208 */ /* 0x000fe20000000000 */
[----:B------:R-:W2:Y:S01]  /*4a00*/  MUFU.EX2 R44, R44 ;  /* 0x0000002c002c7308 */ /* 0x000ea20000000800 */
[----:B------:R-:W-:-:S03]  /*4a10*/  ISETP.GT.AND P0, PT, R121, R160, PT ;  /* 0x000000a07900720c */ /* 0x000fc60003f04270 */
        /* <DEDUP_REMOVED lines=10> */
[----:B-1----:R-:W-:Y:S01]  /*4ac0*/  F2FP.F16.F32.PACK_AB R68, R120, R125 ;  /* 0x0000007d7844723e */ /* 0x002fe200000000ff */
[----:B------:R-:W1:Y:S01]  /*4ad0*/  LDSM.16.MT88.4 R100, [R116+0x9000] ;  /* 0x009000007464783b */ /* 0x000e620000004200 */
[--C-:B------:R-:W-:Y:S01]  /*4ae0*/  FFMA.FTZ R33, R33, UR10, -R42.reuse ;  /* 0x0000000a21217c23 */ /* 0x100fe2000801082a */
[----:B--2---:R-:W-:Y:S01]  /*4af0*/  F2FP.F16.F32.PACK_AB R70, R44, R25 ;  /* 0x000000192c46723e */ /* 0x004fe200000000ff */
[----:B------:R-:W2:Y:S01]  /*4b00*/  MUFU.EX2 R122, R122 ;  /* 0x0000007a007a7308 */ /* 0x000ea20000000800 */
[----:B------:R-:W-:Y:S01]  /*4b10*/  LDSM.16.MT88.4 R16, [R116+0xb400] ;  /* 0x00b400007410783b */ /* 0x000fe20000004200 */
[--C-:B------:R-:W-:Y:S01]  /*4b20*/  FFMA.FTZ R4, R123, UR10, -R42.reuse ;  /* 0x0000000a7b047c23 */ /* 0x100fe2000801082a */
[----:B------:R-:W-:Y:S01]  /*4b30*/  FFMA.FTZ R123, R146, UR10, -R45 ;  /* 0x0000000a927b7c23 */ /* 0x000fe2000801082d */
[--C-:B------:R-:W-:Y:S01]  /*4b40*/  FFMA.FTZ R145, R145, UR10, -R42.reuse ;  /* 0x0000000a91917c23 */ /* 0x100fe2000801082a */
[--C-:B------:R-:W-:Y:S01]  /*4b50*/  FFMA.FTZ R137, R137, UR10, -R42.reuse ;  /* 0x0000000a89897c23 */ /* 0x100fe2000801082a */
[--C-:B------:R-:W-:Y:S01]  /*4b60*/  FFMA.FTZ R133, R133, UR10, -R42.reuse ;  /* 0x0000000a85857c23 */ /* 0x100fe2000801082a */
[--C-:B------:R-:W-:Y:S01]  /*4b70*/  FFMA.FTZ R127, R127, UR10, -R42.reuse ;  /* 0x0000000a7f7f7c23 */ /* 0x100fe2000801082a */
[----:B------:R-:W-:Y:S01]  /*4b80*/  MUFU.EX2 R57, R57 ;  /* 0x0000003900397308 */ /* 0x000fe20000000800 */
[--C-:B------:R-:W-:Y:S01]  /*4b90*/  FFMA.FTZ R61, R61, UR10, -R42.reuse ;  /* 0x0000000a3d3d7c23 */ /* 0x100fe2000801082a */
[----:B------:R-:W-:-:S06]  /*4ba0*/  FFMA.FTZ R47, R47, UR10, -R42 ;  /* 0x0000000a2f2f7c23 */ /* 0x000fcc000801082a */
[----:B------:R-:W3:Y:S01]  /*4bb0*/  MUFU.EX2 R54, R54 ;  /* 0x0000003600367308 */ /* 0x000ee20000000800 */
[----:B--2---:R-:W-:-:S07]  /*4bc0*/  F2FP.F16.F32.PACK_AB R69, R122, R129 ;  /* 0x000000817a45723e */ /* 0x004fce00000000ff */
[----:B------:R-:W-:Y:S08]  /*4bd0*/  MUFU.EX2 R43, R43 ;  /* 0x0000002b002b7308 */ /* 0x000ff00000000800 */
[----:B------:R-:W2:Y:S01]  /*4be0*/  MUFU.EX2 R40, R40 ;  /* 0x0000002800287308 */ /* 0x000ea20000000800 */
[----:B---3--:R-:W-:-:S07]  /*4bf0*/  F2FP.F16.F32.PACK_AB R71, R54, R57 ;  /* 0x000000393647723e */ /* 0x008fce00000000ff */
        /* <DEDUP_REMOVED lines=8> */
[----:B---3--:R-:W-:Y:S01]  /*4c80*/  F2FP.F16.F32.PACK_AB R10, R34, R37 ;  /* 0x00000025220a723e */ /* 0x008fe200000000ff */
[C---:B------:R-:W-:Y:S06]  /*4c90*/  HMMA.16816.F32 R76, R68.reuse, R78, RZ ;  /* 0x0000004e444c723c */ /* 0x040fec00000018ff */
[----:B------:R-:W-:Y:S02]  /*4ca0*/  MUFU.EX2 R39, R39 ;  /* 0x0000002700277308 */ /* 0x000fe40000000800 */
[C---:B-1----:R-:W-:Y:S06]  /*4cb0*/  HMMA.16816.F32 R104, R68.reuse, R100, RZ ;  /* 0x000000644468723c */ /* 0x042fec00000018ff */
[----:B------:R-:W1:Y:S01]  /*4cc0*/  MUFU.EX2 R36, R36 ;  /* 0x0000002400247308 */ /* 0x000e620000000800 */
[----:B--2---:R-:W-:Y:S01]  /*4cd0*/  F2FP.F16.F32.PACK_AB R9, R38, R41 ;  /* 0x000000292609723e */ /* 0x004fe200000000ff */
[C---:B------:R-:W-:Y:S06]  /*4ce0*/  HMMA.16816.F32 R112, R68.reuse, R108, RZ ;  /* 0x0000006c4470723c */ /* 0x040fec00000018ff */
[----:B------:R-:W-:Y:S02]  /*4cf0*/  MUFU.EX2 R35, R35 ;  /* 0x0000002300237308 */ /* 0x000fe40000000800 */
[C---:B------:R-:W-:Y:S06]  /*4d00*/  HMMA.16816.F32 R100, R68.reuse, R102, RZ ;  /* 0x000000664464723c */ /* 0x040fec00000018ff */
[----:B------:R-:W2:Y:S01]  /*4d10*/  MUFU.EX2 R32, R32 ;  /* 0x0000002000207308 */ /* 0x000ea20000000800 */
[----:B-1----:R-:W-:Y:S01]  /*4d20*/  F2FP.F16.F32.PACK_AB R11, R36, R39 ;  /* 0x00000027240b723e */ /* 0x002fe200000000ff */
[----:B------:R-:W-:Y:S06]  /*4d30*/  HMMA.16816.F32 R88, R68, R84, RZ ;  /* 0x000000544458723c */ /* 0x000fec00000018ff */
[----:B------:R-:W-:Y:S02]  /*4d40*/  MUFU.EX2 R33, R33 ;  /* 0x0000002100217308 */ /* 0x000fe40000000800 */
[C---:B------:R-:W-:Y:S06]  /*4d50*/  HMMA.16816.F32 R96, R8.reuse, R12, R96 ;  /* 0x0000000c0860723c */ /* 0x040fec0000001860 */
[----:B------:R-:W-:Y:S02]  /*4d60*/  MUFU.EX2 R4, R4 ;  /* 0x0000000400047308 */ /* 0x000fe40000000800 */
[----:B------:R-:W-:Y:S01]  /*4d70*/  HMMA.16816.F32 R92, R8, R14, R92 ;  /* 0x0000000e085c723c */ /* 0x000fe2000000185c */
[----:B------:R-:W1:Y:S05]  /*4d80*/  LDSM.16.MT88.4 R12, [R119+0xd400] ;  /* 0x00d40000770c783b */ /* 0x000e6a0000004200 */
        /* <DEDUP_REMOVED lines=26> */
[--C-:B------:R-:W-:Y:S01]  /*4f30*/  FFMA.FTZ R64, R63, UR10, -R42.reuse ;  /* 0x0000000a3f407c23 */ /* 0x100fe2000801082a */
[--C-:B------:R-:W-:Y:S01]  /*4f40*/  FFMA.FTZ R63, R147, UR10, -R42.reuse ;  /* 0x0000000a933f7c23 */ /* 0x100fe2000801082a */
[--C-:B------:R-:W-:Y:S01]  /*4f50*/  FFMA.FTZ R60, R139, UR10, -R42.reuse ;  /* 0x0000000a8b3c7c23 */ /* 0x100fe2000801082a */
[----:B------:R-:W4:Y:S01]  /*4f60*/  MUFU.EX2 R31, R31 ;  /* 0x0000001f001f7308 */ /* 0x000f220000000800 */
[--C-:B------:R-:W-:Y:S01]  /*4f70*/  FFMA.FTZ R147, R138, UR10, -R45.reuse ;  /* 0x0000000a8a937c23 */ /* 0x100fe2000801082d */
[C---:B------:R-:W-:Y:S01]  /*4f80*/  HMMA.16816.F32 R108, R8.reuse, R66, R108 ;  /* 0x00000042086c723c */ /* 0x040fe2000000186c */
[--C-:B------:R-:W-:Y:S01]  /*4f90*/  FFMA.FTZ R66, R144, UR10, -R45.reuse ;  /* 0x0000000a90427c23 */ /* 0x100fe2000801082d */
[--C-:B------:R-:W-:Y:S01]  /*4fa0*/  FFMA.FTZ R67, R153, UR10, -R42.reuse ;  /* 0x0000000a99437c23 */ /* 0x100fe2000801082a */
[--C-:B------:R-:W-:Y:S01]  /*4fb0*/  FFMA.FTZ R139, R134, UR10, -R45.reuse ;  /* 0x0000000a868b7c23 */ /* 0x100fe2000801082d */
[--C-:B------:R-:W-:Y:S01]  /*4fc0*/  FFMA.FTZ R138, R136, UR10, -R45.reuse ;  /* 0x0000000a888a7c23 */ /* 0x100fe2000801082d */
[--C-:B------:R-:W-:Y:S01]  /*4fd0*/  FFMA.FTZ R134, R132, UR10, -R45.reuse ;  /* 0x0000000a84867c23 */ /* 0x100fe2000801082d */
[----:B------:R-:W5:Y:S01]  /*4fe0*/  MUFU.EX2 R30, R30 ;  /* 0x0000001e001e7308 */ /* 0x000f620000000800 */
[--C-:B------:R-:W-:Y:S01]  /*4ff0*/  FFMA.FTZ R136, R151, UR10, -R42.reuse ;  /* 0x0000000a97887c23 */ /* 0x100fe2000801082a */
[C---:B------:R-:W-:Y:S01]  /*5000*/  HMMA.16816.F32 R88, R8.reuse, R16, R88 ;  /* 0x000000100858723c */ /* 0x040fe20000001858 */
[--C-:B------:R-:W-:Y:S01]  /*5010*/  FFMA.FTZ R132, R149, UR10, -R42.reuse ;  /* 0x0000000a95847c23 */ /* 0x100fe2000801082a */
[--C-:B------:R-:W-:Y:S01]  /*5020*/  FFMA.FTZ R151, R128, UR10, -R45.reuse ;  /* 0x0000000a80977c23 */ /* 0x100fe2000801082d */
[--C-:B------:R-:W-:Y:S01]  /*5030*/  FFMA.FTZ R149, R124, UR10, -R45.reuse ;  /* 0x0000000a7c957c23 */ /* 0x100fe2000801082d */
[--C-:B------:R-:W-:Y:S01]  /*5040*/  FFMA.FTZ R128, R135, UR10, -R42.reuse ;  /* 0x0000000a87807c23 */ /* 0x100fe2000801082a */
[----:B------:R-:W-:Y:S01]  /*5050*/  FFMA.FTZ R124, R131, UR10, -R42 ;  /* 0x0000000a837c7c23 */ /* 0x000fe2000801082a */
[----:B------:R-:W1:Y:S01]  /*5060*/  MUFU.EX2 R66, R66 ;  /* 0x0000004200427308 */ /* 0x000e620000000800 */
[----:B------:R-:W-:Y:S01]  /*5070*/  FADD.FTZ R144, R125, R120 ;  /* 0x000000787d907221 */ /* 0x000fe20000010000 */
[C---:B------:R-:W-:Y:S01]  /*5080*/  HMMA.16816.F32 R84, R8.reuse, R18, R84 ;  /* 0x000000120854723c */ /* 0x040fe20000001854 */
[----:B------:R-:W1:Y:S01]  /*5090*/  LDSM.16.MT88.4 R16, [R116+0x9800] ;  /* 0x009800007410783b */ /* 0x000e620000004200 */
[----:B------:R-:W-:Y:S01]  /*50a0*/  FADD.FTZ R120, R129, R122 ;  /* 0x0000007a81787221 */ /* 0x000fe20000010000 */
[--C-:B------:R-:W-:Y:S01]  /*50b0*/  FFMA.FTZ R129, R56, UR10, -R45.reuse ;  /* 0x0000000a38817c23 */ /* 0x100fe2000801082d */
[--C-:B------:R-:W-:Y:S01]  /*50c0*/  FFMA.FTZ R122, R59, UR10, -R42.reuse ;  /* 0x0000000a3b7a7c23 */ /* 0x100fe2000801082a */
[--C-:B------:R-:W-:Y:S01]  /*50d0*/  FFMA.FTZ R56, R26, UR10, -R45.reuse ;  /* 0x0000000a1a387c23 */ /* 0x100fe2000801082d */
[----:B------:R-:W-:Y:S01]  /*50e0*/  MUFU.EX2 R65, R65 ;  /* 0x0000004100417308 */ /* 0x000fe20000000800 */
[----:B------:R-:W-:Y:S01]  /*50f0*/  FFMA.FTZ R125, R24, UR10, -R45 ;  /* 0x0000000a187d7c23 */ /* 0x000fe2000801082d */
[----:B---3--:R-:W-:Y:S01]  /*5100*/  HMMA.16816.F32 R72, R8, R20, R72 ;  /* 0x000000140848723c */ /* 0x008fe20000001848 */
[----:B------:R-:W-:Y:S01]  /*5110*/  FFMA.FTZ R59, R27, UR10, -R42 ;  /* 0x0000000a1b3b7c23 */ /* 0x000fe2000801082a */
[----:B------:R-:W-:-:S04]  /*5120*/  FADD.FTZ R57, R57, R120 ;  /* 0x0000007839397221 */ /* 0x000fc80000010000 */
[----:B------:R-:W3:Y:S01]  /*5130*/  MUFU.EX2 R62, R62 ;  /* 0x0000003e003e7308 */ /* 0x000ee20000000800 */
[----:B------:R-:W-:Y:S01]  /*5140*/  FADD.FTZ R54, R54, R57 ;  /* 0x0000003936367221 */ /* 0x000fe20000010000 */
[----:B------:R-:W-:Y:S01]  /*5150*/  HMMA.16816.F32 R68, R8, R22, R68 ;  /* 0x000000160844723c */ /* 0x000fe20000001844 */
[----:B--2---:R-:W-:Y:S01]  /*5160*/  F2FP.F16.F32.PACK_AB R8, R32, R35 ;  /* 0x000000232008723e */ /* 0x004fe200000000ff */
[----:B------:R-:W2:Y:S01]  /*5170*/  LDSM.16.MT88.4 R20, [R116+0xb800] ;  /* 0x00b800007414783b */ /* 0x000ea20000004200 */
[----:B----4-:R-:W-:Y:S02]  /*5180*/  F2FP.F16.F32.PACK_AB R10, R28, R31 ;  /* 0x0000001f1c0a723e */ /* 0x010fe400000000ff */
[----:B-----5:R-:W-:Y:S01]  /*5190*/  F2FP.F16.F32.PACK_AB R9, R30, R33 ;  /* 0x000000211e09723e */ /* 0x020fe200000000ff */
[----:B------:R-:W-:Y:S01]  /*51a0*/  MUFU.EX2 R67, R67 ;  /* 0x0000004300437308 */ /* 0x000fe20000000800 */
[----:B------:R-:W-:-:S07]  /*51b0*/  F2FP.F16.F32.PACK_AB R11, R4, R29 ;  /* 0x0000001d040b723e */ /* 0x000fce00000000ff */
[C---:B-1----:R-:W-:Y:S01]  /*51c0*/  HMMA.16816.F32 R112, R8.reuse, R12, R112 ;  /* 0x0000000c0870723c */ /* 0x042fe20000001870 */
[----:B------:R-:W1:Y:S07]  /*51d0*/  MUFU.EX2 R64, R64 ;  /* 0x0000004000407308 */ /* 0x000e6e0000000800 */
        /* <DEDUP_REMOVED lines=8> */
[C---:B--2---:R-:W-:Y:S02]  /*5260*/  HMMA.16816.F32 R88, R8.reuse, R20, R88 ;  /* 0x000000140858723c */ /* 0x044fe40000001858 */
[----:B------:R-:W2:Y:S06]  /*5270*/  MUFU.EX2 R138, R138 ;  /* 0x0000008a008a7308 */ /* 0x000eac0000000800 */
[C---:B------:R-:W-:Y:S01]  /*5280*/  HMMA.16816.F32 R84, R8.reuse, R22, R84 ;  /* 0x000000160854723c */ /* 0x040fe20000001854 */
[----:B------:R-:W-:Y:S01]  /*5290*/  LDSM.16.MT88.4 R20, [R116+0x9c00] ;  /* 0x009c00007414783b */ /* 0x000fe20000004200 */
[----:B------:R-:W-:Y:S06]  /*52a0*/  MUFU.EX2 R139, R139 ;  /* 0x0000008b008b7308 */ /* 0x000fec0000000800 */
[C---:B----4-:R-:W-:Y:S02]  /*52b0*/  HMMA.16816.F32 R96, R8.reuse, R12, R96 ;  /* 0x0000000c0860723c */ /* 0x050fe40000001860 */
[----:B------:R-:W4:Y:S06]  /*52c0*/  MUFU.EX2 R134, R134 ;  /* 0x0000008600867308 */ /* 0x000f2c0000000800 */
[C---:B------:R-:W-:Y:S01]  /*52d0*/  HMMA.16816.F32 R92, R8.reuse, R14, R92 ;  /* 0x0000000e085c723c */ /* 0x040fe2000000185c */
[----:B------:R-:W1:Y:S01]  /*52e0*/  LDSM.16.MT88.4 R12, [R119+0xd800] ;  /* 0x00d80000770c783b */ /* 0x000e620000004200 */
[----:B------:R-:W4:Y:S06]  /*52f0*/  MUFU.EX2 R136, R136 ;  /* 0x0000008800887308 */ /* 0x000f2c0000000800 */
[C---:B---3--:R-:W-:Y:S02]  /*5300*/  HMMA.16816.F32 R72, R8.reuse, R16, R72 ;  /* 0x000000100848723c */ /* 0x048fe40000001848 */
[----:B------:R-:W3:Y:S06]  /*5310*/  MUFU.EX2 R132, R132 ;  /* 0x0000008400847308 */ /* 0x000eec0000000800 */
[C---:B------:R-:W-:Y:S01]  /*5320*/  HMMA.16816.F32 R68, R8.reuse, R18, R68 ;  /* 0x000000120844723c */ /* 0x040fe20000001844 */
[----:B------:R-:W2:Y:S01]  /*5330*/  LDSM.16.MT88.4 R16, [R116+0xbc00] ;  /* 0x00bc00007410783b */ /* 0x000ea20000004200 */
[----:B------:R-:W3:Y:S08]  /*5340*/  MUFU.EX2 R151, R151 ;  /* 0x0000009700977308 */ /* 0x000ef00000000800 */
[----:B------:R-:W3:Y:S08]  /*5350*/  MUFU.EX2 R149, R149 ;  /* 0x0000009500957308 */ /* 0x000ef00000000800 */
[----:B------:R-:W3:Y:S01]  /*5360*/  MUFU.EX2 R128, R128 ;  /* 0x0000008000807308 */ /* 0x000ee20000000800 */
[C---:B-1----:R-:W-:Y:S07]  /*5370*/  HMMA.16816.F32 R80, R8.reuse, R12, R80 ;  /* 0x0000000c0850723c */ /* 0x042fee0000001850 */
[----:B------:R-:W1:Y:S01]  /*5380*/  MUFU.EX2 R124, R124 ;  /* 0x0000007c007c7308 */ /* 0x000e620000000800 */
[----:B------:R-:W-:Y:S01]  /*5390*/  HMMA.16816.F32 R76, R8, R14, R76 ;  /* 0x0000000e084c723c */ /* 0x000fe2000000184c */
[----:B------:R-:W4:Y:S01]  /*53a0*/  LDSM.16.MT88.4 R12, [R119+0x9c00] ;  /* 0x009c0000770c783b */ /* 0x000f220000004200 */
[----:B------:R-:W-:-:S05]  /*53b0*/  F2FP.F16.F32.PACK_AB R8, R66, R123 ;  /* 0x0000007b4208723e */ /* 0x000fca00000000ff */
[----:B------:R-:W-:Y:S01]  /*53c0*/  MUFU.EX2 R58, R58 ;  /* 0x0000003a003a7308 */ /* 0x000fe20000000800 */
[----:B------:R-:W-:Y:S02]  /*53d0*/  F2FP.F16.F32.PACK_AB R10, R62, R65 ;  /* 0x000000413e0a723e */ /* 0x000fe400000000ff */
[----:B------:R-:W-:Y:S02]  /*53e0*/  F2FP.F16.F32.PACK_AB R9, R64, R67 ;  /* 0x000000434009723e */ /* 0x000fe400000000ff */
[----:B-----5:R-:W-:-:S03]  /*53f0*/  F2FP.F16.F32.PACK_AB R11, R60, R63 ;  /* 0x0000003f3c0b723e */ /* 0x020fc600000000ff */
[----:B------:R-:W5:Y:S04]  /*5400*/  MUFU.EX2 R129, R129 ;  /* 0x0000008100817308 */ /* 0x000f680000000800 */
        /* <DEDUP_REMOVED lines=9> */
[----:B------:R-:W2:Y:S04]  /*54a0*/  MUFU.EX2 R122, R122 ;  /* 0x0000007a007a7308 */ /* 0x000ea80000000800 */
[C---:B----4-:R-:W-:Y:S04]  /*54b0*/  HMMA.16816.F32 R112, R8.reuse, R12, R112 ;  /* 0x0000000c0870723c */ /* 0x050fe80000001870 */
[----:B------:R-:W-:Y:S04]  /*54c0*/  MUFU.EX2 R59, R59 ;  /* 0x0000003b003b7308 */ /* 0x000fe80000000800 */
[C---:B------:R-:W-:Y:S01]  /*54d0*/  HMMA.16816.F32 R108, R8.reuse, R14, R108 ;  /* 0x0000000e086c723c */ /* 0x040fe2000000186c */
[----:B------:R-:W4:Y:S03]  /*54e0*/  LDSM.16.MT88.4 R12, [R119+0xbc00] ;  /* 0x00bc0000770c783b */ /* 0x000f260000004200 */
[----:B------:R-:W-:Y:S04]  /*54f0*/  MUFU.EX2 R46, R46 ;  /* 0x0000002e002e7308 */ /* 0x000fe80000000800 */
[C---:B---3--:R-:W-:Y:S04]  /*5500*/  HMMA.16816.F32 R72, R8.reuse, R20, R72 ;  /* 0x000000140848723c */ /* 0x048fe80000001848 */
[----:B------:R-:W-:Y:S04]  /*5510*/  MUFU.EX2 R47, R47 ;  /* 0x0000002f002f7308 */ /* 0x000fe80000000800 */
[C---:B------:R-:W-:Y:S01]  /*5520*/  HMMA.16816.F32 R68, R8.reuse, R22, R68 ;  /* 0x000000160844723c */ /* 0x040fe20000001844 */
[----:B------:R-:W-:Y:S07]  /*5530*/  LDSM.16.MT88.4 R20, [R116+0xc000] ;  /* 0x00c000007414783b */ /* 0x000fee0000004200 */
[C---:B----4-:R-:W-:Y:S08]  /*5540*/  HMMA.16816.F32 R96, R8.reuse, R12, R96 ;  /* 0x0000000c0860723c */ /* 0x050ff00000001860 */
[C---:B------:R-:W-:Y:S01]  /*5550*/  HMMA.16816.F32 R92, R8.reuse, R14, R92 ;  /* 0x0000000e085c723c */ /* 0x040fe2000000185c */
[----:B------:R-:W3:Y:S07]  /*5560*/  LDSM.16.MT88.4 R12, [R119+0xdc00] ;  /* 0x00dc0000770c783b */ /* 0x000eee0000004200 */
        /* <DEDUP_REMOVED lines=13> */
[C---:B---3--:R-:W-:Y:S08]  /*5640*/  HMMA.16816.F32 R112, R8.reuse, R12, R112 ;  /* 0x0000000c0870723c */ /* 0x048ff00000001870 */
[C---:B------:R-:W-:Y:S01]  /*5650*/  HMMA.16816.F32 R108, R8.reuse, R14, R108 ;  /* 0x0000000e086c723c */ /* 0x040fe2000000186c */
[----:B------:R-:W3:Y:S07]  /*5660*/  LDSM.16.MT88.4 R12, [R119+0xc000] ;  /* 0x00c00000770c783b */ /* 0x000eee0000004200 */
[C---:B----4-:R-:W-:Y:S08]  /*5670*/  HMMA.16816.F32 R80, R8.reuse, R16, R80 ;  /* 0x000000100850723c */ /* 0x050ff00000001850 */
[C---:B------:R-:W-:Y:S01]  /*5680*/  HMMA.16816.F32 R76, R8.reuse, R18, R76 ;  /* 0x00000012084c723c */ /* 0x040fe2000000184c */
[----:B------:R-:W-:Y:S07]  /*5690*/  LDSM.16.MT88.4 R16, [R116+0xa400] ;  /* 0x00a400007410783b */ /* 0x000fee0000004200 */
[C---:B---3--:R-:W-:Y:S08]  /*56a0*/  HMMA.16816.F32 R96, R8.reuse, R12, R96 ;  /* 0x0000000c0860723c */ /* 0x048ff00000001860 */
        /* <DEDUP_REMOVED lines=12> */
[C---:B------:R-:W-:Y:S08]  /*5770*/  HMMA.16816.F32 R104, R8.reuse, R16, R104 ;  /* 0x000000100868723c */ /* 0x040ff00000001868 */
[C---:B------:R-:W-:Y:S01]  /*5780*/  HMMA.16816.F32 R100, R8.reuse, R18, R100 ;  /* 0x000000120864723c */ /* 0x040fe20000001864 */
[----:B------:R-:W4:Y:S07]  /*5790*/  LDSM.16.MT88.4 R16, [R119+0xe400] ;  /* 0x00e400007710783b */ /* 0x000f2e0000004200 */
[C---:B---3--:R-:W-:Y:S08]  /*57a0*/  HMMA.16816.F32 R96, R8.reuse, R12, R96 ;  /* 0x0000000c0860723c */ /* 0x048ff00000001860 */
[C---:B------:R-:W-:Y:S01]  /*57b0*/  HMMA.16816.F32 R92, R8.reuse, R14, R92 ;  /* 0x0000000e085c723c */ /* 0x040fe2000000185c */
[----:B------:R-:W3:Y:S07]  /*57c0*/  LDSM.16.MT88.4 R12, [R116+0xe400] ;  /* 0x00e40000740c783b */ /* 0x000eee0000004200 */
[C---:B-1----:R-:W-:Y:S08]  /*57d0*/  HMMA.16816.F32 R88, R8.reuse, R20, R88 ;  /* 0x000000140858723c */ /* 0x042ff00000001858 */
[C---:B------:R-:W-:Y:S01]  /*57e0*/  HMMA.16816.F32 R84, R8.reuse, R22, R84 ;  /* 0x000000160854723c */ /* 0x040fe20000001854 */
[----:B------:R-:W1:Y:S07]  /*57f0*/  LDSM.16.MT88.4 R20, [R119+0xc800] ;  /* 0x00c800007714783b */ /* 0x000e6e0000004200 */
[C---:B----4-:R-:W-:Y:S08]  /*5800*/  HMMA.16816.F32 R80, R8.reuse, R16, R80 ;  /* 0x000000100850723c */ /* 0x050ff00000001850 */
[C---:B------:R-:W-:Y:S01]  /*5810*/  HMMA.16816.F32 R76, R8.reuse, R18, R76 ;  /* 0x00000012084c723c */ /* 0x040fe2000000184c */
[----:B------:R-:W-:Y:S07]  /*5820*/  LDSM.16.MT88.4 R16, [R116+0xc800] ;  /* 0x00c800007410783b */ /* 0x000fee0000004200 */
[C---:B---3--:R-:W-:Y:S08]  /*5830*/  HMMA.16816.F32 R72, R8.reuse, R12, R72 ;  /* 0x0000000c0848723c */ /* 0x048ff00000001848 */
[----:B------:R-:W-:Y:S01]  /*5840*/  HMMA.16816.F32 R68, R8, R14, R68 ;  /* 0x0000000e0844723c */ /* 0x000fe20000001844 */
[----:B------:R-:W3:Y:S01]  /*5850*/  LDSM.16.MT88.4 R12, [R119+0xa800] ;  /* 0x00a80000770c783b */ /* 0x000ee20000004200 */
[----:B------:R-:W-:Y:S01]  /*5860*/  FFMA.FTZ R10, R55, UR10, -R42 ;  /* 0x0000000a370a7c23 */ /* 0x000fe2000801082a */
[----:B------:R-:W-:Y:S01]  /*5870*/  FADD.FTZ R9, R25, R144 ;  /* 0x0000009019097221 */ /* 0x000fe20000010000 */
[----:B------:R-:W-:Y:S01]  /*5880*/  FFMA.FTZ R55, R52, UR10, -R45 ;  /* 0x0000000a34377c23 */ /* 0x000fe2000801082d */
[----:B------:R-:W4:Y:S01]  /*5890*/  LDSM.16.MT88.4 R24, [R116+0xa800] ;  /* 0x00a800007418783b */ /* 0x000f220000004200 */
[----:B------:R1:W1:Y:S01]  /*58a0*/  MUFU.EX2 R120, R10 ;  /* 0x0000000a00787308 */ /* 0x0002620000000800 */
[----:B------:R-:W-:Y:S01]  /*58b0*/  FADD.FTZ R8, R44, R9 ;  /* 0x000000092c087221 */ /* 0x000fe20000010000 */
[--C-:B------:R-:W-:Y:S01]  /*58c0*/  FFMA.FTZ R52, R50, UR10, -R45.reuse ;  /* 0x0000000a32347c23 */ /* 0x100fe2000801082d */
[----:B------:R-:W-:Y:S01]  /*58d0*/  FFMA.FTZ R50, R48, UR10, -R45 ;  /* 0x0000000a30327c23 */ /* 0x000fe2000801082d */
[----:B------:R-:W-:Y:S01]  /*58e0*/  FFMA.FTZ R45, R51, UR10, -R42 ;  /* 0x0000000a332d7c23 */ /* 0x000fe2000801082a */
[----:B------:R-:W-:Y:S01]  /*58f0*/  FADD.FTZ R51, R43, R8 ;  /* 0x000000082b337221 */ /* 0x000fe20000010000 */
[----:B-----5:R-:W-:Y:S01]  /*5900*/  F2FP.F16.F32.PACK_AB R8, R129, R58 ;  /* 0x0000003a8108723e */ /* 0x020fe200000000ff */
[--C-:B------:R-:W-:Y:S01]  /*5910*/  FFMA.FTZ R44, R53, UR10, -R42.reuse ;  /* 0x0000000a352c7c23 */ /* 0x100fe2000801082a */
[----:B--2---:R-:W-:Y:S01]  /*5920*/  F2FP.F16.F32.PACK_AB R9, R122, R61 ;  /* 0x0000003d7a09723e */ /* 0x004fe200000000ff */
[----:B------:R-:W-:Y:S01]  /*5930*/  FFMA.FTZ R48, R49, UR10, -R42 ;  /* 0x0000000a31307c23 */ /* 0x000fe2000801082a */
[----:B------:R-:W-:Y:S01]  /*5940*/  FADD.FTZ R49, R41, R54 ;  /* 0x0000003629317221 */ /* 0x000fe20000010000 */
[----:B------:R-:W-:Y:S03]  /*5950*/  MUFU.EX2 R43, R55 ;  /* 0x00000037002b7308 */ /* 0x000fe60000000800 */
[----:B------:R-:W-:Y:S01]  /*5960*/  FADD.FTZ R38, R38, R49 ;  /* 0x0000003126267221 */ /* 0x000fe20000010000 */
[----:B-1----:R-:W-:-:S03]  /*5970*/  F2FP.F16.F32.PACK_AB R10, R125, R56 ;  /* 0x000000387d0a723e */ /* 0x002fc600000000ff */
[----:B------:R-:W-:Y:S01]  /*5980*/  FADD.FTZ R39, R39, R38 ;  /* 0x0000002627277221 */ /* 0x000fe20000010000 */
[----:B------:R-:W-:Y:S01]  /*5990*/  F2FP.F16.F32.PACK_AB R11, R120, R59 ;  /* 0x0000003b780b723e */ /* 0x000fe200000000ff */
[----:B------:R-:W1:Y:S02]  /*59a0*/  MUFU.EX2 R42, R52 ;  /* 0x00000034002a7308 */ /* 0x000e640000000800 */
[----:B------:R-:W-:-:S04]  /*59b0*/  FADD.FTZ R36, R36, R39 ;  /* 0x0000002724247221 */ /* 0x000fc80000010000 */
[----:B------:R-:W-:Y:S01]  /*59c0*/  HMMA.16816.F32 R96, R8, R20, R96 ;  /* 0x000000140860723c */ /* 0x000fe20000001860 */
[----:B------:R-:W-:Y:S01]  /*59d0*/  FADD.FTZ R33, R33, R36 ;  /* 0x0000002421217221 */ /* 0x000fe20000010000 */
[----:B------:R-:W2:Y:S03]  /*59e0*/  MUFU.EX2 R41, R50 ;  /* 0x0000003200297308 */ /* 0x000ea60000000800 */
[----:B------:R-:W-:-:S03]  /*59f0*/  FADD.FTZ R30, R30, R33 ;  /* 0x000000211e1e7221 */ /* 0x000fc60000010000 */
[----:B------:R-:W-:Y:S01]  /*5a00*/  HMMA.16816.F32 R92, R8, R22, R92 ;  /* 0x00000016085c723c */ /* 0x000fe2000000185c */
[----:B------:R-:W-:Y:S01]  /*5a10*/  LDSM.16.MT88.4 R20, [R119+0xac00] ;  /* 0x00ac00007714783b */ /* 0x000fe20000004200 */
[----:B------:R-:W-:Y:S01]  /*5a20*/  MUFU.EX2 R44, R44 ;  /* 0x0000002c002c7308 */ /* 0x000fe20000000800 */
[----:B------:R-:W-:-:S04]  /*5a30*/  FADD.FTZ R29, R29, R30 ;  /* 0x0000001e1d1d7221 */ /* 0x000fc80000010000 */
[----:B------:R-:W-:Y:S01]  /*5a40*/  FADD.FTZ R4, R4, R29 ;  /* 0x0000001d04047221 */ /* 0x000fe20000010000 */
[----:B---3--:R-:W-:Y:S02]  /*5a50*/  HMMA.16816.F32 R112, R8, R12, R112 ;  /* 0x0000000c0870723c */ /* 0x008fe40000001870 */
[----:B------:R-:W3:Y:S01]  /*5a60*/  MUFU.EX2 R45, R45 ;  /* 0x0000002d002d7308 */ /* 0x000ee20000000800 */
[----:B------:R-:W-:-:S04]  /*5a70*/  FADD.FTZ R67, R67, R4 ;  /* 0x0000000443437221 */ /* 0x000fc80000010000 */
[----:B------:R-:W-:Y:S01]  /*5a80*/  FADD.FTZ R64, R64, R67 ;  /* 0x0000004340407221 */ /* 0x000fe20000010000 */
[----:B------:R-:W-:Y:S01]  /*5a90*/  HMMA.16816.F32 R108, R8, R14, R108 ;  /* 0x0000000e086c723c */ /* 0x000fe2000000186c */
[----:B------:R-:W5:Y:S02]  /*5aa0*/  LDSM.16.MT88.4 R12, [R119+0xe800] ;  /* 0x00e80000770c783b */ /* 0x000f640000004200 */
[----:B------:R-:W-:-:S04]  /*5ab0*/  FADD.FTZ R63, R63, R64 ;  /* 0x000000403f3f7221 */ /* 0x000fc80000010000 */
[----:B------:R-:W-:Y:S01]  /*5ac0*/  FADD.FTZ R60, R60, R63 ;  /* 0x0000003f3c3c7221 */ /* 0x000fe20000010000 */
[----:B----4-:R-:W-:Y:S03]  /*5ad0*/  HMMA.16816.F32 R104, R8, R24, R104 ;  /* 0x000000180868723c */ /* 0x010fe60000001868 */
[----:B------:R-:W-:-:S04]  /*5ae0*/  FADD.FTZ R145, R145, R60 ;  /* 0x0000003c91917221 */ /* 0x000fc80000010000 */
[----:B------:R-:W-:Y:S01]  /*5af0*/  FADD.FTZ R136, R136, R145 ;  /* 0x0000009188887221 */ /* 0x000fe20000010000 */
[C---:B------:R-:W-:Y:S01]  /*5b00*/  HMMA.16816.F32 R100, R8.reuse, R26, R100 ;  /* 0x0000001a0864723c */ /* 0x040fe20000001864 */
[----:B------:R-:W4:Y:S07]  /*5b10*/  LDSM.16.MT88.4 R24, [R116+0xe800] ;  /* 0x00e800007418783b */ /* 0x000f2e0000004200 */
[C---:B------:R-:W-:Y:S08]  /*5b20*/  HMMA.16816.F32 R88, R8.reuse, R16, R88 ;  /* 0x000000100858723c */ /* 0x040ff00000001858 */
[C---:B------:R-:W-:Y:S01]  /*5b30*/  HMMA.16816.F32 R84, R8.reuse, R18, R84 ;  /* 0x000000120854723c */ /* 0x040fe20000001854 */
[----:B------:R-:W-:Y:S07]  /*5b40*/  LDSM.16.MT88.4 R16, [R116+0xac00] ;  /* 0x00ac00007410783b */ /* 0x000fee0000004200 */
[----:B-----5:R-:W-:Y:S01]  /*5b50*/  HMMA.16816.F32 R80, R8, R12, R80 ;  /* 0x0000000c0850723c */ /* 0x020fe20000001850 */
[----:B------:R-:W-:-:S02]  /*5b60*/  FADD.FTZ R12, R40, R51 ;  /* 0x00000033280c7221 */ /* 0x000fc40000010000 */
[----:B------:R-:W5:Y:S02]  /*5b70*/  MUFU.EX2 R40, R48 ;  /* 0x0000003000287308 */ /* 0x000f640000000800 */
[----:B------:R-:W-:-:S03]  /*5b80*/  FADD.FTZ R37, R37, R12 ;  /* 0x0000000c25257221 */ /* 0x000fc60000010000 */
[----:B------:R-:W-:Y:S01]  /*5b90*/  HMMA.16816.F32 R76, R8, R14, R76 ;  /* 0x0000000e084c723c */ /* 0x000fe2000000184c */
[----:B------:R-:W5:Y:S01]  /*5ba0*/  LDSM.16.MT88.4 R12, [R119+0xcc00] ;  /* 0x00cc0000770c783b */ /* 0x000f620000004200 */
        /* <DEDUP_REMOVED lines=8> */
[----:B-1----:R-:W-:Y:S01]  /*5c30*/  F2FP.F16.F32.PACK_AB R8, R42, R43 ;  /* 0x0000002b2a08723e */ /* 0x002fe200000000ff */
[----:B------:R-:W-:Y:S01]  /*5c40*/  FADD.FTZ R28, R28, R31 ;  /* 0x0000001f1c1c7221 */ /* 0x000fe20000010000 */
[----:B--2---:R-:W-:Y:S01]  /*5c50*/  F2FP.F16.F32.PACK_AB R10, R46, R41 ;  /* 0x000000292e0a723e */ /* 0x004fe200000000ff */
[----:B------:R-:W-:Y:S01]  /*5c60*/  FADD.FTZ R128, R128, R25 ;  /* 0x0000001980807221 */ /* 0x000fe20000010000 */
[----:B---3--:R-:W-:Y:S01]  /*5c70*/  F2FP.F16.F32.PACK_AB R9, R45, R44 ;  /* 0x0000002c2d09723e */ /* 0x008fe200000000ff */
[----:B------:R-:W-:Y:S01]  /*5c80*/  FADD.FTZ R123, R123, R28 ;  /* 0x0000001c7b7b7221 */ /* 0x000fe20000010000 */
[----:B-----5:R-:W-:Y:S01]  /*5c90*/  F2FP.F16.F32.PACK_AB R11, R47, R40 ;  /* 0x000000282f0b723e */ /* 0x020fe200000000ff */
        /* <DEDUP_REMOVED lines=12> */
[----:B------:R-:W-:Y:S02]  /*5d60*/  FADD.FTZ R138, R138, R147 ;  /* 0x000000938a8a7221 */ /* 0x000fe40000010000 */
[C---:B------:R-:W-:Y:S08]  /*5d70*/  HMMA.16816.F32 R96, R8.reuse, R12, R96 ;  /* 0x0000000c0860723c */ /* 0x040ff00000001860 */
        /* <DEDUP_REMOVED lines=96> */
.L_x_2275:
[----:B------:R-:W-:Y:S01]  /*6380*/  UMOV UR6, URZ ;  /* 0x000000ff00067c82 */ /* 0x000fe20008000000 */
[----:B------:R-:W-:Y:S01]  /*6390*/  IMAD.SHL.U32 R4, R6, 0x80, RZ ;  /* 0x0000008006047824 */ /* 0x000fe200078e00ff */
[----:B------:R-:W-:-:S05]  /*63a0*/  IADD3 R5, P0, PT, RZ, -UR6, RZ ;  /* 0x80000006ff057c10 */ /* 0x000fca000ff1e0ff */
[----:B------:R-:W-:-:S05]  /*63b0*/  IMAD.X R4, RZ, RZ, ~R4, P0 ;  /* 0x000000ffff047224 */ /* 0x000fca00000e0e04 */
[----:B------:R-:W-:-:S04]  /*63c0*/  SHF.R.S64 R5, R5, 0x1f, R4 ;  /* 0x0000001f05057819 */ /* 0x000fc80000001004 */
[----:B------:R-:W-:-:S04]  /*63d0*/  IADD3 R164, P0, PT, R5, R164, RZ ;  /* 0x000000a405a47210 */ /* 0x000fc80007f1e0ff */
[----:B------:R-:W-:-:S09]  /*63e0*/  LEA.HI.X.SX32 R165, R4, R165, 0x1, P0 ;  /* 0x000000a504a57211 */ /* 0x000fd200000f0eff */
.L_x_2276:
        /* <DEDUP_REMOVED lines=25> */
[----:B------:R-:W-:Y:S04]  /*6580*/  LDSM.16.M88.4 R128, [R156] ;  /* 0x000000009c80783b */ /* 0x000fe80000000200 */
[----:B------:R-:W-:Y:S04]  /*6590*/  LDSM.16.M88.4 R12, [R118+0x3000] ;  /* 0x00300000760c783b */ /* 0x000fe80000000200 */
[----:B------:R-:W4:Y:S04]  /*65a0*/  LDSM.16.M88.4 R44, [R157+0x3800] ;  /* 0x003800009d2c783b */ /* 0x000f280000000200 */
[----:B------:R-:W5:Y:S04]  /*65b0*/  LDSM.16.M88.4 R36, [R157+0x3c00] ;  /* 0x003c00009d24783b */ /* 0x000f680000000200 */
[----:B------:R-:W2:Y:S04]  /*65c0*/  LDSM.16.M88.4 R124, [R118+0x3800] ;  /* 0x00380000767c783b */ /* 0x000ea80000000200 */
[----:B------:R-:W2:Y:S04]  /*65d0*/  LDSM.16.M88.4 R120, [R118+0x3c00] ;  /* 0x003c00007678783b */ /* 0x000ea80000000200 */
[----:B------:R-:W2:Y:S04]  /*65e0*/  LDSM.16.M88.4 R52, [R157+0x3400] ;  /* 0x003400009d34783b */ /* 0x000ea80000000200 */
[----:B------:R-:W2:Y:S04]  /*65f0*/  LDSM.16.M88.4 R20, [R157+0x4400] ;  /* 0x004400009d14783b */ /* 0x000ea80000000200 */
[----:B-1----:R-:W-:Y:S01]  /*6600*/  LDSM.16.M88.4 R8, [R118+0x3400] ;  /* 0x003400007608783b */ /* 0x002fe20000000200 */
[C---:B---3--:R-:W-:Y:S03]  /*6610*/  HMMA.16816.F32 R64, R4.reuse, R60, RZ ;  /* 0x0000003c0440723c */ /* 0x048fe600000018ff */
[----:B------:R-:W-:Y:S04]  /*6620*/  LDSM.16.M88.4 R28, [R157+0x4000] ;  /* 0x004000009d1c783b */ /* 0x000fe80000000200 */
[----:B------:R-:W-:Y:S01]  /*6630*/  LDSM.16.M88.4 R136, [R157+0x4c00] ;  /* 0x004c00009d88783b */ /* 0x000fe20000000200 */
[C---:B------:R-:W-:Y:S03]  /*6640*/  HMMA.16816.F32 R60, R4.reuse, R62, RZ ;  /* 0x0000003e043c723c */ /* 0x040fe600000018ff */
[----:B------:R-:W-:Y:S04]  /*6650*/  LDSM.16.M88.4 R132, [R118+0x4000] ;  /* 0x004000007684783b */ /* 0x000fe80000000200 */
[----:B------:R-:W0:Y:S01]  /*6660*/  LDGDEPBAR ;  /* 0x00000000000079af */ /* 0x000e220000000000 */
[----:B----4-:R-:W-:Y:S08]  /*6670*/  HMMA.16816.F32 R48, R4, R44, RZ ;  /* 0x0000002c0430723c */ /* 0x010ff000000018ff */
[C---:B------:R-:W-:Y:S08]  /*6680*/  HMMA.16816.F32 R64, R128.reuse, R12, R64 ;  /* 0x0000000c8040723c */ /* 0x040ff00000001840 */
[----:B------:R-:W-:Y:S01]  /*6690*/  HMMA.16816.F32 R60, R128, R14, R60 ;  /* 0x0000000e803c723c */ /* 0x000fe2000000183c */
[----:B------:R-:W1:Y:S07]  /*66a0*/  LDSM.16.M88.4 R12, [R157+0x4800] ;  /* 0x004800009d0c783b */ /* 0x000e6e0000000200 */
[C---:B-----5:R-:W-:Y:S08]  /*66b0*/  HMMA.16816.F32 R40, R4.reuse, R36, RZ ;  /* 0x000000240428723c */ /* 0x060ff000000018ff */
        /* <DEDUP_REMOVED lines=98> */
[----:B------:R-:W-:Y:S07]  /*6ce0*/  LDSM.16.M88.4 R136, [R156+0x2000] ;  /* 0x002000009c88783b */ /* 0x000fee0000000200 */
[C---:B---3--:R-:W-:Y:S08]  /*6cf0*/  HMMA.16816.F32 R24, R120.reuse, R132, R24 ;  /* 0x000000847818723c */ /* 0x048ff00000001818 */
[C---:B------:R-:W-:Y:S01]  /*6d00*/  HMMA.16816.F32 R20, R120.reuse, R134, R20 ;  /* 0x000000867814723c */ /* 0x040fe20000001814 */
[----:B------:R-:W3:Y:S07]  /*6d10*/  LDSM.16.M88.4 R132, [R118+0x7000] ;  /* 0x007000007684783b */ /* 0x000eee0000000200 */
[C---:B--2---:R-:W-:Y:S08]  /*6d20*/  HMMA.16816.F32 R16, R120.reuse, R128, R16 ;  /* 0x000000807810723c */ /* 0x044ff00000001810 */
[C---:B------:R-:W-:Y:S01]  /*6d30*/  HMMA.16816.F32 R12, R120.reuse, R130, R12 ;  /* 0x00000082780c723c */ /* 0x040fe2000000180c */
[----:B------:R-:W2:Y:S07]  /*6d40*/  LDSM.16.M88.4 R128, [R118+0x7400] ;  /* 0x007400007680783b */ /* 0x000eae0000000200 */
[C---:B-1----:R-:W-:Y:S08]  /*6d50*/  HMMA.16816.F32 R8, R120.reuse, R124, R8 ;  /* 0x0000007c7808723c */ /* 0x042ff00000001808 */
[----:B------:R-:W-:Y:S01]  /*6d60*/  HMMA.16816.F32 R4, R120, R126, R4 ;  /* 0x0000007e7804723c */ /* 0x000fe20000001804 */
[----:B------:R-:W1:Y:S04]  /*6d70*/  LDSM.16.M88.4 R124, [R118+0x7800] ;  /* 0x00780000767c783b */ /* 0x000e680000000200 */
[----:B------:R-:W4:Y:S03]  /*6d80*/  LDSM.16.M88.4 R120, [R118+0x7c00] ;  /* 0x007c00007678783b */ /* 0x000f260000000200 */
[C---:B---3--:R-:W-:Y:S08]  /*6d90*/  HMMA.16816.F32 R64, R136.reuse, R132, R64 ;  /* 0x000000848840723c */ /* 0x048ff00000001840 */
[C---:B------:R-:W-:Y:S08]  /*6da0*/  HMMA.16816.F32 R60, R136.reuse, R134, R60 ;  /* 0x00000086883c723c */ /* 0x040ff0000000183c */
[----:B--2---:R-:W-:Y:S03]  /*6db0*/  HMMA.16816.F32 R56, R136, R128, R56 ;  /* 0x000000808838723c */ /* 0x004fe60000001838 */
[----:B------:R-:W-:Y:S01]  /*6dc0*/  FMUL.FTZ R64, R64, UR4 ;  /* 0x0000000440407c20 */ /* 0x000fe20008410000 */
[----:B------:R-:W-:-:S04]  /*6dd0*/  FMUL.FTZ R65, R65, UR4 ;  /* 0x0000000441417c20 */ /* 0x000fc80008410000 */
[----:B------:R-:W-:Y:S03]  /*6de0*/  HMMA.16816.F32 R52, R136, R130, R52 ;  /* 0x000000828834723c */ /* 0x000fe60000001834 */
[----:B------:R-:W-:Y:S01]  /*6df0*/  FMUL.FTZ R60, R60, UR4 ;  /* 0x000000043c3c7c20 */ /* 0x000fe20008410000 */
[----:B------:R-:W-:Y:S01]  /*6e00*/  FMUL.FTZ R61, R61, UR4 ;  /* 0x000000043d3d7c20 */ /* 0x000fe20008410000 */
[----:B------:R-:W-:-:S03]  /*6e10*/  FMUL.FTZ R63, R63, UR4 ;  /* 0x000000043f3f7c20 */ /* 0x000fc60008410000 */
[----:B-1----:R-:W-:Y:S01]  /*6e20*/  HMMA.16816.F32 R48, R136, R124, R48 ;  /* 0x0000007c8830723c */ /* 0x002fe20000001830 */
[----:B------:R-:W-:Y:S02]  /*6e30*/  MUFU.TANH R60, R60 ;  /* 0x0000003c003c7308 */ /* 0x000fe40000002400 */
[----:B------:R-:W-:Y:S01]  /*6e40*/  FMUL.FTZ R57, R57, UR4 ;  /* 0x0000000439397c20 */ /* 0x000fe20008410000 */
[----:B------:R-:W-:-:S04]  /*6e50*/  FMUL.FTZ R59, R59, UR4 ;  /* 0x000000043b3b7c20 */ /* 0x000fc80008410000 */
[C---:B------:R-:W-:Y:S01]  /*6e60*/  HMMA.16816.F32 R44, R136.reuse, R126, R44 ;  /* 0x0000007e882c723c */ /* 0x040fe2000000182c */
[----:B------:R-:W1:Y:S01]  /*6e70*/  LDSM.16.M88.4 R124, [R118+0x8000] ;  /* 0x00800000767c783b */ /* 0x000e620000000200 */
[----:B------:R-:W-:Y:S06]  /*6e80*/  MUFU.TANH R61, R61 ;  /* 0x0000003d003d7308 */ /* 0x000fec0000002400 */
[----:B----4-:R-:W-:Y:S02]  /*6e90*/  HMMA.16816.F32 R40, R136, R120, R40 ;  /* 0x000000788828723c */ /* 0x010fe40000001828 */
[----:B------:R-:W2:Y:S01]  /*6ea0*/  MUFU.TANH R120, R64 ;  /* 0x0000004000787308 */ /* 0x000ea20000002400 */
[----:B------:R-:W-:Y:S01]  /*6eb0*/  FMUL.FTZ R48, R48, UR4 ;  /* 0x0000000430307c20 */ /* 0x000fe20008410000 */
[----:B------:R-:W-:Y:S01]  /*6ec0*/  FMUL.FTZ R49, R49, UR4 ;  /* 0x0000000431317c20 */ /* 0x000fe20008410000 */
[----:B------:R-:W-:Y:S01]  /*6ed0*/  FMUL.FTZ R50, R50, UR4 ;  /* 0x0000000432327c20 */ /* 0x000fe20008410000 */
[----:B------:R-:W-:-:S02]  /*6ee0*/  FMUL.FTZ R51, R51, UR4 ;  /* 0x0000000433337c20 */ /* 0x000fc40008410000 */
[----:B------:R-:W-:Y:S01]  /*6ef0*/  HMMA.16816.F32 R36, R136, R122, R36 ;  /* 0x0000007a8824723c */ /* 0x000fe20000001824 */
[----:B------:R-:W-:Y:S01]  /*6f00*/  FMUL.FTZ R122, R66, UR4 ;  /* 0x00000004427a7c20 */ /* 0x000fe20008410000 */
[----:B------:R3:W-:Y:S01]  /*6f10*/  MUFU.TANH R121, R65 ;  /* 0x0000004100797308 */ /* 0x0007e20000002400 */
[----:B------:R-:W-:Y:S01]  /*6f20*/  FMUL.FTZ R123, R67, UR4 ;  /* 0x00000004437b7c20 */ /* 0x000fe20008410000 */
[----:B------:R-:W-:Y:S01]  /*6f30*/  FMUL.FTZ R134, R44, UR4 ;  /* 0x000000042c867c20 */ /* 0x000fe20008410000 */
[----:B------:R-:W-:Y:S01]  /*6f40*/  FMUL.FTZ R236, R45, UR4 ;  /* 0x000000042dec7c20 */ /* 0x000fe20008410000 */
[----:B------:R-:W-:Y:S01]  /*6f50*/  FMUL.FTZ R230, R46, UR4 ;  /* 0x000000042ee67c20 */ /* 0x000fe20008410000 */
[----:B------:R-:W-:Y:S02]  /*6f60*/  FMUL.FTZ R228, R47, UR4 ;  /* 0x000000042fe47c20 */ /* 0x000fe40008410000 */
[----:B------:R-:W4:Y:S01]  /*6f70*/  LDSM.16.M88.4 R44, [R118+0x8c00] ;  /* 0x008c0000762c783b */ /* 0x000f220000000200 */
[----:B------:R-:W5:Y:S01]  /*6f80*/  MUFU.TANH R122, R122 ;  /* 0x0000007a007a7308 */ /* 0x000f620000002400 */
[----:B------:R-:W-:Y:S01]  /*6f90*/  FMUL.FTZ R40, R40, UR4 ;  /* 0x0000000428287c20 */ /* 0x000fe20008410000 */
[----:B------:R-:W-:Y:S01]  /*6fa0*/  FMUL.FTZ R41, R41, UR4 ;  /* 0x0000000429297c20 */ /* 0x000fe20008410000 */
[----:B------:R-:W-:Y:S01]  /*6fb0*/  FMUL.FTZ R42, R42, UR4 ;  /* 0x000000042a2a7c20 */ /* 0x000fe20008410000 */
[----:B------:R-:W-:-:S04]  /*6fc0*/  FMUL.FTZ R43, R43, UR4 ;  /* 0x000000042b2b7c20 */ /* 0x000fc80008410000 */
[----:B------:R-:W5:Y:S01]  /*6fd0*/  MUFU.TANH R123, R123 ;  /* 0x0000007b007b7308 */ /* 0x000f620000002400 */
[----:B---3--:R-:W3:Y:S01]  /*6fe0*/  LDSM.16.M88.4 R64, [R118+0x8400] ;  /* 0x008400007640783b */ /* 0x008ee20000000200 */
[----:B------:R-:W-:Y:S01]  /*6ff0*/  FMUL.FTZ R36, R36, UR4 ;  /* 0x0000000424247c20 */ /* 0x000fe20008410000 */
[----:B------:R-:W-:Y:S01]  /*7000*/  FMUL.FTZ R38, R38, UR4 ;  /* 0x0000000426267c20 */ /* 0x000fe20008410000 */
[----:B------:R-:W-:Y:S01]  /*7010*/  FMUL.FTZ R39, R39, UR4 ;  /* 0x0000000427277c20 */ /* 0x000fe20008410000 */
[----:B------:R-:W-:Y:S01]  /*7020*/  FMUL.FTZ R37, R37, UR4 ;  /* 0x0000000425257c20 */ /* 0x000fe20008410000 */
[C---:B-1----:R-:W-:Y:S01]  /*7030*/  HMMA.16816.F32 R32, R136.reuse, R124, R32 ;  /* 0x0000007c8820723c */ /* 0x042fe20000001820 */
[----:B------:R-:W-:Y:S01]  /*7040*/  FMUL.FTZ R125, R62, UR4 ;  /* 0x000000043e7d7c20 */ /* 0x000fe20008410000 */
[----:B------:R-:W-:Y:S01]  /*7050*/  FMUL.FTZ R62, R56, UR4 ;  /* 0x00000004383e7c20 */ /* 0x000fe20008410000 */
[----:B------:R-:W-:Y:S01]  /*7060*/  FMUL.FTZ R124, R58, UR4 ;  /* 0x000000043a7c7c20 */ /* 0x000fe20008410000 */
[----:B------:R-:W-:Y:S01]  /*7070*/  FMUL.FTZ R58, R52, UR4 ;  /* 0x00000004343a7c20 */ /* 0x000fe20008410000 */
[----:B------:R-:W-:Y:S01]  /*7080*/  FMUL.FTZ R56, R53, UR4 ;  /* 0x0000000435387c20 */ /* 0x000fe20008410000 */
[----:B------:R-:W-:Y:S02]  /*7090*/  MUFU.TANH R194, R36 ;  /* 0x0000002400c27308 */ /* 0x000fe40000002400 */
[----:B------:R-:W-:Y:S06]  /*70a0*/  HMMA.16816.F32 R28, R136, R126, R28 ;  /* 0x0000007e881c723c */ /* 0x000fec000000181c */
[----:B------:R-:W1:Y:S05]  /*70b0*/  MUFU.TANH R125, R125 ;  /* 0x0000007d007d7308 */ /* 0x000e6a0000002400 */
[----:B------:R-:W-:Y:S01]  /*70c0*/  FMUL.FTZ R212, R32, UR4 ;  /* 0x0000000420d47c20 */ /* 0x000fe20008410000 */
[----:B------:R-:W-:-:S02]  /*70d0*/  IMAD.SHL.U32 R32, R166, 0x2, RZ ;  /* 0x00000002a6207824 */ /* 0x000fc400078e00ff */
[----:B------:R-:W-:Y:S01]  /*70e0*/  FMUL.FTZ R214, R33, UR4 ;  /* 0x0000000421d67c20 */ /* 0x000fe20008410000 */
[----:B------:R-:W-:Y:S01]  /*70f0*/  FMUL.FTZ R34, R34, UR4 ;  /* 0x0000000422227c20 */ /* 0x000fe20008410000 */
[----:B------:R-:W1:Y:S01]  /*7100*/  MUFU.TANH R62, R62 ;  /* 0x0000003e003e7308 */ /* 0x000e620000002400 */
[----:B------:R-:W-:Y:S01]  /*7110*/  FMUL.FTZ R35, R35, UR4 ;  /* 0x0000000423237c20 */ /* 0x000fe20008410000 */
[----:B------:R-:W-:Y:S01]  /*7120*/  LOP3.LUT R32, R32, 0x6, RZ, 0xc0, !PT ;  /* 0x0000000620207812 */ /* 0x000fe200078ec0ff */
[----:B----4-:R-:W-:Y:S01]  /*7130*/  HMMA.16816.F32 R8, R136, R44, R8 ;  /* 0x0000002c8808723c */ /* 0x010fe20000001808 */
[----:B------:R-:W-:Y:S01]  /*7140*/  FMUL.FTZ R210, R28, UR4 ;  /* 0x000000041cd27c20 */ /* 0x000fe20008410000 */
[----:B------:R-:W-:Y:S01]  /*7150*/  FMUL.FTZ R208, R29, UR4 ;  /* 0x000000041dd07c20 */ /* 0x000fe20008410000 */
[----:B------:R-:W-:Y:S01]  /*7160*/  FMUL.FTZ R198, R30, UR4 ;  /* 0x000000041ec67c20 */ /* 0x000fe20008410000 */
[----:B------:R-:W-:Y:S01]  /*7170*/  IMAD R33, R3, 0x80, R32 ;  /* 0x0000008003217824 */ /* 0x000fe200078e0220 */
[----:B------:R2:W-:Y:S01]  /*7180*/  MUFU.TANH R196, R34 ;  /* 0x0000002200c47308 */ /* 0x0005e20000002400 */
[----:B------:R-:W-:-:S02]  /*7190*/  FMUL.FTZ R31, R31, UR4 ;  /* 0x000000041f1f7c20 */ /* 0x000fc40008410000 */
[C---:B---3--:R-:W-:Y:S01]  /*71a0*/  HMMA.16816.F32 R24, R136.reuse, R64, R24 ;  /* 0x000000408818723c */ /* 0x048fe20000001818 */
[----:B------:R-:W-:Y:S01]  /*71b0*/  FMUL.FTZ R65, R54, UR4 ;  /* 0x0000000436417c20 */ /* 0x000fe20008410000 */
[C---:B------:R-:W-:Y:S02]  /*71c0*/  VIADD R32, R33.reuse, 0xffffff00 ;  /* 0xffffff0021207836 */ /* 0x040fe40000000000 */
[C---:B------:R-:W-:Y:S01]  /*71d0*/  VIADD R28, R33.reuse, 0xffffff09 ;  /* 0xffffff09211c7836 */ /* 0x040fe20000000000 */
[----:B------:R-:W-:Y:S01]  /*71e0*/  MUFU.TANH R57, R57 ;  /* 0x0000003900397308 */ /* 0x000fe20000002400 */
[----:B------:R-:W-:Y:S01]  /*71f0*/  VIADD R29, R33, 0xffffff10 ;  /* 0xffffff10211d7836 */ /* 0x000fe20000000000 */
[CC--:B------:R-:W-:Y:S01]  /*7200*/  ISETP.GE.AND P1, PT, R32.reuse, R143.reuse, PT ;  /* 0x0000008f2000720c */ /* 0x0c0fe20003f26270 */
[C---:B------:R-:W-:Y:S01]  /*7210*/  HMMA.16816.F32 R20, R136.reuse, R66, R20 ;  /* 0x000000428814723c */ /* 0x040fe20000001814 */
[----:B------:R-:W-:Y:S01]  /*7220*/  FMUL.FTZ R67, R55, UR4 ;  /* 0x0000000437437c20 */ /* 0x000fe20008410000 */
[-C--:B------:R-:W-:Y:S01]  /*7230*/  ISETP.GE.AND P0, PT, R32, R142.reuse, PT ;  /* 0x0000008e2000720c */ /* 0x080fe20003f06270 */
[----:B------:R-:W3:Y:S01]  /*7240*/  LDSM.16.M88.4 R52, [R118+0x8800] ;  /* 0x008800007634783b */ /* 0x000ee20000000200 */
[----:B------:R-:W-:Y:S01]  /*7250*/  VIADD R32, R33, 0xffffff01 ;  /* 0xffffff0121207836 */ /* 0x000fe20000000000 */
[-C--:B------:R-:W-:Y:S01]  /*7260*/  ISETP.GE.AND P2, PT, R28, R143.reuse, PT ;  /* 0x0000008f1c00720c */ /* 0x080fe20003f46270 */
[----:B------:R-:W4:Y:S01]  /*7270*/  MUFU.TANH R124, R124 ;  /* 0x0000007c007c7308 */ /* 0x000f220000002400 */
[----:B--2---:R-:W-:Y:S01]  /*7280*/  FSEL R34, R120, -INF , !P1 ;  /* 0xff80000078227808 */ /* 0x004fe20004800000 */
[----:B------:R-:W-:Y:S01]  /*7290*/  FMUL.FTZ R174, R9, UR4 ;  /* 0x0000000409ae7c20 */ /* 0x000fe20008410000 */
[CC--:B------:R-:W-:Y:S01]  /*72a0*/  ISETP.GE.AND P6, PT, R32.reuse, R143.reuse, PT ;  /* 0x0000008f2000720c */ /* 0x0c0fe20003fc6270 */
[C---:B------:R-:W-:Y:S01]  /*72b0*/  VIADD R9, R33.reuse, 0xffffff60 ;  /* 0xffffff6021097836 */ /* 0x040fe20000000000 */
[-C--:B------:R-:W-:Y:S01]  /*72c0*/  ISETP.GE.AND P3, PT, R32, R142.reuse, PT ;  /* 0x0000008e2000720c */ /* 0x080fe20003f66270 */
[----:B------:R-:W-:Y:S01]  /*72d0*/  VIADD R32, R33, 0xffffff08 ;  /* 0xffffff0821207836 */ /* 0x000fe20000000000 */
[-C--:B------:R-:W-:Y:S01]  /*72e0*/  ISETP.GE.AND P1, PT, R28, R142.reuse, PT ;  /* 0x0000008e1c00720c */ /* 0x080fe20003f26270 */
[----:B------:R2:W-:Y:S01]  /*72f0*/  MUFU.TANH R202, R40 ;  /* 0x0000002800ca7308 */ /* 0x0005e20000002400 */
[----:B-----5:R-:W-:Y:S01]  /*7300*/  FSEL R28, R122, -INF , !P0 ;  /* 0xff8000007a1c7808 */ /* 0x020fe20004000000 */
[----:B------:R-:W-:Y:S01]  /*7310*/  FMUL.FTZ R190, R25, UR4 ;  /* 0x0000000419be7c20 */ /* 0x000fe20008410000 */
[----:B------:R-:W-:Y:S01]  /*7320*/  FSEL R36, R121, -INF , !P6 ;  /* 0xff80000079247808 */ /* 0x000fe20007000000 */
[----:B------:R-:W-:Y:S01]  /*7330*/  VIADD R25, R33, 0xffffff20 ;  /* 0xffffff2021197836 */ /* 0x000fe20000000000 */
[CC--:B------:R-:W-:Y:S01]  /*7340*/  ISETP.GE.AND P0, PT, R29.reuse, R143.reuse, PT ;  /* 0x0000008f1d00720c */ /* 0x0c0fe20003f06270 */
[----:B------:R-:W-:Y:S01]  /*7350*/  FMUL.FTZ R188, R20, UR4 ;  /* 0x0000000414bc7c20 */ /* 0x000fe20008410000 */
[-C--:B------:R-:W-:Y:S01]  /*7360*/  ISETP.GE.AND P6, PT, R29, R142.reuse, PT ;  /* 0x0000008e1d00720c */ /* 0x080fe20003fc6270 */
[----:B------:R-:W-:Y:S01]  /*7370*/  VIADD R29, R33, 0xffffff11 ;  /* 0xffffff11211d7836 */ /* 0x000fe20000000000 */
[-C--:B------:R-:W-:Y:S01]  /*7380*/  ISETP.GE.AND P5, PT, R32, R143.reuse, PT ;  /* 0x0000008f2000720c */ /* 0x080fe20003fa6270 */
[----:B------:R-:W-:Y:S01]  /*7390*/  MUFU.TANH R67, R67 ;  /* 0x0000004300437308 */ /* 0x000fe20000002400 */
[----:B------:R-:W-:Y:S01]  /*73a0*/  FSEL R30, R123, -INF , !P3 ;  /* 0xff8000007b1e7808 */ /* 0x000fe20005800000 */
[----:B------:R-:W-:Y:S01]  /*73b0*/  VIADD R20, R33, 0xffffff29 ;  /* 0xffffff2921147836 */ /* 0x000fe20000000000 */
[CC--:B------:R-:W-:Y:S01]  /*73c0*/  ISETP.GE.AND P3, PT, R29.reuse, R143.reuse, PT ;  /* 0x0000008f1d00720c */ /* 0x0c0fe20003f66270 */
[----:B------:R-:W-:Y:S01]  /*73d0*/  FMUL.FTZ R192, R24, UR4 ;  /* 0x0000000418c07c20 */ /* 0x000fe20008410000 */
[-C--:B------:R-:W-:Y:S01]  /*73e0*/  ISETP.GE.AND P4, PT, R32, R142.reuse, PT ;  /* 0x0000008e2000720c */ /* 0x080fe20003f86270 */
[----:B------:R-:W-:Y:S01]  /*73f0*/  FMUL.FTZ R26, R26, UR4 ;  /* 0x000000041a1a7c20 */ /* 0x000fe20008410000 */
[----:B--2---:R-:W-:Y:S01]  /*7400*/  FSEL R40, R60, -INF , !P5 ;  /* 0xff8000003c287808 */ /* 0x004fe20006800000 */
[----:B------:R-:W2:Y:S01]  /*7410*/  MUFU.TANH R240, R48 ;  /* 0x0000003000f07308 */ /* 0x000ea20000002400 */
[-C--:B------:R-:W-:Y:S01]  /*7420*/  ISETP.GE.AND P5, PT, R29, R142.reuse, PT ;  /* 0x0000008e1d00720c */ /* 0x080fe20003fa6270 */
[----:B------:R-:W-:Y:S01]  /*7430*/  VIADD R29, R33, 0xffffff18 ;  /* 0xffffff18211d7836 */ /* 0x000fe20000000000 */
[----:B-1----:R-:W-:Y:S01]  /*7440*/  FSEL R32, R125, -INF , !P4 ;  /* 0xff8000007d207808 */ /* 0x002fe20006000000 */
[----:B------:R-:W-:Y:S01]  /*7450*/  FMUL.FTZ R27, R27, UR4 ;  /* 0x000000041b1b7c20 */ /* 0x000fe20008410000 */
[----:B------:R-:W-:Y:S01]  /*7460*/  FSEL R120, R62, -INF , !P0 ;  /* 0xff8000003e787808 */ /* 0x000fe20004000000 */
[----:B------:R-:W-:Y:S01]  /*7470*/  FMUL.FTZ R23, R23, UR4 ;  /* 0x0000000417177c20 */ /* 0x000fe20008410000 */
[-C--:B------:R-:W-:Y:S01]  /*7480*/  ISETP.GE.AND P4, PT, R29, R143.reuse, PT ;  /* 0x0000008f1d00720c */ /* 0x080fe20003f86270 */
[----:B------:R-:W1:Y:S01]  /*7490*/  MUFU.TANH R59, R59 ;  /* 0x0000003b003b7308 */ /* 0x000e620000002400 */
[----:B----4-:R-:W-:Y:S01]  /*74a0*/  FSEL R64, R124, -INF , !P6 ;  /* 0xff8000007c407808 */ /* 0x010fe20007000000 */
[C---:B------:R-:W-:Y:S01]  /*74b0*/  HMMA.16816.F32 R4, R136.reuse, R46, R4 ;  /* 0x0000002e8804723c */ /* 0x040fe20000001804 */
[----:B------:R-:W-:Y:S01]  /*74c0*/  ISETP.GE.AND P6, PT, R25, R143, PT ;  /* 0x0000008f1900720c */ /* 0x000fe20003fc6270 */
[----:B------:R-:W-:Y:S01]  /*74d0*/  FMUL.FTZ R22, R22, UR4 ;  /* 0x0000000416167c20 */ /* 0x000fe20008410000 */
[----:B------:R-:W-:Y:S01]  /*74e0*/  FMUL.FTZ R128, R10, UR4 ;  /* 0x000000040a807c20 */ /* 0x000fe20008410000 */
[----:B------:R-:W-:Y:S01]  /*74f0*/  FMUL.FTZ R21, R21, UR4 ;  /* 0x0000000415157c20 */ /* 0x000fe20008410000 */
[----:B------:R-:W-:Y:S01]  /*7500*/  FMUL.FTZ R8, R8, UR4 ;  /* 0x0000000408087c20 */ /* 0x000fe20008410000 */
[----:B------:R-:W4:Y:S01]  /*7510*/  MUFU.TANH R58, R58 ;  /* 0x0000003a003a7308 */ /* 0x000f220000002400 */
[----:B--2---:R-:W-:Y:S01]  /*7520*/  FSEL R240, R240, -INF , !P6 ;  /* 0xff800000f0f07808 */ /* 0x004fe20007000000 */
[----:B---3--:R-:W-:Y:S01]  /*7530*/  HMMA.16816.F32 R16, R136, R52, R16 ;  /* 0x000000348810723c */ /* 0x008fe20000001810 */
[----:B------:R-:W-:Y:S01]  /*7540*/  ISETP.GE.AND P6, PT, R20, R142, PT ;  /* 0x0000008e1400720c */ /* 0x000fe20003fc6270 */
[----:B------:R-:W-:-:S02]  /*7550*/  VIADD R10, R33, 0xffffff68 ;  /* 0xffffff68210a7836 */ /* 0x000fc40000000000 */
[----:B------:R-:W-:Y:S01]  /*7560*/  FMUL.FTZ R11, R11, UR4 ;  /* 0x000000040b0b7c20 */ /* 0x000fe20008410000 */
[----:B------:R-:W-:-:S04]  /*7570*/  DEPBAR.LE SB0, 0x0 ;  /* 0x000080000000791a */ /* 0x000fc80000000000 */
[----:B------:R2:W-:Y:S01]  /*7580*/  MUFU.TANH R216, R38 ;  /* 0x0000002600d87308 */ /* 0x0005e20000002400 */
[----:B-1----:R-:W-:Y:S01]  /*7590*/  FSEL R122, R59, -INF , !P5 ;  /* 0xff8000003b7a7808 */ /* 0x002fe20006800000 */
[----:B------:R-:W-:Y:S01]  /*75a0*/  HMMA.16816.F32 R12, R136, R54, R12 ;  /* 0x00000036880c723c */ /* 0x000fe2000000180c */
[----:B------:R-:W-:Y:S01]  /*75b0*/  FMUL.FTZ R154, R4, UR4 ;  /* 0x00000004049a7c20 */ /* 0x000fe20008410000 */
[----:B------:R-:W-:Y:S01]  /*75c0*/  FMUL.FTZ R5, R5, UR4 ;  /* 0x0000000405057c20 */ /* 0x000fe20008410000 */
[----:B------:R-:W-:Y:S01]  /*75d0*/  FMUL.FTZ R6, R6, UR4 ;  /* 0x0000000406067c20 */ /* 0x000fe20008410000 */
[----:B------:R-:W-:Y:S01]  /*75e0*/  FMUL.FTZ R7, R7, UR4 ;  /* 0x0000000407077c20 */ /* 0x000fe20008410000 */
[----:B----4-:R-:W-:Y:S01]  /*75f0*/  FSEL R48, R58, -INF , !P4 ;  /* 0xff8000003a307808 */ /* 0x010fe20006000000 */
[----:B------:R-:W-:Y:S01]  /*7600*/  MUFU.TANH R238, R49 ;  /* 0x0000003100ee7308 */ /* 0x000fe20000002400 */
[C---:B------:R-:W-:Y:S02]  /*7610*/  VIADD R4, R33.reuse, 0xffffff71 ;  /* 0xffffff7121047836 */ /* 0x040fe40000000000 */
[----:B------:R-:W-:Y:S01]  /*7620*/  FMUL.FTZ R152, R16, UR4 ;  /* 0x0000000410987c20 */ /* 0x000fe20008410000 */
[----:B------:R-:W-:-:S02]  /*7630*/  VIADD R16, R33, 0xffffff39 ;  /* 0xffffff3921107836 */ /* 0x000fc40000000000 */
[----:B------:R-:W-:Y:S01]  /*7640*/  FMUL.FTZ R17, R17, UR4 ;  /* 0x0000000411117c20 */ /* 0x000fe20008410000 */
[----:B------:R-:W-:Y:S01]  /*7650*/  FMUL.FTZ R19, R19, UR4 ;  /* 0x0000000413137c20 */ /* 0x000fe20008410000 */
[----:B------:R-:W-:Y:S01]  /*7660*/  FMUL.FTZ R18, R18, UR4 ;  /* 0x0000000412127c20 */ /* 0x000fe20008410000 */
[----:B------:R1:W3:Y:S01]  /*7670*/  MUFU.TANH R234, R50 ;  /* 0x0000003200ea7308 */ /* 0x0002e20000002400 */
[----:B--2---:R-:W-:Y:S02]  /*7680*/  FSEL R38, R61, -INF , !P2 ;  /* 0xff8000003d267808 */ /* 0x004fe40005000000 */
[----:B------:R-:W-:Y:S01]  /*7690*/  ISETP.GE.AND P2, PT, R29, R142, PT ;  /* 0x0000008e1d00720c */ /* 0x000fe20003f46270 */
[C---:B------:R-:W-:Y:S02]  /*76a0*/  VIADD R29, R33.reuse, 0xffffff19 ;  /* 0xffffff19211d7836 */ /* 0x040fe40000000000 */
[----:B------:R-:W-:Y:S01]  /*76b0*/  FMUL.FTZ R150, R12, UR4 ;  /* 0x000000040c967c20 */ /* 0x000fe20008410000 */
[----:B------:R-:W-:-:S02]  /*76c0*/  VIADD R12, R33, 0xffffff49 ;  /* 0xffffff49210c7836 */ /* 0x000fc40000000000 */
[----:B------:R-:W-:Y:S01]  /*76d0*/  FMUL.FTZ R145, R13, UR4 ;  /* 0x000000040d917c20 */ /* 0x000fe20008410000 */
[----:B------:R-:W2:Y:S01]  /*76e0*/  MUFU.TANH R65, R65 ;  /* 0x0000004100417308 */ /* 0x000ea20000002400 */
[-C--:B------:R-:W-:Y:S01]  /*76f0*/  ISETP.GE.AND P0, PT, R29, R142.reuse, PT ;  /* 0x0000008e1d00720c */ /* 0x080fe20003f06270 */
[----:B------:R-:W-:Y:S02]  /*7700*/  VIADD R13, R33, 0xffffff51 ;  /* 0xffffff51210d7836 */ /* 0x000fe40000000000 */
[----:B------:R-:W-:Y:S01]  /*7710*/  FMUL.FTZ R14, R14, UR4 ;  /* 0x000000040e0e7c20 */ /* 0x000fe20008410000 */
[----:B------:R-:W-:Y:S01]  /*7720*/  FMUL.FTZ R15, R15, UR4 ;  /* 0x000000040f0f7c20 */ /* 0x000fe20008410000 */
[----:B------:R-:W-:Y:S02]  /*7730*/  FSEL R60, R67, -INF , !P0 ;  /* 0xff800000433c7808 */ /* 0x000fe40004000000 */
[----:B------:R-:W-:Y:S01]  /*7740*/  ISETP.GE.AND P0, PT, R20, R143, PT ;  /* 0x0000008f1400720c */ /* 0x000fe20003f06270 */
[----:B------:R-:W4:Y:S01]  /*7750*/  MUFU.TANH R63, R63 ;  /* 0x0000003f003f7308 */ /* 0x000f220000002400 */
[----:B-1----:R-:W-:Y:S01]  /*7760*/  FSEL R50, R57, -INF , !P3 ;  /* 0xff80000039327808 */ /* 0x002fe20005800000 */
[----:B------:R-:W-:Y:S01]  /*7770*/  VIADD R20, R33, 0xffffff30 ;  /* 0xffffff3021147836 */ /* 0x000fe20000000000 */
[----:B------:R-:W-:Y:S01]  /*7780*/  ISETP.GE.AND P3, PT, R25, R142, PT ;  /* 0x0000008e1900720c */ /* 0x000fe20003f66270 */
[----:B------:R-:W-:-:S02]  /*7790*/  VIADD R25, R33, 0xffffff21 ;  /* 0xffffff2121197836 */ /* 0x000fc40000000000 */
[----:B------:R-:W-:Y:S01]  /*77a0*/  VIADD R57, R3, 0xfffffffe ;  /* 0xfffffffe03397836 */ /* 0x000fe20000000000 */
[----:B---3--:R-:W-:Y:S01]  /*77b0*/  FSEL R234, R234, -INF , !P3 ;  /* 0xff800000eaea7808 */ /* 0x008fe20005800000 */
[----:B------:R-:W1:Y:S01]  /*77c0*/  MUFU.TANH R228, R228 ;  /* 0x000000e400e47308 */ /* 0x000e620000002400 */
[CC--:B------:R-:W-:Y:S02]  /*77d0*/  ISETP.GE.AND P5, PT, R25.reuse, R143.reuse, PT ;  /* 0x0000008f1900720c */ /* 0x0c0fe40003fa6270 */
[----:B------:R-:W-:Y:S01]  /*77e0*/  ISETP.GE.AND P4, PT, R25, R142, PT ;  /* 0x0000008e1900720c */ /* 0x000fe20003f86270 */
[----:B------:R-:W-:Y:S01]  /*77f0*/  VIADD R25, R33, 0xffffff28 ;  /* 0xffffff2821197836 */ /* 0x000fe20000000000 */
[----:B------:R-:W-:Y:S02]  /*7800*/  FSEL R238, R238, -INF , !P5 ;  /* 0xff800000eeee7808 */ /* 0x000fe40006800000 */
[----:B--2---:R-:W-:Y:S01]  /*7810*/  FSEL R62, R65, -INF , !P2 ;  /* 0xff800000413e7808 */ /* 0x004fe20005000000 */
[----:B------:R-:W2:Y:S01]  /*7820*/  MUFU.TANH R232, R51 ;  /* 0x0000003300e87308 */ /* 0x000ea20000002400 */
[----:B------:R-:W-:-:S02]  /*7830*/  ISETP.GE.AND P3, PT, R20, R143, PT ;  /* 0x0000008f1400720c */ /* 0x000fc40003f66270 */
[----:B------:R-:W-:Y:S01]  /*7840*/  ISETP.GE.AND P5, PT, R20, R142, PT ;  /* 0x0000008e1400720c */ /* 0x000fe20003fa6270 */
[----:B------:R-:W-:Y:S01]  /*7850*/  VIADD R20, R33, 0xffffff31 ;  /* 0xffffff3121147836 */ /* 0x000fe20000000000 */
[----:B----4-:R-:W-:Y:S02]  /*7860*/  FSEL R24, R63, -INF , !P1 ;  /* 0xff8000003f187808 */ /* 0x010fe40004800000 */
[-C--:B------:R-:W-:Y:S01]  /*7870*/  ISETP.GE.AND P2, PT, R25, R143.reuse, PT ;  /* 0x0000008f1900720c */ /* 0x080fe20003f46270 */
[----:B------:R-:W3:Y:S01]  /*7880*/  MUFU.TANH R134, R134 ;  /* 0x0000008600867308 */ /* 0x000ee20000002400 */
[----:B------:R-:W-:Y:S02]  /*7890*/  ISETP.GE.AND P1, PT, R29, R143, PT ;  /* 0x0000008f1d00720c */ /* 0x000fe40003f26270 */
[----:B-1----:R-:W-:Y:S02]  /*78a0*/  FSEL R228, R228, -INF , !P6 ;  /* 0xff800000e4e47808 */ /* 0x002fe40007000000 */
[----:B------:R-:W-:-:S02]  /*78b0*/  FSEL R202, R202, -INF , !P3 ;  /* 0xff800000caca7808 */ /* 0x000fc40005800000 */
[-C--:B------:R-:W-:Y:S01]  /*78c0*/  ISETP.GE.AND P6, PT, R16, R143.reuse, PT ;  /* 0x0000008f1000720c */ /* 0x080fe20003fc6270 */
[----:B------:R-:W1:Y:S01]  /*78d0*/  MUFU.TANH R56, R56 ;  /* 0x0000003800387308 */ /* 0x000e620000002400 */
[----:B--2---:R-:W-:Y:S02]  /*78e0*/  FSEL R232, R232, -INF , !P4 ;  /* 0xff800000e8e87808 */ /* 0x004fe40006000000 */
[----:B------:R-:W-:Y:S01]  /*78f0*/  ISETP.GE.AND P3, PT, R16, R142, PT ;  /* 0x0000008e1000720c */ /* 0x000fe20003f66270 */
[----:B------:R-:W-:Y:S01]  /*7900*/  VIADD R16, R33, 0xffffff40 ;  /* 0xffffff4021107836 */ /* 0x000fe20000000000 */
        /* <DEDUP_REMOVED lines=10> */
[----:B------:R-:W-:-:S04]  /*79b0*/  ISETP.GE.AND P4, PT, R16, R142, PT ;  /* 0x0000008e1000720c */ /* 0x000fc80003f86270 */
[----:B------:R-:W-:Y:S01]  /*79c0*/  FSEL R196, R196, -INF , !P4 ;  /* 0xff800000c4c47808 */ /* 0x000fe20006000000 */
[----:B------:R-:W2:Y:S01]  /*79d0*/  MUFU.TANH R218, R43 ;  /* 0x0000002b00da7308 */ /* 0x000ea20000002400 */
[----:B---3--:R-:W-:Y:S02]  /*79e0*/  FSEL R222, R222, -INF , !P5 ;  /* 0xff800000dede7808 */ /* 0x008fe40006800000 */
[----:B------:R-:W-:Y:S01]  /*79f0*/  ISETP.GE.AND P5, PT, R16, R143, PT ;  /* 0x0000008f1000720c */ /* 0x000fe20003fa6270 */
[----:B------:R-:W-:-:S04]  /*7a00*/  VIADD R16, R33, 0xffffff41 ;  /* 0xffffff4121107836 */ /* 0x000fc80000000000 */
[----:B------:R-:W3:Y:S01]  /*7a10*/  MUFU.TANH R236, R236 ;  /* 0x000000ec00ec7308 */ /* 0x000ee20000002400 */
[----:B-1----:R-:W-:Y:S02]  /*7a20*/  FSEL R230, R230, -INF , !P1 ;  /* 0xff800000e6e67808 */ /* 0x002fe40004800000 */
[----:B------:R-:W-:-:S04]  /*7a30*/  ISETP.GE.AND P1, PT, R20, R143, PT ;  /* 0x0000008f1400720c */ /* 0x000fc80003f26270 */
[----:B------:R-:W-:Y:S01]  /*7a40*/  FSEL R194, R194, -INF , !P1 ;  /* 0xff800000c2c27808 */ /* 0x000fe20004800000 */
[----:B------:R-:W1:Y:S01]  /*7a50*/  MUFU.TANH R220, R39 ;  /* 0x0000002700dc7308 */ /* 0x000e620000002400 */
[----:B--2---:R-:W-:Y:S02]  /*7a60*/  FSEL R218, R218, -INF , !P2 ;  /* 0xff800000dada7808 */ /* 0x004fe40005000000 */
[C---:B------:R-:W-:Y:S02]  /*7a70*/  ISETP.GE.AND P2, PT, R16.reuse, R143, PT ;  /* 0x0000008f1000720c */ /* 0x040fe40003f46270 */
[----:B------:R-:W-:Y:S01]  /*7a80*/  ISETP.GE.AND P1, PT, R16, R142, PT ;  /* 0x0000008e1000720c */ /* 0x000fe20003f26270 */
[----:B------:R-:W-:Y:S02]  /*7a90*/  VIADD R16, R33, 0xffffff48 ;  /* 0xffffff4821107836 */ /* 0x000fe40000000000 */
[----:B------:R-:W2:Y:S01]  /*7aa0*/  MUFU.TANH R212, R212 ;  /* 0x000000d400d47308 */ /* 0x000ea20000002400 */
[----:B---3--:R-:W-:-:S02]  /*7ab0*/  FSEL R236, R236, -INF , !P0 ;  /* 0xff800000ecec7808 */ /* 0x008fc40004000000 */
        /* <DEDUP_REMOVED lines=12> */
[C---:B------:R-:W-:Y:S02]  /*7b80*/  ISETP.GE.AND P2, PT, R12.reuse, R142, PT ;  /* 0x0000008e0c00720c */ /* 0x040fe40003f46270 */
[----:B------:R-:W-:-:S03]  /*7b90*/  ISETP.GE.AND P4, PT, R12, R143, PT ;  /* 0x0000008f0c00720c */ /* 0x000fc60003f86270 */
        /* <DEDUP_REMOVED lines=52> */
[----:B------:R-:W-:-:S05]  /*7ee0*/  ISETP.GT.AND P0, PT, R57, R160, PT ;  /* 0x000000a03900720c */ /* 0x000fca0003f04270 */
[----:B------:R-:W1:Y:S01]  /*7ef0*/  MUFU.TANH R186, R21 ;  /* 0x0000001500ba7308 */ /* 0x000e620000002400 */
[----:B--2---:R-:W-:Y:S02]  /*7f00*/  FSEL R146, R146, -INF , !P6 ;  /* 0xff80000092927808 */ /* 0x004fe40007000000 */
[----:B------:R-:W-:-:S05]  /*7f10*/  ISETP.GE.AND P6, PT, R4, R143, PT ;  /* 0x0000008f0400720c */ /* 0x000fca0003fc6270 */
[----:B------:R-:W2:Y:S01]  /*7f20*/  MUFU.TANH R148, R18 ;  /* 0x0000001200947308 */ /* 0x000ea20000002400 */
[----:B---3--:R-:W-:Y:S02]  /*7f30*/  FSEL R150, R150, -INF , !P3 ;  /* 0xff80000096967808 */ /* 0x008fe40005800000 */
[-C--:B------:R-:W-:Y:S01]  /*7f40*/  ISETP.GE.AND P3, PT, R4, R142.reuse, PT ;  /* 0x0000008e0400720c */ /* 0x080fe20003f66270 */
[C---:B------:R-:W-:Y:S02]  /*7f50*/  VIADD R4, R33.reuse, 0xffffff78 ;  /* 0xffffff7821047836 */ /* 0x040fe40000000000 */
[----:B------:R-:W-:Y:S02]  /*7f60*/  VIADD R33, R33, 0xffffff79 ;  /* 0xffffff7921217836 */ /* 0x000fe40000000000 */
        /* <DEDUP_REMOVED lines=16> */
[----:B---3--:R-:W-:Y:S01]  /*8070*/  FSEL R143, R8, -INF , !P1 ;  /* 0xff800000088f7808 */ /* 0x008fe20004800000 */
[----:B------:R-:W-:Y:S01]  /*8080*/  BAR.SYNC.DEFER_BLOCKING 0x0 ;  /* 0x0000000000007b1d */ /* 0x000fe20000010000 */
[----:B------:R-:W-:-:S05]  /*8090*/  ISETP.GE.AND P1, PT, R33, R142, PT ;  /* 0x0000008e2100720c */ /* 0x000fca0003f26270 */
[----:B------:R-:W3:Y:S01]  /*80a0*/  MUFU.TANH R154, R154 ;  /* 0x0000009a009a7308 */ /* 0x000ee20000002400 */
[----:B-1----:R-:W-:-:S07]  /*80b0*/  FSEL R174, R174, -INF , !P6 ;  /* 0xff800000aeae7808 */ /* 0x002fce0007000000 */
[----:B------:R-:W1:Y:S01]  /*80c0*/  MUFU.TANH R149, R5 ;  /* 0x0000000500957308 */ /* 0x000e620000002400 */
[----:B--2---:R-:W-:-:S07]  /*80d0*/  FSEL R127, R127, -INF , !P3 ;  /* 0xff8000007f7f7808 */ /* 0x004fce0005800000 */
[----:B------:R-:W2:Y:S01]  /*80e0*/  MUFU.TANH R126, R6 ;  /* 0x00000006007e7308 */ /* 0x000ea20000002400 */
[----:B---3--:R-:W-:-:S07]  /*80f0*/  FSEL R154, R154, -INF , !P5 ;  /* 0xff8000009a9a7808 */ /* 0x008fce0006800000 */
        /* <DEDUP_REMOVED lines=70> */
.L_x_2278:
[----:B------:R-:W-:Y:S01]  /*8560*/  UMOV UR4, URZ ;  /* 0x000000ff00047c82 */ /* 0x000fe20008000000 */
[----:B------:R-:W-:Y:S01]  /*8570*/  IMAD.SHL.U32 R4, R140, 0x80, RZ ;  /* 0x000000808c047824 */ /* 0x000fe200078e00ff */
[----:B------:R-:W-:-:S05]  /*8580*/  IADD3 R5, P1, PT, RZ, -UR4, RZ ;  /* 0x80000004ff057c10 */ /* 0x000fca000ff3e0ff */
[----:B------:R-:W-:-:S05]  /*8590*/  IMAD.X R4, RZ, RZ, ~R4, P1 ;  /* 0x000000ffff047224 */ /* 0x000fca00008e0e04 */
[----:B------:R-:W-:-:S04]  /*85a0*/  SHF.R.S64 R5, R5, 0x1f, R4 ;  /* 0x0000001f05057819 */ /* 0x000fc80000001004 */
[----:B------:R-:W-:-:S04]  /*85b0*/  IADD3 R162, P1, PT, R5, R162, RZ ;  /* 0x000000a205a27210 */ /* 0x000fc80007f3e0ff */
[----:B------:R-:W-:-:S09]  /*85c0*/  LEA.HI.X.SX32 R161, R4, R161, 0x1, P1 ;  /* 0x000000a104a17211 */ /* 0x000fd200008f0eff */
.L_x_2279:
        /* <DEDUP_REMOVED lines=25> */
.L_x_2277:
        /* <DEDUP_REMOVED lines=56> */
[--C-:B------:R-:W-:Y:S01]  /*8ae0*/  FFMA.FTZ R151, R36, UR10, -R153.reuse ;  /* 0x0000000a24977c23 */ /* 0x100fe20008010899 */
[--C-:B------:R-:W-:Y:S01]  /*8af0*/  FFMA.FTZ R132, R40, UR10, -R153.reuse ;  /* 0x0000000a28847c23 */ /* 0x100fe20008010899 */
[----:B------:R-:W-:Y:S01]  /*8b00*/  FFMA.FTZ R59, R38, UR10, -R153 ;  /* 0x0000000a263b7c23 */ /* 0x000fe20008010899 */
[--C-:B------:R-:W-:Y:S01]  /*8b10*/  FFMA.FTZ R141, R28, UR10, -R131.reuse ;  /* 0x0000000a1c8d7c23 */ /* 0x100fe20008010883 */
[--C-:B------:R-:W-:Y:S01]  /*8b20*/  FFMA.FTZ R130, R30, UR10, -R131.reuse ;  /* 0x0000000a1e827c23 */ /* 0x100fe20008010883 */
[--C-:B------:R-:W-:Y:S01]  /*8b30*/  FFMA.FTZ R133, R32, UR10, -R131.reuse ;  /* 0x0000000a20857c23 */ /* 0x100fe20008010883 */
[----:B------:R-:W-:Y:S01]  /*8b40*/  FMUL.FTZ R155, R155, UR10 ;  /* 0x0000000a9b9b7c20 */ /* 0x000fe20008410000 */
[--C-:B------:R-:W-:Y:S01]  /*8b50*/  FFMA.FTZ R0, R24, UR10, -R131.reuse ;  /* 0x0000000a18007c23 */ /* 0x100fe20008010883 */
[----:B------:R-:W1:Y:S01]  /*8b60*/  LDSM.16.MT88.4 R28, [R119+0xb000] ;  /* 0x00b00000771c783b */ /* 0x000e620000004200 */
[----:B------:R-:W2:Y:S01]  /*8b70*/  MUFU.EX2 R179, R179 ;  /* 0x000000b300b37308 */ /* 0x000ea20000000800 */
[--C-:B------:R-:W-:Y:S01]  /*8b80*/  FFMA.FTZ R124, R122, UR10, -R131.reuse ;  /* 0x0000000a7a7c7c23 */ /* 0x100fe20008010883 */
[--C-:B------:R-:W-:Y:S01]  /*8b90*/  FFMA.FTZ R122, R62, UR10, -R131.reuse ;  /* 0x0000000a3e7a7c23 */ /* 0x100fe20008010883 */
[----:B------:R-:W3:Y:S01]  /*8ba0*/  LDSM.16.MT88.4 R36, [R116+0xb000] ;  /* 0x00b000007424783b */ /* 0x000ee20000004200 */
[----:B------:R-:W-:Y:S01]  /*8bb0*/  FFMA.FTZ R117, R60, UR10, -R131 ;  /* 0x0000000a3c757c23 */ /* 0x000fe20008010883 */
[--C-:B------:R-:W-:Y:S01]  /*8bc0*/  FFMA.FTZ R123, R120, UR10, -R153.reuse ;  /* 0x0000000a787b7c23 */ /* 0x100fe20008010899 */
[--C-:B------:R-:W-:Y:S01]  /*8bd0*/  FFMA.FTZ R120, R50, UR10, -R153.reuse ;  /* 0x0000000a32787c23 */ /* 0x100fe20008010899 */
[----:B------:R-:W4:Y:S01]  /*8be0*/  LDSM.16.MT88.4 R60, [R116+0x9400] ;  /* 0x00940000743c783b */ /* 0x000f220000004200 */
        /* <DEDUP_REMOVED lines=9> */
[-C--:B--2---:R-:W-:Y:S01]  /*8c80*/  FMUL.FTZ R49, R73, R179.reuse ;  /* 0x000000b349317220 */ /* 0x084fe20000410000 */
[--C-:B------:R-:W-:Y:S01]  /*8c90*/  FFMA.FTZ R73, R64, UR10, -R131.reuse ;  /* 0x0000000a40497c23 */ /* 0x100fe20008010883 */
        /* <DEDUP_REMOVED lines=13> */
[----:B------:R-:W2:Y:S01]  /*8d70*/  MUFU.EX2 R59, R59 ;  /* 0x0000003b003b7308 */ /* 0x000ea20000000800 */
[----:B-----5:R-:W-:Y:S01]  /*8d80*/  F2FP.F16.F32.PACK_AB R4, R151, R204 ;  /* 0x000000cc9704723e */ /* 0x020fe200000000ff */
        /* <DEDUP_REMOVED lines=12> */
[----:B------:R-:W5:Y:S01]  /*8e50*/  LDSM.16.MT88.4 R64, [R119+0x9400] ;  /* 0x009400007740783b */ /* 0x000f620000004200 */
[--C-:B------:R-:W-:Y:S01]  /*8e60*/  FFMA.FTZ R142, R232, UR10, -R131.reuse ;  /* 0x0000000ae88e7c23 */ /* 0x100fe20008010883 */
[----:B------:R-:W1:Y:S01]  /*8e70*/  MUFU.EX2 R130, R130 ;  /* 0x0000008200827308 */ /* 0x000e620000000800 */
        /* <DEDUP_REMOVED lines=12> */
[----:B------:R-:W-:Y:S01]  /*8f40*/  FFMA.FTZ R187, R210, UR10, -R153 ;  /* 0x0000000ad2bb7c23 */ /* 0x000fe20008010899 */
[----:B------:R-:W-:Y:S01]  /*8f50*/  FFMA.FTZ R210, R196, UR10, -R131 ;  /* 0x0000000ac4d27c23 */ /* 0x000fe20008010883 */
[--C-:B------:R-:W-:Y:S01]  /*8f60*/  FFMA.FTZ R212, R212, UR10, -R153.reuse ;  /* 0x0000000ad4d47c23 */ /* 0x100fe20008010899 */
[----:B------:R-:W2:Y:S01]  /*8f70*/  MUFU.EX2 R155, R155 ;  /* 0x0000009b009b7308 */ /* 0x000ea20000000800 */
[----:B-1----:R-:W-:Y:S01]  /*8f80*/  F2FP.F16.F32.PACK_AB R5, R130, R141 ;  /* 0x0000008d8205723e */ /* 0x002fe200000000ff */
[--C-:B------:R-:W-:Y:S01]  /*8f90*/  FFMA.FTZ R185, R214, UR10, -R153.reuse ;  /* 0x0000000ad6b97c23 */ /* 0x100fe20008010899 */
[----:B------:R-:W-:Y:S01]  /*8fa0*/  FFMA.FTZ R208, R208, UR10, -R153 ;  /* 0x0000000ad0d07c23 */ /* 0x000fe20008010899 */
[--C-:B------:R-:W-:Y:S01]  /*8fb0*/  FFMA.FTZ R191, R200, UR10, -R131.reuse ;  /* 0x0000000ac8bf7c23 */ /* 0x100fe20008010883 */
[--C-:B------:R-:W-:Y:S01]  /*8fc0*/  FFMA.FTZ R196, R198, UR10, -R131.reuse ;  /* 0x0000000ac6c47c23 */ /* 0x100fe20008010883 */
[----:B------:R-:W-:Y:S01]  /*8fd0*/  FFMA.FTZ R189, R206, UR10, -R131 ;  /* 0x0000000acebd7c23 */ /* 0x000fe20008010883 */
[----:B------:R-:W-:Y:S01]  /*8fe0*/  FFMA.FTZ R204, R177, R179, R204 ;  /* 0x000000b3b1cc7223 */ /* 0x000fe200000100cc */
        /* <DEDUP_REMOVED lines=39> */
[----:B------:R-:W-:Y:S01]  /*9260*/  FFMA.FTZ R176, R176, UR10, -R131 ;  /* 0x0000000ab0b07c23 */ /* 0x000fe20008010883 */
[----:B------:R-:W-:Y:S01]  /*9270*/  MUFU.EX2 R73, R73 ;  /* 0x0000004900497308 */ /* 0x000fe20000000800 */
[C---:B------:R-:W-:Y:S01]  /*9280*/  HMMA.16816.F32 R8, R4.reuse, R12, R8 ;  /* 0x0000000c0408723c */ /* 0x040fe20000001808 */
[--C-:B------:R-:W-:Y:S01]  /*9290*/  FFMA.FTZ R152, R152, UR10, -R153.reuse ;  /* 0x0000000a98987c23 */ /* 0x100fe20008010899 */
[--C-:B------:R-:W-:Y:S01]  /*92a0*/  FFMA.FTZ R147, R147, UR10, -R153.reuse ;  /* 0x0000000a93937c23 */ /* 0x100fe20008010899 */
[--C-:B------:R-:W-:Y:S01]  /*92b0*/  FFMA.FTZ R72, R150, UR10, -R153.reuse ;  /* 0x0000000a96487c23 */ /* 0x100fe20008010899 */
[----:B------:R-:W-:Y:S01]  /*92c0*/  FFMA.FTZ R145, R145, UR10, -R153 ;  /* 0x0000000a91917c23 */ /* 0x000fe20008010899 */
[----:B------:R-:W-:Y:S01]  /*92d0*/  FFMA.FTZ R148, R148, UR10, -R131 ;  /* 0x0000000a94947c23 */ /* 0x000fe20008010883 */
[----:B------:R-:W-:Y:S01]  /*92e0*/  FFMA.FTZ R155, R178, R155, R141 ;  /* 0x0000009bb29b7223 */ /* 0x000fe2000001008d */
[----:B------:R-:W1:Y:S01]  /*92f0*/  MUFU.EX2 R124, R124 ;  /* 0x0000007c007c7308 */ /* 0x000e620000000800 */
[C---:B------:R-:W-:Y:S01]  /*9300*/  HMMA.16816.F32 R24, R4.reuse, R28, R24 ;  /* 0x0000001c0418723c */ /* 0x040fe20000001818 */
[----:B------:R-:W-:Y:S01]  /*9310*/  LDSM.16.MT88.4 R100, [R116+0xa800] ;  /* 0x00a800007464783b */ /* 0x000fe20000004200 */
[----:B------:R-:W-:Y:S01]  /*9320*/  FADD.FTZ R151, R151, R204 ;  /* 0x000000cc97977221 */ /* 0x000fe20000010000 */
[----:B------:R-:W-:Y:S01]  /*9330*/  FADD.FTZ R130, R130, R155 ;  /* 0x0000009b82827221 */ /* 0x000fe20000010000 */
[--C-:B------:R-:W-:Y:S01]  /*9340*/  FFMA.FTZ R143, R143, UR10, -R153.reuse ;  /* 0x0000000a8f8f7c23 */ /* 0x100fe20008010899 */
[----:B------:R-:W-:Y:S01]  /*9350*/  FFMA.FTZ R174, R174, UR10, -R153 ;  /* 0x0000000aaeae7c23 */ /* 0x000fe20008010899 */
[----:B------:R-:W-:Y:S01]  /*9360*/  FADD.FTZ R132, R132, R151 ;  /* 0x0000009784847221 */ /* 0x000fe20000010000 */
[----:B------:R-:W-:Y:S01]  /*9370*/  MUFU.EX2 R122, R122 ;  /* 0x0000007a007a7308 */ /* 0x000fe20000000800 */
[C---:B---3--:R-:W-:Y:S01]  /*9380*/  HMMA.16816.F32 R32, R4.reuse, R36, R32 ;  /* 0x000000240420723c */ /* 0x048fe20000001820 */
[----:B------:R-:W-:Y:S01]  /*9390*/  FADD.FTZ R133, R133, R130 ;  /* 0x0000008285857221 */ /* 0x000fe20000010000 */
[----:B------:R-:W-:Y:S01]  /*93a0*/  FADD.FTZ R132, R59, R132 ;  /* 0x000000843b847221 */ /* 0x000fe20000010000 */
[--C-:B------:R-:W-:Y:S01]  /*93b0*/  FFMA.FTZ R154, R154, UR10, -R153.reuse ;  /* 0x0000000a9a9a7c23 */ /* 0x100fe20008010899 */
[----:B------:R-:W-:Y:S01]  /*93c0*/  FFMA.FTZ R149, R149, UR10, -R153 ;  /* 0x0000000a95957c23 */ /* 0x000fe20008010899 */
[----:B------:R-:W-:Y:S01]  /*93d0*/  FADD.FTZ R0, R0, R133 ;  /* 0x0000008500007221 */ /* 0x000fe20000010000 */
[--C-:B------:R-:W-:Y:S01]  /*93e0*/  FFMA.FTZ R178, R125, UR10, -R131.reuse ;  /* 0x0000000a7db27c23 */ /* 0x100fe20008010883 */
[----:B------:R-:W3:Y:S01]  /*93f0*/  MUFU.EX2 R117, R117 ;  /* 0x0000007500757308 */ /* 0x000ee20000000800 */
[----:B------:R-:W-:Y:S01]  /*9400*/  HMMA.16816.F32 R40, R4, R44, R40 ;  /* 0x0000002c0428723c */ /* 0x000fe20000001828 */
[--C-:B------:R-:W-:Y:S01]  /*9410*/  FFMA.FTZ R128, R128, UR10, -R131.reuse ;  /* 0x0000000a80807c23 */ /* 0x100fe20008010883 */
[--C-:B------:R-:W-:Y:S01]  /*9420*/  FFMA.FTZ R127, R127, UR10, -R131.reuse ;  /* 0x0000000a7f7f7c23 */ /* 0x100fe20008010883 */
[----:B------:R-:W-:-:S04]  /*9430*/  FFMA.FTZ R126, R126, UR10, -R131 ;  /* 0x0000000a7e7e7c23 */ /* 0x000fc80008010883 */
[----:B------:R-:W-:Y:S01]  /*9440*/  MUFU.EX2 R136, R136 ;  /* 0x0000008800887308 */ /* 0x000fe20000000800 */
[C---:B------:R-:W-:Y:S01]  /*9450*/  HMMA.16816.F32 R12, R4.reuse, R14, R108 ;  /* 0x0000000e040c723c */ /* 0x040fe2000000186c */
[----:B------:R-:W-:Y:S06]  /*9460*/  LDSM.16.MT88.4 R108, [R119+0xa800] ;  /* 0x00a80000776c783b */ /* 0x000fec0000004200 */
[----:B------:R-:W5:Y:S01]  /*9470*/  MUFU.EX2 R135, R135 ;  /* 0x0000008700877308 */ /* 0x000f620000000800 */
        /* <DEDUP_REMOVED lines=12> */
[----:B-1----:R-:W-:-:S03]  /*9540*/  F2FP.F16.F32.PACK_AB R53, R124, R73 ;  /* 0x000000497c35723e */ /* 0x002fc600000000ff */
[----:B------:R-:W-:Y:S01]  /*9550*/  FADD.FTZ R120, R120, R123 ;  /* 0x0000007b78787221 */ /* 0x000fe20000010000 */
[----:B------:R-:W1:Y:S01]  /*9560*/  MUFU.EX2 R142, R142 ;  /* 0x0000008e008e7308 */ /* 0x000e620000000800 */
[----:B------:R-:W-:Y:S01]  /*9570*/  HMMA.16816.F32 R4, R4, R54, R68 ;  /* 0x000000360404723c */ /* 0x000fe20000001844 */
[----:B------:R-:W-:Y:S01]  /*9580*/  F2FP.F16.F32.PACK_AB R54, R2, R121 ;  /* 0x000000790236723e */ /* 0x000fe200000000ff */
[----:B------:R-:W-:Y:S01]  /*9590*/  LDSM.16.MT88.4 R68, [R116+0xd800] ;  /* 0x00d800007444783b */ /* 0x000fe20000004200 */
[----:B---3--:R-:W-:Y:S01]  /*95a0*/  F2FP.F16.F32.PACK_AB R55, R117, R122 ;  /* 0x0000007a7537723e */ /* 0x008fe200000000ff */
[----:B------:R-:W-:-:S03]  /*95b0*/  FADD.FTZ R121, R121, R120 ;  /* 0x0000007879797221 */ /* 0x000fc60000010000 */
[----:B------:R-:W-:Y:S01]  /*95c0*/  MUFU.EX2 R140, R140 ;  /* 0x0000008c008c7308 */ /* 0x000fe20000000800 */
[----:B------:R-:W-:Y:S01]  /*95d0*/  FADD.FTZ R121, R2, R121 ;  /* 0x0000007902797221 */ /* 0x000fe20000010000 */
[-C--:B------:R-:W-:Y:S01]  /*95e0*/  MOV R2, R58.reuse ;  /* 0x0000003a00027202 */ /* 0x080fe20000000f00 */
[----:B----4-:R-:W-:Y:S01]  /*95f0*/  HMMA.16816.F32 R16, R52, R60, R16 ;  /* 0x0000003c3410723c */ /* 0x010fe20000001810 */
[----:B------:R-:W-:-:S04]  /*9600*/  @P0 MOV R2, R58 ;  /* 0x0000003a00020202 */ /* 0x000fc80000000f00 */
[----:B------:R-:W2:Y:S03]  /*9610*/  MUFU.EX2 R137, R137 ;  /* 0x0000008900897308 */ /* 0x000ea60000000800 */
[C---:B------:R-:W-:Y:S01]  /*9620*/  HMMA.16816.F32 R20, R52.reuse, R62, R20 ;  /* 0x0000003e3414723c */ /* 0x040fe20000001814 */
[----:B------:R-:W3:Y:S04]  /*9630*/  LDSM.16.MT88.4 R60, [R116+0xb400] ;  /* 0x00b40000743c783b */ /* 0x000ee80000004200 */
[----:B------:R-:W-:Y:S03]  /*9640*/  MUFU.EX2 R202, R202 ;  /* 0x000000ca00ca7308 */ /* 0x000fe60000000800 */
[C---:B-----5:R-:W-:Y:S05]  /*9650*/  HMMA.16816.F32 R8, R52.reuse, R64, R8 ;  /* 0x000000403408723c */ /* 0x060fea0000001808 */
[----:B------:R-:W4:Y:S03]  /*9660*/  MUFU.EX2 R175, R175 ;  /* 0x000000af00af7308 */ /* 0x000f260000000800 */
[C---:B------:R-:W-:Y:S01]  /*9670*/  HMMA.16816.F32 R12, R52.reuse, R66, R12 ;  /* 0x00000042340c723c */ /* 0x040fe2000000180c */
[----:B------:R-:W5:Y:S04]  /*9680*/  LDSM.16.MT88.4 R64, [R119+0xb400] ;  /* 0x00b400007740783b */ /* 0x000f680000004200 */
[----:B------:R-:W-:Y:S08]  /*9690*/  MUFU.EX2 R194, R194 ;  /* 0x000000c200c27308 */ /* 0x000ff00000000800 */
[----:B------:R-:W-:Y:S08]  /*96a0*/  MUFU.EX2 R163, R163 ;  /* 0x000000a300a37308 */ /* 0x000ff00000000800 */
[----:B------:R-:W-:Y:S01]  /*96b0*/  MUFU.EX2 R183, R183 ;  /* 0x000000b700b77308 */ /* 0x000fe20000000800 */
[C---:B---3--:R-:W-:Y:S07]  /*96c0*/  HMMA.16816.F32 R32, R52.reuse, R60, R32 ;  /* 0x0000003c3420723c */ /* 0x048fee0000001820 */
[----:B------:R-:W3:Y:S01]  /*96d0*/  MUFU.EX2 R218, R218 ;  /* 0x000000da00da7308 */ /* 0x000ee20000000800 */
[C---:B------:R-:W-:Y:S01]  /*96e0*/  HMMA.16816.F32 R36, R52.reuse, R62, R36 ;  /* 0x0000003e3424723c */ /* 0x040fe20000001824 */
[----:B------:R-:W1:Y:S06]  /*96f0*/  LDSM.16.MT88.4 R60, [R116+0xd400] ;  /* 0x00d40000743c783b */ /* 0x000e6c0000004200 */
[----:B------:R-:W-:Y:S01]  /*9700*/  MUFU.EX2 R216, R216 ;  /* 0x000000d800d87308 */ /* 0x000fe20000000800 */
        /* <DEDUP_REMOVED lines=8> */
[----:B------:R-:W-:Y:S01]  /*9790*/  MUFU.EX2 R208, R208 ;  /* 0x000000d000d07308 */ /* 0x000fe20000000800 */
[C---:B------:R-:W-:Y:S01]  /*97a0*/  HMMA.16816.F32 R4, R52.reuse, R62, R4 ;  /* 0x0000003e3404723c */ /* 0x040fe20000001804 */
[----:B------:R-:W1:Y:S06]  /*97b0*/  LDSM.16.MT88.4 R60, [R119+0x9800] ;  /* 0x00980000773c783b */ /* 0x000e6c0000004200 */
[----:B------:R-:W-:Y:S01]  /*97c0*/  MUFU.EX2 R210, R210 ;  /* 0x000000d200d27308 */ /* 0x000fe20000000800 */
[C---:B--2---:R-:W-:Y:S07]  /*97d0*/  HMMA.16816.F32 R40, R52.reuse, R64, R40 ;  /* 0x000000403428723c */ /* 0x044fee0000001828 */
[----:B------:R-:W2:Y:S01]  /*97e0*/  MUFU.EX2 R191, R191 ;  /* 0x000000bf00bf7308 */ /* 0x000ea20000000800 */
[----:B------:R-:W-:Y:S01]  /*97f0*/  HMMA.16816.F32 R44, R52, R66, R44 ;  /* 0x00000042342c723c */ /* 0x000fe2000000182c */
[----:B------:R-:W-:Y:S01]  /*9800*/  F2FP.F16.F32.PACK_AB R52, R135, R136 ;  /* 0x000000888734723e */ /* 0x000fe200000000ff */
[----:B------:R-:W4:Y:S01]  /*9810*/  LDSM.16.MT88.4 R64, [R116+0x9800] ;  /* 0x009800007440783b */ /* 0x000f220000004200 */
[----:B------:R-:W-:-:S04]  /*9820*/  F2FP.F16.F32.PACK_AB R53, R142, R139 ;  /* 0x0000008b8e35723e */ /* 0x000fc800000000ff */
[----:B------:R-:W-:Y:S01]  /*9830*/  MUFU.EX2 R196, R196 ;  /* 0x000000c400c47308 */ /* 0x000fe20000000800 */
[----:B------:R-:W-:Y:S01]  /*9840*/  F2FP.F16.F32.PACK_AB R54, R129, R134 ;  /* 0x000000868136723e */ /* 0x000fe200000000ff */
[----:B------:R-:W-:Y:S01]  /*9850*/  FADD.FTZ R136, R136, R121 ;  /* 0x0000007988887221 */ /* 0x000fe20000010000 */
[----:B------:R-:W-:Y:S02]  /*9860*/  F2FP.F16.F32.PACK_AB R55, R137, R140 ;  /* 0x0000008c8937723e */ /* 0x000fe400000000ff */
[----:B------:R-:W-:Y:S01]  /*9870*/  MOV R121, R57 ;  /* 0x0000003900797202 */ /* 0x000fe20000000f00 */
[----:B------:R-:W-:Y:S02]  /*9880*/  FADD.FTZ R135, R135, R136 ;  /* 0x0000008887877221 */ /* 0x000fe40000010000 */
[----:B------:R-:W2:Y:S02]  /*9890*/  MUFU.EX2 R189, R189 ;  /* 0x000000bd00bd7308 */ /* 0x000ea40000000800 */
[----:B------:R-:W-:Y:S01]  /*98a0*/  HMMA.16816.F32 R48, R52, R68, R48 ;  /* 0x000000443430723c */ /* 0x000fe20000001830 */
[----:B------:R-:W-:-:S04]  /*98b0*/  FADD.FTZ R134, R134, R135 ;  /* 0x0000008786867221 */ /* 0x000fc80000010000 */
[----:B------:R-:W-:Y:S01]  /*98c0*/  FADD.FTZ R129, R129, R134 ;  /* 0x0000008681817221 */ /* 0x000fe20000010000 */
[----:B------:R-:W-:Y:S02]  /*98d0*/  MUFU.EX2 R192, R192 ;  /* 0x000000c000c07308 */ /* 0x000fe40000000800 */
[C---:B------:R-:W-:Y:S01]  /*98e0*/  HMMA.16816.F32 R4, R52.reuse, R70, R4 ;  /* 0x000000463404723c */ /* 0x040fe20000001804 */
[----:B------:R-:W-:Y:S05]  /*98f0*/  LDSM.16.MT88.4 R68, [R116+0xbc00] ;  /* 0x00bc00007444783b */ /* 0x000fea0000004200 */
[----:B------:R-:W2:Y:S02]  /*9900*/  MUFU.EX2 R177, R177 ;  /* 0x000000b100b17308 */ /* 0x000ea40000000800 */
[C---:B-1----:R-:W-:Y:S06]  /*9910*/  HMMA.16816.F32 R8, R52.reuse, R60, R8 ;  /* 0x0000003c3408723c */ /* 0x042fec0000001808 */
[----:B------:R-:W-:Y:S02]  /*9920*/  MUFU.EX2 R179, R179 ;  /* 0x000000b300b37308 */ /* 0x000fe40000000800 */
[C---:B------:R-:W-:Y:S01]  /*9930*/  HMMA.16816.F32 R12, R52.reuse, R62, R12 ;  /* 0x0000003e340c723c */ /* 0x040fe2000000180c */
[----:B------:R-:W1:Y:S05]  /*9940*/  LDSM.16.MT88.4 R60, [R119+0xb800] ;  /* 0x00b80000773c783b */ /* 0x000e6a0000004200 */
[----:B------:R-:W-:Y:S02]  /*9950*/  MUFU.EX2 R186, R186 ;  /* 0x000000ba00ba7308 */ /* 0x000fe40000000800 */
[C---:B----4-:R-:W-:Y:S06]  /*9960*/  HMMA.16816.F32 R16, R52.reuse, R64, R16 ;  /* 0x000000403410723c */ /* 0x050fec0000001810 */
[----:B------:R-:W-:Y:S02]  /*9970*/  MUFU.EX2 R184, R184 ;  /* 0x000000b800b87308 */ /* 0x000fe40000000800 */
[C---:B------:R-:W-:Y:S01]  /*9980*/  HMMA.16816.F32 R20, R52.reuse, R66, R20 ;  /* 0x000000423414723c */ /* 0x040fe20000001814 */
[----:B------:R-:W4:Y:S05]  /*9990*/  LDSM.16.MT88.4 R64, [R116+0xb800] ;  /* 0x00b800007440783b */ /* 0x000f2a0000004200 */
[----:B------:R-:W2:Y:S08]  /*99a0*/  MUFU.EX2 R193, R193 ;  /* 0x000000c100c17308 */ /* 0x000eb00000000800 */
[----:B------:R-:W-:Y:S08]  /*99b0*/  MUFU.EX2 R195, R195 ;  /* 0x000000c300c37308 */ /* 0x000ff00000000800 */
[----:B------:R-:W2:Y:S01]  /*99c0*/  MUFU.EX2 R176, R176 ;  /* 0x000000b000b07308 */ /* 0x000ea20000000800 */
[C---:B-1----:R-:W-:Y:S07]  /*99d0*/  HMMA.16816.F32 R24, R52.reuse, R60, R24 ;  /* 0x0000003c3418723c */ /* 0x042fee0000001818 */
[----:B------:R-:W-:Y:S01]  /*99e0*/  MUFU.EX2 R150, R152 ;  /* 0x0000009800967308 */ /* 0x000fe20000000800 */
[C---:B------:R-:W-:Y:S01]  /*99f0*/  HMMA.16816.F32 R28, R52.reuse, R62, R28 ;  /* 0x0000003e341c723c */ /* 0x040fe2000000181c */
[----:B------:R-:W1:Y:S06]  /*9a00*/  LDSM.16.MT88.4 R60, [R119+0xd800] ;  /* 0x00d80000773c783b */ /* 0x000e6c0000004200 */
[----:B------:R-:W2:Y:S01]  /*9a10*/  MUFU.EX2 R141, R147 ;  /* 0x00000093008d7308 */ /* 0x000ea20000000800 */
[C---:B----4-:R-:W-:Y:S07]  /*9a20*/  HMMA.16816.F32 R32, R52.reuse, R64, R32 ;  /* 0x000000403420723c */ /* 0x050fee0000001820 */
[----:B------:R-:W-:Y:S01]  /*9a30*/  MUFU.EX2 R143, R143 ;  /* 0x0000008f008f7308 */ /* 0x000fe20000000800 */
[C---:B------:R-:W-:Y:S01]  /*9a40*/  HMMA.16816.F32 R36, R52.reuse, R66, R36 ;  /* 0x000000423424723c */ /* 0x040fe20000001824 */
[----:B------:R-:W4:Y:S06]  /*9a50*/  LDSM.16.MT88.4 R64, [R116+0x9c00] ;  /* 0x009c00007440783b */ /* 0x000f2c0000004200 */
[----:B------:R-:W-:Y:S08]  /*9a60*/  MUFU.EX2 R174, R174 ;  /* 0x000000ae00ae7308 */ /* 0x000ff00000000800 */
[----:B------:R-:W-:Y:S08]  /*9a70*/  MUFU.EX2 R154, R154 ;  /* 0x0000009a009a7308 */ /* 0x000ff00000000800 */
[----:B------:R-:W-:Y:S01]  /*9a80*/  MUFU.EX2 R149, R149 ;  /* 0x0000009500957308 */ /* 0x000fe20000000800 */
[C---:B-1----:R-:W-:Y:S07]  /*9a90*/  HMMA.16816.F32 R40, R52.reuse, R60, R40 ;  /* 0x0000003c3428723c */ /* 0x042fee0000001828 */
[----:B------:R-:W-:Y:S01]  /*9aa0*/  MUFU.EX2 R178, R178 ;  /* 0x000000b200b27308 */ /* 0x000fe20000000800 */
[----:B------:R-:W-:Y:S01]  /*9ab0*/  HMMA.16816.F32 R44, R52, R62, R44 ;  /* 0x0000003e342c723c */ /* 0x000fe2000000182c */
[----:B------:R-:W1:Y:S01]  /*9ac0*/  LDSM.16.MT88.4 R60, [R119+0x9c00] ;  /* 0x009c0000773c783b */ /* 0x000e620000004200 */
[----:B------:R-:W-:Y:S01]  /*9ad0*/  F2FP.F16.F32.PACK_AB R52, R175, R202 ;  /* 0x000000caaf34723e */ /* 0x000fe200000000ff */
[----:B------:R-:W-:Y:S01]  /*9ae0*/  FADD.FTZ R202, R202, R129 ;  /* 0x00000081caca7221 */ /* 0x000fe20000010000 */
[----:B---3--:R-:W-:-:S02]  /*9af0*/  F2FP.F16.F32.PACK_AB R53, R218, R183 ;  /* 0x000000b7da35723e */ /* 0x008fc400000000ff */
[----:B------:R-:W-:Y:S01]  /*9b00*/  F2FP.F16.F32.PACK_AB R54, R163, R194 ;  /* 0x000000c2a336723e */ /* 0x000fe200000000ff */
[----:B------:R-:W-:Y:S01]  /*9b10*/  FADD.FTZ R175, R175, R202 ;  /* 0x000000caafaf7221 */ /* 0x000fe20000010000 */
[----:B-----5:R-:W-:-:S03]  /*9b20*/  F2FP.F16.F32.PACK_AB R55, R181, R216 ;  /* 0x000000d8b537723e */ /* 0x020fc600000000ff */
[----:B------:R-:W-:Y:S01]  /*9b30*/  FADD.FTZ R194, R194, R175 ;  /* 0x000000afc2c27221 */ /* 0x000fe20000010000 */
[----:B------:R-:W-:-:S03]  /*9b40*/  @P0 IADD3 R175, PT, PT, R3, -0x3, RZ ;  /* 0xfffffffd03af0810 */ /* 0x000fc60007ffe0ff */
[----:B----4-:R-:W-:Y:S01]  /*9b50*/  HMMA.16816.F32 R16, R52, R64, R16 ;  /* 0x000000403410723c */ /* 0x010fe20000001810 */
[----:B------:R-:W-:-:S07]  /*9b60*/  FADD.FTZ R163, R163, R194 ;  /* 0x000000c2a3a37221 */ /* 0x000fce0000010000 */
        /* <DEDUP_REMOVED lines=9> */
[C---:B---3--:R-:W-:Y:S08]  /*9c00*/  HMMA.16816.F32 R48, R52.reuse, R64, R48 ;  /* 0x000000403430723c */ /* 0x048ff00000001830 */
[C---:B------:R-:W-:Y:S01]  /*9c10*/  HMMA.16816.F32 R4, R52.reuse, R66, R4 ;  /* 0x000000423404723c */ /* 0x040fe20000001804 */
[----:B------:R-:W3:Y:S07]  /*9c20*/  LDSM.16.MT88.4 R64, [R116+0xc000] ;  /* 0x00c000007440783b */ /* 0x000eee0000004200 */
[C---:B------:R-:W-:Y:S01]  /*9c30*/  HMMA.16816.F32 R36, R52.reuse, R70, R36 ;  /* 0x000000463424723c */ /* 0x040fe20000001824 */
[----:B------:R-:W-:Y:S07]  /*9c40*/  LDSM.16.MT88.4 R68, [R119+0xc000] ;  /* 0x00c000007744783b */ /* 0x000fee0000004200 */
[C---:B-1----:R-:W-:Y:S08]  /*9c50*/  HMMA.16816.F32 R40, R52.reuse, R60, R40 ;  /* 0x0000003c3428723c */ /* 0x042ff00000001828 */
[----:B------:R-:W-:Y:S01]  /*9c60*/  HMMA.16816.F32 R44, R52, R62, R44 ;  /* 0x0000003e342c723c */ /* 0x000fe2000000182c */
[----:B------:R-:W1:Y:S01]  /*9c70*/  LDSM.16.MT88.4 R60, [R119+0xa000] ;  /* 0x00a00000773c783b */ /* 0x000e620000004200 */
[----:B------:R-:W-:Y:S01]  /*9c80*/  F2FP.F16.F32.PACK_AB R52, R185, R212 ;  /* 0x000000d4b934723e */ /* 0x000fe200000000ff */
[----:B------:R-:W-:Y:S01]  /*9c90*/  FADD.FTZ R212, R212, R163 ;  /* 0x000000a3d4d47221 */ /* 0x000fe20000010000 */
[----:B--2---:R-:W-:-:S02]  /*9ca0*/  F2FP.F16.F32.PACK_AB R53, R191, R210 ;  /* 0x000000d2bf35723e */ /* 0x004fc400000000ff */
[----:B------:R-:W-:Y:S01]  /*9cb0*/  F2FP.F16.F32.PACK_AB R54, R208, R187 ;  /* 0x000000bbd036723e */ /* 0x000fe200000000ff */
[----:B------:R-:W-:Y:S01]  /*9cc0*/  FADD.FTZ R212, R185, R212 ;  /* 0x000000d4b9d47221 */ /* 0x000fe20000010000 */
[----:B------:R-:W-:-:S03]  /*9cd0*/  F2FP.F16.F32.PACK_AB R55, R189, R196 ;  /* 0x000000c4bd37723e */ /* 0x000fc600000000ff */
[----:B------:R-:W-:-:S04]  /*9ce0*/  FADD.FTZ R187, R187, R212 ;  /* 0x000000d4bbbb7221 */ /* 0x000fc80000010000 */
[----:B------:R-:W-:Y:S01]  /*9cf0*/  HMMA.16816.F32 R16, R52, R76, R16 ;  /* 0x0000004c3410723c */ /* 0x000fe20000001810 */
[----:B------:R-:W-:-:S07]  /*9d00*/  FADD.FTZ R187, R208, R187 ;  /* 0x000000bbd0bb7221 */ /* 0x000fce0000010000 */
[C---:B---3--:R-:W-:Y:S08]  /*9d10*/  HMMA.16816.F32 R32, R52.reuse, R64, R32 ;  /* 0x000000403420723c */ /* 0x048ff00000001820 */
[C---:B------:R-:W-:Y:S01]  /*9d20*/  HMMA.16816.F32 R36, R52.reuse, R66, R36 ;  /* 0x000000423424723c */ /* 0x040fe20000001824 */
[----:B------:R-:W2:Y:S07]  /*9d30*/  LDSM.16.MT88.4 R64, [R116+0xe000] ;  /* 0x00e000007440783b */ /* 0x000eae0000004200 */
[C---:B------:R-:W-:Y:S01]  /*9d40*/  HMMA.16816.F32 R20, R52.reuse, R78, R20 ;  /* 0x0000004e3414723c */ /* 0x040fe20000001814 */
[----:B------:R-:W3:Y:S07]  /*9d50*/  LDSM.16.MT88.4 R76, [R119+0xa400] ;  /* 0x00a40000774c783b */ /* 0x000eee0000004200 */
[C---:B-1----:R-:W-:Y:S08]  /*9d60*/  HMMA.16816.F32 R8, R52.reuse, R60, R8 ;  /* 0x0000003c3408723c */ /* 0x042ff00000001808 */
[C---:B------:R-:W-:Y:S01]  /*9d70*/  HMMA.16816.F32 R12, R52.reuse, R62, R12 ;  /* 0x0000003e340c723c */ /* 0x040fe2000000180c */
[----:B------:R-:W1:Y:S07]  /*9d80*/  LDSM.16.MT88.4 R60, [R119+0xe000] ;  /* 0x00e00000773c783b */ /* 0x000e6e0000004200 */
[----:B------:R-:W-:Y:S01]  /*9d90*/  HMMA.16816.F32 R24, R52, R68, R24 ;  /* 0x000000443418723c */ /* 0x000fe20000001818 */
[----:B------:R-:W-:Y:S01]  /*9da0*/  F2FP.F16.F32.PACK_AB R68, R177, R192 ;  /* 0x000000c0b144723e */ /* 0x000fe200000000ff */
[----:B------:R-:W-:Y:S01]  /*9db0*/  FADD.FTZ R192, R192, R187 ;  /* 0x000000bbc0c07221 */ /* 0x000fe20000010000 */
[----:B------:R-:W-:-:S03]  /*9dc0*/  F2FP.F16.F32.PACK_AB R69, R193, R184 ;  /* 0x000000b8c145723e */ /* 0x000fc600000000ff */
[----:B------:R-:W-:Y:S02]  /*9dd0*/  FADD.FTZ R192, R177, R192 ;  /* 0x000000c0b1c07221 */ /* 0x000fe40000010000 */
[----:B------:R-:W-:Y:S01]  /*9de0*/  HMMA.16816.F32 R28, R52, R70, R28 ;  /* 0x00000046341c723c */ /* 0x000fe2000000181c */
[----:B------:R-:W-:Y:S01]  /*9df0*/  F2FP.F16.F32.PACK_AB R70, R186, R179 ;  /* 0x000000b3ba46723e */ /* 0x000fe200000000ff */
[----:B------:R-:W-:Y:S01]  /*9e00*/  FADD.FTZ R179, R179, R192 ;  /* 0x000000c0b3b37221 */ /* 0x000fe20000010000 */
[----:B------:R-:W-:-:S03]  /*9e10*/  F2FP.F16.F32.PACK_AB R71, R176, R195 ;  /* 0x000000c3b047723e */ /* 0x000fc600000000ff */
[----:B------:R-:W-:Y:S02]  /*9e20*/  FADD.FTZ R179, R186, R179 ;  /* 0x000000b3bab37221 */ /* 0x000fe40000010000 */
[C---:B--2---:R-:W-:Y:S08]  /*9e30*/  HMMA.16816.F32 R48, R52.reuse, R64, R48 ;  /* 0x000000403430723c */ /* 0x044ff00000001830 */
[----:B------:R-:W-:Y:S01]  /*9e40*/  HMMA.16816.F32 R4, R52, R66, R4 ;  /* 0x000000423404723c */ /* 0x000fe20000001804 */
[----:B------:R-:W2:Y:S07]  /*9e50*/  LDSM.16.MT88.4 R64, [R116+0xc400] ;  /* 0x00c400007440783b */ /* 0x000eae0000004200 */
[----:B---3--:R-:W-:Y:S08]  /*9e60*/  HMMA.16816.F32 R8, R68, R76, R8 ;  /* 0x0000004c4408723c */ /* 0x008ff00000001808 */
[C---:B-1----:R-:W-:Y:S08]  /*9e70*/  HMMA.16816.F32 R40, R52.reuse, R60, R40 ;  /* 0x0000003c3428723c */ /* 0x042ff00000001828 */
[----:B------:R-:W-:Y:S01]  /*9e80*/  HMMA.16816.F32 R44, R52, R62, R44 ;  /* 0x0000003e342c723c */ /* 0x000fe2000000182c */
[----:B------:R-:W1:Y:S04]  /*9e90*/  LDSM.16.MT88.4 R60, [R116+0xa400] ;  /* 0x00a40000743c783b */ /* 0x000e680000004200 */
[----:B------:R-:W3:Y:S03]  /*9ea0*/  LDSM.16.MT88.4 R52, [R119+0xc400] ;  /* 0x00c400007734783b */ /* 0x000ee60000004200 */
[C---:B------:R-:W-:Y:S01]  /*9eb0*/  HMMA.16816.F32 R12, R68.reuse, R78, R12 ;  /* 0x0000004e440c723c */ /* 0x040fe2000000180c */
[----:B------:R-:W-:Y:S07]  /*9ec0*/  LDSM.16.MT88.4 R76, [R119+0xe800] ;  /* 0x00e80000774c783b */ /* 0x000fee0000004200 */
[C---:B--2---:R-:W-:Y:S01]  /*9ed0*/  HMMA.16816.F32 R36, R68.reuse, R66, R36 ;  /* 0x000000424424723c */ /* 0x044fe20000001824 */
[--C-:B------:R-:W-:Y:S01]  /*9ee0*/  FFMA.FTZ R66, R146, UR10, -R131.reuse ;  /* 0x0000000a92427c23 */ /* 0x100fe20008010883 */
[----:B------:R-:W-:Y:S06]  /*9ef0*/  MUFU.EX2 R67, R148 ;  /* 0x0000009400437308 */ /* 0x000fec0000000800 */
[C---:B------:R-:W-:Y:S02]  /*9f00*/  HMMA.16816.F32 R32, R68.reuse, R64, R32 ;  /* 0x000000404420723c */ /* 0x040fe40000001820 */
[----:B------:R-:W-:Y:S08]  /*9f10*/  MUFU.EX2 R65, R72 ;  /* 0x0000004800417308 */ /* 0x000ff00000000800 */
[----:B------:R-:W-:Y:S01]  /*9f20*/  MUFU.EX2 R64, R145 ;  /* 0x0000009100407308 */ /* 0x000fe20000000800 */
[C---:B-1----:R-:W-:Y:S07]  /*9f30*/  HMMA.16816.F32 R16, R68.reuse, R60, R16 ;  /* 0x0000003c4410723c */ /* 0x042fee0000001810 */
[----:B------:R-:W1:Y:S01]  /*9f40*/  MUFU.EX2 R66, R66 ;  /* 0x0000004200427308 */ /* 0x000e620000000800 */
[C---:B------:R-:W-:Y:S01]  /*9f50*/  HMMA.16816.F32 R20, R68.reuse, R62, R20 ;  /* 0x0000003e4414723c */ /* 0x040fe20000001814 */
[----:B------:R-:W2:Y:S07]  /*9f60*/  LDSM.16.MT88.4 R60, [R119+0xe400] ;  /* 0x00e40000773c783b */ /* 0x000eae0000004200 */
[C---:B---3--:R-:W-:Y:S08]  /*9f70*/  HMMA.16816.F32 R24, R68.reuse, R52, R24 ;  /* 0x000000344418723c */ /* 0x048ff00000001818 */
[C---:B------:R-:W-:Y:S01]  /*9f80*/  HMMA.16816.F32 R28, R68.reuse, R54, R28 ;  /* 0x00000036441c723c */ /* 0x040fe2000000181c */
[----:B------:R-:W3:Y:S07]  /*9f90*/  LDSM.16.MT88.4 R52, [R116+0xe400] ;  /* 0x00e400007434783b */ /* 0x000eee0000004200 */
        /* <DEDUP_REMOVED lines=10> */
[----:B-1----:R-:W-:-:S02]  /*a040*/  F2FP.F16.F32.PACK_AB R5, R66, R67 ;  /* 0x000000434205723e */ /* 0x002fc400000000ff */
        /* <DEDUP_REMOVED lines=79> */
.L_x_2274:
[----:B------:R-:W-:-:S07]  /*a540*/  IADD3 R175, PT, PT, R121, -0x1, RZ ;  /* 0xffffffff79af7810 */ /* 0x000fce0007ffe0ff */
.L_x_2280:
[----:B------:R-:W-:-:S13]  /*a550*/  ISETP.GE.AND P0, PT, R175, R160, PT ;  /* 0x000000a0af00720c */ /* 0x000fda0003f06270 */
[----:B------:R-:W-:Y:S05]  /*a560*/  @!P0 BRA `(.L_x_2281) ;  /* 0x0000003c00488947 */ /* 0x000fea0003800000 */
[----:B------:R-:W1:Y:S01]  /*a570*/  S2UR UR5, SR_CgaCtaId ;  /* 0x00000000000579c3 */ /* 0x000e620000008800 */
[----:B------:R-:W-:Y:S01]  /*a580*/  UISETP.NE.U32.AND UP0, UPT, UR8, URZ, UPT ;  /* 0x000000ff0800728c */ /* 0x000fe2000bf05070 */
[C---:B------:R-:W-:Y:S01]  /*a590*/  LEA R176, R175.reuse, 0x80, 0x7 ;  /* 0x00000080afb07811 */ /* 0x040fe200078e38ff */
[----:B------:R-:W-:Y:S01]  /*a5a0*/  IMAD.MOV.U32 R3, RZ, RZ, R0 ;  /* 0x000000ffff037224 */ /* 0x000fe200078e0000 */
[----:B------:R-:W-:Y:S01]  /*a5b0*/  IADD3 R175, PT, PT, R175, 0x1, RZ ;  /* 0x00000001afaf7810 */ /* 0x000fe20007ffe0ff */
[----:B------:R-:W-:Y:S01]  /*a5c0*/  UISETP.NE.AND.EX UP0, UPT, UR9, URZ, UPT, UP0 ;  /* 0x000000ff0900728c */ /* 0x000fe2000bf05300 */
[----:B------:R-:W-:Y:S01]  /*a5d0*/  IMAD.MOV.U32 R117, RZ, RZ, R2 ;  /* 0x000000ffff757224 */ /* 0x000fe200078e0002 */
[----:B------:R-:W-:Y:S01]  /*a5e0*/  UMOV UR11, 0x400 ;  /* 0x00000400000b7882 */ /* 0x000fe20000000000 */
[----:B------:R-:W-:Y:S01]  /*a5f0*/  IMAD.MOV.U32 R174, RZ, RZ, RZ ;  /* 0x000000ffffae7224 */ /* 0x000fe200078e00ff */
[----:B------:R-:W2:Y:S02]  /*a600*/  LDCU UR10, c[0x0][0x50c] ;  /* 0x0000a180ff0a77ac */ /* 0x000ea40008000800 */
[----:B------:R-:W-:Y:S01]  /*a610*/  PLOP3.LUT P0, PT, PT, PT, UP0, 0x80, 0x8 ;  /* 0x000000000008781c */ /* 0x000fe20003f0f008 */
[----:B------:R-:W3:Y:S01]  /*a620*/  LDCU UR4, c[0x0][0x45c] ;  /* 0x00008b80ff0477ac */ /* 0x000ee20008000800 */
[----:B------:R-:W4:Y:S01]  /*a630*/  LDCU.64 UR6, c[0x0][0x3a0] ;  /* 0x00007400ff0677ac */ /* 0x000f220008000a00 */
[----:B------:R-:W2:Y:S01]  /*a640*/  LDCU.64 UR8, c[0x0][0x3a8] ;  /* 0x00007500ff0877ac */ /* 0x000ea20008000a00 */
[----:B-1----:R-:W-:-:S12]  /*a650*/  ULEA UR5, UR5, UR11, 0x18 ;  /* 0x0000000b05057291 */ /* 0x002fd8000f8ec0ff */
.L_x_2285:
        /* <DEDUP_REMOVED lines=12> */
[----:B------:R-:W-:Y:S04]  /*a720*/  @!P0 IADD3 R164, P1, PT, R164, R5, RZ ;  /* 0x00000005a4a48210 */ /* 0x000fe80007f3e0ff */
[----:B------:R-:W-:Y:S02]  /*a730*/  @!P0 LEA.HI.X.SX32 R165, R0, R165, 0x1, P1 ;  /* 0x000000a500a58211 */ /* 0x000fe400008f0eff */
[----:B------:R-:W-:Y:S01]  /*a740*/  LOP3.LUT R0, R168, 0xd8, RZ, 0xc0, !PT ;  /* 0x000000d8a8007812 */ /* 0x000fe200078ec0ff */
[----:B------:R-:W-:Y:S06]  /*a750*/  @!P0 BRA `(.L_x_2282) ;  /* 0x0000000000f48947 */ /* 0x000fec0003800000 */
[----:B------:R-:W-:Y:S01]  /*a760*/  VIADD R8, R176, 0xffffff80 ;  /* 0xffffff80b0087836 */ /* 0x000fe20000000000 */
[----:B------:R-:W5:Y:S01]  /*a770*/  LDC R5, c[0x0][0x4f0] ;  /* 0x00013c00ff057b82 */ /* 0x000f620000000800 */
[----:B------:R-:W-:Y:S03]  /*a780*/  IABS R10, R176 ;  /* 0x000000b0000a7213 */ /* 0x000fe60000000000 */
[----:B------:R-:W-:Y:S04]  /*a790*/  IABS R9, R8 ;  /* 0x0000000800097213 */ /* 0x000fe80000000000 */
[----:B------:R-:W2:Y:S01]  /*a7a0*/  LDC.64 R64, c[0x0][0x3c0] ;  /* 0x0000f000ff407b82 */ /* 0x000ea20000000a00 */
        /* <DEDUP_REMOVED lines=41> */
[----:B------:R-:W5:Y:S02]  /*aa40*/  LDG.E R7, desc[UR16][R16.64] ;  /* 0x0000001010077981 */ /* 0x000f64000c1e1900 */
[-C--:B--2---:R-:W-:Y:S01]  /*aa50*/  IMAD.WIDE.U32 R10, R5, R64.reuse, RZ ;  /* 0x00000040050a7225 */ /* 0x084fe200078e00ff */
[----:B------:R-:W-:Y:S01]  /*aa60*/  SHF.R.S32.HI R9, RZ, 0x1f, R5 ;  /* 0x0000001fff097819 */ /* 0x000fe20000011405 */
[----:B------:R-:W5:Y:S04]  /*aa70*/  LDG.E R6, desc[UR16][R14.64] ;  /* 0x000000100e067981 */ /* 0x000f68000c1e1900 */
[----:B------:R-:W-:Y:S04]  /*aa80*/  IMAD R8, R9, R64, RZ ;  /* 0x0000004009087224 */ /* 0x000fe800078e02ff */
[----:B------:R-:W-:Y:S05]  /*aa90*/  IMAD R8, R5, R65, R8 ;  /* 0x0000004105087224 */ /* 0x000fea00078e0208 */
[----:B------:R-:W-:Y:S01]  /*aaa0*/  IADD3 R11, PT, PT, R11, R8, RZ ;  /* 0x000000080b0b7210 */ /* 0x000fe20007ffe0ff */
[----:B-----5:R-:W-:Y:S04]  /*aab0*/  IMAD.IADD R7, R7, 0x1, -R6 ;  /* 0x0000000107077824 */ /* 0x020fe800078e0a06 */
[----:B------:R-:W-:Y:S01]  /*aac0*/  IMAD.WIDE.U32 R10, R7, UR8, R10 ;  /* 0x00000008070a7c25 */ /* 0x000fe2000f8e000a */
[----:B------:R-:W-:Y:S02]  /*aad0*/  SHF.R.S32.HI R5, RZ, 0x1f, R7 ;  /* 0x0000001fff057819 */ /* 0x000fe40000011407 */
[C---:B------:R-:W-:Y:S03]  /*aae0*/  LEA R164, P1, R10.reuse, R4, 0x1 ;  /* 0x000000040aa47211 */ /* 0x040fe600078208ff */
[----:B------:R-:W-:Y:S04]  /*aaf0*/  IMAD R6, R5, UR8, RZ ;  /* 0x0000000805067c24 */ /* 0x000fe8000f8e02ff */
[----:B------:R-:W-:Y:S04]  /*ab00*/  IMAD R6, R7, UR9, R6 ;  /* 0x0000000907067c24 */ /* 0x000fe8000f8e0206 */
[----:B------:R-:W-:Y:S05]  /*ab10*/  IMAD.IADD R165, R11, 0x1, R6 ;  /* 0x000000010ba57824 */ /* 0x000fea00078e0206 */
[----:B------:R-:W-:Y:S07]  /*ab20*/  LEA.HI.X R165, R10, R2, R165, 0x1, P1 ;  /* 0x000000020aa57211 */ /* 0x000fee00008f0ca5 */
.L_x_2282:
[----:B------:R-:W-:Y:S02]  /*ab30*/  LOP3.LUT R2, R168, 0x1f20, RZ, 0xc0, !PT ;  /* 0x00001f20a8027812 */ /* 0x000fe400078ec0ff */
[----:B------:R-:W-:Y:S02]  /*ab40*/  LOP3.LUT R163, R0, R167, RZ, 0x3c, !PT ;  /* 0x000000a700a37212 */ /* 0x000fe400078e3cff */
[----:B------:R-:W-:Y:S02]  /*ab50*/  SHF.L.U32 R65, R64, 0x6, RZ ;  /* 0x0000000640417819 */ /* 0x000fe400000006ff */
[----:B------:R-:W-:Y:S02]  /*ab60*/  LOP3.LUT R2, R2, R163, RZ, 0xfc, !PT ;  /* 0x000000a302027212 */ /* 0x000fe400078efcff */
[C---:B------:R-:W-:Y:S02]  /*ab70*/  IADD3 R66, P1, PT, R65.reuse, R164, RZ ;  /* 0x000000a441427210 */ /* 0x040fe40007f3e0ff */
[----:B------:R-:W-:Y:S02]  /*ab80*/  LEA R179, R2, UR5, 0x1 ;  /* 0x0000000502b37c11 */ /* 0x000fe4000f8e08ff */
[----:B-1----:R-:W-:Y:S02]  /*ab90*/  SHF.L.U64.HI R64, R64, 0x6, R67 ;  /* 0x0000000640407819 */ /* 0x002fe40000010243 */
[C---:B------:R-:W-:Y:S01]  /*aba0*/  IADD3 R180, P2, PT, R65.reuse, R66, RZ ;  /* 0x0000004241b47210 */ /* 0x040fe20007f5e0ff */
[----:B------:R-:W-:Y:S01]  /*abb0*/  @!PT LDS RZ, [RZ] ;  /* 0x00000000fffff984 */ /* 0x000fe20000000800 */
[----:B------:R-:W-:Y:S01]  /*abc0*/  @!PT LDS RZ, [RZ] ;  /* 0x00000000fffff984 */ /* 0x000fe20000000800 */
[----:B------:R-:W-:Y:S01]  /*abd0*/  @!PT LDS RZ, [RZ] ;  /* 0x00000000fffff984 */ /* 0x000fe20000000800 */
[----:B------:R-:W-:Y:S01]  /*abe0*/  LDGSTS.E.BYPASS.LTC128B.128 [R179+0x9000], desc[UR16][R164.64] ;  /* 0x09000000a4b37fae */ /* 0x000fe2000b981a10 */
[C---:B------:R-:W-:Y:S02]  /*abf0*/  IADD3.X R67, PT, PT, R64.reuse, R165, RZ, P1, !PT ;  /* 0x000000a540437210 */ /* 0x040fe40000ffe4ff */
[----:B------:R-:W-:Y:S02]  /*ac00*/  IADD3 R182, P1, PT, R65, R180, RZ ;  /* 0x000000b441b67210 */ /* 0x000fe40007f3e0ff */
[C---:B------:R-:W-:Y:S02]  /*ac10*/  IADD3.X R181, PT, PT, R64.reuse, R67, RZ, P2, !PT ;  /* 0x0000004340b57210 */ /* 0x040fe400017fe4ff */
[----:B------:R-:W-:Y:S01]  /*ac20*/  IADD3 R175, PT, PT, R175, -0x1, RZ ;  /* 0xffffffffafaf7810 */ /* 0x000fe20007ffe0ff */
[----:B------:R-:W-:Y:S01]  /*ac30*/  LDGSTS.E.BYPASS.LTC128B.128 [R179+0xb000], desc[UR16][R164.64+0x40] ;  /* 0x0b000040a4b37fae */ /* 0x000fe2000b981a10 */
[----:B------:R-:W-:Y:S02]  /*ac40*/  IADD3.X R183, PT, PT, R64, R181, RZ, P1, !PT ;  /* 0x000000b540b77210 */ /* 0x000fe40000ffe4ff */
[----:B------:R-:W-:Y:S05]  /*ac50*/  ISETP.GT.AND P1, PT, R175, R160, PT ;  /* 0x000000a0af00720c */ /* 0x000fea0003f24270 */
[----:B------:R-:W-:Y:S08]  /*ac60*/  LDGSTS.E.BYPASS.LTC128B.128 [R179+0xd000], desc[UR16][R164.64+0x80] ;  /* 0x0d000080a4b37fae */ /* 0x000ff0000b981a10 */
        /* <DEDUP_REMOVED lines=28> */
[C---:B-1----:R-:W-:Y:S08]  /*ae30*/  HMMA.16816.F32 R28, R120.reuse, R136, RZ ;  /* 0x00000088781c723c */ /* 0x042ff000000018ff */
[C---:B------:R-:W-:Y:S01]  /*ae40*/  HMMA.16816.F32 R32, R120.reuse, R138, RZ ;  /* 0x0000008a7820723c */ /* 0x040fe200000018ff */
[----:B------:R-:W1:Y:S07]  /*ae50*/  LDSM.16.M88.4 R136, [R118+0x3800] ;  /* 0x003800007688783b */ /* 0x000e6e0000000200 */
[C---:B-----5:R-:W-:Y:S08]  /*ae60*/  HMMA.16816.F32 R36, R120.reuse, R140, RZ ;  /* 0x0000008c7824723c */ /* 0x060ff000000018ff */
[C---:B------:R-:W-:Y:S08]  /*ae70*/  HMMA.16816.F32 R40, R120.reuse, R142, RZ ;  /* 0x0000008e7828723c */ /* 0x040ff000000018ff */
[C---:B--2---:R-:W-:Y:S08]  /*ae80*/  HMMA.16816.F32 R44, R120.reuse, R144, RZ ;  /* 0x00000090782c723c */ /* 0x044ff000000018ff */
        /* <DEDUP_REMOVED lines=28> */
[----:B------:R-:W-:Y:S01]  /*b050*/  HMMA.16816.F32 R64, R124, R122, R64 ;  /* 0x0000007a7c40723c */ /* 0x000fe20000001840 */
[----:B------:R-:W2:Y:S07]  /*b060*/  LDSM.16.M88.4 R120, [R157+0x5800] ;  /* 0x005800009d78783b */ /* 0x000eae0000000200 */
[C---:B---3--:R-:W-:Y:S01]  /*b070*/  HMMA.16816.F32 R4, R128.reuse, R132, R4 ;  /* 0x000000848004723c */ /* 0x048fe20000001804 */
        /* <DEDUP_REMOVED lines=23> */
[----:B------:R-:W2:Y:S08]  /*b1f0*/  LDSM.16.M88.4 R124, [R118+0x5800] ;  /* 0x00580000767c783b */ /* 0x000eb00000000200 */
[----:B------:R-:W4:Y:S01]  /*b200*/  LDSM.16.M88.4 R128, [R118+0x5c00] ;  /* 0x005c00007680783b */ /* 0x000f220000000200 */
        /* <DEDUP_REMOVED lines=23> */
[----:B------:R-:W3:Y:S08]  /*b380*/  LDSM.16.M88.4 R120, [R157+0x7800] ;  /* 0x007800009d78783b */ /* 0x000ef00000000200 */
        /* <DEDUP_REMOVED lines=73> */
[----:B------:R-:W1:Y:S01]  /*b820*/  MUFU.TANH R226, R226 ;  /* 0x000000e200e27308 */ /* 0x000e620000002400 */
        /* <DEDUP_REMOVED lines=20> */
[----:B------:R-:W4:Y:S01]  /*b970*/  LDSM.16.M88.4 R120, [R118+0x8c00] ;  /* 0x008c00007678783b */ /* 0x000f220000000200 */
        /* <DEDUP_REMOVED lines=25> */
[C---:B----4-:R-:W-:Y:S08]  /*bb10*/  HMMA.16816.F32 R60, R124.reuse, R120, R60 ;  /* 0x000000787c3c723c */ /* 0x050ff0000000183c */
[----:B------:R-:W4:Y:S01]  /*bb20*/  MUFU.TANH R227, R227 ;  /* 0x000000e300e37308 */ /* 0x000f220000002400 */
[----:B------:R-:W-:Y:S09]  /*bb30*/  HMMA.16816.F32 R64, R124, R122, R64 ;  /* 0x0000007a7c40723c */ /* 0x000ff20000001840 */
[----:B------:R-:W1:Y:S01]  /*bb40*/  MUFU.TANH R225, R225 ;  /* 0x000000e100e17308 */ /* 0x000e620000002400 */
[----:B------:R-:W-:Y:S01]  /*bb50*/  FMUL.FTZ R200, R60, UR10 ;  /* 0x0000000a3cc87c20 */ /* 0x000fe20008410000 */
[----:B------:R-:W-:Y:S08]  /*bb60*/  FMUL.FTZ R209, R61, UR10 ;  /* 0x0000000a3dd17c20 */ /* 0x000ff00008410000 */
        /* <DEDUP_REMOVED lines=99> */
[----:B------:R-:W1:Y:S09]  /*c1a0*/  LDC.64 R4, c[0x0][0x3b8] ;  /* 0x0000ee00ff047b82 */ /* 0x000e720000000a00 */
        /* <DEDUP_REMOVED lines=27> */
.L_x_2284:
        /* <DEDUP_REMOVED lines=25> */
.L_x_2283:
[----:B-1----:R-:W-:Y:S01]  /*c4f0*/  FMNMX3.FTZ R5, R117, R230, R228, !PT ;  /* 0x000000e675057276 */ /* 0x002fe200078100e4 */
        /* <DEDUP_REMOVED lines=97> */
[--C-:B------:R-:W-:Y:S01]  /*cb10*/  FFMA.FTZ R92, R53, UR4, -R126.reuse ;  /* 0x00000004355c7c23 */ /* 0x100fe2000801087e */
[----:B------:R-:W2:Y:S03]  /*cb20*/  LDSM.16.MT88.4 R76, [R119+0x9400] ;  /* 0x00940000774c783b */ /* 0x000ea60000004200 */
[----:B------:R-:W3:Y:S01]  /*cb30*/  MUFU.EX2 R122, R122 ;  /* 0x0000007a007a7308 */ /* 0x000ee20000000800 */
[----:B-1----:R-:W-:Y:S01]  /*cb40*/  F2FP.F16.F32.PACK_AB R60, R127, R57 ;  /* 0x000000397f3c723e */ /* 0x002fe200000000ff */
[----:B------:R-:W-:Y:S01]  /*cb50*/  FMUL.FTZ R25, R56, R93 ;  /* 0x0000005d38197220 */ /* 0x000fe20000410000 */
[--C-:B------:R-:W-:Y:S01]  /*cb60*/  FFMA.FTZ R93, R54, UR4, -R126.reuse ;  /* 0x00000004365d7c23 */ /* 0x100fe2000801087e */
[----:B------:R-:W-:Y:S01]  /*cb70*/  FMUL.FTZ R26, R3, R94 ;  /* 0x0000005e031a7220 */ /* 0x000fe20000410000 */
[----:B------:R-:W-:Y:S01]  /*cb80*/  FFMA.FTZ R94, R55, UR4, -R126 ;  /* 0x00000004375e7c23 */ /* 0x000fe2000801087e */
[----:B------:R-:W-:Y:S01]  /*cb90*/  FMUL.FTZ R27, R3, R95 ;  /* 0x0000005f031b7220 */ /* 0x000fe20000410000 */
[----:B------:R-:W-:Y:S03]  /*cba0*/  LDSM.16.MT88.4 R68, [R116+0xb400] ;  /* 0x00b400007444783b */ /* 0x000fe60000004200 */
[----:B------:R-:W-:Y:S01]  /*cbb0*/  MUFU.EX2 R124, R124 ;  /* 0x0000007c007c7308 */ /* 0x000fe20000000800 */
[C---:B------:R-:W-:Y:S01]  /*cbc0*/  FMUL.FTZ R32, R56.reuse, R84 ;  /* 0x0000005438207220 */ /* 0x040fe20000410000 */
[----:B------:R-:W-:Y:S01]  /*cbd0*/  FMUL.FTZ R33, R56, R85 ;  /* 0x0000005538217220 */ /* 0x000fe20000410000 */
        /* <DEDUP_REMOVED lines=19> */
[----:B------:R-:W-:Y:S01]  /*cd10*/  FFMA.FTZ R211, R211, UR4, -R59 ;  /* 0x00000004d3d37c23 */ /* 0x000fe2000801083b */
[----:B------:R-:W-:Y:S03]  /*cd20*/  FFMA.FTZ R100, R56, R177, R57 ;  /* 0x000000b138647223 */ /* 0x000fe60000010039 */
[----:B------:R-:W3:Y:S01]  /*cd30*/  MUFU.EX2 R120, R120 ;  /* 0x0000007800787308 */ /* 0x000ee20000000800 */
[----:B-1----:R-:W-:Y:S01]  /*cd40*/  F2FP.F16.F32.PACK_AB R61, R123, R124 ;  /* 0x0000007c7b3d723e */ /* 0x002fe200000000ff */
[----:B------:R-:W-:Y:S01]  /*cd50*/  FMUL.FTZ R34, R3, R86 ;  /* 0x0000005603227220 */ /* 0x000fe20000410000 */
[----:B------:R-:W-:Y:S01]  /*cd60*/  FADD.FTZ R100, R127, R100 ;  /* 0x000000647f647221 */ /* 0x000fe20000010000 */
[----:B------:R-:W-:Y:S01]  /*cd70*/  FMUL.FTZ R35, R3, R87 ;  /* 0x0000005703237220 */ /* 0x000fe20000410000 */
[----:B------:R-:W-:Y:S01]  /*cd80*/  FFMA.FTZ R87, R220, UR4, -R59 ;  /* 0x00000004dc577c23 */ /* 0x000fe2000801083b */
[----:B------:R-:W-:Y:S01]  /*cd90*/  FFMA.FTZ R86, R231, UR4, -R126 ;  /* 0x00000004e7567c23 */ /* 0x000fe2000801087e */
[----:B------:R-:W-:Y:S03]  /*cda0*/  FADD.FTZ R95, R125, R100 ;  /* 0x000000647d5f7221 */ /* 0x000fe60000010000 */
[----:B------:R-:W-:Y:S01]  /*cdb0*/  MUFU.EX2 R84, R226 ;  /* 0x000000e200547308 */ /* 0x000fe20000000800 */
[----:B------:R-:W-:Y:S01]  /*cdc0*/  LDSM.16.MT88.4 R100, [R116+0xac00] ;  /* 0x00ac00007464783b */ /* 0x000fe20000004200 */
[--C-:B------:R-:W-:Y:S01]  /*cdd0*/  FFMA.FTZ R130, R219, UR4, -R126.reuse ;  /* 0x00000004db827c23 */ /* 0x100fe2000801087e */
[----:B------:R-:W-:Y:S01]  /*cde0*/  FADD.FTZ R95, R122, R95 ;  /* 0x0000005f7a5f7221 */ /* 0x000fe20000010000 */
        /* <DEDUP_REMOVED lines=23> */
[----:B------:R-:W-:Y:S01]  /*cf60*/  FFMA.FTZ R124, R3, R178, R124 ;  /* 0x000000b2037c7223 */ /* 0x000fe2000001007c */
[----:B------:R-:W-:Y:S04]  /*cf70*/  ISETP.GT.AND P1, PT, R175, R160, PT ;  /* 0x000000a0af00720c */ /* 0x000fe80003f24270 */
[----:B------:R-:W-:Y:S01]  /*cf80*/  MUFU.EX2 R128, R128 ;  /* 0x0000008000807308 */ /* 0x000fe20000000800 */
[C---:B------:R-:W-:Y:S03]  /*cf90*/  HMMA.16816.F32 R12, R60.reuse, R20, R12 ;  /* 0x000000143c0c723c */ /* 0x040fe6000000180c */
[C---:B------:R-:W-:Y:S01]  /*cfa0*/  FMUL.FTZ R20, R56.reuse, R96 ;  /* 0x0000006038147220 */ /* 0x040fe20000410000 */
[----:B------:R-:W-:Y:S01]  /*cfb0*/  FMUL.FTZ R21, R56, R97 ;  /* 0x0000006138157220 */ /* 0x000fe20000410000 */
[--C-:B------:R-:W-:Y:S01]  /*cfc0*/  FFMA.FTZ R96, R214, UR4, -R59.reuse ;  /* 0x00000004d6607c23 */ /* 0x100fe2000801083b */
[--C-:B------:R-:W-:Y:S03]  /*cfd0*/  FFMA.FTZ R97, R212, UR4, -R59.reuse ;  /* 0x00000004d4617c23 */ /* 0x100fe6000801083b */
[----:B------:R-:W-:Y:S01]  /*cfe0*/  MUFU.EX2 R131, R131 ;  /* 0x0000008300837308 */ /* 0x000fe20000000800 */
[C---:B------:R-:W-:Y:S03]  /*cff0*/  HMMA.16816.F32 R16, R60.reuse, R22, R16 ;  /* 0x000000163c10723c */ /* 0x040fe60000001810 */
[C---:B------:R-:W-:Y:S01]  /*d000*/  FMUL.FTZ R22, R3.reuse, R98 ;  /* 0x0000006203167220 */ /* 0x040fe20000410000 */
[----:B------:R-:W-:Y:S01]  /*d010*/  FMUL.FTZ R23, R3, R99 ;  /* 0x0000006303177220 */ /* 0x000fe20000410000 */
[--C-:B------:R-:W-:Y:S01]  /*d020*/  FFMA.FTZ R98, R223, UR4, -R126.reuse ;  /* 0x00000004df627c23 */ /* 0x100fe2000801087e */
[----:B------:R-:W-:Y:S03]  /*d030*/  FFMA.FTZ R99, R221, UR4, -R126 ;  /* 0x00000004dd637c23 */ /* 0x000fe6000801087e */
        /* <DEDUP_REMOVED lines=13> */
[----:B------:R-:W-:Y:S01]  /*d110*/  FFMA.FTZ R90, R227, UR4, -R126 ;  /* 0x00000004e35a7c23 */ /* 0x000fe2000801087e */
[----:B------:R-:W-:Y:S01]  /*d120*/  FADD.FTZ R121, R121, R124 ;  /* 0x0000007c79797221 */ /* 0x000fe20000010000 */
        /* <DEDUP_REMOVED lines=8> */
[----:B------:R-:W-:Y:S01]  /*d1b0*/  FMUL.FTZ R39, R3, R83 ;  /* 0x0000005303277220 */ /* 0x000fe20000410000 */
[----:B------:R-:W-:Y:S02]  /*d1c0*/  FFMA.FTZ R82, R222, UR4, -R59 ;  /* 0x00000004de527c23 */ /* 0x000fe4000801083b */
[----:B------:R-:W-:Y:S01]  /*d1d0*/  MUFU.EX2 R133, R133 ;  /* 0x0000008500857308 */ /* 0x000fe20000000800 */
[----:B------:R-:W-:Y:S01]  /*d1e0*/  FFMA.FTZ R83, R229, UR4, -R126 ;  /* 0x00000004e5537c23 */ /* 0x000fe2000801087e */
[----:B------:R-:W-:Y:S02]  /*d1f0*/  FADD.FTZ R121, R120, R121 ;  /* 0x0000007978797221 */ /* 0x000fe40000010000 */
[C---:B------:R-:W-:Y:S03]  /*d200*/  HMMA.16816.F32 R36, R60.reuse, R44, R36 ;  /* 0x0000002c3c24723c */ /* 0x040fe60000001824 */
[C---:B------:R-:W-:Y:S01]  /*d210*/  FMUL.FTZ R44, R56.reuse, R72 ;  /* 0x00000048382c7220 */ /* 0x040fe20000410000 */
[----:B------:R-:W-:Y:S02]  /*d220*/  FMUL.FTZ R45, R56, R73 ;  /* 0x00000049382d7220 */ /* 0x000fe40000410000 */
[----:B------:R-:W3:Y:S02]  /*d230*/  MUFU.EX2 R82, R82 ;  /* 0x0000005200527308 */ /* 0x000ee40000000800 */
[C---:B------:R-:W-:Y:S03]  /*d240*/  HMMA.16816.F32 R40, R60.reuse, R46, R40 ;  /* 0x0000002e3c28723c */ /* 0x040fe60000001828 */
[C---:B------:R-:W-:Y:S01]  /*d250*/  FMUL.FTZ R46, R3.reuse, R74 ;  /* 0x0000004a032e7220 */ /* 0x040fe20000410000 */
[----:B------:R-:W-:Y:S04]  /*d260*/  FMUL.FTZ R47, R3, R75 ;  /* 0x0000004b032f7220 */ /* 0x000fe80000410000 */
[----:B------:R-:W4:Y:S01]  /*d270*/  MUFU.EX2 R83, R83 ;  /* 0x0000005300537308 */ /* 0x000f220000000800 */
[----:B------:R-:W5:Y:S02]  /*d280*/  LDSM.16.MT88.4 R72, [R116+0x9400] ;  /* 0x009400007448783b */ /* 0x000f640000004200 */
[C---:B------:R-:W-:Y:S07]  /*d290*/  HMMA.16816.F32 R44, R60.reuse, R64, R44 ;  /* 0x000000403c2c723c */ /* 0x040fee000000182c */
[----:B------:R-:W-:Y:S01]  /*d2a0*/  MUFU.EX2 R80, R80 ;  /* 0x0000005000507308 */ /* 0x000fe20000000800 */
[----:B------:R-:W-:Y:S01]  /*d2b0*/  HMMA.16816.F32 R48, R60, R66, R48 ;  /* 0x000000423c30723c */ /* 0x000fe20000001830 */
[----:B------:R-:W5:Y:S08]  /*d2c0*/  LDSM.16.MT88.4 R64, [R119+0xb400] ;  /* 0x00b400007740783b */ /* 0x000f700000004200 */
[----:B------:R-:W2:Y:S01]  /*d2d0*/  MUFU.EX2 R81, R81 ;  /* 0x0000005100517308 */ /* 0x000ea20000000800 */
[----:B-1----:R-:W-:Y:S01]  /*d2e0*/  F2FP.F16.F32.PACK_AB R60, R85, R84 ;  /* 0x00000054553c723e */ /* 0x002fe200000000ff */
[----:B------:R-:W-:Y:S01]  /*d2f0*/  FADD.FTZ R84, R84, R95 ;  /* 0x0000005f54547221 */ /* 0x000fe20000010000 */
[----:B---3--:R-:W-:Y:S02]  /*d300*/  F2FP.F16.F32.PACK_AB R62, R87, R82 ;  /* 0x00000052573e723e */ /* 0x008fe400000000ff */
[----:B----4-:R-:W-:Y:S01]  /*d310*/  F2FP.F16.F32.PACK_AB R63, R83, R86 ;  /* 0x00000056533f723e */ /* 0x010fe200000000ff */
[----:B------:R-:W-:Y:S04]  /*d320*/  FADD.FTZ R85, R85, R84 ;  /* 0x0000005455557221 */ /* 0x000fe80000010000 */
[----:B------:R-:W-:Y:S01]  /*d330*/  MUFU.EX2 R134, R134 ;  /* 0x0000008600867308 */ /* 0x000fe20000000800 */
[----:B------:R-:W-:Y:S04]  /*d340*/  FADD.FTZ R82, R82, R85 ;  /* 0x0000005552527221 */ /* 0x000fe80000010000 */
[----:B------:R-:W-:Y:S05]  /*d350*/  FADD.FTZ R87, R87, R82 ;  /* 0x0000005257577221 */ /* 0x000fea0000010000 */
[----:B------:R-:W-:Y:S01]  /*d360*/  MUFU.EX2 R135, R135 ;  /* 0x0000008700877308 */ /* 0x000fe20000000800 */
[C---:B--2---:R-:W-:Y:S01]  /*d370*/  F2FP.F16.F32.PACK_AB R61, R81.reuse, R80 ;  /* 0x00000050513d723e */ /* 0x044fe200000000ff */
[----:B------:R-:W-:Y:S04]  /*d380*/  FADD.FTZ R80, R80, R121 ;  /* 0x0000007950507221 */ /* 0x000fe80000010000 */
[----:B------:R-:W-:Y:S02]  /*d390*/  FADD.FTZ R81, R81, R80 ;  /* 0x0000005051517221 */ /* 0x000fe40000010000 */
[C---:B------:R-:W-:Y:S02]  /*d3a0*/  HMMA.16816.F32 R4, R60.reuse, R76, R4 ;  /* 0x0000004c3c04723c */ /* 0x040fe40000001804 */
[----:B------:R-:W-:Y:S01]  /*d3b0*/  MUFU.EX2 R136, R136 ;  /* 0x0000008800887308 */ /* 0x000fe20000000800 */
[----:B------:R-:W-:Y:S04]  /*d3c0*/  FADD.FTZ R86, R86, R81 ;  /* 0x0000005156567221 */ /* 0x000fe80000010000 */
[----:B------:R-:W-:Y:S01]  /*d3d0*/  FADD.FTZ R83, R83, R86 ;  /* 0x0000005653537221 */ /* 0x000fe20000010000 */
[C---:B------:R-:W-:Y:S01]  /*d3e0*/  HMMA.16816.F32 R8, R60.reuse, R78, R8 ;  /* 0x0000004e3c08723c */ /* 0x040fe20000001808 */
[----:B------:R-:W-:Y:S03]  /*d3f0*/  LDSM.16.MT88.4 R76, [R119+0xc000] ;  /* 0x00c00000774c783b */ /* 0x000fe60000004200 */
[----:B------:R-:W1:Y:S04]  /*d400*/  MUFU.EX2 R139, R139 ;  /* 0x0000008b008b7308 */ /* 0x000e680000000800 */
[C---:B-----5:R-:W-:Y:S06]  /*d410*/  HMMA.16816.F32 R12, R60.reuse, R72, R12 ;  /* 0x000000483c0c723c */ /* 0x060fec000000180c */
[----:B------:R-:W-:Y:S02]  /*d420*/  MUFU.EX2 R138, R138 ;  /* 0x0000008a008a7308 */ /* 0x000fe40000000800 */
[C---:B------:R-:W-:Y:S01]  /*d430*/  HMMA.16816.F32 R16, R60.reuse, R74, R16 ;  /* 0x0000004a3c10723c */ /* 0x040fe20000001810 */
[----:B------:R-:W2:Y:S07]  /*d440*/  LDSM.16.MT88.4 R72, [R119+0xd400] ;  /* 0x00d400007748783b */ /* 0x000eae0000004200 */
[----:B------:R-:W3:Y:S01]  /*d450*/  MUFU.EX2 R137, R137 ;  /* 0x0000008900897308 */ /* 0x000ee20000000800 */
[----:B-1----:R-:W-:Y:S01]  /*d460*/  F2FP.F16.F32.PACK_AB R56, R139, R136 ;  /* 0x000000888b38723e */ /* 0x002fe200000000ff */
[C---:B------:R-:W-:Y:S08]  /*d470*/  HMMA.16816.F32 R20, R60.reuse, R64, R20 ;  /* 0x000000403c14723c */ /* 0x040ff00000001814 */
[----:B------:R-:W-:Y:S01]  /*d480*/  MUFU.EX2 R140, R140 ;  /* 0x0000008c008c7308 */ /* 0x000fe20000000800 */
[C---:B------:R-:W-:Y:S01]  /*d490*/  HMMA.16816.F32 R24, R60.reuse, R66, R24 ;  /* 0x000000423c18723c */ /* 0x040fe20000001818 */
[----:B------:R-:W1:Y:S08]  /*d4a0*/  LDSM.16.MT88.4 R64, [R116+0xd400] ;  /* 0x00d400007440783b */ /* 0x000e700000004200 */
[----:B------:R-:W4:Y:S01]  /*d4b0*/  MUFU.EX2 R141, R141 ;  /* 0x0000008d008d7308 */ /* 0x000f220000000800 */
[----:B---3--:R-:W-:Y:S01]  /*d4c0*/  F2FP.F16.F32.PACK_AB R57, R137, R138 ;  /* 0x0000008a8939723e */ /* 0x008fe200000000ff */
[C---:B------:R-:W-:Y:S08]  /*d4d0*/  HMMA.16816.F32 R28, R60.reuse, R68, R28 ;  /* 0x000000443c1c723c */ /* 0x040ff0000000181c */
[----:B------:R-:W-:Y:S01]  /*d4e0*/  MUFU.EX2 R142, R142 ;  /* 0x0000008e008e7308 */ /* 0x000fe20000000800 */
[C---:B------:R-:W-:Y:S01]  /*d4f0*/  HMMA.16816.F32 R32, R60.reuse, R70, R32 ;  /* 0x000000463c20723c */ /* 0x040fe20000001820 */
[----:B------:R-:W3:Y:S08]  /*d500*/  LDSM.16.MT88.4 R68, [R119+0x9800] ;  /* 0x009800007744783b */ /* 0x000ef00000004200 */
[----:B------:R-:W5:Y:S01]  /*d510*/  MUFU.EX2 R143, R143 ;  /* 0x0000008f008f7308 */ /* 0x000f620000000800 */
[----:B----4-:R-:W-:Y:S01]  /*d520*/  F2FP.F16.F32.PACK_AB R58, R141, R140 ;  /* 0x0000008c8d3a723e */ /* 0x010fe200000000ff */
[C---:B--2---:R-:W-:Y:S08]  /*d530*/  HMMA.16816.F32 R36, R60.reuse, R72, R36 ;  /* 0x000000483c24723c */ /* 0x044ff00000001824 */
[----:B------:R-:W2:Y:S01]  /*d540*/  MUFU.EX2 R91, R91 ;  /* 0x0000005b005b7308 */ /* 0x000ea20000000800 */
[C---:B------:R-:W-:Y:S01]  /*d550*/  HMMA.16816.F32 R40, R60.reuse, R74, R40 ;  /* 0x0000004a3c28723c */ /* 0x040fe20000001828 */
[----:B------:R-:W4:Y:S08]  /*d560*/  LDSM.16.MT88.4 R72, [R116+0x9800] ;  /* 0x009800007448783b */ /* 0x000f300000004200 */
[----:B------:R-:W-:Y:S01]  /*d570*/  MUFU.EX2 R90, R90 ;  /* 0x0000005a005a7308 */ /* 0x000fe20000000800 */
[----:B-----5:R-:W-:Y:S01]  /*d580*/  F2FP.F16.F32.PACK_AB R59, R143, R142 ;  /* 0x0000008e8f3b723e */ /* 0x020fe200000000ff */
[C---:B-1----:R-:W-:Y:S08]  /*d590*/  HMMA.16816.F32 R44, R60.reuse, R64, R44 ;  /* 0x000000403c2c723c */ /* 0x042ff0000000182c */
[----:B------:R-:W1:Y:S01]  /*d5a0*/  MUFU.EX2 R89, R89 ;  /* 0x0000005900597308 */ /* 0x000e620000000800 */
[----:B------:R-:W-:Y:S01]  /*d5b0*/  HMMA.16816.F32 R48, R60, R66, R48 ;  /* 0x000000423c30723c */ /* 0x000fe20000001830 */
[----:B------:R-:W5:Y:S08]  /*d5c0*/  LDSM.16.MT88.4 R64, [R119+0xb800] ;  /* 0x00b800007740783b */ /* 0x000f700000004200 */
[----:B------:R-:W-:Y:S01]  /*d5d0*/  MUFU.EX2 R96, R96 ;  /* 0x0000006000607308 */ /* 0x000fe20000000800 */
[C---:B--2---:R-:W-:Y:S01]  /*d5e0*/  F2FP.F16.F32.PACK_AB R60, R91.reuse, R88 ;  /* 0x000000585b3c723e */ /* 0x044fe200000000ff */
[----:B------:R-:W-:Y:S04]  /*d5f0*/  FADD.FTZ R88, R88, R87 ;  /* 0x0000005758587221 */ /* 0x000fe80000010000 */
[----:B------:R-:W-:Y:S01]  /*d600*/  FADD.FTZ R91, R91, R88 ;  /* 0x000000585b5b7221 */ /* 0x000fe20000010000 */
[----:B------:R-:W-:Y:S03]  /*d610*/  LDSM.16.MT88.4 R84, [R116+0xcc00] ;  /* 0x00cc00007454783b */ /* 0x000fe60000004200 */
[----:B------:R-:W2:Y:S01]  /*d620*/  MUFU.EX2 R97, R97 ;  /* 0x0000006100617308 */ /* 0x000ea20000000800 */
[C---:B-1----:R-:W-:Y:S01]  /*d630*/  F2FP.F16.F32.PACK_AB R61, R89.reuse, R90 ;  /* 0x0000005a593d723e */ /* 0x042fe200000000ff */
[----:B------:R-:W-:Y:S04]  /*d640*/  FADD.FTZ R90, R90, R83 ;  /* 0x000000535a5a7221 */ /* 0x000fe80000010000 */
[----:B------:R-:W-:Y:S04]  /*d650*/  FADD.FTZ R89, R89, R90 ;  /* 0x0000005a59597221 */ /* 0x000fe80000010000 */
[----:B------:R-:W-:Y:S10]  /*d660*/  MUFU.EX2 R98, R98 ;  /* 0x0000006200627308 */ /* 0x000ff40000000800 */
[----:B------:R-:W1:Y:S01]  /*d670*/  MUFU.EX2 R99, R99 ;  /* 0x0000006300637308 */ /* 0x000e620000000800 */
[C---:B--2---:R-:W-:Y:S01]  /*d680*/  F2FP.F16.F32.PACK_AB R62, R97.reuse, R96 ;  /* 0x00000060613e723e */ /* 0x044fe200000000ff */
[----:B------:R-:W-:Y:S04]  /*d690*/  FADD.FTZ R96, R96, R91 ;  /* 0x0000005b60607221 */ /* 0x000fe80000010000 */
[----:B------:R-:W-:Y:S04]  /*d6a0*/  FADD.FTZ R97, R97, R96 ;  /* 0x0000006061617221 */ /* 0x000fe80000010000 */
[----:B------:R-:W-:Y:S10]  /*d6b0*/  MUFU.EX2 R144, R144 ;  /* 0x0000009000907308 */ /* 0x000ff40000000800 */
        /* <DEDUP_REMOVED lines=27> */
[C---:B---3--:R-:W-:Y:S08]  /*d870*/  HMMA.16816.F32 R36, R60.reuse, R72, R36 ;  /* 0x000000483c24723c */ /* 0x048ff00000001824 */
[----:B------:R-:W-:Y:S01]  /*d880*/  MUFU.EX2 R154, R154 ;  /* 0x0000009a009a7308 */ /* 0x000fe20000000800 */
[C---:B------:R-:W-:Y:S01]  /*d890*/  HMMA.16816.F32 R40, R60.reuse, R74, R40 ;  /* 0x0000004a3c28723c */ /* 0x040fe20000001828 */
[----:B------:R-:W3:Y:S08]  /*d8a0*/  LDSM.16.MT88.4 R72, [R116+0x9c00] ;  /* 0x009c00007448783b */ /* 0x000ef00000004200 */
[----:B------:R-:W-:Y:S01]  /*d8b0*/  MUFU.EX2 R153, R153 ;  /* 0x0000009900997308 */ /* 0x000fe20000000800 */
[C---:B--2---:R-:W-:Y:S09]  /*d8c0*/  HMMA.16816.F32 R44, R60.reuse, R64, R44 ;  /* 0x000000403c2c723c */ /* 0x044ff2000000182c */
[----:B------:R-:W-:Y:S01]  /*d8d0*/  MUFU.EX2 R178, R207 ;  /* 0x000000cf00b27308 */ /* 0x000fe20000000800 */
[----:B------:R-:W-:Y:S01]  /*d8e0*/  HMMA.16816.F32 R48, R60, R66, R48 ;  /* 0x000000423c30723c */ /* 0x000fe20000001830 */
[----:B------:R-:W2:Y:S08]  /*d8f0*/  LDSM.16.MT88.4 R64, [R119+0xbc00] ;  /* 0x00bc00007740783b */ /* 0x000eb00000004200 */
        /* <DEDUP_REMOVED lines=8> */
[----:B------:R-:W-:Y:S01]  /*d980*/  MUFU.EX2 R200, R200 ;  /* 0x000000c800c87308 */ /* 0x000fe20000000800 */
[----:B------:R-:W-:Y:S01]  /*d990*/  FADD.FTZ R129, R129, R130 ;  /* 0x0000008281817221 */ /* 0x000fe20000010000 */
[----:B------:R-:W-:Y:S03]  /*d9a0*/  FADD.FTZ R132, R132, R131 ;  /* 0x0000008384847221 */ /* 0x000fe60000010000 */
[----:B------:R-:W-:Y:S01]  /*d9b0*/  FADD.FTZ R134, R134, R129 ;  /* 0x0000008186867221 */ /* 0x000fe20000010000 */
[C---:B-1----:R-:W-:Y:S04]  /*d9c0*/  HMMA.16816.F32 R4, R60.reuse, R68, R4 ;  /* 0x000000443c04723c */ /* 0x042fe80000001804 */
[----:B------:R-:W-:Y:S01]  /*d9d0*/  MUFU.EX2 R209, R209 ;  /* 0x000000d100d17308 */ /* 0x000fe20000000800 */
[----:B------:R-:W-:Y:S01]  /*d9e0*/  FADD.FTZ R133, R133, R132 ;  /* 0x0000008485857221 */ /* 0x000fe20000010000 */
[----:B------:R-:W-:Y:S03]  /*d9f0*/  FADD.FTZ R135, R135, R134 ;  /* 0x0000008687877221 */ /* 0x000fe60000010000 */
[----:B------:R-:W-:Y:S01]  /*da00*/  FADD.FTZ R136, R136, R133 ;  /* 0x0000008588887221 */ /* 0x000fe20000010000 */
[C---:B------:R-:W-:Y:S01]  /*da10*/  HMMA.16816.F32 R8, R60.reuse, R70, R8 ;  /* 0x000000463c08723c */ /* 0x040fe20000001808 */
[----:B------:R-:W1:Y:S03]  /*da20*/  LDSM.16.MT88.4 R68, [R116+0xbc00] ;  /* 0x00bc00007444783b */ /* 0x000e660000004200 */
[----:B------:R-:W-:Y:S01]  /*da30*/  MUFU.EX2 R202, R202 ;  /* 0x000000ca00ca7308 */ /* 0x000fe20000000800 */
[----:B------:R-:W-:Y:S01]  /*da40*/  FADD.FTZ R138, R138, R135 ;  /* 0x000000878a8a7221 */ /* 0x000fe20000010000 */
[----:B------:R-:W-:Y:S03]  /*da50*/  FADD.FTZ R139, R139, R136 ;  /* 0x000000888b8b7221 */ /* 0x000fe60000010000 */
[----:B------:R-:W-:Y:S01]  /*da60*/  FADD.FTZ R137, R137, R138 ;  /* 0x0000008a89897221 */ /* 0x000fe20000010000 */
[C---:B---3--:R-:W-:Y:S04]  /*da70*/  HMMA.16816.F32 R12, R60.reuse, R72, R12 ;  /* 0x000000483c0c723c */ /* 0x048fe8000000180c */
[----:B------:R-:W-:Y:S01]  /*da80*/  MUFU.EX2 R211, R211 ;  /* 0x000000d300d37308 */ /* 0x000fe20000000800 */
[----:B------:R-:W-:Y:S01]  /*da90*/  FADD.FTZ R140, R140, R139 ;  /* 0x0000008b8c8c7221 */ /* 0x000fe20000010000 */
[----:B------:R-:W-:Y:S03]  /*daa0*/  FADD.FTZ R142, R142, R137 ;  /* 0x000000898e8e7221 */ /* 0x000fe60000010000 */
[----:B------:R-:W-:Y:S01]  /*dab0*/  FADD.FTZ R141, R141, R140 ;  /* 0x0000008c8d8d7221 */ /* 0x000fe20000010000 */
[C---:B------:R-:W-:Y:S01]  /*dac0*/  HMMA.16816.F32 R16, R60.reuse, R74, R16 ;  /* 0x0000004a3c10723c */ /* 0x040fe20000001810 */
[----:B------:R-:W3:Y:S02]  /*dad0*/  LDSM.16.MT88.4 R72, [R119+0xdc00] ;  /* 0x00dc00007748783b */ /* 0x000ee40000004200 */
[----:B------:R-:W-:Y:S04]  /*dae0*/  FADD.FTZ R143, R143, R142 ;  /* 0x0000008e8f8f7221 */ /* 0x000fe80000010000 */
[----:B------:R-:W-:Y:S01]  /*daf0*/  FADD.FTZ R146, R146, R143 ;  /* 0x0000008f92927221 */ /* 0x000fe20000010000 */
[C---:B--2---:R-:W-:Y:S03]  /*db00*/  HMMA.16816.F32 R20, R60.reuse, R64, R20 ;  /* 0x000000403c14723c */ /* 0x044fe60000001814 */
[----:B------:R-:W-:Y:S04]  /*db10*/  FADD.FTZ R147, R147, R146 ;  /* 0x0000009293937221 */ /* 0x000fe80000010000 */
[----:B------:R-:W-:Y:S01]  /*db20*/  FADD.FTZ R150, R150, R147 ;  /* 0x0000009396967221 */ /* 0x000fe20000010000 */
[C---:B------:R-:W-:Y:S01]  /*db30*/  HMMA.16816.F32 R24, R60.reuse, R66, R24 ;  /* 0x000000423c18723c */ /* 0x040fe20000001818 */
[----:B------:R-:W2:Y:S02]  /*db40*/  LDSM.16.MT88.4 R64, [R116+0xdc00] ;  /* 0x00dc00007440783b */ /* 0x000ea40000004200 */
[----:B------:R-:W-:Y:S05]  /*db50*/  FADD.FTZ R150, R151, R150 ;  /* 0x0000009697967221 */ /* 0x000fea0000010000 */
        /* <DEDUP_REMOVED lines=12> */
[----:B------:R-:W5:Y:S07]  /*dc20*/  LDSM.16.MT88.4 R68, [R116+0xe000] ;  /* 0x00e000007444783b */ /* 0x000f6e0000004200 */
[C---:B---3--:R-:W-:Y:S08]  /*dc30*/  HMMA.16816.F32 R12, R56.reuse, R72, R12 ;  /* 0x00000048380c723c */ /* 0x048ff0000000180c */
[C---:B------:R-:W-:Y:S01]  /*dc40*/  HMMA.16816.F32 R16, R56.reuse, R74, R16 ;  /* 0x0000004a3810723c */ /* 0x040fe20000001810 */
[----:B------:R-:W-:Y:S07]  /*dc50*/  LDSM.16.MT88.4 R72, [R119+0xc400] ;  /* 0x00c400007748783b */ /* 0x000fee0000004200 */
[C---:B------:R-:W-:Y:S03]  /*dc60*/  HMMA.16816.F32 R20, R56.reuse, R76, R20 ;  /* 0x0000004c3814723c */ /* 0x040fe60000001814 */
[--C-:B------:R-:W-:Y:S01]  /*dc70*/  FFMA.FTZ R76, R180, UR4, -R126.reuse ;  /* 0x00000004b44c7c23 */ /* 0x100fe2000801087e */
[--C-:B------:R-:W-:Y:S01]  /*dc80*/  FFMA.FTZ R180, R183, UR4, -R126.reuse ;  /* 0x00000004b7b47c23 */ /* 0x100fe2000801087e */
[----:B------:R-:W-:Y:S01]  /*dc90*/  FFMA.FTZ R126, R52, UR4, -R126 ;  /* 0x00000004347e7c23 */ /* 0x000fe2000801087e */
[C---:B------:R-:W-:Y:S01]  /*dca0*/  F2FP.F16.F32.PACK_AB R52, R145.reuse, R144 ;  /* 0x000000909134723e */ /* 0x040fe200000000ff */
[----:B------:R3:W4:Y:S01]  /*dcb0*/  MUFU.EX2 R127, R76 ;  /* 0x0000004c007f7308 */ /* 0x0007220000000800 */
[C---:B------:R-:W-:Y:S03]  /*dcc0*/  HMMA.16816.F32 R24, R56.reuse, R78, R24 ;  /* 0x0000004e3818723c */ /* 0x040fe60000001818 */
[----:B------:R-:W-:Y:S06]  /*dcd0*/  FADD.FTZ R144, R144, R141 ;  /* 0x0000008d90907221 */ /* 0x000fec0000010000 */
[----:B------:R-:W4:Y:S01]  /*dce0*/  MUFU.EX2 R180, R180 ;  /* 0x000000b400b47308 */ /* 0x000f220000000800 */
[C---:B--2---:R-:W-:Y:S03]  /*dcf0*/  HMMA.16816.F32 R28, R56.reuse, R60, R28 ;  /* 0x0000003c381c723c */ /* 0x044fe6000000181c */
[----:B------:R-:W-:Y:S05]  /*dd00*/  FADD.FTZ R145, R145, R144 ;  /* 0x0000009091917221 */ /* 0x000fea0000010000 */
[C---:B------:R-:W-:Y:S01]  /*dd10*/  HMMA.16816.F32 R32, R56.reuse, R62, R32 ;  /* 0x0000003e3820723c */ /* 0x040fe20000001820 */
[----:B------:R-:W2:Y:S07]  /*dd20*/  LDSM.16.MT88.4 R60, [R119+0xa400] ;  /* 0x00a40000773c783b */ /* 0x000eae0000004200 */
[C---:B-1----:R-:W-:Y:S01]  /*dd30*/  HMMA.16816.F32 R36, R56.reuse, R64, R36 ;  /* 0x000000403824723c */ /* 0x042fe20000001824 */
[----:B---3--:R-:W-:Y:S07]  /*dd40*/  LDSM.16.MT88.4 R76, [R119+0xe800] ;  /* 0x00e80000774c783b */ /* 0x008fee0000004200 */
[C---:B------:R-:W-:Y:S01]  /*dd50*/  HMMA.16816.F32 R40, R56.reuse, R66, R40 ;  /* 0x000000423828723c */ /* 0x040fe20000001828 */
[----:B------:R-:W1:Y:S07]  /*dd60*/  LDSM.16.MT88.4 R64, [R116+0xa400] ;  /* 0x00a400007440783b */ /* 0x000e6e0000004200 */
[C---:B-----5:R-:W-:Y:S08]  /*dd70*/  HMMA.16816.F32 R44, R56.reuse, R68, R44 ;  /* 0x00000044382c723c */ /* 0x060ff0000000182c */
[----:B------:R-:W-:Y:S01]  /*dd80*/  HMMA.16816.F32 R48, R56, R70, R48 ;  /* 0x000000463830723c */ /* 0x000fe20000001830 */
[----:B------:R-:W3:Y:S07]  /*dd90*/  LDSM.16.MT88.4 R56, [R116+0xc400] ;  /* 0x00c400007438783b */ /* 0x000eee0000004200 */
[C---:B--2---:R-:W-:Y:S01]  /*dda0*/  HMMA.16816.F32 R4, R52.reuse, R60, R4 ;  /* 0x0000003c3404723c */ /* 0x044fe20000001804 */
[----:B------:R-:W2:Y:S07]  /*ddb0*/  LDSM.16.MT88.4 R68, [R119+0xe400] ;  /* 0x00e400007744783b */ /* 0x000eae0000004200 */
[C---:B------:R-:W-:Y:S01]  /*ddc0*/  HMMA.16816.F32 R8, R52.reuse, R62, R8 ;  /* 0x0000003e3408723c */ /* 0x040fe20000001808 */
[----:B------:R-:W5:Y:S07]  /*ddd0*/  LDSM.16.MT88.4 R60, [R116+0xe400] ;  /* 0x00e40000743c783b */ /* 0x000f6e0000004200 */
        /* <DEDUP_REMOVED lines=15> */
[----:B----4-:R-:W-:Y:S02]  /*ded0*/  F2FP.F16.F32.PACK_AB R52, R152, R3 ;  /* 0x000000039834723e */ /* 0x010fe400000000ff */
[----:B------:R-:W-:Y:S01]  /*dee0*/  F2FP.F16.F32.PACK_AB R53, R154, R127 ;  /* 0x0000007f9a35723e */ /* 0x000fe200000000ff */
[----:B------:R-:W-:Y:S01]  /*def0*/  FADD.FTZ R127, R127, R150 ;  /* 0x000000967f7f7221 */ /* 0x000fe20000010000 */
[----:B------:R-:W-:Y:S02]  /*df00*/  F2FP.F16.F32.PACK_AB R54, R178, R153 ;  /* 0x00000099b236723e */ /* 0x000fe400000000ff */
[C---:B------:R-:W-:Y:S01]  /*df10*/  F2FP.F16.F32.PACK_AB R55, R155.reuse, R180 ;  /* 0x000000b49b37723e */ /* 0x040fe200000000ff */
[----:B------:R-:W-:Y:S04]  /*df20*/  FADD.FTZ R127, R154, R127 ;  /* 0x0000007f9a7f7221 */ /* 0x000fe80000010000 */
[----:B------:R-:W-:Y:S02]  /*df30*/  FADD.FTZ R180, R180, R127 ;  /* 0x0000007fb4b47221 */ /* 0x000fe40000010000 */
[C---:B-1----:R-:W-:Y:S01]  /*df40*/  HMMA.16816.F32 R4, R52.reuse, R56, R4 ;  /* 0x000000383404723c */ /* 0x042fe20000001804 */
[----:B------:R-:W-:Y:S02]  /*df50*/  MUFU.EX2 R56, R94 ;  /* 0x0000005e00387308 */ /* 0x000fe40000000800 */
[----:B------:R-:W-:Y:S05]  /*df60*/  FADD.FTZ R155, R155, R180 ;  /* 0x000000b49b9b7221 */ /* 0x000fea0000010000 */
[C---:B------:R-:W-:Y:S03]  /*df70*/  HMMA.16816.F32 R8, R52.reuse, R58, R8 ;  /* 0x0000003a3408723c */ /* 0x040fe60000001808 */
[----:B------:R-:W1:Y:S05]  /*df80*/  MUFU.EX2 R57, R93 ;  /* 0x0000005d00397308 */ /* 0x000e6a0000000800 */
[C---:B------:R-:W-:Y:S05]  /*df90*/  HMMA.16816.F32 R12, R52.reuse, R64, R12 ;  /* 0x00000040340c723c */ /* 0x040fea000000180c */
[----:B------:R4:W-:Y:S03]  /*dfa0*/  MUFU.EX2 R58, R92 ;  /* 0x0000005c003a7308 */ /* 0x0009e60000000800 */
[C---:B------:R-:W-:Y:S07]  /*dfb0*/  HMMA.16816.F32 R16, R52.reuse, R66, R16 ;  /* 0x000000423410723c */ /* 0x040fee0000001810 */
[----:B------:R-:W5:Y:S01]  /*dfc0*/  MUFU.EX2 R59, R126 ;  /* 0x0000007e003b7308 */ /* 0x000f620000000800 */
[C---:B------:R-:W-:Y:S01]  /*dfd0*/  HMMA.16816.F32 R20, R52.reuse, R72, R20 ;  /* 0x000000483414723c */ /* 0x040fe20000001814 */
[----:B----4-:R-:W4:Y:S07]  /*dfe0*/  LDSM.16.MT88.4 R92, [R119+0xcc00] ;  /* 0x00cc0000775c783b */ /* 0x010f2e0000004200 */
[C---:B------:R-:W-:Y:S08]  /*dff0*/  HMMA.16816.F32 R24, R52.reuse, R74, R24 ;  /* 0x0000004a3418723c */ /* 0x040ff00000001818 */
[C---:B--2---:R-:W-:Y:S03]  /*e000*/  HMMA.16816.F32 R28, R52.reuse, R68, R28 ;  /* 0x00000044341c723c */ /* 0x044fe6000000181c */
[----:B------:R-:W-:Y:S02]  /*e010*/  F2FP.F16.F32.PACK_AB R68, R209, R200 ;  /* 0x000000c8d144723e */ /* 0x000fe400000000ff */
[----:B-1----:R-:W-:Y:S01]  /*e020*/  F2FP.F16.F32.PACK_AB R69, R57, R56 ;  /* 0x000000383945723e */ /* 0x002fe200000000ff */
[----:B------:R-:W-:Y:S02]  /*e030*/  FADD.FTZ R56, R56, R155 ;  /* 0x0000009b38387221 */ /* 0x000fe40000010000 */
[C---:B------:R-:W-:Y:S03]  /*e040*/  HMMA.16816.F32 R32, R52.reuse, R70, R32 ;  /* 0x000000463420723c */ /* 0x040fe60000001820 */
[----:B------:R-:W-:Y:S01]  /*e050*/  F2FP.F16.F32.PACK_AB R70, R211, R202 ;  /* 0x000000cad346723e */ /* 0x000fe200000000ff */
[----:B------:R-:W-:Y:S01]  /*e060*/  FADD.FTZ R57, R57, R56 ;  /* 0x0000003839397221 */ /* 0x000fe20000010000 */
[----:B-----5:R-:W-:Y:S03]  /*e070*/  F2FP.F16.F32.PACK_AB R71, R59, R58 ;  /* 0x0000003a3b47723e */ /* 0x020fe600000000ff */
[C---:B------:R-:W-:Y:S03]  /*e080*/  HMMA.16816.F32 R36, R52.reuse, R76, R36 ;  /* 0x0000004c3424723c */ /* 0x040fe60000001824 */
[----:B------:R-:W-:Y:S05]  /*e090*/  FADD.FTZ R58, R58, R57 ;  /* 0x000000393a3a7221 */ /* 0x000fea0000010000 */
[C---:B------:R-:W-:Y:S01]  /*e0a0*/  HMMA.16816.F32 R40, R52.reuse, R78, R40 ;  /* 0x0000004e3428723c */ /* 0x040fe20000001828 */
[----:B------:R-:W1:Y:S07]  /*e0b0*/  LDSM.16.MT88.4 R76, [R119+0xec00] ;  /* 0x00ec0000774c783b */ /* 0x000e6e0000004200 */
[C---:B---3--:R-:W-:Y:S08]  /*e0c0*/  HMMA.16816.F32 R44, R52.reuse, R60, R44 ;  /* 0x0000003c342c723c */ /* 0x048ff0000000182c */
[----:B------:R-:W-:Y:S08]  /*e0d0*/  HMMA.16816.F32 R48, R52, R62, R48 ;  /* 0x0000003e3430723c */ /* 0x000ff00000001830 */
[C---:B------:R-:W-:Y:S01]  /*e0e0*/  HMMA.16816.F32 R112, R68.reuse, R108, R4 ;  /* 0x0000006c4470723c */ /* 0x040fe20000001804 */
[----:B------:R-:W2:Y:S07]  /*e0f0*/  LDSM.16.MT88.4 R4, [R116+0xec00] ;  /* 0x00ec00007404783b */ /* 0x000eae0000004200 */
        /* <DEDUP_REMOVED lines=9> */
[C---:B----4-:R-:W-:Y:S03]  /*e190*/  HMMA.16816.F32 R96, R68.reuse, R92, R20 ;  /* 0x0000005c4460723c */ /* 0x050fe60000001814 */
[----:B------:R-:W-:Y:S01]  /*e1a0*/  FADD.FTZ R200, R200, R3 ;  /* 0x00000003c8c87221 */ /* 0x000fe20000010000 */
[----:B------:R-:W-:Y:S01]  /*e1b0*/  MOV R3, R0 ;  /* 0x0000000000037202 */ /* 0x000fe20000000f00 */
[----:B------:R-:W-:Y:S02]  /*e1c0*/  FADD.FTZ R178, R59, R58 ;  /* 0x0000003a3bb27221 */ /* 0x000fe40000010000 */
[----:B------:R-:W-:Y:S01]  /*e1d0*/  FADD.FTZ R209, R209, R200 ;  /* 0x000000c8d1d17221 */ /* 0x000fe20000010000 */
[C---:B------:R-:W-:Y:S03]  /*e1e0*/  HMMA.16816.F32 R92, R68.reuse, R94, R24 ;  /* 0x0000005e445c723c */ /* 0x040fe60000001818 */
[----:B------:R-:W-:Y:S04]  /*e1f0*/  FADD.FTZ R202, R202, R209 ;  /* 0x000000d1caca7221 */ /* 0x000fe80000010000 */
[----:B------:R-:W-:Y:S01]  /*e200*/  FADD.FTZ R177, R211, R202 ;  /* 0x000000cad3b17221 */ /* 0x000fe20000010000 */
[C---:B------:R-:W-:Y:S08]  /*e210*/  HMMA.16816.F32 R88, R68.reuse, R84, R28 ;  /* 0x000000544458723c */ /* 0x040ff0000000181c */
[C---:B------:R-:W-:Y:S08]  /*e220*/  HMMA.16816.F32 R84, R68.reuse, R86, R32 ;  /* 0x000000564454723c */ /* 0x040ff00000001820 */
[C---:B-1----:R-:W-:Y:S08]  /*e230*/  HMMA.16816.F32 R80, R68.reuse, R76, R36 ;  /* 0x0000004c4450723c */ /* 0x042ff00000001824 */
[C---:B------:R-:W-:Y:S08]  /*e240*/  HMMA.16816.F32 R76, R68.reuse, R78, R40 ;  /* 0x0000004e444c723c */ /* 0x040ff00000001828 */
[C---:B--2---:R-:W-:Y:S08]  /*e250*/  HMMA.16816.F32 R72, R68.reuse, R4, R44 ;  /* 0x000000044448723c */ /* 0x044ff0000000182c */
[----:B------:R-:W-:Y:S01]  /*e260*/  HMMA.16816.F32 R68, R68, R6, R48 ;  /* 0x000000064444723c */ /* 0x000fe20000001830 */
[----:B------:R-:W-:Y:S08]  /*e270*/  @!UPT UIADD3 URZ, UPT, UPT, URZ, URZ, URZ ;  /* 0x000000fffffff290 */ /* 0x000ff0000fffe0ff */
[----:B------:R-:W-:Y:S11]  /*e280*/  @P1 BRA `(.L_x_2285) ;  /* 0xffffffc000f41947 */ /* 0x000ff6000383ffff */
.L_x_2281:
[----:B------:R-:W1:Y:S01]  /*e290*/  SHFL.BFLY PT, R4, R177, 0x2, 0x1f ;  /* 0x0c401f00b1047f89 */ /* 0x000e6200000e0000 */
[C---:B------:R-:W-:Y:S01]  /*e2a0*/  SHF.L.U32 R6, R166.reuse, 0x1, RZ ;  /* 0x00000001a6067819 */ /* 0x040fe200000006ff */
[----:B------:R-:W2:Y:S01]  /*e2b0*/  S2UR UR6, SR_CTAID.Y ;  /* 0x00000000000679c3 */ /* 0x000ea20000002600 */
[----:B------:R-:W-:Y:S01]  /*e2c0*/  SHF.L.U32 R7, R166, 0x4, RZ ;  /* 0x00000004a6077819 */ /* 0x000fe200000006ff */
[----:B------:R-:W3:Y:S01]  /*e2d0*/  SHFL.BFLY PT, R5, R178, 0x2, 0x1f ;  /* 0x0c401f00b2057f89 */ /* 0x000ee200000e0000 */
[----:B------:R-:W-:Y:S01]  /*e2e0*/  LOP3.LUT R6, R6, 0x6, RZ, 0xc0, !PT ;  /* 0x0000000606067812 */ /* 0x000fe200078ec0ff */
[----:B------:R-:W4:Y:S01]  /*e2f0*/  LDCU UR4, c[0x0][0x44c] ;  /* 0x00008980ff0477ac */ /* 0x000f220008000800 */
[----:B------:R-:W-:Y:S01]  /*e300*/  SHF.L.U32 R40, R166, 0x2, RZ ;  /* 0x00000002a6287819 */ /* 0x000fe200000006ff */
[----:B------:R-:W5:Y:S01]  /*e310*/  S2R R52, SR_TID.X ;  /* 0x0000000000347919 */ /* 0x000f620000002100 */
[----:B------:R-:W-:Y:S01]  /*e320*/  LOP3.LUT R7, R6, 0x3e00, R7, 0xf8, !PT ;  /* 0x00003e0006077812 */ /* 0x000fe200078ef807 */
[----:B------:R-:W2:Y:S01]  /*e330*/  LDC.64 R44, c[0x0][0x430] ;  /* 0x00010c00ff2c7b82 */ /* 0x000ea20000000a00 */
[--C-:B------:R-:W-:Y:S01]  /*e340*/  LOP3.LUT R6, R167, 0xc0, R168.reuse, 0xf8, !PT ;  /* 0x000000c0a7067812 */ /* 0x100fe200078ef8a8 */
[----:B------:R-:W-:Y:S01]  /*e350*/  BSSY.RECONVERGENT B0, `(.L_x_2286) ;  /* 0x0000091000007945 */ /* 0x000fe20003800200 */
[----:B------:R-:W-:-:S02]  /*e360*/  LOP3.LUT R11, R7, 0x20, R168, 0xf8, !PT ;  /* 0x00000020070b7812 */ /* 0x000fc400078ef8a8 */
[----:B------:R-:W-:Y:S02]  /*e370*/  SHF.L.U32 R10, R166, 0x2, RZ ;  /* 0x00000002a60a7819 */ /* 0x000fe400000006ff */
[----:B------:R-:W-:Y:S02]  /*e380*/  LOP3.LUT R6, R11, R6, RZ, 0xfc, !PT ;  /* 0x000000060b067212 */ /* 0x000fe400078efcff */
[----:B------:R-:W-:Y:S02]  /*e390*/  LOP3.LUT R10, R10, 0xd8, RZ, 0xc0, !PT ;  /* 0x000000d80a0a7812 */ /* 0x000fe400078ec0ff */
[----:B------:R-:W-:Y:S01]  /*e3a0*/  LEA R6, R6, UR5, 0x2 ;  /* 0x0000000506067c11 */ /* 0x000fe2000f8e10ff */
[----:B------:R-:W-:Y:S01]  /*e3b0*/  BAR.SYNC.DEFER_BLOCKING 0x0 ;  /* 0x0000000000007b1d */ /* 0x000fe20000010000 */
[----:B------:R-:W-:Y:S01]  /*e3c0*/  LOP3.LUT P2, RZ, R166, 0x3, RZ, 0xc0, !PT ;  /* 0x00000003a6ff7812 */ /* 0x000fe2000784c0ff */
[----:B-1----:R-:W-:Y:S01]  /*e3d0*/  FADD.FTZ R3, R4, R177 ;  /* 0x000000b104037221 */ /* 0x002fe20000010000 */
[----:B------:R-:W-:Y:S01]  /*e3e0*/  MOV R46, 0xff800000 ;  /* 0xff800000002e7802 */ /* 0x000fe20000000f00 */
[----:B---3--:R-:W-:-:S03]  /*e3f0*/  FADD.FTZ R4, R5, R178 ;  /* 0x000000b205047221 */ /* 0x008fc60000010000 */
        /* <DEDUP_REMOVED lines=9> */
[----:B------:R-:W-:Y:S02]  /*e490*/  FSETP.NE.FTZ.AND P1, PT, R42, RZ, PT ;  /* 0x000000ff2a00720b */ /* 0x000fe40003f35000 */
[----:B------:R-:W-:Y:S02]  /*e4a0*/  LOP3.LUT R4, R3, 0xf00, R40, 0xf8, !PT ;  /* 0x00000f0003047812 */ /* 0x000fe400078ef828 */
[----:B------:R-:W-:-:S02]  /*e4b0*/  FSETP.NE.FTZ.AND P0, PT, R41, RZ, PT ;  /* 0x000000ff2900720b */ /* 0x000fc40003f15000 */
[--C-:B------:R-:W-:Y:S01]  /*e4c0*/  SHF.R.U32.HI R3, RZ, 0x1, R166.reuse ;  /* 0x00000001ff037819 */ /* 0x100fe200000116a6 */
[----:B------:R-:W2:Y:S01]  /*e4d0*/  MUFU.RCP R5, R41 ;  /* 0x0000002900057308 */ /* 0x000ea20000001000 */
[----:B------:R-:W-:Y:S02]  /*e4e0*/  LOP3.LUT R4, R4, 0x20, R9, 0xf8, !PT ;  /* 0x0000002004047812 */ /* 0x000fe400078ef809 */
[----:B------:R-:W-:Y:S02]  /*e4f0*/  LOP3.LUT R9, R10, 0x18, R3, 0x78, !PT ;  /* 0x000000180a097812 */ /* 0x000fe400078e7803 */
[----:B------:R-:W-:Y:S01]  /*e500*/  SHF.R.U32.HI R166, RZ, 0x2, R166 ;  /* 0x00000002ffa67819 */ /* 0x000fe200000116a6 */
[----:B------:R-:W3:Y:S01]  /*e510*/  @P1 LDC R47, c[0x0][0x458] ;  /* 0x00011600ff2f1b82 */ /* 0x000ee20000000800 */
[----:B------:R-:W-:Y:S01]  /*e520*/  LOP3.LUT R4, R4, R9, RZ, 0xfc, !PT ;  /* 0x0000000904047212 */ /* 0x000fe200078efcff */
[----:B------:R-:W5:Y:S01]  /*e530*/  @P1 MUFU.LG2 R42, R42 ;  /* 0x0000002a002a1308 */ /* 0x000f620000000c00 */
[----:B-1----:R-:W-:-:S02]  /*e540*/  FSEL R7, R8, 1, P1 ;  /* 0x3f80000008077808 */ /* 0x002fc40000800000 */
[----:B------:R-:W-:Y:S01]  /*e550*/  LEA R53, R4, UR5, 0x2 ;  /* 0x0000000504357c11 */ /* 0x000fe2000f8e10ff */
[----:B------:R-:W1:Y:S01]  /*e560*/  LDCU UR5, c[0x0][0x3e0] ;  /* 0x00007c00ff0577ac */ /* 0x000e620008000800 */
[----:B------:R-:W-:Y:S01]  /*e570*/  LOP3.LUT R3, R3, 0x30, RZ, 0xc0, !PT ;  /* 0x0000003003037812 */ /* 0x000fe200078ec0ff */
        /* <DEDUP_REMOVED lines=53> */
[----:B------:R-:W4:Y:S01]  /*e8d0*/  @P0 LDC R43, c[0x0][0x458] ;  /* 0x00011600ff2b0b82 */ /* 0x000f220000000800 */
[-C--:B------:R-:W-:Y:S01]  /*e8e0*/  IADD3 R7, PT, PT, R6, -R5.reuse, RZ ;  /* 0x8000000506077210 */ /* 0x080fe20007ffe0ff */
[----:B------:R2:W-:Y:S01]  /*e8f0*/  STS.64 [R6+0x400], R114 ;  /* 0x0004007206007388 */ /* 0x0005e20000000a00 */
[----:B------:R-:W-:Y:S01]  /*e900*/  IADD3 R5, PT, PT, R8, -R5, RZ ;  /* 0x8000000508057210 */ /* 0x000fe20007ffe0ff */
[----:B------:R-:W2:Y:S01]  /*e910*/  @P0 MUFU.LG2 R41, R41 ;  /* 0x0000002900290308 */ /* 0x000ea20000000c00 */
[----:B-1----:R-:W-:Y:S01]  /*e920*/  IMAD R169, R44, UR5, R169 ;  /* 0x000000052ca97c24 */ /* 0x002fe2000f8e02a9 */
[----:B------:R1:W-:Y:S01]  /*e930*/  STS.64 [R8+0x20], R108 ;  /* 0x0000206c08007388 */ /* 0x0003e20000000a00 */
[----:B------:R-:W-:Y:S01]  /*e940*/  MOV R44, 0xff800000 ;  /* 0xff800000002c7802 */ /* 0x000fe20000000f00 */
[----:B-----5:R-:W-:Y:S01]  /*e950*/  @P1 FMUL.FTZ R49, R42, 0.69314718246459960938 ;  /* 0x3f3172182a311820 */ /* 0x020fe20000410000 */
[----:B------:R-:W-:Y:S01]  /*e960*/  IMAD R45, R169, R45, R170 ;  /* 0x0000002da92d7224 */ /* 0x000fe200078e02aa */
[----:B------:R1:W-:Y:S01]  /*e970*/  STS.64 [R8+0x420], R110 ;  /* 0x0004206e08007388 */ /* 0x0003e20000000a00 */
[----:B------:R-:W-:Y:S01]  /*e980*/  LOP3.LUT R166, R3, 0x7, R166, 0xf8, !PT ;  /* 0x0000000703a67812 */ /* 0x000fe200078ef8a6 */
[----:B---3--:R-:W-:-:S02]  /*e990*/  @P1 FFMA.FTZ R46, R2, R47, R49 ;  /* 0x0000002f022e1223 */ /* 0x008fc40000010031 */
[----:B------:R1:W-:Y:S04]  /*e9a0*/  STS.64 [R7+0x40], R104 ;  /* 0x0000406807007388 */ /* 0x0003e80000000a00 */
[----:B------:R1:W-:Y:S01]  /*e9b0*/  STS.64 [R7+0x440], R106 ;  /* 0x0004406a07007388 */ /* 0x0003e20000000a00 */
[----:B--2---:R-:W-:-:S03]  /*e9c0*/  @P0 FMUL.FTZ R51, R41, 0.69314718246459960938 ;  /* 0x3f31721829330820 */ /* 0x004fc60000410000 */
[----:B------:R1:W-:Y:S01]  /*e9d0*/  STS.64 [R5+0x60], R100 ;  /* 0x0000606405007388 */ /* 0x0003e20000000a00 */
[----:B----4-:R-:W-:-:S03]  /*e9e0*/  @P0 FFMA.FTZ R44, R0, R43, R51 ;  /* 0x0000002b002c0223 */ /* 0x010fc60000010033 */
        /* <DEDUP_REMOVED lines=19> */
[----:B------:R1:W2:Y:S04]  /*eb20*/  LDS.128 R36, [R53] ;  /* 0x0000000035247984 */ /* 0x0002a80000000c00 */
        /* <DEDUP_REMOVED lines=10> */
[C---:B------:R-:W-:Y:S01]  /*ebd0*/  VIADD R42, R166.reuse, 0x8 ;  /* 0x00000008a62a7836 */ /* 0x040fe20000000000 */
[C---:B------:R-:W-:Y:S02]  /*ebe0*/  IADD3 R2, P0, PT, R45.reuse, R166, RZ ;  /* 0x000000a62d027210 */ /* 0x040fe40007f1e0ff */
[-C--:B------:R-:W-:Y:S02]  /*ebf0*/  ISETP.GE.AND P2, PT, R166, R159.reuse, PT ;  /* 0x0000009fa600720c */ /* 0x080fe40003f46270 */
[----:B------:R-:W-:Y:S02]  /*ec00*/  ISETP.GE.AND P1, PT, R42, R159, PT ;  /* 0x0000009f2a00720c */ /* 0x000fe40003f26270 */
[----:B------:R-:W-:Y:S02]  /*ec10*/  LEA.HI.X.SX32 R45, R45, RZ, 0x1, P0 ;  /* 0x000000ff2d2d7211 */ /* 0x000fe400000f0eff */
[----:B-----5:R-:W-:-:S04]  /*ec20*/  LEA R42, P0, R2, UR4, 0x2 ;  /* 0x00000004022a7c11 */ /* 0x020fc8000f8010ff */
[----:B------:R-:W-:-:S05]  /*ec30*/  LEA.HI.X R43, R2, UR5, R45, 0x2, P0 ;  /* 0x00000005022b7c11 */ /* 0x000fca00080f142d */
[----:B------:R1:W-:Y:S04]  /*ec40*/  @!P2 STG.E desc[UR16][R42.64], R46 ;  /* 0x0000002e2a00a986 */ /* 0x0003e8000c101910 */
[----:B------:R1:W-:Y:S02]  /*ec50*/  @!P1 STG.E desc[UR16][R42.64+0x20], R44 ;  /* 0x0000202c2a009986 */ /* 0x0003e4000c101910 */
.L_x_2287:
[----:B------:R-:W-:Y:S05]  /*ec60*/  BSYNC.RECONVERGENT B0 ;  /* 0x0000000000007941 */ /* 0x000fea0003800200 */
.L_x_2286:
[----:B------:R-:W5:Y:S01]  /*ec70*/  LDCU.64 UR4, c[0x0][0x3f8] ;  /* 0x00007f00ff0477ac */ /* 0x000f620008000a00 */
[----:B------:R-:W-:Y:S01]  /*ec80*/  LOP3.LUT R3, R40, 0x1c, RZ, 0xc0, !PT ;  /* 0x0000001c28037812 */ /* 0x000fe200078ec0ff */
[----:B------:R2:W4:Y:S01]  /*ec90*/  LDS.128 R48, [R53+0x1800] ;  /* 0x0018000035307984 */ /* 0x0005220000000c00 */
        /* <DEDUP_REMOVED lines=14> */
[----:B--2---:R2:W-:Y:S04]  /*ed80*/  @!P3 STG.E.128 desc[UR16][R2.64], R36 ;  /* 0x000000240200b986 */ /* 0x0045e8000c101d10 */
        /* <DEDUP_REMOVED lines=8> */
[----:B-1----:R-:W-:Y:S05]  /*ee10*/  @P0 EXIT ;  /* 0x000000000000094d */ /* 0x002fea0003800000 */
[----:B------:R-:W-:Y:S04]  /*ee20*/  STG.E.128 desc[UR16][R2.64+0x4800], R48 ;  /* 0x0048003002007986 */ /* 0x000fe8000c101d10 */
[----:B------:R-:W-:Y:S04]  /*ee30*/  STG.E.128 desc[UR16][R2.64+0x4880], R44 ;  /* 0x0048802c02007986 */ /* 0x000fe8000c101d10 */
[----:B------:R-:W-:Y:S01]  /*ee40*/  STG.E.128 desc[UR16][R2.64+0x4900], R40 ;  /* 0x0049002802007986 */ /* 0x000fe2000c101d10 */
[----:B------:R-:W-:Y:S05]  /*ee50*/  EXIT ;  /* 0x000000000000794d */ /* 0x000fea0003800000 */
.L_x_2288:
        /* <DEDUP_REMOVED lines=10> */
.L_x_5507:


//--------------------- .text._ZN5flash24flash_fwd_splitkv_kernelI23Flash_fwd_kernel_traitsILi96ELi64ELi128ELi4ELb0ELb0EN7cutlass6half_tE19Flash_kernel_traitsILi96ELi64ELi128ELi4ES3_EELb1ELb0ELb1ELb0ELb0ELb0ELb1ELb0EEEvNS_16Flash_fwd_paramsE --------------------------
	.section	.text._ZN5flash24flash_fwd_splitkv_kernelI23Flash_fwd_kernel_traitsILi96ELi64ELi128ELi4ELb0ELb0EN7cutlass6half_tE19Flash_kernel_traitsILi96ELi64ELi128ELi4ES3_EELb1ELb0ELb1ELb0ELb0ELb0ELb1ELb0EEEvNS_16Flash_fwd_paramsE,"ax",@progbits
	.align	128
        .global         _ZN5flash24flash_fwd_splitkv_kernelI23Flash_fwd_kernel_traitsILi96ELi64ELi128ELi4ELb0ELb0EN7cutlass6half_tE19Flash_kernel_traitsILi96ELi64ELi128ELi4ES3_EELb1ELb0ELb1ELb0ELb0ELb0ELb1ELb0EEEvNS_16Flash_fwd_paramsE
        .type           _ZN5flash24flash_fwd_splitkv_kernelI23Flash_fwd_kernel_traitsILi96ELi64ELi128ELi4ELb0ELb0EN7cutlass6half_tE19Flash_kernel_traitsILi96ELi64ELi128ELi4ES3_EELb1ELb0ELb1ELb0ELb0ELb0ELb1ELb0EEEvNS_16Flash_fwd_paramsE,@function
        .size           _ZN5flash24flash_fwd_splitkv_kernelI23Flash_fwd_kernel_traitsILi96ELi64ELi128ELi4ELb0ELb0EN7cutlass6half_tE19Flash_kernel_traitsILi96ELi64ELi128ELi4ES3_EELb1ELb0ELb1ELb0ELb0ELb0ELb1ELb0EEEvNS_16Flash_fwd_paramsE,(.L_x_5508 - _ZN5flash24flash_fwd_splitkv_kernelI23Flash_fwd_kernel_traitsILi96ELi64ELi128ELi4ELb0ELb0EN7cutlass6half_tE19Flash_kernel_traitsILi96ELi64ELi128ELi4ES3_EELb1ELb0ELb1ELb0ELb0ELb0ELb1ELb0EEEvNS_16Flash_fwd_paramsE)
        .other          _ZN5flash24flash_fwd_splitkv_kernelI23Flash_fwd_kernel_traitsILi96ELi64ELi128ELi4ELb0ELb0EN7cutlass6half_tE19Flash_kernel_traitsILi96ELi64ELi128ELi4ES3_EELb1ELb0ELb1ELb0ELb0ELb0ELb1ELb0EEEvNS_16Flash_fwd_paramsE,@"STO_CUDA_ENTRY STV_DEFAULT"
_ZN5flash24flash_fwd_splitkv_kernelI23Flash_fwd_kernel_traitsILi96ELi64ELi128ELi4ELb0ELb0EN7cutlass6half_tE19Flash_kernel_traitsILi96ELi64ELi128ELi4ES3_EELb1ELb0ELb1ELb0ELb0ELb0ELb1ELb0EEEvNS_16Flash_fwd_paramsE:
.text._ZN5flash24flash_fwd_splitkv_kernelI23Flash_fwd_kernel_traitsILi96ELi64ELi128ELi4ELb0ELb0EN7cutlass6half_tE19Flash_kernel_traitsILi96ELi64ELi128ELi4ES3_EELb1ELb0ELb1ELb0ELb0ELb0ELb1ELb0EEEvNS_16Flash_fwd_paramsE:
[----:B------:R-:W-:Y:S08]  /*0000*/  LDC R1, c[0x0][0x37c] ;  /* 0x0000df00ff017b82 */ /* 0x000ff00000000800 */
[----:B------:R-:W1:Y:S01]  /*0010*/  LDC R9, c[0x0][0x3e0] ;  /* 0x0000f800ff097b82 */ /* 0x000e620000000800 */
[----:B------:R-:W2:Y:S01]  /*0020*/  S2R R184, SR_CTAID.Z ;  /* 0x0000000000b87919 */ /* 0x000ea20000002700 */
        /* <DEDUP_REMOVED lines=19> */
[----:B------:R-:W-:Y:S02]  /*0160*/  ISETP.GE.U32.AND P0, PT, R0, R9, PT ;  /* 0x000000090000720c */ /* 0x000fe40003f06070 */
[----:B-1----:R-:W-:-:S04]  /*0170*/  ISETP.NE.U32.AND P4, PT, R2, RZ, PT ;  /* 0x000000ff0200720c */ /* 0x002fc80003f85070 */
[----:B------:R-:W-:-:S07]  /*0180*/  ISETP.NE.AND.EX P4, PT, R3, RZ, PT, P4 ;  /* 0x000000ff0300720c */ /* 0x000fce0003f85340 */
[----:B------:R-:W-:Y:S02]  /*0190*/  @P0 IMAD.IADD R0, R0, 0x1, -R9 ;  /* 0x0000000100000824 */ /* 0x000fe400078e0a09 */
[----:B------:R-:W-:Y:S01]  /*01a0*/  @P0 VIADD R181, R181, 0x1 ;  /* 0x00000001b5b50836 */ /* 0x000fe20000000000 */
[----:B------:R-:W-:Y:S02]  /*01b0*/  ISETP.NE.U32.AND P0, PT, R2, RZ, PT ;  /* 0x000000ff0200720c */ /* 0x000fe40003f05070 */
[-C--:B------:R-:W-:Y:S01]  /*01c0*/  ISETP.GE.U32.AND P2, PT, R0, R9.reuse, PT ;  /* 0x000000090000720c */ /* 0x080fe20003f46070 */
[----:B------:R-:W-:Y:S01]  /*01d0*/  IMAD.MOV.U32 R0, RZ, RZ, -0x1 ;  /* 0xffffffffff007424 */ /* 0x000fe200078e00ff */
[----:B------:R-:W-:Y:S02]  /*01e0*/  ISETP.NE.AND.EX P0, PT, R3, RZ, PT, P0 ;  /* 0x000000ff0300720c */ /* 0x000fe40003f05300 */
[----:B------:R-:W1:Y:S09]  /*01f0*/  LDC.64 R2, c[0x0][0x468] ;  /* 0x00011a00ff027b82 */ /* 0x000e720000000a00 */
[----:B------:R-:W-:Y:S01]  /*0200*/  @P2 VIADD R181, R181, 0x1 ;  /* 0x00000001b5b52836 */ /* 0x000fe20000000000 */
[----:B------:R-:W-:-:S02]  /*0210*/  @!P1 LOP3.LUT R181, RZ, R9, RZ, 0x33, !PT ;  /* 0x00000009ffb59212 */ /* 0x000fc400078e33ff */
[----:B------:R-:W-:-:S03]  /*0220*/  ISETP.NE.U32.AND P2, PT, RZ, UR4, PT ;  /* 0x00000004ff007c0c */ /* 0x000fc6000bf45070 */
[----:B--2---:R-:W-:Y:S01]  /*0230*/  IMAD.WIDE.U32 R16, R181, 0x4, R4 ;  /* 0x00000004b5107825 */ /* 0x004fe200078e0004 */
[----:B------:R-:W-:-:S04]  /*0240*/  ISETP.NE.AND.EX P2, PT, RZ, UR5, PT, P2 ;  /* 0x00000005ff007c0c */ /* 0x000fc8000bf45320 */
[----:B----4-:R-:W2:Y:S04]  /*0250*/  @P0 LDG.E R0, desc[UR16][R16.64] ;  /* 0x0000001010000981 */ /* 0x010ea8000c1e1900 */
[----:B------:R1:W2:Y:S01]  /*0260*/  @P4 LDG.E R15, desc[UR16][R16.64+0x4] ;  /* 0x00000410100f4981 */ /* 0x0002a2000c1e1900 */
[----:B------:R-:W-:Y:S01]  /*0270*/  IMAD.SHL.U32 R7, R181, 0x4, RZ ;  /* 0x00000004b5077824 */ /* 0x000fe200078e00ff */
[----:B------:R-:W-:Y:S01]  /*0280*/  SHF.R.U32.HI R6, RZ, 0x1e, R181 ;  /* 0x0000001eff067819 */ /* 0x000fe200000116b5 */
[----:B------:R-:W-:-:S03]  /*0290*/  IMAD.MOV.U32 R4, RZ, RZ, RZ ;  /* 0x000000ffff047224 */ /* 0x000fc600078e00ff */
[C---:B------:R-:W-:Y:S02]  /*02a0*/  @P2 IADD3 R10, P0, PT, R7.reuse, UR4, RZ ;  /* 0x00000004070a2c10 */ /* 0x040fe4000ff1e0ff */
[----:B------:R-:W-:Y:S02]  /*02b0*/  @P3 IADD3 R12, P1, PT, R7, UR6, RZ ;  /* 0x00000006070c3c10 */ /* 0x000fe4000ff3e0ff */
[C---:B------:R-:W-:Y:S02]  /*02c0*/  @P2 IADD3.X R11, PT, PT, R6.reuse, UR5, RZ, P0, !PT ;  /* 0x00000005060b2c10 */ /* 0x040fe400087fe4ff */
[----:B------:R-:W-:-:S04]  /*02d0*/  @P3 IADD3.X R13, PT, PT, R6, UR7, RZ, P1, !PT ;  /* 0x00000007060d3c10 */ /* 0x000fc80008ffe4ff */
[----:B------:R-:W5:Y:S04]  /*02e0*/  @P2 LDG.E R11, desc[UR16][R10.64] ;  /* 0x000000100a0b2981 */ /* 0x000f68000c1e1900 */
[----:B------:R3:W5:Y:S01]  /*02f0*/  @P3 LDG.E R4, desc[UR16][R12.64] ;  /* 0x000000100c043981 */ /* 0x000762000c1e1900 */
[----:B-1----:R-:W-:Y:S01]  /*0300*/  IADD3 R16, P0, PT, R7, R2, RZ ;  /* 0x0000000207107210 */ /* 0x002fe20007f1e0ff */
[----:B------:R-:W1:Y:S01]  /*0310*/  S2R R21, SR_CTAID.X ;  /* 0x0000000000157919 */ /* 0x000e620000002500 */
[----:B------:R-:W4:Y:S03]  /*0320*/  LDCU.U8 UR4, c[0x0][0x532] ;  /* 0x0000a640ff0477ac */ /* 0x000f260008000000 */
[----:B------:R-:W-:Y:S01]  /*0330*/  IMAD.X R17, R6, 0x1, R3, P0 ;  /* 0x0000000106117824 */ /* 0x000fe200000e0603 */
[----:B------:R-:W-:Y:S01]  /*0340*/  ISETP.NE.U32.AND P0, PT, R2, RZ, PT ;  /* 0x000000ff0200720c */ /* 0x000fe20003f05070 */
[----:B---3--:R-:W3:Y:S03]  /*0350*/  @!P4 LDC R13, c[0x0][0x434] ;  /* 0x00010d00ff0dcb82 */ /* 0x008ee60000000800 */
[----:B------:R-:W-:-:S02]  /*0360*/  ISETP.NE.AND.EX P0, PT, R3, RZ, PT, P0 ;  /* 0x000000ff0300720c */ /* 0x000fc40003f05300 */
[----:B----4-:R-:W-:Y:S02]  /*0370*/  ISETP.NE.AND P1, PT, RZ, UR4, PT ;  /* 0x00000004ff007c0c */ /* 0x010fe4000bf25270 */
[----:B------:R-:W-:-:S04]  /*0380*/  ISETP.EQ.U32.AND P3, PT, R2, RZ, PT ;  /* 0x000000ff0200720c */ /* 0x000fc80003f62070 */
[----:B------:R-:W-:Y:S01]  /*0390*/  ISETP.EQ.OR.EX P3, PT, R3, RZ, !P1, P3 ;  /* 0x000000ff0300720c */ /* 0x000fe20004f62730 */
[----:B------:R-:W-:Y:S02]  /*03a0*/  IMAD.MOV.U32 R5, RZ, RZ, -0x1 ;  /* 0xffffffffff057424 */ /* 0x000fe400078e00ff */
[----:B-1----:R-:W-:-:S10]  /*03b0*/  IMAD.SHL.U32 R180, R21, 0x40, RZ ;  /* 0x0000004015b47824 */ /* 0x002fd400078e00ff */
[----:B------:R1:W5:Y:S01]  /*03c0*/  @!P3 LDG.E R5, desc[UR16][R16.64] ;  /* 0x000000101005b981 */ /* 0x000362000c1e1900 */
[----:B--2---:R-:W-:Y:S02]  /*03d0*/  @P4 IMAD.IADD R13, R15, 0x1, -R0 ;  /* 0x000000010f0d4824 */ /* 0x004fe400078e0a00 */
[----:B------:R-:W2:Y:S03]  /*03e0*/  @!P0 LDC R15, c[0x0][0x438] ;  /* 0x00010e00ff0f8b82 */ /* 0x000ea60000000800 */
[----:B---3--:R-:W-:Y:S01]  /*03f0*/  ISETP.GT.AND P3, PT, R13, R180, PT ;  /* 0x000000b40d00720c */ /* 0x008fe20003f64270 */
[----:B-1----:R-:W-:-:S12]  /*0400*/  @!P0 BRA `(.L_x_2289) ;  /* 0x00000000000c8947 */ /* 0x002fd80003800000 */
[----:B------:R-:W2:Y:S02]  /*0410*/  @P1 LDG.E R2, desc[UR16][R16.64+0x4] ;  /* 0x0000041010021981 */ /* 0x000ea4000c1e1900 */
[----:B--2--5:R-:W-:-:S06]  /*0420*/  @P1 IADD3 R15, PT, PT, R2, -R5, RZ ;  /* 0x80000005020f1210 */ /* 0x024fcc0007ffe0ff */
[----:B------:R1:W5:Y:S02]  /*0430*/  @!P1 LDG.E R15, desc[UR16][R16.64] ;  /* 0x00000010100f9981 */ /* 0x000364000c1e1900 */
.L_x_2289:
[----:B------:R-:W-:Y:S05]  /*0440*/  @!P3 EXIT ;  /* 0x000000000000b94d */ /* 0x000fea0003800000 */
[----:B------:R-:W3:Y:S01]  /*0450*/  LDC R10, c[0x0][0x374] ;  /* 0x0000dd00ff0a7b82 */ /* 0x000ee20000000800 */
[----:B------:R-:W4:Y:S01]  /*0460*/  LDCU UR14, c[0x0][0x508] ;  /* 0x0000a100ff0e77ac */ /* 0x000f220008000800 */
[----:B------:R-:W2:Y:S01]  /*0470*/  S2R R165, SR_TID.X ;  /* 0x0000000000a57919 */ /* 0x000ea20000002100 */
[----:B------:R-:W-:-:S04]  /*0480*/  IMAD.MOV R185, RZ, RZ, -R181 ;  /* 0x000000ffffb97224 */ /* 0x000fc800078e0ab5 */
[----:B------:R-:W-:Y:S01]  /*0490*/  IMAD R184, R9, R185, R184 ;  /* 0x000000b909b87224 */ /* 0x000fe200078e02b8 */
[----:B------:R-:W4:Y:S08]  /*04a0*/  LDC R2, c[0x0][0x438] ;  /* 0x00010e00ff027b82 */ /* 0x000f300000000800 */
[----:B-1----:R-:W1:Y:S01]  /*04b0*/  @!P2 LDC R16, c[0x0][0x43c] ;  /* 0x00010f00ff10ab82 */ /* 0x002e620000000800 */
[----:B---3--:R-:W-:-:S02]  /*04c0*/  IABS R14, R10 ;  /* 0x0000000a000e7213 */ /* 0x008fc40000000000 */
[----:B------:R-:W-:Y:S02]  /*04d0*/  IABS R19, R10 ;  /* 0x0000000a00137213 */ /* 0x000fe40000000000 */
[----:B------:R-:W3:Y:S03]  /*04e0*/  I2F.RP R8, R14 ;  /* 0x0000000e00087306 */ /* 0x000ee60000209400 */
[----:B------:R-:W-:Y:S02]  /*04f0*/  IMAD.MOV R19, RZ, RZ, -R19 ;  /* 0x000000ffff137224 */ /* 0x000fe400078e0a13 */
[----:B----4-:R-:W-:-:S05]  /*0500*/  VIADD R2, R2, 0x7f ;  /* 0x0000007f02027836 */ /* 0x010fca0000000000 */
[----:B------:R-:W-:-:S04]  /*0510*/  SHF.R.S32.HI R17, RZ, 0x1f, R2 ;  /* 0x0000001fff117819 */ /* 0x000fc80000011402 */
[----:B------:R-:W-:Y:S01]  /*0520*/  LEA.HI R17, R17, R2, RZ, 0x7 ;  /* 0x0000000211117211 */ /* 0x000fe200078f38ff */
[----:B---3--:R-:W3:Y:S03]  /*0530*/  MUFU.RCP R22, R8 ;  /* 0x0000000800167308 */ /* 0x008ee60000001000 */
[----:B------:R-:W-:-:S05]  /*0540*/  LEA.HI.SX32 R17, R17, R10, 0x19 ;  /* 0x0000000a11117211 */ /* 0x000fca00078fcaff */
[----:B------:R-:W-:Y:S02]  /*0550*/  VIADD R17, R17, 0xffffffff ;  /* 0xffffffff11117836 */ /* 0x000fe40000000000 */
[----:B---3--:R-:W-:-:S03]  /*0560*/  VIADD R22, R22, 0xffffffe ;  /* 0x0ffffffe16167836 */ /* 0x008fc60000000000 */
[----:B------:R-:W-:Y:S02]  /*0570*/  IABS R8, R17 ;  /* 0x0000001100087213 */ /* 0x000fe40000000000 */
[----:B------:R-:W-:Y:S01]  /*0580*/  LOP3.LUT R17, R17, R10, RZ, 0x3c, !PT ;  /* 0x0000000a11117212 */ /* 0x000fe200078e3cff */
[----:B------:R-:W3:Y:S03]  /*0590*/  F2I.FTZ.U32.TRUNC.NTZ R23, R22 ;  /* 0x0000001600177305 */ /* 0x000ee6000021f000 */
[----:B------:R-:W-:Y:S01]  /*05a0*/  ISETP.GE.AND P0, PT, R17, RZ, PT ;  /* 0x000000ff1100720c */ /* 0x000fe20003f06270 */
[----:B---3--:R-:W-:Y:S02]  /*05b0*/  IMAD.MOV R3, RZ, RZ, -R23 ;  /* 0x000000ffff037224 */ /* 0x008fe400078e0a17 */
[----:B------:R-:W-:Y:S02]  /*05c0*/  IMAD.MOV.U32 R22, RZ, RZ, RZ ;  /* 0x000000ffff167224 */ /* 0x000fe400078e00ff */
[----:B------:R-:W-:-:S04]  /*05d0*/  IMAD R3, R3, R14, RZ ;  /* 0x0000000e03037224 */ /* 0x000fc800078e02ff */
[----:B------:R-:W-:-:S06]  /*05e0*/  IMAD.HI.U32 R3, R23, R3, R22 ;  /* 0x0000000317037227 */ /* 0x000fcc00078e0016 */
[----:B------:R-:W-:Y:S02]  /*05f0*/  IMAD.HI.U32 R12, R3, R8, RZ ;  /* 0x00000008030c7227 */ /* 0x000fe400078e00ff */
[----:B------:R-:W3:Y:S02]  /*0600*/  @!P2 LDC.64 R2, c[0x0][0x488] ;  /* 0x00012200ff02ab82 */ /* 0x000ee40000000a00 */
[----:B------:R-:W-:Y:S02]  /*0610*/  IMAD R19, R12, R19, R8 ;  /* 0x000000130c137224 */ /* 0x000fe400078e0208 */
[----:B------:R-:W4:Y:S03]  /*0620*/  S2R R8, SR_CTAID.Y ;  /* 0x0000000000087919 */ /* 0x000f260000002600 */
[----:B------:R-:W-:-:S13]  /*0630*/  ISETP.GT.U32.AND P1, PT, R14, R19, PT ;  /* 0x000000130e00720c */ /* 0x000fda0003f24070 */
[----:B------:R-:W-:Y:S02]  /*0640*/  @!P1 IMAD.IADD R19, R19, 0x1, -R14 ;  /* 0x0000000113139824 */ /* 0x000fe400078e0a0e */
[----:B------:R-:W-:Y:S01]  /*0650*/  @!P1 VIADD R12, R12, 0x1 ;  /* 0x000000010c0c9836 */ /* 0x000fe20000000000 */
[----:B------:R-:W-:Y:S02]  /*0660*/  ISETP.NE.AND P1, PT, R10, RZ, PT ;  /* 0x000000ff0a00720c */ /* 0x000fe40003f25270 */
[----:B---3--:R-:W-:Y:S01]  /*0670*/  @!P2 ISETP.NE.U32.AND P3, PT, R2, RZ, PT ;  /* 0x000000ff0200a20c */ /* 0x008fe20003f65070 */
[----:B------:R-:W-:Y:S01]  /*0680*/  VIADD R2, R21, 0x1 ;  /* 0x0000000115027836 */ /* 0x000fe20000000000 */
[----:B------:R-:W-:Y:S02]  /*0690*/  ISETP.GE.U32.AND P4, PT, R19, R14, PT ;  /* 0x0000000e1300720c */ /* 0x000fe40003f86070 */
[----:B------:R-:W-:Y:S01]  /*06a0*/  @!P2 ISETP.NE.AND.EX P3, PT, R3, RZ, PT, P3 ;  /* 0x000000ff0300a20c */ /* 0x000fe20003f65330 */
[----:B-----5:R-:W-:-:S02]  /*06b0*/  @P2 IMAD.IADD R3, R11, 0x1, -R4 ;  /* 0x000000010b032824 */ /* 0x020fc400078e0a04 */
[----:B------:R-:W-:Y:S01]  /*06c0*/  IMAD R11, R2, 0x40, -R13 ;  /* 0x00000040020b7824 */ /* 0x000fe200078e0a0d */
[----:B-1----:R-:W-:-:S04]  /*06d0*/  @!P2 SEL R16, R16, RZ, P3 ;  /* 0x000000ff1010a207 */ /* 0x002fc80001800000 */
[----:B--2---:R-:W-:-:S03]  /*06e0*/  @!P2 IADD3 R3, PT, PT, R16, R15, -R4 ;  /* 0x0000000f1003a210 */ /* 0x004fc60007ffe804 */
[----:B------:R-:W-:Y:S02]  /*06f0*/  @P4 VIADD R12, R12, 0x1 ;  /* 0x000000010c0c4836 */ /* 0x000fe40000000000 */
[----:B------:R-:W-:Y:S02]  /*0700*/  VIADD R14, R3, 0x7f ;  /* 0x0000007f030e7836 */ /* 0x000fe40000000000 */
[----:B------:R-:W-:Y:S01]  /*0710*/  @!P0 IMAD.MOV R12, RZ, RZ, -R12 ;  /* 0x000000ffff0c8224 */ /* 0x000fe200078e0a0c */
[----:B------:R-:W-:Y:S02]  /*0720*/  @!P1 LOP3.LUT R12, RZ, R10, RZ, 0x33, !PT ;  /* 0x0000000aff0c9212 */ /* 0x000fe400078e33ff */
[----:B------:R-:W-:Y:S02]  /*0730*/  IADD3 R2, PT, PT, R14, UR14, R11 ;  /* 0x0000000e0e027c10 */ /* 0x000fe4000fffe00b */
[----:B------:R-:W-:Y:S01]  /*0740*/  SHF.R.S32.HI R15, RZ, 0x1f, R14 ;  /* 0x0000001fff0f7819 */ /* 0x000fe2000001140e */
[----:B----4-:R-:W-:Y:S01]  /*0750*/  IMAD R170, R12, R8, RZ ;  /* 0x000000080caa7224 */ /* 0x010fe200078e02ff */
[----:B------:R-:W-:-:S02]  /*0760*/  SHF.R.S32.HI R11, RZ, 0x1f, R2 ;  /* 0x0000001fff0b7819 */ /* 0x000fc40000011402 */
[----:B------:R-:W-:Y:S02]  /*0770*/  LEA.HI R10, R15, R14, RZ, 0x7 ;  /* 0x0000000e0f0a7211 */ /* 0x000fe400078f38ff */
[----:B------:R-:W-:Y:S02]  /*0780*/  LEA.HI R11, R11, R2, RZ, 0x7 ;  /* 0x000000020b0b7211 */ /* 0x000fe400078f38ff */
[----:B------:R-:W-:Y:S02]  /*0790*/  SHF.R.S32.HI R15, RZ, 0x7, R10 ;  /* 0x00000007ff0f7819 */ /* 0x000fe4000001140a */
[----:B------:R-:W-:Y:S02]  /*07a0*/  SHF.R.S32.HI R11, RZ, 0x7, R11 ;  /* 0x00000007ff0b7819 */ /* 0x000fe4000001140b */
[----:B------:R-:W-:-:S04]  /*07b0*/  VIADDMNMX R12, R170, R12, R15, PT ;  /* 0x0000000caa0c7246 */ /* 0x000fc8000380010f */
[----:B------:R-:W-:-:S04]  /*07c0*/  VIMNMX R135, PT, PT, R12, R11, PT ;  /* 0x0000000b0c877248 */ /* 0x000fc80003fe0100 */
[----:B------:R-:W-:-:S13]  /*07d0*/  ISETP.GE.AND P0, PT, R170, R135, PT ;  /* 0x00000087aa00720c */ /* 0x000fda0003f06270 */
[----:B------:R-:W-:Y:S05]  /*07e0*/  @!P0 BRA `(.L_x_2290) ;  /* 0x0000000400c08947 */ /* 0x000fea0003800000 */
        /* <DEDUP_REMOVED lines=34> */
.L_x_2292:
[----:B------:R-:W-:Y:S05]  /*0a10*/  BSYNC.RECONVERGENT B0 ;  /* 0x0000000000007941 */ /* 0x000fea0003800200 */
.L_x_2291:
        /* <DEDUP_REMOVED lines=18> */
.L_x_2294:
[----:B------:R-:W-:Y:S05]  /*0b40*/  BSYNC.RECONVERGENT B0 ;  /* 0x0000000000007941 */ /* 0x000fea0003800200 */
.L_x_2293:
        /* <DEDUP_REMOVED lines=18> */
.L_x_2296:
[----:B------:R-:W-:Y:S05]  /*0c70*/  BSYNC.RECONVERGENT B0 ;  /* 0x0000000000007941 */ /* 0x000fea0003800200 */
.L_x_2295:
        /* <DEDUP_REMOVED lines=18> */
.L_x_2298:
[----:B------:R-:W-:Y:S05]  /*0da0*/  BSYNC.RECONVERGENT B0 ;  /* 0x0000000000007941 */ /* 0x000fea0003800200 */
.L_x_2297:
        /* <DEDUP_REMOVED lines=20> */
.L_x_2290:
        /* <DEDUP_REMOVED lines=11> */
.L_x_2299:
[----:B------:R-:W-:Y:S05]  /*0fa0*/  BRA.U !UP1, `(.L_x_2300) ;  /* 0x0000000509987547 */ /* 0x000fea000b800000 */
[----:B------:R-:W2:Y:S01]  /*0fb0*/  LDC R11, c[0x0][0x4f0] ;  /* 0x00013c00ff0b7b82 */ /* 0x000ea20000000800 */
[----:B------:R-:W-:Y:S01]  /*0fc0*/  LEA R16, R135, 0xffffff80, 0x7 ;  /* 0xffffff8087107811 */ /* 0x000fe200078e38ff */
[----:B------:R-:W3:Y:S03]  /*0fd0*/  LDCU.64 UR4, c[0x0][0x4e8] ;  /* 0x00009d00ff0477ac */ /* 0x000ee60008000a00 */
[----:B-----5:R-:W-:Y:S01]  /*0fe0*/  IABS R2, R16 ;  /* 0x0000001000027213 */ /* 0x020fe20000000000 */
[----:B------:R-:W4:Y:S01]  /*0ff0*/  LDCU.64 UR6, c[0x0][0x3a0] ;  /* 0x00007400ff0677ac */ /* 0x000f220008000a00 */
[----:B------:R-:W4:Y:S01]  /*1000*/  LDCU.64 UR12, c[0x0][0x3b8] ;  /* 0x00007700ff0c77ac */ /* 0x000f220008000a00 */
[----:B------:R-:W4:Y:S01]  /*1010*/  LDCU.64 UR10, c[0x0][0x3c0] ;  /* 0x00007800ff0a77ac */ /* 0x000f220008000a00 */
[----:B--2---:R-:W-:-:S04]  /*1020*/  IABS R5, R11 ;  /* 0x0000000b00057213 */ /* 0x004fc80000000000 */
[----:B-1----:R-:W1:Y:S08]  /*1030*/  I2F.RP R8, R5 ;  /* 0x0000000500087306 */ /* 0x002e700000209400 */
        /* <DEDUP_REMOVED lines=27> */
[----:B------:R-:W-:-:S05]  /*11f0*/  IMAD.WIDE R18, R9, 0x4, R182 ;  /* 0x0000000409127825 */ /* 0x000fca00078e02b6 */
[----:B------:R-:W3:Y:S01]  /*1200*/  LDG.E R10, desc[UR16][R18.64] ;  /* 0x00000010120a7981 */ /* 0x000ee2000c1e1900 */
[----:B-1----:R-:W-:Y:S02]  /*1210*/  IABS R2, R5 ;  /* 0x0000000500027213 */ /* 0x002fe40000000000 */
[----:B------:R-:W-:Y:S02]  /*1220*/  IADD3 R9, PT, PT, -R9, RZ, RZ ;  /* 0x000000ff09097210 */ /* 0x000fe40007ffe1ff */
[----:B------:R-:W1:Y:S01]  /*1230*/  I2F.RP R7, R2 ;  /* 0x0000000200077306 */ /* 0x000e620000209400 */
[----:B----4-:R-:W-:Y:S02]  /*1240*/  MOV R132, UR12 ;  /* 0x0000000c00847c02 */ /* 0x010fe40008000f00 */
[----:B------:R-:W-:Y:S01]  /*1250*/  IMAD R16, R11, R9, R16 ;  /* 0x000000090b107224 */ /* 0x000fe200078e0210 */
[----:B------:R-:W-:-:S04]  /*1260*/  MOV R133, UR13 ;  /* 0x0000000d00857c02 */ /* 0x000fc80008000f00 */
        /* <DEDUP_REMOVED lines=9> */
[----:B------:R-:W-:-:S04]  /*1300*/  IMAD.HI.U32 R4, R15, R6, RZ ;  /* 0x000000060f047227 */ /* 0x000fc800078e00ff */
[----:B------:R-:W-:-:S04]  /*1310*/  IMAD.MOV R7, RZ, RZ, -R4 ;  /* 0x000000ffff077224 */ /* 0x000fc800078e0a04 */
[----:B------:R-:W-:Y:S02]  /*1320*/  IMAD R7, R2, R7, R6 ;  /* 0x0000000702077224 */ /* 0x000fe400078e0206 */
[----:B------:R-:W-:-:S03]  /*1330*/  IMAD.U32 R6, RZ, RZ, UR10 ;  /* 0x0000000aff067e24 */ /* 0x000fc6000f8e00ff */
[----:B------:R-:W-:-:S13]  /*1340*/  ISETP.GT.U32.AND P1, PT, R2, R7, PT ;  /* 0x000000070200720c */ /* 0x000fda0003f24070 */
        /* <DEDUP_REMOVED lines=9> */
[----:B------:R-:W-:-:S05]  /*13e0*/  SHF.R.S32.HI R5, RZ, 0x1f, R16 ;  /* 0x0000001fff057819 */ /* 0x000fca0000011410 */
[----:B------:R-:W-:Y:S01]  /*13f0*/  IMAD R8, R5, R6, RZ ;  /* 0x0000000605087224 */ /* 0x000fe200078e02ff */
[----:B---3--:R-:W-:Y:S01]  /*1400*/  SHF.R.S32.HI R7, RZ, 0x1f, R10 ;  /* 0x0000001fff077819 */ /* 0x008fe2000001140a */
[----:B------:R-:W-:-:S04]  /*1410*/  IMAD.WIDE.U32 R14, R10, UR6, RZ ;  /* 0x000000060a0e7c25 */ /* 0x000fc8000f8e00ff */
[C---:B------:R-:W-:Y:S02]  /*1420*/  IMAD R17, R7.reuse, UR6, RZ ;  /* 0x0000000607117c24 */ /* 0x040fe4000f8e02ff */
[----:B--2---:R-:W-:Y:S02]  /*1430*/  IMAD R7, R7, UR4, RZ ;  /* 0x0000000407077c24 */ /* 0x004fe4000f8e02ff */
[C---:B------:R-:W-:Y:S02]  /*1440*/  IMAD R18, R10.reuse, UR7, R17 ;  /* 0x000000070a127c24 */ /* 0x040fe4000f8e0211 */
[C---:B------:R-:W-:Y:S02]  /*1450*/  IMAD R7, R10.reuse, UR5, R7 ;  /* 0x000000050a077c24 */ /* 0x040fe4000f8e0207 */
[----:B------:R-:W-:Y:S01]  /*1460*/  IMAD.WIDE.U32 R10, R10, UR4, RZ ;  /* 0x000000040a0a7c25 */ /* 0x000fe2000f8e00ff */
[----:B------:R-:W1:Y:S03]  /*1470*/  LDCU.128 UR4, c[0x0][0x3d0] ;  /* 0x00007a00ff0477ac */ /* 0x000e660008000c00 */
[----:B------:R-:W-:Y:S01]  /*1480*/  IMAD.IADD R19, R15, 0x1, R18 ;  /* 0x000000010f137824 */ /* 0x000fe200078e0212 */
[----:B------:R-:W-:Y:S01]  /*1490*/  MOV R18, R14 ;  /* 0x0000000e00127202 */ /* 0x000fe20000000f00 */
[----:B------:R-:W-:Y:S01]  /*14a0*/  IMAD R14, R5, R132, RZ ;  /* 0x00000084050e7224 */ /* 0x000fe200078e02ff */
[----:B------:R-:W-:Y:S01]  /*14b0*/  IADD3 R11, PT, PT, R11, R7, RZ ;  /* 0x000000070b0b7210 */ /* 0x000fe20007ffe0ff */
[----:B------:R-:W-:-:S02]  /*14c0*/  IMAD.U32 R7, RZ, RZ, UR11 ;  /* 0x0000000bff077e24 */ /* 0x000fc4000f8e00ff */
[C---:B------:R-:W-:Y:S02]  /*14d0*/  IMAD R14, R16.reuse, R133, R14 ;  /* 0x00000085100e7224 */ /* 0x040fe400078e020e */
[----:B------:R-:W-:-:S04]  /*14e0*/  IMAD.WIDE.U32 R18, R16, R132, R18 ;  /* 0x0000008410127225 */ /* 0x000fc800078e0012 */
[C---:B------:R-:W-:Y:S01]  /*14f0*/  IMAD R8, R16.reuse, R7, R8 ;  /* 0x0000000710087224 */ /* 0x040fe200078e0208 */
[----:B------:R-:W-:Y:S01]  /*1500*/  IADD3 R15, PT, PT, R19, R14, RZ ;  /* 0x0000000e130f7210 */ /* 0x000fe20007ffe0ff */
[----:B------:R-:W-:Y:S01]  /*1510*/  IMAD.WIDE.U32 R16, R16, R6, R10 ;  /* 0x0000000610107225 */ /* 0x000fe200078e000a */
[----:B------:R-:W-:-:S03]  /*1520*/  SHF.R.S32.HI R11, RZ, 0x1f, R4 ;  /* 0x0000001fff0b7819 */ /* 0x000fc60000011404 */
[----:B------:R-:W-:Y:S01]  /*1530*/  IMAD.MOV.U32 R14, RZ, RZ, R18 ;  /* 0x000000ffff0e7224 */ /* 0x000fe200078e0012 */
[----:B------:R-:W-:Y:S01]  /*1540*/  IADD3 R9, PT, PT, R17, R8, RZ ;  /* 0x0000000811097210 */ /* 0x000fe20007ffe0ff */
[C---:B-1----:R-:W-:Y:S01]  /*1550*/  IMAD R5, R11.reuse, UR4, RZ ;  /* 0x000000040b057c24 */ /* 0x042fe2000f8e02ff */
[----:B------:R-:W-:Y:S01]  /*1560*/  MOV R8, R16 ;  /* 0x0000001000087202 */ /* 0x000fe20000000f00 */
        /* <DEDUP_REMOVED lines=10> */
.L_x_2300:
[----:B------:R-:W-:-:S13]  /*1610*/  ISETP.NE.AND P0, PT, R5, -0x1, PT ;  /* 0xffffffff0500780c */ /* 0x000fda0003f05270 */
[----:B------:R-:W-:Y:S05]  /*1620*/  @P0 BRA `(.L_x_2302) ;  /* 0x0000000000340947 */ /* 0x000fea0003800000 */
[----:B------:R-:W2:Y:S01]  /*1630*/  LDC.64 R132, c[0x0][0x3b8] ;  /* 0x0000ee00ff847b82 */ /* 0x000ea20000000a00 */
[----:B------:R-:W3:Y:S01]  /*1640*/  LDCU.64 UR4, c[0x0][0x3a0] ;  /* 0x00007400ff0477ac */ /* 0x000ee20008000a00 */
[----:B------:R-:W-:-:S05]  /*1650*/  SHF.R.S32.HI R7, RZ, 0x1f, R4 ;  /* 0x0000001fff077819 */ /* 0x000fca0000011404 */
[-C--:B--2---:R-:W-:Y:S01]  /*1660*/  IMAD R6, R7, R132.reuse, RZ ;  /* 0x0000008407067224 */ /* 0x084fe200078e02ff */
[----:B-----5:R-:W-:Y:S01]  /*1670*/  SHF.R.S32.HI R7, RZ, 0x1f, R2 ;  /* 0x0000001fff077819 */ /* 0x020fe20000011402 */
[----:B-1----:R-:W-:-:S04]  /*1680*/  IMAD.WIDE.U32 R8, R4, R132, RZ ;  /* 0x0000008404087225 */ /* 0x002fc800078e00ff */
[----:B------:R-:W-:Y:S02]  /*1690*/  IMAD R6, R4, R133, R6 ;  /* 0x0000008504067224 */ /* 0x000fe400078e0206 */
[----:B---3--:R-:W-:-:S03]  /*16a0*/  IMAD R7, R7, UR4, RZ ;  /* 0x0000000407077c24 */ /* 0x008fc6000f8e02ff */
[----:B------:R-:W-:Y:S01]  /*16b0*/  IADD3 R9, PT, PT, R9, R6, RZ ;  /* 0x0000000609097210 */ /* 0x000fe20007ffe0ff */
[C---:B------:R-:W-:Y:S02]  /*16c0*/  IMAD R7, R2.reuse, UR5, R7 ;  /* 0x0000000502077c24 */ /* 0x040fe4000f8e0207 */
[----:B------:R-:W-:-:S05]  /*16d0*/  IMAD.WIDE.U32 R16, R2, UR4, R8 ;  /* 0x0000000402107c25 */ /* 0x000fca000f8e0008 */
[----:B------:R-:W-:Y:S01]  /*16e0*/  IADD3 R17, PT, PT, R17, R7, RZ ;  /* 0x0000000711117210 */ /* 0x000fe20007ffe0ff */
[----:B------:R-:W-:Y:S05]  /*16f0*/  BRA `(.L_x_2303) ;  /* 0x0000000000187947 */ /* 0x000fea0003800000 */
.L_x_2302:
[----:B------:R-:W2:Y:S01]  /*1700*/  LDC.64 R132, c[0x0][0x3b8] ;  /* 0x0000ee00ff847b82 */ /* 0x000ea20000000a00 */
[----:B------:R-:W-:-:S05]  /*1710*/  IADD3 R6, PT, PT, R4, R5, RZ ;  /* 0x0000000504067210 */ /* 0x000fca0007ffe0ff */
[C---:B--2---:R-:W-:Y:S02]  /*1720*/  IMAD R17, R6.reuse, R133, RZ ;  /* 0x0000008506117224 */ /* 0x044fe400078e02ff */
[----:B------:R-:W-:-:S05]  /*1730*/  IMAD.WIDE.U32 R6, R6, R132, RZ ;  /* 0x0000008406067225 */ /* 0x000fca00078e00ff */
[----:B------:R-:W-:Y:S02]  /*1740*/  IADD3 R17, PT, PT, R7, R17, RZ ;  /* 0x0000001107117210 */ /* 0x000fe40007ffe0ff */
[----:B------:R-:W-:Y:S02]  /*1750*/  MOV R16, R6 ;  /* 0x0000000600107202 */ /* 0x000fe40000000f00 */
.L_x_2303:
        /* <DEDUP_REMOVED lines=14> */
.L_x_2304:
[----:B------:R-:W2:Y:S01]  /*1840*/  LDC.64 R6, c[0x0][0x3c0] ;  /* 0x0000f000ff067b82 */ /* 0x000ea20000000a00 */
[----:B------:R-:W-:-:S05]  /*1850*/  IADD3 R4, PT, PT, R4, R5, RZ ;  /* 0x0000000504047210 */ /* 0x000fca0007ffe0ff */
[C---:B--2---:R-:W-:Y:S02]  /*1860*/  IMAD R19, R4.reuse, R7, RZ ;  /* 0x0000000704137224 */ /* 0x044fe400078e02ff */
[----:B------:R-:W-:-:S05]  /*1870*/  IMAD.WIDE.U32 R4, R4, R6, RZ ;  /* 0x0000000604047225 */ /* 0x000fca00078e00ff */
[----:B------:R-:W-:Y:S02]  /*1880*/  IADD3 R19, PT, PT, R5, R19, RZ ;  /* 0x0000001305137210 */ /* 0x000fe40007ffe0ff */
[----:B------:R-:W-:-:S07]  /*1890*/  MOV R18, R4 ;  /* 0x0000000400127202 */ /* 0x000fce0000000f00 */
.L_x_2305:
[----:B------:R-:W2:Y:S01]  /*18a0*/  LDC R11, c[0x0][0x3e8] ;  /* 0x0000fa00ff0b7b82 */ /* 0x000ea20000000800 */
[----:B------:R-:W-:Y:S02]  /*18b0*/  CS2R R182, SRZ ;  /* 0x0000000000b67805 */ /* 0x000fe4000001ff00 */
[----:B--2--5:R-:W-:-:S04]  /*18c0*/  IABS R2, R11 ;  /* 0x0000000b00027213 */ /* 0x024fc80000000000 */
        /* <DEDUP_REMOVED lines=9> */
[----:B------:R-:W1:Y:S04]  /*1960*/  LDC.64 R8, c[0x0][0x3d8] ;  /* 0x0000f600ff087b82 */ /* 0x000e680000000a00 */
        /* <DEDUP_REMOVED lines=10> */
[----:B------:R-:W2:Y:S01]  /*1a10*/  LDC.64 R4, c[0x0][0x3d0] ;  /* 0x0000f400ff047b82 */ /* 0x000ea20000000a00 */
[----:B------:R-:W-:-:S04]  /*1a20*/  LEA R2, R135, 0xffffff80, 0x7 ;  /* 0xffffff8087027811 */ /* 0x000fc800078e38ff */
[----:B------:R-:W-:Y:S01]  /*1a30*/  SHF.R.S32.HI R15, RZ, 0x1f, R2 ;  /* 0x0000001fff0f7819 */ /* 0x000fe20000011402 */
[----:B------:R-:W-:-:S04]  /*1a40*/  IMAD.WIDE.U32 R16, R2, R132, R16 ;  /* 0x0000008402107225 */ /* 0x000fc800078e0010 */
[C---:B------:R-:W-:Y:S01]  /*1a50*/  IMAD R10, R15.reuse, R132, RZ ;  /* 0x000000840f0a7224 */ /* 0x040fe200078e02ff */
[----:B------:R-:W-:Y:S01]  /*1a60*/  @P2 IADD3 R14, PT, PT, R14, 0x1, RZ ;  /* 0x000000010e0e2810 */ /* 0x000fe20007ffe0ff */
[-C--:B------:R-:W-:Y:S02]  /*1a70*/  IMAD R12, R15, R6.reuse, RZ ;  /* 0x000000060f0c7224 */ /* 0x080fe400078e02ff */
[----:B------:R-:W-:Y:S01]  /*1a80*/  IMAD R15, R2, R133, R10 ;  /* 0x00000085020f7224 */ /* 0x000fe200078e020a */
[----:B------:R-:W-:Y:S01]  /*1a90*/  @!P1 IADD3 R14, PT, PT, -R14, RZ, RZ ;  /* 0x000000ff0e0e9210 */ /* 0x000fe20007ffe1ff */
[C---:B------:R-:W-:Y:S01]  /*1aa0*/  IMAD.WIDE.U32 R18, R2.reuse, R6, R18 ;  /* 0x0000000602127225 */ /* 0x040fe200078e0012 */
[----:B------:R-:W-:Y:S02]  /*1ab0*/  @!P0 LOP3.LUT R14, RZ, R11, RZ, 0x33, !PT ;  /* 0x0000000bff0e8212 */ /* 0x000fe400078e33ff */
[----:B------:R-:W-:Y:S01]  /*1ac0*/  IADD3 R17, PT, PT, R17, R15, RZ ;  /* 0x0000000f11117210 */ /* 0x000fe20007ffe0ff */
[----:B------:R-:W-:Y:S01]  /*1ad0*/  IMAD R12, R2, R7, R12 ;  /* 0x00000007020c7224 */ /* 0x000fe200078e020c */
[----:B------:R-:W-:-:S03]  /*1ae0*/  SHF.R.S32.HI R11, RZ, 0x1f, R14 ;  /* 0x0000001fff0b7819 */ /* 0x000fc6000001140e */
[----:B------:R-:W-:Y:S02]  /*1af0*/  IMAD.IADD R19, R19, 0x1, R12 ;  /* 0x0000000113137824 */ /* 0x000fe400078e020c */
[C---:B-1----:R-:W-:Y:S02]  /*1b00*/  IMAD R2, R11.reuse, R8, RZ ;  /* 0x000000080b027224 */ /* 0x042fe400078e02ff */
[----:B--2---:R-:W-:Y:S02]  /*1b10*/  IMAD R11, R11, R4, RZ ;  /* 0x000000040b0b7224 */ /* 0x004fe400078e02ff */
[----:B------:R-:W-:-:S04]  /*1b20*/  IMAD.WIDE.U32 R18, R14, R8, R18 ;  /* 0x000000080e127225 */ /* 0x000fc800078e0012 */
[C---:B------:R-:W-:Y:S02]  /*1b30*/  IMAD R2, R14.reuse, R9, R2 ;  /* 0x000000090e027224 */ /* 0x040fe400078e0202 */
[----:B------:R-:W-:-:S04]  /*1b40*/  IMAD.WIDE.U32 R16, R14, R4, R16 ;  /* 0x000000040e107225 */ /* 0x000fc800078e0010 */
[----:B------:R-:W-:Y:S01]  /*1b50*/  IMAD R5, R14, R5, R11 ;  /* 0x000000050e057224 */ /* 0x000fe200078e020b */
[----:B------:R-:W-:Y:S01]  /*1b60*/  MOV R14, R18 ;  /* 0x00000012000e7202 */ /* 0x000fe20000000f00 */
[----:B------:R-:W-:Y:S01]  /*1b70*/  IMAD.IADD R11, R19, 0x1, R2 ;  /* 0x00000001130b7824 */ /* 0x000fe200078e0202 */
[----:B------:R-:W-:Y:S02]  /*1b80*/  MOV R12, R16 ;  /* 0x00000010000c7202 */ /* 0x000fe40000000f00 */
[----:B------:R-:W-:-:S07]  /*1b90*/  IADD3 R2, PT, PT, R17, R5, RZ ;  /* 0x0000000511027210 */ /* 0x000fce0007ffe0ff */
.L_x_2301:
[----:B------:R-:W-:Y:S01]  /*1ba0*/  ISETP.NE.AND P0, PT, R0, -0x1, PT ;  /* 0xffffffff0000780c */ /* 0x000fe20003f05270 */
[C---:B------:R-:W-:Y:S01]  /*1bb0*/  IMAD.SHL.U32 R179, R165.reuse, 0x8, RZ ;  /* 0x00000008a5b37824 */ /* 0x040fe200078e00ff */
[----:B------:R-:W1:Y:S01]  /*1bc0*/  S2UR UR12, SR_CgaCtaId ;  /* 0x00000000000c79c3 */ /* 0x000e620000008800 */
[C---:B------:R-:W-:Y:S01]  /*1bd0*/  IMAD.SHL.U32 R128, R165.reuse, 0x20, RZ ;  /* 0x00000020a5807824 */ /* 0x040fe200078e00ff */
[----:B------:R-:W2:Y:S01]  /*1be0*/  LDCU.64 UR4, c[0x0][0x3c8] ;  /* 0x00007900ff0477ac */ /* 0x000ea20008000a00 */
[----:B------:R-:W-:Y:S01]  /*1bf0*/  IMAD.SHL.U32 R10, R165, 0x4, RZ ;  /* 0x00000004a50a7824 */ /* 0x000fe200078e00ff */
[----:B------:R-:W-:Y:S01]  /*1c00*/  LOP3.LUT R178, R179, 0x18, RZ, 0xc0, !PT ;  /* 0x00000018b3b27812 */ /* 0x000fe200078ec0ff */
[----:B------:R-:W-:Y:S01]  /*1c10*/  IMAD.IADD R169, R13, 0x1, -R180 ;  /* 0x000000010da97824 */ /* 0x000fe200078e0ab4 */
[----:B------:R-:W-:Y:S01]  /*1c20*/  LOP3.LUT R15, R128, 0xc0, RZ, 0xc0, !PT ;  /* 0x000000c0800f7812 */ /* 0x000fe200078ec0ff */
[----:B------:R-:W3:Y:S01]  /*1c30*/  LDCU.64 UR10, c[0x0][0x388] ;  /* 0x00007100ff0a77ac */ /* 0x000ee20008000a00 */
[----:B------:R-:W-:Y:S01]  /*1c40*/  SHF.R.U32.HI R18, RZ, 0x2, R165 ;  /* 0x00000002ff127819 */ /* 0x000fe200000116a5 */
[----:B------:R-:W-:Y:S01]  /*1c50*/  IMAD.MOV.U32 R19, RZ, RZ, RZ ;  /* 0x000000ffff137224 */ /* 0x000fe200078e00ff */
[----:B------:R-:W-:Y:S01]  /*1c60*/  LOP3.LUT R10, R15, 0x18, R10, 0xf8, !PT ;  /* 0x000000180f0a7812 */ /* 0x000fe200078ef80a */
[----:B------:R-:W4:Y:S01]  /*1c70*/  @!P0 LDC.64 R8, c[0x0][0x398] ;  /* 0x0000e600ff088b82 */ /* 0x000f220000000a00 */
[----:B------:R-:W5:Y:S01]  /*1c80*/  LDCU.64 UR6, c[0x0][0x390] ;  /* 0x00007200ff0677ac */ /* 0x000f620008000a00 */
[----:B------:R-:W-:Y:S01]  /*1c90*/  SHF.R.S32.HI R185, RZ, 0x1f, R184 ;  /* 0x0000001fffb97819 */ /* 0x000fe200000114b8 */
[----:B------:R-:W-:Y:S01]  /*1ca0*/  BSSY.RECONVERGENT B0, `(.L_x_2306) ;  /* 0x0000047000007945 */ /* 0x000fe20003800200 */
[----:B------:R-:W-:Y:S01]  /*1cb0*/  IMAD.WIDE.U32 R20, R21, 0x40, R18 ;  /* 0x0000004015147825 */ /* 0x000fe200078e0012 */
[----:B------:R-:W-:-:S02]  /*1cc0*/  SHF.R.U32.HI R126, RZ, 0x3, R165 ;  /* 0x00000003ff7e7819 */ /* 0x000fc400000116a5 */
[C---:B------:R-:W-:Y:S01]  /*1cd0*/  LOP3.LUT R177, R178.reuse, 0x20, RZ, 0xfc, !PT ;  /* 0x00000020b2b17812 */ /* 0x040fe200078efcff */
[----:B------:R-:W2:Y:S01]  /*1ce0*/  @P0 LDC.64 R4, c[0x0][0x3b0] ;  /* 0x0000ec00ff040b82 */ /* 0x000ea20000000a00 */
[----:B------:R-:W-:Y:S01]  /*1cf0*/  LOP3.LUT R176, R178, 0x40, RZ, 0xfc, !PT ;  /* 0x00000040b2b07812 */ /* 0x000fe200078efcff */
[----:B----4-:R-:W-:-:S04]  /*1d00*/  @!P0 IMAD.WIDE.U32 R16, R181, R8, RZ ;  /* 0x00000008b5108225 */ /* 0x010fc800078e00ff */
[----:B------:R-:W-:Y:S02]  /*1d10*/  @!P0 IMAD R9, R181, R9, R17 ;  /* 0x00000009b5098224 */ /* 0x000fe400078e0211 */
[----:B--2---:R-:W-:-:S04]  /*1d20*/  @P0 IMAD.WIDE.U32 R22, R0, R4, RZ ;  /* 0x0000000400160225 */ /* 0x004fc800078e00ff */
[----:B------:R-:W-:Y:S01]  /*1d30*/  @!P0 IMAD.MOV.U32 R4, RZ, RZ, R16 ;  /* 0x000000ffff048224 */ /* 0x000fe200078e0010 */
[----:B------:R-:W-:Y:S01]  /*1d40*/  IADD3 R16, P1, PT, R178, R12, RZ ;  /* 0x0000000cb2107210 */ /* 0x000fe20007f3e0ff */
[----:B------:R-:W-:Y:S01]  /*1d50*/  @P0 IMAD R9, R0, R5, R23 ;  /* 0x0000000500090224 */ /* 0x000fe200078e0217 */
[----:B------:R-:W-:Y:S01]  /*1d60*/  LOP3.LUT R0, R179, 0xd8, RZ, 0xc0, !PT ;  /* 0x000000d8b3007812 */ /* 0x000fe200078ec0ff */
[----:B------:R-:W-:Y:S01]  /*1d70*/  @P0 IMAD.MOV.U32 R4, RZ, RZ, R22 ;  /* 0x000000ffff040224 */ /* 0x000fe200078e0016 */
[----:B------:R-:W-:Y:S01]  /*1d80*/  IADD3 R14, P0, PT, R178, R14, RZ ;  /* 0x0000000eb20e7210 */ /* 0x000fe20007f1e0ff */
[----:B------:R-:W-:Y:S01]  /*1d90*/  IMAD R23, R185, UR4, RZ ;  /* 0x00000004b9177c24 */ /* 0x000fe2000f8e02ff */
[----:B------:R-:W-:Y:S02]  /*1da0*/  IADD3.X R17, PT, PT, RZ, R2, RZ, P1, !PT ;  /* 0x00000002ff117210 */ /* 0x000fe40000ffe4ff */
[----:B------:R-:W-:Y:S01]  /*1db0*/  LOP3.LUT R0, R0, 0x18, R165, 0x78, !PT ;  /* 0x0000001800007812 */ /* 0x000fe200078e78a5 */
[----:B------:R-:W-:Y:S01]  /*1dc0*/  IMAD.X R15, RZ, RZ, R11, P0 ;  /* 0x000000ffff0f7224 */ /* 0x000fe200000e060b */
[----:B------:R-:W-:Y:S01]  /*1dd0*/  IADD3 R8, P0, PT, R178, R4, RZ ;  /* 0x00000004b2087210 */ /* 0x000fe20007f1e0ff */
[----:B------:R-:W-:Y:S01]  /*1de0*/  IMAD.WIDE.U32 R16, R18, R132, R16 ;  /* 0x0000008412107225 */ /* 0x000fe200078e0010 */
[----:B------:R-:W-:-:S02]  /*1df0*/  LOP3.LUT R179, R0, 0x1f20, R179, 0xf8, !PT ;  /* 0x00001f2000b37812 */ /* 0x000fc400078ef8b3 */
[----:B------:R-:W-:Y:S01]  /*1e00*/  SHF.L.U32 R5, R165, 0x4, RZ ;  /* 0x00000004a5057819 */ /* 0x000fe200000006ff */
[----:B------:R-:W-:Y:S01]  /*1e10*/  IMAD.X R9, RZ, RZ, R9, P0 ;  /* 0x000000ffff097224 */ /* 0x000fe200000e0609 */
[C---:B------:R-:W-:Y:S01]  /*1e20*/  ISETP.GE.AND P0, PT, R18.reuse, R169, PT ;  /* 0x000000a91200720c */ /* 0x040fe20003f06270 */
[----:B------:R-:W-:Y:S01]  /*1e30*/  IMAD.WIDE.U32 R14, R18, R6, R14 ;  /* 0x00000006120e7225 */ /* 0x000fe200078e000e */
[----:B---3--:R-:W-:-:S03]  /*1e40*/  LEA R172, P2, R16, UR10, 0x1 ;  /* 0x0000000a10ac7c11 */ /* 0x008fc6000f8408ff */
[----:B------:R-:W-:Y:S01]  /*1e50*/  IMAD.WIDE.U32 R8, R184, UR4, R8 ;  /* 0x00000004b8087c25 */ /* 0x000fe2000f8e0008 */
[----:B------:R-:W-:Y:S01]  /*1e60*/  UMOV UR4, 0x400 ;  /* 0x0000040000047882 */ /* 0x000fe20000000000 */
[----:B-----5:R-:W-:Y:S01]  /*1e70*/  LEA R174, P1, R14, UR6, 0x1 ;  /* 0x000000060eae7c11 */ /* 0x020fe2000f8208ff */
[----:B-1----:R-:W-:Y:S01]  /*1e80*/  ULEA UR4, UR12, UR4, 0x18 ;  /* 0x000000040c047291 */ /* 0x002fe2000f8ec0ff */
[C---:B------:R-:W-:Y:S02]  /*1e90*/  IMAD R171, R18.reuse, R133, R17 ;  /* 0x0000008512ab7224 */ /* 0x040fe400078e0211 */
[----:B------:R-:W-:Y:S01]  /*1ea0*/  IMAD R175, R18, R7, R15 ;  /* 0x0000000712af7224 */ /* 0x000fe200078e020f */
[----:B------:R-:W-:Y:S01]  /*1eb0*/  SHF.R.U32.HI R15, RZ, 0x1, R165 ;  /* 0x00000001ff0f7819 */ /* 0x000fe200000116a5 */
[----:B------:R-:W-:Y:S01]  /*1ec0*/  IMAD R23, R184, UR5, R23 ;  /* 0x00000005b8177c24 */ /* 0x000fe2000f8e0217 */
[----:B------:R-:W-:Y:S02]  /*1ed0*/  LEA.HI.X R171, R16, UR11, R171, 0x1, P2 ;  /* 0x0000000b10ab7c11 */ /* 0x000fe400090f0cab */
[----:B------:R-:W-:Y:S01]  /*1ee0*/  LEA.HI.X R175, R14, UR7, R175, 0x1, P1 ;  /* 0x000000070eaf7c11 */ /* 0x000fe200088f0caf */
[----:B------:R-:W-:Y:S01]  /*1ef0*/  IMAD.IADD R23, R9, 0x1, R23 ;  /* 0x0000000109177824 */ /* 0x000fe200078e0217 */
        /* <DEDUP_REMOVED lines=32> */
.L_x_2308:
[----:B------:R2:W-:Y:S02]  /*2100*/  STS.128 [R179+0x2000], RZ ;  /* 0x002000ffb3007388 */ /* 0x0005e40000000c00 */
.L_x_2307:
[----:B------:R-:W-:Y:S05]  /*2110*/  BSYNC.RECONVERGENT B0 ;  /* 0x0000000000007941 */ /* 0x000fea0003800200 */
.L_x_2306:
        /* <DEDUP_REMOVED lines=9> */
[----:B------:R-:W-:Y:S01]  /*21b0*/  MOV R21, R23 ;  /* 0x0000001700157202 */ /* 0x000fe20000000f00 */
[----:B------:R-:W1:Y:S02]  /*21c0*/  LDCU.64 UR6, c[0x0][0x380] ;  /* 0x00007000ff0677ac */ /* 0x000e640008000a00 */
        /* <DEDUP_REMOVED lines=25> */
.L_x_2311:
[----:B------:R4:W-:Y:S02]  /*2360*/  STS.128 [R179+0x2800], RZ ;  /* 0x002800ffb3007388 */ /* 0x0009e40000000c00 */
.L_x_2310:
[----:B------:R-:W-:Y:S05]  /*2370*/  BSYNC.RECONVERGENT B0 ;  /* 0x0000000000007941 */ /* 0x000fea0003800200 */
.L_x_2309:
        /* <DEDUP_REMOVED lines=30> */
.L_x_2314:
[----:B------:R4:W-:Y:S02]  /*2560*/  STS.128 [R179+0x7000], RZ ;  /* 0x007000ffb3007388 */ /* 0x0009e40000000c00 */
.L_x_2313:
[----:B------:R-:W-:Y:S05]  /*2570*/  BSYNC.RECONVERGENT B0 ;  /* 0x0000000000007941 */ /* 0x000fea0003800200 */
.L_x_2312:
        /* <DEDUP_REMOVED lines=27> */
.L_x_2317:
[----:B------:R4:W-:Y:S02]  /*2730*/  STS.128 [R179+0x7800], RZ ;  /* 0x007800ffb3007388 */ /* 0x0009e40000000c00 */
.L_x_2316:
[----:B------:R-:W-:Y:S05]  /*2740*/  BSYNC.RECONVERGENT B0 ;  /* 0x0000000000007941 */ /* 0x000fea0003800200 */
.L_x_2315:
        /* <DEDUP_REMOVED lines=26> */
.L_x_2320:
[----:B------:R4:W-:Y:S02]  /*28f0*/  STS.128 [R179+0x8000], RZ ;  /* 0x008000ffb3007388 */ /* 0x0009e40000000c00 */
.L_x_2319:
[----:B------:R-:W-:Y:S05]  /*2900*/  BSYNC.RECONVERGENT B0 ;  /* 0x0000000000007941 */ /* 0x000fea0003800200 */
.L_x_2318:
        /* <DEDUP_REMOVED lines=28> */
.L_x_2322:
[----:B------:R-:W-:Y:S05]  /*2ad0*/  BSYNC.RECONVERGENT B0 ;  /* 0x0000000000007941 */ /* 0x000fea0003800200 */
.L_x_2321:
[----:B------:R-:W4:Y:S01]  /*2ae0*/  LDCU.64 UR6, c[0x0][0x540] ;  /* 0x0000a800ff0677ac */ /* 0x000f220008000a00 */
        /* <DEDUP_REMOVED lines=43> */
.L_x_2325:
[----:B------:R4:W-:Y:S01]  /*2da0*/  STS.128 [R179+0xd000], RZ ;  /* 0x00d000ffb3007388 */ /* 0x0009e20000000c00 */
[----:B------:R-:W-:Y:S05]  /*2db0*/  BRA `(.L_x_2326) ;  /* 0x00000000000c7947 */ /* 0x000fea0003800000 */
.L_x_2324:
[----:B------:R1:W-:Y:S04]  /*2dc0*/  STS.128 [R179+0x9000], RZ ;  /* 0x009000ffb3007388 */ /* 0x0003e80000000c00 */
[----:B------:R1:W-:Y:S04]  /*2dd0*/  STS.128 [R179+0xb000], RZ ;  /* 0x00b000ffb3007388 */ /* 0x0003e80000000c00 */
[----:B------:R1:W-:Y:S02]  /*2de0*/  STS.128 [R179+0xd000], RZ ;  /* 0x00d000ffb3007388 */ /* 0x0003e40000000c00 */
.L_x_2326:
[----:B------:R-:W-:Y:S05]  /*2df0*/  BSYNC.RECONVERGENT B0 ;  /* 0x0000000000007941 */ /* 0x000fea0003800200 */
.L_x_2323:
        /* <DEDUP_REMOVED lines=30> */
.L_x_2329:
[----:B------:R1:W-:Y:S02]  /*2fe0*/  STS.128 [R179+0xd800], RZ ;  /* 0x00d800ffb3007388 */ /* 0x0003e40000000c00 */
.L_x_2328:
[----:B------:R-:W-:Y:S05]  /*2ff0*/  BSYNC.RECONVERGENT B0 ;  /* 0x0000000000007941 */ /* 0x000fea0003800200 */
.L_x_2327:
        /* <DEDUP_REMOVED lines=28> */
.L_x_2332:
[----:B------:R1:W-:Y:S02]  /*31c0*/  STS.128 [R179+0xe000], RZ ;  /* 0x00e000ffb3007388 */ /* 0x0003e40000000c00 */
.L_x_2331:
[----:B------:R-:W-:Y:S05]  /*31d0*/  BSYNC.RECONVERGENT B0 ;  /* 0x0000000000007941 */ /* 0x000fea0003800200 */
.L_x_2330:
        /* <DEDUP_REMOVED lines=31> */
.L_x_2335:
[----:B------:R1:W-:Y:S02]  /*33d0*/  STS.128 [R179+0xe800], RZ ;  /* 0x00e800ffb3007388 */ /* 0x0003e40000000c00 */
.L_x_2334:
[----:B------:R-:W-:Y:S05]  /*33e0*/  BSYNC.RECONVERGENT B0 ;  /* 0x0000000000007941 */ /* 0x000fea0003800200 */
.L_x_2333:
[----:B------:R-:W-:Y:S01]  /*33f0*/  LOP3.LUT R5, R5, 0x100, RZ, 0xc0, !PT ;  /* 0x0000010005057812 */ /* 0x000fe200078ec0ff */
[----:B------:R-:W-:Y:S01]  /*3400*/  IMAD.IADD R137, R4, 0x1, R129 ;  /* 0x0000000104897824 */ /* 0x000fe200078e0281 */
[----:B------:R-:W-:Y:S01]  /*3410*/  LOP3.LUT R167, R10, 0x8, R165, 0x78, !PT ;  /* 0x000000080aa77812 */ /* 0x000fe200078e78a5 */
[----:B------:R-:W0:Y:S01]  /*3420*/  LDGDEPBAR ;  /* 0x00000000000079af */ /* 0x000e220000000000 */
[----:B-1----:R-:W-:Y:S01]  /*3430*/  LOP3.LUT R8, R5, 0x20, R128, 0xf8, !PT ;  /* 0x0000002005087812 */ /* 0x002fe200078ef880 */
[----:B------:R-:W-:Y:S01]  /*3440*/  IMAD.MOV.U32 R5, RZ, RZ, 0x20 ;  /* 0x00000020ff057424 */ /* 0x000fe200078e00ff */
        /* <DEDUP_REMOVED lines=12> */
[----:B------:R-:W-:Y:S01]  /*3510*/  VIADD R3, R137, 0x1 ;  /* 0x0000000189037836 */ /* 0x000fe20000000000 */
[----:B------:R-:W-:Y:S04]  /*3520*/  LDSM.16.M88.4 R8, [R124] ;  /* 0x000000007c08783b */ /* 0x000fe80000000200 */
[----:B------:R-:W-:Y:S01]  /*3530*/  LDSM.16.M88.4 R16, [R138+0x3000] ;  /* 0x003000008a10783b */ /* 0x000fe20000000200 */
[----:B------:R-:W-:-:S02]  /*3540*/  ISETP.GE.AND P5, PT, R3, R136, PT ;  /* 0x000000880300720c */ /* 0x000fc40003fa6270 */
[----:B------:R-:W-:Y:S01]  /*3550*/  ISETP.GE.AND P2, PT, R3, R134, PT ;  /* 0x000000860300720c */ /* 0x000fe20003f46270 */
[----:B------:R-:W5:Y:S01]  /*3560*/  LDSM.16.M88.4 R44, [R167+0x3400] ;  /* 0x00340000a72c783b */ /* 0x000f620000000200 */
[----:B------:R-:W-:Y:S01]  /*3570*/  I2FP.F32.S32 R2, R3 ;  /* 0x0000000300027245 */ /* 0x000fe20000201400 */
[----:B------:R-:W-:Y:S02]  /*3580*/  VIADD R3, R137, 0x9 ;  /* 0x0000000989037836 */ /* 0x000fe40000000000 */
[----:B------:R-:W2:Y:S03]  /*3590*/  LDSM.16.M88.4 R28, [R167+0x3c00] ;  /* 0x003c0000a71c783b */ /* 0x000ea60000000200 */
[----:B------:R-:W-:Y:S01]  /*35a0*/  ISETP.GE.AND P0, PT, R3, R136, PT ;  /* 0x000000880300720c */ /* 0x000fe20003f06270 */
[----:B------:R-:W3:Y:S04]  /*35b0*/  LDSM.16.M88.4 R92, [R167+0x4800] ;  /* 0x00480000a75c783b */ /* 0x000ee80000000200 */
[----:B------:R-:W4:Y:S04]  /*35c0*/  LDSM.16.M88.4 R36, [R167+0x3800] ;  /* 0x00380000a724783b */ /* 0x000f280000000200 */
[----:B------:R-:W4:Y:S04]  /*35d0*/  LDSM.16.M88.4 R20, [R167+0x4000] ;  /* 0x00400000a714783b */ /* 0x000f280000000200 */
[----:B------:R-:W4:Y:S04]  /*35e0*/  LDSM.16.M88.4 R100, [R167+0x4400] ;  /* 0x00440000a764783b */ /* 0x000f280000000200 */
[----:B------:R-:W4:Y:S01]  /*35f0*/  LDSM.16.M88.4 R64, [R167+0x4c00] ;  /* 0x004c0000a740783b */ /* 0x000f220000000200 */
[C---:B-1----:R-:W-:Y:S03]  /*3600*/  HMMA.16816.F32 R56, R84.reuse, R52, RZ ;  /* 0x000000345438723c */ /* 0x042fe600000018ff */
[----:B------:R-:W1:Y:S04]  /*3610*/  LDSM.16.M88.4 R60, [R138+0x3400] ;  /* 0x003400008a3c783b */ /* 0x000e680000000200 */
[----:B------:R-:W1:Y:S01]  /*3620*/  LDSM.16.M88.4 R12, [R138+0x3c00] ;  /* 0x003c00008a0c783b */ /* 0x000e620000000200 */
[C---:B------:R-:W-:Y:S03]  /*3630*/  HMMA.16816.F32 R52, R84.reuse, R54, RZ ;  /* 0x000000365434723c */ /* 0x040fe600000018ff */
[----:B------:R-:W-:Y:S04]  /*3640*/  LDSM.16.M88.4 R72, [R138+0x3800] ;  /* 0x003800008a48783b */ /* 0x000fe80000000200 */
[----:B------:R-:W-:Y:S01]  /*3650*/  LDSM.16.M88.4 R68, [R138+0x4000] ;  /* 0x004000008a44783b */ /* 0x000fe20000000200 */
[----:B-----5:R-:W-:Y:S03]  /*3660*/  HMMA.16816.F32 R48, R84, R44, RZ ;  /* 0x0000002c5430723c */ /* 0x020fe600000018ff */
[----:B------:R-:W-:Y:S04]  /*3670*/  LDSM.16.M88.4 R112, [R167+0x5000] ;  /* 0x00500000a770783b */ /* 0x000fe80000000200 */
[----:B------:R-:W-:Y:S01]  /*3680*/  LDSM.16.M88.4 R108, [R167+0x5400] ;  /* 0x00540000a76c783b */ /* 0x000fe20000000200 */
[C---:B------:R-:W-:Y:S03]  /*3690*/  HMMA.16816.F32 R56, R8.reuse, R16, R56 ;  /* 0x000000100838723c */ /* 0x040fe60000001838 */
[----:B------:R-:W-:Y:S04]  /*36a0*/  LDSM.16.M88.4 R76, [R167+0x5c00] ;  /* 0x005c0000a74c783b */ /* 0x000fe80000000200 */
[----:B------:R-:W-:Y:S01]  /*36b0*/  LDSM.16.M88.4 R80, [R167+0x5800] ;  /* 0x00580000a750783b */ /* 0x000fe20000000200 */
[----:B------:R-:W-:Y:S03]  /*36c0*/  HMMA.16816.F32 R52, R8, R18, R52 ;  /* 0x000000120834723c */ /* 0x000fe60000001834 */
[----:B------:R-:W5:Y:S04]  /*36d0*/  LDSM.16.M88.4 R16, [R138+0x4800] ;  /* 0x004800008a10783b */ /* 0x000f680000000200 */
[----:B------:R-:W-:Y:S01]  /*36e0*/  LDSM.16.M88.4 R116, [R138+0x5400] ;  /* 0x005400008a74783b */ /* 0x000fe20000000200 */
[C---:B------:R-:W-:Y:S08]  /*36f0*/  HMMA.16816.F32 R44, R84.reuse, R46, RZ ;  /* 0x0000002e542c723c */ /* 0x040ff000000018ff */
[C---:B--2---:R-:W-:Y:S08]  /*3700*/  HMMA.16816.F32 R32, R84.reuse, R28, RZ ;  /* 0x0000001c5420723c */ /* 0x044ff000000018ff */
[C---:B---3--:R-:W-:Y:S08]  /*3710*/  HMMA.16816.F32 R96, R84.reuse, R92, RZ ;  /* 0x0000005c5460723c */ /* 0x048ff000000018ff */
[C---:B------:R-:W-:Y:S08]  /*3720*/  HMMA.16816.F32 R28, R84.reuse, R30, RZ ;  /* 0x0000001e541c723c */ /* 0x040ff000000018ff */
        /* <DEDUP_REMOVED lines=16> */
[C---:B-----5:R-:W-:Y:S08]  /*3830*/  HMMA.16816.F32 R96, R8.reuse, R16, R96 ;  /* 0x000000100860723c */ /* 0x060ff00000001860 */
        /* <DEDUP_REMOVED lines=8> */
[C---:B--2---:R-:W-:Y:S08]  /*38c0*/  HMMA.16816.F32 R104, R8.reuse, R64, R104 ;  /* 0x000000400868723c */ /* 0x044ff00000001868 */
[C---:B------:R-:W-:Y:S01]  /*38d0*/  HMMA.16816.F32 R100, R8.reuse, R66, R100 ;  /* 0x000000420864723c */ /* 0x040fe20000001864 */
[----:B------:R-:W-:Y:S07]  /*38e0*/  LDSM.16.M88.4 R64, [R167+0x6400] ;  /* 0x00640000a740783b */ /* 0x000fee0000000200 */
[C---:B-1----:R-:W-:Y:S08]  /*38f0*/  HMMA.16816.F32 R88, R8.reuse, R60, R88 ;  /* 0x0000003c0858723c */ /* 0x042ff00000001858 */
[----:B------:R-:W-:Y:S01]  /*3900*/  HMMA.16816.F32 R84, R8, R62, R84 ;  /* 0x0000003e0854723c */ /* 0x000fe20000001854 */
[----:B------:R-:W1:Y:S04]  /*3910*/  LDSM.16.M88.4 R8, [R138+0x5000] ;  /* 0x005000008a08783b */ /* 0x000e680000000200 */
[----:B------:R-:W2:Y:S03]  /*3920*/  LDSM.16.M88.4 R60, [R167+0x6c00] ;  /* 0x006c0000a73c783b */ /* 0x000ea60000000200 */
[C---:B---3--:R-:W-:Y:S08]  /*3930*/  HMMA.16816.F32 R96, R12.reuse, R16, R96 ;  /* 0x000000100c60723c */ /* 0x048ff00000001860 */
[C---:B------:R-:W-:Y:S01]  /*3940*/  HMMA.16816.F32 R92, R12.reuse, R18, R92 ;  /* 0x000000120c5c723c */ /* 0x040fe2000000185c */
[----:B------:R-:W3:Y:S07]  /*3950*/  LDSM.16.M88.4 R16, [R138+0x5c00] ;  /* 0x005c00008a10783b */ /* 0x000eee0000000200 */
[C---:B------:R-:W-:Y:S08]  /*3960*/  HMMA.16816.F32 R56, R12.reuse, R112, R56 ;  /* 0x000000700c38723c */ /* 0x040ff00000001838 */
[C---:B------:R-:W-:Y:S01]  /*3970*/  HMMA.16816.F32 R52, R12.reuse, R114, R52 ;  /* 0x000000720c34723c */ /* 0x040fe20000001834 */
[----:B------:R-:W4:Y:S07]  /*3980*/  LDSM.16.M88.4 R112, [R138+0x5800] ;  /* 0x005800008a70783b */ /* 0x000f2e0000000200 */
[C---:B------:R-:W-:Y:S08]  /*3990*/  HMMA.16816.F32 R48, R12.reuse, R108, R48 ;  /* 0x0000006c0c30723c */ /* 0x040ff00000001830 */
[C---:B------:R-:W-:Y:S01]  /*39a0*/  HMMA.16816.F32 R44, R12.reuse, R110, R44 ;  /* 0x0000006e0c2c723c */ /* 0x040fe2000000182c */
[----:B------:R-:W5:Y:S07]  /*39b0*/  LDSM.16.M88.4 R108, [R138+0x6000] ;  /* 0x006000008a6c783b */ /* 0x000f6e0000000200 */
[C---:B------:R-:W-:Y:S08]  /*39c0*/  HMMA.16816.F32 R32, R12.reuse, R76, R32 ;  /* 0x0000004c0c20723c */ /* 0x040ff00000001820 */
[C---:B------:R-:W-:Y:S01]  /*39d0*/  HMMA.16816.F32 R28, R12.reuse, R78, R28 ;  /* 0x0000004e0c1c723c */ /* 0x040fe2000000181c */
[----:B------:R-:W-:Y:S07]  /*39e0*/  LDSM.16.M88.4 R76, [R138+0x6800] ;  /* 0x006800008a4c783b */ /* 0x000fee0000000200 */
        /* <DEDUP_REMOVED lines=12> */
[C---:B--2---:R-:W-:Y:S08]  /*3ab0*/  HMMA.16816.F32 R88, R12.reuse, R60, R88 ;  /* 0x0000003c0c58723c */ /* 0x044ff00000001858 */
[----:B------:R-:W-:Y:S01]  /*3ac0*/  HMMA.16816.F32 R84, R12, R62, R84 ;  /* 0x0000003e0c54723c */ /* 0x000fe20000001854 */
[----:B------:R-:W2:Y:S04]  /*3ad0*/  LDSM.16.M88.4 R12, [R167+0x7800] ;  /* 0x00780000a70c783b */ /* 0x000ea80000000200 */
[----:B------:R-:W-:Y:S03]  /*3ae0*/  LDSM.16.M88.4 R60, [R167+0x7400] ;  /* 0x00740000a73c783b */ /* 0x000fe60000000200 */
[C---:B---3--:R-:W-:Y:S08]  /*3af0*/  HMMA.16816.F32 R32, R68.reuse, R16, R32 ;  /* 0x000000104420723c */ /* 0x048ff00000001820 */
[C---:B------:R-:W-:Y:S01]  /*3b00*/  HMMA.16816.F32 R28, R68.reuse, R18, R28 ;  /* 0x00000012441c723c */ /* 0x040fe2000000181c */
[----:B------:R-:W3:Y:S07]  /*3b10*/  LDSM.16.M88.4 R16, [R167+0x8000] ;  /* 0x00800000a710783b */ /* 0x000eee0000000200 */
[C---:B----4-:R-:W-:Y:S08]  /*3b20*/  HMMA.16816.F32 R40, R68.reuse, R112, R40 ;  /* 0x000000704428723c */ /* 0x050ff00000001828 */
[C---:B------:R-:W-:Y:S01]  /*3b30*/  HMMA.16816.F32 R36, R68.reuse, R114, R36 ;  /* 0x000000724424723c */ /* 0x040fe20000001824 */
[----:B------:R-:W-:Y:S07]  /*3b40*/  LDSM.16.M88.4 R112, [R167+0x8800] ;  /* 0x00880000a770783b */ /* 0x000fee0000000200 */
[C---:B-----5:R-:W-:Y:S08]  /*3b50*/  HMMA.16816.F32 R24, R68.reuse, R108, R24 ;  /* 0x0000006c4418723c */ /* 0x060ff00000001818 */
[C---:B------:R-:W-:Y:S01]  /*3b60*/  HMMA.16816.F32 R20, R68.reuse, R110, R20 ;  /* 0x0000006e4414723c */ /* 0x040fe20000001814 */
[----:B------:R-:W4:Y:S07]  /*3b70*/  LDSM.16.M88.4 R108, [R167+0x8c00] ;  /* 0x008c0000a76c783b */ /* 0x000f2e0000000200 */
[C---:B------:R-:W-:Y:S08]  /*3b80*/  HMMA.16816.F32 R104, R68.reuse, R80, R104 ;  /* 0x000000504468723c */ /* 0x040ff00000001868 */
[----:B------:R-:W-:Y:S01]  /*3b90*/  HMMA.16816.F32 R100, R68, R82, R100 ;  /* 0x000000524464723c */ /* 0x000fe20000001864 */
[----:B------:R-:W-:Y:S07]  /*3ba0*/  LDSM.16.M88.4 R80, [R138+0x7000] ;  /* 0x007000008a50783b */ /* 0x000fee0000000200 */
[C---:B-1----:R-:W-:Y:S08]  /*3bb0*/  HMMA.16816.F32 R32, R120.reuse, R8, R32 ;  /* 0x000000087820723c */ /* 0x042ff00000001820 */
[C---:B------:R-:W-:Y:S01]  /*3bc0*/  HMMA.16816.F32 R28, R120.reuse, R10, R28 ;  /* 0x0000000a781c723c */ /* 0x040fe2000000181c */
[----:B------:R-:W1:Y:S07]  /*3bd0*/  LDSM.16.M88.4 R8, [R124+0x2000] ;  /* 0x002000007c08783b */ /* 0x000e6e0000000200 */
[C---:B--2---:R-:W-:Y:S08]  /*3be0*/  HMMA.16816.F32 R40, R120.reuse, R12, R40 ;  /* 0x0000000c7828723c */ /* 0x044ff00000001828 */
[----:B------:R-:W-:Y:S01]  /*3bf0*/  HMMA.16816.F32 R36, R120, R14, R36 ;  /* 0x0000000e7824723c */ /* 0x000fe20000001824 */
[----:B------:R-:W2:Y:S07]  /*3c00*/  LDSM.16.M88.4 R12, [R138+0x8c00] ;  /* 0x008c00008a0c783b */ /* 0x000eae0000000200 */
[C---:B------:R-:W-:Y:S08]  /*3c10*/  HMMA.16816.F32 R84, R68.reuse, R74, R84 ;  /* 0x0000004a4454723c */ /* 0x040ff00000001854 */
[C---:B------:R-:W-:Y:S08]  /*3c20*/  HMMA.16816.F32 R48, R68.reuse, R116, R48 ;  /* 0x000000744430723c */ /* 0x040ff00000001830 */
[----:B------:R-:W-:Y:S01]  /*3c30*/  HMMA.16816.F32 R44, R68, R118, R44 ;  /* 0x00000076442c723c */ /* 0x000fe2000000182c */
[----:B------:R-:W5:Y:S07]  /*3c40*/  LDSM.16.M88.4 R116, [R167+0x8400] ;  /* 0x00840000a774783b */ /* 0x000f6e0000000200 */
[C---:B---3--:R-:W-:Y:S08]  /*3c50*/  HMMA.16816.F32 R24, R120.reuse, R16, R24 ;  /* 0x000000107818723c */ /* 0x048ff00000001818 */
[----:B------:R-:W-:Y:S01]  /*3c60*/  HMMA.16816.F32 R20, R120, R18, R20 ;  /* 0x000000127814723c */ /* 0x000fe20000001814 */
[----:B------:R-:W3:Y:S07]  /*3c70*/  LDSM.16.M88.4 R16, [R138+0x8800] ;  /* 0x008800008a10783b */ /* 0x000eee0000000200 */
[C---:B------:R-:W-:Y:S08]  /*3c80*/  HMMA.16816.F32 R96, R68.reuse, R76, R96 ;  /* 0x0000004c4460723c */ /* 0x040ff00000001860 */
[C---:B------:R-:W-:Y:S01]  /*3c90*/  HMMA.16816.F32 R92, R68.reuse, R78, R92 ;  /* 0x0000004e445c723c */ /* 0x040fe2000000185c */
[----:B------:R-:W3:Y:S07]  /*3ca0*/  LDSM.16.M88.4 R76, [R138+0x7400] ;  /* 0x007400008a4c783b */ /* 0x000eee0000000200 */
[----:B------:R-:W-:Y:S01]  /*3cb0*/  HMMA.16816.F32 R88, R68, R72, R88 ;  /* 0x000000484458723c */ /* 0x000fe20000001858 */
[----:B------:R-:W3:Y:S04]  /*3cc0*/  LDSM.16.M88.4 R68, [R138+0x7c00] ;  /* 0x007c00008a44783b */ /* 0x000ee80000000200 */
[----:B------:R-:W3:Y:S03]  /*3cd0*/  LDSM.16.M88.4 R72, [R138+0x7800] ;  /* 0x007800008a48783b */ /* 0x000ee60000000200 */
[C---:B------:R-:W-:Y:S08]  /*3ce0*/  HMMA.16816.F32 R56, R120.reuse, R64, R56 ;  /* 0x000000407838723c */ /* 0x040ff00000001838 */
[C---:B----4-:R-:W-:Y:S08]  /*3cf0*/  HMMA.16816.F32 R84, R120.reuse, R110, R84 ;  /* 0x0000006e7854723c */ /* 0x050ff00000001854 */
[C---:B------:R-:W-:Y:S01]  /*3d00*/  HMMA.16816.F32 R52, R120.reuse, R66, R52 ;  /* 0x000000427834723c */ /* 0x040fe20000001834 */
[----:B------:R-:W4:Y:S07]  /*3d10*/  LDSM.16.M88.4 R64, [R138+0x8000] ;  /* 0x008000008a40783b */ /* 0x000f2e0000000200 */
[C---:B------:R-:W-:Y:S08]  /*3d20*/  HMMA.16816.F32 R48, R120.reuse, R60, R48 ;  /* 0x0000003c7830723c */ /* 0x040ff00000001830 */
[----:B------:R-:W-:Y:S01]  /*3d30*/  HMMA.16816.F32 R44, R120, R62, R44 ;  /* 0x0000003e782c723c */ /* 0x000fe2000000182c */
[----:B------:R-:W4:Y:S01]  /*3d40*/  LDSM.16.M88.4 R60, [R138+0x8400] ;  /* 0x008400008a3c783b */ /* 0x000f220000000200 */
[----:B------:R-:W-:-:S06]  /*3d50*/  DEPBAR.LE SB0, 0x0 ;  /* 0x000080000000791a */ /* 0x000fcc0000000000 */
[C---:B------:R-:W-:Y:S08]  /*3d60*/  HMMA.16816.F32 R92, R120.reuse, R114, R92 ;  /* 0x00000072785c723c */ /* 0x040ff0000000185c */
[----:B------:R-:W-:Y:S08]  /*3d70*/  HMMA.16816.F32 R96, R120, R112, R96 ;  /* 0x000000707860723c */ /* 0x000ff00000001860 */
[C---:B-1----:R-:W-:Y:S08]  /*3d80*/  HMMA.16816.F32 R56, R8.reuse, R80, R56 ;  /* 0x000000500838723c */ /* 0x042ff00000001838 */
[----:B--2---:R-:W-:Y:S01]  /*3d90*/  HMMA.16816.F32 R84, R8, R14, R84 ;  /* 0x0000000e0854723c */ /* 0x004fe20000001854 */
[----:B------:R-:W-:-:S05]  /*3da0*/  VIADD R15, R137, 0x78 ;  /* 0x00000078890f7836 */ /* 0x000fca0000000000 */
[C---:B------:R-:W-:Y:S02]  /*3db0*/  ISETP.GE.AND P6, PT, R15.reuse, R136, PT ;  /* 0x000000880f00720c */ /* 0x040fe40003fc6270 */
[----:B-----5:R-:W-:Y:S01]  /*3dc0*/  HMMA.16816.F32 R104, R120, R116, R104 ;  /* 0x000000747868723c */ /* 0x020fe20000001868 */
[----:B------:R-:W-:Y:S02]  /*3dd0*/  ISETP.GE.AND P3, PT, R15, R134, PT ;  /* 0x000000860f00720c */ /* 0x000fe40003f66270 */
[----:B------:R-:W-:-:S05]  /*3de0*/  I2FP.F32.S32 R15, R15 ;  /* 0x0000000f000f7245 */ /* 0x000fca0000201400 */
[----:B------:R-:W-:Y:S03]  /*3df0*/  HMMA.16816.F32 R100, R120, R118, R100 ;  /* 0x000000767864723c */ /* 0x000fe60000001864 */
[CC--:B------:R-:W-:Y:S01]  /*3e00*/  FFMA.FTZ R86, R0.reuse, R15.reuse, R86 ;  /* 0x0000000f00567223 */ /* 0x0c0fe20000010056 */
[----:B------:R-:W-:Y:S01]  /*3e10*/  FFMA.FTZ R84, R0, R15, R84 ;  /* 0x0000000f00547223 */ /* 0x000fe20000010054 */
[----:B------:R-:W-:-:S03]  /*3e20*/  VIADD R15, R137, 0x11 ;  /* 0x00000011890f7836 */ /* 0x000fc60000000000 */
[----:B------:R-:W-:Y:S08]  /*3e30*/  HMMA.16816.F32 R88, R120, R108, R88 ;  /* 0x0000006c7858723c */ /* 0x000ff00000001858 */
[C---:B------:R-:W-:Y:S08]  /*3e40*/  HMMA.16816.F32 R52, R8.reuse, R82, R52 ;  /* 0x000000520834723c */ /* 0x040ff00000001834 */
[----:B---3--:R-:W-:Y:S01]  /*3e50*/  HMMA.16816.F32 R92, R8, R18, R92 ;  /* 0x00000012085c723c */ /* 0x008fe2000000185c */
[----:B------:R-:W-:-:S05]  /*3e60*/  VIADD R19, R137, 0x8 ;  /* 0x0000000889137836 */ /* 0x000fca0000000000 */
[C---:B------:R-:W-:Y:S02]  /*3e70*/  ISETP.GE.AND P4, PT, R19.reuse, R136, PT ;  /* 0x000000881300720c */ /* 0x040fe40003f86270 */
[----:B------:R-:W-:Y:S01]  /*3e80*/  HMMA.16816.F32 R48, R8, R76, R48 ;  /* 0x0000004c0830723c */ /* 0x000fe20000001830 */
[----:B------:R-:W-:Y:S02]  /*3e90*/  ISETP.GE.AND P1, PT, R19, R134, PT ;  /* 0x000000861300720c */ /* 0x000fe40003f26270 */
[----:B------:R-:W-:-:S05]  /*3ea0*/  I2FP.F32.S32 R19, R19 ;  /* 0x0000001300137245 */ /* 0x000fca0000201400 */
[----:B------:R-:W-:Y:S01]  /*3eb0*/  HMMA.16816.F32 R44, R8, R78, R44 ;  /* 0x0000004e082c723c */ /* 0x000fe2000000182c */
[CC--:B------:R-:W-:Y:S01]  /*3ec0*/  FFMA.FTZ R52, R0.reuse, R19.reuse, R52 ;  /* 0x0000001300347223 */ /* 0x0c0fe20000010034 */
[----:B------:R-:W-:-:S04]  /*3ed0*/  FFMA.FTZ R19, R0, R19, R54 ;  /* 0x0000001300137223 */ /* 0x000fc80000010036 */
[----:B------:R-:W-:Y:S02]  /*3ee0*/  FSEL R77, R52, -INF , !P4 ;  /* 0xff800000344d7808 */ /* 0x000fe40006000000 */
[C---:B------:R-:W-:Y:S01]  /*3ef0*/  HMMA.16816.F32 R32, R8.reuse, R68, R32 ;  /* 0x000000440820723c */ /* 0x040fe20000001820 */
[----:B------:R-:W-:Y:S01]  /*3f00*/  FFMA.FTZ R69, R0, R2, R59 ;  /* 0x0000000200457223 */ /* 0x000fe2000001003b */
[----:B------:R-:W-:Y:S02]  /*3f10*/  FSEL R59, R84, -INF , !P6 ;  /* 0xff800000543b7808 */ /* 0x000fe40007000000 */
[----:B------:R-:W-:Y:S02]  /*3f20*/  ISETP.GE.AND P6, PT, R3, R134, PT ;  /* 0x000000860300720c */ /* 0x000fe40003fc6270 */
[----:B------:R-:W-:Y:S02]  /*3f30*/  FSEL R69, R69, -INF , !P2 ;  /* 0xff80000045457808 */ /* 0x000fe40005000000 */
[----:B------:R-:W-:Y:S01]  /*3f40*/  HMMA.16816.F32 R28, R8, R70, R28 ;  /* 0x00000046081c723c */ /* 0x000fe2000000181c */
[----:B------:R-:W-:Y:S01]  /*3f50*/  FFMA.FTZ R71, R0, R2, R57 ;  /* 0x0000000200477223 */ /* 0x000fe20000010039 */
[----:B------:R-:W-:Y:S01]  /*3f60*/  I2FP.F32.S32 R2, R3 ;  /* 0x0000000300027245 */ /* 0x000fe20000201400 */
[----:B------:R-:W-:Y:S01]  /*3f70*/  VIADD R3, R137, 0x19 ;  /* 0x0000001989037836 */ /* 0x000fe20000000000 */
[----:B------:R-:W-:-:S02]  /*3f80*/  FSEL R57, R86, -INF , !P3 ;  /* 0xff80000056397808 */ /* 0x000fc40005800000 */
[----:B------:R-:W-:Y:S01]  /*3f90*/  FSEL R71, R71, -INF , !P5 ;  /* 0xff80000047477808 */ /* 0x000fe20006800000 */
[----:B------:R-:W-:Y:S01]  /*3fa0*/  FFMA.FTZ R53, R0, R2, R53 ;  /* 0x0000000200357223 */ /* 0x000fe20000010035 */
[C---:B------:R-:W-:Y:S01]  /*3fb0*/  HMMA.16816.F32 R96, R8.reuse, R16, R96 ;  /* 0x000000100860723c */ /* 0x040fe20000001860 */
[----:B------:R-:W-:Y:S01]  /*3fc0*/  VIADD R17, R137, 0x10 ;  /* 0x0000001089117836 */ /* 0x000fe20000000000 */
[----:B------:R-:W-:Y:S02]  /*3fd0*/  FSEL R19, R19, -INF , !P1 ;  /* 0xff80000013137808 */ /* 0x000fe40004800000 */
[-C--:B------:R-:W-:Y:S02]  /*3fe0*/  ISETP.GE.AND P2, PT, R15, R136.reuse, PT ;  /* 0x000000880f00720c */ /* 0x080fe40003f46270 */
[C---:B------:R-:W-:Y:S02]  /*3ff0*/  ISETP.GE.AND P3, PT, R17.reuse, R136, PT ;  /* 0x000000881100720c */ /* 0x040fe40003f66270 */
[----:B------:R-:W-:Y:S01]  /*4000*/  HMMA.16816.F32 R40, R8, R72, R40 ;  /* 0x000000480828723c */ /* 0x000fe20000001828 */
[----:B------:R-:W-:-:S02]  /*4010*/  ISETP.GE.AND P5, PT, R17, R134, PT ;  /* 0x000000861100720c */ /* 0x000fc40003fa6270 */
[----:B------:R-:W-:Y:S02]  /*4020*/  I2FP.F32.S32 R17, R17 ;  /* 0x0000001100117245 */ /* 0x000fe40000201400 */
[-C--:B------:R-:W-:Y:S02]  /*4030*/  ISETP.GE.AND P4, PT, R15, R134.reuse, PT ;  /* 0x000000860f00720c */ /* 0x080fe40003f86270 */
[----:B------:R-:W-:Y:S01]  /*4040*/  I2FP.F32.S32 R15, R15 ;  /* 0x0000000f000f7245 */ /* 0x000fe20000201400 */
[C---:B------:R-:W-:Y:S01]  /*4050*/  HMMA.16816.F32 R36, R8.reuse, R74, R36 ;  /* 0x0000004a0824723c */ /* 0x040fe20000001824 */
[----:B------:R-:W-:Y:S01]  /*4060*/  FSEL R75, R53, -INF , !P0 ;  /* 0xff800000354b7808 */ /* 0x000fe20004000000 */
[CC--:B------:R-:W-:Y:S01]  /*4070*/  FFMA.FTZ R48, R0.reuse, R17.reuse, R48 ;  /* 0x0000001100307223 */ /* 0x0c0fe20000010030 */
[C---:B------:R-:W-:Y:S01]  /*4080*/  FFMA.FTZ R17, R0.reuse, R17, R50 ;  /* 0x0000001100117223 */ /* 0x040fe20000010032 */
[CC--:B------:R-:W-:Y:S01]  /*4090*/  FFMA.FTZ R81, R0.reuse, R15.reuse, R49 ;  /* 0x0000000f00517223 */ /* 0x0c0fe20000010031 */
[----:B------:R-:W-:Y:S01]  /*40a0*/  FFMA.FTZ R15, R0, R15, R51 ;  /* 0x0000000f000f7223 */ /* 0x000fe20000010033 */
[----:B------:R-:W-:Y:S01]  /*40b0*/  VIADD R51, R137, 0x60 ;  /* 0x0000006089337836 */ /* 0x000fe20000000000 */
[----:B------:R-:W-:Y:S01]  /*40c0*/  FSEL R73, R48, -INF , !P3 ;  /* 0xff80000030497808 */ /* 0x000fe20005800000 */
[----:B----4-:R-:W-:Y:S01]  /*40d0*/  HMMA.16816.F32 R24, R8, R64, R24 ;  /* 0x000000400818723c */ /* 0x010fe20000001818 */
[----:B------:R-:W-:-:S02]  /*40e0*/  ISETP.GE.AND P3, PT, R3, R134, PT ;  /* 0x000000860300720c */ /* 0x000fc40003f66270 */
[----:B------:R-:W-:Y:S02]  /*40f0*/  FSEL R17, R17, -INF , !P5 ;  /* 0xff80000011117808 */ /* 0x000fe40006800000 */
[----:B------:R-:W-:Y:S02]  /*4100*/  FSEL R81, R81, -INF , !P2 ;  /* 0xff80000051517808 */ /* 0x000fe40005000000 */
[----:B------:R-:W-:Y:S01]  /*4110*/  FSEL R15, R15, -INF , !P4 ;  /* 0xff8000000f0f7808 */ /* 0x000fe20006000000 */
[C---:B------:R-:W-:Y:S08]  /*4120*/  HMMA.16816.F32 R20, R8.reuse, R66, R20 ;  /* 0x000000420814723c */ /* 0x040ff00000001814 */
[C---:B------:R-:W-:Y:S08]  /*4130*/  HMMA.16816.F32 R104, R8.reuse, R60, R104 ;  /* 0x0000003c0868723c */ /* 0x040ff00000001868 */
[C---:B------:R-:W-:Y:S08]  /*4140*/  HMMA.16816.F32 R100, R8.reuse, R62, R100 ;  /* 0x0000003e0864723c */ /* 0x040ff00000001864 */
[----:B------:R-:W-:Y:S01]  /*4150*/  HMMA.16816.F32 R88, R8, R12, R88 ;  /* 0x0000000c0858723c */ /* 0x000fe20000001858 */
[----:B------:R-:W-:-:S02]  /*4160*/  VIADD R9, R137, 0x18 ;  /* 0x0000001889097836 */ /* 0x000fc40000000000 */
[C---:B------:R-:W-:Y:S01]  /*4170*/  FFMA.FTZ R13, R0.reuse, R2, R55 ;  /* 0x00000002000d7223 */ /* 0x040fe20000010037 */
[----:B------:R-:W-:Y:S01]  /*4180*/  I2FP.F32.S32 R2, R3 ;  /* 0x0000000300027245 */ /* 0x000fe20000201400 */
[----:B------:R-:W-:Y:S01]  /*4190*/  BAR.SYNC.DEFER_BLOCKING 0x0 ;  /* 0x0000000000007b1d */ /* 0x000fe20000010000 */
[C---:B------:R-:W-:Y:S02]  /*41a0*/  ISETP.GE.AND P1, PT, R9.reuse, R136, PT ;  /* 0x000000880900720c */ /* 0x040fe40003f26270 */
[----:B------:R-:W-:Y:S01]  /*41b0*/  ISETP.GE.AND P0, PT, R9, R134, PT ;  /* 0x000000860900720c */ /* 0x000fe20003f06270 */
[CC--:B------:R-:W-:Y:S01]  /*41c0*/  FFMA.FTZ R49, R0.reuse, R2.reuse, R45 ;  /* 0x0000000200317223 */ /* 0x0c0fe2000001002d */
[----:B------:R-:W-:Y:S01]  /*41d0*/  I2FP.F32.S32 R9, R9 ;  /* 0x0000000900097245 */ /* 0x000fe20000201400 */
[C---:B------:R-:W-:Y:S01]  /*41e0*/  FFMA.FTZ R11, R0.reuse, R2, R47 ;  /* 0x00000002000b7223 */ /* 0x040fe2000001002f */
[----:B------:R-:W-:Y:S01]  /*41f0*/  FSEL R13, R13, -INF , !P6 ;  /* 0xff8000000d0d7808 */ /* 0x000fe20007000000 */
[----:B------:R-:W-:Y:S01]  /*4200*/  VIADD R45, R137, 0x20 ;  /* 0x00000020892d7836 */ /* 0x000fe20000000000 */
[-C--:B------:R-:W-:Y:S01]  /*4210*/  ISETP.GE.AND P6, PT, R3, R136.reuse, PT ;  /* 0x000000880300720c */ /* 0x080fe20003fc6270 */
[CC--:B------:R-:W-:Y:S01]  /*4220*/  FFMA.FTZ R44, R0.reuse, R9.reuse, R44 ;  /* 0x00000009002c7223 */ /* 0x0c0fe2000001002c */
[----:B------:R-:W-:Y:S01]  /*4230*/  FFMA.FTZ R9, R0, R9, R46 ;  /* 0x0000000900097223 */ /* 0x000fe2000001002e */
[----:B------:R-:W-:Y:S01]  /*4240*/  VIADD R3, R137, 0x28 ;  /* 0x0000002889037836 */ /* 0x000fe20000000000 */
[----:B------:R-:W-:Y:S01]  /*4250*/  FSEL R49, R49, -INF , !P6 ;  /* 0xff80000031317808 */ /* 0x000fe20007000000 */
[----:B------:R-:W-:Y:S01]  /*4260*/  VIADD R47, R137, 0x21 ;  /* 0x00000021892f7836 */ /* 0x000fe20000000000 */
[----:B------:R-:W-:-:S02]  /*4270*/  ISETP.GE.AND P5, PT, R45, R136, PT ;  /* 0x000000882d00720c */ /* 0x000fc40003fa6270 */
[----:B------:R-:W-:Y:S02]  /*4280*/  FSEL R9, R9, -INF , !P0 ;  /* 0xff80000009097808 */ /* 0x000fe40004000000 */
[----:B------:R-:W-:Y:S02]  /*4290*/  ISETP.GE.AND P2, PT, R45, R134, PT ;  /* 0x000000862d00720c */ /* 0x000fe40003f46270 */
[C---:B------:R-:W-:Y:S02]  /*42a0*/  ISETP.GE.AND P0, PT, R3.reuse, R136, PT ;  /* 0x000000880300720c */ /* 0x040fe40003f06270 */
[----:B------:R-:W-:Y:S02]  /*42b0*/  ISETP.GE.AND P6, PT, R3, R134, PT ;  /* 0x000000860300720c */ /* 0x000fe40003fc6270 */
[----:B------:R-:W-:Y:S02]  /*42c0*/  I2FP.F32.S32 R45, R45 ;  /* 0x0000002d002d7245 */ /* 0x000fe40000201400 */
[----:B------:R-:W-:-:S02]  /*42d0*/  I2FP.F32.S32 R2, R47 ;  /* 0x0000002f00027245 */ /* 0x000fc40000201400 */
[----:B------:R-:W-:Y:S01]  /*42e0*/  I2FP.F32.S32 R3, R3 ;  /* 0x0000000300037245 */ /* 0x000fe20000201400 */
[CC--:B------:R-:W-:Y:S01]  /*42f0*/  FFMA.FTZ R42, R0.reuse, R45.reuse, R42 ;  /* 0x0000002d002a7223 */ /* 0x0c0fe2000001002a */
[----:B------:R-:W-:Y:S01]  /*4300*/  ISETP.GE.AND P4, PT, R47, R136, PT ;  /* 0x000000882f00720c */ /* 0x000fe20003f86270 */
[C---:B------:R-:W-:Y:S01]  /*4310*/  FFMA.FTZ R205, R0.reuse, R2, R41 ;  /* 0x0000000200cd7223 */ /* 0x040fe20000010029 */
[C---:B------:R-:W-:Y:S01]  /*4320*/  FFMA.FTZ R40, R0.reuse, R45, R40 ;  /* 0x0000002d00287223 */ /* 0x040fe20000010028 */
[CC--:B------:R-:W-:Y:S01]  /*4330*/  FFMA.FTZ R36, R0.reuse, R3.reuse, R36 ;  /* 0x0000000300247223 */ /* 0x0c0fe20000010024 */
[----:B------:R-:W-:Y:S01]  /*4340*/  FFMA.FTZ R38, R0, R3, R38 ;  /* 0x0000000300267223 */ /* 0x000fe20000010026 */
[C---:B------:R-:W-:Y:S01]  /*4350*/  VIADD R3, R137.reuse, 0x30 ;  /* 0x0000003089037836 */ /* 0x040fe20000000000 */
[----:B------:R-:W-:Y:S01]  /*4360*/  FSEL R201, R42, -INF , !P2 ;  /* 0xff8000002ac97808 */ /* 0x000fe20005000000 */
[----:B------:R-:W-:Y:S01]  /*4370*/  VIADD R45, R137, 0x29 ;  /* 0x00000029892d7836 */ /* 0x000fe20000000000 */
[----:B------:R-:W-:Y:S01]  /*4380*/  FSEL R205, R205, -INF , !P4 ;  /* 0xff800000cdcd7808 */ /* 0x000fe20006000000 */
[----:B------:R-:W-:-:S02]  /*4390*/  VIADD R41, R137, 0x31 ;  /* 0x0000003189297836 */ /* 0x000fc40000000000 */
[----:B------:R-:W-:Y:S01]  /*43a0*/  FFMA.FTZ R43, R0, R2, R43 ;  /* 0x00000002002b7223 */ /* 0x000fe2000001002b */
[C---:B------:R-:W-:Y:S02]  /*43b0*/  ISETP.GE.AND P2, PT, R3.reuse, R136, PT ;  /* 0x000000880300720c */ /* 0x040fe40003f46270 */
[----:B------:R-:W-:Y:S02]  /*43c0*/  ISETP.GE.AND P4, PT, R3, R134, PT ;  /* 0x000000860300720c */ /* 0x000fe40003f86270 */
[----:B------:R-:W-:Y:S02]  /*43d0*/  FSEL R79, R44, -INF , !P1 ;  /* 0xff8000002c4f7808 */ /* 0x000fe40004800000 */
[----:B------:R-:W-:Y:S02]  /*43e0*/  I2FP.F32.S32 R8, R45 ;  /* 0x0000002d00087245 */ /* 0x000fe40000201400 */
[----:B------:R-:W-:Y:S02]  /*43f0*/  I2FP.F32.S32 R3, R3 ;  /* 0x0000000300037245 */ /* 0x000fe40000201400 */
[----:B------:R-:W-:Y:S01]  /*4400*/  I2FP.F32.S32 R2, R41 ;  /* 0x0000002900027245 */ /* 0x000fe20000201400 */
[C---:B------:R-:W-:Y:S01]  /*4410*/  FFMA.FTZ R37, R0.reuse, R8, R37 ;  /* 0x0000000800257223 */ /* 0x040fe20000010025 */
[----:B------:R-:W-:Y:S01]  /*4420*/  ISETP.GE.AND P1, PT, R47, R134, PT ;  /* 0x000000862f00720c */ /* 0x000fe20003f26270 */
[CC--:B------:R-:W-:Y:S01]  /*4430*/  FFMA.FTZ R32, R0.reuse, R3.reuse, R32 ;  /* 0x0000000300207223 */ /* 0x0c0fe20000010020 */
[----:B------:R-:W-:Y:S01]  /*4440*/  FSEL R11, R11, -INF , !P3 ;  /* 0xff8000000b0b7808 */ /* 0x000fe20005800000 */
[C---:B------:R-:W-:Y:S01]  /*4450*/  FFMA.FTZ R34, R0.reuse, R3, R34 ;  /* 0x0000000300227223 */ /* 0x040fe20000010022 */
[----:B------:R-:W-:Y:S01]  /*4460*/  FSEL R199, R43, -INF , !P1 ;  /* 0xff8000002bc77808 */ /* 0x000fe20004800000 */
[----:B------:R-:W-:Y:S01]  /*4470*/  FFMA.FTZ R67, R0, R2, R33 ;  /* 0x0000000200437223 */ /* 0x000fe20000010021 */
[----:B------:R-:W-:Y:S01]  /*4480*/  FSEL R203, R36, -INF , !P0 ;  /* 0xff80000024cb7808 */ /* 0x000fe20004000000 */
[----:B------:R-:W-:Y:S01]  /*4490*/  VIADD R33, R137, 0x38 ;  /* 0x0000003889217836 */ /* 0x000fe20000000000 */
[-C--:B------:R-:W-:Y:S01]  /*44a0*/  ISETP.GE.AND P3, PT, R45, R136.reuse, PT ;  /* 0x000000882d00720c */ /* 0x080fe20003f66270 */
[----:B------:R-:W-:Y:S01]  /*44b0*/  VIADD R3, R137, 0x40 ;  /* 0x0000004089037836 */ /* 0x000fe20000000000 */
[C---:B------:R-:W-:Y:S01]  /*44c0*/  ISETP.GE.AND P1, PT, R41.reuse, R136, PT ;  /* 0x000000882900720c */ /* 0x040fe20003f26270 */
[----:B------:R-:W-:Y:S01]  /*44d0*/  FFMA.FTZ R35, R0, R2, R35 ;  /* 0x0000000200237223 */ /* 0x000fe20000010023 */
[----:B------:R-:W-:Y:S01]  /*44e0*/  ISETP.GE.AND P0, PT, R41, R134, PT ;  /* 0x000000862900720c */ /* 0x000fe20003f06270 */
[----:B------:R-:W-:Y:S01]  /*44f0*/  VIADD R41, R137, 0x39 ;  /* 0x0000003989297836 */ /* 0x000fe20000000000 */
[----:B------:R-:W-:Y:S01]  /*4500*/  FSEL R207, R38, -INF , !P6 ;  /* 0xff80000026cf7808 */ /* 0x000fe20007000000 */
[----:B------:R-:W-:Y:S01]  /*4510*/  FFMA.FTZ R39, R0, R8, R39 ;  /* 0x0000000800277223 */ /* 0x000fe20000010027 */
[----:B------:R-:W-:-:S02]  /*4520*/  FSEL R211, R37, -INF , !P3 ;  /* 0xff80000025d37808 */ /* 0x000fc40005800000 */
[----:B------:R-:W-:Y:S02]  /*4530*/  FSEL R65, R34, -INF , !P4 ;  /* 0xff80000022417808 */ /* 0x000fe40006000000 */
[----:B------:R-:W-:Y:S02]  /*4540*/  FSEL R67, R67, -INF , !P1 ;  /* 0xff80000043437808 */ /* 0x000fe40004800000 */
[C---:B------:R-:W-:Y:S02]  /*4550*/  ISETP.GE.AND P6, PT, R33.reuse, R136, PT ;  /* 0x000000882100720c */ /* 0x040fe40003fc6270 */
[----:B------:R-:W-:Y:S02]  /*4560*/  ISETP.GE.AND P3, PT, R33, R134, PT ;  /* 0x000000862100720c */ /* 0x000fe40003f66270 */
[C---:B------:R-:W-:Y:S02]  /*4570*/  ISETP.GE.AND P4, PT, R3.reuse, R136, PT ;  /* 0x000000880300720c */ /* 0x040fe40003f86270 */
[----:B------:R-:W-:-:S02]  /*4580*/  ISETP.GE.AND P1, PT, R3, R134, PT ;  /* 0x000000860300720c */ /* 0x000fc40003f26270 */
[----:B------:R-:W-:Y:S02]  /*4590*/  FSEL R209, R40, -INF , !P5 ;  /* 0xff80000028d17808 */ /* 0x000fe40006800000 */
[----:B------:R-:W-:Y:S02]  /*45a0*/  I2FP.F32.S32 R33, R33 ;  /* 0x0000002100217245 */ /* 0x000fe40000201400 */
[----:B------:R-:W-:Y:S02]  /*45b0*/  I2FP.F32.S32 R2, R41 ;  /* 0x0000002900027245 */ /* 0x000fe40000201400 */
[----:B------:R-:W-:Y:S01]  /*45c0*/  I2FP.F32.S32 R3, R3 ;  /* 0x0000000300037245 */ /* 0x000fe20000201400 */
[CC--:B------:R-:W-:Y:S01]  /*45d0*/  FFMA.FTZ R30, R0.reuse, R33.reuse, R30 ;  /* 0x00000021001e7223 */ /* 0x0c0fe2000001001e */
[----:B------:R-:W-:Y:S01]  /*45e0*/  ISETP.GE.AND P5, PT, R45, R134, PT ;  /* 0x000000862d00720c */ /* 0x000fe20003fa6270 */
[C---:B------:R-:W-:Y:S01]  /*45f0*/  FFMA.FTZ R195, R0.reuse, R2, R29 ;  /* 0x0000000200c37223 */ /* 0x040fe2000001001d */
[C---:B------:R-:W-:Y:S01]  /*4600*/  FFMA.FTZ R28, R0.reuse, R33, R28 ;  /* 0x00000021001c7223 */ /* 0x040fe2000001001c */
[CC--:B------:R-:W-:Y:S01]  /*4610*/  FFMA.FTZ R24, R0.reuse, R3.reuse, R24 ;  /* 0x0000000300187223 */ /* 0x0c0fe20000010018 */
[----:B------:R-:W-:Y:S01]  /*4620*/  FSEL R119, R39, -INF , !P5 ;  /* 0xff80000027777808 */ /* 0x000fe20006800000 */
[----:B------:R-:W-:Y:S01]  /*4630*/  FFMA.FTZ R26, R0, R3, R26 ;  /* 0x00000003001a7223 */ /* 0x000fe2000001001a */
[----:B------:R-:W-:Y:S01]  /*4640*/  ISETP.GE.AND P5, PT, R41, R136, PT ;  /* 0x000000882900720c */ /* 0x000fe20003fa6270 */
        /* <DEDUP_REMOVED lines=19> */
[-C--:B------:R-:W-:Y:S01]  /*4780*/  ISETP.GE.AND P0, PT, R33, R136.reuse, PT ;  /* 0x000000882100720c */ /* 0x080fe20003f06270 */
[----:B------:R-:W-:Y:S01]  /*4790*/  VIADD R21, R137, 0x50 ;  /* 0x0000005089157836 */ /* 0x000fe20000000000 */
[----:B------:R-:W-:Y:S01]  /*47a0*/  ISETP.GE.AND P2, PT, R29, R136, PT ;  /* 0x000000881d00720c */ /* 0x000fe20003f46270 */
[----:B------:R-:W-:Y:S01]  /*47b0*/  VIADD R3, R137, 0x58 ;  /* 0x0000005889037836 */ /* 0x000fe20000000000 */
[----:B------:R-:W-:Y:S01]  /*47c0*/  FSEL R161, R26, -INF , !P1 ;  /* 0xff8000001aa17808 */ /* 0x000fe20004800000 */
[C---:B------:R-:W-:Y:S01]  /*47d0*/  FFMA.FTZ R23, R0.reuse, R2, R23 ;  /* 0x0000000200177223 */ /* 0x040fe20000010017 */
[----:B------:R-:W-:Y:S01]  /*47e0*/  FSEL R187, R25, -INF , !P0 ;  /* 0xff80000019bb7808 */ /* 0x000fe20004000000 */
[----:B------:R-:W-:Y:S01]  /*47f0*/  FFMA.FTZ R27, R0, R8, R27 ;  /* 0x00000008001b7223 */ /* 0x000fe2000001001b */
[----:B------:R-:W-:Y:S01]  /*4800*/  FSEL R157, R22, -INF , !P5 ;  /* 0xff800000169d7808 */ /* 0x000fe20006800000 */
[----:B------:R-:W-:Y:S01]  /*4810*/  VIADD R25, R137, 0x68 ;  /* 0x0000006889197836 */ /* 0x000fe20000000000 */
[----:B------:R-:W-:Y:S01]  /*4820*/  FSEL R163, R163, -INF , !P2 ;  /* 0xff800000a3a37808 */ /* 0x000fe20005000000 */
[----:B------:R-:W-:Y:S01]  /*4830*/  VIADD R41, R137, 0x70 ;  /* 0x0000007089297836 */ /* 0x000fe20000000000 */
[----:B------:R-:W-:-:S02]  /*4840*/  ISETP.GE.AND P1, PT, R21, R136, PT ;  /* 0x000000881500720c */ /* 0x000fc40003f26270 */
[----:B------:R-:W-:Y:S02]  /*4850*/  ISETP.GE.AND P0, PT, R21, R134, PT ;  /* 0x000000861500720c */ /* 0x000fe40003f06270 */
[C---:B------:R-:W-:Y:S02]  /*4860*/  ISETP.GE.AND P5, PT, R3.reuse, R136, PT ;  /* 0x000000880300720c */ /* 0x040fe40003fa6270 */
[----:B------:R-:W-:Y:S02]  /*4870*/  ISETP.GE.AND P2, PT, R3, R134, PT ;  /* 0x000000860300720c */ /* 0x000fe40003f46270 */
[----:B------:R-:W-:Y:S02]  /*4880*/  FSEL R153, R24, -INF , !P4 ;  /* 0xff80000018997808 */ /* 0x000fe40006000000 */
[----:B------:R-:W-:Y:S02]  /*4890*/  I2FP.F32.S32 R21, R21 ;  /* 0x0000001500157245 */ /* 0x000fe40000201400 */
[----:B------:R-:W-:-:S02]  /*48a0*/  I2FP.F32.S32 R3, R3 ;  /* 0x0000000300037245 */ /* 0x000fc40000201400 */
[-C--:B------:R-:W-:Y:S01]  /*48b0*/  ISETP.GE.AND P4, PT, R29, R134.reuse, PT ;  /* 0x000000861d00720c */ /* 0x080fe20003f86270 */
[C---:B------:R-:W-:Y:S02]  /*48c0*/  VIADD R29, R137.reuse, 0x51 ;  /* 0x00000051891d7836 */ /* 0x040fe40000000000 */
[C---:B------:R-:W-:Y:S01]  /*48d0*/  FFMA.FTZ R104, R0.reuse, R21, R104 ;  /* 0x0000001500687223 */ /* 0x040fe20000010068 */
[CC--:B------:R-:W-:Y:S01]  /*48e0*/  FFMA.FTZ R100, R0.reuse, R3.reuse, R100 ;  /* 0x0000000300647223 */ /* 0x0c0fe20000010064 */
[----:B------:R-:W-:Y:S01]  /*48f0*/  FFMA.FTZ R102, R0, R3, R102 ;  /* 0x0000000300667223 */ /* 0x000fe20000010066 */
[C---:B------:R-:W-:Y:S01]  /*4900*/  VIADD R3, R137.reuse, 0x59 ;  /* 0x0000005989037836 */ /* 0x040fe20000000000 */
[----:B------:R-:W-:Y:S01]  /*4910*/  FSEL R197, R28, -INF , !P6 ;  /* 0xff8000001cc57808 */ /* 0x000fe20007000000 */
[----:B------:R-:W-:Y:S01]  /*4920*/  FFMA.FTZ R106, R0, R21, R106 ;  /* 0x00000015006a7223 */ /* 0x000fe2000001006a */
[----:B------:R-:W-:Y:S01]  /*4930*/  I2FP.F32.S32 R2, R29 ;  /* 0x0000001d00027245 */ /* 0x000fe20000201400 */
[----:B------:R-:W-:Y:S01]  /*4940*/  VIADD R21, R137, 0x61 ;  /* 0x0000006189157836 */ /* 0x000fe20000000000 */
[----:B------:R-:W-:-:S02]  /*4950*/  ISETP.GE.AND P6, PT, R33, R134, PT ;  /* 0x000000862100720c */ /* 0x000fc40003fc6270 */
[----:B------:R-:W-:Y:S01]  /*4960*/  FSEL R155, R23, -INF , !P4 ;  /* 0xff800000179b7808 */ /* 0x000fe20006000000 */
[-C--:B------:R-:W-:Y:S01]  /*4970*/  FFMA.FTZ R105, R0, R2.reuse, R105 ;  /* 0x0000000200697223 */ /* 0x080fe20000010069 */
[----:B------:R-:W-:Y:S01]  /*4980*/  FSEL R143, R104, -INF , !P1 ;  /* 0xff800000688f7808 */ /* 0x000fe20004800000 */
[----:B------:R-:W-:Y:S01]  /*4990*/  FFMA.FTZ R107, R0, R2, R107 ;  /* 0x00000002006b7223 */ /* 0x000fe2000001006b */
[----:B------:R-:W-:Y:S01]  /*49a0*/  ISETP.GE.AND P4, PT, R3, R136, PT ;  /* 0x000000880300720c */ /* 0x000fe20003f86270 */
[----:B------:R-:W-:Y:S01]  /*49b0*/  VIADD R23, R137, 0x71 ;  /* 0x0000007189177836 */ /* 0x000fe20000000000 */
[----:B------:R-:W-:Y:S02]  /*49c0*/  ISETP.GE.AND P1, PT, R3, R134, PT ;  /* 0x000000860300720c */ /* 0x000fe40003f26270 */
[----:B------:R-:W-:Y:S02]  /*49d0*/  FSEL R159, R27, -INF , !P6 ;  /* 0xff8000001b9f7808 */ /* 0x000fe40007000000 */
[----:B------:R-:W-:-:S02]  /*49e0*/  I2FP.F32.S32 R3, R3 ;  /* 0x0000000300037245 */ /* 0x000fc40000201400 */
[-C--:B------:R-:W-:Y:S02]  /*49f0*/  ISETP.GE.AND P6, PT, R29, R136.reuse, PT ;  /* 0x000000881d00720c */ /* 0x080fe40003fc6270 */
[----:B------:R-:W-:Y:S01]  /*4a00*/  FSEL R131, R106, -INF , !P0 ;  /* 0xff8000006a837808 */ /* 0x000fe20004000000 */
[CC--:B------:R-:W-:Y:S01]  /*4a10*/  FFMA.FTZ R101, R0.reuse, R3.reuse, R101 ;  /* 0x0000000300657223 */ /* 0x0c0fe20000010065 */
[----:B------:R-:W-:Y:S01]  /*4a20*/  FSEL R141, R105, -INF , !P6 ;  /* 0xff800000698d7808 */ /* 0x000fe20007000000 */
[----:B------:R-:W-:Y:S01]  /*4a30*/  FFMA.FTZ R103, R0, R3, R103 ;  /* 0x0000000300677223 */ /* 0x000fe20000010067 */
[----:B------:R-:W-:Y:S01]  /*4a40*/  ISETP.GE.AND P0, PT, R51, R136, PT ;  /* 0x000000883300720c */ /* 0x000fe20003f06270 */
[----:B------:R-:W-:Y:S01]  /*4a50*/  VIADD R3, R137, 0x69 ;  /* 0x0000006989037836 */ /* 0x000fe20000000000 */
[----:B------:R-:W-:Y:S02]  /*4a60*/  ISETP.GE.AND P6, PT, R51, R134, PT ;  /* 0x000000863300720c */ /* 0x000fe40003fc6270 */
[----:B------:R-:W-:-:S02]  /*4a70*/  I2FP.F32.S32 R51, R51 ;  /* 0x0000003300337245 */ /* 0x000fc40000201400 */
[----:B------:R-:W-:Y:S02]  /*4a80*/  FSEL R173, R20, -INF , !P3 ;  /* 0xff80000014ad7808 */ /* 0x000fe40005800000 */
[----:B------:R-:W-:Y:S01]  /*4a90*/  I2FP.F32.S32 R2, R21 ;  /* 0x0000001500027245 */ /* 0x000fe20000201400 */
[CC--:B------:R-:W-:Y:S01]  /*4aa0*/  FFMA.FTZ R63, R0.reuse, R51.reuse, R96 ;  /* 0x00000033003f7223 */ /* 0x0c0fe20000010060 */
[----:B------:R-:W-:Y:S01]  /*4ab0*/  ISETP.GE.AND P3, PT, R29, R134, PT ;  /* 0x000000861d00720c */ /* 0x000fe20003f66270 */
[C---:B------:R-:W-:Y:S01]  /*4ac0*/  FFMA.FTZ R51, R0.reuse, R51, R98 ;  /* 0x0000003300337223 */ /* 0x040fe20000010062 */
[----:B------:R-:W-:Y:S01]  /*4ad0*/  I2FP.F32.S32 R42, R3 ;  /* 0x00000003002a7245 */ /* 0x000fe20000201400 */
[CC--:B------:R-:W-:Y:S01]  /*4ae0*/  FFMA.FTZ R61, R0.reuse, R2.reuse, R97 ;  /* 0x00000002003d7223 */ /* 0x0c0fe20000010061 */
[----:B------:R-:W-:Y:S01]  /*4af0*/  FSEL R129, R107, -INF , !P3 ;  /* 0xff8000006b817808 */ /* 0x000fe20005800000 */
[C---:B------:R-:W-:Y:S01]  /*4b00*/  FFMA.FTZ R27, R0.reuse, R2, R99 ;  /* 0x00000002001b7223 */ /* 0x040fe20000010063 */
[----:B------:R-:W-:Y:S01]  /*4b10*/  ISETP.GE.AND P3, PT, R21, R136, PT ;  /* 0x000000881500720c */ /* 0x000fe20003f66270 */
[CC--:B------:R-:W-:Y:S01]  /*4b20*/  FFMA.FTZ R53, R0.reuse, R42.reuse, R93 ;  /* 0x0000002a00357223 */ /* 0x0c0fe2000001005d */
[----:B------:R-:W-:Y:S01]  /*4b30*/  FSEL R63, R63, -INF , !P0 ;  /* 0xff8000003f3f7808 */ /* 0x000fe20004000000 */
[----:B------:R-:W-:Y:S01]  /*4b40*/  FFMA.FTZ R42, R0, R42, R95 ;  /* 0x0000002a002a7223 */ /* 0x000fe2000001005f */
[----:B------:R-:W-:-:S02]  /*4b50*/  FSEL R145, R102, -INF , !P2 ;  /* 0xff80000066917808 */ /* 0x000fc40005000000 */
[----:B------:R-:W-:Y:S02]  /*4b60*/  FSEL R147, R101, -INF , !P4 ;  /* 0xff80000065937808 */ /* 0x000fe40006000000 */
[----:B------:R-:W-:Y:S02]  /*4b70*/  ISETP.GE.AND P0, PT, R3, R134, PT ;  /* 0x000000860300720c */ /* 0x000fe40003f06270 */
[C---:B------:R-:W-:Y:S02]  /*4b80*/  ISETP.GE.AND P2, PT, R25.reuse, R136, PT ;  /* 0x000000881900720c */ /* 0x040fe40003f46270 */
[----:B------:R-:W-:Y:S02]  /*4b90*/  ISETP.GE.AND P4, PT, R25, R134, PT ;  /* 0x000000861900720c */ /* 0x000fe40003f86270 */
[----:B------:R-:W-:Y:S02]  /*4ba0*/  I2FP.F32.S32 R25, R25 ;  /* 0x0000001900197245 */ /* 0x000fe40000201400 */
[----:B------:R-:W-:-:S02]  /*4bb0*/  FSEL R51, R51, -INF , !P6 ;  /* 0xff80000033337808 */ /* 0x000fc40007000000 */
[----:B------:R-:W-:Y:S01]  /*4bc0*/  FSEL R61, R61, -INF , !P3 ;  /* 0xff8000003d3d7808 */ /* 0x000fe20005800000 */
[CC--:B------:R-:W-:Y:S01]  /*4bd0*/  FFMA.FTZ R55, R0.reuse, R25.reuse, R92 ;  /* 0x0000001900377223 */ /* 0x0c0fe2000001005c */
[----:B------:R-:W-:Y:S01]  /*4be0*/  FSEL R121, R103, -INF , !P1 ;  /* 0xff80000067797808 */ /* 0x000fe20004800000 */
[----:B------:R-:W-:Y:S01]  /*4bf0*/  FFMA.FTZ R25, R0, R25, R94 ;  /* 0x0000001900197223 */ /* 0x000fe2000001005e */
[C---:B------:R-:W-:Y:S02]  /*4c00*/  ISETP.GE.AND P6, PT, R41.reuse, R136, PT ;  /* 0x000000882900720c */ /* 0x040fe40003fc6270 */
[----:B------:R-:W-:Y:S02]  /*4c10*/  ISETP.GE.AND P3, PT, R41, R134, PT ;  /* 0x000000862900720c */ /* 0x000fe40003f66270 */
[----:B------:R-:W-:Y:S01]  /*4c20*/  ISETP.GE.AND P1, PT, R3, R136, PT ;  /* 0x000000880300720c */ /* 0x000fe20003f26270 */
[----:B------:R-:W-:Y:S01]  /*4c30*/  VIADD R3, R137, 0x79 ;  /* 0x0000007989037836 */ /* 0x000fe20000000000 */
[----:B------:R-:W-:-:S02]  /*4c40*/  I2FP.F32.S32 R41, R41 ;  /* 0x0000002900297245 */ /* 0x000fc40000201400 */
[----:B------:R-:W-:Y:S02]  /*4c50*/  FSEL R42, R42, -INF , !P0 ;  /* 0xff8000002a2a7808 */ /* 0x000fe40004000000 */
[----:B------:R-:W-:Y:S01]  /*4c60*/  ISETP.GT.AND P0, PT, R125, R170, PT ;  /* 0x000000aa7d00720c */ /* 0x000fe20003f04270 */
[-C--:B------:R-:W-:Y:S01]  /*4c70*/  FFMA.FTZ R45, R0, R41.reuse, R88 ;  /* 0x00000029002d7223 */ /* 0x080fe20000010058 */
[----:B------:R-:W-:Y:S01]  /*4c80*/  FSEL R139, R100, -INF , !P5 ;  /* 0xff800000648b7808 */ /* 0x000fe20006800000 */
[----:B------:R-:W-:Y:S01]  /*4c90*/  FFMA.FTZ R41, R0, R41, R90 ;  /* 0x0000002900297223 */ /* 0x000fe2000001005a */
[----:B------:R-:W-:Y:S02]  /*4ca0*/  ISETP.GE.AND P5, PT, R21, R134, PT ;  /* 0x000000861500720c */ /* 0x000fe40003fa6270 */
[----:B------:R-:W-:Y:S02]  /*4cb0*/  I2FP.F32.S32 R21, R137 ;  /* 0x0000008900157245 */ /* 0x000fe40000201400 */
[----:B------:R-:W-:-:S02]  /*4cc0*/  I2FP.F32.S32 R40, R23 ;  /* 0x0000001700287245 */ /* 0x000fc40000201400 */
[----:B------:R-:W-:Y:S02]  /*4cd0*/  I2FP.F32.S32 R2, R3 ;  /* 0x0000000300027245 */ /* 0x000fe40000201400 */
[----:B------:R-:W-:Y:S01]  /*4ce0*/  FSEL R27, R27, -INF , !P5 ;  /* 0xff8000001b1b7808 */ /* 0x000fe20006800000 */
[CC--:B------:R-:W-:Y:S01]  /*4cf0*/  FFMA.FTZ R44, R0.reuse, R40.reuse, R89 ;  /* 0x00000028002c7223 */ /* 0x0c0fe20000010059 */
[----:B------:R-:W-:Y:S01]  /*4d00*/  FSEL R55, R55, -INF , !P2 ;  /* 0xff80000037377808 */ /* 0x000fe20005000000 */
[C---:B------:R-:W-:Y:S01]  /*4d10*/  FFMA.FTZ R40, R0.reuse, R40, R91 ;  /* 0x0000002800287223 */ /* 0x040fe2000001005b */
[C---:B------:R-:W-:Y:S01]  /*4d20*/  ISETP.GE.AND P5, PT, R23.reuse, R136, PT ;  /* 0x000000881700720c */ /* 0x040fe20003fa6270 */
[C---:B------:R-:W-:Y:S01]  /*4d30*/  FFMA.FTZ R43, R0.reuse, R2, R85 ;  /* 0x00000002002b7223 */ /* 0x040fe20000010055 */
[----:B------:R-:W-:Y:S01]  /*4d40*/  ISETP.GE.AND P2, PT, R23, R134, PT ;  /* 0x000000861700720c */ /* 0x000fe20003f46270 */
[CC--:B------:R-:W-:Y:S01]  /*4d50*/  FFMA.FTZ R23, R0.reuse, R21.reuse, R56 ;  /* 0x0000001500177223 */ /* 0x0c0fe20000010038 */
[----:B------:R-:W-:Y:S01]  /*4d60*/  FSEL R25, R25, -INF , !P4 ;  /* 0xff80000019197808 */ /* 0x000fe20006000000 */
[C---:B------:R-:W-:Y:S01]  /*4d70*/  FFMA.FTZ R39, R0.reuse, R2, R87 ;  /* 0x0000000200277223 */ /* 0x040fe20000010057 */
[----:B------:R-:W-:Y:S01]  /*4d80*/  FSEL R53, R53, -INF , !P1 ;  /* 0xff80000035357808 */ /* 0x000fe20004800000 */
[----:B------:R-:W-:Y:S01]  /*4d90*/  FFMA.FTZ R21, R0, R21, R58 ;  /* 0x0000001500157223 */ /* 0x000fe2000001003a */
[----:B------:R-:W-:-:S02]  /*4da0*/  FSEL R45, R45, -INF , !P6 ;  /* 0xff8000002d2d7808 */ /* 0x000fc40007000000 */
[----:B------:R-:W-:Y:S02]  /*4db0*/  FSEL R41, R41, -INF , !P3 ;  /* 0xff80000029297808 */ /* 0x000fe40005800000 */
[C---:B------:R-:W-:Y:S02]  /*4dc0*/  ISETP.GE.AND P4, PT, R3.reuse, R136, PT ;  /* 0x000000880300720c */ /* 0x040fe40003f86270 */
[----:B------:R-:W-:Y:S02]  /*4dd0*/  ISETP.GE.AND P1, PT, R3, R134, PT ;  /* 0x000000860300720c */ /* 0x000fe40003f26270 */
[C---:B------:R-:W-:Y:S02]  /*4de0*/  ISETP.GE.AND P6, PT, R137.reuse, R136, PT ;  /* 0x000000888900720c */ /* 0x040fe40003fc6270 */
        /* <DEDUP_REMOVED lines=19> */
.L_x_2337:
        /* <DEDUP_REMOVED lines=59> */
.L_x_2338:
        /* <DEDUP_REMOVED lines=13> */
[--C-:B------:R-:W-:Y:S01]  /*53a0*/  @!P2 IMAD.MOV.U32 R32, RZ, RZ, R172.reuse ;  /* 0x000000ffff20a224 */ /* 0x100fe200078e00ac */
[-C--:B------:R-:W-:Y:S01]  /*53b0*/  @!P2 MOV R33, R171.reuse ;  /* 0x000000ab0021a202 */ /* 0x080fe20000000f00 */
[----:B------:R-:W-:Y:S01]  /*53c0*/  @!P1 IMAD.MOV.U32 R34, RZ, RZ, R172 ;  /* 0x000000ffff229224 */ /* 0x000fe200078e00ac */
[----:B------:R-:W-:-:S03]  /*53d0*/  @!P1 MOV R35, R171 ;  /* 0x000000ab00239202 */ /* 0x000fc60000000f00 */
        /* <DEDUP_REMOVED lines=10> */
[----:B-1----:R-:W-:-:S02]  /*5480*/  @!P0 IMAD.MOV.U32 R32, RZ, RZ, R172 ;  /* 0x000000ffff208224 */ /* 0x002fc400078e00ac */
        /* <DEDUP_REMOVED lines=52> */
.L_x_2340:
[----:B------:R3:W-:Y:S02]  /*57d0*/  STS.128 [R179+0x8800], RZ ;  /* 0x008800ffb3007388 */ /* 0x0007e40000000c00 */
.L_x_2341:
[----:B------:R-:W-:Y:S05]  /*57e0*/  BSYNC.RECONVERGENT B0 ;  /* 0x0000000000007941 */ /* 0x000fea0003800200 */
.L_x_2339:
[----:B------:R-:W0:Y:S02]  /*57f0*/  LDGDEPBAR ;  /* 0x00000000000079af */ /* 0x000e240000000000 */
.L_x_2336:
        /* <DEDUP_REMOVED lines=31> */
[----:B--2---:R-:W-:Y:S02]  /*59f0*/  FMNMX.FTZ R29, R43, R2, !PT ;  /* 0x000000022b1d7209 */ /* 0x004fe40007810000 */
[----:B------:R-:W-:-:S03]  /*5a00*/  SHF.L.U32 R126, R126, 0x8, RZ ;  /* 0x000000087e7e7819 */ /* 0x000fc600000006ff */
[----:B------:R-:W2:Y:S02]  /*5a10*/  SHFL.BFLY PT, R2, R29, 0x2, 0x1f ;  /* 0x0c401f001d027f89 */ /* 0x000ea400000e0000 */
[----:B--2---:R-:W-:Y:S02]  /*5a20*/  FMNMX.FTZ R2, R29, R2, !PT ;  /* 0x000000021d027209 */ /* 0x004fe40007810000 */
[----:B------:R-:W-:-:S03]  /*5a30*/  FMNMX.FTZ R29, R39, R8, !PT ;  /* 0x00000008271d7209 */ /* 0x000fc60007810000 */
[----:B------:R-:W2:Y:S04]  /*5a40*/  SHFL.BFLY PT, R3, R2, 0x1, 0x1f ;  /* 0x0c201f0002037f89 */ /* 0x000ea800000e0000 */
[----:B------:R-:W5:Y:S01]  /*5a50*/  SHFL.BFLY PT, R8, R29, 0x2, 0x1f ;  /* 0x0c401f001d087f89 */ /* 0x000f6200000e0000 */
[----:B--2---:R-:W-:-:S04]  /*5a60*/  FMNMX.FTZ R3, R2, R3, !PT ;  /* 0x0000000302037209 */ /* 0x004fc80007810000 */
[C---:B------:R-:W-:Y:S01]  /*5a70*/  FSETP.NEU.FTZ.AND P0, PT, R3.reuse, -INF , PT ;  /* 0xff8000000300780b */ /* 0x040fe20003f1d000 */
[----:B----4-:R-:W-:Y:S01]  /*5a80*/  FMUL.FTZ R48, R3, UR6 ;  /* 0x0000000603307c20 */ /* 0x010fe20008410000 */
[----:B-----5:R-:W-:-:S04]  /*5a90*/  FMNMX.FTZ R8, R29, R8, !PT ;  /* 0x000000081d087209 */ /* 0x020fc80007810000 */
        /* <DEDUP_REMOVED lines=29> */
[----:B------:R-:W-:Y:S01]  /*5c70*/  LOP3.LUT R23, R126, 0x100, RZ, 0xc0, !PT ;  /* 0x000001007e177812 */ /* 0x000fe200078ec0ff */
[----:B------:R-:W-:Y:S01]  /*5c80*/  FFMA.FTZ R126, R143, UR6, -R48 ;  /* 0x000000068f7e7c23 */ /* 0x000fe20008010830 */
[C---:B------:R-:W-:Y:S01]  /*5c90*/  FSETP.NEU.FTZ.AND P0, PT, R2.reuse, -INF , PT ;  /* 0xff8000000200780b */ /* 0x040fe20003f1d000 */
[----:B------:R-:W-:Y:S01]  /*5ca0*/  FMUL.FTZ R50, R2, UR6 ;  /* 0x0000000602327c20 */ /* 0x000fe20008410000 */
[----:B------:R-:W-:Y:S01]  /*5cb0*/  LOP3.LUT R166, R23, 0x20, R128, 0xf8, !PT ;  /* 0x0000002017a67812 */ /* 0x000fe200078ef880 */
[----:B------:R-:W2:Y:S01]  /*5cc0*/  MUFU.EX2 R26, R26 ;  /* 0x0000001a001a7308 */ /* 0x000ea20000000800 */
[----:B----4-:R-:W-:Y:S01]  /*5cd0*/  F2FP.F16.F32.PACK_AB R104, R64, R151 ;  /* 0x000000974068723e */ /* 0x010fe200000000ff */
[--C-:B------:R-:W-:Y:S01]  /*5ce0*/  FFMA.FTZ R130, R61, UR6, -R48.reuse ;  /* 0x000000063d827c23 */ /* 0x100fe20008010830 */
[----:B------:R-:W-:Y:S01]  /*5cf0*/  IADD3 R166, PT, PT, R127, R166, RZ ;  /* 0x000000a67fa67210 */ /* 0x000fe20007ffe0ff */
[--C-:B------:R-:W-:Y:S01]  /*5d00*/  FFMA.FTZ R55, R55, UR6, -R48.reuse ;  /* 0x0000000637377c23 */ /* 0x100fe20008010830 */
[----:B------:R-:W-:Y:S01]  /*5d10*/  FSEL R50, R50, RZ, P0 ;  /* 0x000000ff32327208 */ /* 0x000fe20000000000 */
[----:B------:R-:W-:Y:S01]  /*5d20*/  FFMA.FTZ R59, R59, UR6, -R48 ;  /* 0x000000063b3b7c23 */ /* 0x000fe20008010830 */
[----:B------:R-:W-:Y:S01]  /*5d30*/  LEA R166, R166, UR4, 0x1 ;  /* 0x00000004a6a67c11 */ /* 0x000fe2000f8e08ff */
[----:B------:R-:W-:Y:S01]  /*5d40*/  MUFU.EX2 R47, R47 ;  /* 0x0000002f002f7308 */ /* 0x000fe20000000800 */
[----:B------:R-:W-:Y:S01]  /*5d50*/  ISETP.GT.AND P0, PT, R125, R170, PT ;  /* 0x000000aa7d00720c */ /* 0x000fe20003f04270 */
[--C-:B------:R-:W-:Y:S01]  /*5d60*/  FFMA.FTZ R62, R21, UR6, -R50.reuse ;  /* 0x00000006153e7c23 */ /* 0x100fe20008010832 */
[--C-:B------:R-:W-:Y:S01]  /*5d70*/  FFMA.FTZ R127, R69, UR6, -R50.reuse ;  /* 0x00000006457f7c23 */ /* 0x100fe20008010832 */
[----:B------:R-:W4:Y:S01]  /*5d80*/  LDSM.16.MT88.4 R80, [R166+0xb000] ;  /* 0x00b00000a650783b */ /* 0x000f220000004200 */
[--C-:B------:R-:W-:Y:S01]  /*5d90*/  FFMA.FTZ R149, R19, UR6, -R50.reuse ;  /* 0x0000000613957c23 */ /* 0x100fe20008010832 */
[--C-:B------:R-:W-:Y:S01]  /*5da0*/  FFMA.FTZ R24, R13, UR6, -R50.reuse ;  /* 0x000000060d187c23 */ /* 0x100fe20008010832 */
[--C-:B------:R-:W-:Y:S01]  /*5db0*/  FFMA.FTZ R49, R15, UR6, -R50.reuse ;  /* 0x000000060f317c23 */ /* 0x100fe20008010832 */
[----:B------:R-:W-:Y:S01]  /*5dc0*/  MUFU.EX2 R62, R62 ;  /* 0x0000003e003e7308 */ /* 0x000fe20000000800 */
[----:B------:R-:W-:Y:S01]  /*5dd0*/  LDSM.16.MT88.4 R12, [R166+0xb400] ;  /* 0x00b40000a60c783b */ /* 0x000fe20000004200 */
[----:B------:R-:W-:Y:S01]  /*5de0*/  IADD3 R164, PT, PT, R5, R166, RZ ;  /* 0x000000a605a47210 */ /* 0x000fe20007ffe0ff */
[--C-:B------:R-:W-:Y:S01]  /*5df0*/  FFMA.FTZ R52, R17, UR6, -R50.reuse ;  /* 0x0000000611347c23 */ /* 0x100fe20008010832 */
[--C-:B-1----:R-:W-:Y:S01]  /*5e00*/  FFMA.FTZ R37, R9, UR6, -R50.reuse ;  /* 0x0000000609257c23 */ /* 0x102fe20008010832 */
[--C-:B------:R-:W-:Y:S01]  /*5e10*/  FFMA.FTZ R36, R11, UR6, -R50.reuse ;  /* 0x000000060b247c23 */ /* 0x100fe20008010832 */
[----:B--2---:R-:W-:Y:S01]  /*5e20*/  F2FP.F16.F32.PACK_AB R106, R26, R123 ;  /* 0x0000007b1a6a723e */ /* 0x004fe200000000ff */
[----:B------:R-:W1:Y:S01]  /*5e30*/  LDSM.16.MT88.4 R72, [R164+0x9000] ;  /* 0x00900000a448783b */ /* 0x000e620000004200 */
[----:B------:R-:W2:Y:S01]  /*5e40*/  MUFU.EX2 R127, R127 ;  /* 0x0000007f007f7308 */ /* 0x000ea20000000800 */
[--C-:B------:R-:W-:Y:S01]  /*5e50*/  FFMA.FTZ R31, R201, UR6, -R50.reuse ;  /* 0x00000006c91f7c23 */ /* 0x100fe20008010832 */
[--C-:B------:R-:W-:Y:S01]  /*5e60*/  FFMA.FTZ R30, R199, UR6, -R50.reuse ;  /* 0x00000006c71e7c23 */ /* 0x100fe20008010832 */
[----:B------:R-:W-:Y:S01]  /*5e70*/  LDSM.16.MT88.4 R16, [R164+0x9400] ;  /* 0x00940000a410783b */ /* 0x000fe20000004200 */
[--C-:B------:R-:W-:Y:S01]  /*5e80*/  FFMA.FTZ R28, R207, UR6, -R50.reuse ;  /* 0x00000006cf1c7c23 */ /* 0x100fe20008010832 */
[----:B------:R-:W-:Y:S01]  /*5e90*/  FFMA.FTZ R5, R119, UR6, -R50 ;  /* 0x0000000677057c23 */ /* 0x000fe20008010832 */
[----:B------:R-:W-:Y:S01]  /*5ea0*/  FFMA.FTZ R119, R117, UR6, -R48 ;  /* 0x0000000675777c23 */ /* 0x000fe20008010830 */
[----:B------:R-:W5:Y:S01]  /*5eb0*/  LDSM.16.MT88.4 R108, [R166+0x9000] ;  /* 0x00900000a66c783b */ /* 0x000f620000004200 */
[----:B------:R-:W-:Y:S01]  /*5ec0*/  MUFU.EX2 R149, R149 ;  /* 0x0000009500957308 */ /* 0x000fe20000000800 */
[--C-:B------:R-:W-:Y:S01]  /*5ed0*/  FFMA.FTZ R117, R65, UR6, -R50.reuse ;  /* 0x0000000641757c23 */ /* 0x100fe20008010832 */
[--C-:B------:R-:W-:Y:S01]  /*5ee0*/  FFMA.FTZ R58, R193, UR6, -R50.reuse ;  /* 0x00000006c13a7c23 */ /* 0x100fe20008010832 */
[----:B------:R-:W3:Y:S01]  /*5ef0*/  LDSM.16.MT88.4 R88, [R164+0xb000] ;  /* 0x00b00000a458783b */ /* 0x000ee20000004200 */
[--C-:B------:R-:W-:Y:S01]  /*5f00*/  FFMA.FTZ R65, R191, UR6, -R50.reuse ;  /* 0x00000006bf417c23 */ /* 0x100fe20008010832 */
[--C-:B------:R-:W-:Y:S01]  /*5f10*/  FFMA.FTZ R54, R189, UR6, -R50.reuse ;  /* 0x00000006bd367c23 */ /* 0x100fe20008010832 */
[--C-:B------:R-:W-:Y:S01]  /*5f20*/  FFMA.FTZ R120, R161, UR6, -R50.reuse ;  /* 0x00000006a1787c23 */ /* 0x100fe20008010832 */
[----:B------:R-:W3:Y:S01]  /*5f30*/  LDSM.16.MT88.4 R96, [R166+0xd000] ;  /* 0x00d00000a660783b */ /* 0x000ee20000004200 */
[----:B------:R-:W4:Y:S01]  /*5f40*/  MUFU.EX2 R24, R24 ;  /* 0x0000001800187308 */ /* 0x000f220000000800 */
[----:B--2---:R-:W-:Y:S01]  /*5f50*/  F2FP.F16.F32.PACK_AB R105, R127, R62 ;  /* 0x0000003e7f69723e */ /* 0x004fe200000000ff */
[--C-:B------:R-:W-:Y:S01]  /*5f60*/  FFMA.FTZ R159, R159, UR6, -R50.reuse ;  /* 0x000000069f9f7c23 */ /* 0x100fe20008010832 */
[----:B------:R-:W-:Y:S01]  /*5f70*/  LDSM.16.MT88.4 R20, [R166+0x9400] ;  /* 0x00940000a614783b */ /* 0x000fe20000004200 */
[--C-:B------:R-:W-:Y:S01]  /*5f80*/  FFMA.FTZ R118, R157, UR6, -R50.reuse ;  /* 0x000000069d767c23 */ /* 0x100fe20008010832 */
[--C-:B------:R-:W-:Y:S01]  /*5f90*/  FFMA.FTZ R155, R155, UR6, -R50.reuse ;  /* 0x000000069b9b7c23 */ /* 0x100fe20008010832 */
[--C-:B------:R-:W-:Y:S01]  /*5fa0*/  FFMA.FTZ R128, R131, UR6, -R50.reuse ;  /* 0x0000000683807c23 */ /* 0x100fe20008010832 */
[--C-:B------:R-:W-:Y:S01]  /*5fb0*/  FFMA.FTZ R129, R129, UR6, -R50.reuse ;  /* 0x0000000681817c23 */ /* 0x100fe20008010832 */
[----:B------:R-:W2:Y:S01]  /*5fc0*/  MUFU.EX2 R46, R46 ;  /* 0x0000002e002e7308 */ /* 0x000ea20000000800 */
[--C-:B------:R-:W-:Y:S01]  /*5fd0*/  FFMA.FTZ R121, R121, UR6, -R50.reuse ;  /* 0x0000000679797c23 */ /* 0x100fe20008010832 */
[--C-:B------:R-:W-:Y:S01]  /*5fe0*/  FFMA.FTZ R145, R145, UR6, -R50.reuse ;  /* 0x0000000691917c23 */ /* 0x100fe20008010832 */
[----:B------:R-:W-:Y:S01]  /*5ff0*/  FADD.FTZ R62, R62, R127 ;  /* 0x0000007f3e3e7221 */ /* 0x000fe20000010000 */
[--C-:B------:R-:W-:Y:S01]  /*6000*/  FFMA.FTZ R51, R51, UR6, -R50.reuse ;  /* 0x0000000633337c23 */ /* 0x100fe20008010832 */
[--C-:B------:R-:W-:Y:S01]  /*6010*/  FFMA.FTZ R140, R27, UR6, -R50.reuse ;  /* 0x000000061b8c7c23 */ /* 0x100fe20008010832 */
[----:B------:R-:W-:Y:S01]  /*6020*/  FFMA.FTZ R42, R42, UR6, -R50 ;  /* 0x000000062a2a7c23 */ /* 0x000fe20008010832 */
[----:B------:R-:W-:Y:S01]  /*6030*/  FFMA.FTZ R191, R43, UR6, -R48 ;  /* 0x000000062bbf7c23 */ /* 0x000fe20008010830 */
[----:B------:R-:W-:Y:S01]  /*6040*/  MUFU.EX2 R38, R38 ;  /* 0x0000002600267308 */ /* 0x000fe20000000800 */
[C---:B----4-:R-:W-:Y:S01]  /*6050*/  F2FP.F16.F32.PACK_AB R107, R24.reuse, R149 ;  /* 0x00000095186b723e */ /* 0x050fe200000000ff */
[----:B------:R-:W-:Y:S01]  /*6060*/  FADD.FTZ R149, R149, R62 ;  /* 0x0000003e95957221 */ /* 0x000fe20000010000 */
[----:B------:R-:W-:Y:S01]  /*6070*/  FFMA.FTZ R62, R53, UR6, -R48 ;  /* 0x00000006353e7c23 */ /* 0x000fe20008010830 */
[--C-:B------:R-:W-:Y:S01]  /*6080*/  FFMA.FTZ R53, R25, UR6, -R50.reuse ;  /* 0x0000000619357c23 */ /* 0x100fe20008010832 */
[--C-:B------:R-:W-:Y:S01]  /*6090*/  FFMA.FTZ R41, R41, UR6, -R50.reuse ;  /* 0x0000000629297c23 */ /* 0x100fe20008010832 */
[----:B------:R-:W-:Y:S01]  /*60a0*/  FADD.FTZ R149, R24, R149 ;  /* 0x0000009518957221 */ /* 0x000fe20000010000 */
[--C-:B------:R-:W-:Y:S01]  /*60b0*/  FFMA.FTZ R190, R39, UR6, -R50.reuse ;  /* 0x0000000627be7c23 */ /* 0x100fe20008010832 */
[----:B------:R-:W4:Y:S01]  /*60c0*/  MUFU.EX2 R35, R35 ;  /* 0x0000002300237308 */ /* 0x000f220000000800 */
[----:B------:R-:W-:Y:S01]  /*60d0*/  HMMA.16816.F32 R76, R104, R80, RZ ;  /* 0x00000050684c723c */ /* 0x000fe200000018ff */
[----:B--2---:R-:W-:Y:S01]  /*60e0*/  F2FP.F16.F32.PACK_AB R8, R46, R47 ;  /* 0x0000002f2e08723e */ /* 0x004fe200000000ff */
[----:B------:R-:W-:-:S05]  /*60f0*/  FFMA.FTZ R57, R57, UR6, -R50 ;  /* 0x0000000639397c23 */ /* 0x000fca0008010832 */
[----:B------:R-:W-:Y:S01]  /*6100*/  MUFU.EX2 R52, R52 ;  /* 0x0000003400347308 */ /* 0x000fe20000000800 */
[C---:B------:R-:W-:Y:S07]  /*6110*/  HMMA.16816.F32 R80, R104.reuse, R82, RZ ;  /* 0x000000526850723c */ /* 0x040fee00000018ff */
[----:B------:R-:W2:Y:S01]  /*6120*/  MUFU.EX2 R49, R49 ;  /* 0x0000003100317308 */ /* 0x000ea20000000800 */
[----:B----4-:R-:W-:Y:S01]  /*6130*/  F2FP.F16.F32.PACK_AB R10, R35, R38 ;  /* 0x00000026230a723e */ /* 0x010fe200000000ff */
[C---:B-1----:R-:W-:Y:S06]  /*6140*/  HMMA.16816.F32 R68, R104.reuse, R72, RZ ;  /* 0x000000486844723c */ /* 0x042fec00000018ff */
[----:B------:R-:W-:Y:S02]  /*6150*/  MUFU.EX2 R37, R37 ;  /* 0x0000002500257308 */ /* 0x000fe40000000800 */
[C---:B------:R-:W-:Y:S06]  /*6160*/  HMMA.16816.F32 R72, R104.reuse, R74, RZ ;  /* 0x0000004a6848723c */ /* 0x040fec00000018ff */
[----:B------:R-:W1:Y:S01]  /*6170*/  MUFU.EX2 R36, R36 ;  /* 0x0000002400247308 */ /* 0x000e620000000800 */
[----:B--2---:R-:W-:Y:S01]  /*6180*/  F2FP.F16.F32.PACK_AB R9, R49, R52 ;  /* 0x000000343109723e */ /* 0x004fe200000000ff */
[C---:B-----5:R-:W-:Y:S06]  /*6190*/  HMMA.16816.F32 R112, R104.reuse, R108, RZ ;  /* 0x0000006c6870723c */ /* 0x060fec00000018ff */
[----:B------:R-:W-:Y:S02]  /*61a0*/  MUFU.EX2 R34, R34 ;  /* 0x0000002200227308 */ /* 0x000fe40000000800 */
[C---:B------:R-:W-:Y:S06]  /*61b0*/  HMMA.16816.F32 R108, R104.reuse, R110, RZ ;  /* 0x0000006e686c723c */ /* 0x040fec00000018ff */
[----:B------:R-:W2:Y:S01]  /*61c0*/  MUFU.EX2 R33, R33 ;  /* 0x0000002100217308 */ /* 0x000ea20000000800 */
[----:B-1----:R-:W-:Y:S01]  /*61d0*/  F2FP.F16.F32.PACK_AB R11, R36, R37 ;  /* 0x00000025240b723e */ /* 0x002fe200000000ff */
[----:B---3--:R-:W-:Y:S06]  /*61e0*/  HMMA.16816.F32 R84, R104, R88, RZ ;  /* 0x000000586854723c */ /* 0x008fec00000018ff */
[----:B------:R-:W-:Y:S02]  /*61f0*/  MUFU.EX2 R32, R32 ;  /* 0x0000002000207308 */ /* 0x000fe40000000800 */
[C---:B------:R-:W-:Y:S06]  /*6200*/  HMMA.16816.F32 R76, R8.reuse, R12, R76 ;  /* 0x0000000c084c723c */ /* 0x040fec000000184c */
[----:B------:R-:W-:Y:S02]  /*6210*/  MUFU.EX2 R29, R29 ;  /* 0x0000001d001d7308 */ /* 0x000fe40000000800 */
[C---:B------:R-:W-:Y:S01]  /*6220*/  HMMA.16816.F32 R80, R8.reuse, R14, R80 ;  /* 0x0000000e0850723c */ /* 0x040fe20000001850 */
[----:B------:R-:W1:Y:S05]  /*6230*/  LDSM.16.MT88.4 R12, [R164+0xd000] ;  /* 0x00d00000a40c783b */ /* 0x000e6a0000004200 */
[----:B------:R-:W-:Y:S02]  /*6240*/  MUFU.EX2 R31, R31 ;  /* 0x0000001f001f7308 */ /* 0x000fe40000000800 */
[C---:B------:R-:W-:Y:S06]  /*6250*/  HMMA.16816.F32 R68, R8.reuse, R16, R68 ;  /* 0x000000100844723c */ /* 0x040fec0000001844 */
[----:B------:R-:W3:Y:S02]  /*6260*/  MUFU.EX2 R30, R30 ;  /* 0x0000001e001e7308 */ /* 0x000ee40000000800 */
[----:B------:R-:W-:Y:S01]  /*6270*/  HMMA.16816.F32 R72, R8, R18, R72 ;  /* 0x000000120848723c */ /* 0x000fe20000001848 */
[----:B------:R-:W4:Y:S05]  /*6280*/  LDSM.16.MT88.4 R16, [R166+0xd400] ;  /* 0x00d40000a610783b */ /* 0x000f2a0000004200 */
[----:B------:R-:W-:Y:S02]  /*6290*/  MUFU.EX2 R28, R28 ;  /* 0x0000001c001c7308 */ /* 0x000fe40000000800 */
[C---:B------:R-:W-:Y:S06]  /*62a0*/  HMMA.16816.F32 R92, R104.reuse, R96, RZ ;  /* 0x00000060685c723c */ /* 0x040fec00000018ff */
[----:B------:R-:W5:Y:S02]  /*62b0*/  MUFU.EX2 R5, R5 ;  /* 0x0000000500057308 */ /* 0x000f640000000800 */
[C---:B------:R-:W-:Y:S06]  /*62c0*/  HMMA.16816.F32 R88, R104.reuse, R90, RZ ;  /* 0x0000005a6858723c */ /* 0x040fec00000018ff */
[----:B------:R-:W-:Y:S02]  /*62d0*/  MUFU.EX2 R119, R119 ;  /* 0x0000007700777308 */ /* 0x000fe40000000800 */
[C---:B------:R-:W-:Y:S06]  /*62e0*/  HMMA.16816.F32 R96, R104.reuse, R98, RZ ;  /* 0x000000626860723c */ /* 0x040fec00000018ff */
[----:B------:R-:W5:Y:S02]  /*62f0*/  MUFU.EX2 R60, R60 ;  /* 0x0000003c003c7308 */ /* 0x000f640000000800 */
[C---:B-1----:R-:W-:Y:S06]  /*6300*/  HMMA.16816.F32 R100, R104.reuse, R12, RZ ;  /* 0x0000000c6864723c */ /* 0x042fec00000018ff */
[----:B------:R-:W-:Y:S02]  /*6310*/  MUFU.EX2 R67, R67 ;  /* 0x0000004300437308 */ /* 0x000fe40000000800 */
[----:B------:R-:W-:Y:S01]  /*6320*/  HMMA.16816.F32 R104, R104, R14, RZ ;  /* 0x0000000e6868723c */ /* 0x000fe200000018ff */
[----:B------:R-:W1:Y:S05]  /*6330*/  LDSM.16.MT88.4 R12, [R164+0xd400] ;  /* 0x00d40000a40c783b */ /* 0x000e6a0000004200 */
[----:B------:R-:W-:Y:S02]  /*6340*/  MUFU.EX2 R56, R56 ;  /* 0x0000003800387308 */ /* 0x000fe40000000800 */
[C---:B------:R-:W-:Y:S06]  /*6350*/  HMMA.16816.F32 R112, R8.reuse, R20, R112 ;  /* 0x000000140870723c */ /* 0x040fec0000001870 */
        /* <DEDUP_REMOVED lines=8> */
[----:B------:R-:W4:Y:S02]  /*63e0*/  MUFU.EX2 R54, R54 ;  /* 0x0000003600367308 */ /* 0x000f240000000800 */
[C---:B-1----:R-:W-:Y:S06]  /*63f0*/  HMMA.16816.F32 R100, R8.reuse, R12, R100 ;  /* 0x0000000c0864723c */ /* 0x042fec0000001864 */
[----:B------:R-:W-:Y:S02]  /*6400*/  MUFU.EX2 R116, R116 ;  /* 0x0000007400747308 */ /* 0x000fe40000000800 */
[C---:B------:R-:W-:Y:S01]  /*6410*/  HMMA.16816.F32 R104, R8.reuse, R14, R104 ;  /* 0x0000000e0868723c */ /* 0x040fe20000001868 */
[----:B------:R-:W1:Y:S05]  /*6420*/  LDSM.16.MT88.4 R12, [R164+0x9800] ;  /* 0x00980000a40c783b */ /* 0x000e6a0000004200 */
[----:B------:R-:W1:Y:S02]  /*6430*/  MUFU.EX2 R187, R187 ;  /* 0x000000bb00bb7308 */ /* 0x000e640000000800 */
[C---:B--2---:R-:W-:Y:S06]  /*6440*/  HMMA.16816.F32 R84, R8.reuse, R20, R84 ;  /* 0x000000140854723c */ /* 0x044fec0000001854 */
[----:B------:R-:W-:Y:S02]  /*6450*/  MUFU.EX2 R66, R66 ;  /* 0x0000004200427308 */ /* 0x000fe40000000800 */
[----:B------:R-:W-:Y:S01]  /*6460*/  HMMA.16816.F32 R88, R8, R22, R88 ;  /* 0x000000160858723c */ /* 0x000fe20000001858 */
[----:B------:R-:W-:Y:S01]  /*6470*/  F2FP.F16.F32.PACK_AB R8, R33, R34 ;  /* 0x000000222108723e */ /* 0x000fe200000000ff */
[----:B------:R-:W-:Y:S01]  /*6480*/  LDSM.16.MT88.4 R20, [R166+0xa400] ;  /* 0x00a40000a614783b */ /* 0x000fe20000004200 */
[----:B---3--:R-:W-:-:S02]  /*6490*/  F2FP.F16.F32.PACK_AB R9, R30, R31 ;  /* 0x0000001f1e09723e */ /* 0x008fc400000000ff */
[----:B------:R-:W-:Y:S01]  /*64a0*/  F2FP.F16.F32.PACK_AB R10, R29, R32 ;  /* 0x000000201d0a723e */ /* 0x000fe200000000ff */
[----:B------:R-:W-:Y:S01]  /*64b0*/  MUFU.EX2 R153, R153 ;  /* 0x0000009900997308 */ /* 0x000fe20000000800 */
[----:B-----5:R-:W-:-:S07]  /*64c0*/  F2FP.F16.F32.PACK_AB R11, R5, R28 ;  /* 0x0000001c050b723e */ /* 0x020fce00000000ff */
[C---:B----4-:R-:W-:Y:S01]  /*64d0*/  HMMA.16816.F32 R112, R8.reuse, R16, R112 ;  /* 0x000000100870723c */ /* 0x050fe20000001870 */
[----:B------:R-:W-:Y:S07]  /*64e0*/  MUFU.EX2 R120, R120 ;  /* 0x0000007800787308 */ /* 0x000fee0000000800 */
[C---:B------:R-:W-:Y:S01]  /*64f0*/  HMMA.16816.F32 R108, R8.reuse, R18, R108 ;  /* 0x00000012086c723c */ /* 0x040fe2000000186c */
[----:B------:R-:W2:Y:S01]  /*6500*/  LDSM.16.MT88.4 R16, [R166+0xb800] ;  /* 0x00b80000a610783b */ /* 0x000ea20000004200 */
[----:B------:R-:W3:Y:S06]  /*6510*/  MUFU.EX2 R159, R159 ;  /* 0x0000009f009f7308 */ /* 0x000eec0000000800 */
[C---:B-1----:R-:W-:Y:S02]  /*6520*/  HMMA.16816.F32 R68, R8.reuse, R12, R68 ;  /* 0x0000000c0844723c */ /* 0x042fe40000001844 */
[----:B------:R-:W-:Y:S06]  /*6530*/  MUFU.EX2 R118, R118 ;  /* 0x0000007600767308 */ /* 0x000fec0000000800 */
[C---:B------:R-:W-:Y:S01]  /*6540*/  HMMA.16816.F32 R72, R8.reuse, R14, R72 ;  /* 0x0000000e0848723c */ /* 0x040fe20000001848 */
[----:B------:R-:W1:Y:S01]  /*6550*/  LDSM.16.MT88.4 R12, [R164+0xb800] ;  /* 0x00b80000a40c783b */ /* 0x000e620000004200 */
[----:B------:R-:W4:Y:S08]  /*6560*/  MUFU.EX2 R155, R155 ;  /* 0x0000009b009b7308 */ /* 0x000f300000000800 */
[----:B------:R-:W-:Y:S08]  /*6570*/  MUFU.EX2 R126, R126 ;  /* 0x0000007e007e7308 */ /* 0x000ff00000000800 */
[----:B------:R-:W-:Y:S01]  /*6580*/  MUFU.EX2 R141, R141 ;  /* 0x0000008d008d7308 */ /* 0x000fe20000000800 */
[C---:B--2---:R-:W-:Y:S07]  /*6590*/  HMMA.16816.F32 R76, R8.reuse, R16, R76 ;  /* 0x00000010084c723c */ /* 0x044fee000000184c */
[----:B------:R-:W-:Y:S01]  /*65a0*/  MUFU.EX2 R122, R122 ;  /* 0x0000007a007a7308 */ /* 0x000fe20000000800 */
[C---:B------:R-:W-:Y:S01]  /*65b0*/  HMMA.16816.F32 R80, R8.reuse, R18, R80 ;  /* 0x000000120850723c */ /* 0x040fe20000001850 */
[----:B------:R-:W2:Y:S06]  /*65c0*/  LDSM.16.MT88.4 R16, [R166+0xd800] ;  /* 0x00d80000a610783b */ /* 0x000eac0000004200 */
[----:B------:R-:W-:Y:S01]  /*65d0*/  MUFU.EX2 R139, R139 ;  /* 0x0000008b008b7308 */ /* 0x000fe20000000800 */
[C---:B-1----:R-:W-:Y:S07]  /*65e0*/  HMMA.16816.F32 R84, R8.reuse, R12, R84 ;  /* 0x0000000c0854723c */ /* 0x042fee0000001854 */
[----:B------:R-:W-:Y:S01]  /*65f0*/  MUFU.EX2 R128, R128 ;  /* 0x0000008000807308 */ /* 0x000fe20000000800 */
[C---:B------:R-:W-:Y:S01]  /*6600*/  HMMA.16816.F32 R88, R8.reuse, R14, R88 ;  /* 0x0000000e0858723c */ /* 0x040fe20000001858 */
[----:B------:R-:W1:Y:S06]  /*6610*/  LDSM.16.MT88.4 R12, [R164+0xd800] ;  /* 0x00d80000a40c783b */ /* 0x000e6c0000004200 */
[----:B------:R-:W5:Y:S08]  /*6620*/  MUFU.EX2 R129, R129 ;  /* 0x0000008100817308 */ /* 0x000f700000000800 */
        /* <DEDUP_REMOVED lines=9> */
[----:B------:R-:W-:Y:S01]  /*66c0*/  HMMA.16816.F32 R104, R8, R14, R104 ;  /* 0x0000000e0868723c */ /* 0x000fe20000001868 */
[----:B------:R-:W1:Y:S01]  /*66d0*/  LDSM.16.MT88.4 R12, [R164+0x9c00] ;  /* 0x009c0000a40c783b */ /* 0x000e620000004200 */
[----:B------:R-:W-:-:S05]  /*66e0*/  F2FP.F16.F32.PACK_AB R8, R60, R119 ;  /* 0x000000773c08723e */ /* 0x000fca00000000ff */
[----:B------:R-:W-:Y:S01]  /*66f0*/  MUFU.EX2 R51, R51 ;  /* 0x0000003300337308 */ /* 0x000fe20000000800 */
[----:B------:R-:W-:Y:S02]  /*6700*/  F2FP.F16.F32.PACK_AB R9, R58, R117 ;  /* 0x000000753a09723e */ /* 0x000fe400000000ff */
[----:B------:R-:W-:Y:S02]  /*6710*/  F2FP.F16.F32.PACK_AB R10, R56, R67 ;  /* 0x00000043380a723e */ /* 0x000fe400000000ff */
[----:B------:R-:W-:-:S03]  /*6720*/  F2FP.F16.F32.PACK_AB R11, R54, R65 ;  /* 0x00000041360b723e */ /* 0x000fc600000000ff */
        /* <DEDUP_REMOVED lines=11> */
[----:B------:R-:W-:Y:S01]  /*67e0*/  MUFU.EX2 R190, R190 ;  /* 0x000000be00be7308 */ /* 0x000fe20000000800 */
        /* <DEDUP_REMOVED lines=13> */
[----:B---3--:R-:W-:Y:S02]  /*68c0*/  F2FP.F16.F32.PACK_AB R9, R159, R120 ;  /* 0x000000789f09723e */ /* 0x008fe400000000ff */
[----:B------:R-:W-:Y:S02]  /*68d0*/  F2FP.F16.F32.PACK_AB R10, R153, R66 ;  /* 0x00000042990a723e */ /* 0x000fe400000000ff */
[----:B----4-:R-:W-:-:S07]  /*68e0*/  F2FP.F16.F32.PACK_AB R11, R155, R118 ;  /* 0x000000769b0b723e */ /* 0x010fce00000000ff */
        /* <DEDUP_REMOVED lines=17> */
[----:B------:R-:W-:Y:S01]  /*6a00*/  FADD.FTZ R8, R151, R64 ;  /* 0x0000004097087221 */ /* 0x000fe20000010000 */
[----:B------:R-:W1:Y:S01]  /*6a10*/  LDSM.16.MT88.4 R12, [R166+0xc400] ;  /* 0x00c40000a60c783b */ /* 0x000e620000004200 */
[----:B------:R-:W3:Y:S01]  /*6a20*/  MUFU.EX2 R64, R145 ;  /* 0x0000009100407308 */ /* 0x000ee20000000800 */
[----:B-----5:R-:W-:Y:S01]  /*6a30*/  F2FP.F16.F32.PACK_AB R9, R129, R128 ;  /* 0x000000808109723e */ /* 0x020fe200000000ff */
[----:B------:R-:W-:Y:S01]  /*6a40*/  FADD.FTZ R123, R123, R8 ;  /* 0x000000087b7b7221 */ /* 0x000fe20000010000 */
[----:B------:R-:W-:-:S02]  /*6a50*/  F2FP.F16.F32.PACK_AB R8, R141, R126 ;  /* 0x0000007e8d08723e */ /* 0x000fc400000000ff */
[----:B------:R-:W-:Y:S01]  /*6a60*/  F2FP.F16.F32.PACK_AB R10, R139, R122 ;  /* 0x0000007a8b0a723e */ /* 0x000fe200000000ff */
[----:B------:R-:W-:Y:S02]  /*6a70*/  FADD.FTZ R142, R26, R123 ;  /* 0x0000007b1a8e7221 */ /* 0x000fe40000010000 */
[----:B------:R-:W-:Y:S01]  /*6a80*/  LDSM.16.MT88.4 R24, [R164+0xa800] ;  /* 0x00a80000a418783b */ /* 0x000fe20000004200 */
[----:B---3--:R-:W-:-:S07]  /*6a90*/  F2FP.F16.F32.PACK_AB R11, R121, R64 ;  /* 0x00000040790b723e */ /* 0x008fce00000000ff */
[C---:B--2---:R-:W-:Y:S08]  /*6aa0*/  HMMA.16816.F32 R68, R8.reuse, R16, R68 ;  /* 0x000000100844723c */ /* 0x044ff00000001844 */
[C---:B------:R-:W-:Y:S01]  /*6ab0*/  HMMA.16816.F32 R72, R8.reuse, R18, R72 ;  /* 0x000000120848723c */ /* 0x040fe20000001848 */
[----:B------:R-:W2:Y:S07]  /*6ac0*/  LDSM.16.MT88.4 R16, [R166+0xe400] ;  /* 0x00e40000a610783b */ /* 0x000eae0000004200 */
[C---:B-1----:R-:W-:Y:S08]  /*6ad0*/  HMMA.16816.F32 R76, R8.reuse, R12, R76 ;  /* 0x0000000c084c723c */ /* 0x042ff0000000184c */
        /* <DEDUP_REMOVED lines=13> */
[----:B------:R-:W-:Y:S01]  /*6bb0*/  FADD.FTZ R9, R47, R142 ;  /* 0x0000008e2f097221 */ /* 0x000fe20000010000 */
[----:B------:R-:W-:Y:S01]  /*6bc0*/  F2FP.F16.F32.PACK_AB R8, R130, R63 ;  /* 0x0000003f8208723e */ /* 0x000fe200000000ff */
[----:B------:R-:W3:Y:S01]  /*6bd0*/  LDSM.16.MT88.4 R20, [R164+0xc800] ;  /* 0x00c80000a414783b */ /* 0x000ee20000004200 */
[----:B------:R-:W-:Y:S01]  /*6be0*/  F2FP.F16.F32.PACK_AB R10, R62, R55 ;  /* 0x000000373e0a723e */ /* 0x000fe200000000ff */
[----:B------:R-:W-:Y:S01]  /*6bf0*/  FADD.FTZ R9, R46, R9 ;  /* 0x000000092e097221 */ /* 0x000fe20000010000 */
[----:B------:R-:W-:Y:S01]  /*6c00*/  F2FP.F16.F32.PACK_AB R11, R42, R53 ;  /* 0x000000352a0b723e */ /* 0x000fe200000000ff */
[--C-:B------:R-:W-:Y:S01]  /*6c10*/  FFMA.FTZ R47, R45, UR6, -R48.reuse ;  /* 0x000000062d2f7c23 */ /* 0x100fe20008010830 */
[----:B------:R-:W-:Y:S01]  /*6c20*/  FFMA.FTZ R45, R44, UR6, -R48 ;  /* 0x000000062c2d7c23 */ /* 0x000fe20008010830 */
[----:B------:R-:W-:Y:S01]  /*6c30*/  FADD.FTZ R46, R38, R9 ;  /* 0x00000009262e7221 */ /* 0x000fe20000010000 */
[----:B------:R-:W-:Y:S01]  /*6c40*/  F2FP.F16.F32.PACK_AB R9, R140, R51 ;  /* 0x000000338c09723e */ /* 0x000fe200000000ff */
[----:B------:R-:W-:Y:S01]  /*6c50*/  FADD.FTZ R48, R52, R149 ;  /* 0x0000009534307221 */ /* 0x000fe20000010000 */
[----:B------:R-:W-:Y:S01]  /*6c60*/  FFMA.FTZ R44, R40, UR6, -R50 ;  /* 0x00000006282c7c23 */ /* 0x000fe20008010832 */
[----:B------:R-:W-:Y:S01]  /*6c70*/  MUFU.EX2 R39, R45 ;  /* 0x0000002d00277308 */ /* 0x000fe20000000800 */
[----:B------:R-:W-:Y:S01]  /*6c80*/  FADD.FTZ R35, R35, R46 ;  /* 0x0000002e23237221 */ /* 0x000fe20000010000 */
[----:B------:R-:W-:-:S02]  /*6c90*/  FADD.FTZ R48, R49, R48 ;  /* 0x0000003031307221 */ /* 0x000fc40000010000 */
[----:B--2---:R-:W-:Y:S01]  /*6ca0*/  HMMA.16816.F32 R112, R8, R16, R112 ;  /* 0x000000100870723c */ /* 0x004fe20000001870 */
[----:B------:R-:W-:-:S03]  /*6cb0*/  FADD.FTZ R34, R34, R35 ;  /* 0x0000002322227221 */ /* 0x000fc60000010000 */
[----:B------:R-:W2:Y:S01]  /*6cc0*/  MUFU.EX2 R40, R47 ;  /* 0x0000002f00287308 */ /* 0x000ea20000000800 */
[----:B------:R-:W-:-:S03]  /*6cd0*/  FADD.FTZ R33, R33, R34 ;  /* 0x0000002221217221 */ /* 0x000fc60000010000 */
[C---:B------:R-:W-:Y:S01]  /*6ce0*/  HMMA.16816.F32 R108, R8.reuse, R18, R108 ;  /* 0x00000012086c723c */ /* 0x040fe2000000186c */
[----:B------:R-:W4:Y:S01]  /*6cf0*/  LDSM.16.MT88.4 R16, [R166+0xe800] ;  /* 0x00e80000a610783b */ /* 0x000f220000004200 */
[----:B------:R-:W-:Y:S02]  /*6d00*/  FADD.FTZ R32, R32, R33 ;  /* 0x0000002120207221 */ /* 0x000fe40000010000 */
[----:B------:R-:W-:Y:S02]  /*6d10*/  MUFU.EX2 R38, R59 ;  /* 0x0000003b00267308 */ /* 0x000fe40000000800 */
[----:B------:R-:W-:Y:S02]  /*6d20*/  FADD.FTZ R32, R29, R32 ;  /* 0x000000201d207221 */ /* 0x000fe40000010000 */
[----:B-1----:R-:W-:Y:S02]  /*6d30*/  HMMA.16816.F32 R76, R8, R12, R76 ;  /* 0x0000000c084c723c */ /* 0x002fe4000000184c */
[----:B------:R-:W-:-:S02]  /*6d40*/  FADD.FTZ R119, R119, R32 ;  /* 0x0000002077777221 */ /* 0x000fc40000010000 */
[----:B------:R-:W1:Y:S02]  /*6d50*/  MUFU.EX2 R44, R44 ;  /* 0x0000002c002c7308 */ /* 0x000e640000000800 */
[----:B------:R-:W-:Y:S02]  /*6d60*/  FADD.FTZ R60, R60, R119 ;  /* 0x000000773c3c7221 */ /* 0x000fe40000010000 */
[C---:B------:R-:W-:Y:S01]  /*6d70*/  HMMA.16816.F32 R80, R8.reuse, R14, R80 ;  /* 0x0000000e0850723c */ /* 0x040fe20000001850 */
[----:B------:R-:W5:Y:S07]  /*6d80*/  LDSM.16.MT88.4 R12, [R164+0xe800] ;  /* 0x00e80000a40c783b */ /* 0x000f6e0000004200 */
[C---:B------:R-:W-:Y:S08]  /*6d90*/  HMMA.16816.F32 R68, R8.reuse, R24, R68 ;  /* 0x000000180844723c */ /* 0x040ff00000001844 */
[C---:B------:R-:W-:Y:S01]  /*6da0*/  HMMA.16816.F32 R72, R8.reuse, R26, R72 ;  /* 0x0000001a0848723c */ /* 0x040fe20000001848 */
[----:B------:R-:W1:Y:S07]  /*6db0*/  LDSM.16.MT88.4 R24, [R166+0xac00] ;  /* 0x00ac0000a618783b */ /* 0x000e6e0000004200 */
[C---:B---3--:R-:W-:Y:S08]  /*6dc0*/  HMMA.16816.F32 R84, R8.reuse, R20, R84 ;  /* 0x000000140854723c */ /* 0x048ff00000001854 */
[----:B----4-:R-:W-:Y:S01]  /*6dd0*/  HMMA.16816.F32 R92, R8, R16, R92 ;  /* 0x00000010085c723c */ /* 0x010fe2000000185c */
[----:B------:R-:W-:-:S02]  /*6de0*/  FADD.FTZ R17, R37, R48 ;  /* 0x0000003025117221 */ /* 0x000fc40000010000 */
[----:B------:R-:W3:Y:S02]  /*6df0*/  MUFU.EX2 R37, R57 ;  /* 0x0000003900257308 */ /* 0x000ee40000000800 */
[----:B------:R-:W-:-:S03]  /*6e00*/  FADD.FTZ R36, R36, R17 ;  /* 0x0000001124247221 */ /* 0x000fc60000010000 */
[----:B------:R-:W-:Y:S01]  /*6e10*/  HMMA.16816.F32 R88, R8, R22, R88 ;  /* 0x000000160858723c */ /* 0x000fe20000001858 */
[----:B------:R-:W-:Y:S01]  /*6e20*/  FADD.FTZ R31, R31, R36 ;  /* 0x000000241f1f7221 */ /* 0x000fe20000010000 */
[----:B------:R-:W4:Y:S03]  /*6e30*/  LDSM.16.MT88.4 R20, [R164+0xac00] ;  /* 0x00ac0000a414783b */ /* 0x000f260000004200 */
[----:B------:R-:W-:-:S03]  /*6e40*/  FADD.FTZ R31, R30, R31 ;  /* 0x0000001f1e1f7221 */ /* 0x000fc60000010000 */
[C---:B------:R-:W-:Y:S01]  /*6e50*/  HMMA.16816.F32 R96, R8.reuse, R18, R96 ;  /* 0x000000120860723c */ /* 0x040fe20000001860 */
[----:B------:R-:W4:Y:S07]  /*6e60*/  LDSM.16.MT88.4 R16, [R166+0xcc00] ;  /* 0x00cc0000a610783b */ /* 0x000f2e0000004200 */
[C---:B-----5:R-:W-:Y:S08]  /*6e70*/  HMMA.16816.F32 R100, R8.reuse, R12, R100 ;  /* 0x0000000c0864723c */ /* 0x060ff00000001864 */
[----:B------:R-:W-:Y:S01]  /*6e80*/  HMMA.16816.F32 R104, R8, R14, R104 ;  /* 0x0000000e0868723c */ /* 0x000fe20000001868 */
[----:B--2---:R-:W-:Y:S01]  /*6e90*/  F2FP.F16.F32.PACK_AB R8, R39, R40 ;  /* 0x000000282708723e */ /* 0x004fe200000000ff */
[----:B------:R-:W2:Y:S01]  /*6ea0*/  LDSM.16.MT88.4 R12, [R164+0xcc00] ;  /* 0x00cc0000a40c783b */ /* 0x000ea20000004200 */
[----:B-1----:R-:W-:-:S02]  /*6eb0*/  F2FP.F16.F32.PACK_AB R9, R44, R41 ;  /* 0x000000292c09723e */ /* 0x002fc400000000ff */
[----:B------:R-:W-:Y:S02]  /*6ec0*/  F2FP.F16.F32.PACK_AB R10, R191, R38 ;  /* 0x00000026bf0a723e */ /* 0x000fe400000000ff */
[----:B---3--:R-:W-:-:S07]  /*6ed0*/  F2FP.F16.F32.PACK_AB R11, R190, R37 ;  /* 0x00000025be0b723e */ /* 0x008fce00000000ff */
[----:B------:R-:W-:Y:S01]  /*6ee0*/  HMMA.16816.F32 R112, R8, R24, R112 ;  /* 0x000000180870723c */ /* 0x000fe20000001870 */
[----:B------:R-:W-:-:S04]  /*6ef0*/  FADD.FTZ R24, R28, R31 ;  /* 0x0000001f1c187221 */ /* 0x000fc80000010000 */
[----:B------:R-:W-:Y:S01]  /*6f00*/  FADD.FTZ R24, R5, R24 ;  /* 0x0000001805187221 */ /* 0x000fe20000010000 */
[----:B------:R-:W-:Y:S02]  /*6f10*/  FADD.FTZ R5, R67, R60 ;  /* 0x0000003c43057221 */ /* 0x000fe40000010000 */
        /* <DEDUP_REMOVED lines=8> */
[----:B------:R-:W1:Y:S02]  /*6fa0*/  LDSM.16.MT88.4 R20, [R166+0xec00] ;  /* 0x00ec0000a614783b */ /* 0x000e640000004200 */
        /* <DEDUP_REMOVED lines=9> */
[----:B------:R-:W3:Y:S01]  /*7040*/  LDSM.16.MT88.4 R16, [R164+0xec00] ;  /* 0x00ec0000a410783b */ /* 0x000ee20000004200 */
[----:B------:R-:W-:Y:S02]  /*7050*/  FADD.FTZ R141, R141, R126 ;  /* 0x0000007e8d8d7221 */ /* 0x000fe40000010000 */
        /* <DEDUP_REMOVED lines=30> */
[----:B------:R-:W-:-:S04]  /*7240*/  NOP ;  /* 0x0000000000007918 */ /* 0x000fc80000000000 */
[----:B------:R-:W-:-:S15]  /*7250*/  @!P0 BRA `(.L_x_2342) ;  /* 0x00000048009c8947 */ /* 0x000fde0003800000 */
        /* <DEDUP_REMOVED lines=64> */
.L_x_2343:
[----:B------:R-:W-:Y:S01]  /*7660*/  UMOV UR4, URZ ;  /* 0x000000ff00047c82 */ /* 0x000fe20008000000 */
[----:B------:R-:W-:Y:S01]  /*7670*/  IMAD.SHL.U32 R4, R6, 0x80, RZ ;  /* 0x0000008006047824 */ /* 0x000fe200078e00ff */
[----:B------:R-:W-:-:S05]  /*7680*/  IADD3 R5, P0, PT, RZ, -UR4, RZ ;  /* 0x80000004ff057c10 */ /* 0x000fca000ff1e0ff */
[----:B------:R-:W-:-:S05]  /*7690*/  IMAD.X R4, RZ, RZ, ~R4, P0 ;  /* 0x000000ffff047224 */ /* 0x000fca00000e0e04 */
[----:B------:R-:W-:-:S04]  /*76a0*/  SHF.R.S64 R5, R5, 0x1f, R4 ;  /* 0x0000001f05057819 */ /* 0x000fc80000001004 */
[----:B------:R-:W-:-:S04]  /*76b0*/  IADD3 R174, P0, PT, R5, R174, RZ ;  /* 0x000000ae05ae7210 */ /* 0x000fc80007f1e0ff */
[----:B------:R-:W-:-:S09]  /*76c0*/  LEA.HI.X.SX32 R175, R4, R175, 0x1, P0 ;  /* 0x000000af04af7211 */ /* 0x000fd200000f0eff */
.L_x_2344:
[----:B------:R-:W1:Y:S01]  /*76d0*/  LDCU UR4, c[0x0][0x440] ;  /* 0x00008800ff0477ac */ /* 0x000e620008000800 */
[C---:B------:R-:W-:Y:S01]  /*76e0*/  IMAD.SHL.U32 R5, R6.reuse, 0x40, RZ ;  /* 0x0000004006057824 */ /* 0x040fe200078e00ff */
[----:B------:R-:W-:Y:S01]  /*76f0*/  SHF.L.U64.HI R6, R6, 0x6, R7 ;  /* 0x0000000606067819 */ /* 0x000fe20000010207 */
[----:B------:R-:W-:-:S03]  /*7700*/  VIADD R207, R137, 0xffffff99 ;  /* 0xffffff9989cf7836 */ /* 0x000fc60000000000 */
        /* <DEDUP_REMOVED lines=8> */
[----:B------:R-:W-:Y:S02]  /*7790*/  ISETP.GE.AND P2, PT, R176, UR4, PT ;  /* 0x00000004b0007c0c */ /* 0x000fe4000bf46270 */
[----:B------:R-:W-:-:S05]  /*77a0*/  LOP3.LUT P0, RZ, R165, 0x4, RZ, 0xc0, !PT ;  /* 0x00000004a5ff7812 */ /* 0x000fca000780c0ff */
        /* <DEDUP_REMOVED lines=64> */
[----:B-1----:R-:W1:Y:S04]  /*7bb0*/  LDSM.16.M88.4 R4, [R167+0x3400] ;  /* 0x00340000a704783b */ /* 0x002e680000000200 */
[----:B------:R-:W3:Y:S04]  /*7bc0*/  LDSM.16.M88.4 R52, [R167+0x3c00] ;  /* 0x003c0000a734783b */ /* 0x000ee80000000200 */
        /* <DEDUP_REMOVED lines=13> */
[----:B------:R-:W0:Y:S01]  /*7ca0*/  LDGDEPBAR ;  /* 0x00000000000079af */ /* 0x000e220000000000 */
[C---:B-1----:R-:W-:Y:S08]  /*7cb0*/  HMMA.16816.F32 R8, R20.reuse, R4, RZ ;  /* 0x000000041408723c */ /* 0x042ff000000018ff */
[C---:B------:R-:W-:Y:S08]  /*7cc0*/  HMMA.16816.F32 R4, R20.reuse, R6, RZ ;  /* 0x000000061404723c */ /* 0x040ff000000018ff */
[C---:B---3--:R-:W-:Y:S08]  /*7cd0*/  HMMA.16816.F32 R56, R20.reuse, R52, RZ ;  /* 0x000000341438723c */ /* 0x048ff000000018ff */
        /* <DEDUP_REMOVED lines=21> */
[----:B------:R3:W4:Y:S07]  /*7e30*/  LDSM.16.M88.4 R120, [R138+0x4c00] ;  /* 0x004c00008a78783b */ /* 0x00072e0000000200 */
        /* <DEDUP_REMOVED lines=33> */
[C---:B------:R-:W-:Y:S08]  /*8050*/  HMMA.16816.F32 R28, R116.reuse, R126, R28 ;  /* 0x0000007e741c723c */ /* 0x040ff0000000181c */
[C---:B--2---:R-:W-:Y:S08]  /*8060*/  HMMA.16816.F32 R24, R116.reuse, R120, R24 ;  /* 0x000000787418723c */ /* 0x044ff00000001818 */
[----:B------:R-:W-:Y:S01]  /*8070*/  HMMA.16816.F32 R20, R116, R122, R20 ;  /* 0x0000007a7414723c */ /* 0x000fe20000001814 */
[----:B------:R-:W-:-:S02]  /*8080*/  IMAD.IADD R116, R168, 0x1, R138 ;  /* 0x00000001a8747824 */ /* 0x000fc400078e028a */
[----:B------:R-:W-:-:S04]  /*8090*/  IMAD.IADD R138, R167, 0x1, R138 ;  /* 0x00000001a78a7824 */ /* 0x000fc800078e028a */
[----:B------:R-:W-:Y:S04]  /*80a0*/  LDSM.16.M88.4 R116, [R116+0x1000] ;  /* 0x001000007474783b */ /* 0x000fe80000000200 */
[----:B------:R-:W1:Y:S04]  /*80b0*/  LDSM.16.M88.4 R124, [R138+0x5000] ;  /* 0x005000008a7c783b */ /* 0x000e680000000200 */
[----:B------:R-:W2:Y:S04]  /*80c0*/  LDSM.16.M88.4 R120, [R138+0x5400] ;  /* 0x005400008a78783b */ /* 0x000ea80000000200 */
[----:B------:R-:W3:Y:S01]  /*80d0*/  LDSM.16.M88.4 R128, [R138+0x5800] ;  /* 0x005800008a80783b */ /* 0x000ee20000000200 */
        /* <DEDUP_REMOVED lines=17> */
[----:B------:R-:W-:Y:S01]  /*81f0*/  LDSM.16.M88.4 R128, [R167+0x7800] ;  /* 0x00780000a780783b */ /* 0x000fe20000000200 */
[----:B--2---:R-:W-:-:S06]  /*8200*/  IMAD.MOV.U32 R138, RZ, RZ, 0x20 ;  /* 0x00000020ff8a7424 */ /* 0x004fcc00078e00ff */
[----:B-1----:R-:W-:Y:S01]  /*8210*/  HMMA.16816.F32 R32, R116, R124, R32 ;  /* 0x0000007c7420723c */ /* 0x002fe20000001820 */
[----:B------:R-:W-:-:S07]  /*8220*/  SEL R138, R138, 0xffffffe0, !P0 ;  /* 0xffffffe08a8a7807 */ /* 0x000fce0004000000 */
        /* <DEDUP_REMOVED lines=21> */
[----:B---3--:R-:W-:Y:S01]  /*8380*/  HMMA.16816.F32 R40, R116, R128, R40 ;  /* 0x000000807428723c */ /* 0x008fe20000001828 */
[----:B------:R-:W-:-:S02]  /*8390*/  IMAD.IADD R128, R168, 0x1, R138 ;  /* 0x00000001a8807824 */ /* 0x000fc400078e028a */
[----:B------:R-:W-:-:S05]  /*83a0*/  IMAD.IADD R138, R167, 0x1, R138 ;  /* 0x00000001a78a7824 */ /* 0x000fca00078e028a */
        /* <DEDUP_REMOVED lines=18> */
[----:B-1----:R-:W-:Y:S01]  /*84d0*/  HMMA.16816.F32 R40, R128, R124, R40 ;  /* 0x0000007c8028723c */ /* 0x002fe20000001828 */
[----:B------:R-:W-:-:S07]  /*84e0*/  VIADD R125, R135, 0xfffffffe ;  /* 0xfffffffe877d7836 */ /* 0x000fce0000000000 */
        /* <DEDUP_REMOVED lines=9> */
[----:B------:R-:W-:Y:S01]  /*8580*/  VIADD R119, R137, 0xffffff80 ;  /* 0xffffff8089777836 */ /* 0x000fe20000000000 */
[----:B------:R-:W-:Y:S04]  /*8590*/  BAR.SYNC.DEFER_BLOCKING 0x0 ;  /* 0x0000000000007b1d */ /* 0x000fe80000010000 */
[C---:B------:R-:W-:Y:S02]  /*85a0*/  ISETP.GE.AND P6, PT, R119.reuse, R136, PT ;  /* 0x000000887700720c */ /* 0x040fe40003fc6270 */
[----:B------:R-:W-:Y:S01]  /*85b0*/  HMMA.16816.F32 R24, R128, R116, R24 ;  /* 0x000000748018723c */ /* 0x000fe20000001818 */
[----:B------:R-:W-:Y:S02]  /*85c0*/  I2FP.F32.S32 R117, R119 ;  /* 0x0000007700757245 */ /* 0x000fe40000201400 */
[----:B------:R-:W-:-:S03]  /*85d0*/  ISETP.GE.AND P1, PT, R119, R134, PT ;  /* 0x000000867700720c */ /* 0x000fc60003f26270 */
[CC--:B------:R-:W-:Y:S01]  /*85e0*/  FFMA.FTZ R16, R0.reuse, R117.reuse, R16 ;  /* 0x0000007500107223 */ /* 0x0c0fe20000010010 */
[----:B------:R-:W-:Y:S01]  /*85f0*/  FFMA.FTZ R18, R0, R117, R18 ;  /* 0x0000007500127223 */ /* 0x000fe20000010012 */
[C---:B--2---:R-:W-:Y:S01]  /*8600*/  HMMA.16816.F32 R32, R128.reuse, R120, R32 ;  /* 0x000000788020723c */ /* 0x044fe20000001820 */
[C---:B------:R-:W-:Y:S02]  /*8610*/  VIADD R121, R137.reuse, 0xfffffff8 ;  /* 0xfffffff889797836 */ /* 0x040fe40000000000 */
[----:B------:R-:W-:Y:S01]  /*8620*/  VIADD R117, R137, 0xffffff81 ;  /* 0xffffff8189757836 */ /* 0x000fe20000000000 */
[----:B------:R-:W-:Y:S02]  /*8630*/  FSEL R16, R16, -INF , !P6 ;  /* 0xff80000010107808 */ /* 0x000fe40007000000 */
[----:B------:R-:W-:Y:S02]  /*8640*/  I2FP.F32.S32 R119, R121 ;  /* 0x0000007900777245 */ /* 0x000fe40000201400 */
[----:B------:R-:W-:Y:S01]  /*8650*/  HMMA.16816.F32 R28, R128, R122, R28 ;  /* 0x0000007a801c723c */ /* 0x000fe2000000181c */
[----:B------:R-:W-:-:S02]  /*8660*/  ISETP.GE.AND P5, PT, R121, R136, PT ;  /* 0x000000887900720c */ /* 0x000fc40003fa6270 */
[CC--:B------:R-:W-:Y:S01]  /*8670*/  FFMA.FTZ R130, R0.reuse, R119.reuse, R20 ;  /* 0x0000007700827223 */ /* 0x0c0fe20000010014 */
[----:B------:R-:W-:Y:S01]  /*8680*/  FFMA.FTZ R22, R0, R119, R22 ;  /* 0x0000007700167223 */ /* 0x000fe20000010016 */
[----:B------:R-:W-:Y:S01]  /*8690*/  ISETP.GE.AND P0, PT, R121, R134, PT ;  /* 0x000000867900720c */ /* 0x000fe20003f06270 */
[----:B------:R-:W-:Y:S01]  /*86a0*/  VIADD R119, R137, 0xffffff88 ;  /* 0xffffff8889777836 */ /* 0x000fe20000000000 */
[----:B------:R-:W-:Y:S02]  /*86b0*/  FSEL R127, R18, -INF , !P1 ;  /* 0xff800000127f7808 */ /* 0x000fe40004800000 */
[C---:B------:R-:W-:Y:S02]  /*86c0*/  ISETP.GE.AND P6, PT, R117.reuse, R136, PT ;  /* 0x000000887500720c */ /* 0x040fe40003fc6270 */
[----:B------:R-:W-:Y:S02]  /*86d0*/  ISETP.GE.AND P1, PT, R117, R134, PT ;  /* 0x000000867500720c */ /* 0x000fe40003f26270 */
[----:B------:R-:W-:-:S02]  /*86e0*/  I2FP.F32.S32 R20, R117 ;  /* 0x0000007500147245 */ /* 0x000fc40000201400 */
[----:B------:R-:W-:Y:S02]  /*86f0*/  FSEL R130, R130, -INF , !P5 ;  /* 0xff80000082827808 */ /* 0x000fe40006800000 */
[----:B------:R-:W-:Y:S01]  /*8700*/  FSEL R116, R22, -INF , !P0 ;  /* 0xff80000016747808 */ /* 0x000fe20004000000 */
[C---:B------:R-:W-:Y:S01]  /*8710*/  FFMA.FTZ R18, R0.reuse, R20, R17 ;  /* 0x0000001400127223 */ /* 0x040fe20000010011 */
[C---:B------:R-:W-:Y:S01]  /*8720*/  ISETP.GE.AND P5, PT, R119.reuse, R136, PT ;  /* 0x000000887700720c */ /* 0x040fe20003fa6270 */
[C---:B------:R-:W-:Y:S01]  /*8730*/  FFMA.FTZ R19, R0.reuse, R20, R19 ;  /* 0x0000001400137223 */ /* 0x040fe20000010013 */
[----:B------:R-:W-:Y:S02]  /*8740*/  I2FP.F32.S32 R117, R119 ;  /* 0x0000007700757245 */ /* 0x000fe40000201400 */
[----:B------:R-:W-:Y:S01]  /*8750*/  ISETP.GE.AND P0, PT, R119, R134, PT ;  /* 0x000000867700720c */ /* 0x000fe20003f06270 */
[----:B------:R-:W-:Y:S01]  /*8760*/  VIADD R119, R137, 0xffffff89 ;  /* 0xffffff8989777836 */ /* 0x000fe20000000000 */
[----:B------:R-:W-:Y:S01]  /*8770*/  FSEL R19, R19, -INF , !P1 ;  /* 0xff80000013137808 */ /* 0x000fe20004800000 */
[CC--:B------:R-:W-:Y:S01]  /*8780*/  FFMA.FTZ R12, R0.reuse, R117.reuse, R12 ;  /* 0x00000075000c7223 */ /* 0x0c0fe2000001000c */
[----:B------:R-:W-:Y:S01]  /*8790*/  FFMA.FTZ R17, R0, R117, R14 ;  /* 0x0000007500117223 */ /* 0x000fe2000001000e */
[----:B------:R-:W-:Y:S01]  /*87a0*/  VIADD R117, R137, 0xffffff90 ;  /* 0xffffff9089757836 */ /* 0x000fe20000000000 */
[----:B------:R-:W-:-:S02]  /*87b0*/  I2FP.F32.S32 R20, R119 ;  /* 0x0000007700147245 */ /* 0x000fc40000201400 */
[----:B------:R-:W-:Y:S02]  /*87c0*/  FSEL R14, R18, -INF , !P6 ;  /* 0xff800000120e7808 */ /* 0x000fe40007000000 */
[----:B------:R-:W-:Y:S01]  /*87d0*/  I2FP.F32.S32 R211, R117 ;  /* 0x0000007500d37245 */ /* 0x000fe20000201400 */
[CC--:B------:R-:W-:Y:S01]  /*87e0*/  FFMA.FTZ R18, R0.reuse, R20.reuse, R13 ;  /* 0x0000001400127223 */ /* 0x0c0fe2000001000d */
[----:B------:R-:W-:Y:S01]  /*87f0*/  FFMA.FTZ R13, R0, R20, R15 ;  /* 0x00000014000d7223 */ /* 0x000fe2000001000f */
[----:B------:R-:W-:Y:S01]  /*8800*/  VIADD R15, R137, 0xffffff91 ;  /* 0xffffff91890f7836 */ /* 0x000fe20000000000 */
[----:B------:R-:W-:Y:S01]  /*8810*/  FSEL R12, R12, -INF , !P5 ;  /* 0xff8000000c0c7808 */ /* 0x000fe20006800000 */
[CC--:B------:R-:W-:Y:S01]  /*8820*/  FFMA.FTZ R206, R0.reuse, R211.reuse, R8 ;  /* 0x000000d300ce7223 */ /* 0x0c0fe20000010008 */
[----:B------:R-:W-:Y:S01]  /*8830*/  FSEL R17, R17, -INF , !P0 ;  /* 0xff80000011117808 */ /* 0x000fe20004000000 */
[----:B------:R-:W-:Y:S01]  /*8840*/  FFMA.FTZ R211, R0, R211, R10 ;  /* 0x000000d300d37223 */ /* 0x000fe2000001000a */
[----:B------:R-:W-:-:S02]  /*8850*/  ISETP.GE.AND P6, PT, R119, R136, PT ;  /* 0x000000887700720c */ /* 0x000fc40003fc6270 */
[----:B------:R-:W-:Y:S02]  /*8860*/  ISETP.GE.AND P1, PT, R119, R134, PT ;  /* 0x000000867700720c */ /* 0x000fe40003f26270 */
[C---:B------:R-:W-:Y:S02]  /*8870*/  ISETP.GE.AND P5, PT, R117.reuse, R136, PT ;  /* 0x000000887500720c */ /* 0x040fe40003fa6270 */
[----:B------:R-:W-:Y:S01]  /*8880*/  ISETP.GE.AND P0, PT, R117, R134, PT ;  /* 0x000000867500720c */ /* 0x000fe20003f06270 */
[----:B------:R-:W-:Y:S01]  /*8890*/  VIADD R117, R137, 0xffffff98 ;  /* 0xffffff9889757836 */ /* 0x000fe20000000000 */
[----:B------:R-:W-:Y:S02]  /*88a0*/  I2FP.F32.S32 R10, R15 ;  /* 0x0000000f000a7245 */ /* 0x000fe40000201400 */
[----:B------:R-:W-:Y:S02]  /*88b0*/  FSEL R8, R18, -INF , !P6 ;  /* 0xff80000012087808 */ /* 0x000fe40007000000 */
[----:B------:R-:W-:Y:S01]  /*88c0*/  FSEL R13, R13, -INF , !P1 ;  /* 0xff8000000d0d7808 */ /* 0x000fe20004800000 */
[C---:B------:R-:W-:Y:S01]  /*88d0*/  FFMA.FTZ R204, R0.reuse, R10, R9 ;  /* 0x0000000a00cc7223 */ /* 0x040fe20000010009 */
[C---:B------:R-:W-:Y:S01]  /*88e0*/  ISETP.GE.AND P6, PT, R15.reuse, R136, PT ;  /* 0x000000880f00720c */ /* 0x040fe20003fc6270 */
[----:B------:R-:W-:Y:S01]  /*88f0*/  FFMA.FTZ R11, R0, R10, R11 ;  /* 0x0000000a000b7223 */ /* 0x000fe2000001000b */
[----:B------:R-:W-:Y:S01]  /*8900*/  ISETP.GE.AND P1, PT, R15, R134, PT ;  /* 0x000000860f00720c */ /* 0x000fe20003f26270 */
[----:B------:R-:W-:Y:S01]  /*8910*/  VIADD R9, R137, 0xffffffa0 ;  /* 0xffffffa089097836 */ /* 0x000fe20000000000 */
[----:B------:R-:W-:-:S02]  /*8920*/  I2FP.F32.S32 R15, R117 ;  /* 0x00000075000f7245 */ /* 0x000fc40000201400 */
[----:B------:R-:W-:Y:S02]  /*8930*/  FSEL R204, R204, -INF , !P6 ;  /* 0xff800000cccc7808 */ /* 0x000fe40007000000 */
[----:B------:R-:W-:Y:S01]  /*8940*/  FSEL R213, R11, -INF , !P1 ;  /* 0xff8000000bd57808 */ /* 0x000fe20004800000 */
[-C--:B------:R-:W-:Y:S01]  /*8950*/  FFMA.FTZ R4, R0, R15.reuse, R4 ;  /* 0x0000000f00047223 */ /* 0x080fe20000010004 */
[----:B------:R-:W-:Y:S01]  /*8960*/  FSEL R206, R206, -INF , !P5 ;  /* 0xff800000cece7808 */ /* 0x000fe20006800000 */
[----:B------:R-:W-:Y:S01]  /*8970*/  FFMA.FTZ R6, R0, R15, R6 ;  /* 0x0000000f00067223 */ /* 0x000fe20000010006 */
[C---:B------:R-:W-:Y:S02]  /*8980*/  ISETP.GE.AND P6, PT, R207.reuse, R136, PT ;  /* 0x00000088cf00720c */ /* 0x040fe40003fc6270 */
[----:B------:R-:W-:Y:S02]  /*8990*/  ISETP.GE.AND P1, PT, R207, R134, PT ;  /* 0x00000086cf00720c */ /* 0x000fe40003f26270 */
[----:B------:R-:W-:-:S02]  /*89a0*/  ISETP.GE.AND P5, PT, R117, R136, PT ;  /* 0x000000887500720c */ /* 0x000fc40003fa6270 */
[----:B------:R-:W-:Y:S02]  /*89b0*/  I2FP.F32.S32 R207, R207 ;  /* 0x000000cf00cf7245 */ /* 0x000fe40000201400 */
[----:B------:R-:W-:Y:S02]  /*89c0*/  FSEL R118, R4, -INF , !P5 ;  /* 0xff80000004767808 */ /* 0x000fe40006800000 */
[----:B------:R-:W-:Y:S01]  /*89d0*/  I2FP.F32.S32 R143, R9 ;  /* 0x00000009008f7245 */ /* 0x000fe20000201400 */
[CC--:B------:R-:W-:Y:S01]  /*89e0*/  FFMA.FTZ R4, R0.reuse, R207.reuse, R5 ;  /* 0x000000cf00047223 */ /* 0x0c0fe20000010005 */
[----:B------:R-:W-:Y:S01]  /*89f0*/  FSEL R211, R211, -INF , !P0 ;  /* 0xff800000d3d37808 */ /* 0x000fe20004000000 */
[C---:B------:R-:W-:Y:S01]  /*8a00*/  FFMA.FTZ R207, R0.reuse, R207, R7 ;  /* 0x000000cf00cf7223 */ /* 0x040fe20000010007 */
[----:B------:R-:W-:Y:S01]  /*8a10*/  ISETP.GE.AND P0, PT, R117, R134, PT ;  /* 0x000000867500720c */ /* 0x000fe20003f06270 */
[C---:B------:R-:W-:Y:S02]  /*8a20*/  VIADD R5, R137.reuse, 0xffffffa1 ;  /* 0xffffffa189057836 */ /* 0x040fe40000000000 */
[----:B------:R-:W-:Y:S01]  /*8a30*/  FFMA.FTZ R64, R0, R143, R64 ;  /* 0x0000008f00407223 */ /* 0x000fe20000010040 */
[----:B------:R-:W-:-:S02]  /*8a40*/  VIADD R7, R137, 0xffffffa8 ;  /* 0xffffffa889077836 */ /* 0x000fc40000000000 */
[----:B------:R-:W-:Y:S01]  /*8a50*/  FFMA.FTZ R143, R0, R143, R66 ;  /* 0x0000008f008f7223 */ /* 0x000fe20000010042 */
[----:B------:R-:W-:Y:S02]  /*8a60*/  FSEL R209, R6, -INF , !P0 ;  /* 0xff80000006d17808 */ /* 0x000fe40004000000 */
[----:B------:R-:W-:Y:S02]  /*8a70*/  FSEL R66, R4, -INF , !P6 ;  /* 0xff80000004427808 */ /* 0x000fe40007000000 */
[----:B------:R-:W-:Y:S02]  /*8a80*/  FSEL R207, R207, -INF , !P1 ;  /* 0xff800000cfcf7808 */ /* 0x000fe40004800000 */
[C---:B------:R-:W-:Y:S02]  /*8a90*/  ISETP.GE.AND P5, PT, R9.reuse, R136, PT ;  /* 0x000000880900720c */ /* 0x040fe40003fa6270 */
[----:B------:R-:W-:Y:S02]  /*8aa0*/  ISETP.GE.AND P0, PT, R9, R134, PT ;  /* 0x000000860900720c */ /* 0x000fe40003f06270 */
[----:B------:R-:W-:-:S02]  /*8ab0*/  ISETP.GE.AND P6, PT, R5, R136, PT ;  /* 0x000000880500720c */ /* 0x000fc40003fc6270 */
[----:B------:R-:W-:Y:S02]  /*8ac0*/  ISETP.GE.AND P1, PT, R5, R134, PT ;  /* 0x000000860500720c */ /* 0x000fe40003f26270 */
[----:B------:R-:W-:Y:S02]  /*8ad0*/  I2FP.F32.S32 R4, R5 ;  /* 0x0000000500047245 */ /* 0x000fe40000201400 */
[----:B------:R-:W-:Y:S02]  /*8ae0*/  I2FP.F32.S32 R5, R7 ;  /* 0x0000000700057245 */ /* 0x000fe40000201400 */
[----:B------:R-:W-:Y:S01]  /*8af0*/  FSEL R126, R64, -INF , !P5 ;  /* 0xff800000407e7808 */ /* 0x000fe20006800000 */
[CC--:B------:R-:W-:Y:S01]  /*8b00*/  FFMA.FTZ R65, R0.reuse, R4.reuse, R65 ;  /* 0x0000000400417223 */ /* 0x0c0fe20000010041 */
[----:B------:R-:W-:Y:S01]  /*8b10*/  FSEL R143, R143, -INF , !P0 ;  /* 0xff8000008f8f7808 */ /* 0x000fe20004000000 */
[C---:B------:R-:W-:Y:S01]  /*8b20*/  FFMA.FTZ R67, R0.reuse, R4, R67 ;  /* 0x0000000400437223 */ /* 0x040fe20000010043 */
[C---:B------:R-:W-:Y:S01]  /*8b30*/  ISETP.GE.AND P5, PT, R7.reuse, R136, PT ;  /* 0x000000880700720c */ /* 0x040fe20003fa6270 */
[----:B------:R-:W-:Y:S01]  /*8b40*/  FFMA.FTZ R60, R0, R5, R60 ;  /* 0x00000005003c7223 */ /* 0x000fe2000001003c */
[----:B------:R-:W-:Y:S01]  /*8b50*/  ISETP.GE.AND P0, PT, R7, R134, PT ;  /* 0x000000860700720c */ /* 0x000fe20003f06270 */
[----:B------:R-:W-:-:S02]  /*8b60*/  VIADD R7, R137, 0xffffffa9 ;  /* 0xffffffa989077836 */ /* 0x000fc40000000000 */
[----:B------:R-:W-:Y:S01]  /*8b70*/  FFMA.FTZ R62, R0, R5, R62 ;  /* 0x00000005003e7223 */ /* 0x000fe2000001003e */
[----:B------:R-:W-:Y:S01]  /*8b80*/  VIADD R5, R137, 0xffffffb0 ;  /* 0xffffffb089057836 */ /* 0x000fe20000000000 */
[----:B------:R-:W-:Y:S02]  /*8b90*/  FSEL R128, R65, -INF , !P6 ;  /* 0xff80000041807808 */ /* 0x000fe40007000000 */
[----:B------:R-:W-:Y:S02]  /*8ba0*/  FSEL R197, R67, -INF , !P1 ;  /* 0xff80000043c57808 */ /* 0x000fe40004800000 */
[C---:B------:R-:W-:Y:S02]  /*8bb0*/  ISETP.GE.AND P6, PT, R7.reuse, R136, PT ;  /* 0x000000880700720c */ /* 0x040fe40003fc6270 */
[----:B------:R-:W-:Y:S02]  /*8bc0*/  ISETP.GE.AND P1, PT, R7, R134, PT ;  /* 0x000000860700720c */ /* 0x000fe40003f26270 */
[----:B------:R-:W-:-:S02]  /*8bd0*/  I2FP.F32.S32 R4, R7 ;  /* 0x0000000700047245 */ /* 0x000fc40000201400 */
[----:B------:R-:W-:Y:S02]  /*8be0*/  I2FP.F32.S32 R7, R5 ;  /* 0x0000000500077245 */ /* 0x000fe40000201400 */
[----:B------:R-:W-:Y:S01]  /*8bf0*/  FSEL R202, R60, -INF , !P5 ;  /* 0xff8000003cca7808 */ /* 0x000fe20006800000 */
[-C--:B------:R-:W-:Y:S01]  /*8c00*/  FFMA.FTZ R61, R0, R4.reuse, R61 ;  /* 0x00000004003d7223 */ /* 0x080fe2000001003d */
[----:B------:R-:W-:Y:S01]  /*8c10*/  FSEL R141, R62, -INF , !P0 ;  /* 0xff8000003e8d7808 */ /* 0x000fe20004000000 */
[C---:B------:R-:W-:Y:S01]  /*8c20*/  FFMA.FTZ R63, R0.reuse, R4, R63 ;  /* 0x00000004003f7223 */ /* 0x040fe2000001003f */
[C---:B------:R-:W-:Y:S01]  /*8c30*/  ISETP.GE.AND P5, PT, R5.reuse, R136, PT ;  /* 0x000000880500720c */ /* 0x040fe20003fa6270 */
[CC--:B------:R-:W-:Y:S01]  /*8c40*/  FFMA.FTZ R56, R0.reuse, R7.reuse, R56 ;  /* 0x0000000700387223 */ /* 0x0c0fe20000010038 */
[----:B------:R-:W-:Y:S01]  /*8c50*/  ISETP.GE.AND P0, PT, R5, R134, PT ;  /* 0x000000860500720c */ /* 0x000fe20003f06270 */
[C---:B------:R-:W-:Y:S02]  /*8c60*/  VIADD R5, R137.reuse, 0xffffffb1 ;  /* 0xffffffb189057836 */ /* 0x040fe40000000000 */
[----:B------:R-:W-:Y:S01]  /*8c70*/  FFMA.FTZ R58, R0, R7, R58 ;  /* 0x00000007003a7223 */ /* 0x000fe2000001003a */
[----:B------:R-:W-:Y:S01]  /*8c80*/  VIADD R7, R137, 0xffffffb8 ;  /* 0xffffffb889077836 */ /* 0x000fe20000000000 */
[----:B------:R-:W-:-:S02]  /*8c90*/  FSEL R200, R61, -INF , !P6 ;  /* 0xff8000003dc87808 */ /* 0x000fc40007000000 */
[----:B------:R-:W-:Y:S02]  /*8ca0*/  FSEL R195, R63, -INF , !P1 ;  /* 0xff8000003fc37808 */ /* 0x000fe40004800000 */
[C---:B------:R-:W-:Y:S02]  /*8cb0*/  ISETP.GE.AND P6, PT, R5.reuse, R136, PT ;  /* 0x000000880500720c */ /* 0x040fe40003fc6270 */
[----:B------:R-:W-:Y:S02]  /*8cc0*/  ISETP.GE.AND P1, PT, R5, R134, PT ;  /* 0x000000860500720c */ /* 0x000fe40003f26270 */
[----:B------:R-:W-:Y:S02]  /*8cd0*/  I2FP.F32.S32 R4, R5 ;  /* 0x0000000500047245 */ /* 0x000fe40000201400 */
[----:B------:R-:W-:Y:S02]  /*8ce0*/  I2FP.F32.S32 R5, R7 ;  /* 0x0000000700057245 */ /* 0x000fe40000201400 */
[----:B------:R-:W-:Y:S01]  /*8cf0*/  FSEL R192, R56, -INF , !P5 ;  /* 0xff80000038c07808 */ /* 0x000fe20006800000 */
[-C--:B------:R-:W-:Y:S01]  /*8d00*/  FFMA.FTZ R57, R0, R4.reuse, R57 ;  /* 0x0000000400397223 */ /* 0x080fe20000010039 */
        /* <DEDUP_REMOVED lines=93> */
[----:B------:R-:W-:Y:S02]  /*92e0*/  FSEL R138, R32, -INF , !P5 ;  /* 0xff800000208a7808 */ /* 0x000fe40006800000 */
[----:B------:R-:W-:Y:S01]  /*92f0*/  FSEL R139, R34, -INF , !P0 ;  /* 0xff800000228b7808 */ /* 0x000fe20004000000 */
[C---:B------:R-:W-:Y:S01]  /*9300*/  FFMA.FTZ R33, R0.reuse, R4, R33 ;  /* 0x0000000400217223 */ /* 0x040fe20000010021 */
[----:B------:R-:W-:Y:S01]  /*9310*/  ISETP.GE.AND P5, PT, R7, R136, PT ;  /* 0x000000880700720c */ /* 0x000fe20003fa6270 */
[----:B------:R-:W-:Y:S01]  /*9320*/  FFMA.FTZ R35, R0, R4, R35 ;  /* 0x0000000400237223 */ /* 0x000fe20000010023 */
[----:B------:R-:W-:-:S02]  /*9330*/  I2FP.F32.S32 R5, R7 ;  /* 0x0000000700057245 */ /* 0x000fc40000201400 */
[----:B------:R-:W-:Y:S01]  /*9340*/  ISETP.GE.AND P0, PT, R7, R134, PT ;  /* 0x000000860700720c */ /* 0x000fe20003f06270 */
[----:B------:R-:W-:Y:S01]  /*9350*/  VIADD R7, R137, 0xffffffe9 ;  /* 0xffffffe989077836 */ /* 0x000fe20000000000 */
[----:B------:R-:W-:Y:S01]  /*9360*/  FSEL R145, R33, -INF , !P6 ;  /* 0xff80000021917808 */ /* 0x000fe20007000000 */
[CC--:B------:R-:W-:Y:S01]  /*9370*/  FFMA.FTZ R28, R0.reuse, R5.reuse, R28 ;  /* 0x00000005001c7223 */ /* 0x0c0fe2000001001c */
[C---:B------:R-:W-:Y:S01]  /*9380*/  FFMA.FTZ R30, R0.reuse, R5, R30 ;  /* 0x00000005001e7223 */ /* 0x040fe2000001001e */
[----:B------:R-:W-:Y:S01]  /*9390*/  VIADD R5, R137, 0xfffffff0 ;  /* 0xfffffff089057836 */ /* 0x000fe20000000000 */
[----:B------:R-:W-:Y:S02]  /*93a0*/  I2FP.F32.S32 R4, R7 ;  /* 0x0000000700047245 */ /* 0x000fe40000201400 */
[----:B------:R-:W-:Y:S02]  /*93b0*/  FSEL R131, R35, -INF , !P1 ;  /* 0xff80000023837808 */ /* 0x000fe40004800000 */
[C---:B------:R-:W-:Y:S01]  /*93c0*/  ISETP.GE.AND P6, PT, R7.reuse, R136, PT ;  /* 0x000000880700720c */ /* 0x040fe20003fc6270 */
[C---:B------:R-:W-:Y:S01]  /*93d0*/  FFMA.FTZ R29, R0.reuse, R4, R29 ;  /* 0x00000004001d7223 */ /* 0x040fe2000001001d */
[----:B------:R-:W-:Y:S01]  /*93e0*/  ISETP.GE.AND P1, PT, R7, R134, PT ;  /* 0x000000860700720c */ /* 0x000fe20003f26270 */
[----:B------:R-:W-:Y:S01]  /*93f0*/  FFMA.FTZ R31, R0, R4, R31 ;  /* 0x00000004001f7223 */ /* 0x000fe2000001001f */
[----:B------:R-:W-:-:S02]  /*9400*/  FSEL R140, R28, -INF , !P5 ;  /* 0xff8000001c8c7808 */ /* 0x000fc40006800000 */
[----:B------:R-:W-:Y:S02]  /*9410*/  FSEL R121, R30, -INF , !P0 ;  /* 0xff8000001e797808 */ /* 0x000fe40004000000 */
[C---:B------:R-:W-:Y:S02]  /*9420*/  ISETP.GE.AND P5, PT, R5.reuse, R136, PT ;  /* 0x000000880500720c */ /* 0x040fe40003fa6270 */
[----:B------:R-:W-:Y:S02]  /*9430*/  I2FP.F32.S32 R7, R5 ;  /* 0x0000000500077245 */ /* 0x000fe40000201400 */
[----:B------:R-:W-:Y:S01]  /*9440*/  ISETP.GE.AND P0, PT, R5, R134, PT ;  /* 0x000000860500720c */ /* 0x000fe20003f06270 */
[----:B------:R-:W-:Y:S01]  /*9450*/  VIADD R5, R137, 0xfffffff1 ;  /* 0xfffffff189057836 */ /* 0x000fe20000000000 */
[----:B------:R-:W-:Y:S01]  /*9460*/  FSEL R151, R29, -INF , !P6 ;  /* 0xff8000001d977808 */ /* 0x000fe20007000000 */
[----:B------:R-:W-:Y:S01]  /*9470*/  VIADD R137, R137, 0xfffffff9 ;  /* 0xfffffff989897836 */ /* 0x000fe20000000000 */
[----:B------:R-:W-:Y:S01]  /*9480*/  FSEL R129, R31, -INF , !P1 ;  /* 0xff8000001f817808 */ /* 0x000fe20004800000 */
[CC--:B------:R-:W-:Y:S01]  /*9490*/  FFMA.FTZ R24, R0.reuse, R7.reuse, R24 ;  /* 0x0000000700187223 */ /* 0x0c0fe20000010018 */
[C---:B------:R-:W-:Y:S01]  /*94a0*/  ISETP.GE.AND P6, PT, R5.reuse, R136, PT ;  /* 0x000000880500720c */ /* 0x040fe20003fc6270 */
[----:B------:R-:W-:Y:S01]  /*94b0*/  FFMA.FTZ R26, R0, R7, R26 ;  /* 0x00000007001a7223 */ /* 0x000fe2000001001a */
[----:B------:R-:W-:-:S02]  /*94c0*/  ISETP.GE.AND P1, PT, R5, R134, PT ;  /* 0x000000860500720c */ /* 0x000fc40003f26270 */
[----:B------:R-:W-:Y:S02]  /*94d0*/  I2FP.F32.S32 R5, R5 ;  /* 0x0000000500057245 */ /* 0x000fe40000201400 */
[----:B------:R-:W-:Y:S02]  /*94e0*/  I2FP.F32.S32 R4, R137 ;  /* 0x0000008900047245 */ /* 0x000fe40000201400 */
[----:B------:R-:W-:Y:S01]  /*94f0*/  FSEL R142, R24, -INF , !P5 ;  /* 0xff800000188e7808 */ /* 0x000fe20006800000 */
[-C--:B------:R-:W-:Y:S01]  /*9500*/  FFMA.FTZ R25, R0, R5.reuse, R25 ;  /* 0x0000000500197223 */ /* 0x080fe20000010019 */
[----:B------:R-:W-:Y:S01]  /*9510*/  FSEL R117, R26, -INF , !P0 ;  /* 0xff8000001a757808 */ /* 0x000fe20004000000 */
[C---:B------:R-:W-:Y:S01]  /*9520*/  FFMA.FTZ R27, R0.reuse, R5, R27 ;  /* 0x00000005001b7223 */ /* 0x040fe2000001001b */
[CC--:B------:R-:W-:Y:S01]  /*9530*/  FFMA.FTZ R21, R0.reuse, R4.reuse, R21 ;  /* 0x0000000400157223 */ /* 0x0c0fe20000010015 */
[----:B------:R-:W-:Y:S01]  /*9540*/  FFMA.FTZ R23, R0, R4, R23 ;  /* 0x0000000400177223 */ /* 0x000fe20000010017 */
[----:B------:R-:W-:-:S02]  /*9550*/  FSEL R157, R25, -INF , !P6 ;  /* 0xff800000199d7808 */ /* 0x000fc40007000000 */
[----:B------:R-:W-:Y:S02]  /*9560*/  ISETP.GT.AND P6, PT, R125, R170, PT ;  /* 0x000000aa7d00720c */ /* 0x000fe40003fc4270 */
[C---:B------:R-:W-:Y:S02]  /*9570*/  ISETP.GE.AND P5, PT, R137.reuse, R136, PT ;  /* 0x000000888900720c */ /* 0x040fe40003fa6270 */
[----:B------:R-:W-:Y:S02]  /*9580*/  ISETP.GE.AND P0, PT, R137, R134, PT ;  /* 0x000000868900720c */ /* 0x000fe40003f06270 */
[----:B------:R-:W-:Y:S02]  /*9590*/  FSEL R120, R27, -INF , !P1 ;  /* 0xff8000001b787808 */ /* 0x000fe40004800000 */
[----:B------:R-:W-:Y:S02]  /*95a0*/  FSEL R159, R21, -INF , !P5 ;  /* 0xff800000159f7808 */ /* 0x000fe40006800000 */
[----:B------:R-:W-:-:S03]  /*95b0*/  FSEL R119, R23, -INF , !P0 ;  /* 0xff80000017777808 */ /* 0x000fc60004000000 */
[----:B------:R-:W-:Y:S05]  /*95c0*/  @!P6 BRA `(.L_x_2345) ;  /* 0x00000008004ce947 */ /* 0x000fea0003800000 */
[----:B------:R-:W-:Y:S05]  /*95d0*/  BRA.U !UP1, `(.L_x_2346) ;  /* 0x0000000509007547 */ /* 0x000fea000b800000 */
[----:B------:R-:W1:Y:S01]  /*95e0*/  LDC R10, c[0x0][0x4f0] ;  /* 0x00013c00ff0a7b82 */ /* 0x000e620000000800 */
[----:B------:R-:W-:Y:S01]  /*95f0*/  VIADD R21, R135, 0xffffffff ;  /* 0xffffffff87157836 */ /* 0x000fe20000000000 */
[----:B------:R-:W2:Y:S03]  /*9600*/  LDCU.64 UR4, c[0x0][0x3a0] ;  /* 0x00007400ff0477ac */ /* 0x000ea60008000a00 */
[----:B------:R-:W-:-:S04]  /*9610*/  IMAD.SHL.U32 R21, R21, 0x80, RZ ;  /* 0x0000008015157824 */ /* 0x000fc800078e00ff */
[C---:B------:R-:W-:Y:S02]  /*9620*/  VIADD R11, R21.reuse, 0xffffff80 ;  /* 0xffffff80150b7836 */ /* 0x040fe40000000000 */
[----:B------:R-:W-:-:S03]  /*9630*/  VIADD R21, R21, 0xffffff00 ;  /* 0xffffff0015157836 */ /* 0x000fc60000000000 */
[----:B------:R-:W-:Y:S02]  /*9640*/  IABS R7, R11 ;  /* 0x0000000b00077213 */ /* 0x000fe40000000000 */
[-C--:B-1----:R-:W-:Y:S02]  /*9650*/  IABS R9, R10.reuse ;  /* 0x0000000a00097213 */ /* 0x082fe40000000000 */
[----:B------:R-:W-:Y:S02]  /*9660*/  LOP3.LUT R11, R11, R10, RZ, 0x3c, !PT ;  /* 0x0000000a0b0b7212 */ /* 0x000fe400078e3cff */
[----:B------:R-:W1:Y:S08]  /*9670*/  I2F.RP R15, R9 ;  /* 0x00000009000f7306 */ /* 0x000e700000209400 */
[----:B-1----:R-:W1:Y:S02]  /*9680*/  MUFU.RCP R4, R15 ;  /* 0x0000000f00047308 */ /* 0x002e640000001000 */
[----:B-1----:R-:W-:Y:S01]  /*9690*/  VIADD R4, R4, 0xffffffe ;  /* 0x0ffffffe04047836 */ /* 0x002fe20000000000 */
[----:B------:R-:W-:-:S02]  /*96a0*/  IABS R15, R21 ;  /* 0x00000015000f7213 */ /* 0x000fc40000000000 */
[----:B------:R-:W-:-:S03]  /*96b0*/  LOP3.LUT R21, R21, R10, RZ, 0x3c, !PT ;  /* 0x0000000a15157212 */ /* 0x000fc600078e3cff */
[----:B------:R-:W1:Y:S02]  /*96c0*/  F2I.FTZ.U32.TRUNC.NTZ R5, R4 ;  /* 0x0000000400057305 */ /* 0x000e64000021f000 */
[----:B-1----:R-:W-:Y:S02]  /*96d0*/  IADD3 R6, PT, PT, RZ, -R5, RZ ;  /* 0x80000005ff067210 */ /* 0x002fe40007ffe0ff */
[----:B------:R-:W-:-:S03]  /*96e0*/  MOV R4, RZ ;  /* 0x000000ff00047202 */ /* 0x000fc60000000f00 */
        /* <DEDUP_REMOVED lines=12> */
[----:B------:R-:W-:Y:S02]  /*97b0*/  @!P0 IADD3 R5, PT, PT, R5, 0x1, RZ ;  /* 0x0000000105058810 */ /* 0x000fe40007ffe0ff */
[-C--:B------:R-:W-:Y:S02]  /*97c0*/  ISETP.GE.U32.AND P5, PT, R4, R9.reuse, PT ;  /* 0x000000090400720c */ /* 0x080fe40003fa6070 */
[----:B------:R-:W-:Y:S02]  /*97d0*/  ISETP.GE.U32.AND P0, PT, R18, R9, PT ;  /* 0x000000091200720c */ /* 0x000fe40003f06070 */
[----:B------:R-:W-:Y:S02]  /*97e0*/  @!P1 IADD3 R6, PT, PT, R6, 0x1, RZ ;  /* 0x0000000106069810 */ /* 0x000fe40007ffe0ff */
[----:B------:R-:W-:-:S07]  /*97f0*/  ISETP.GE.AND P1, PT, R11, RZ, PT ;  /* 0x000000ff0b00720c */ /* 0x000fce0003f26270 */
[----:B------:R-:W-:Y:S01]  /*9800*/  @P5 VIADD R5, R5, 0x1 ;  /* 0x0000000105055836 */ /* 0x000fe20000000000 */
[----:B------:R-:W-:Y:S01]  /*9810*/  ISETP.GE.AND P5, PT, R21, RZ, PT ;  /* 0x000000ff1500720c */ /* 0x000fe20003fa6270 */
[----:B------:R-:W-:Y:S01]  /*9820*/  @P0 VIADD R6, R6, 0x1 ;  /* 0x0000000106060836 */ /* 0x000fe20000000000 */
[----:B------:R-:W-:Y:S02]  /*9830*/  ISETP.NE.AND P0, PT, R10, RZ, PT ;  /* 0x000000ff0a00720c */ /* 0x000fe40003f05270 */
[----:B------:R-:W-:Y:S02]  /*9840*/  MOV R4, R5 ;  /* 0x0000000500047202 */ /* 0x000fe40000000f00 */
[----:B------:R-:W-:Y:S02]  /*9850*/  LOP3.LUT R5, RZ, R10, RZ, 0x33, !PT ;  /* 0x0000000aff057212 */ /* 0x000fe400078e33ff */
[----:B------:R-:W-:-:S05]  /*9860*/  @!P1 IADD3 R4, PT, PT, -R4, RZ, RZ ;  /* 0x000000ff04049210 */ /* 0x000fca0007ffe1ff */
        /* <DEDUP_REMOVED lines=23> */
.L_x_2346:
[----:B------:R-:W-:Y:S01]  /*99e0*/  UMOV UR4, URZ ;  /* 0x000000ff00047c82 */ /* 0x000fe20008000000 */
[----:B------:R-:W-:Y:S01]  /*99f0*/  IMAD.SHL.U32 R4, R132, 0x80, RZ ;  /* 0x0000008084047824 */ /* 0x000fe200078e00ff */
[----:B------:R-:W-:-:S05]  /*9a00*/  IADD3 R5, P0, PT, RZ, -UR4, RZ ;  /* 0x80000004ff057c10 */ /* 0x000fca000ff1e0ff */
[----:B------:R-:W-:-:S05]  /*9a10*/  IMAD.X R4, RZ, RZ, ~R4, P0 ;  /* 0x000000ffff047224 */ /* 0x000fca00000e0e04 */
[----:B------:R-:W-:-:S04]  /*9a20*/  SHF.R.S64 R5, R5, 0x1f, R4 ;  /* 0x0000001f05057819 */ /* 0x000fc80000001004 */
[----:B------:R-:W-:-:S04]  /*9a30*/  IADD3 R172, P0, PT, R5, R172, RZ ;  /* 0x000000ac05ac7210 */ /* 0x000fc80007f1e0ff */
[----:B------:R-:W-:-:S09]  /*9a40*/  LEA.HI.X.SX32 R171, R4, R171, 0x1, P0 ;  /* 0x000000ab04ab7211 */ /* 0x000fd200000f0eff */
.L_x_2347:
        /* <DEDUP_REMOVED lines=75> */
.L_x_2345:
        /* <DEDUP_REMOVED lines=58> */
[----:B------:R-:W1:Y:S01]  /*a2a0*/  LDSM.16.MT88.4 R8, [R166+0x9000] ;  /* 0x00900000a608783b */ /* 0x000e620000004200 */
        /* <DEDUP_REMOVED lines=43> */
[----:B------:R-:W5:Y:S01]  /*a560*/  MUFU.EX2 R123, R123 ;  /* 0x0000007b007b7308 */ /* 0x000f620000000800 */
        /* <DEDUP_REMOVED lines=15> */
[----:B------:R-:W2:Y:S01]  /*a660*/  MUFU.EX2 R136, R136 ;  /* 0x0000008800887308 */ /* 0x000ea20000000800 */
[----:B-----5:R-:W-:Y:S01]  /*a670*/  F2FP.F16.F32.PACK_AB R50, R123, R124 ;  /* 0x0000007c7b32723e */ /* 0x020fe200000000ff */
        /* <DEDUP_REMOVED lines=39> */
[C---:B-1----:R-:W-:Y:S01]  /*a8f0*/  HMMA.16816.F32 R4, R48.reuse, R8, R4 ;  /* 0x000000083004723c */ /* 0x042fe20000001804 */
        /* <DEDUP_REMOVED lines=9> */
[----:B------:R-:W-:Y:S01]  /*a990*/  LDSM.16.MT88.4 R108, [R166+0xa400] ;  /* 0x00a40000a66c783b */ /* 0x000fe20000004200 */
[--C-:B------:R-:W-:Y:S01]  /*a9a0*/  FFMA.FTZ R155, R155, UR6, -R122.reuse ;  /* 0x000000069b9b7c23 */ /* 0x100fe2000801087a */
[----:B------:R-:W-:Y:S01]  /*a9b0*/  FFMA.FTZ R149, R149, UR6, -R122 ;  /* 0x0000000695957c23 */ /* 0x000fe2000801087a */
[--C-:B------:R-:W-:Y:S01]  /*a9c0*/  FFMA.FTZ R138, R138, UR6, -R161.reuse ;  /* 0x000000068a8a7c23 */ /* 0x100fe200080108a1 */
[--C-:B------:R-:W-:Y:S01]  /*a9d0*/  FFMA.FTZ R145, R145, UR6, -R161.reuse ;  /* 0x0000000691917c23 */ /* 0x100fe200080108a1 */
[----:B------:R-:W-:Y:S01]  /*a9e0*/  MUFU.EX2 R118, R118 ;  /* 0x0000007600767308 */ /* 0x000fe20000000800 */
[C---:B---3--:R-:W-:Y:S01]  /*a9f0*/  HMMA.16816.F32 R12, R48.reuse, R16, R12 ;  /* 0x00000010300c723c */ /* 0x048fe2000000180c */
[--C-:B------:R-:W-:Y:S01]  /*aa00*/  FFMA.FTZ R140, R140, UR6, -R161.reuse ;  /* 0x000000068c8c7c23 */ /* 0x100fe200080108a1 */
[----:B------:R-:W-:Y:S01]  /*aa10*/  FFMA.FTZ R151, R151, UR6, -R161 ;  /* 0x0000000697977c23 */ /* 0x000fe200080108a1 */
[----:B------:R-:W-:Y:S01]  /*aa20*/  FFMA.FTZ R191, R191, R188, R162 ;  /* 0x000000bcbfbf7223 */ /* 0x000fe200000100a2 */
[----:B------:R-:W-:Y:S01]  /*aa30*/  FFMA.FTZ R193, R190, R186, R193 ;  /* 0x000000babec17223 */ /* 0x000fe200000100c1 */
[--C-:B------:R-:W-:Y:S01]  /*aa40*/  FFMA.FTZ R142, R142, UR6, -R161.reuse ;  /* 0x000000068e8e7c23 */ /* 0x100fe200080108a1 */
[----:B------:R-:W-:Y:S01]  /*aa50*/  FFMA.FTZ R157, R157, UR6, -R161 ;  /* 0x000000069d9d7c23 */ /* 0x000fe200080108a1 */
[----:B------:R-:W1:Y:S01]  /*aa60*/  MUFU.EX2 R59, R59 ;  /* 0x0000003b003b7308 */ /* 0x000e620000000800 */
[C---:B------:R-:W-:Y:S01]  /*aa70*/  HMMA.16816.F32 R20, R48.reuse, R24, R20 ;  /* 0x000000183014723c */ /* 0x040fe20000001814 */
[----:B------:R-:W-:Y:S01]  /*aa80*/  FADD.FTZ R191, R146, R191 ;  /* 0x000000bf92bf7221 */ /* 0x000fe20000010000 */
[----:B------:R-:W-:Y:S01]  /*aa90*/  FADD.FTZ R136, R136, R193 ;  /* 0x000000c188887221 */ /* 0x000fe20000010000 */
[--C-:B------:R-:W-:Y:S01]  /*aaa0*/  FFMA.FTZ R130, R130, UR6, -R161.reuse ;  /* 0x0000000682827c23 */ /* 0x100fe200080108a1 */
[----:B------:R-:W-:Y:S01]  /*aab0*/  FFMA.FTZ R159, R159, UR6, -R161 ;  /* 0x000000069f9f7c23 */ /* 0x000fe200080108a1 */
[----:B------:R-:W-:Y:S01]  /*aac0*/  FFMA.FTZ R190, R119, UR6, -R122 ;  /* 0x0000000677be7c23 */ /* 0x000fe2000801087a */
[----:B------:R-:W-:Y:S01]  /*aad0*/  FADD.FTZ R127, R127, R136 ;  /* 0x000000887f7f7221 */ /* 0x000fe20000010000 */
[----:B------:R-:W-:Y:S01]  /*aae0*/  MUFU.EX2 R66, R66 ;  /* 0x0000004200427308 */ /* 0x000fe20000000800 */
[----:B------:R-:W-:Y:S01]  /*aaf0*/  HMMA.16816.F32 R28, R48, R32, R28 ;  /* 0x00000020301c723c */ /* 0x000fe2000000181c */
[--C-:B------:R-:W-:Y:S01]  /*ab00*/  FFMA.FTZ R117, R117, UR6, -R122.reuse ;  /* 0x0000000675757c23 */ /* 0x100fe2000801087a */
[----:B------:R-:W-:Y:S01]  /*ab10*/  FADD.FTZ R127, R2, R127 ;  /* 0x0000007f027f7221 */ /* 0x000fe20000010000 */
[--C-:B------:R-:W-:Y:S01]  /*ab20*/  FFMA.FTZ R120, R120, UR6, -R122.reuse ;  /* 0x0000000678787c23 */ /* 0x100fe2000801087a */
[----:B------:R-:W-:Y:S01]  /*ab30*/  FFMA.FTZ R116, R116, UR6, -R122 ;  /* 0x0000000674747c23 */ /* 0x000fe2000801087a */
[----:B------:R-:W-:-:S02]  /*ab40*/  MOV R2, R56 ;  /* 0x0000003800027202 */ /* 0x000fc40000000f00 */
[----:B------:R-:W3:Y:S01]  /*ab50*/  MUFU.EX2 R3, R3 ;  /* 0x0000000300037308 */ /* 0x000ee20000000800 */
[----:B------:R-:W-:Y:S01]  /*ab60*/  HMMA.16816.F32 R36, R48, R40, R36 ;  /* 0x000000283024723c */ /* 0x000fe20000001824 */
[----:B------:R-:W-:-:S06]  /*ab70*/  @P6 MOV R2, R56 ;  /* 0x0000003800026202 */ /* 0x000fcc0000000f00 */
[----:B------:R-:W-:Y:S01]  /*ab80*/  MUFU.EX2 R137, R137 ;  /* 0x0000008900897308 */ /* 0x000fe20000000800 */
[C---:B------:R-:W-:Y:S01]  /*ab90*/  HMMA.16816.F32 R16, R48.reuse, R18, R72 ;  /* 0x000000123010723c */ /* 0x040fe20000001848 */
[----:B------:R-:W5:Y:S06]  /*aba0*/  LDSM.16.MT88.4 R72, [R166+0xb400] ;  /* 0x00b40000a648783b */ /* 0x000f6c0000004200 */
        /* <DEDUP_REMOVED lines=11> */
[----:B--2---:R-:W-:-:S02]  /*ac60*/  F2FP.F16.F32.PACK_AB R52, R64, R67 ;  /* 0x000000434034723e */ /* 0x004fc400000000ff */
[----:B-1----:R-:W-:Y:S01]  /*ac70*/  F2FP.F16.F32.PACK_AB R53, R59, R118 ;  /* 0x000000763b35723e */ /* 0x002fe200000000ff */
[----:B------:R-:W-:-:S03]  /*ac80*/  FADD.FTZ R118, R118, R127 ;  /* 0x0000007f76767221 */ /* 0x000fc60000010000 */
[----:B------:R-:W1:Y:S01]  /*ac90*/  MUFU.EX2 R134, R134 ;  /* 0x0000008600867308 */ /* 0x000e620000000800 */
[----:B------:R-:W-:Y:S01]  /*aca0*/  HMMA.16816.F32 R48, R48, R54, R104 ;  /* 0x000000363030723c */ /* 0x000fe20000001868 */
[----:B------:R-:W-:Y:S01]  /*acb0*/  F2FP.F16.F32.PACK_AB R54, R58, R65 ;  /* 0x000000413a36723e */ /* 0x000fe200000000ff */
[----:B------:R-:W-:Y:S01]  /*acc0*/  FADD.FTZ R59, R59, R118 ;  /* 0x000000763b3b7221 */ /* 0x000fe20000010000 */
[----:B---3--:R-:W-:-:S03]  /*acd0*/  F2FP.F16.F32.PACK_AB R55, R3, R66 ;  /* 0x000000420337723e */ /* 0x008fc600000000ff */
[----:B------:R-:W-:Y:S01]  /*ace0*/  FADD.FTZ R66, R66, R59 ;  /* 0x0000003b42427221 */ /* 0x000fe20000010000 */
[----:B------:R-:W-:Y:S03]  /*acf0*/  MUFU.EX2 R141, R141 ;  /* 0x0000008d008d7308 */ /* 0x000fe60000000800 */
[C---:B----4-:R-:W-:Y:S01]  /*ad00*/  HMMA.16816.F32 R4, R52.reuse, R68, R4 ;  /* 0x000000443404723c */ /* 0x050fe20000001804 */
[----:B------:R-:W-:Y:S01]  /*ad10*/  FADD.FTZ R66, R3, R66 ;  /* 0x0000004203427221 */ /* 0x000fe20000010000 */
[-C--:B------:R-:W-:Y:S02]  /*ad20*/  MOV R3, R57.reuse ;  /* 0x0000003900037202 */ /* 0x080fe40000000f00 */
[----:B------:R-:W-:Y:S01]  /*ad30*/  @P6 MOV R3, R57 ;  /* 0x0000003900036202 */ /* 0x000fe20000000f00 */
[----:B------:R-:W2:Y:S03]  /*ad40*/  MUFU.EX2 R132, R132 ;  /* 0x0000008400847308 */ /* 0x000ea60000000800 */
[C---:B------:R-:W-:Y:S01]  /*ad50*/  HMMA.16816.F32 R8, R52.reuse, R70, R8 ;  /* 0x000000463408723c */ /* 0x040fe20000001808 */
[----:B------:R-:W3:Y:S04]  /*ad60*/  LDSM.16.MT88.4 R68, [R164+0xb400] ;  /* 0x00b40000a444783b */ /* 0x000ee80000004200 */
[----:B------:R-:W-:Y:S03]  /*ad70*/  MUFU.EX2 R197, R197 ;  /* 0x000000c500c57308 */ /* 0x000fe60000000800 */
[C---:B------:R-:W-:Y:S05]  /*ad80*/  HMMA.16816.F32 R12, R52.reuse, R60, R12 ;  /* 0x0000003c340c723c */ /* 0x040fea000000180c */
        /* <DEDUP_REMOVED lines=9> */
[C---:B---3--:R-:W-:Y:S05]  /*ae20*/  HMMA.16816.F32 R28, R52.reuse, R68, R28 ;  /* 0x00000044341c723c */ /* 0x048fea000000181c */
[----:B------:R-:W-:Y:S03]  /*ae30*/  MUFU.EX2 R199, R199 ;  /* 0x000000c700c77308 */ /* 0x000fe60000000800 */
[C---:B------:R-:W-:Y:S01]  /*ae40*/  HMMA.16816.F32 R32, R52.reuse, R70, R32 ;  /* 0x000000463420723c */ /* 0x040fe20000001820 */
[----:B------:R-:W3:Y:S04]  /*ae50*/  LDSM.16.MT88.4 R68, [R166+0x9800] ;  /* 0x00980000a644783b */ /* 0x000ee80000004200 */
[----:B------:R-:W-:Y:S03]  /*ae60*/  MUFU.EX2 R201, R201 ;  /* 0x000000c900c97308 */ /* 0x000fe60000000800 */
[C---:B----4-:R-:W-:Y:S05]  /*ae70*/  HMMA.16816.F32 R36, R52.reuse, R60, R36 ;  /* 0x0000003c3424723c */ /* 0x050fea0000001824 */
[----:B------:R-:W-:Y:S03]  /*ae80*/  MUFU.EX2 R198, R198 ;  /* 0x000000c600c67308 */ /* 0x000fe60000000800 */
[C---:B------:R-:W-:Y:S01]  /*ae90*/  HMMA.16816.F32 R40, R52.reuse, R62, R40 ;  /* 0x0000003e3428723c */ /* 0x040fe20000001828 */
[----:B------:R-:W4:Y:S04]  /*aea0*/  LDSM.16.MT88.4 R60, [R164+0x9800] ;  /* 0x00980000a43c783b */ /* 0x000f280000004200 */
[----:B------:R-:W-:Y:S03]  /*aeb0*/  MUFU.EX2 R205, R205 ;  /* 0x000000cd00cd7308 */ /* 0x000fe60000000800 */
[C---:B-----5:R-:W-:Y:S05]  /*aec0*/  HMMA.16816.F32 R44, R52.reuse, R72, R44 ;  /* 0x00000048342c723c */ /* 0x060fea000000182c */
[----:B------:R-:W5:Y:S03]  /*aed0*/  MUFU.EX2 R154, R154 ;  /* 0x0000009a009a7308 */ /* 0x000f660000000800 */
[----:B------:R-:W-:Y:S01]  /*aee0*/  HMMA.16816.F32 R48, R52, R74, R48 ;  /* 0x0000004a3430723c */ /* 0x000fe20000001830 */
[----:B------:R-:W-:Y:S01]  /*aef0*/  F2FP.F16.F32.PACK_AB R52, R128, R137 ;  /* 0x000000898034723e */ /* 0x000fe200000000ff */
[----:B------:R-:W4:Y:S01]  /*af00*/  LDSM.16.MT88.4 R72, [R166+0xb800] ;  /* 0x00b80000a648783b */ /* 0x000f220000004200 */
[----:B-1----:R-:W-:-:S02]  /*af10*/  F2FP.F16.F32.PACK_AB R53, R134, R143 ;  /* 0x0000008f8635723e */ /* 0x002fc400000000ff */
[----:B------:R-:W-:Y:S01]  /*af20*/  MUFU.EX2 R158, R158 ;  /* 0x0000009e009e7308 */ /* 0x000fe20000000800 */
[----:B------:R-:W-:Y:S01]  /*af30*/  F2FP.F16.F32.PACK_AB R54, R133, R126 ;  /* 0x0000007e8536723e */ /* 0x000fe200000000ff */
[----:B------:R-:W-:Y:S01]  /*af40*/  FADD.FTZ R143, R143, R66 ;  /* 0x000000428f8f7221 */ /* 0x000fe20000010000 */
[----:B--2---:R-:W-:-:S03]  /*af50*/  F2FP.F16.F32.PACK_AB R55, R132, R141 ;  /* 0x0000008d8437723e */ /* 0x004fc600000000ff */
[----:B------:R-:W-:Y:S02]  /*af60*/  FADD.FTZ R134, R134, R143 ;  /* 0x0000008f86867221 */ /* 0x000fe40000010000 */
[----:B------:R-:W1:Y:S01]  /*af70*/  MUFU.EX2 R203, R203 ;  /* 0x000000cb00cb7308 */ /* 0x000e620000000800 */
[----:B-----5:R-:W-:Y:S01]  /*af80*/  F2FP.F16.F32.PACK_AB R104, R154, R205 ;  /* 0x000000cd9a68723e */ /* 0x020fe200000000ff */
[----:B---3--:R-:W-:Y:S01]  /*af90*/  HMMA.16816.F32 R4, R52, R68, R4 ;  /* 0x000000443404723c */ /* 0x008fe20000001804 */
[----:B------:R-:W-:-:S04]  /*afa0*/  FADD.FTZ R141, R141, R134 ;  /* 0x000000868d8d7221 */ /* 0x000fc80000010000 */
[----:B------:R-:W-:Y:S01]  /*afb0*/  FADD.FTZ R141, R132, R141 ;  /* 0x0000008d848d7221 */ /* 0x000fe20000010000 */
[----:B------:R-:W-:Y:S02]  /*afc0*/  MUFU.EX2 R156, R156 ;  /* 0x0000009c009c7308 */ /* 0x000fe40000000800 */
[C---:B------:R-:W-:Y:S01]  /*afd0*/  HMMA.16816.F32 R8, R52.reuse, R70, R8 ;  /* 0x000000463408723c */ /* 0x040fe20000001808 */
[----:B------:R-:W2:Y:S05]  /*afe0*/  LDSM.16.MT88.4 R68, [R164+0xb800] ;  /* 0x00b80000a444783b */ /* 0x000eaa0000004200 */
[----:B------:R-:W3:Y:S01]  /*aff0*/  MUFU.EX2 R173, R173 ;  /* 0x000000ad00ad7308 */ /* 0x000ee20000000800 */
[----:B-1----:R-:W-:Y:S01]  /*b000*/  F2FP.F16.F32.PACK_AB R106, R203, R158 ;  /* 0x0000009ecb6a723e */ /* 0x002fe200000000ff */
[C---:B----4-:R-:W-:Y:S06]  /*b010*/  HMMA.16816.F32 R12, R52.reuse, R60, R12 ;  /* 0x0000003c340c723c */ /* 0x050fec000000180c */
[----:B------:R-:W-:Y:S02]  /*b020*/  MUFU.EX2 R163, R163 ;  /* 0x000000a300a37308 */ /* 0x000fe40000000800 */
[C---:B------:R-:W-:Y:S01]  /*b030*/  HMMA.16816.F32 R16, R52.reuse, R62, R16 ;  /* 0x0000003e3410723c */ /* 0x040fe20000001810 */
[----:B------:R-:W1:Y:S05]  /*b040*/  LDSM.16.MT88.4 R60, [R166+0xd800] ;  /* 0x00d80000a63c783b */ /* 0x000e6a0000004200 */
[----:B------:R-:W4:Y:S01]  /*b050*/  MUFU.EX2 R160, R160 ;  /* 0x000000a000a07308 */ /* 0x000f220000000800 */
[----:B---3--:R-:W-:Y:S01]  /*b060*/  F2FP.F16.F32.PACK_AB R105, R173, R156 ;  /* 0x0000009cad69723e */ /* 0x008fe200000000ff */
[C---:B------:R-:W-:Y:S06]  /*b070*/  HMMA.16816.F32 R20, R52.reuse, R72, R20 ;  /* 0x000000483414723c */ /* 0x040fec0000001814 */
[----:B------:R-:W-:Y:S02]  /*b080*/  MUFU.EX2 R155, R155 ;  /* 0x0000009b009b7308 */ /* 0x000fe40000000800 */
[C---:B------:R-:W-:Y:S01]  /*b090*/  HMMA.16816.F32 R24, R52.reuse, R74, R24 ;  /* 0x0000004a3418723c */ /* 0x040fe20000001818 */
[----:B------:R-:W-:Y:S05]  /*b0a0*/  LDSM.16.MT88.4 R72, [R166+0x9c00] ;  /* 0x009c0000a648783b */ /* 0x000fea0000004200 */
[----:B------:R-:W-:Y:S01]  /*b0b0*/  MUFU.EX2 R142, R142 ;  /* 0x0000008e008e7308 */ /* 0x000fe20000000800 */
[----:B----4-:R-:W-:Y:S01]  /*b0c0*/  F2FP.F16.F32.PACK_AB R107, R160, R163 ;  /* 0x000000a3a06b723e */ /* 0x010fe200000000ff */
[C---:B--2---:R-:W-:Y:S06]  /*b0d0*/  HMMA.16816.F32 R28, R52.reuse, R68, R28 ;  /* 0x00000044341c723c */ /* 0x044fec000000181c */
        /* <DEDUP_REMOVED lines=12> */
[----:B------:R-:W-:-:S02]  /*b1a0*/  F2FP.F16.F32.PACK_AB R52, R194, R197 ;  /* 0x000000c5c234723e */ /* 0x000fc400000000ff */
[C---:B------:R-:W-:Y:S01]  /*b1b0*/  F2FP.F16.F32.PACK_AB R53, R199.reuse, R196 ;  /* 0x000000c4c735723e */ /* 0x040fe200000000ff */
[----:B------:R-:W-:Y:S01]  /*b1c0*/  FADD.FTZ R196, R196, R141 ;  /* 0x0000008dc4c47221 */ /* 0x000fe20000010000 */
[----:B------:R-:W-:Y:S02]  /*b1d0*/  F2FP.F16.F32.PACK_AB R54, R192, R195 ;  /* 0x000000c3c036723e */ /* 0x000fe400000000ff */
[----:B------:R-:W-:Y:S01]  /*b1e0*/  F2FP.F16.F32.PACK_AB R55, R198, R201 ;  /* 0x000000c9c637723e */ /* 0x000fe200000000ff */
        /* <DEDUP_REMOVED lines=9> */
[----:B-1----:R-:W-:Y:S02]  /*b280*/  HMMA.16816.F32 R20, R52, R60, R20 ;  /* 0x0000003c3414723c */ /* 0x002fe40000001814 */
[----:B------:R-:W-:-:S06]  /*b290*/  FADD.FTZ R160, R160, R163 ;  /* 0x000000a3a0a07221 */ /* 0x000fcc0000010000 */
        /* <DEDUP_REMOVED lines=13> */
[----:B------:R-:W2:Y:S04]  /*b370*/  LDSM.16.MT88.4 R52, [R166+0xa000] ;  /* 0x00a00000a634783b */ /* 0x000ea80000004200 */
[----:B------:R-:W3:Y:S03]  /*b380*/  LDSM.16.MT88.4 R68, [R164+0xa000] ;  /* 0x00a00000a444783b */ /* 0x000ee60000004200 */
[----:B-1----:R-:W-:Y:S01]  /*b390*/  HMMA.16816.F32 R24, R104, R62, R24 ;  /* 0x0000003e6818723c */ /* 0x002fe20000001818 */
[--C-:B------:R-:W-:Y:S01]  /*b3a0*/  FFMA.FTZ R63, R144, UR6, -R161.reuse ;  /* 0x00000006903f7c23 */ /* 0x100fe200080108a1 */
[----:B------:R-:W-:Y:S01]  /*b3b0*/  FFMA.FTZ R62, R148, UR6, -R161 ;  /* 0x00000006943e7c23 */ /* 0x000fe200080108a1 */
[----:B------:R-:W-:-:S04]  /*b3c0*/  FFMA.FTZ R144, R153, UR6, -R122 ;  /* 0x0000000699907c23 */ /* 0x000fc8000801087a */
[----:B------:R-:W-:Y:S01]  /*b3d0*/  MUFU.EX2 R63, R63 ;  /* 0x0000003f003f7308 */ /* 0x000fe20000000800 */
[----:B------:R-:W-:Y:S01]  /*b3e0*/  HMMA.16816.F32 R20, R104, R60, R20 ;  /* 0x0000003c6814723c */ /* 0x000fe20000001814 */
[--C-:B------:R-:W-:Y:S01]  /*b3f0*/  FFMA.FTZ R60, R152, UR6, -R161.reuse ;  /* 0x00000006983c7c23 */ /* 0x100fe200080108a1 */
[----:B------:R-:W-:-:S05]  /*b400*/  FFMA.FTZ R61, R150, UR6, -R161 ;  /* 0x00000006963d7c23 */ /* 0x000fca00080108a1 */
[----:B------:R-:W1:Y:S01]  /*b410*/  MUFU.EX2 R60, R60 ;  /* 0x0000003c003c7308 */ /* 0x000e620000000800 */
[C---:B--2---:R-:W-:Y:S01]  /*b420*/  HMMA.16816.F32 R112, R104.reuse, R52, R4 ;  /* 0x000000346870723c */ /* 0x044fe20000001804 */
[----:B------:R-:W2:Y:S06]  /*b430*/  LDSM.16.MT88.4 R4, [R166+0xe000] ;  /* 0x00e00000a604783b */ /* 0x000eac0000004200 */
[----:B------:R-:W-:Y:S01]  /*b440*/  MUFU.EX2 R61, R61 ;  /* 0x0000003d003d7308 */ /* 0x000fe20000000800 */
[C---:B------:R-:W-:Y:S01]  /*b450*/  HMMA.16816.F32 R8, R104.reuse, R54, R8 ;  /* 0x000000366808723c */ /* 0x040fe20000001808 */
[----:B------:R-:W4:Y:S06]  /*b460*/  LDSM.16.MT88.4 R52, [R164+0xc000] ;  /* 0x00c00000a434783b */ /* 0x000f2c0000004200 */
[----:B------:R-:W-:Y:S01]  /*b470*/  MUFU.EX2 R62, R62 ;  /* 0x0000003e003e7308 */ /* 0x000fe20000000800 */
[C---:B---3--:R-:W-:Y:S07]  /*b480*/  HMMA.16816.F32 R12, R104.reuse, R68, R12 ;  /* 0x00000044680c723c */ /* 0x048fee000000180c */
[----:B------:R-:W3:Y:S01]  /*b490*/  MUFU.EX2 R144, R144 ;  /* 0x0000009000907308 */ /* 0x000ee20000000800 */
[C---:B------:R-:W-:Y:S08]  /*b4a0*/  HMMA.16816.F32 R16, R104.reuse, R70, R16 ;  /* 0x000000466810723c */ /* 0x040ff00000001810 */
[----:B--2---:R-:W-:Y:S01]  /*b4b0*/  HMMA.16816.F32 R36, R104, R4, R36 ;  /* 0x000000046824723c */ /* 0x004fe20000001824 */
[----:B-1----:R-:W-:-:S02]  /*b4c0*/  F2FP.F16.F32.PACK_AB R4, R60, R63 ;  /* 0x0000003f3c04723e */ /* 0x002fc400000000ff */
[----:B---3--:R-:W-:Y:S01]  /*b4d0*/  F2FP.F16.F32.PACK_AB R5, R144, R155 ;  /* 0x0000009b9005723e */ /* 0x008fe200000000ff */
[----:B------:R-:W-:-:S04]  /*b4e0*/  FADD.FTZ R155, R155, R160 ;  /* 0x000000a09b9b7221 */ /* 0x000fc80000010000 */
[----:B----4-:R-:W-:Y:S01]  /*b4f0*/  HMMA.16816.F32 R28, R104, R52, R28 ;  /* 0x00000034681c723c */ /* 0x010fe2000000181c */
[----:B------:R-:W-:-:S07]  /*b500*/  FADD.FTZ R144, R144, R155 ;  /* 0x0000009b90907221 */ /* 0x000fce0000010000 */
[C---:B------:R-:W-:Y:S01]  /*b510*/  HMMA.16816.F32 R32, R104.reuse, R54, R32 ;  /* 0x000000366820723c */ /* 0x040fe20000001820 */
[----:B------:R-:W1:Y:S07]  /*b520*/  LDSM.16.MT88.4 R52, [R164+0xe000] ;  /* 0x00e00000a434783b */ /* 0x000e6e0000004200 */
[----:B------:R-:W-:Y:S01]  /*b530*/  HMMA.16816.F32 R40, R104, R6, R40 ;  /* 0x000000066828723c */ /* 0x000fe20000001828 */
[----:B------:R-:W-:-:S07]  /*b540*/  F2FP.F16.F32.PACK_AB R6, R62, R61 ;  /* 0x0000003d3e06723e */ /* 0x000fce00000000ff */
        /* <DEDUP_REMOVED lines=29> */
[----:B------:R-:W-:-:S04]  /*b720*/  FADD.FTZ R32, R124, R191 ;  /* 0x000000bf7c207221 */ /* 0x000fc80000010000 */
[----:B------:R-:W-:Y:S02]  /*b730*/  FADD.FTZ R32, R123, R32 ;  /* 0x000000207b207221 */ /* 0x000fe40000010000 */
[----:B------:R-:W-:Y:S01]  /*b740*/  MUFU.EX2 R26, R140 ;  /* 0x0000008c001a7308 */ /* 0x000fe20000000800 */
[----:B------:R-:W-:Y:S01]  /*b750*/  HMMA.16816.F32 R96, R4, R98, R40 ;  /* 0x000000620460723c */ /* 0x000fe20000001828 */
[----:B------:R-:W-:-:S04]  /*b760*/  FADD.FTZ R67, R67, R32 ;  /* 0x0000002043437221 */ /* 0x000fc80000010000 */
[----:B------:R-:W-:Y:S02]  /*b770*/  FADD.FTZ R64, R64, R67 ;  /* 0x0000004340407221 */ /* 0x000fe40000010000 */
[----:B------:R-:W4:Y:S01]  /*b780*/  MUFU.EX2 R25, R151 ;  /* 0x0000009700197308 */ /* 0x000f220000000800 */
[----:B-1----:R-:W-:Y:S01]  /*b790*/  HMMA.16816.F32 R100, R4, R8, R44 ;  /* 0x000000080464723c */ /* 0x002fe2000000182c */
[----:B------:R-:W-:-:S04]  /*b7a0*/  FADD.FTZ R65, R65, R64 ;  /* 0x0000004041417221 */ /* 0x000fc80000010000 */
[----:B------:R-:W-:Y:S02]  /*b7b0*/  FADD.FTZ R58, R58, R65 ;  /* 0x000000413a3a7221 */ /* 0x000fe40000010000 */
[----:B------:R-:W-:Y:S01]  /*b7c0*/  MUFU.EX2 R30, R30 ;  /* 0x0000001e001e7308 */ /* 0x000fe20000000800 */
[----:B------:R-:W-:Y:S01]  /*b7d0*/  HMMA.16816.F32 R104, R4, R10, R104 ;  /* 0x0000000a0468723c */ /* 0x000fe20000001868 */
[----:B---3--:R-:W-:Y:S01]  /*b7e0*/  F2FP.F16.F32.PACK_AB R4, R24, R27 ;  /* 0x0000001b1804723e */ /* 0x008fe200000000ff */
[----:B------:R-:W1:Y:S01]  /*b7f0*/  LDSM.16.MT88.4 R8, [R166+0xc800] ;  /* 0x00c80000a608783b */ /* 0x000e620000004200 */
[----:B------:R-:W-:Y:S01]  /*b800*/  F2FP.F16.F32.PACK_AB R5, R28, R29 ;  /* 0x0000001d1c05723e */ /* 0x000fe200000000ff */
[----:B------:R-:W-:Y:S01]  /*b810*/  FADD.FTZ R137, R137, R58 ;  /* 0x0000003a89897221 */ /* 0x000fe20000010000 */
[----:B------:R-:W-:Y:S02]  /*b820*/  FADD.FTZ R29, R29, R52 ;  /* 0x000000341d1d7221 */ /* 0x000fe40000010000 */
        /* <DEDUP_REMOVED lines=12> */
[----:B--2---:R-:W-:Y:S02]  /*b8f0*/  HMMA.16816.F32 R112, R4, R16, R112 ;  /* 0x000000100470723c */ /* 0x004fe40000001870 */
[----:B------:R-:W-:-:S04]  /*b900*/  FADD.FTZ R192, R192, R195 ;  /* 0x000000c3c0c07221 */ /* 0x000fc80000010000 */
[----:B------:R-:W-:Y:S02]  /*b910*/  FADD.FTZ R205, R205, R192 ;  /* 0x000000c0cdcd7221 */ /* 0x000fe40000010000 */
        /* <DEDUP_REMOVED lines=18> */
[----:B------:R-:W-:Y:S01]  /*ba40*/  HMMA.16816.F32 R84, R4, R20, R84 ;  /* 0x000000140454723c */ /* 0x000fe20000001854 */
[----:B------:R-:W-:Y:S01]  /*ba50*/  MUFU.EX2 R20, R120 ;  /* 0x0000007800147308 */ /* 0x000fe20000000800 */
[----:B------:R-:W-:-:S06]  /*ba60*/  FADD.FTZ R25, R25, R26 ;  /* 0x0000001a19197221 */ /* 0x000fcc0000010000 */
        /* <DEDUP_REMOVED lines=11> */
[----:B------:R-:W-:-:S02]  /*bb20*/  F2FP.F16.F32.PACK_AB R6, R159, R130 ;  /* 0x000000829f06723e */ /* 0x000fc400000000ff */
[----:B--2---:R-:W-:Y:S01]  /*bb30*/  F2FP.F16.F32.PACK_AB R7, R190, R21 ;  /* 0x00000015be07723e */ /* 0x004fe200000000ff */
        /* <DEDUP_REMOVED lines=25> */
.L_x_2342:
[----:B------:R-:W-:-:S07]  /*bcd0*/  IADD3 R135, PT, PT, R125, -0x1, RZ ;  /* 0xffffffff7d877810 */ /* 0x000fce0007ffe0ff */
.L_x_2348:
[----:B------:R-:W-:-:S13]  /*bce0*/  ISETP.GE.AND P0, PT, R135, R170, PT ;  /* 0x000000aa8700720c */ /* 0x000fda0003f06270 */
[----:B------:R-:W-:Y:S05]  /*bcf0*/  @!P0 BRA `(.L_x_2349) ;  /* 0x0000004000c08947 */ /* 0x000fea0003800000 */
[----:B------:R-:W-:Y:S01]  /*bd00*/  UISETP.NE.U32.AND UP0, UPT, UR8, URZ, UPT ;  /* 0x000000ff0800728c */ /* 0x000fe2000bf05070 */
[----:B------:R-:W-:Y:S01]  /*bd10*/  IMAD.SHL.U32 R187, R165, 0x2, RZ ;  /* 0x00000002a5bb7824 */ /* 0x000fe200078e00ff */
[----:B------:R-:W-:Y:S01]  /*bd20*/  MOV R116, R3 ;  /* 0x0000000300747202 */ /* 0x000fe20000000f00 */
[----:B------:R-:W-:Y:S01]  /*bd30*/  IMAD.SHL.U32 R188, R135, 0x80, RZ ;  /* 0x0000008087bc7824 */ /* 0x000fe200078e00ff */
[----:B------:R-:W-:Y:S01]  /*bd40*/  UISETP.NE.AND.EX UP0, UPT, UR9, URZ, UPT, UP0 ;  /* 0x000000ff0900728c */ /* 0x000fe2000bf05300 */
[----:B------:R-:W-:Y:S01]  /*bd50*/  IMAD.MOV.U32 R117, RZ, RZ, R2 ;  /* 0x000000ffff757224 */ /* 0x000fe200078e0002 */
[----:B------:R-:W-:Y:S01]  /*bd60*/  LOP3.LUT R187, R187, 0x6, RZ, 0xc0, !PT ;  /* 0x00000006bbbb7812 */ /* 0x000fe200078ec0ff */
[----:B------:R-:W-:Y:S01]  /*bd70*/  IMAD.MOV.U32 R186, RZ, RZ, RZ ;  /* 0x000000ffffba7224 */ /* 0x000fe200078e00ff */
[----:B------:R-:W-:Y:S01]  /*bd80*/  IADD3 R189, PT, PT, R135, 0x1, RZ ;  /* 0x0000000187bd7810 */ /* 0x000fe20007ffe0ff */
[----:B------:R-:W1:Y:S01]  /*bd90*/  LDCU UR5, c[0x0][0x440] ;  /* 0x00008800ff0577ac */ /* 0x000e620008000800 */
[----:B------:R-:W-:-:S02]  /*bda0*/  LOP3.LUT R187, R188, 0x40, R187, 0xfe, !PT ;  /* 0x00000040bcbb7812 */ /* 0x000fc400078efebb */
[----:B------:R-:W-:Y:S01]  /*bdb0*/  PLOP3.LUT P4, PT, PT, PT, UP0, 0x80, 0x8 ;  /* 0x000000000008781c */ /* 0x000fe20003f8f008 */
[----:B------:R-:W2:Y:S01]  /*bdc0*/  LDCU UR4, c[0x0][0x45c] ;  /* 0x00008b80ff0477ac */ /* 0x000ea20008000800 */
[----:B------:R-:W-:Y:S01]  /*bdd0*/  IADD3 R188, PT, PT, R188, 0x80, RZ ;  /* 0x00000080bcbc7810 */ /* 0x000fe20007ffe0ff */
[----:B------:R-:W3:Y:S01]  /*bde0*/  LDCU.64 UR6, c[0x0][0x3a0] ;  /* 0x00007400ff0677ac */ /* 0x000ee20008000a00 */
[----:B------:R-:W4:Y:S09]  /*bdf0*/  LDCU.64 UR8, c[0x0][0x3a8] ;  /* 0x00007500ff0877ac */ /* 0x000f320008000a00 */
.L_x_2353:
        /* <DEDUP_REMOVED lines=76> */
.L_x_2350:
        /* <DEDUP_REMOVED lines=9> */
[----:B------:R-:W-:Y:S01]  /*c350*/  IADD3 R194, P0, PT, R173, R174, RZ ;  /* 0x000000aeadc27210 */ /* 0x000fe20007f1e0ff */
[----:B------:R-:W-:Y:S01]  /*c360*/  @!PT LDS RZ, [RZ] ;  /* 0x00000000fffff984 */ /* 0x000fe20000000800 */
[----:B------:R-:W-:Y:S01]  /*c370*/  @!PT LDS RZ, [RZ] ;  /* 0x00000000fffff984 */ /* 0x000fe20000000800 */
[----:B------:R-:W-:Y:S01]  /*c380*/  @!PT LDS RZ, [RZ] ;  /* 0x00000000fffff984 */ /* 0x000fe20000000800 */
[----:B------:R1:W-:Y:S01]  /*c390*/  @!P2 LDGSTS.E.BYPASS.LTC128B.128 [R179+0xb000], desc[UR16][R174.64+0x40] ;  /* 0x0b000040aeb3afae */ /* 0x0003e2000b981a10 */
[----:B------:R-:W-:Y:S02]  /*c3a0*/  VIADD R189, R189, 0xffffffff ;  /* 0xffffffffbdbd7836 */ /* 0x000fe40000000000 */
        /* <DEDUP_REMOVED lines=17> */
[----:B------:R-:W-:Y:S01]  /*c4c0*/  @P3 STS.128 [R179+0x9800], RZ ;  /* 0x009800ffb3003388 */ /* 0x000fe20000000c00 */
[----:B------:R-:W-:Y:S02]  /*c4d0*/  ISETP.GT.AND P0, PT, R189, R170, PT ;  /* 0x000000aabd00720c */ /* 0x000fe40003f04270 */
        /* <DEDUP_REMOVED lines=54> */
[----:B------:R-:W5:Y:S05]  /*c840*/  LDSM.16.M88.4 R160, [R2+0x3000] ;  /* 0x0030000002a0783b */ /* 0x000f6a0000000200 */
[C---:B------:R-:W-:Y:S01]  /*c850*/  HMMA.16816.F32 R8, R120.reuse, R126, RZ ;  /* 0x0000007e7808723c */ /* 0x040fe200000018ff */
[----:B------:R-:W5:Y:S07]  /*c860*/  LDSM.16.M88.4 R124, [R2+0x3400] ;  /* 0x00340000027c783b */ /* 0x000f6e0000000200 */
        /* <DEDUP_REMOVED lines=156> */
[----:B------:R-:W-:Y:S03]  /*d230*/  IADD3 R121, PT, PT, R188, -0x80, RZ ;  /* 0xffffff80bc797810 */ /* 0x000fe60007ffe0ff */
[----:B------:R-:W-:Y:S02]  /*d240*/  IABS R123, R125 ;  /* 0x0000007d007b7213 */ /* 0x000fe40000000000 */
[----:B------:R-:W-:Y:S02]  /*d250*/  IABS R122, R121 ;  /* 0x00000079007a7213 */ /* 0x000fe40000000000 */
[-C--:B-1----:R-:W-:Y:S02]  /*d260*/  IABS R3, R118.reuse ;  /* 0x0000007600037213 */ /* 0x082fe40000000000 */
[-C--:B------:R-:W-:Y:S02]  /*d270*/  LOP3.LUT R125, R125, R118.reuse, RZ, 0x3c, !PT ;  /* 0x000000767d7d7212 */ /* 0x080fe400078e3cff */
[----:B------:R-:W1:Y:S01]  /*d280*/  I2F.RP R120, R3 ;  /* 0x0000000300787306 */ /* 0x000e620000209400 */
[----:B------:R-:W-:Y:S09]  /*d290*/  LOP3.LUT R121, R121, R118, RZ, 0x3c, !PT ;  /* 0x0000007679797212 */ /* 0x000ff200078e3cff */
[----:B-1----:R-:W1:Y:S02]  /*d2a0*/  MUFU.RCP R2, R120 ;  /* 0x0000007800027308 */ /* 0x002e640000001000 */
[----:B-1----:R-:W-:Y:S08]  /*d2b0*/  VIADD R126, R2, 0xffffffe ;  /* 0x0ffffffe027e7836 */ /* 0x002ff00000000000 */
[----:B------:R-:W1:Y:S02]  /*d2c0*/  F2I.FTZ.U32.TRUNC.NTZ R127, R126 ;  /* 0x0000007e007f7305 */ /* 0x000e64000021f000 */
        /* <DEDUP_REMOVED lines=50> */
.L_x_2352:
        /* <DEDUP_REMOVED lines=72> */
.L_x_2351:
[C---:B------:R-:W-:Y:S01]  /*da70*/  IADD3 R118, PT, PT, R187.reuse, -0x3f, RZ ;  /* 0xffffffc1bb767810 */ /* 0x040fe20007ffe0ff */
[----:B------:R-:W-:Y:S01]  /*da80*/  LDSM.16.MT88.4 R124, [R164+0x9000] ;  /* 0x00900000a47c783b */ /* 0x000fe20000004200 */
[C---:B------:R-:W-:Y:S02]  /*da90*/  IADD3 R119, PT, PT, R187.reuse, -0x40, RZ ;  /* 0xffffffc0bb777810 */ /* 0x040fe40007ffe0ff */
[----:B------:R-:W-:Y:S02]  /*daa0*/  I2FP.F32.S32 R118, R118 ;  /* 0x0000007600767245 */ /* 0x000fe40000201400 */
[----:B------:R-:W-:Y:S02]  /*dab0*/  I2FP.F32.S32 R119, R119 ;  /* 0x0000007700777245 */ /* 0x000fe40000201400 */
[C---:B--2---:R-:W-:Y:S01]  /*dac0*/  IADD3 R2, PT, PT, R187.reuse, -0x37, RZ ;  /* 0xffffffc9bb027810 */ /* 0x044fe20007ffe0ff */
[CC--:B------:R-:W-:Y:S01]  /*dad0*/  FFMA.FTZ R7, R0.reuse, R118.reuse, R7 ;  /* 0x0000007600077223 */ /* 0x0c0fe20000010007 */
[C---:B------:R-:W-:Y:S01]  /*dae0*/  FFMA.FTZ R5, R0.reuse, R118, R5 ;  /* 0x0000007600057223 */ /* 0x040fe20000010005 */
[C---:B------:R-:W-:Y:S01]  /*daf0*/  IADD3 R118, PT, PT, R187.reuse, -0x2f, RZ ;  /* 0xffffffd1bb767810 */ /* 0x040fe20007ffe0ff */
[CC--:B------:R-:W-:Y:S01]  /*db00*/  FFMA.FTZ R6, R0.reuse, R119.reuse, R6 ;  /* 0x0000007700067223 */ /* 0x0c0fe20000010006 */
[----:B------:R-:W-:Y:S01]  /*db10*/  I2FP.F32.S32 R2, R2 ;  /* 0x0000000200027245 */ /* 0x000fe20000201400 */
[C---:B------:R-:W-:Y:S01]  /*db20*/  FFMA.FTZ R4, R0.reuse, R119, R4 ;  /* 0x0000007700047223 */ /* 0x040fe20000010004 */
[----:B------:R-:W-:Y:S01]  /*db30*/  I2FP.F32.S32 R118, R118 ;  /* 0x0000007600767245 */ /* 0x000fe20000201400 */
[----:B------:R-:W-:Y:S01]  /*db40*/  LDSM.16.MT88.4 R128, [R166+0xb000] ;  /* 0x00b00000a680783b */ /* 0x000fe20000004200 */
[C---:B------:R-:W-:Y:S01]  /*db50*/  IADD3 R119, PT, PT, R187.reuse, -0x30, RZ ;  /* 0xffffffd0bb777810 */ /* 0x040fe20007ffe0ff */
[CC--:B------:R-:W-:Y:S01]  /*db60*/  FFMA.FTZ R9, R0.reuse, R2.reuse, R9 ;  /* 0x0000000200097223 */ /* 0x0c0fe20000010009 */
[C---:B------:R-:W-:Y:S01]  /*db70*/  FFMA.FTZ R11, R0.reuse, R2, R11 ;  /* 0x00000002000b7223 */ /* 0x040fe2000001000b */
[C---:B------:R-:W-:Y:S01]  /*db80*/  IADD3 R2, PT, PT, R187.reuse, -0x27, RZ ;  /* 0xffffffd9bb027810 */ /* 0x040fe20007ffe0ff */
[CC--:B------:R-:W-:Y:S01]  /*db90*/  FFMA.FTZ R15, R0.reuse, R118.reuse, R15 ;  /* 0x00000076000f7223 */ /* 0x0c0fe2000001000f */
[----:B------:R-:W-:Y:S01]  /*dba0*/  I2FP.F32.S32 R119, R119 ;  /* 0x0000007700777245 */ /* 0x000fe20000201400 */
[C---:B------:R-:W-:Y:S01]  /*dbb0*/  FFMA.FTZ R13, R0.reuse, R118, R13 ;  /* 0x00000076000d7223 */ /* 0x040fe2000001000d */
[C---:B------:R-:W-:Y:S02]  /*dbc0*/  IADD3 R118, PT, PT, R187.reuse, -0x1f, RZ ;  /* 0xffffffe1bb767810 */ /* 0x040fe40007ffe0ff */
[----:B------:R-:W-:Y:S01]  /*dbd0*/  I2FP.F32.S32 R2, R2 ;  /* 0x0000000200027245 */ /* 0x000fe20000201400 */
[CC--:B------:R-:W-:Y:S01]  /*dbe0*/  FFMA.FTZ R14, R0.reuse, R119.reuse, R14 ;  /* 0x00000077000e7223 */ /* 0x0c0fe2000001000e */
[C---:B------:R-:W-:Y:S01]  /*dbf0*/  FFMA.FTZ R12, R0.reuse, R119, R12 ;  /* 0x00000077000c7223 */ /* 0x040fe2000001000c */
[----:B------:R-:W-:Y:S02]  /*dc00*/  I2FP.F32.S32 R118, R118 ;  /* 0x0000007600767245 */ /* 0x000fe40000201400 */
[C---:B------:R-:W-:Y:S01]  /*dc10*/  IADD3 R119, PT, PT, R187.reuse, -0x20, RZ ;  /* 0xffffffe0bb777810 */ /* 0x040fe20007ffe0ff */
[CC--:B------:R-:W-:Y:S01]  /*dc20*/  FFMA.FTZ R19, R0.reuse, R2.reuse, R19 ;  /* 0x0000000200137223 */ /* 0x0c0fe20000010013 */
[C---:B------:R-:W-:Y:S01]  /*dc30*/  FFMA.FTZ R17, R0.reuse, R2, R17 ;  /* 0x0000000200117223 */ /* 0x040fe20000010011 */
[C---:B------:R-:W-:Y:S01]  /*dc40*/  IADD3 R2, PT, PT, R187.reuse, -0x17, RZ ;  /* 0xffffffe9bb027810 */ /* 0x040fe20007ffe0ff */
[CC--:B------:R-:W-:Y:S01]  /*dc50*/  FFMA.FTZ R23, R0.reuse, R118.reuse, R23 ;  /* 0x0000007600177223 */ /* 0x0c0fe20000010017 */
[----:B------:R-:W-:Y:S01]  /*dc60*/  I2FP.F32.S32 R119, R119 ;  /* 0x0000007700777245 */ /* 0x000fe20000201400 */
[C---:B------:R-:W-:Y:S01]  /*dc70*/  FFMA.FTZ R21, R0.reuse, R118, R21 ;  /* 0x0000007600157223 */ /* 0x040fe20000010015 */
[----:B------:R-:W-:Y:S02]  /*dc80*/  I2FP.F32.S32 R3, R187 ;  /* 0x000000bb00037245 */ /* 0x000fe40000201400 */
[C---:B------:R-:W-:Y:S01]  /*dc90*/  IADD3 R118, PT, PT, R187.reuse, -0xf, RZ ;  /* 0xfffffff1bb767810 */ /* 0x040fe20007ffe0ff */
[CC--:B------:R-:W-:Y:S01]  /*dca0*/  FFMA.FTZ R22, R0.reuse, R119.reuse, R22 ;  /* 0x0000007700167223 */ /* 0x0c0fe20000010016 */
[----:B------:R-:W-:Y:S01]  /*dcb0*/  I2FP.F32.S32 R2, R2 ;  /* 0x0000000200027245 */ /* 0x000fe20000201400 */
[C---:B------:R-:W-:Y:S01]  /*dcc0*/  FFMA.FTZ R20, R0.reuse, R119, R20 ;  /* 0x0000007700147223 */ /* 0x040fe20000010014 */
[----:B------:R-:W-:Y:S01]  /*dcd0*/  I2FP.F32.S32 R118, R118 ;  /* 0x0000007600767245 */ /* 0x000fe20000201400 */
[CC--:B------:R-:W-:Y:S01]  /*dce0*/  FFMA.FTZ R38, R0.reuse, R3.reuse, R38 ;  /* 0x0000000300267223 */ /* 0x0c0fe20000010026 */
[C---:B------:R-:W-:Y:S01]  /*dcf0*/  IADD3 R119, PT, PT, R187.reuse, -0x10, RZ ;  /* 0xfffffff0bb777810 */ /* 0x040fe20007ffe0ff */
[C---:B------:R-:W-:Y:S01]  /*dd00*/  FFMA.FTZ R36, R0.reuse, R3, R36 ;  /* 0x0000000300247223 */ /* 0x040fe20000010024 */
[C---:B------:R-:W-:Y:S01]  /*dd10*/  IADD3 R3, PT, PT, R187.reuse, -0x38, RZ ;  /* 0xffffffc8bb037810 */ /* 0x040fe20007ffe0ff */
[CC--:B------:R-:W-:Y:S01]  /*dd20*/  FFMA.FTZ R27, R0.reuse, R2.reuse, R27 ;  /* 0x00000002001b7223 */ /* 0x0c0fe2000001001b */
[C---:B------:R-:W-:Y:S01]  /*dd30*/  FFMA.FTZ R25, R0.reuse, R2, R25 ;  /* 0x0000000200197223 */ /* 0x040fe20000010019 */
[----:B------:R-:W-:Y:S01]  /*dd40*/  I2FP.F32.S32 R119, R119 ;  /* 0x0000007700777245 */ /* 0x000fe20000201400 */
[CC--:B------:R-:W-:Y:S01]  /*dd50*/  FFMA.FTZ R31, R0.reuse, R118.reuse, R31 ;  /* 0x00000076001f7223 */ /* 0x0c0fe2000001001f */
[C---:B------:R-:W-:Y:S01]  /*dd60*/  IADD3 R2, PT, PT, R187.reuse, -0x7, RZ ;  /* 0xfffffff9bb027810 */ /* 0x040fe20007ffe0ff */
[C---:B------:R-:W-:Y:S01]  /*dd70*/  FFMA.FTZ R29, R0.reuse, R118, R29 ;  /* 0x00000076001d7223 */ /* 0x040fe2000001001d */
[----:B------:R-:W-:Y:S01]  /*dd80*/  I2FP.F32.S32 R3, R3 ;  /* 0x0000000300037245 */ /* 0x000fe20000201400 */
[CC--:B------:R-:W-:Y:S01]  /*dd90*/  FFMA.FTZ R30, R0.reuse, R119.reuse, R30 ;  /* 0x00000077001e7223 */ /* 0x0c0fe2000001001e */
[C---:B------:R-:W-:Y:S01]  /*dda0*/  IADD3 R118, PT, PT, R187.reuse, 0x1, RZ ;  /* 0x00000001bb767810 */ /* 0x040fe20007ffe0ff */
[C---:B------:R-:W-:Y:S01]  /*ddb0*/  FFMA.FTZ R28, R0.reuse, R119, R28 ;  /* 0x00000077001c7223 */ /* 0x040fe2000001001c */
[----:B------:R-:W-:Y:S01]  /*ddc0*/  I2FP.F32.S32 R2, R2 ;  /* 0x0000000200027245 */ /* 0x000fe20000201400 */
[CC--:B------:R-:W-:Y:S01]  /*ddd0*/  FFMA.FTZ R10, R0.reuse, R3.reuse, R10 ;  /* 0x00000003000a7223 */ /* 0x0c0fe2000001000a */
[----:B------:R-:W-:Y:S01]  /*dde0*/  I2FP.F32.S32 R118, R118 ;  /* 0x0000007600767245 */ /* 0x000fe20000201400 */
[C---:B------:R-:W-:Y:S01]  /*ddf0*/  FFMA.FTZ R8, R0.reuse, R3, R8 ;  /* 0x0000000300087223 */ /* 0x040fe20000010008 */
[C---:B------:R-:W-:Y:S01]  /*de00*/  IADD3 R119, PT, PT, R187.reuse, 0x8, RZ ;  /* 0x00000008bb777810 */ /* 0x040fe20007ffe0ff */
        /* <DEDUP_REMOVED lines=21> */
[----:B------:R-:W-:Y:S01]  /*df60*/  IADD3 R2, PT, PT, R187, 0x19, RZ ;  /* 0x00000019bb027810 */ /* 0x000fe20007ffe0ff */
[C---:B------:R-:W-:Y:S01]  /*df70*/  FFMA.FTZ R45, R0.reuse, R118, R45 ;  /* 0x00000076002d7223 */ /* 0x040fe2000001002d */
[----:B------:R-:W-:Y:S01]  /*df80*/  I2FP.F32.S32 R3, R3 ;  /* 0x0000000300037245 */ /* 0x000fe20000201400 */
[CC--:B------:R-:W-:Y:S01]  /*df90*/  FFMA.FTZ R50, R0.reuse, R119.reuse, R50 ;  /* 0x0000007700327223 */ /* 0x0c0fe20000010032 */
[----:B------:R-:W-:Y:S01]  /*dfa0*/  FMNMX3.FTZ R118, R117, R6, R7, !PT ;  /* 0x0000000675767276 */ /* 0x000fe20007810007 */
[C---:B------:R-:W-:Y:S01]  /*dfb0*/  FFMA.FTZ R48, R0.reuse, R119, R48 ;  /* 0x0000007700307223 */ /* 0x040fe20000010030 */
[----:B------:R-:W-:Y:S01]  /*dfc0*/  I2FP.F32.S32 R2, R2 ;  /* 0x0000000200027245 */ /* 0x000fe20000201400 */
[-C--:B------:R-:W-:Y:S01]  /*dfd0*/  FFMA.FTZ R26, R0, R3.reuse, R26 ;  /* 0x00000003001a7223 */ /* 0x080fe2000001001a */
[----:B------:R-:W-:Y:S01]  /*dfe0*/  FMNMX3.FTZ R118, R118, R10, R11, !PT ;  /* 0x0000000a76767276 */ /* 0x000fe2000781000b */
[C---:B------:R-:W-:Y:S01]  /*dff0*/  FFMA.FTZ R24, R0.reuse, R3, R24 ;  /* 0x0000000300187223 */ /* 0x040fe20000010018 */
[C---:B------:R-:W-:Y:S01]  /*e000*/  IADD3 R119, PT, PT, R187.reuse, 0x21, RZ ;  /* 0x00000021bb777810 */ /* 0x040fe20007ffe0ff */
[CC--:B------:R-:W-:Y:S01]  /*e010*/  FFMA.FTZ R51, R0.reuse, R2.reuse, R51 ;  /* 0x0000000200337223 */ /* 0x0c0fe20000010033 */
[----:B------:R-:W-:Y:S01]  /*e020*/  IADD3 R3, PT, PT, R187, -0x8, RZ ;  /* 0xfffffff8bb037810 */ /* 0x000fe20007ffe0ff */
[----:B------:R-:W-:Y:S01]  /*e030*/  FFMA.FTZ R49, R0, R2, R49 ;  /* 0x0000000200317223 */ /* 0x000fe20000010031 */
[----:B------:R-:W-:Y:S02]  /*e040*/  FMNMX3.FTZ R118, R118, R14, R15, !PT ;  /* 0x0000000e76767276 */ /* 0x000fe4000781000f */
[----:B------:R-:W-:Y:S02]  /*e050*/  I2FP.F32.S32 R2, R119 ;  /* 0x0000007700027245 */ /* 0x000fe40000201400 */
[----:B------:R-:W-:Y:S02]  /*e060*/  FMNMX3.FTZ R119, R116, R4, R5, !PT ;  /* 0x0000000474777276 */ /* 0x000fe40007810005 */
[----:B------:R-:W-:Y:S01]  /*e070*/  I2FP.F32.S32 R3, R3 ;  /* 0x0000000300037245 */ /* 0x000fe20000201400 */
[----:B------:R-:W-:Y:S01]  /*e080*/  FFMA.FTZ R55, R0, R2, R55 ;  /* 0x0000000200377223 */ /* 0x000fe20000010037 */
[----:B------:R-:W-:Y:S01]  /*e090*/  FMNMX3.FTZ R118, R118, R18, R19, !PT ;  /* 0x0000001276767276 */ /* 0x000fe20007810013 */
[C---:B------:R-:W-:Y:S01]  /*e0a0*/  FFMA.FTZ R53, R0.reuse, R2, R53 ;  /* 0x0000000200357223 */ /* 0x040fe20000010035 */
[----:B------:R-:W-:Y:S01]  /*e0b0*/  FMNMX3.FTZ R119, R119, R8, R9, !PT ;  /* 0x0000000877777276 */ /* 0x000fe20007810009 */
[CC--:B------:R-:W-:Y:S01]  /*e0c0*/  FFMA.FTZ R34, R0.reuse, R3.reuse, R34 ;  /* 0x0000000300227223 */ /* 0x0c0fe20000010022 */
[----:B------:R-:W-:Y:S01]  /*e0d0*/  FFMA.FTZ R32, R0, R3, R32 ;  /* 0x0000000300207223 */ /* 0x000fe20000010020 */
[----:B------:R-:W-:Y:S02]  /*e0e0*/  FMNMX3.FTZ R118, R118, R22, R23, !PT ;  /* 0x0000001676767276 */ /* 0x000fe40007810017 */
[----:B------:R-:W-:Y:S02]  /*e0f0*/  IADD3 R3, PT, PT, R187, 0x10, RZ ;  /* 0x00000010bb037810 */ /* 0x000fe40007ffe0ff */
[----:B------:R-:W-:Y:S02]  /*e100*/  FMNMX3.FTZ R119, R119, R12, R13, !PT ;  /* 0x0000000c77777276 */ /* 0x000fe4000781000d */
[----:B------:R-:W-:Y:S02]  /*e110*/  FMNMX3.FTZ R118, R118, R26, R27, !PT ;  /* 0x0000001a76767276 */ /* 0x000fe4000781001b */
[----:B------:R-:W-:Y:S02]  /*e120*/  I2FP.F32.S32 R3, R3 ;  /* 0x0000000300037245 */ /* 0x000fe40000201400 */
[----:B------:R-:W-:Y:S02]  /*e130*/  FMNMX3.FTZ R119, R119, R16, R17, !PT ;  /* 0x0000001077777276 */ /* 0x000fe40007810011 */
[----:B------:R-:W-:Y:S01]  /*e140*/  FMNMX3.FTZ R118, R118, R30, R31, !PT ;  /* 0x0000001e76767276 */ /* 0x000fe2000781001f */
[CC--:B------:R-:W-:Y:S01]  /*e150*/  FFMA.FTZ R46, R0.reuse, R3.reuse, R46 ;  /* 0x00000003002e7223 */ /* 0x0c0fe2000001002e */
[----:B------:R-:W-:Y:S01]  /*e160*/  FMNMX3.FTZ R119, R119, R20, R21, !PT ;  /* 0x0000001477777276 */ /* 0x000fe20007810015 */
[----:B------:R-:W-:Y:S01]  /*e170*/  FFMA.FTZ R44, R0, R3, R44 ;  /* 0x00000003002c7223 */ /* 0x000fe2000001002c */
[C---:B------:R-:W-:Y:S02]  /*e180*/  IADD3 R2, PT, PT, R187.reuse, 0x29, RZ ;  /* 0x00000029bb027810 */ /* 0x040fe40007ffe0ff */
[----:B------:R-:W-:Y:S02]  /*e190*/  IADD3 R3, PT, PT, R187, 0x20, RZ ;  /* 0x00000020bb037810 */ /* 0x000fe40007ffe0ff */
[----:B------:R-:W-:Y:S02]  /*e1a0*/  FMNMX3.FTZ R118, R118, R34, R35, !PT ;  /* 0x0000002276767276 */ /* 0x000fe40007810023 */
[----:B------:R-:W-:Y:S02]  /*e1b0*/  FMNMX3.FTZ R119, R119, R24, R25, !PT ;  /* 0x0000001877777276 */ /* 0x000fe40007810019 */
[----:B------:R-:W-:Y:S02]  /*e1c0*/  I2FP.F32.S32 R2, R2 ;  /* 0x0000000200027245 */ /* 0x000fe40000201400 */
[----:B------:R-:W-:Y:S02]  /*e1d0*/  I2FP.F32.S32 R3, R3 ;  /* 0x0000000300037245 */ /* 0x000fe40000201400 */
[----:B------:R-:W-:Y:S01]  /*e1e0*/  FMNMX3.FTZ R118, R118, R38, R39, !PT ;  /* 0x0000002676767276 */ /* 0x000fe20007810027 */
[C---:B------:R-:W-:Y:S01]  /*e1f0*/  FFMA.FTZ R59, R0.reuse, R2, R59 ;  /* 0x00000002003b7223 */ /* 0x040fe2000001003b */
[----:B------:R-:W-:Y:S01]  /*e200*/  FMNMX3.FTZ R119, R119, R28, R29, !PT ;  /* 0x0000001c77777276 */ /* 0x000fe2000781001d */
[C---:B------:R-:W-:Y:S01]  /*e210*/  FFMA.FTZ R57, R0.reuse, R2, R57 ;  /* 0x0000000200397223 */ /* 0x040fe20000010039 */
[CC--:B------:R-:W-:Y:S01]  /*e220*/  FFMA.FTZ R54, R0.reuse, R3.reuse, R54 ;  /* 0x0000000300367223 */ /* 0x0c0fe20000010036 */
[----:B------:R-:W-:Y:S01]  /*e230*/  FFMA.FTZ R52, R0, R3, R52 ;  /* 0x0000000300347223 */ /* 0x000fe20000010034 */
[----:B------:R-:W-:Y:S02]  /*e240*/  FMNMX3.FTZ R2, R118, R42, R43, !PT ;  /* 0x0000002a76027276 */ /* 0x000fe4000781002b */
[----:B------:R-:W-:Y:S02]  /*e250*/  IADD3 R3, PT, PT, R187, 0x30, RZ ;  /* 0x00000030bb037810 */ /* 0x000fe40007ffe0ff */
[----:B------:R-:W-:Y:S02]  /*e260*/  FMNMX3.FTZ R119, R119, R32, R33, !PT ;  /* 0x0000002077777276 */ /* 0x000fe40007810021 */
[----:B------:R-:W-:Y:S02]  /*e270*/  IADD3 R121, PT, PT, R187, 0x28, RZ ;  /* 0x00000028bb797810 */ /* 0x000fe40007ffe0ff */
[----:B------:R-:W-:Y:S02]  /*e280*/  I2FP.F32.S32 R3, R3 ;  /* 0x0000000300037245 */ /* 0x000fe40000201400 */
[----:B------:R-:W-:Y:S02]  /*e290*/  FMNMX3.FTZ R2, R2, R46, R47, !PT ;  /* 0x0000002e02027276 */ /* 0x000fe4000781002f */
[----:B------:R-:W-:Y:S01]  /*e2a0*/  FMNMX3.FTZ R120, R119, R36, R37, !PT ;  /* 0x0000002477787276 */ /* 0x000fe20007810025 */
[C---:B------:R-:W-:Y:S01]  /*e2b0*/  FFMA.FTZ R60, R0.reuse, R3, R60 ;  /* 0x00000003003c7223 */ /* 0x040fe2000001003c */
[----:B------:R-:W-:Y:S01]  /*e2c0*/  I2FP.F32.S32 R121, R121 ;  /* 0x0000007900797245 */ /* 0x000fe20000201400 */
[----:B------:R-:W-:Y:S01]  /*e2d0*/  FFMA.FTZ R62, R0, R3, R62 ;  /* 0x00000003003e7223 */ /* 0x000fe2000001003e */
[C---:B------:R-:W-:Y:S02]  /*e2e0*/  IADD3 R119, PT, PT, R187.reuse, 0x31, RZ ;  /* 0x00000031bb777810 */ /* 0x040fe40007ffe0ff */
[----:B------:R-:W-:Y:S01]  /*e2f0*/  FMNMX3.FTZ R2, R2, R50, R51, !PT ;  /* 0x0000003202027276 */ /* 0x000fe20007810033 */
[C---:B------:R-:W-:Y:S01]  /*e300*/  FFMA.FTZ R58, R0.reuse, R121, R58 ;  /* 0x00000079003a7223 */ /* 0x040fe2000001003a */
[----:B------:R-:W-:Y:S01]  /*e310*/  I2FP.F32.S32 R119, R119 ;  /* 0x0000007700777245 */ /* 0x000fe20000201400 */
[C---:B------:R-:W-:Y:S01]  /*e320*/  FFMA.FTZ R56, R0.reuse, R121, R56 ;  /* 0x0000007900387223 */ /* 0x040fe20000010038 */
[C---:B------:R-:W-:Y:S02]  /*e330*/  IADD3 R118, PT, PT, R187.reuse, 0x39, RZ ;  /* 0x00000039bb767810 */ /* 0x040fe40007ffe0ff */
[C---:B------:R-:W-:Y:S01]  /*e340*/  IADD3 R3, PT, PT, R187.reuse, 0x38, RZ ;  /* 0x00000038bb037810 */ /* 0x040fe20007ffe0ff */
[-C--:B------:R-:W-:Y:S01]  /*e350*/  FFMA.FTZ R63, R0, R119.reuse, R63 ;  /* 0x00000077003f7223 */ /* 0x080fe2000001003f */
[----:B------:R-:W-:Y:S01]  /*e360*/  FMNMX3.FTZ R2, R2, R54, R55, !PT ;  /* 0x0000003602027276 */ /* 0x000fe20007810037 */
[----:B------:R-:W-:Y:S01]  /*e370*/  FFMA.FTZ R61, R0, R119, R61 ;  /* 0x00000077003d7223 */ /* 0x000fe2000001003d */
[----:B------:R-:W-:Y:S02]  /*e380*/  I2FP.F32.S32 R118, R118 ;  /* 0x0000007600767245 */ /* 0x000fe40000201400 */
[----:B------:R-:W-:Y:S02]  /*e390*/  I2FP.F32.S32 R3, R3 ;  /* 0x0000000300037245 */ /* 0x000fe40000201400 */
[----:B------:R-:W-:Y:S01]  /*e3a0*/  FMNMX3.FTZ R120, R120, R40, R41, !PT ;  /* 0x0000002878787276 */ /* 0x000fe20007810029 */
[----:B------:R-:W-:Y:S01]  /*e3b0*/  FFMA.FTZ R67, R0, R118, R67 ;  /* 0x0000007600437223 */ /* 0x000fe20000010043 */
[----:B------:R-:W-:Y:S01]  /*e3c0*/  FMNMX3.FTZ R2, R2, R58, R59, !PT ;  /* 0x0000003a02027276 */ /* 0x000fe2000781003b */
[-C--:B------:R-:W-:Y:S01]  /*e3d0*/  FFMA.FTZ R66, R0, R3.reuse, R66 ;  /* 0x0000000300427223 */ /* 0x080fe20000010042 */
[----:B------:R-:W-:Y:S01]  /*e3e0*/  FMNMX3.FTZ R120, R120, R44, R45, !PT ;  /* 0x0000002c78787276 */ /* 0x000fe2000781002d */
[----:B------:R-:W-:Y:S01]  /*e3f0*/  FFMA.FTZ R65, R0, R118, R65 ;  /* 0x0000007600417223 */ /* 0x000fe20000010041 */
[----:B------:R-:W-:Y:S01]  /*e400*/  FMNMX3.FTZ R2, R2, R62, R63, !PT ;  /* 0x0000003e02027276 */ /* 0x000fe2000781003f */
[----:B------:R-:W-:Y:S01]  /*e410*/  FFMA.FTZ R64, R0, R3, R64 ;  /* 0x0000000300407223 */ /* 0x000fe20000010040 */
[----:B------:R-:W-:Y:S02]  /*e420*/  FMNMX3.FTZ R120, R120, R48, R49, !PT ;  /* 0x0000003078787276 */ /* 0x000fe40007810031 */
[----:B------:R-:W-:Y:S02]  /*e430*/  FMNMX3.FTZ R119, R2, R66, R67, !PT ;  /* 0x0000004202777276 */ /* 0x000fe40007810043 */
[----:B------:R-:W-:Y:S02]  /*e440*/  FMNMX3.FTZ R120, R120, R52, R53, !PT ;  /* 0x0000003478787276 */ /* 0x000fe40007810035 */
[----:B------:R-:W-:Y:S01]  /*e450*/  IADD3 R188, PT, PT, R188, -0x80, RZ ;  /* 0xffffff80bcbc7810 */ /* 0x000fe20007ffe0ff */
[----:B------:R-:W-:Y:S01]  /*e460*/  SHFL.BFLY PT, R2, R119, 0x2, 0x1f ;  /* 0x0c401f0077027f89 */ /* 0x000fe200000e0000 */
[----:B------:R-:W-:Y:S02]  /*e470*/  FMNMX3.FTZ R120, R120, R56, R57, !PT ;  /* 0x0000003878787276 */ /* 0x000fe40007810039 */
[----:B------:R-:W-:Y:S02]  /*e480*/  IADD3 R187, PT, PT, R187, -0x80, RZ ;  /* 0xffffff80bbbb7810 */ /* 0x000fe40007ffe0ff */
[----:B------:R-:W-:Y:S04]  /*e490*/  FMNMX3.FTZ R3, R120, R60, R61, !PT ;  /* 0x0000003c78037276 */ /* 0x000fe8000781003d */
[----:B------:R-:W-:Y:S05]  /*e4a0*/  FMNMX3.FTZ R122, R3, R64, R65, !PT ;  /* 0x00000040037a7276 */ /* 0x000fea0007810041 */
[----:B------:R-:W1:Y:S02]  /*e4b0*/  SHFL.BFLY PT, R3, R122, 0x2, 0x1f ;  /* 0x0c401f007a037f89 */ /* 0x000e6400000e0000 */
[----:B-1----:R-:W-:Y:S02]  /*e4c0*/  FMNMX.FTZ R120, R122, R3, !PT ;  /* 0x000000037a787209 */ /* 0x002fe40007810000 */
[----:B------:R-:W-:Y:S04]  /*e4d0*/  FMNMX.FTZ R121, R119, R2, !PT ;  /* 0x0000000277797209 */ /* 0x000fe80007810000 */
[----:B------:R-:W1:Y:S08]  /*e4e0*/  SHFL.BFLY PT, R3, R120, 0x1, 0x1f ;  /* 0x0c201f0078037f89 */ /* 0x000e7000000e0000 */
[----:B------:R-:W2:Y:S01]  /*e4f0*/  SHFL.BFLY PT, R2, R121, 0x1, 0x1f ;  /* 0x0c201f0079027f89 */ /* 0x000ea200000e0000 */
[----:B-1----:R-:W-:Y:S02]  /*e500*/  FMNMX.FTZ R3, R120, R3, !PT ;  /* 0x0000000378037209 */ /* 0x002fe40007810000 */
[----:B--2---:R-:W-:Y:S03]  /*e510*/  FMNMX.FTZ R2, R121, R2, !PT ;  /* 0x0000000279027209 */ /* 0x004fe60007810000 */
[C---:B------:R-:W-:Y:S02]  /*e520*/  FMUL.FTZ R135, R3.reuse, UR4 ;  /* 0x0000000403877c20 */ /* 0x040fe40008410000 */
[----:B------:R-:W1:Y:S01]  /*e530*/  LDSM.16.MT88.4 R120, [R166+0x9000] ;  /* 0x00900000a678783b */ /* 0x000e620000004200 */
[----:B------:R-:W-:Y:S01]  /*e540*/  FADD.FTZ R116, -R3, R116 ;  /* 0x0000007403747221 */ /* 0x000fe20000010100 */
[C---:B------:R-:W-:Y:S01]  /*e550*/  FSETP.NEU.FTZ.AND P0, PT, R2.reuse, -INF , PT ;  /* 0xff8000000200780b */ /* 0x040fe20003f1d000 */
[C---:B------:R-:W-:Y:S01]  /*e560*/  FADD.FTZ R117, -R2.reuse, R117 ;  /* 0x0000007502757221 */ /* 0x040fe20000010100 */
[----:B------:R-:W-:Y:S01]  /*e570*/  FMUL.FTZ R140, R2, UR4 ;  /* 0x00000004028c7c20 */ /* 0x000fe20008410000 */
[----:B------:R-:W-:Y:S02]  /*e580*/  FMUL.FTZ R119, R116, UR4 ;  /* 0x0000000474777c20 */ /* 0x000fe40008410000 */
[----:B------:R-:W-:Y:S02]  /*e590*/  FMUL.FTZ R118, R117, UR4 ;  /* 0x0000000475767c20 */ /* 0x000fe40008410000 */
[----:B------:R-:W-:Y:S01]  /*e5a0*/  FSEL R140, R140, RZ, P0 ;  /* 0x000000ff8c8c7208 */ /* 0x000fe20000000000 */
[----:B------:R-:W2:Y:S01]  /*e5b0*/  MUFU.EX2 R116, R119 ;  /* 0x0000007700747308 */ /* 0x000ea20000000800 */
[----:B------:R-:W-:Y:S03]  /*e5c0*/  FSETP.NEU.FTZ.AND P0, PT, R3, -INF , PT ;  /* 0xff8000000300780b */ /* 0x000fe60003f1d000 */
[--C-:B------:R-:W-:Y:S01]  /*e5d0*/  FFMA.FTZ R132, R10, UR4, -R140.reuse ;  /* 0x000000040a847c23 */ /* 0x100fe2000801088c */
[----:B------:R-:W-:Y:S01]  /*e5e0*/  FSEL R135, R135, RZ, P0 ;  /* 0x000000ff87877208 */ /* 0x000fe20000000000 */
[--C-:B------:R-:W-:Y:S01]  /*e5f0*/  FFMA.FTZ R142, R6, UR4, -R140.reuse ;  /* 0x00000004068e7c23 */ /* 0x100fe2000801088c */
        /* <DEDUP_REMOVED lines=18> */
[--C-:B---3--:R-:W-:Y:S01]  /*e720*/  FFMA.FTZ R118, R9, UR4, -R135.reuse ;  /* 0x0000000409767c23 */ /* 0x108fe20008010887 */
[C---:B----4-:R-:W-:Y:S01]  /*e730*/  FMUL.FTZ R6, R117.reuse, R114 ;  /* 0x0000007275067220 */ /* 0x050fe20000410000 */
        /* <DEDUP_REMOVED lines=25> */
[----:B------:R-:W-:Y:S01]  /*e8d0*/  LDSM.16.MT88.4 R28, [R166+0xdc00] ;  /* 0x00dc0000a61c783b */ /* 0x000fe20000004200 */
[--C-:B------:R-:W-:Y:S01]  /*e8e0*/  FFMA.FTZ R147, R33, UR4, -R135.reuse ;  /* 0x0000000421937c23 */ /* 0x100fe20008010887 */
[--C-:B------:R-:W-:Y:S01]  /*e8f0*/  FFMA.FTZ R153, R38, UR4, -R140.reuse ;  /* 0x0000000426997c23 */ /* 0x100fe2000801088c */
[--C-:B------:R-:W-:Y:S03]  /*e900*/  FFMA.FTZ R154, R39, UR4, -R140.reuse ;  /* 0x00000004279a7c23 */ /* 0x100fe6000801088c */
[----:B------:R-:W2:Y:S01]  /*e910*/  MUFU.EX2 R134, R134 ;  /* 0x0000008600867308 */ /* 0x000ea20000000800 */
[----:B---3--:R-:W-:Y:S01]  /*e920*/  F2FP.F16.F32.PACK_AB R115, R119, R132 ;  /* 0x000000847773723e */ /* 0x008fe200000000ff */
[----:B------:R-:W-:Y:S01]  /*e930*/  FMUL.FTZ R11, R117, R111 ;  /* 0x0000006f750b7220 */ /* 0x000fe20000410000 */
[--C-:B------:R-:W-:Y:S01]  /*e940*/  FFMA.FTZ R151, R42, UR4, -R140.reuse ;  /* 0x000000042a977c23 */ /* 0x100fe2000801088c */
[----:B------:R-:W3:Y:S01]  /*e950*/  LDSM.16.MT88.4 R108, [R164+0xb000] ;  /* 0x00b00000a46c783b */ /* 0x000ee20000004200 */
[--C-:B------:R-:W-:Y:S01]  /*e960*/  FFMA.FTZ R156, R43, UR4, -R140.reuse ;  /* 0x000000042b9c7c23 */ /* 0x100fe2000801088c */
[--C-:B------:R-:W-:Y:S01]  /*e970*/  FFMA.FTZ R157, R36, UR4, -R135.reuse ;  /* 0x00000004249d7c23 */ /* 0x100fe20008010887 */
[--C-:B------:R-:W-:Y:S03]  /*e980*/  FFMA.FTZ R160, R37, UR4, -R135.reuse ;  /* 0x0000000425a07c23 */ /* 0x100fe60008010887 */
[----:B------:R-:W-:Y:S01]  /*e990*/  MUFU.EX2 R133, R133 ;  /* 0x0000008500857308 */ /* 0x000fe20000000800 */
[--C-:B------:R-:W-:Y:S01]  /*e9a0*/  FFMA.FTZ R155, R40, UR4, -R135.reuse ;  /* 0x00000004289b7c23 */ /* 0x100fe20008010887 */
[C---:B------:R-:W-:Y:S01]  /*e9b0*/  FMUL.FTZ R86, R117.reuse, R86 ;  /* 0x0000005675567220 */ /* 0x040fe20000410000 */
[C---:B------:R-:W-:Y:S01]  /*e9c0*/  FMUL.FTZ R87, R117.reuse, R87 ;  /* 0x0000005775577220 */ /* 0x040fe20000410000 */
[----:B------:R-:W-:Y:S01]  /*e9d0*/  LDSM.16.MT88.4 R32, [R166+0xc400] ;  /* 0x00c40000a620783b */ /* 0x000fe20000004200 */
[C---:B------:R-:W-:Y:S01]  /*e9e0*/  FMUL.FTZ R84, R116.reuse, R84 ;  /* 0x0000005474547220 */ /* 0x040fe20000410000 */
[----:B------:R-:W-:Y:S01]  /*e9f0*/  FMUL.FTZ R85, R116, R85 ;  /* 0x0000005574557220 */ /* 0x000fe20000410000 */
[C---:B------:R-:W-:Y:S03]  /*ea00*/  FMUL.FTZ R90, R117.reuse, R90 ;  /* 0x0000005a755a7220 */ /* 0x040fe60000410000 */
[----:B------:R-:W4:Y:S01]  /*ea10*/  MUFU.EX2 R118, R118 ;  /* 0x0000007600767308 */ /* 0x000f220000000800 */
[----:B--2---:R-:W-:Y:S01]  /*ea20*/  F2FP.F16.F32.PACK_AB R112, R134, R139 ;  /* 0x0000008b8670723e */ /* 0x004fe200000000ff */
[C---:B------:R-:W-:Y:S01]  /*ea30*/  FMUL.FTZ R91, R117.reuse, R91 ;  /* 0x0000005b755b7220 */ /* 0x040fe20000410000 */
[C---:B------:R-:W-:Y:S01]  /*ea40*/  FMUL.FTZ R88, R116.reuse, R88 ;  /* 0x0000005874587220 */ /* 0x040fe20000410000 */
[----:B------:R-:W-:Y:S01]  /*ea50*/  LDSM.16.MT88.4 R36, [R166+0xc800] ;  /* 0x00c80000a624783b */ /* 0x000fe20000004200 */
        /* <DEDUP_REMOVED lines=12> */
[----:B----4-:R-:W-:Y:S01]  /*eb20*/  F2FP.F16.F32.PACK_AB R114, R118, R133 ;  /* 0x000000857672723e */ /* 0x010fe200000000ff */
[----:B------:R-:W-:Y:S01]  /*eb30*/  FMUL.FTZ R101, R116, R101 ;  /* 0x0000006574657220 */ /* 0x000fe20000410000 */
[----:B------:R-:W-:Y:S01]  /*eb40*/  FFMA.FTZ R138, R14, UR4, -R140 ;  /* 0x000000040e8a7c23 */ /* 0x000fe2000801088c */
[----:B------:R-:W-:Y:S01]  /*eb50*/  FMUL.FTZ R14, R117, R106 ;  /* 0x0000006a750e7220 */ /* 0x000fe20000410000 */
[--C-:B------:R-:W-:Y:S01]  /*eb60*/  FFMA.FTZ R137, R12, UR4, -R135.reuse ;  /* 0x000000040c897c23 */ /* 0x100fe20008010887 */
[----:B------:R-:W-:Y:S01]  /*eb70*/  FMUL.FTZ R12, R116, R104 ;  /* 0x00000068740c7220 */ /* 0x000fe20000410000 */
[--C-:B------:R-:W-:Y:S01]  /*eb80*/  FFMA.FTZ R158, R41, UR4, -R135.reuse ;  /* 0x00000004299e7c23 */ /* 0x100fe20008010887 */
[C---:B-1----:R-:W-:Y:S01]  /*eb90*/  HMMA.16816.F32 R4, R112.reuse, R120, R4 ;  /* 0x000000787004723c */ /* 0x042fe20000001804 */
[----:B------:R-:W-:Y:S04]  /*eba0*/  MUFU.EX2 R138, R138 ;  /* 0x0000008a008a7308 */ /* 0x000fe80000000800 */
[----:B------:R-:W-:Y:S01]  /*ebb0*/  FFMA.FTZ R142, R117, R190, R142 ;  /* 0x000000be758e7223 */ /* 0x000fe2000001008e */
[--C-:B------:R-:W-:Y:S01]  /*ebc0*/  FFMA.FTZ R52, R52, UR4, -R135.reuse ;  /* 0x0000000434347c23 */ /* 0x100fe20008010887 */
[----:B------:R-:W-:Y:S01]  /*ebd0*/  FFMA.FTZ R53, R53, UR4, -R135 ;  /* 0x0000000435357c23 */ /* 0x000fe20008010887 */
[C---:B------:R-:W-:Y:S01]  /*ebe0*/  HMMA.16816.F32 R8, R112.reuse, R122, R8 ;  /* 0x0000007a7008723c */ /* 0x040fe20000001808 */
[----:B------:R-:W1:Y:S02]  /*ebf0*/  LDSM.16.MT88.4 R120, [R166+0xd000] ;  /* 0x00d00000a678783b */ /* 0x000e640000004200 */
[----:B------:R-:W-:Y:S01]  /*ec00*/  MUFU.EX2 R137, R137 ;  /* 0x0000008900897308 */ /* 0x000fe20000000800 */
[----:B------:R-:W-:Y:S01]  /*ec10*/  FADD.FTZ R41, R136, R142 ;  /* 0x0000008e88297221 */ /* 0x000fe20000010000 */
[--C-:B------:R-:W-:Y:S01]  /*ec20*/  FFMA.FTZ R159, R46, UR4, -R140.reuse ;  /* 0x000000042e9f7c23 */ /* 0x100fe2000801088c */
[--C-:B------:R-:W-:Y:S01]  /*ec30*/  FFMA.FTZ R162, R47, UR4, -R140.reuse ;  /* 0x000000042fa27c23 */ /* 0x100fe2000801088c */
[--C-:B------:R-:W-:Y:S01]  /*ec40*/  FFMA.FTZ R46, R50, UR4, -R140.reuse ;  /* 0x00000004322e7c23 */ /* 0x100fe2000801088c */
[----:B------:R-:W-:Y:S01]  /*ec50*/  FADD.FTZ R132, R132, R41 ;  /* 0x0000002984847221 */ /* 0x000fe20000010000 */
[C---:B------:R-:W-:Y:S01]  /*ec60*/  HMMA.16816.F32 R68, R112.reuse, R124, R68 ;  /* 0x0000007c7044723c */ /* 0x040fe20000001844 */
[----:B------:R-:W-:Y:S03]  /*ec70*/  LDSM.16.MT88.4 R40, [R166+0xe800] ;  /* 0x00e80000a628783b */ /* 0x000fe60000004200 */
[----:B------:R-:W-:Y:S01]  /*ec80*/  MUFU.EX2 R52, R52 ;  /* 0x0000003400347308 */ /* 0x000fe20000000800 */
[--C-:B------:R-:W-:Y:S01]  /*ec90*/  FFMA.FTZ R50, R54, UR4, -R140.reuse ;  /* 0x0000000436327c23 */ /* 0x100fe2000801088c */
[--C-:B------:R-:W-:Y:S01]  /*eca0*/  FFMA.FTZ R54, R58, UR4, -R140.reuse ;  /* 0x000000043a367c23 */ /* 0x100fe2000801088c */
[--C-:B------:R-:W-:Y:S01]  /*ecb0*/  FFMA.FTZ R58, R56, UR4, -R135.reuse ;  /* 0x00000004383a7c23 */ /* 0x100fe20008010887 */
[--C-:B------:R-:W-:Y:S01]  /*ecc0*/  FFMA.FTZ R56, R57, UR4, -R135.reuse ;  /* 0x0000000439387c23 */ /* 0x100fe20008010887 */
[--C-:B------:R-:W-:Y:S01]  /*ecd0*/  FFMA.FTZ R47, R51, UR4, -R140.reuse ;  /* 0x00000004332f7c23 */ /* 0x100fe2000801088c */
[C---:B------:R-:W-:Y:S01]  /*ece0*/  HMMA.16816.F32 R72, R112.reuse, R126, R72 ;  /* 0x0000007e7048723c */ /* 0x040fe20000001848 */
[----:B------:R-:W2:Y:S03]  /*ecf0*/  LDSM.16.MT88.4 R124, [R164+0xd000] ;  /* 0x00d00000a47c783b */ /* 0x000ea60000004200 */
        /* <DEDUP_REMOVED lines=8> */
[--C-:B------:R-:W-:Y:S01]  /*ed80*/  FFMA.FTZ R129, R15, UR4, -R140.reuse ;  /* 0x000000040f817c23 */ /* 0x100fe2000801088c */
[----:B------:R-:W-:Y:S01]  /*ed90*/  FMUL.FTZ R15, R117, R107 ;  /* 0x0000006b750f7220 */ /* 0x000fe20000410000 */
        /* <DEDUP_REMOVED lines=8> */
[----:B------:R-:W-:Y:S01]  /*ee20*/  LDSM.16.MT88.4 R104, [R166+0xb400] ;  /* 0x00b40000a668783b */ /* 0x000fe20000004200 */
[--C-:B------:R-:W-:Y:S01]  /*ee30*/  FFMA.FTZ R61, R61, UR4, -R135.reuse ;  /* 0x000000043d3d7c23 */ /* 0x100fe20008010887 */
[C---:B---3--:R-:W-:Y:S04]  /*ee40*/  HMMA.16816.F32 R84, R112.reuse, R108, R84 ;  /* 0x0000006c7054723c */ /* 0x048fe80000001854 */
[----:B------:R-:W-:Y:S01]  /*ee50*/  MUFU.EX2 R55, R55 ;  /* 0x0000003700377308 */ /* 0x000fe20000000800 */
[----:B------:R-:W-:Y:S01]  /*ee60*/  FFMA.FTZ R64, R64, UR4, -R135 ;  /* 0x0000000440407c23 */ /* 0x000fe20008010887 */
[--C-:B------:R-:W-:Y:S01]  /*ee70*/  FFMA.FTZ R62, R62, UR4, -R140.reuse ;  /* 0x000000043e3e7c23 */ /* 0x100fe2000801088c */
[--C-:B------:R-:W-:Y:S01]  /*ee80*/  FFMA.FTZ R63, R63, UR4, -R140.reuse ;  /* 0x000000043f3f7c23 */ /* 0x100fe2000801088c */
[----:B------:R-:W-:Y:S01]  /*ee90*/  FFMA.FTZ R66, R66, UR4, -R140 ;  /* 0x0000000442427c23 */ /* 0x000fe2000801088c */
[----:B------:R-:W-:Y:S01]  /*eea0*/  FFMA.FTZ R139, R116, R191, R139 ;  /* 0x000000bf748b7223 */ /* 0x000fe2000001008b */
[C---:B------:R-:W-:Y:S01]  /*eeb0*/  HMMA.16816.F32 R88, R112.reuse, R110, R88 ;  /* 0x0000006e7058723c */ /* 0x040fe20000001858 */
[----:B------:R-:W3:Y:S03]  /*eec0*/  LDSM.16.MT88.4 R108, [R166+0x9400] ;  /* 0x00940000a66c783b */ /* 0x000ee60000004200 */
[----:B------:R-:W-:Y:S01]  /*eed0*/  MUFU.EX2 R53, R53 ;  /* 0x0000003500357308 */ /* 0x000fe20000000800 */
[----:B------:R-:W-:Y:S01]  /*eee0*/  ISETP.GT.AND P0, PT, R189, R170, PT ;  /* 0x000000aabd00720c */ /* 0x000fe20003f04270 */
[----:B------:R-:W-:Y:S01]  /*eef0*/  FADD.FTZ R134, R134, R139 ;  /* 0x0000008b86867221 */ /* 0x000fe20000010000 */
[----:B------:R-:W-:Y:S01]  /*ef00*/  FADD.FTZ R119, R119, R132 ;  /* 0x0000008477777221 */ /* 0x000fe20000010000 */
[----:B------:R-:W-:Y:S01]  /*ef10*/  MOV R117, R2 ;  /* 0x0000000200757202 */ /* 0x000fe20000000f00 */
[C---:B-1----:R-:W-:Y:S05]  /*ef20*/  HMMA.16816.F32 R92, R112.reuse, R120, R92 ;  /* 0x00000078705c723c */ /* 0x042fea000000185c */
[----:B------:R-:W-:Y:S01]  /*ef30*/  MUFU.EX2 R57, R58 ;  /* 0x0000003a00397308 */ /* 0x000fe20000000800 */
[----:B------:R-:W-:Y:S01]  /*ef40*/  FADD.FTZ R133, R133, R134 ;  /* 0x0000008685857221 */ /* 0x000fe20000010000 */
[----:B------:R-:W-:Y:S03]  /*ef50*/  MOV R116, R3 ;  /* 0x0000000300747202 */ /* 0x000fe60000000f00 */
[----:B------:R-:W-:Y:S01]  /*ef60*/  FADD.FTZ R118, R118, R133 ;  /* 0x0000008576767221 */ /* 0x000fe20000010000 */
[C---:B------:R-:W-:Y:S01]  /*ef70*/  HMMA.16816.F32 R96, R112.reuse, R122, R96 ;  /* 0x0000007a7060723c */ /* 0x040fe20000001860 */
[----:B------:R-:W1:Y:S03]  /*ef80*/  LDSM.16.MT88.4 R120, [R164+0x9400] ;  /* 0x00940000a478783b */ /* 0x000e660000004200 */
[----:B------:R-:W-:Y:S04]  /*ef90*/  MUFU.EX2 R56, R56 ;  /* 0x0000003800387308 */ /* 0x000fe80000000800 */
[C---:B--2---:R-:W-:Y:S06]  /*efa0*/  HMMA.16816.F32 R100, R112.reuse, R124, R100 ;  /* 0x0000007c7064723c */ /* 0x044fec0000001864 */
[----:B------:R-:W2:Y:S01]  /*efb0*/  MUFU.EX2 R129, R129 ;  /* 0x0000008100817308 */ /* 0x000ea20000000800 */
[--C-:B------:R-:W-:Y:S01]  /*efc0*/  FFMA.FTZ R125, R16, UR4, -R135.reuse ;  /* 0x00000004107d7c23 */ /* 0x100fe20008010887 */
[--C-:B------:R-:W-:Y:S01]  /*efd0*/  FFMA.FTZ R124, R17, UR4, -R135.reuse ;  /* 0x00000004117c7c23 */ /* 0x100fe20008010887 */
[----:B------:R-:W-:Y:S01]  /*efe0*/  HMMA.16816.F32 R12, R112, R126, R12 ;  /* 0x0000007e700c723c */ /* 0x000fe2000000180c */
[----:B------:R-:W-:Y:S06]  /*eff0*/  LDSM.16.MT88.4 R112, [R166+0xd400] ;  /* 0x00d40000a670783b */ /* 0x000fec0000004200 */
[----:B------:R-:W-:Y:S01]  /*f000*/  MUFU.EX2 R128, R128 ;  /* 0x0000008000807308 */ /* 0x000fe20000000800 */
[--C-:B------:R-:W-:Y:S01]  /*f010*/  FFMA.FTZ R127, R24, UR4, -R135.reuse ;  /* 0x00000004187f7c23 */ /* 0x100fe20008010887 */
[--C-:B------:R-:W-:Y:S01]  /*f020*/  FFMA.FTZ R126, R25, UR4, -R135.reuse ;  /* 0x00000004197e7c23 */ /* 0x100fe20008010887 */
[----:B------:R-:W-:Y:S07]  /*f030*/  FFMA.FTZ R135, R65, UR4, -R135 ;  /* 0x0000000441877c23 */ /* 0x000fee0008010887 */
[----:B------:R-:W4:Y:S01]  /*f040*/  MUFU.EX2 R131, R131 ;  /* 0x0000008300837308 */ /* 0x000f220000000800 */
[C---:B--2---:R-:W-:Y:S01]  /*f050*/  F2FP.F16.F32.PACK_AB R17, R129.reuse, R138 ;  /* 0x0000008a8111723e */ /* 0x044fe200000000ff */
[----:B------:R-:W-:Y:S04]  /*f060*/  FADD.FTZ R138, R138, R119 ;  /* 0x000000778a8a7221 */ /* 0x000fe80000010000 */
[----:B------:R-:W-:Y:S04]  /*f070*/  FADD.FTZ R129, R129, R138 ;  /* 0x0000008a81817221 */ /* 0x000fe80000010000 */
[----:B------:R-:W2:Y:S10]  /*f080*/  MUFU.EX2 R130, R130 ;  /* 0x0000008200827308 */ /* 0x000eb40000000800 */
[----:B------:R-:W-:Y:S01]  /*f090*/  MUFU.EX2 R125, R125 ;  /* 0x0000007d007d7308 */ /* 0x000fe20000000800 */
[C---:B----4-:R-:W-:Y:S01]  /*f0a0*/  F2FP.F16.F32.PACK_AB R19, R131.reuse, R128 ;  /* 0x000000808313723e */ /* 0x050fe200000000ff */
[----:B------:R-:W-:Y:S04]  /*f0b0*/  FADD.FTZ R128, R128, R129 ;  /* 0x0000008180807221 */ /* 0x000fe80000010000 */
[----:B------:R-:W-:Y:S04]  /*f0c0*/  FADD.FTZ R131, R131, R128 ;  /* 0x0000008083837221 */ /* 0x000fe80000010000 */
[----:B------:R-:W4:Y:S01]  /*f0d0*/  MUFU.EX2 R124, R124 ;  /* 0x0000007c007c7308 */ /* 0x000f220000000800 */
[C---:B--2---:R-:W-:Y:S01]  /*f0e0*/  F2FP.F16.F32.PACK_AB R16, R130.reuse, R137 ;  /* 0x000000898210723e */ /* 0x044fe200000000ff */
[----:B------:R-:W-:Y:S04]  /*f0f0*/  FADD.FTZ R137, R137, R118 ;  /* 0x0000007689897221 */ /* 0x000fe80000010000 */
[----:B------:R-:W-:Y:S04]  /*f100*/  FADD.FTZ R130, R130, R137 ;  /* 0x0000008982827221 */ /* 0x000fe80000010000 */
[----:B------:R-:W-:Y:S10]  /*f110*/  MUFU.EX2 R141, R141 ;  /* 0x0000008d008d7308 */ /* 0x000ff40000000800 */
[----:B------:R-:W-:Y:S01]  /*f120*/  MUFU.EX2 R144, R144 ;  /* 0x0000009000907308 */ /* 0x000fe20000000800 */
[C---:B----4-:R-:W-:Y:S01]  /*f130*/  F2FP.F16.F32.PACK_AB R18, R124.reuse, R125 ;  /* 0x0000007d7c12723e */ /* 0x050fe200000000ff */
[----:B------:R-:W-:Y:S04]  /*f140*/  FADD.FTZ R125, R125, R130 ;  /* 0x000000827d7d7221 */ /* 0x000fe80000010000 */
[----:B------:R-:W-:Y:S02]  /*f150*/  FADD.FTZ R124, R124, R125 ;  /* 0x0000007d7c7c7221 */ /* 0x000fe40000010000 */
[C---:B---3--:R-:W-:Y:S02]  /*f160*/  HMMA.16816.F32 R4, R16.reuse, R108, R4 ;  /* 0x0000006c1004723c */ /* 0x048fe40000001804 */
[----:B------:R-:W-:Y:S06]  /*f170*/  MUFU.EX2 R127, R127 ;  /* 0x0000007f007f7308 */ /* 0x000fec0000000800 */
[C---:B------:R-:W-:Y:S01]  /*f180*/  HMMA.16816.F32 R8, R16.reuse, R110, R8 ;  /* 0x0000006e1008723c */ /* 0x040fe20000001808 */
[----:B------:R-:W2:Y:S03]  /*f190*/  LDSM.16.MT88.4 R108, [R164+0xb400] ;  /* 0x00b40000a46c783b */ /* 0x000ea60000004200 */
[----:B------:R-:W-:Y:S04]  /*f1a0*/  MUFU.EX2 R126, R126 ;  /* 0x0000007e007e7308 */ /* 0x000fe80000000800 */
[C---:B-1----:R-:W-:Y:S06]  /*f1b0*/  HMMA.16816.F32 R68, R16.reuse, R120, R68 ;  /* 0x000000781044723c */ /* 0x042fec0000001844 */
[----:B------:R-:W-:Y:S01]  /*f1c0*/  MUFU.EX2 R146, R146 ;  /* 0x0000009200927308 */ /* 0x000fe20000000800 */
[--C-:B------:R-:W-:Y:S01]  /*f1d0*/  FFMA.FTZ R121, R23, UR4, -R140.reuse ;  /* 0x0000000417797c23 */ /* 0x100fe2000801088c */
[--C-:B------:R-:W-:Y:S01]  /*f1e0*/  FFMA.FTZ R120, R26, UR4, -R140.reuse ;  /* 0x000000041a787c23 */ /* 0x100fe2000801088c */
[C---:B------:R-:W-:Y:S07]  /*f1f0*/  HMMA.16816.F32 R72, R16.reuse, R122, R72 ;  /* 0x0000007a1048723c */ /* 0x040fee0000001848 */
[----:B------:R-:W-:Y:S01]  /*f200*/  MUFU.EX2 R121, R121 ;  /* 0x0000007900797308 */ /* 0x000fe20000000800 */
[--C-:B------:R-:W-:Y:S01]  /*f210*/  FFMA.FTZ R122, R22, UR4, -R140.reuse ;  /* 0x00000004167a7c23 */ /* 0x100fe2000801088c */
[--C-:B------:R-:W-:Y:S01]  /*f220*/  FFMA.FTZ R123, R27, UR4, -R140.reuse ;  /* 0x000000041b7b7c23 */ /* 0x100fe2000801088c */
[----:B------:R-:W-:Y:S01]  /*f230*/  LDSM.16.MT88.4 R20, [R166+0xb800] ;  /* 0x00b80000a614783b */ /* 0x000fe20000004200 */
[----:B------:R-:W-:Y:S01]  /*f240*/  FFMA.FTZ R140, R67, UR4, -R140 ;  /* 0x00000004438c7c23 */ /* 0x000fe2000801088c */
[C---:B------:R-:W-:Y:S05]  /*f250*/  HMMA.16816.F32 R76, R16.reuse, R104, R76 ;  /* 0x00000068104c723c */ /* 0x040fea000000184c */
[----:B------:R-:W1:Y:S01]  /*f260*/  MUFU.EX2 R122, R122 ;  /* 0x0000007a007a7308 */ /* 0x000e620000000800 */
[----:B------:R-:W-:Y:S02]  /*f270*/  LDSM.16.MT88.4 R24, [R164+0xb800] ;  /* 0x00b80000a418783b */ /* 0x000fe40000004200 */
[C---:B------:R-:W-:Y:S07]  /*f280*/  HMMA.16816.F32 R80, R16.reuse, R106, R80 ;  /* 0x0000006a1050723c */ /* 0x040fee0000001850 */
[----:B------:R-:W-:Y:S01]  /*f290*/  MUFU.EX2 R120, R120 ;  /* 0x0000007800787308 */ /* 0x000fe20000000800 */
[----:B------:R-:W3:Y:S01]  /*f2a0*/  LDSM.16.MT88.4 R104, [R164+0xd400] ;  /* 0x00d40000a468783b */ /* 0x000ee20000004200 */
[C---:B--2---:R-:W-:Y:S08]  /*f2b0*/  HMMA.16816.F32 R84, R16.reuse, R108, R84 ;  /* 0x0000006c1054723c */ /* 0x044ff00000001854 */
[----:B------:R-:W2:Y:S01]  /*f2c0*/  MUFU.EX2 R123, R123 ;  /* 0x0000007b007b7308 */ /* 0x000ea20000000800 */
[C---:B------:R-:W-:Y:S01]  /*f2d0*/  HMMA.16816.F32 R88, R16.reuse, R110, R88 ;  /* 0x0000006e1058723c */ /* 0x040fe20000001858 */
[----:B------:R-:W4:Y:S08]  /*f2e0*/  LDSM.16.MT88.4 R108, [R166+0x9800] ;  /* 0x00980000a66c783b */ /* 0x000f300000004200 */
[----:B------:R-:W5:Y:S01]  /*f2f0*/  MUFU.EX2 R145, R145 ;  /* 0x0000009100917308 */ /* 0x000f620000000800 */
[C---:B------:R-:W-:Y:S09]  /*f300*/  HMMA.16816.F32 R92, R16.reuse, R112, R92 ;  /* 0x00000070105c723c */ /* 0x040ff2000000185c */
[----:B------:R-:W-:Y:S01]  /*f310*/  MUFU.EX2 R143, R143 ;  /* 0x0000008f008f7308 */ /* 0x000fe20000000800 */
[C---:B------:R-:W-:Y:S01]  /*f320*/  HMMA.16816.F32 R96, R16.reuse, R114, R96 ;  /* 0x000000721060723c */ /* 0x040fe20000001860 */
[----:B------:R-:W5:Y:S08]  /*f330*/  LDSM.16.MT88.4 R112, [R164+0x9800] ;  /* 0x00980000a470783b */ /* 0x000f700000004200 */
[----:B------:R-:W5:Y:S10]  /*f340*/  MUFU.EX2 R148, R148 ;  /* 0x0000009400947308 */ /* 0x000f740000000800 */
[----:B------:R-:W-:Y:S01]  /*f350*/  MUFU.EX2 R149, R149 ;  /* 0x0000009500957308 */ /* 0x000fe20000000800 */
[C---:B---3--:R-:W-:Y:S09]  /*f360*/  HMMA.16816.F32 R100, R16.reuse, R104, R100 ;  /* 0x000000681064723c */ /* 0x048ff20000001864 */
[----:B------:R-:W3:Y:S01]  /*f370*/  MUFU.EX2 R152, R152 ;  /* 0x0000009800987308 */ /* 0x000ee20000000800 */
[----:B------:R-:W-:Y:S01]  /*f380*/  HMMA.16816.F32 R12, R16, R106, R12 ;  /* 0x0000006a100c723c */ /* 0x000fe2000000180c */
[----:B------:R-:W3:Y:S02]  /*f390*/  LDSM.16.MT88.4 R104, [R166+0xd800] ;  /* 0x00d80000a668783b */ /* 0x000ee40000004200 */
[----:B-1----:R-:W-:Y:S01]  /*f3a0*/  F2FP.F16.F32.PACK_AB R17, R121, R122 ;  /* 0x0000007a7911723e */ /* 0x002fe200000000ff */
[----:B------:R-:W-:Y:S01]  /*f3b0*/  FADD.FTZ R122, R122, R131 ;  /* 0x000000837a7a7221 */ /* 0x000fe20000010000 */
[----:B--2---:R-:W-:Y:S04]  /*f3c0*/  F2FP.F16.F32.PACK_AB R19, R123, R120 ;  /* 0x000000787b13723e */ /* 0x004fe800000000ff */
[----:B------:R-:W-:Y:S01]  /*f3d0*/  MUFU.EX2 R150, R150 ;  /* 0x0000009600967308 */ /* 0x000fe20000000800 */
[----:B------:R-:W-:Y:S01]  /*f3e0*/  F2FP.F16.F32.PACK_AB R16, R144, R141 ;  /* 0x0000008d9010723e */ /* 0x000fe200000000ff */
[----:B------:R-:W-:Y:S01]  /*f3f0*/  FADD.FTZ R141, R141, R124 ;  /* 0x0000007c8d8d7221 */ /* 0x000fe20000010000 */
[----:B------:R-:W-:Y:S01]  /*f400*/  F2FP.F16.F32.PACK_AB R18, R126, R127 ;  /* 0x0000007f7e12723e */ /* 0x000fe200000000ff */
[----:B------:R-:W-:Y:S02]  /*f410*/  FADD.FTZ R121, R121, R122 ;  /* 0x0000007a79797221 */ /* 0x000fe40000010000 */
[----:B------:R-:W-:Y:S04]  /*f420*/  FADD.FTZ R144, R144, R141 ;  /* 0x0000008d90907221 */ /* 0x000fe80000010000 */
[----:B------:R-:W1:Y:S01]  /*f430*/  MUFU.EX2 R147, R147 ;  /* 0x0000009300937308 */ /* 0x000e620000000800 */
[----:B------:R-:W-:Y:S01]  /*f440*/  FADD.FTZ R120, R120, R121 ;  /* 0x0000007978787221 */ /* 0x000fe20000010000 */
[C---:B----4-:R-:W-:Y:S03]  /*f450*/  HMMA.16816.F32 R4, R16.reuse, R108, R4 ;  /* 0x0000006c1004723c */ /* 0x050fe60000001804 */
[----:B------:R-:W-:Y:S01]  /*f460*/  FADD.FTZ R127, R127, R144 ;  /* 0x000000907f7f7221 */ /* 0x000fe20000010000 */
[----:B------:R-:W-:Y:S04]  /*f470*/  FADD.FTZ R123, R123, R120 ;  /* 0x000000787b7b7221 */ /* 0x000fe80000010000 */
[----:B------:R-:W-:Y:S01]  /*f480*/  MUFU.EX2 R153, R153 ;  /* 0x0000009900997308 */ /* 0x000fe20000000800 */
[----:B------:R-:W-:Y:S01]  /*f490*/  FADD.FTZ R126, R126, R127 ;  /* 0x0000007f7e7e7221 */ /* 0x000fe20000010000 */
[C---:B------:R-:W-:Y:S01]  /*f4a0*/  HMMA.16816.F32 R8, R16.reuse, R110, R8 ;  /* 0x0000006e1008723c */ /* 0x040fe20000001808 */
[----:B------:R-:W-:Y:S07]  /*f4b0*/  LDSM.16.MT88.4 R108, [R166+0xac00] ;  /* 0x00ac0000a66c783b */ /* 0x000fee0000004200 */
[----:B------:R-:W-:Y:S01]  /*f4c0*/  MUFU.EX2 R154, R154 ;  /* 0x0000009a009a7308 */ /* 0x000fe20000000800 */
[C---:B-----5:R-:W-:Y:S09]  /*f4d0*/  HMMA.16816.F32 R68, R16.reuse, R112, R68 ;  /* 0x000000701044723c */ /* 0x060ff20000001844 */
[----:B------:R-:W-:Y:S01]  /*f4e0*/  MUFU.EX2 R151, R151 ;  /* 0x0000009700977308 */ /* 0x000fe20000000800 */
[C---:B------:R-:W-:Y:S09]  /*f4f0*/  HMMA.16816.F32 R72, R16.reuse, R114, R72 ;  /* 0x000000721048723c */ /* 0x040ff20000001848 */
[----:B------:R-:W-:Y:S01]  /*f500*/  MUFU.EX2 R156, R156 ;  /* 0x0000009c009c7308 */ /* 0x000fe20000000800 */
[C---:B------:R-:W-:Y:S09]  /*f510*/  HMMA.16816.F32 R76, R16.reuse, R20, R76 ;  /* 0x00000014104c723c */ /* 0x040ff2000000184c */
[----:B------:R-:W-:Y:S01]  /*f520*/  MUFU.EX2 R157, R157 ;  /* 0x0000009d009d7308 */ /* 0x000fe20000000800 */
[C---:B------:R-:W-:Y:S01]  /*f530*/  HMMA.16816.F32 R80, R16.reuse, R22, R80 ;  /* 0x000000161050723c */ /* 0x040fe20000001850 */
[----:B------:R-:W2:Y:S08]  /*f540*/  LDSM.16.MT88.4 R20, [R164+0xd800] ;  /* 0x00d80000a414783b */ /* 0x000eb00000004200 */
[----:B------:R-:W-:Y:S01]  /*f550*/  MUFU.EX2 R160, R160 ;  /* 0x000000a000a07308 */ /* 0x000fe20000000800 */
[C---:B------:R-:W-:Y:S09]  /*f560*/  HMMA.16816.F32 R84, R16.reuse, R24, R84 ;  /* 0x000000181054723c */ /* 0x040ff20000001854 */
[----:B------:R-:W-:Y:S01]  /*f570*/  MUFU.EX2 R155, R155 ;  /* 0x0000009b009b7308 */ /* 0x000fe20000000800 */
[C---:B------:R-:W-:Y:S01]  /*f580*/  HMMA.16816.F32 R88, R16.reuse, R26, R88 ;  /* 0x0000001a1058723c */ /* 0x040fe20000001858 */
[----:B------:R-:W4:Y:S08]  /*f590*/  LDSM.16.MT88.4 R24, [R166+0x9c00] ;  /* 0x009c0000a618783b */ /* 0x000f300000004200 */
[----:B------:R-:W-:Y:S01]  /*f5a0*/  MUFU.EX2 R158, R158 ;  /* 0x0000009e009e7308 */ /* 0x000fe20000000800 */
[C---:B---3--:R-:W-:Y:S09]  /*f5b0*/  HMMA.16816.F32 R92, R16.reuse, R104, R92 ;  /* 0x00000068105c723c */ /* 0x048ff2000000185c */
[----:B------:R-:W-:Y:S01]  /*f5c0*/  MUFU.EX2 R159, R159 ;  /* 0x0000009f009f7308 */ /* 0x000fe20000000800 */
[C---:B------:R-:W-:Y:S01]  /*f5d0*/  HMMA.16816.F32 R96, R16.reuse, R106, R96 ;  /* 0x0000006a1060723c */ /* 0x040fe20000001860 */
[----:B------:R-:W3:Y:S08]  /*f5e0*/  LDSM.16.MT88.4 R104, [R164+0x9c00] ;  /* 0x009c0000a468783b */ /* 0x000ef00000004200 */
[----:B------:R-:W-:Y:S01]  /*f5f0*/  MUFU.EX2 R162, R162 ;  /* 0x000000a200a27308 */ /* 0x000fe20000000800 */
[C---:B--2---:R-:W-:Y:S09]  /*f600*/  HMMA.16816.F32 R100, R16.reuse, R20, R100 ;  /* 0x000000141064723c */ /* 0x044ff20000001864 */
[----:B------:R-:W-:Y:S01]  /*f610*/  MUFU.EX2 R46, R46 ;  /* 0x0000002e002e7308 */ /* 0x000fe20000000800 */
[----:B------:R-:W-:Y:S01]  /*f620*/  HMMA.16816.F32 R12, R16, R22, R12 ;  /* 0x00000016100c723c */ /* 0x000fe2000000180c */
[----:B------:R-:W2:Y:S02]  /*f630*/  LDSM.16.MT88.4 R20, [R166+0xbc00] ;  /* 0x00bc0000a614783b */ /* 0x000ea40000004200 */
[----:B------:R-:W-:Y:S02]  /*f640*/  F2FP.F16.F32.PACK_AB R17, R145, R146 ;  /* 0x000000929111723e */ /* 0x000fe400000000ff */
[----:B------:R-:W-:Y:S04]  /*f650*/  F2FP.F16.F32.PACK_AB R19, R148, R143 ;  /* 0x0000008f9413723e */ /* 0x000fe800000000ff */
[----:B------:R-:W-:Y:S01]  /*f660*/  MUFU.EX2 R47, R47 ;  /* 0x0000002f002f7308 */ /* 0x000fe20000000800 */
[----:B------:R-:W-:Y:S02]  /*f670*/  F2FP.F16.F32.PACK_AB R16, R152, R149 ;  /* 0x000000959810723e */ /* 0x000fe400000000ff */
[----:B-1----:R-:W-:Y:S07]  /*f680*/  F2FP.F16.F32.PACK_AB R18, R147, R150 ;  /* 0x000000969312723e */ /* 0x002fee00000000ff */
[----:B------:R-:W-:Y:S01]  /*f690*/  MUFU.EX2 R44, R44 ;  /* 0x0000002c002c7308 */ /* 0x000fe20000000800 */
[C---:B----4-:R-:W-:Y:S09]  /*f6a0*/  HMMA.16816.F32 R4, R16.reuse, R24, R4 ;  /* 0x000000181004723c */ /* 0x050ff20000001804 */
[----:B------:R-:W-:Y:S01]  /*f6b0*/  MUFU.EX2 R45, R45 ;  /* 0x0000002d002d7308 */ /* 0x000fe20000000800 */
[C---:B------:R-:W-:Y:S01]  /*f6c0*/  HMMA.16816.F32 R8, R16.reuse, R26, R8 ;  /* 0x0000001a1008723c */ /* 0x040fe20000001808 */
[----:B------:R-:W1:Y:S08]  /*f6d0*/  LDSM.16.MT88.4 R24, [R164+0xbc00] ;  /* 0x00bc0000a418783b */ /* 0x000e700000004200 */
[----:B------:R-:W-:Y:S01]  /*f6e0*/  MUFU.EX2 R48, R48 ;  /* 0x0000003000307308 */ /* 0x000fe20000000800 */
[C---:B---3--:R-:W-:Y:S09]  /*f6f0*/  HMMA.16816.F32 R68, R16.reuse, R104, R68 ;  /* 0x000000681044723c */ /* 0x048ff20000001844 */
[----:B------:R-:W-:Y:S01]  /*f700*/  MUFU.EX2 R49, R49 ;  /* 0x0000003100317308 */ /* 0x000fe20000000800 */
[C---:B------:R-:W-:Y:S09]  /*f710*/  HMMA.16816.F32 R72, R16.reuse, R106, R72 ;  /* 0x0000006a1048723c */ /* 0x040ff20000001848 */
[----:B------:R-:W-:Y:S01]  /*f720*/  MUFU.EX2 R62, R62 ;  /* 0x0000003e003e7308 */ /* 0x000fe20000000800 */
[C---:B--2---:R-:W-:Y:S09]  /*f730*/  HMMA.16816.F32 R76, R16.reuse, R20, R76 ;  /* 0x00000014104c723c */ /* 0x044ff2000000184c */
[----:B------:R-:W2:Y:S01]  /*f740*/  MUFU.EX2 R63, R63 ;  /* 0x0000003f003f7308 */ /* 0x000ea20000000800 */
[C---:B------:R-:W-:Y:S01]  /*f750*/  HMMA.16816.F32 R80, R16.reuse, R22, R80 ;  /* 0x000000161050723c */ /* 0x040fe20000001850 */
[----:B------:R-:W3:Y:S08]  /*f760*/  LDSM.16.MT88.4 R20, [R164+0xdc00] ;  /* 0x00dc0000a414783b */ /* 0x000ef00000004200 */
[----:B------:R-:W-:Y:S01]  /*f770*/  MUFU.EX2 R66, R66 ;  /* 0x0000004200427308 */ /* 0x000fe20000000800 */
[C---:B-1----:R-:W-:Y:S09]  /*f780*/  HMMA.16816.F32 R84, R16.reuse, R24, R84 ;  /* 0x000000181054723c */ /* 0x042ff20000001854 */
[----:B------:R-:W-:Y:S01]  /*f790*/  MUFU.EX2 R64, R64 ;  /* 0x0000004000407308 */ /* 0x000fe20000000800 */
[----:B--2---:R-:W-:Y:S01]  /*f7a0*/  F2FP.F16.F32.PACK_AB R105, R63, R62 ;  /* 0x0000003e3f69723e */ /* 0x004fe200000000ff */
[C---:B------:R-:W-:Y:S01]  /*f7b0*/  HMMA.16816.F32 R88, R16.reuse, R26, R88 ;  /* 0x0000001a1058723c */ /* 0x040fe20000001858 */
[----:B------:R-:W1:Y:S07]  /*f7c0*/  LDSM.16.MT88.4 R24, [R166+0xa000] ;  /* 0x00a00000a618783b */ /* 0x000e6e0000004200 */
[----:B------:R-:W2:Y:S01]  /*f7d0*/  MUFU.EX2 R135, R135 ;  /* 0x0000008700877308 */ /* 0x000ea20000000800 */
[C---:B------:R-:W-:Y:S08]  /*f7e0*/  HMMA.16816.F32 R92, R16.reuse, R28, R92 ;  /* 0x0000001c105c723c */ /* 0x040ff0000000185c */
[C---:B------:R-:W-:Y:S01]  /*f7f0*/  HMMA.16816.F32 R96, R16.reuse, R30, R96 ;  /* 0x0000001e1060723c */ /* 0x040fe20000001860 */
[----:B------:R-:W4:Y:S02]  /*f800*/  LDSM.16.MT88.4 R28, [R164+0xa000] ;  /* 0x00a00000a41c783b */ /* 0x000f240000004200 */
[----:B--2---:R-:W-:Y:S05]  /*f810*/  F2FP.F16.F32.PACK_AB R106, R135, R64 ;  /* 0x00000040876a723e */ /* 0x004fea00000000ff */
[C---:B---3--:R-:W-:Y:S08]  /*f820*/  HMMA.16816.F32 R100, R16.reuse, R20, R100 ;  /* 0x000000141064723c */ /* 0x048ff00000001864 */
        /* <DEDUP_REMOVED lines=54> */
[C---:B------:R-:W-:Y:S08]  /*fb90*/  HMMA.16816.F32 R72, R16.reuse, R34, R72 ;  /* 0x000000221048723c */ /* 0x040ff00000001848 */
[C---:B------:R-:W-:Y:S08]  /*fba0*/  HMMA.16816.F32 R76, R16.reuse, R36, R76 ;  /* 0x00000024104c723c */ /* 0x040ff0000000184c */
[C---:B------:R-:W-:Y:S08]  /*fbb0*/  HMMA.16816.F32 R80, R16.reuse, R38, R80 ;  /* 0x000000261050723c */ /* 0x040ff00000001850 */
[C---:B-1----:R-:W-:Y:S01]  /*fbc0*/  HMMA.16816.F32 R84, R16.reuse, R24, R84 ;  /* 0x000000181054723c */ /* 0x042fe20000001854 */
[----:B------:R-:W1:Y:S07]  /*fbd0*/  MUFU.EX2 R25, R140 ;  /* 0x0000008c00197308 */ /* 0x000e6e0000000800 */
[C---:B------:R-:W-:Y:S03]  /*fbe0*/  HMMA.16816.F32 R88, R16.reuse, R26, R88 ;  /* 0x0000001a1058723c */ /* 0x040fe60000001858 */
[----:B------:R-:W-:Y:S05]  /*fbf0*/  MUFU.EX2 R24, R60 ;  /* 0x0000003c00187308 */ /* 0x000fea0000000800 */
[C---:B------:R-:W-:Y:S05]  /*fc00*/  HMMA.16816.F32 R92, R16.reuse, R40, R92 ;  /* 0x00000028105c723c */ /* 0x040fea000000185c */
[----:B------:R-:W4:Y:S01]  /*fc10*/  MUFU.EX2 R27, R61 ;  /* 0x0000003d001b7308 */ /* 0x000f220000000800 */
[----:B-1----:R-:W-:Y:S02]  /*fc20*/  F2FP.F16.F32.PACK_AB R107, R25, R66 ;  /* 0x00000042196b723e */ /* 0x002fe400000000ff */
[C---:B------:R-:W-:Y:S08]  /*fc30*/  HMMA.16816.F32 R96, R16.reuse, R42, R96 ;  /* 0x0000002a1060723c */ /* 0x040ff00000001860 */
[C---:B---3--:R-:W-:Y:S03]  /*fc40*/  HMMA.16816.F32 R100, R16.reuse, R28, R100 ;  /* 0x0000001c1064723c */ /* 0x048fe60000001864 */
[----:B----4-:R-:W-:Y:S05]  /*fc50*/  F2FP.F16.F32.PACK_AB R104, R27, R24 ;  /* 0x000000181b68723e */ /* 0x010fea00000000ff */
[----:B------:R-:W-:Y:S01]  /*fc60*/  HMMA.16816.F32 R12, R16, R30, R12 ;  /* 0x0000001e100c723c */ /* 0x000fe2000000180c */
[----:B------:R-:W1:Y:S07]  /*fc70*/  LDSM.16.MT88.4 R16, [R166+0xcc00] ;  /* 0x00cc0000a610783b */ /* 0x000e6e0000004200 */
[C---:B------:R-:W-:Y:S01]  /*fc80*/  HMMA.16816.F32 R112, R104.reuse, R108, R4 ;  /* 0x0000006c6870723c */ /* 0x040fe20000001804 */
[----:B------:R-:W3:Y:S07]  /*fc90*/  LDSM.16.MT88.4 R4, [R164+0xcc00] ;  /* 0x00cc0000a404783b */ /* 0x000eee0000004200 */
[C---:B------:R-:W-:Y:S01]  /*fca0*/  HMMA.16816.F32 R108, R104.reuse, R110, R8 ;  /* 0x0000006e686c723c */ /* 0x040fe20000001808 */
[----:B------:R-:W4:Y:S07]  /*fcb0*/  LDSM.16.MT88.4 R8, [R166+0xec00] ;  /* 0x00ec0000a608783b */ /* 0x000f2e0000004200 */
        /* <DEDUP_REMOVED lines=52> */
.L_x_2349:
[----:B------:R-:W1:Y:S01]  /*10000*/  SHFL.BFLY PT, R0, R191, 0x2, 0x1f ;  /* 0x0c401f00bf007f89 */ /* 0x000e6200000e0000 */
[----:B------:R-:W2:Y:S01]  /*10010*/  S2UR UR7, SR_CgaCtaId ;  /* 0x00000000000779c3 */ /* 0x000ea20000008800 */
[C---:B------:R-:W-:Y:S01]  /*10020*/  SHF.L.U32 R4, R165.reuse, 0x1, RZ ;  /* 0x00000001a5047819 */ /* 0x040fe200000006ff */
[----:B------:R-:W-:Y:S01]  /*10030*/  UMOV UR4, 0x400 ;  /* 0x0000040000047882 */ /* 0x000fe20000000000 */
[----:B------:R-:W3:Y:S01]  /*10040*/  SHFL.BFLY PT, R5, R190, 0x2, 0x1f ;  /* 0x0c401f00be057f89 */ /* 0x000ee200000e0000 */
[C---:B------:R-:W-:Y:S01]  /*10050*/  SHF.L.U32 R13, R165.reuse, 0x4, RZ ;  /* 0x00000004a50d7819 */ /* 0x040fe200000006ff */
[----:B------:R-:W4:Y:S01]  /*10060*/  LDCU UR5, c[0x0][0x3e0] ;  /* 0x00007c00ff0577ac */ /* 0x000f220008000800 */
[----:B------:R-:W-:Y:S01]  /*10070*/  LOP3.LUT R4, R4, 0x6, RZ, 0xc0, !PT ;  /* 0x0000000604047812 */ /* 0x000fe200078ec0ff */
[----:B------:R-:W5:Y:S01]  /*10080*/  S2R R8, SR_TID.X ;  /* 0x0000000000087919 */ /* 0x000f620000002100 */
[----:B------:R-:W-:Y:S01]  /*10090*/  SHF.R.U32.HI R15, RZ, 0x1, R165 ;  /* 0x00000001ff0f7819 */ /* 0x000fe200000116a5 */
[----:B------:R-:W4:Y:S01]  /*100a0*/  S2UR UR6, SR_CTAID.Y ;  /* 0x00000000000679c3 */ /* 0x000f220000002600 */
[----:B------:R-:W-:Y:S01]  /*100b0*/  LOP3.LUT R13, R4, 0x3e00, R13, 0xf8, !PT ;  /* 0x00003e00040d7812 */ /* 0x000fe200078ef80d */
[----:B------:R-:W-:Y:S01]  /*100c0*/  BSSY.RECONVERGENT B0, `(.L_x_2354) ;  /* 0x0000094000007945 */ /* 0x000fe20003800200 */
[----:B------:R-:W-:-:S05]  /*100d0*/  SHF.L.U32 R4, R165, 0x3, RZ ;  /* 0x00000003a5047819 */ /* 0x000fca00000006ff */
[----:B------:R-:W-:Y:S01]  /*100e0*/  BAR.SYNC.DEFER_BLOCKING 0x0 ;  /* 0x0000000000007b1d */ /* 0x000fe20000010000 */
[----:B------:R-:W-:Y:S01]  /*100f0*/  LOP3.LUT P3, RZ, R165, 0x3, RZ, 0xc0, !PT ;  /* 0x00000003a5ff7812 */ /* 0x000fe2000786c0ff */
[----:B-1----:R-:W-:Y:S01]  /*10100*/  FADD.FTZ R0, R0, R191 ;  /* 0x000000bf00007221 */ /* 0x002fe20000010000 */
[----:B--2---:R-:W-:-:S03]  /*10110*/  ULEA UR7, UR7, UR4, 0x18 ;  /* 0x0000000407077291 */ /* 0x004fc6000f8ec0ff */
[----:B------:R-:W1:Y:S01]  /*10120*/  LDCU UR4, c[0x0][0x44c] ;  /* 0x00008980ff0477ac */ /* 0x000e620008000800 */
[----:B---3--:R-:W-:Y:S01]  /*10130*/  FADD.FTZ R10, R5, R190 ;  /* 0x000000be050a7221 */ /* 0x008fe20000010000 */
[----:B------:R-:W2:Y:S04]  /*10140*/  SHFL.BFLY PT, R7, R0, 0x1, 0x1f ;  /* 0x0c201f0000077f89 */ /* 0x000ea800000e0000 */
[----:B------:R-:W3:Y:S01]  /*10150*/  SHFL.BFLY PT, R5, R10, 0x1, 0x1f ;  /* 0x0c201f000a057f89 */ /* 0x000ee200000e0000 */
[----:B-----5:R-:W-:-:S04]  /*10160*/  SHF.R.U32.HI R8, RZ, 0x3, R8 ;  /* 0x00000003ff087819 */ /* 0x020fc80000011608 */
[C---:B------:R-:W-:Y:S02]  /*10170*/  IADD3 R16, PT, PT, R8.reuse, 0x20, RZ ;  /* 0x0000002008107810 */ /* 0x040fe40007ffe0ff */
[----:B------:R-:W-:Y:S02]  /*10180*/  SHF.L.U32 R20, R8, 0x5, RZ ;  /* 0x0000000508147819 */ /* 0x000fe400000006ff */
[----:B------:R-:W-:Y:S02]  /*10190*/  ISETP.GE.AND P5, PT, R16, R169, PT ;  /* 0x000000a91000720c */ /* 0x000fe40003fa6270 */
[----:B------:R-:W-:Y:S02]  /*101a0*/  LOP3.LUT R16, R13, 0x20, R4, 0xf8, !PT ;  /* 0x000000200d107812 */ /* 0x000fe400078ef804 */
[----:B------:R-:W-:Y:S01]  /*101b0*/  IADD3 R18, PT, PT, R8, 0x10, RZ ;  /* 0x0000001008127810 */ /* 0x000fe20007ffe0ff */
[----:B--2---:R-:W-:Y:S01]  /*101c0*/  FADD.FTZ R6, R0, R7 ;  /* 0x0000000700067221 */ /* 0x004fe20000010000 */
[----:B------:R-:W-:-:S02]  /*101d0*/  SHF.L.U32 R0, R165, 0x2, RZ ;  /* 0x00000002a5007819 */ /* 0x000fc400000006ff */
[----:B------:R-:W-:Y:S01]  /*101e0*/  ISETP.GE.AND P4, PT, R18, R169, PT ;  /* 0x000000a91200720c */ /* 0x000fe20003f86270 */
[----:B------:R-:W2:Y:S01]  /*101f0*/  MUFU.RCP R12, R6 ;  /* 0x00000006000c7308 */ /* 0x000ea20000001000 */
[----:B---3--:R-:W-:Y:S01]  /*10200*/  FADD.FTZ R5, R10, R5 ;  /* 0x000000050a057221 */ /* 0x008fe20000010000 */
[----:B------:R-:W-:Y:S02]  /*10210*/  LOP3.LUT R10, R4, 0xc0, RZ, 0xc0, !PT ;  /* 0x000000c0040a7812 */ /* 0x000fe400078ec0ff */
[----:B------:R-:W-:Y:S02]  /*10220*/  FSETP.NE.FTZ.AND P2, PT, R6, RZ, PT ;  /* 0x000000ff0600720b */ /* 0x000fe40003f55000 */
[----:B------:R-:W-:Y:S02]  /*10230*/  LOP3.LUT R11, R10, 0x18, R165, 0xf8, !PT ;  /* 0x000000180a0b7812 */ /* 0x000fe400078ef8a5 */
[----:B------:R-:W3:Y:S01]  /*10240*/  MUFU.RCP R9, R5 ;  /* 0x0000000500097308 */ /* 0x000ee20000001000 */
[----:B------:R-:W-:-:S02]  /*10250*/  FSETP.NE.FTZ.AND P0, PT, R5, RZ, PT ;  /* 0x000000ff0500720b */ /* 0x000fc40003f15000 */
[----:B------:R-:W-:Y:S02]  /*10260*/  LOP3.LUT R11, R16, R11, RZ, 0xfc, !PT ;  /* 0x0000000b100b7212 */ /* 0x000fe400078efcff */
[----:B------:R-:W-:Y:S02]  /*10270*/  LOP3.LUT R14, R0, 0xd8, RZ, 0xc0, !PT ;  /* 0x000000d8000e7812 */ /* 0x000fe400078ec0ff */
[----:B------:R-:W-:Y:S02]  /*10280*/  LEA R11, R11, UR7, 0x2 ;  /* 0x000000070b0b7c11 */ /* 0x000fe4000f8e10ff */
[----:B--2---:R-:W-:Y:S01]  /*10290*/  FSEL R12, R12, 1, P2 ;  /* 0x3f8000000c0c7808 */ /* 0x004fe20001000000 */
[----:B------:R-:W2:Y:S01]  /*102a0*/  @P2 LDC R16, c[0x0][0x458] ;  /* 0x00011600ff102b82 */ /* 0x000ea20000000800 */
[----:B------:R-:W-:Y:S01]  /*102b0*/  LOP3.LUT R14, R14, 0x18, R15, 0x78, !PT ;  /* 0x000000180e0e7812 */ /* 0x000fe200078e780f */
[----:B------:R-:W5:Y:S01]  /*102c0*/  @P2 MUFU.LG2 R6, R6 ;  /* 0x0000000600062308 */ /* 0x000f620000000c00 */
        /* <DEDUP_REMOVED lines=52> */
[----:B------:R-:W3:Y:S01]  /*10610*/  @P0 MUFU.LG2 R5, R5 ;  /* 0x0000000500050308 */ /* 0x000ee20000000c00 */
[----:B------:R-:W4:Y:S01]  /*10620*/  LDC.64 R12, c[0x0][0x430] ;  /* 0x00010c00ff0c7b82 */ /* 0x000f220000000a00 */
[----:B------:R-:W-:Y:S01]  /*10630*/  SHF.R.U32.HI R10, RZ, 0x2, R165 ;  /* 0x00000002ff0a7819 */ /* 0x000fe200000116a5 */
[----:B------:R-:W-:Y:S01]  /*10640*/  STS.64 [R11], R112 ;  /* 0x000000700b007388 */ /* 0x000fe20000000a00 */
[----:B------:R-:W-:Y:S01]  /*10650*/  LOP3.LUT R7, R0, 0xf04, RZ, 0xc0, !PT ;  /* 0x00000f0400077812 */ /* 0x000fe200078ec0ff */
[----:B-----5:R-:W-:Y:S01]  /*10660*/  @P2 FMUL.FTZ R6, R6, 0.69314718246459960938 ;  /* 0x3f31721806062820 */ /* 0x020fe20000410000 */
[----:B------:R-:W-:Y:S01]  /*10670*/  LOP3.LUT R10, R15, 0x7, R10, 0xf8, !PT ;  /* 0x000000070f0a7812 */ /* 0x000fe200078ef80a */
[----:B------:R-:W-:Y:S01]  /*10680*/  STS.64 [R11+0x400], R114 ;  /* 0x000400720b007388 */ /* 0x000fe20000000a00 */
[----:B------:R-:W-:Y:S01]  /*10690*/  LOP3.LUT R7, R7, 0x20, R20, 0xf8, !PT ;  /* 0x0000002007077812 */ /* 0x000fe200078ef814 */
[----:B------:R-:W5:Y:S01]  /*106a0*/  @P0 LDC R15, c[0x0][0x458] ;  /* 0x00011600ff0f0b82 */ /* 0x000f620000000800 */
[----:B------:R-:W-:Y:S01]  /*106b0*/  LOP3.LUT R4, R4, 0x80, RZ, 0xc0, !PT ;  /* 0x0000008004047812 */ /* 0x000fe200078ec0ff */
[----:B------:R-:W-:Y:S01]  /*106c0*/  STS.64 [R9+0x20], R108 ;  /* 0x0000206c09007388 */ /* 0x000fe20000000a00 */
[----:B------:R-:W-:-:S02]  /*106d0*/  LOP3.LUT R7, R7, R14, RZ, 0xfc, !PT ;  /* 0x0000000e07077212 */ /* 0x000fc400078efcff */
[-C--:B------:R-:W-:Y:S01]  /*106e0*/  IADD3 R14, PT, PT, R11, -R4.reuse, RZ ;  /* 0x800000040b0e7210 */ /* 0x080fe20007ffe0ff */
[----:B------:R-:W-:Y:S01]  /*106f0*/  STS.64 [R9+0x420], R110 ;  /* 0x0004206e09007388 */ /* 0x000fe20000000a00 */
[----:B------:R-:W-:Y:S01]  /*10700*/  IADD3 R4, PT, PT, R9, -R4, RZ ;  /* 0x8000000409047210 */ /* 0x000fe20007ffe0ff */
[----:B---3--:R-:W-:Y:S01]  /*10710*/  @P0 FMUL.FTZ R5, R5, 0.69314718246459960938 ;  /* 0x3f31721805050820 */ /* 0x008fe20000410000 */
[----:B------:R-:W-:Y:S01]  /*10720*/  LOP3.LUT R17, R0, 0x1c, RZ, 0xc0, !PT ;  /* 0x0000001c00117812 */ /* 0x000fe200078ec0ff */
[----:B------:R-:W-:Y:S01]  /*10730*/  STS.64 [R14+0x40], R68 ;  /* 0x000040440e007388 */ /* 0x000fe20000000a00 */
[C---:B------:R-:W-:Y:S02]  /*10740*/  IADD3 R18, PT, PT, R8.reuse, 0x30, RZ ;  /* 0x0000003008127810 */ /* 0x040fe40007ffe0ff */
[-C--:B------:R-:W-:Y:S01]  /*10750*/  ISETP.GE.AND P1, PT, R8, R169.reuse, PT ;  /* 0x000000a90800720c */ /* 0x080fe20003f26270 */
[----:B------:R-:W-:Y:S01]  /*10760*/  STS.64 [R14+0x440], R70 ;  /* 0x000440460e007388 */ /* 0x000fe20000000a00 */
[----:B------:R-:W-:Y:S01]  /*10770*/  ISETP.GE.AND P6, PT, R18, R169, PT ;  /* 0x000000a91200720c */ /* 0x000fe20003fc6270 */
[----:B----4-:R-:W-:Y:S01]  /*10780*/  IMAD R181, R12, UR6, R181 ;  /* 0x000000060cb57c24 */ /* 0x010fe2000f8e02b5 */
[----:B------:R-:W-:Y:S01]  /*10790*/  MOV R12, 0xff800000 ;  /* 0xff800000000c7802 */ /* 0x000fe20000000f00 */
[----:B------:R-:W-:Y:S01]  /*107a0*/  STS.64 [R4+0x60], R72 ;  /* 0x0000604804007388 */ /* 0x000fe20000000a00 */
[----:B--2---:R-:W-:Y:S01]  /*107b0*/  @P2 FFMA.FTZ R12, R3, R16, R6 ;  /* 0x00000010030c2223 */ /* 0x004fe20000010006 */
[----:B------:R-:W-:-:S02]  /*107c0*/  IMAD R181, R181, UR5, R184 ;  /* 0x00000005b5b57c24 */ /* 0x000fc4000f8e02b8 */
[----:B------:R-:W-:Y:S01]  /*107d0*/  STS.64 [R4+0x460], R74 ;  /* 0x0004604a04007388 */ /* 0x000fe20000000a00 */
[----:B------:R-:W-:Y:S02]  /*107e0*/  IMAD R3, R8, 0x60, R17 ;  /* 0x0000006008037824 */ /* 0x000fe400078e0211 */
[----:B------:R-:W-:Y:S01]  /*107f0*/  IMAD R13, R181, R13, R180 ;  /* 0x0000000db50d7224 */ /* 0x000fe200078e02b4 */
[----:B------:R-:W-:Y:S03]  /*10800*/  STS.64 [R11+0x2000], R76 ;  /* 0x0020004c0b007388 */ /* 0x000fe60000000a00 */
[----:B-1----:R-:W-:Y:S01]  /*10810*/  IMAD R0, R13, UR4, RZ ;  /* 0x000000040d007c24 */ /* 0x002fe2000f8e02ff */
        /* <DEDUP_REMOVED lines=16> */
[----:B-----5:R-:W-:Y:S01]  /*10920*/  @P0 FFMA.FTZ R11, R2, R15, R5 ;  /* 0x0000000f020b0223 */ /* 0x020fe20000010005 */
[----:B------:R-:W-:Y:S01]  /*10930*/  LEA R2, R7, UR7, 0x2 ;  /* 0x0000000707027c11 */ /* 0x000fe2000f8e10ff */
[----:B------:R-:W-:Y:S06]  /*10940*/  BAR.SYNC.DEFER_BLOCKING 0x0 ;  /* 0x0000000000007b1d */ /* 0x000fec0000010000 */
[----:B------:R-:W-:Y:S05]  /*10950*/  @P3 BRA `(.L_x_2355) ;  /* 0x0000000000283947 */ /* 0x000fea0003800000 */
[----:B------:R-:W1:Y:S01]  /*10960*/  LDCU.64 UR4, c[0x0][0x428] ;  /* 0x00008500ff0477ac */ /* 0x000e620008000a00 */
[C---:B------:R-:W-:Y:S01]  /*10970*/  VIADD R6, R10.reuse, 0x8 ;  /* 0x000000080a067836 */ /* 0x040fe20000000000 */
[C---:B--2---:R-:W-:Y:S02]  /*10980*/  IADD3 R4, P0, PT, R13.reuse, R10, RZ ;  /* 0x0000000a0d047210 */ /* 0x044fe40007f1e0ff */
[-C--:B------:R-:W-:Y:S02]  /*10990*/  ISETP.GE.AND P3, PT, R10, R169.reuse, PT ;  /* 0x000000a90a00720c */ /* 0x080fe40003f66270 */
[----:B------:R-:W-:Y:S02]  /*109a0*/  ISETP.GE.AND P2, PT, R6, R169, PT ;  /* 0x000000a90600720c */ /* 0x000fe40003f46270 */
[----:B------:R-:W-:Y:S02]  /*109b0*/  LEA.HI.X.SX32 R13, R13, RZ, 0x1, P0 ;  /* 0x000000ff0d0d7211 */ /* 0x000fe400000f0eff */
[----:B-1----:R-:W-:-:S04]  /*109c0*/  LEA R6, P0, R4, UR4, 0x2 ;  /* 0x0000000404067c11 */ /* 0x002fc8000f8010ff */
[----:B------:R-:W-:-:S05]  /*109d0*/  LEA.HI.X R7, R4, UR5, R13, 0x2, P0 ;  /* 0x0000000504077c11 */ /* 0x000fca00080f140d */
[----:B------:R1:W-:Y:S04]  /*109e0*/  @!P3 STG.E desc[UR16][R6.64], R12 ;  /* 0x0000000c0600b986 */ /* 0x0003e8000c101910 */
[----:B------:R1:W-:Y:S02]  /*109f0*/  @!P2 STG.E desc[UR16][R6.64+0x20], R11 ;  /* 0x0000200b0600a986 */ /* 0x0003e4000c101910 */
.L_x_2355:
[----:B------:R-:W-:Y:S05]  /*10a00*/  BSYNC.RECONVERGENT B0 ;  /* 0x0000000000007941 */ /* 0x000fea0003800200 */
.L_x_2354:
[----:B-12---:R1:W2:Y:S01]  /*10a10*/  LDS.128 R12, [R2] ;  /* 0x00000000020c7984 */ /* 0x0062a20000000c00 */
        /* <DEDUP_REMOVED lines=18> */
.L_x_2357:
[----:B------:R-:W-:Y:S05]  /*10b40*/  BSYNC.RECONVERGENT B0 ;  /* 0x0000000000007941 */ /* 0x000fea0003800200 */
.L_x_2356:
        /* <DEDUP_REMOVED lines=21> */
.L_x_2359:
[----:B------:R-:W-:Y:S05]  /*10ca0*/  BSYNC.RECONVERGENT B0 ;  /* 0x0000000000007941 */ /* 0x000fea0003800200 */
.L_x_2358:
        /* <DEDUP_REMOVED lines=21> */
.L_x_2361:
[----:B------:R-:W-:Y:S05]  /*10e00*/  BSYNC.RECONVERGENT B0 ;  /* 0x0000000000007941 */ /* 0x000fea0003800200 */
.L_x_2360:
        /* <DEDUP_REMOVED lines=22> */
.L_x_2362:
        /* <DEDUP_REMOVED lines=9> */
.L_x_5508:


//--------------------- .text._ZN5flash24flash_fwd_splitkv_kernelI23Flash_fwd_kernel_traitsILi96ELi64ELi128ELi4ELb0ELb0EN7cutlass6half_tE19Flash_kernel_traitsILi96ELi64ELi128ELi4ES3_EELb1ELb0ELb1ELb0ELb0ELb1ELb1ELb0EEEvNS_16Flash_fwd_paramsE --------------------------
	.section	.text._ZN5flash24flash_fwd_splitkv_kernelI23Flash_fwd_kernel_traitsILi96ELi64ELi128ELi4ELb0ELb0EN7cutlass6half_tE19Flash_kernel_traitsILi96ELi64ELi128ELi4ES3_EELb1ELb0ELb1ELb0ELb0ELb1ELb1ELb0EEEvNS_16Flash_fwd_paramsE,"ax",@progbits
	.align	128
        .global         _ZN5flash24flash_fwd_splitkv_kernelI23Flash_fwd_kernel_traitsILi96ELi64ELi128ELi4ELb0ELb0EN7cutlass6half_tE19Flash_kernel_traitsILi96ELi64ELi128ELi4ES3_EELb1ELb0ELb1ELb0ELb0ELb1ELb1ELb0EEEvNS_16Flash_fwd_paramsE
        .type           _ZN5flash24flash_fwd_splitkv_kernelI23Flash_fwd_kernel_traitsILi96ELi64ELi128ELi4ELb0ELb0EN7cutlass6half_tE19Flash_kernel_traitsILi96ELi64ELi128ELi4ES3_EELb1ELb0ELb1ELb0ELb0ELb1ELb1ELb0EEEvNS_16Flash_fwd_paramsE,@function
        .size           _ZN5flash24flash_fwd_splitkv_kernelI23Flash_fwd_kernel_traitsILi96ELi64ELi128ELi4ELb0ELb0EN7cutlass6half_tE19Flash_kernel_traitsILi96ELi64ELi128ELi4ES3_EELb1ELb0ELb1ELb0ELb0ELb1ELb1ELb0EEEvNS_16Flash_fwd_paramsE,(.L_x_5509 - _ZN5flash24flash_fwd_splitkv_kernelI23Flash_fwd_kernel_traitsILi96ELi64ELi128ELi4ELb0ELb0EN7cutlass6half_tE19Flash_kernel_traitsILi96ELi64ELi128ELi4ES3_EELb1ELb0ELb1ELb0ELb0ELb1ELb1ELb0EEEvNS_16Flash_fwd_paramsE)
        .other          _ZN5flash24flash_fwd_splitkv_kernelI23Flash_fwd_kernel_traitsILi96ELi64ELi128ELi4ELb0ELb0EN7cutlass6half_tE19Flash_kernel_traitsILi96ELi64ELi128ELi4ES3_EELb1ELb0ELb1ELb0ELb0ELb1ELb1ELb0EEEvNS_16Flash_fwd_paramsE,@"STO_CUDA_ENTRY STV_DEFAULT"
_ZN5flash24flash_fwd_splitkv_kernelI23Flash_fwd_kernel_traitsILi96ELi64ELi128ELi4ELb0ELb0EN7cutlass6half_tE19Flash_kernel_traitsILi96ELi64ELi128ELi4ES3_EELb1ELb0ELb1ELb0ELb0ELb1ELb1ELb0EEEvNS_16Flash_fwd_paramsE:
.text._ZN5flash24flash_fwd_splitkv_kernelI23Flash_fwd_kernel_traitsILi96ELi64ELi128ELi4ELb0ELb0EN7cutlass6half_tE19Flash_kernel_traitsILi96ELi64ELi128ELi4ES3_EELb1ELb0ELb1ELb0ELb0ELb1ELb1ELb0EEEvNS_16Flash_fwd_paramsE:
[----:B------:R-:W-:Y:S08]  /*0000*/  LDC R1, c[0x0][0x37c] ;  /* 0x0000df00ff017b82 */ /* 0x000ff00000000800 */
[----:B------:R-:W1:Y:S01]  /*0010*/  LDC R9, c[0x0][0x3e0] ;  /* 0x0000f800ff097b82 */ /* 0x000e620000000800 */
[----:B------:R-:W2:Y:S01]  /*0020*/  S2R R180, SR_CTAID.Z ;  /* 0x0000000000b47919 */ /* 0x000ea20000002700 */
[----:B------:R-:W3:Y:S01]  /*0030*/  LDCU.64 UR4, c[0x0][0x478] ;  /* 0x00008f00ff0477ac */ /* 0x000ee20008000a00 */
[----:B------:R-:W4:Y:S05]  /*0040*/  LDCU.64 UR16, c[0x0][0x358] ;  /* 0x00006b00ff1077ac */ /* 0x000f2a0008000a00 */
[----:B------:R-:W4:Y:S01]  /*0050*/  LDC.64 R6, c[0x0][0x468] ;  /* 0x00011a00ff067b82 */ /* 0x000f220000000a00 */
        /* <DEDUP_REMOVED lines=23> */
[----:B------:R-:W-:Y:S01]  /*01d0*/  ISETP.GE.U32.AND P2, PT, R0, R9, PT ;  /* 0x000000090000720c */ /* 0x000fe20003f46070 */
[----:B------:R-:W-:Y:S01]  /*01e0*/  IMAD.MOV.U32 R0, RZ, RZ, -0x1 ;  /* 0xffffffffff007424 */ /* 0x000fe200078e00ff */
[----:B------:R-:W-:-:S11]  /*01f0*/  ISETP.NE.AND.EX P0, PT, R3, RZ, PT, P0 ;  /* 0x000000ff0300720c */ /* 0x000fd60003f05300 */
[----:B------:R-:W-:Y:S01]  /*0200*/  @P2 VIADD R177, R177, 0x1 ;  /* 0x00000001b1b12836 */ /* 0x000fe20000000000 */
[----:B------:R-:W-:Y:S02]  /*0210*/  ISETP.NE.U32.AND P2, PT, RZ, UR4, PT ;  /* 0x00000004ff007c0c */ /* 0x000fe4000bf45070 */
[----:B------:R-:W-:Y:S02]  /*0220*/  @!P1 LOP3.LUT R177, RZ, R9, RZ, 0x33, !PT ;  /* 0x00000009ffb19212 */ /* 0x000fe400078e33ff */
[----:B------:R-:W-:-:S03]  /*0230*/  ISETP.NE.AND.EX P2, PT, RZ, UR5, PT, P2 ;  /* 0x00000005ff007c0c */ /* 0x000fc6000bf45320 */
[----:B--2---:R-:W-:-:S04]  /*0240*/  IMAD.WIDE.U32 R10, R177, 0x4, R4 ;  /* 0x00000004b10a7825 */ /* 0x004fc800078e0004 */
[----:B------:R-:W-:Y:S01]  /*0250*/  IMAD.SHL.U32 R5, R177, 0x4, RZ ;  /* 0x00000004b1057824 */ /* 0x000fe200078e00ff */
[----:B----4-:R-:W2:Y:S01]  /*0260*/  @P0 LDG.E R0, desc[UR16][R10.64] ;  /* 0x000000100a000981 */ /* 0x010ea2000c1e1900 */
[----:B------:R-:W-:-:S03]  /*0270*/  SHF.R.U32.HI R8, RZ, 0x1e, R177 ;  /* 0x0000001eff087819 */ /* 0x000fc600000116b1 */
[----:B------:R1:W2:Y:S01]  /*0280*/  @P4 LDG.E R15, desc[UR16][R10.64+0x4] ;  /* 0x000004100a0f4981 */ /* 0x0002a2000c1e1900 */
[C---:B------:R-:W-:Y:S01]  /*0290*/  @P2 IADD3 R112, P0, PT, R5.reuse, UR4, RZ ;  /* 0x0000000405702c10 */ /* 0x040fe2000ff1e0ff */
[----:B------:R-:W-:Y:S01]  /*02a0*/  IMAD.MOV.U32 R3, RZ, RZ, RZ ;  /* 0x000000ffff037224 */ /* 0x000fe200078e00ff */
        /* <DEDUP_REMOVED lines=25> */
.L_x_2363:
[----:B------:R-:W-:Y:S05]  /*0440*/  @!P3 EXIT ;  /* 0x000000000000b94d */ /* 0x000fea0003800000 */
[----:B-1----:R-:W1:Y:S01]  /*0450*/  LDC R10, c[0x0][0x374] ;  /* 0x0000dd00ff0a7b82 */ /* 0x002e620000000800 */
[----:B------:R-:W2:Y:S01]  /*0460*/  LDCU UR14, c[0x0][0x508] ;  /* 0x0000a100ff0e77ac */ /* 0x000ea20008000800 */
[----:B-----5:R-:W-:Y:S01]  /*0470*/  @P2 IMAD.IADD R112, R112, 0x1, -R3 ;  /* 0x0000000170702824 */ /* 0x020fe200078e0a03 */
[----:B------:R-:W3:Y:S01]  /*0480*/  S2R R118, SR_TID.X ;  /* 0x0000000000767919 */ /* 0x000ee20000002100 */
[----:B------:R-:W-:-:S04]  /*0490*/  IMAD.MOV R181, RZ, RZ, -R177 ;  /* 0x000000ffffb57224 */ /* 0x000fc800078e0ab1 */
[----:B------:R-:W4:Y:S01]  /*04a0*/  LDC R2, c[0x0][0x438] ;  /* 0x00010e00ff027b82 */ /* 0x000f220000000800 */
[----:B------:R-:W-:Y:S01]  /*04b0*/  IMAD R180, R9, R181, R180 ;  /* 0x000000b509b47224 */ /* 0x000fe200078e02b4 */
[----:B-1----:R-:W-:-:S04]  /*04c0*/  IABS R16, R10 ;  /* 0x0000000a00107213 */ /* 0x002fc80000000000 */
[----:B------:R-:W1:Y:S01]  /*04d0*/  I2F.RP R14, R16 ;  /* 0x00000010000e7306 */ /* 0x000e620000209400 */
[----:B----4-:R-:W-:-:S05]  /*04e0*/  VIADD R2, R2, 0x7f ;  /* 0x0000007f02027836 */ /* 0x010fca0000000000 */
[----:B------:R-:W-:-:S04]  /*04f0*/  SHF.R.S32.HI R15, RZ, 0x1f, R2 ;  /* 0x0000001fff0f7819 */ /* 0x000fc80000011402 */
[----:B------:R-:W-:Y:S01]  /*0500*/  LEA.HI R15, R15, R2, RZ, 0x7 ;  /* 0x000000020f0f7211 */ /* 0x000fe200078f38ff */
[----:B-1----:R-:W1:Y:S01]  /*0510*/  MUFU.RCP R6, R14 ;  /* 0x0000000e00067308 */ /* 0x002e620000001000 */
[-C--:B------:R-:W-:Y:S02]  /*0520*/  IABS R2, R10.reuse ;  /* 0x0000000a00027213 */ /* 0x080fe40000000000 */
[----:B------:R-:W-:-:S03]  /*0530*/  LEA.HI.SX32 R15, R15, R10, 0x19 ;  /* 0x0000000a0f0f7211 */ /* 0x000fc600078fcaff */
[----:B------:R-:W-:Y:S02]  /*0540*/  IMAD.MOV R2, RZ, RZ, -R2 ;  /* 0x000000ffff027224 */ /* 0x000fe400078e0a02 */
[----:B------:R-:W-:Y:S02]  /*0550*/  VIADD R15, R15, 0xffffffff ;  /* 0xffffffff0f0f7836 */ /* 0x000fe40000000000 */
[----:B-1----:R-:W-:-:S03]  /*0560*/  VIADD R6, R6, 0xffffffe ;  /* 0x0ffffffe06067836 */ /* 0x002fc60000000000 */
[----:B------:R-:W-:Y:S02]  /*0570*/  IABS R14, R15 ;  /* 0x0000000f000e7213 */ /* 0x000fe40000000000 */
[----:B------:R-:W-:Y:S01]  /*0580*/  LOP3.LUT R15, R15, R10, RZ, 0x3c, !PT ;  /* 0x0000000a0f0f7212 */ /* 0x000fe200078e3cff */
[----:B------:R-:W1:Y:S03]  /*0590*/  F2I.FTZ.U32.TRUNC.NTZ R7, R6 ;  /* 0x0000000600077305 */ /* 0x000e66000021f000 */
[----:B------:R-:W-:Y:S01]  /*05a0*/  ISETP.GE.AND P0, PT, R15, RZ, PT ;  /* 0x000000ff0f00720c */ /* 0x000fe20003f06270 */
[----:B-1----:R-:W-:Y:S02]  /*05b0*/  IMAD.MOV R11, RZ, RZ, -R7 ;  /* 0x000000ffff0b7224 */ /* 0x002fe400078e0a07 */
[----:B------:R-:W-:Y:S02]  /*05c0*/  IMAD.MOV.U32 R6, RZ, RZ, RZ ;  /* 0x000000ffff067224 */ /* 0x000fe400078e00ff */
[----:B------:R-:W-:-:S04]  /*05d0*/  IMAD R11, R11, R16, RZ ;  /* 0x000000100b0b7224 */ /* 0x000fc800078e02ff */
[----:B------:R-:W-:Y:S02]  /*05e0*/  IMAD.HI.U32 R11, R7, R11, R6 ;  /* 0x0000000b070b7227 */ /* 0x000fe400078e0006 */
[----:B------:R-:W1:Y:S04]  /*05f0*/  @!P2 LDC.64 R6, c[0x0][0x488] ;  /* 0x00012200ff06ab82 */ /* 0x000e680000000a00 */
[----:B------:R-:W-:-:S04]  /*0600*/  IMAD.HI.U32 R11, R11, R14, RZ ;  /* 0x0000000e0b0b7227 */ /* 0x000fc800078e00ff */
[----:B------:R-:W-:Y:S02]  /*0610*/  IMAD R19, R11, R2, R14 ;  /* 0x000000020b137224 */ /* 0x000fe400078e020e */
[----:B------:R-:W4:Y:S01]  /*0620*/  @!P2 LDC R14, c[0x0][0x43c] ;  /* 0x00010f00ff0eab82 */ /* 0x000f220000000800 */
[----:B------:R-:W3:Y:S02]  /*0630*/  S2R R2, SR_CTAID.Y ;  /* 0x0000000000027919 */ /* 0x000ee40000002600 */
[----:B------:R-:W-:Y:S02]  /*0640*/  ISETP.GT.U32.AND P1, PT, R16, R19, PT ;  /* 0x000000131000720c */ /* 0x000fe40003f24070 */
[----:B-1----:R-:W-:Y:S01]  /*0650*/  @!P2 ISETP.NE.U32.AND P3, PT, R6, RZ, PT ;  /* 0x000000ff0600a20c */ /* 0x002fe20003f65070 */
[----:B------:R-:W-:-:S10]  /*0660*/  VIADD R6, R17, 0x1 ;  /* 0x0000000111067836 */ /* 0x000fd40000000000 */
[----:B------:R-:W-:Y:S01]  /*0670*/  @!P1 IMAD.IADD R19, R19, 0x1, -R16 ;  /* 0x0000000113139824 */ /* 0x000fe200078e0a10 */
[----:B------:R-:W-:Y:S01]  /*0680*/  @!P2 ISETP.NE.AND.EX P3, PT, R7, RZ, PT, P3 ;  /* 0x000000ff0700a20c */ /* 0x000fe20003f65330 */
[----:B------:R-:W-:Y:S01]  /*0690*/  @!P1 VIADD R11, R11, 0x1 ;  /* 0x000000010b0b9836 */ /* 0x000fe20000000000 */
[----:B------:R-:W-:Y:S01]  /*06a0*/  ISETP.NE.AND P1, PT, R10, RZ, PT ;  /* 0x000000ff0a00720c */ /* 0x000fe20003f25270 */
[----:B------:R-:W-:Y:S01]  /*06b0*/  IMAD R6, R6, 0x40, -R13 ;  /* 0x0000004006067824 */ /* 0x000fe200078e0a0d */
[----:B------:R-:W-:Y:S02]  /*06c0*/  ISETP.GE.U32.AND P4, PT, R19, R16, PT ;  /* 0x000000101300720c */ /* 0x000fe40003f86070 */
[----:B----4-:R-:W-:-:S04]  /*06d0*/  @!P2 SEL R14, R14, RZ, P3 ;  /* 0x000000ff0e0ea207 */ /* 0x010fc80001800000 */
[----:B------:R-:W-:-:S05]  /*06e0*/  @!P2 IADD3 R112, PT, PT, R14, R12, -R3 ;  /* 0x0000000c0e70a210 */ /* 0x000fca0007ffe803 */
[----:B------:R-:W-:Y:S02]  /*06f0*/  VIADD R7, R112, 0x7f ;  /* 0x0000007f70077836 */ /* 0x000fe40000000000 */
[----:B------:R-:W-:-:S03]  /*0700*/  @P4 VIADD R11, R11, 0x1 ;  /* 0x000000010b0b4836 */ /* 0x000fc60000000000 */
[----:B--2---:R-:W-:Y:S01]  /*0710*/  IADD3 R6, PT, PT, R7, UR14, R6 ;  /* 0x0000000e07067c10 */ /* 0x004fe2000fffe006 */
[----:B------:R-:W-:Y:S01]  /*0720*/  @!P0 IMAD.MOV R11, RZ, RZ, -R11 ;  /* 0x000000ffff0b8224 */ /* 0x000fe200078e0a0b */
[----:B------:R-:W-:Y:S02]  /*0730*/  @!P1 LOP3.LUT R11, RZ, R10, RZ, 0x33, !PT ;  /* 0x0000000aff0b9212 */ /* 0x000fe400078e33ff */
[----:B------:R-:W-:Y:S02]  /*0740*/  SHF.R.S32.HI R10, RZ, 0x1f, R7 ;  /* 0x0000001fff0a7819 */ /* 0x000fe40000011407 */
[----:B------:R-:W-:Y:S01]  /*0750*/  SHF.R.S32.HI R15, RZ, 0x1f, R6 ;  /* 0x0000001fff0f7819 */ /* 0x000fe20000011406 */
[----:B---3--:R-:W-:Y:S01]  /*0760*/  IMAD R167, R11, R2, RZ ;  /* 0x000000020ba77224 */ /* 0x008fe200078e02ff */
[----:B------:R-:W-:Y:S02]  /*0770*/  LEA.HI R7, R10, R7, RZ, 0x7 ;  /* 0x000000070a077211 */ /* 0x000fe400078f38ff */
[----:B------:R-:W-:-:S02]  /*0780*/  LEA.HI R15, R15, R6, RZ, 0x7 ;  /* 0x000000060f0f7211 */ /* 0x000fc400078f38ff */
        /* <DEDUP_REMOVED lines=20> */
[----:B------:R-:W-:Y:S01]  /*08d0*/  ISETP.GE.AND P6, PT, R8, R13, PT ;  /* 0x0000000d0800720c */ /* 0x000fe20003fc6270 */
[----:B-1----:R-:W-:-:S04]  /*08e0*/  IMAD R14, R2, R14, R177 ;  /* 0x0000000e020e7224 */ /* 0x002fc800078e02b1 */
[----:B------:R-:W-:Y:S01]  /*08f0*/  IMAD R9, R14, R9, R180 ;  /* 0x000000090e097224 */ /* 0x000fe200078e02b4 */
[----:B------:R-:W-:-:S03]  /*0900*/  LOP3.LUT R14, R11, 0x40, RZ, 0xfc, !PT ;  /* 0x000000400b0e7812 */ /* 0x000fc600078efcff */
        /* <DEDUP_REMOVED lines=16> */
.L_x_2366:
[----:B------:R-:W-:Y:S05]  /*0a10*/  BSYNC.RECONVERGENT B0 ;  /* 0x0000000000007941 */ /* 0x000fea0003800200 */
.L_x_2365:
        /* <DEDUP_REMOVED lines=18> */
.L_x_2368:
[----:B------:R-:W-:Y:S05]  /*0b40*/  BSYNC.RECONVERGENT B0 ;  /* 0x0000000000007941 */ /* 0x000fea0003800200 */
.L_x_2367:
        /* <DEDUP_REMOVED lines=18> */
.L_x_2370:
[----:B------:R-:W-:Y:S05]  /*0c70*/  BSYNC.RECONVERGENT B0 ;  /* 0x0000000000007941 */ /* 0x000fea0003800200 */
.L_x_2369:
        /* <DEDUP_REMOVED lines=18> */
.L_x_2372:
[----:B------:R-:W-:Y:S05]  /*0da0*/  BSYNC.RECONVERGENT B0 ;  /* 0x0000000000007941 */ /* 0x000fea0003800200 */
.L_x_2371:
        /* <DEDUP_REMOVED lines=20> */
.L_x_2364:
        /* <DEDUP_REMOVED lines=11> */
.L_x_2373:
[----:B------:R-:W-:Y:S05]  /*0fa0*/  BRA.U !UP1, `(.L_x_2374) ;  /* 0x0000000509987547 */ /* 0x000fea000b800000 */
[----:B------:R-:W2:Y:S01]  /*0fb0*/  LDC R9, c[0x0][0x4f0] ;  /* 0x00013c00ff097b82 */ /* 0x000ea20000000800 */
[----:B------:R-:W-:Y:S01]  /*0fc0*/  LEA R4, R140, 0xffffff80, 0x7 ;  /* 0xffffff808c047811 */ /* 0x000fe200078e38ff */
[----:B------:R-:W3:Y:S01]  /*0fd0*/  LDCU.64 UR4, c[0x0][0x4e8] ;  /* 0x00009d00ff0477ac */ /* 0x000ee20008000a00 */
[----:B-1----:R-:W-:Y:S01]  /*0fe0*/  MOV R6, RZ ;  /* 0x000000ff00067202 */ /* 0x002fe20000000f00 */
[----:B------:R-:W1:Y:S01]  /*0ff0*/  LDCU.64 UR6, c[0x0][0x3a0] ;  /* 0x00007400ff0677ac */ /* 0x000e620008000a00 */
[----:B------:R-:W4:Y:S01]  /*1000*/  LDCU.64 UR12, c[0x0][0x3b8] ;  /* 0x00007700ff0c77ac */ /* 0x000f220008000a00 */
[----:B------:R-:W1:Y:S01]  /*1010*/  LDCU.64 UR10, c[0x0][0x3c0] ;  /* 0x00007800ff0a77ac */ /* 0x000e620008000a00 */
[----:B--2---:R-:W-:-:S04]  /*1020*/  IABS R5, R9 ;  /* 0x0000000900057213 */ /* 0x004fc80000000000 */
[----:B------:R-:W2:Y:S08]  /*1030*/  I2F.RP R10, R5 ;  /* 0x00000005000a7306 */ /* 0x000eb00000209400 */
[----:B--2---:R-:W2:Y:S02]  /*1040*/  MUFU.RCP R8, R10 ;  /* 0x0000000a00087308 */ /* 0x004ea40000001000 */
[----:B--2---:R-:W-:-:S06]  /*1050*/  IADD3 R8, PT, PT, R8, 0xffffffe, RZ ;  /* 0x0ffffffe08087810 */ /* 0x004fcc0007ffe0ff */
[----:B------:R-:W2:Y:S02]  /*1060*/  F2I.FTZ.U32.TRUNC.NTZ R7, R8 ;  /* 0x0000000800077305 */ /* 0x000ea4000021f000 */
[----:B--2--5:R-:W-:-:S04]  /*1070*/  IMAD.MOV R2, RZ, RZ, -R7 ;  /* 0x000000ffff027224 */ /* 0x024fc800078e0a07 */
        /* <DEDUP_REMOVED lines=14> */
[----:B---3--:R-:W-:-:S04]  /*1160*/  IMAD.WIDE.U32 R2, R177, UR4, RZ ;  /* 0x00000004b1027c25 */ /* 0x008fc8000f8e00ff */
[----:B------:R-:W-:Y:S01]  /*1170*/  IMAD R179, R177, UR5, R3 ;  /* 0x00000005b1b37c24 */ /* 0x000fe2000f8e0203 */
[----:B------:R-:W2:Y:S01]  /*1180*/  LDCU.64 UR4, c[0x0][0x3a8] ;  /* 0x00007500ff0477ac */ /* 0x000ea20008000a00 */
[----:B------:R-:W-:Y:S01]  /*1190*/  @P0 VIADD R7, R7, 0x1 ;  /* 0x0000000107070836 */ /* 0x000fe20000000000 */
[C---:B------:R-:W-:Y:S01]  /*11a0*/  LEA R178, P0, R2.reuse, UR8, 0x2 ;  /* 0x0000000802b27c11 */ /* 0x040fe2000f8010ff */
[----:B------:R-:W3:Y:S03]  /*11b0*/  LDC R3, c[0x0][0x3e8] ;  /* 0x0000fa00ff037b82 */ /* 0x000ee60000000800 */
[----:B------:R-:W-:Y:S02]  /*11c0*/  LEA.HI.X R179, R2, UR9, R179, 0x2, P0 ;  /* 0x0000000902b37c11 */ /* 0x000fe400080f14b3 */
[----:B------:R-:W-:Y:S02]  /*11d0*/  @!P1 IADD3 R7, PT, PT, -R7, RZ, RZ ;  /* 0x000000ff07079210 */ /* 0x000fe40007ffe1ff */
[----:B------:R-:W-:-:S05]  /*11e0*/  @!P2 LOP3.LUT R7, RZ, R9, RZ, 0x33, !PT ;  /* 0x00000009ff07a212 */ /* 0x000fca00078e33ff */
[----:B------:R-:W-:-:S05]  /*11f0*/  IMAD.WIDE R18, R7, 0x4, R178 ;  /* 0x0000000407127825 */ /* 0x000fca00078e02b2 */
[----:B------:R-:W2:Y:S01]  /*1200*/  LDG.E R8, desc[UR16][R18.64] ;  /* 0x0000001012087981 */ /* 0x000ea2000c1e1900 */
[----:B------:R-:W-:Y:S01]  /*1210*/  IMAD.MOV.U32 R10, RZ, RZ, RZ ;  /* 0x000000ffff0a7224 */ /* 0x000fe200078e00ff */
[----:B------:R-:W-:Y:S01]  /*1220*/  IADD3 R7, PT, PT, -R7, RZ, RZ ;  /* 0x000000ff07077210 */ /* 0x000fe20007ffe1ff */
[----:B-1----:R-:W-:Y:S01]  /*1230*/  IMAD.U32 R120, RZ, RZ, UR10 ;  /* 0x0000000aff787e24 */ /* 0x002fe2000f8e00ff */
[----:B----4-:R-:W-:Y:S01]  /*1240*/  MOV R116, UR12 ;  /* 0x0000000c00747c02 */ /* 0x010fe20008000f00 */
[----:B------:R-:W-:Y:S01]  /*1250*/  IMAD.U32 R121, RZ, RZ, UR11 ;  /* 0x0000000bff797e24 */ /* 0x000fe2000f8e00ff */
[----:B------:R-:W-:Y:S01]  /*1260*/  MOV R117, UR13 ;  /* 0x0000000d00757c02 */ /* 0x000fe20008000f00 */
[----:B------:R-:W-:Y:S01]  /*1270*/  IMAD R4, R9, R7, R4 ;  /* 0x0000000709047224 */ /* 0x000fe200078e0204 */
[----:B---3--:R-:W-:-:S04]  /*1280*/  IABS R5, R3 ;  /* 0x0000000300057213 */ /* 0x008fc80000000000 */
[----:B------:R-:W1:Y:S08]  /*1290*/  I2F.RP R14, R5 ;  /* 0x00000005000e7306 */ /* 0x000e700000209400 */
[----:B-1----:R-:W1:Y:S02]  /*12a0*/  MUFU.RCP R12, R14 ;  /* 0x0000000e000c7308 */ /* 0x002e640000001000 */
[----:B-1----:R-:W-:-:S06]  /*12b0*/  VIADD R12, R12, 0xffffffe ;  /* 0x0ffffffe0c0c7836 */ /* 0x002fcc0000000000 */
[----:B------:R-:W1:Y:S02]  /*12c0*/  F2I.FTZ.U32.TRUNC.NTZ R11, R12 ;  /* 0x0000000c000b7305 */ /* 0x000e64000021f000 */
[----:B-1----:R-:W-:-:S05]  /*12d0*/  IADD3 R2, PT, PT, RZ, -R11, RZ ;  /* 0x8000000bff027210 */ /* 0x002fca0007ffe0ff */
[----:B------:R-:W-:Y:S01]  /*12e0*/  IMAD R6, R2, R5, RZ ;  /* 0x0000000502067224 */ /* 0x000fe200078e02ff */
[----:B------:R-:W-:-:S03]  /*12f0*/  IABS R2, R180 ;  /* 0x000000b400027213 */ /* 0x000fc60000000000 */
[----:B------:R-:W-:Y:S01]  /*1300*/  IMAD.HI.U32 R11, R11, R6, R10 ;  /* 0x000000060b0b7227 */ /* 0x000fe200078e000a */
[----:B------:R-:W-:-:S05]  /*1310*/  MOV R10, R2 ;  /* 0x00000002000a7202 */ /* 0x000fca0000000f00 */
[----:B------:R-:W-:-:S04]  /*1320*/  IMAD.HI.U32 R2, R11, R10, RZ ;  /* 0x0000000a0b027227 */ /* 0x000fc800078e00ff */
[----:B------:R-:W-:-:S04]  /*1330*/  IMAD.MOV R6, RZ, RZ, -R2 ;  /* 0x000000ffff067224 */ /* 0x000fc800078e0a02 */
[----:B------:R-:W-:-:S05]  /*1340*/  IMAD R6, R5, R6, R10 ;  /* 0x0000000605067224 */ /* 0x000fca00078e020a */
        /* <DEDUP_REMOVED lines=11> */
[----:B------:R-:W-:-:S04]  /*1400*/  IMAD R6, R3, R120, RZ ;  /* 0x0000007803067224 */ /* 0x000fc800078e02ff */
        /* <DEDUP_REMOVED lines=10> */
[----:B------:R-:W-:Y:S01]  /*14b0*/  MOV R14, R10 ;  /* 0x0000000a000e7202 */ /* 0x000fe20000000f00 */
[----:B------:R-:W-:Y:S01]  /*14c0*/  IMAD R10, R3, R116, RZ ;  /* 0x00000074030a7224 */ /* 0x000fe200078e02ff */
[----:B------:R-:W-:-:S03]  /*14d0*/  IADD3 R9, PT, PT, R9, R5, RZ ;  /* 0x0000000509097210 */ /* 0x000fc60007ffe0ff */
[C---:B------:R-:W-:Y:S02]  /*14e0*/  IMAD R10, R4.reuse, R117, R10 ;  /* 0x00000075040a7224 */ /* 0x040fe400078e020a */
        /* <DEDUP_REMOVED lines=18> */
.L_x_2374:
[----:B------:R-:W-:-:S13]  /*1610*/  ISETP.NE.AND P0, PT, R4, -0x1, PT ;  /* 0xffffffff0400780c */ /* 0x000fda0003f05270 */
        /* <DEDUP_REMOVED lines=13> */
[----:B------:R-:W-:Y:S05]  /*16f0*/  BRA `(.L_x_2377) ;  /* 0x0000000000187947 */ /* 0x000fea0003800000 */
.L_x_2376:
[----:B------:R-:W2:Y:S01]  /*1700*/  LDC.64 R116, c[0x0][0x3b8] ;  /* 0x0000ee00ff747b82 */ /* 0x000ea20000000a00 */
[----:B-1----:R-:W-:-:S05]  /*1710*/  IADD3 R6, PT, PT, R3, R4, RZ ;  /* 0x0000000403067210 */ /* 0x002fca0007ffe0ff */
[C---:B--2---:R-:W-:Y:S02]  /*1720*/  IMAD R15, R6.reuse, R117, RZ ;  /* 0x00000075060f7224 */ /* 0x044fe400078e02ff */
[----:B------:R-:W-:-:S05]  /*1730*/  IMAD.WIDE.U32 R6, R6, R116, RZ ;  /* 0x0000007406067225 */ /* 0x000fca00078e00ff */
[----:B------:R-:W-:Y:S02]  /*1740*/  IADD3 R15, PT, PT, R7, R15, RZ ;  /* 0x0000000f070f7210 */ /* 0x000fe40007ffe0ff */
[----:B------:R-:W-:Y:S02]  /*1750*/  MOV R14, R6 ;  /* 0x00000006000e7202 */ /* 0x000fe40000000f00 */
.L_x_2377:
[----:B------:R-:W-:Y:S05]  /*1760*/  @P0 BRA `(.L_x_2378) ;  /* 0x0000000000340947 */ /* 0x000fea0003800000 */
[----:B------:R-:W1:Y:S01]  /*1770*/  LDC.64 R120, c[0x0][0x3c0] ;  /* 0x0000f000ff787b82 */ /* 0x000e620000000a00 */
[----:B------:R-:W2:Y:S01]  /*1780*/  LDCU.64 UR4, c[0x0][0x3a8] ;  /* 0x00007500ff0477ac */ /* 0x000ea20008000a00 */
[----:B------:R-:W-:Y:S02]  /*1790*/  SHF.R.S32.HI R5, RZ, 0x1f, R3 ;  /* 0x0000001fff057819 */ /* 0x000fe40000011403 */
[----:B-----5:R-:W-:-:S03]  /*17a0*/  SHF.R.S32.HI R4, RZ, 0x1f, R2 ;  /* 0x0000001fff047819 */ /* 0x020fc60000011402 */
[----:B-1----:R-:W-:-:S04]  /*17b0*/  IMAD R6, R5, R120, RZ ;  /* 0x0000007805067224 */ /* 0x002fc800078e02ff */
[C---:B------:R-:W-:Y:S02]  /*17c0*/  IMAD R5, R3.reuse, R121, R6 ;  /* 0x0000007903057224 */ /* 0x040fe400078e0206 */
[----:B------:R-:W-:-:S04]  /*17d0*/  IMAD.WIDE.U32 R6, R3, R120, RZ ;  /* 0x0000007803067225 */ /* 0x000fc800078e00ff */
[----:B--2---:R-:W-:Y:S01]  /*17e0*/  IMAD R3, R4, UR4, RZ ;  /* 0x0000000404037c24 */ /* 0x004fe2000f8e02ff */
[----:B------:R-:W-:-:S03]  /*17f0*/  IADD3 R7, PT, PT, R7, R5, RZ ;  /* 0x0000000507077210 */ /* 0x000fc60007ffe0ff */
[C---:B------:R-:W-:Y:S02]  /*1800*/  IMAD R3, R2.reuse, UR5, R3 ;  /* 0x0000000502037c24 */ /* 0x040fe4000f8e0203 */
[----:B------:R-:W-:-:S05]  /*1810*/  IMAD.WIDE.U32 R18, R2, UR4, R6 ;  /* 0x0000000402127c25 */ /* 0x000fca000f8e0006 */
[----:B------:R-:W-:Y:S01]  /*1820*/  IADD3 R19, PT, PT, R19, R3, RZ ;  /* 0x0000000313137210 */ /* 0x000fe20007ffe0ff */
[----:B------:R-:W-:Y:S06]  /*1830*/  BRA `(.L_x_2379) ;  /* 0x0000000000187947 */ /* 0x000fec0003800000 */
.L_x_2378:
[----:B------:R-:W1:Y:S01]  /*1840*/  LDC.64 R120, c[0x0][0x3c0] ;  /* 0x0000f000ff787b82 */ /* 0x000e620000000a00 */
[----:B------:R-:W-:-:S05]  /*1850*/  IADD3 R3, PT, PT, R3, R4, RZ ;  /* 0x0000000403037210 */ /* 0x000fca0007ffe0ff */
[C---:B-1----:R-:W-:Y:S02]  /*1860*/  IMAD R19, R3.reuse, R121, RZ ;  /* 0x0000007903137224 */ /* 0x042fe400078e02ff */
[----:B-----5:R-:W-:-:S05]  /*1870*/  IMAD.WIDE.U32 R2, R3, R120, RZ ;  /* 0x0000007803027225 */ /* 0x020fca00078e00ff */
[----:B------:R-:W-:Y:S02]  /*1880*/  IADD3 R19, PT, PT, R3, R19, RZ ;  /* 0x0000001303137210 */ /* 0x000fe40007ffe0ff */
[----:B------:R-:W-:-:S07]  /*1890*/  MOV R18, R2 ;  /* 0x0000000200127202 */ /* 0x000fce0000000f00 */
.L_x_2379:
[----:B------:R-:W1:Y:S01]  /*18a0*/  LDC R7, c[0x0][0x3e8] ;  /* 0x0000fa00ff077b82 */ /* 0x000e620000000800 */
[----:B------:R-:W-:Y:S02]  /*18b0*/  LEA R6, R140, 0xffffff80, 0x7 ;  /* 0xffffff808c067811 */ /* 0x000fe400078e38ff */
[----:B------:R-:W-:Y:S02]  /*18c0*/  CS2R R178, SRZ ;  /* 0x0000000000b27805 */ /* 0x000fe4000001ff00 */
[----:B------:R-:W-:Y:S01]  /*18d0*/  SHF.R.S32.HI R11, RZ, 0x1f, R6 ;  /* 0x0000001fff0b7819 */ /* 0x000fe20000011406 */
[----:B------:R-:W-:-:S04]  /*18e0*/  IMAD.WIDE.U32 R14, R6, R116, R14 ;  /* 0x00000074060e7225 */ /* 0x000fc800078e000e */
[----:B------:R-:W-:Y:S01]  /*18f0*/  IMAD.WIDE.U32 R18, R6, R120, R18 ;  /* 0x0000007806127225 */ /* 0x000fe200078e0012 */
[----:B-1----:R-:W-:-:S04]  /*1900*/  IABS R2, R7 ;  /* 0x0000000700027213 */ /* 0x002fc80000000000 */
[----:B------:R-:W1:Y:S08]  /*1910*/  I2F.RP R5, R2 ;  /* 0x0000000200057306 */ /* 0x000e700000209400 */
        /* <DEDUP_REMOVED lines=8> */
[----:B------:R-:W-:-:S03]  /*19a0*/  MOV R4, R3 ;  /* 0x0000000300047202 */ /* 0x000fc60000000f00 */
[----:B------:R-:W-:Y:S02]  /*19b0*/  IMAD R8, R11, R116, RZ ;  /* 0x000000740b087224 */ /* 0x000fe400078e02ff */
[----:B------:R-:W-:-:S04]  /*19c0*/  IMAD.HI.U32 R10, R9, R4, RZ ;  /* 0x00000004090a7227 */ /* 0x000fc800078e00ff */
[----:B------:R-:W-:Y:S02]  /*19d0*/  IMAD.MOV R3, RZ, RZ, -R10 ;  /* 0x000000ffff037224 */ /* 0x000fe400078e0a0a */
[----:B------:R-:W-:Y:S02]  /*19e0*/  IMAD R9, R11, R120, RZ ;  /* 0x000000780b097224 */ /* 0x000fe400078e02ff */
[----:B------:R-:W-:Y:S02]  /*19f0*/  IMAD R3, R2, R3, R4 ;  /* 0x0000000302037224 */ /* 0x000fe400078e0204 */
[----:B------:R-:W1:Y:S01]  /*1a00*/  LDC.64 R4, c[0x0][0x3d8] ;  /* 0x0000f600ff047b82 */ /* 0x000e620000000a00 */
[----:B------:R-:W-:Y:S02]  /*1a10*/  IMAD R11, R6, R117, R8 ;  /* 0x00000075060b7224 */ /* 0x000fe400078e0208 */
[----:B------:R-:W-:Y:S01]  /*1a20*/  ISETP.GT.U32.AND P0, PT, R2, R3, PT ;  /* 0x000000030200720c */ /* 0x000fe20003f04070 */
[----:B------:R-:W-:-:S02]  /*1a30*/  IMAD R9, R6, R121, R9 ;  /* 0x0000007906097224 */ /* 0x000fc400078e0209 */
[----:B------:R-:W-:Y:S02]  /*1a40*/  IADD3 R15, PT, PT, R15, R11, RZ ;  /* 0x0000000b0f0f7210 */ /* 0x000fe40007ffe0ff */
[----:B------:R-:W-:-:S08]  /*1a50*/  IMAD.IADD R19, R19, 0x1, R9 ;  /* 0x0000000113137824 */ /* 0x000fd000078e0209 */
[-C--:B------:R-:W-:Y:S01]  /*1a60*/  @!P0 IADD3 R3, PT, PT, R3, -R2.reuse, RZ ;  /* 0x8000000203038210 */ /* 0x080fe20007ffe0ff */
[----:B------:R-:W-:Y:S01]  /*1a70*/  @!P0 VIADD R10, R10, 0x1 ;  /* 0x000000010a0a8836 */ /* 0x000fe20000000000 */
[----:B------:R-:W-:Y:S02]  /*1a80*/  ISETP.NE.AND P0, PT, R7, RZ, PT ;  /* 0x000000ff0700720c */ /* 0x000fe40003f05270 */
[----:B------:R-:W-:Y:S02]  /*1a90*/  ISETP.GE.U32.AND P2, PT, R3, R2, PT ;  /* 0x000000020300720c */ /* 0x000fe40003f46070 */
[----:B------:R-:W-:-:S04]  /*1aa0*/  LOP3.LUT R2, R180, R7, RZ, 0x3c, !PT ;  /* 0x00000007b4027212 */ /* 0x000fc800078e3cff */
[----:B------:R-:W-:Y:S02]  /*1ab0*/  ISETP.GE.AND P1, PT, R2, RZ, PT ;  /* 0x000000ff0200720c */ /* 0x000fe40003f26270 */
[----:B------:R-:W2:Y:S05]  /*1ac0*/  LDC.64 R2, c[0x0][0x3d0] ;  /* 0x0000f400ff027b82 */ /* 0x000eaa0000000a00 */
[----:B------:R-:W-:-:S06]  /*1ad0*/  @P2 IADD3 R10, PT, PT, R10, 0x1, RZ ;  /* 0x000000010a0a2810 */ /* 0x000fcc0007ffe0ff */
[----:B------:R-:W-:Y:S02]  /*1ae0*/  @!P1 IADD3 R10, PT, PT, -R10, RZ, RZ ;  /* 0x000000ff0a0a9210 */ /* 0x000fe40007ffe1ff */
[----:B------:R-:W-:-:S04]  /*1af0*/  @!P0 LOP3.LUT R10, RZ, R7, RZ, 0x33, !PT ;  /* 0x00000007ff0a8212 */ /* 0x000fc800078e33ff */
[----:B------:R-:W-:Y:S01]  /*1b00*/  SHF.R.S32.HI R7, RZ, 0x1f, R10 ;  /* 0x0000001fff077819 */ /* 0x000fe2000001140a */
[----:B-1----:R-:W-:-:S04]  /*1b10*/  IMAD.WIDE.U32 R18, R10, R4, R18 ;  /* 0x000000040a127225 */ /* 0x002fc800078e0012 */
[C---:B------:R-:W-:Y:S02]  /*1b20*/  IMAD R6, R7.reuse, R4, RZ ;  /* 0x0000000407067224 */ /* 0x040fe400078e02ff */
[-C--:B--2---:R-:W-:Y:S02]  /*1b30*/  IMAD R7, R7, R2.reuse, RZ ;  /* 0x0000000207077224 */ /* 0x084fe400078e02ff */
[----:B------:R-:W-:-:S04]  /*1b40*/  IMAD.WIDE.U32 R14, R10, R2, R14 ;  /* 0x000000020a0e7225 */ /* 0x000fc800078e000e */
[C---:B------:R-:W-:Y:S01]  /*1b50*/  IMAD R3, R10.reuse, R3, R7 ;  /* 0x000000030a037224 */ /* 0x040fe200078e0207 */
[----:B------:R-:W-:Y:S01]  /*1b60*/  MOV R8, R14 ;  /* 0x0000000e00087202 */ /* 0x000fe20000000f00 */
[----:B------:R-:W-:Y:S01]  /*1b70*/  IMAD R5, R10, R5, R6 ;  /* 0x000000050a057224 */ /* 0x000fe200078e0206 */
[----:B------:R-:W-:Y:S02]  /*1b80*/  MOV R10, R18 ;  /* 0x00000012000a7202 */ /* 0x000fe40000000f00 */
[----:B------:R-:W-:Y:S01]  /*1b90*/  IADD3 R4, PT, PT, R15, R3, RZ ;  /* 0x000000030f047210 */ /* 0x000fe20007ffe0ff */
[----:B------:R-:W-:-:S07]  /*1ba0*/  IMAD.IADD R9, R19, 0x1, R5 ;  /* 0x0000000113097824 */ /* 0x000fce00078e0205 */
.L_x_2375:
[----:B------:R-:W-:Y:S01]  /*1bb0*/  ISETP.NE.AND P0, PT, R0, -0x1, PT ;  /* 0xffffffff0000780c */ /* 0x000fe20003f05270 */
[C---:B------:R-:W-:Y:S01]  /*1bc0*/  IMAD.SHL.U32 R175, R118.reuse, 0x8, RZ ;  /* 0x0000000876af7824 */ /* 0x040fe200078e00ff */
[----:B------:R-:W1:Y:S01]  /*1bd0*/  LDCU.64 UR4, c[0x0][0x3c8] ;  /* 0x00007900ff0477ac */ /* 0x000e620008000a00 */
[----:B------:R-:W2:Y:S01]  /*1be0*/  S2UR UR12, SR_CgaCtaId ;  /* 0x00000000000c79c3 */ /* 0x000ea20000008800 */
[----:B------:R-:W-:Y:S01]  /*1bf0*/  SHF.R.U32.HI R14, RZ, 0x2, R118 ;  /* 0x00000002ff0e7819 */ /* 0x000fe20000011676 */
[----:B------:R-:W-:Y:S01]  /*1c00*/  IMAD.IADD R166, R13, 0x1, -R176 ;  /* 0x000000010da67824 */ /* 0x000fe200078e0ab0 */
[C---:B------:R-:W-:Y:S01]  /*1c10*/  LOP3.LUT R174, R175.reuse, 0x18, RZ, 0xc0, !PT ;  /* 0x00000018afae7812 */ /* 0x040fe200078ec0ff */
[----:B------:R-:W3:Y:S01]  /*1c20*/  LDCU.64 UR10, c[0x0][0x388] ;  /* 0x00007100ff0a77ac */ /* 0x000ee20008000a00 */
[----:B------:R-:W-:Y:S01]  /*1c30*/  LOP3.LUT R11, R175, 0xd8, RZ, 0xc0, !PT ;  /* 0x000000d8af0b7812 */ /* 0x000fe200078ec0ff */
[C---:B------:R-:W-:Y:S01]  /*1c40*/  IMAD.SHL.U32 R110, R118.reuse, 0x20, RZ ;  /* 0x00000020766e7824 */ /* 0x040fe200078e00ff */
[----:B------:R-:W-:Y:S01]  /*1c50*/  SHF.R.S32.HI R181, RZ, 0x1f, R180 ;  /* 0x0000001fffb57819 */ /* 0x000fe200000114b4 */
[----:B------:R-:W4:Y:S01]  /*1c60*/  LDCU.64 UR6, c[0x0][0x390] ;  /* 0x00007200ff0677ac */ /* 0x000f220008000a00 */
[----:B------:R-:W-:Y:S01]  /*1c70*/  IMAD.SHL.U32 R5, R118, 0x4, RZ ;  /* 0x0000000476057824 */ /* 0x000fe200078e00ff */
[----:B------:R-:W5:Y:S01]  /*1c80*/  @!P0 LDC.64 R6, c[0x0][0x398] ;  /* 0x0000e600ff068b82 */ /* 0x000f620000000a00 */
[----:B------:R-:W-:Y:S01]  /*1c90*/  LOP3.LUT R12, R110, 0xc0, RZ, 0xc0, !PT ;  /* 0x000000c06e0c7812 */ /* 0x000fe200078ec0ff */
[----:B------:R-:W-:Y:S01]  /*1ca0*/  IMAD.MOV.U32 R15, RZ, RZ, RZ ;  /* 0x000000ffff0f7224 */ /* 0x000fe200078e00ff */
[----:B------:R-:W-:Y:S01]  /*1cb0*/  BSSY.RECONVERGENT B0, `(.L_x_2380) ;  /* 0x0000047000007945 */ /* 0x000fe20003800200 */
[----:B------:R-:W-:-:S02]  /*1cc0*/  SHF.R.U32.HI R111, RZ, 0x3, R118 ;  /* 0x00000003ff6f7819 */ /* 0x000fc40000011676 */
[----:B------:R-:W-:Y:S01]  /*1cd0*/  LOP3.LUT R5, R12, 0x18, R5, 0xf8, !PT ;  /* 0x000000180c057812 */ /* 0x000fe200078ef805 */
[----:B------:R-:W-:Y:S01]  /*1ce0*/  IMAD.WIDE.U32 R16, R17, 0x40, R14 ;  /* 0x0000004011107825 */ /* 0x000fe200078e000e */
[----:B------:R-:W1:Y:S01]  /*1cf0*/  @P0 LDC.64 R2, c[0x0][0x3b0] ;  /* 0x0000ec00ff020b82 */ /* 0x000e620000000a00 */
[C---:B------:R-:W-:Y:S02]  /*1d00*/  LOP3.LUT R173, R174.reuse, 0x20, RZ, 0xfc, !PT ;  /* 0x00000020aead7812 */ /* 0x040fe400078efcff */
[----:B------:R-:W-:Y:S01]  /*1d10*/  LOP3.LUT R172, R174, 0x40, RZ, 0xfc, !PT ;  /* 0x00000040aeac7812 */ /* 0x000fe200078efcff */
[----:B-----5:R-:W-:-:S04]  /*1d20*/  @!P0 IMAD.WIDE.U32 R18, R177, R6, RZ ;  /* 0x00000006b1128225 */ /* 0x020fc800078e00ff */
[----:B------:R-:W-:Y:S02]  /*1d30*/  @!P0 IMAD R7, R177, R7, R19 ;  /* 0x00000007b1078224 */ /* 0x000fe400078e0213 */
[----:B-1----:R-:W-:-:S04]  /*1d40*/  @P0 IMAD.WIDE.U32 R20, R0, R2, RZ ;  /* 0x0000000200140225 */ /* 0x002fc800078e00ff */
[----:B------:R-:W-:Y:S01]  /*1d50*/  @!P0 IMAD.MOV.U32 R2, RZ, RZ, R18 ;  /* 0x000000ffff028224 */ /* 0x000fe200078e0012 */
[----:B------:R-:W-:Y:S01]  /*1d60*/  IADD3 R18, P1, PT, R174, R8, RZ ;  /* 0x00000008ae127210 */ /* 0x000fe20007f3e0ff */
[----:B------:R-:W-:Y:S01]  /*1d70*/  @P0 IMAD R7, R0, R3, R21 ;  /* 0x0000000300070224 */ /* 0x000fe200078e0215 */
[----:B------:R-:W-:Y:S01]  /*1d80*/  LOP3.LUT R0, R11, 0x18, R118, 0x78, !PT ;  /* 0x000000180b007812 */ /* 0x000fe200078e7876 */
[----:B------:R-:W-:Y:S01]  /*1d90*/  @P0 IMAD.MOV.U32 R2, RZ, RZ, R20 ;  /* 0x000000ffff020224 */ /* 0x000fe200078e0014 */
[----:B------:R-:W-:Y:S01]  /*1da0*/  IADD3 R8, P0, PT, R174, R10, RZ ;  /* 0x0000000aae087210 */ /* 0x000fe20007f1e0ff */
[----:B------:R-:W-:Y:S01]  /*1db0*/  IMAD R3, R181, UR4, RZ ;  /* 0x00000004b5037c24 */ /* 0x000fe2000f8e02ff */
[----:B------:R-:W-:Y:S02]  /*1dc0*/  IADD3.X R19, PT, PT, RZ, R4, RZ, P1, !PT ;  /* 0x00000004ff137210 */ /* 0x000fe40000ffe4ff */
[----:B------:R-:W-:Y:S01]  /*1dd0*/  LOP3.LUT R175, R0, 0x1f20, R175, 0xf8, !PT ;  /* 0x00001f2000af7812 */ /* 0x000fe200078ef8af */
[----:B------:R-:W-:Y:S01]  /*1de0*/  IMAD.X R9, RZ, RZ, R9, P0 ;  /* 0x000000ffff097224 */ /* 0x000fe200000e0609 */
[----:B------:R-:W-:Y:S01]  /*1df0*/  SHF.L.U32 R4, R118, 0x4, RZ ;  /* 0x0000000476047819 */ /* 0x000fe200000006ff */
[----:B------:R-:W-:-:S04]  /*1e00*/  IMAD.WIDE.U32 R18, R14, R116, R18 ;  /* 0x000000740e127225 */ /* 0x000fc800078e0012 */
[----:B------:R-:W-:Y:S01]  /*1e10*/  IMAD.WIDE.U32 R10, R14, R120, R8 ;  /* 0x000000780e0a7225 */ /* 0x000fe200078e0008 */
[----:B------:R-:W-:Y:S02]  /*1e20*/  IADD3 R8, P0, PT, R174, R2, RZ ;  /* 0x00000002ae087210 */ /* 0x000fe40007f1e0ff */
[----:B---3--:R-:W-:Y:S01]  /*1e30*/  LEA R168, P2, R18, UR10, 0x1 ;  /* 0x0000000a12a87c11 */ /* 0x008fe2000f8408ff */
[----:B------:R-:W-:Y:S01]  /*1e40*/  IMAD R169, R14, R117, R19 ;  /* 0x000000750ea97224 */ /* 0x000fe200078e0213 */
[----:B----4-:R-:W-:Y:S01]  /*1e50*/  LEA R170, P1, R10, UR6, 0x1 ;  /* 0x000000060aaa7c11 */ /* 0x010fe2000f8208ff */
[----:B------:R-:W-:Y:S01]  /*1e60*/  IMAD.X R9, RZ, RZ, R7, P0 ;  /* 0x000000ffff097224 */ /* 0x000fe200000e0607 */
[----:B------:R-:W-:Y:S01]  /*1e70*/  ISETP.GE.AND P0, PT, R14, R166, PT ;  /* 0x000000a60e00720c */ /* 0x000fe20003f06270 */
[----:B------:R-:W-:Y:S01]  /*1e80*/  IMAD R7, R180, UR5, R3 ;  /* 0x00000005b4077c24 */ /* 0x000fe2000f8e0203 */
[----:B------:R-:W-:Y:S01]  /*1e90*/  LEA.HI.X R169, R18, UR11, R169, 0x1, P2 ;  /* 0x0000000b12a97c11 */ /* 0x000fe200090f0ca9 */
[----:B------:R-:W-:Y:S01]  /*1ea0*/  IMAD.WIDE.U32 R2, R180, UR4, R8 ;  /* 0x00000004b4027c25 */ /* 0x000fe2000f8e0008 */
[----:B------:R-:W-:Y:S01]  /*1eb0*/  UMOV UR4, 0x400 ;  /* 0x0000040000047882 */ /* 0x000fe20000000000 */
[----:B------:R-:W-:Y:S01]  /*1ec0*/  SHF.R.U32.HI R8, RZ, 0x1, R118 ;  /* 0x00000001ff087819 */ /* 0x000fe20000011676 */
[----:B--2---:R-:W-:Y:S01]  /*1ed0*/  ULEA UR4, UR12, UR4, 0x18 ;  /* 0x000000040c047291 */ /* 0x004fe2000f8ec0ff */
[----:B------:R-:W-:-:S02]  /*1ee0*/  IMAD R171, R14, R121, R11 ;  /* 0x000000790eab7224 */ /* 0x000fc400078e020b */
[----:B------:R-:W-:Y:S01]  /*1ef0*/  LOP3.LUT R109, R5, 0x8, R8, 0x78, !PT ;  /* 0x00000008056d7812 */ /* 0x000fe200078e7808 */
[----:B------:R-:W-:Y:S02]  /*1f00*/  IMAD.IADD R7, R3, 0x1, R7 ;  /* 0x0000000103077824 */ /* 0x000fe400078e0207 */
[----:B------:R-:W-:Y:S02]  /*1f10*/  LEA.HI.X R171, R10, UR7, R171, 0x1, P1 ;  /* 0x000000070aab7c11 */ /* 0x000fe400088f0cab */
        /* <DEDUP_REMOVED lines=31> */
.L_x_2382:
[----:B------:R2:W-:Y:S02]  /*2110*/  STS.128 [R175+0x2000], RZ ;  /* 0x002000ffaf007388 */ /* 0x0005e40000000c00 */
.L_x_2381:
[----:B------:R-:W-:Y:S05]  /*2120*/  BSYNC.RECONVERGENT B0 ;  /* 0x0000000000007941 */ /* 0x000fea0003800200 */
.L_x_2380:
        /* <DEDUP_REMOVED lines=35> */
.L_x_2385:
[----:B------:R4:W-:Y:S02]  /*2360*/  STS.128 [R175+0x2800], RZ ;  /* 0x002800ffaf007388 */ /* 0x0009e40000000c00 */
.L_x_2384:
[----:B------:R-:W-:Y:S05]  /*2370*/  BSYNC.RECONVERGENT B0 ;  /* 0x0000000000007941 */ /* 0x000fea0003800200 */
.L_x_2383:
        /* <DEDUP_REMOVED lines=28> */
.L_x_2388:
[----:B------:R4:W-:Y:S02]  /*2540*/  STS.128 [R175+0x7000], RZ ;  /* 0x007000ffaf007388 */ /* 0x0009e40000000c00 */
.L_x_2387:
[----:B------:R-:W-:Y:S05]  /*2550*/  BSYNC.RECONVERGENT B0 ;  /* 0x0000000000007941 */ /* 0x000fea0003800200 */
.L_x_2386:
        /* <DEDUP_REMOVED lines=27> */
.L_x_2391:
[----:B------:R4:W-:Y:S02]  /*2710*/  STS.128 [R175+0x7800], RZ ;  /* 0x007800ffaf007388 */ /* 0x0009e40000000c00 */
.L_x_2390:
[----:B------:R-:W-:Y:S05]  /*2720*/  BSYNC.RECONVERGENT B0 ;  /* 0x0000000000007941 */ /* 0x000fea0003800200 */
.L_x_2389:
        /* <DEDUP_REMOVED lines=26> */
.L_x_2394:
[----:B------:R4:W-:Y:S02]  /*28d0*/  STS.128 [R175+0x8000], RZ ;  /* 0x008000ffaf007388 */ /* 0x0009e40000000c00 */
.L_x_2393:
[----:B------:R-:W-:Y:S05]  /*28e0*/  BSYNC.RECONVERGENT B0 ;  /* 0x0000000000007941 */ /* 0x000fea0003800200 */
.L_x_2392:
[----:B-1--4-:R-:W1:Y:S01]  /*28f0*/  LDC.64 R2, c[0x0][0x538] ;  /* 0x00014e00ff027b82 */ /* 0x012e620000000a00 */
[----:B------:R-:W-:Y:S01]  /*2900*/  IADD3 R7, PT, PT, R14, 0x60, RZ ;  /* 0x000000600e077810 */ /* 0x000fe20007ffe0ff */
[----:B------:R-:W-:Y:S03]  /*2910*/  BSSY.RECONVERGENT B0, `(.L_x_2395) ;  /* 0x0000019000007945 */ /* 0x000fe60003800200 */
[----:B------:R-:W-:-:S13]  /*2920*/  ISETP.GE.AND P0, PT, R7, R6, PT ;  /* 0x000000060700720c */ /* 0x000fda0003f06270 */
[----:B------:R-:W-:Y:S05]  /*2930*/  @P0 BRA `(.L_x_2396) ;  /* 0x0000000000580947 */ /* 0x000fea0003800000 */
[----:B------:R-:W4:Y:S01]  /*2940*/  LDCU UR5, c[0x0][0x440] ;  /* 0x00008800ff0577ac */ /* 0x000f220008000800 */
        /* <DEDUP_REMOVED lines=21> */
.L_x_2396:
[----:B------:R-:W-:Y:S05]  /*2aa0*/  BSYNC.RECONVERGENT B0 ;  /* 0x0000000000007941 */ /* 0x000fea0003800200 */
.L_x_2395:
[----:B------:R-:W4:Y:S01]  /*2ab0*/  LDCU.64 UR6, c[0x0][0x540] ;  /* 0x0000a800ff0677ac */ /* 0x000f220008000a00 */
[----:B------:R-:W0:Y:S01]  /*2ac0*/  LDGDEPBAR ;  /* 0x00000000000079af */ /* 0x000e220000000000 */
[----:B------:R-:W5:Y:S01]  /*2ad0*/  LDCU UR5, c[0x0][0x458] ;  /* 0x00008b00ff0577ac */ /* 0x000f620008000800 */
[----:B----4-:R-:W-:-:S04]  /*2ae0*/  IMAD.WIDE.U32 R16, R177, UR6, R180 ;  /* 0x00000006b1107c25 */ /* 0x010fc8000f8e00b4 */
[----:B------:R-:W-:Y:S01]  /*2af0*/  IMAD R0, R177, UR7, R17 ;  /* 0x00000007b1007c24 */ /* 0x000fe2000f8e0211 */
[----:B-1-3--:R-:W-:Y:S02]  /*2b00*/  LEA R18, P0, R16, R2, 0x2 ;  /* 0x0000000210127211 */ /* 0x00afe400078010ff */
[----:B------:R-:W-:Y:S01]  /*2b10*/  LOP3.LUT R15, R8, 0x1f0, RZ, 0xc0, !PT ;  /* 0x000001f0080f7812 */ /* 0x000fe200078ec0ff */
[----:B------:R-:W-:-:S04]  /*2b20*/  DEPBAR.LE SB0, 0x0 ;  /* 0x000080000000791a */ /* 0x000fc80000000000 */
[----:B------:R-:W-:-:S05]  /*2b30*/  LEA.HI.X R19, R16, R3, R0, 0x2, P0 ;  /* 0x0000000310137211 */ /* 0x000fca00000f1400 */
[----:B------:R-:W3:Y:S01]  /*2b40*/  LDG.E R3, desc[UR16][R18.64] ;  /* 0x0000001012037981 */ /* 0x000ee2000c1e1900 */
[----:B-----5:R-:W3:Y:S01]  /*2b50*/  MUFU.RCP R0, UR5 ;  /* 0x0000000500007d08 */ /* 0x020ee20008001000 */
        /* <DEDUP_REMOVED lines=8> */
[----:B---3--:R-:W-:Y:S01]  /*2be0*/  FMUL.FTZ R0, R3, R0 ;  /* 0x0000000003007220 */ /* 0x008fe20000410000 */
        /* <DEDUP_REMOVED lines=24> */
.L_x_2399:
[----:B------:R4:W-:Y:S01]  /*2d70*/  STS.128 [R175+0xd000], RZ ;  /* 0x00d000ffaf007388 */ /* 0x0009e20000000c00 */
[----:B------:R-:W-:Y:S05]  /*2d80*/  BRA `(.L_x_2400) ;  /* 0x00000000000c7947 */ /* 0x000fea0003800000 */
.L_x_2398:
[----:B------:R1:W-:Y:S04]  /*2d90*/  STS.128 [R175+0x9000], RZ ;  /* 0x009000ffaf007388 */ /* 0x0003e80000000c00 */
[----:B------:R1:W-:Y:S04]  /*2da0*/  STS.128 [R175+0xb000], RZ ;  /* 0x00b000ffaf007388 */ /* 0x0003e80000000c00 */
[----:B------:R1:W-:Y:S02]  /*2db0*/  STS.128 [R175+0xd000], RZ ;  /* 0x00d000ffaf007388 */ /* 0x0003e40000000c00 */
.L_x_2400:
[----:B------:R-:W-:Y:S05]  /*2dc0*/  BSYNC.RECONVERGENT B0 ;  /* 0x0000000000007941 */ /* 0x000fea0003800200 */
.L_x_2397:
        /* <DEDUP_REMOVED lines=30> */
.L_x_2403:
[----:B------:R1:W-:Y:S02]  /*2fb0*/  STS.128 [R175+0xd800], RZ ;  /* 0x00d800ffaf007388 */ /* 0x0003e40000000c00 */
.L_x_2402:
[----:B------:R-:W-:Y:S05]  /*2fc0*/  BSYNC.RECONVERGENT B0 ;  /* 0x0000000000007941 */ /* 0x000fea0003800200 */
.L_x_2401:
        /* <DEDUP_REMOVED lines=28> */
.L_x_2406:
[----:B------:R1:W-:Y:S02]  /*3190*/  STS.128 [R175+0xe000], RZ ;  /* 0x00e000ffaf007388 */ /* 0x0003e40000000c00 */
.L_x_2405:
[----:B------:R-:W-:Y:S05]  /*31a0*/  BSYNC.RECONVERGENT B0 ;  /* 0x0000000000007941 */ /* 0x000fea0003800200 */
.L_x_2404:
        /* <DEDUP_REMOVED lines=31> */
.L_x_2409:
[----:B------:R1:W-:Y:S02]  /*33a0*/  STS.128 [R175+0xe800], RZ ;  /* 0x00e800ffaf007388 */ /* 0x0003e40000000c00 */
.L_x_2408:
[----:B------:R-:W-:Y:S05]  /*33b0*/  BSYNC.RECONVERGENT B0 ;  /* 0x0000000000007941 */ /* 0x000fea0003800200 */
.L_x_2407:
        /* <DEDUP_REMOVED lines=19> */
[----:B------:R-:W-:-:S03]  /*34f0*/  IMAD.IADD R143, R164, 0x1, R108 ;  /* 0x00000001a48f7824 */ /* 0x000fc600078e026c */
[----:B------:R-:W3:Y:S04]  /*3500*/  LDSM.16.M88.4 R28, [R164+0x3c00] ;  /* 0x003c0000a41c783b */ /* 0x000ee80000000200 */
[----:B------:R-:W4:Y:S04]  /*3510*/  LDSM.16.M88.4 R52, [R164+0x3000] ;  /* 0x00300000a434783b */ /* 0x000f280000000200 */
[----:B------:R-:W-:Y:S04]  /*3520*/  LDSM.16.M88.4 R72, [R122] ;  /* 0x000000007a48783b */ /* 0x000fe80000000200 */
[----:B------:R-:W5:Y:S04]  /*3530*/  LDSM.16.M88.4 R64, [R143+0x3800] ;  /* 0x003800008f40783b */ /* 0x000f680000000200 */
[----:B------:R-:W5:Y:S04]  /*3540*/  LDSM.16.M88.4 R60, [R143+0x3c00] ;  /* 0x003c00008f3c783b */ /* 0x000f680000000200 */
[----:B------:R-:W5:Y:S04]  /*3550*/  LDSM.16.M88.4 R44, [R164+0x3400] ;  /* 0x00340000a42c783b */ /* 0x000f680000000200 */
[----:B------:R-:W5:Y:S04]  /*3560*/  LDSM.16.M88.4 R20, [R164+0x4000] ;  /* 0x00400000a414783b */ /* 0x000f680000000200 */
[----:B-1----:R-:W1:Y:S04]  /*3570*/  LDSM.16.M88.4 R12, [R164+0x4400] ;  /* 0x00440000a40c783b */ /* 0x002e680000000200 */
[----:B------:R-:W1:Y:S04]  /*3580*/  LDSM.16.M88.4 R84, [R164+0x4800] ;  /* 0x00480000a454783b */ /* 0x000e680000000200 */
[----:B------:R-:W1:Y:S01]  /*3590*/  LDSM.16.M88.4 R8, [R164+0x4c00] ;  /* 0x004c0000a408783b */ /* 0x000e620000000200 */
[C---:B--2---:R-:W-:Y:S03]  /*35a0*/  HMMA.16816.F32 R40, R76.reuse, R36, RZ ;  /* 0x000000244c28723c */ /* 0x044fe600000018ff */
[----:B------:R-:W2:Y:S04]  /*35b0*/  LDSM.16.M88.4 R4, [R143+0x3000] ;  /* 0x003000008f04783b */ /* 0x000ea80000000200 */
[----:B------:R-:W2:Y:S01]  /*35c0*/  LDSM.16.M88.4 R68, [R143+0x3400] ;  /* 0x003400008f44783b */ /* 0x000ea20000000200 */
[C---:B---3--:R-:W-:Y:S03]  /*35d0*/  HMMA.16816.F32 R32, R76.reuse, R28, RZ ;  /* 0x0000001c4c20723c */ /* 0x048fe600000018ff */
[----:B------:R-:W-:Y:S04]  /*35e0*/  LDSM.16.M88.4 R100, [R164+0x5000] ;  /* 0x00500000a464783b */ /* 0x000fe80000000200 */
[----:B------:R-:W-:Y:S01]  /*35f0*/  LDSM.16.M88.4 R92, [R143+0x4000] ;  /* 0x004000008f5c783b */ /* 0x000fe20000000200 */
[C---:B------:R-:W-:Y:S03]  /*3600*/  HMMA.16816.F32 R36, R76.reuse, R38, RZ ;  /* 0x000000264c24723c */ /* 0x040fe600000018ff */
[----:B------:R-:W-:Y:S04]  /*3610*/  LDSM.16.M88.4 R104, [R143+0x4c00] ;  /* 0x004c00008f68783b */ /* 0x000fe80000000200 */
[----:B------:R-:W-:Y:S01]  /*3620*/  LDSM.16.M88.4 R96, [R164+0x5400] ;  /* 0x00540000a460783b */ /* 0x000fe20000000200 */
[C---:B------:R-:W-:Y:S08]  /*3630*/  HMMA.16816.F32 R28, R76.reuse, R30, RZ ;  /* 0x0000001e4c1c723c */ /* 0x040ff000000018ff */
[C---:B----4-:R-:W-:Y:S08]  /*3640*/  HMMA.16816.F32 R56, R76.reuse, R52, RZ ;  /* 0x000000344c38723c */ /* 0x050ff000000018ff */
[----:B------:R-:W-:Y:S08]  /*3650*/  HMMA.16816.F32 R52, R76, R54, RZ ;  /* 0x000000364c34723c */ /* 0x000ff000000018ff */
[C---:B-----5:R-:W-:Y:S08]  /*3660*/  HMMA.16816.F32 R40, R72.reuse, R64, R40 ;  /* 0x000000404828723c */ /* 0x060ff00000001828 */
[C---:B------:R-:W-:Y:S01]  /*3670*/  HMMA.16816.F32 R36, R72.reuse, R66, R36 ;  /* 0x000000424824723c */ /* 0x040fe20000001824 */
[----:B------:R-:W3:Y:S07]  /*3680*/  LDSM.16.M88.4 R64, [R165+0x1000] ;  /* 0x00100000a540783b */ /* 0x000eee0000000200 */
[C---:B------:R-:W-:Y:S08]  /*3690*/  HMMA.16816.F32 R32, R72.reuse, R60, R32 ;  /* 0x0000003c4820723c */ /* 0x040ff00000001820 */
[----:B------:R-:W-:Y:S01]  /*36a0*/  HMMA.16816.F32 R28, R72, R62, R28 ;  /* 0x0000003e481c723c */ /* 0x000fe2000000181c */
[----:B------:R-:W4:Y:S07]  /*36b0*/  LDSM.16.M88.4 R60, [R164+0x5800] ;  /* 0x00580000a43c783b */ /* 0x000f2e0000000200 */
        /* <DEDUP_REMOVED lines=16> */
[----:B------:R-:W5:Y:S07]  /*37c0*/  LDSM.16.M88.4 R68, [R164+0x5c00] ;  /* 0x005c0000a444783b */ /* 0x000f6e0000000200 */
[C---:B---3--:R-:W-:Y:S08]  /*37d0*/  HMMA.16816.F32 R56, R64.reuse, R100, R56 ;  /* 0x000000644038723c */ /* 0x048ff00000001838 */
[C---:B------:R-:W-:Y:S01]  /*37e0*/  HMMA.16816.F32 R52, R64.reuse, R102, R52 ;  /* 0x000000664034723c */ /* 0x040fe20000001834 */
[----:B------:R-:W-:Y:S07]  /*37f0*/  LDSM.16.M88.4 R100, [R122+0x1000] ;  /* 0x001000007a64783b */ /* 0x000fee0000000200 */
[C---:B----4-:R-:W-:Y:S08]  /*3800*/  HMMA.16816.F32 R40, R64.reuse, R60, R40 ;  /* 0x0000003c4028723c */ /* 0x050ff00000001828 */
        /* <DEDUP_REMOVED lines=11> */
[C---:B------:R-:W-:Y:S08]  /*38c0*/  HMMA.16816.F32 R80, R72.reuse, R104, R80 ;  /* 0x000000684850723c */ /* 0x040ff00000001850 */
[----:B------:R-:W-:Y:S01]  /*38d0*/  HMMA.16816.F32 R76, R72, R106, R76 ;  /* 0x0000006a484c723c */ /* 0x000fe2000000184c */
[----:B------:R-:W4:Y:S04]  /*38e0*/  LDSM.16.M88.4 R72, [R164+0x6c00] ;  /* 0x006c0000a448783b */ /* 0x000f280000000200 */
[----:B------:R-:W-:Y:S03]  /*38f0*/  LDSM.16.M88.4 R104, [R164+0x7c00] ;  /* 0x007c0000a468783b */ /* 0x000fe60000000200 */
[C---:B-----5:R-:W-:Y:S08]  /*3900*/  HMMA.16816.F32 R32, R64.reuse, R68, R32 ;  /* 0x000000444020723c */ /* 0x060ff00000001820 */
[----:B------:R-:W-:Y:S01]  /*3910*/  HMMA.16816.F32 R28, R64, R70, R28 ;  /* 0x00000046401c723c */ /* 0x000fe2000000181c */
[----:B------:R-:W5:Y:S07]  /*3920*/  LDSM.16.M88.4 R68, [R143+0x5400] ;  /* 0x005400008f44783b */ /* 0x000f6e0000000200 */
        /* <DEDUP_REMOVED lines=12> */
[C---:B----4-:R-:W-:Y:S08]  /*39f0*/  HMMA.16816.F32 R16, R64.reuse, R92, R16 ;  /* 0x0000005c4010723c */ /* 0x050ff00000001810 */
[C---:B------:R-:W-:Y:S01]  /*3a00*/  HMMA.16816.F32 R12, R64.reuse, R94, R12 ;  /* 0x0000005e400c723c */ /* 0x040fe2000000180c */
[----:B------:R-:W-:Y:S07]  /*3a10*/  LDSM.16.M88.4 R92, [R143+0x6c00] ;  /* 0x006c00008f5c783b */ /* 0x000fee0000000200 */
[C---:B------:R-:W-:Y:S08]  /*3a20*/  HMMA.16816.F32 R80, R64.reuse, R72, R80 ;  /* 0x000000484050723c */ /* 0x040ff00000001850 */
[----:B------:R-:W-:Y:S01]  /*3a30*/  HMMA.16816.F32 R76, R64, R74, R76 ;  /* 0x0000004a404c723c */ /* 0x000fe2000000184c */
[----:B------:R-:W4:Y:S04]  /*3a40*/  LDSM.16.M88.4 R64, [R143+0x6000] ;  /* 0x006000008f40783b */ /* 0x000f280000000200 */
[----:B------:R-:W-:Y:S03]  /*3a50*/  LDSM.16.M88.4 R72, [R165+0x2000] ;  /* 0x00200000a548783b */ /* 0x000fe60000000200 */
[C---:B-----5:R-:W-:Y:S08]  /*3a60*/  HMMA.16816.F32 R48, R100.reuse, R68, R48 ;  /* 0x000000446430723c */ /* 0x060ff00000001830 */
[C---:B------:R-:W-:Y:S01]  /*3a70*/  HMMA.16816.F32 R44, R100.reuse, R70, R44 ;  /* 0x00000046642c723c */ /* 0x040fe2000000182c */
[----:B------:R-:W5:Y:S07]  /*3a80*/  LDSM.16.M88.4 R68, [R164+0x7000] ;  /* 0x00700000a444783b */ /* 0x000f6e0000000200 */
        /* <DEDUP_REMOVED lines=9> */
[C---:B----4-:R-:W-:Y:S08]  /*3b20*/  HMMA.16816.F32 R24, R100.reuse, R64, R24 ;  /* 0x000000406418723c */ /* 0x050ff00000001818 */
[----:B------:R-:W-:Y:S01]  /*3b30*/  HMMA.16816.F32 R20, R100, R66, R20 ;  /* 0x000000426414723c */ /* 0x000fe20000001814 */
[----:B------:R-:W2:Y:S07]  /*3b40*/  LDSM.16.M88.4 R64, [R164+0x7400] ;  /* 0x00740000a440783b */ /* 0x000eae0000000200 */
[----:B-----5:R-:W-:Y:S08]  /*3b50*/  HMMA.16816.F32 R52, R72, R70, R52 ;  /* 0x000000464834723c */ /* 0x020ff00000001834 */
[C---:B------:R-:W-:Y:S08]  /*3b60*/  HMMA.16816.F32 R80, R100.reuse, R92, R80 ;  /* 0x0000005c6450723c */ /* 0x040ff00000001850 */
[----:B------:R-:W-:Y:S01]  /*3b70*/  HMMA.16816.F32 R76, R100, R94, R76 ;  /* 0x0000005e644c723c */ /* 0x000fe2000000184c */
[----:B------:R-:W4:Y:S07]  /*3b80*/  LDSM.16.M88.4 R92, [R143+0x7400] ;  /* 0x007400008f5c783b */ /* 0x000f2e0000000200 */
[C---:B---3--:R-:W-:Y:S08]  /*3b90*/  HMMA.16816.F32 R40, R72.reuse, R60, R40 ;  /* 0x0000003c4828723c */ /* 0x048ff00000001828 */
[C---:B------:R-:W-:Y:S01]  /*3ba0*/  HMMA.16816.F32 R36, R72.reuse, R62, R36 ;  /* 0x0000003e4824723c */ /* 0x040fe20000001824 */
[----:B------:R-:W3:Y:S07]  /*3bb0*/  LDSM.16.M88.4 R60, [R164+0x8400] ;  /* 0x00840000a43c783b */ /* 0x000eee0000000200 */
[----:B------:R-:W-:Y:S01]  /*3bc0*/  HMMA.16816.F32 R56, R72, R68, R56 ;  /* 0x000000444838723c */ /* 0x000fe20000001838 */
[----:B------:R-:W5:Y:S07]  /*3bd0*/  LDSM.16.M88.4 R68, [R164+0x8000] ;  /* 0x00800000a444783b */ /* 0x000f6e0000000200 */
[----:B-1----:R-:W-:Y:S08]  /*3be0*/  HMMA.16816.F32 R52, R4, R10, R52 ;  /* 0x0000000a0434723c */ /* 0x002ff00000001834 */
[----:B--2---:R-:W-:Y:S08]  /*3bf0*/  HMMA.16816.F32 R48, R72, R64, R48 ;  /* 0x000000404830723c */ /* 0x004ff00000001830 */
[----:B------:R-:W-:Y:S01]  /*3c00*/  HMMA.16816.F32 R56, R4, R8, R56 ;  /* 0x000000080438723c */ /* 0x000fe20000001838 */
[----:B------:R-:W1:Y:S02]  /*3c10*/  LDSM.16.M88.4 R8, [R164+0x8800] ;  /* 0x00880000a408783b */ /* 0x000e640000000200 */
[----:B------:R-:W-:Y:S01]  /*3c20*/  FMUL.FTZ R52, R52, UR10 ;  /* 0x0000000a34347c20 */ /* 0x000fe20008410000 */
[----:B------:R-:W-:-:S04]  /*3c30*/  FMUL.FTZ R53, R53, UR10 ;  /* 0x0000000a35357c20 */ /* 0x000fc80008410000 */
[C---:B------:R-:W-:Y:S08]  /*3c40*/  HMMA.16816.F32 R88, R100.reuse, R96, R88 ;  /* 0x000000606458723c */ /* 0x040ff00000001858 */
[----:B------:R-:W-:Y:S01]  /*3c50*/  HMMA.16816.F32 R84, R100, R98, R84 ;  /* 0x000000626454723c */ /* 0x000fe20000001854 */
[----:B------:R-:W-:Y:S01]  /*3c60*/  MUFU.TANH R99, R52 ;  /* 0x0000003400637308 */ /* 0x000fe20000002400 */
[----:B------:R-:W-:Y:S01]  /*3c70*/  FMUL.FTZ R101, R54, UR10 ;  /* 0x0000000a36657c20 */ /* 0x000fe20008410000 */
[----:B------:R-:W-:Y:S01]  /*3c80*/  FMUL.FTZ R57, R57, UR10 ;  /* 0x0000000a39397c20 */ /* 0x000fe20008410000 */
[----:B------:R-:W-:Y:S01]  /*3c90*/  FMUL.FTZ R59, R59, UR10 ;  /* 0x0000000a3b3b7c20 */ /* 0x000fe20008410000 */
[----:B------:R-:W-:Y:S01]  /*3ca0*/  FMUL.FTZ R56, R56, UR10 ;  /* 0x0000000a38387c20 */ /* 0x000fe20008410000 */
[----:B------:R-:W-:Y:S01]  /*3cb0*/  FMUL.FTZ R3, R58, UR10 ;  /* 0x0000000a3a037c20 */ /* 0x000fe20008410000 */
[----:B------:R-:W-:Y:S01]  /*3cc0*/  VIADD R58, R2, 0x31 ;  /* 0x00000031023a7836 */ /* 0x000fe20000000000 */
[----:B----4-:R-:W-:Y:S01]  /*3cd0*/  HMMA.16816.F32 R48, R4, R92, R48 ;  /* 0x0000005c0430723c */ /* 0x010fe20000001830 */
[----:B------:R2:W-:Y:S07]  /*3ce0*/  MUFU.TANH R93, R53 ;  /* 0x00000035005d7308 */ /* 0x0005ee0000002400 */
[C---:B---3--:R-:W-:Y:S01]  /*3cf0*/  HMMA.16816.F32 R16, R72.reuse, R60, R16 ;  /* 0x0000003c4810723c */ /* 0x048fe20000001810 */
[----:B------:R-:W-:Y:S01]  /*3d00*/  FMUL.FTZ R61, R55, UR10 ;  /* 0x0000000a373d7c20 */ /* 0x000fe20008410000 */
[----:B------:R-:W-:Y:S06]  /*3d10*/  MUFU.TANH R57, R57 ;  /* 0x0000003900397308 */ /* 0x000fec0000002400 */
[----:B------:R-:W-:Y:S01]  /*3d20*/  HMMA.16816.F32 R44, R72, R66, R44 ;  /* 0x00000042482c723c */ /* 0x000fe2000000182c */
[----:B------:R-:W-:Y:S01]  /*3d30*/  LDSM.16.M88.4 R64, [R164+0x8c00] ;  /* 0x008c0000a440783b */ /* 0x000fe20000000200 */
[----:B------:R-:W-:Y:S01]  /*3d40*/  MUFU.TANH R59, R59 ;  /* 0x0000003b003b7308 */ /* 0x000fe20000002400 */
[----:B------:R-:W-:Y:S01]  /*3d50*/  FMUL.FTZ R48, R48, UR10 ;  /* 0x0000000a30307c20 */ /* 0x000fe20008410000 */
[----:B------:R-:W-:Y:S01]  /*3d60*/  FMUL.FTZ R49, R49, UR10 ;  /* 0x0000000a31317c20 */ /* 0x000fe20008410000 */
[----:B--2---:R-:W2:Y:S01]  /*3d70*/  LDSM.16.M88.4 R52, [R143+0x7c00] ;  /* 0x007c00008f34783b */ /* 0x004ea20000000200 */
[----:B------:R-:W-:-:S02]  /*3d80*/  FMUL.FTZ R103, R50, UR10 ;  /* 0x0000000a32677c20 */ /* 0x000fc40008410000 */
[C---:B-----5:R-:W-:Y:S02]  /*3d90*/  HMMA.16816.F32 R24, R72.reuse, R68, R24 ;  /* 0x000000444818723c */ /* 0x060fe40000001818 */
[----:B------:R-:W-:Y:S06]  /*3da0*/  MUFU.TANH R101, R101 ;  /* 0x0000006500657308 */ /* 0x000fec0000002400 */
[C---:B------:R-:W-:Y:S01]  /*3db0*/  HMMA.16816.F32 R20, R72.reuse, R70, R20 ;  /* 0x000000464814723c */ /* 0x040fe20000001814 */
[----:B------:R-:W3:Y:S01]  /*3dc0*/  LDSM.16.M88.4 R68, [R143+0x7800] ;  /* 0x007800008f44783b */ /* 0x000ee20000000200 */
[----:B------:R-:W-:Y:S06]  /*3dd0*/  MUFU.TANH R61, R61 ;  /* 0x0000003d003d7308 */ /* 0x000fec0000002400 */
[C---:B------:R-:W-:Y:S01]  /*3de0*/  HMMA.16816.F32 R32, R72.reuse, R104, R32 ;  /* 0x000000684820723c */ /* 0x040fe20000001820 */
[----:B------:R-:W-:Y:S01]  /*3df0*/  FMUL.FTZ R105, R51, UR10 ;  /* 0x0000000a33697c20 */ /* 0x000fe20008410000 */
[----:B------:R-:W-:Y:S06]  /*3e00*/  MUFU.TANH R103, R103 ;  /* 0x0000006700677308 */ /* 0x000fec0000002400 */
[----:B------:R-:W-:Y:S02]  /*3e10*/  HMMA.16816.F32 R28, R72, R106, R28 ;  /* 0x0000006a481c723c */ /* 0x000fe4000000181c */
[----:B------:R-:W-:Y:S06]  /*3e20*/  MUFU.TANH R105, R105 ;  /* 0x0000006900697308 */ /* 0x000fec0000002400 */
[----:B------:R-:W-:Y:S02]  /*3e30*/  HMMA.16816.F32 R44, R4, R94, R44 ;  /* 0x0000005e042c723c */ /* 0x000fe4000000182c */
[----:B------:R-:W-:Y:S06]  /*3e40*/  MUFU.TANH R95, R49 ;  /* 0x00000031005f7308 */ /* 0x000fec0000002400 */
[C---:B------:R-:W-:Y:S02]  /*3e50*/  HMMA.16816.F32 R12, R72.reuse, R62, R12 ;  /* 0x0000003e480c723c */ /* 0x040fe4000000180c */
[----:B------:R4:W-:Y:S06]  /*3e60*/  MUFU.TANH R63, R48 ;  /* 0x00000030003f7308 */ /* 0x0009ec0000002400 */
[C---:B-1----:R-:W-:Y:S02]  /*3e70*/  HMMA.16816.F32 R88, R72.reuse, R8, R88 ;  /* 0x000000084858723c */ /* 0x042fe40000001858 */
[----:B------:R1:W-:Y:S06]  /*3e80*/  MUFU.TANH R97, R56 ;  /* 0x0000003800617308 */ /* 0x0003ec0000002400 */
[----:B------:R-:W-:Y:S01]  /*3e90*/  HMMA.16816.F32 R84, R72, R10, R84 ;  /* 0x0000000a4854723c */ /* 0x000fe20000001854 */
[----:B------:R-:W5:Y:S01]  /*3ea0*/  LDSM.16.M88.4 R8, [R143+0x8000] ;  /* 0x008000008f08783b */ /* 0x000f620000000200 */
[----:B------:R-:W-:Y:S03]  /*3eb0*/  MUFU.TANH R3, R3 ;  /* 0x0000000300037308 */ /* 0x000fe60000002400 */
[----:B----4-:R-:W4:Y:S03]  /*3ec0*/  LDSM.16.M88.4 R48, [R143+0x8400] ;  /* 0x008400008f30783b */ /* 0x010f260000000200 */
[----:B--2---:R-:W-:Y:S01]  /*3ed0*/  HMMA.16816.F32 R32, R4, R52, R32 ;  /* 0x000000340420723c */ /* 0x004fe20000001820 */
[----:B-1----:R-:W-:-:S07]  /*3ee0*/  VIADD R56, R2, 0x29 ;  /* 0x0000002902387836 */ /* 0x002fce0000000000 */
[----:B------:R-:W-:Y:S01]  /*3ef0*/  HMMA.16816.F32 R28, R4, R54, R28 ;  /* 0x00000036041c723c */ /* 0x000fe2000000181c */
[----:B------:R-:W1:Y:S07]  /*3f00*/  LDSM.16.M88.4 R52, [R143+0x8c00] ;  /* 0x008c00008f34783b */ /* 0x000e6e0000000200 */
[----:B------:R-:W-:Y:S01]  /*3f10*/  HMMA.16816.F32 R80, R72, R64, R80 ;  /* 0x000000404850723c */ /* 0x000fe20000001850 */
[----:B------:R-:W-:Y:S02]  /*3f20*/  FMUL.FTZ R65, R44, UR10 ;  /* 0x0000000a2c417c20 */ /* 0x000fe40008410000 */
[----:B------:R-:W-:Y:S01]  /*3f30*/  FMUL.FTZ R33, R33, UR10 ;  /* 0x0000000a21217c20 */ /* 0x000fe20008410000 */
[----:B------:R-:W-:-:S03]  /*3f40*/  FMUL.FTZ R32, R32, UR10 ;  /* 0x0000000a20207c20 */ /* 0x000fc60008410000 */
[----:B------:R-:W-:Y:S01]  /*3f50*/  MUFU.TANH R65, R65 ;  /* 0x0000004100417308 */ /* 0x000fe20000002400 */
[----:B---3--:R-:W-:Y:S01]  /*3f60*/  HMMA.16816.F32 R40, R4, R68, R40 ;  /* 0x000000440428723c */ /* 0x008fe20000001828 */
[----:B------:R-:W-:-:S06]  /*3f70*/  FMUL.FTZ R69, R45, UR10 ;  /* 0x0000000a2d457c20 */ /* 0x000fcc0008410000 */
[----:B------:R-:W-:Y:S01]  /*3f80*/  MUFU.TANH R69, R69 ;  /* 0x0000004500457308 */ /* 0x000fe20000002400 */
[----:B------:R-:W-:Y:S01]  /*3f90*/  HMMA.16816.F32 R76, R72, R66, R76 ;  /* 0x00000042484c723c */ /* 0x000fe2000000184c */
[----:B------:R-:W-:-:S06]  /*3fa0*/  FMUL.FTZ R67, R46, UR10 ;  /* 0x0000000a2e437c20 */ /* 0x000fcc0008410000 */
[----:B------:R-:W-:Y:S01]  /*3fb0*/  MUFU.TANH R67, R67 ;  /* 0x0000004300437308 */ /* 0x000fe20000002400 */
[----:B------:R-:W-:Y:S01]  /*3fc0*/  HMMA.16816.F32 R36, R4, R70, R36 ;  /* 0x000000460424723c */ /* 0x000fe20000001824 */
[----:B------:R-:W-:Y:S02]  /*3fd0*/  FMUL.FTZ R71, R47, UR10 ;  /* 0x0000000a2f477c20 */ /* 0x000fe40008410000 */
[----:B------:R-:W2:Y:S01]  /*3fe0*/  LDSM.16.M88.4 R44, [R143+0x8800] ;  /* 0x008800008f2c783b */ /* 0x000ea20000000200 */
[----:B------:R-:W-:Y:S01]  /*3ff0*/  FMUL.FTZ R40, R40, UR10 ;  /* 0x0000000a28287c20 */ /* 0x000fe20008410000 */
[----:B------:R-:W-:Y:S01]  /*4000*/  FMUL.FTZ R41, R41, UR10 ;  /* 0x0000000a29297c20 */ /* 0x000fe20008410000 */
[----:B------:R-:W-:-:S04]  /*4010*/  DEPBAR.LE SB0, 0x0 ;  /* 0x000080000000791a */ /* 0x000fc80000000000 */
[C---:B-----5:R-:W-:Y:S01]  /*4020*/  HMMA.16816.F32 R24, R4.reuse, R8, R24 ;  /* 0x000000080418723c */ /* 0x060fe20000001818 */
[----:B------:R-:W-:Y:S01]  /*4030*/  FMUL.FTZ R9, R42, UR10 ;  /* 0x0000000a2a097c20 */ /* 0x000fe20008410000 */
[----:B------:R3:W-:Y:S06]  /*4040*/  MUFU.TANH R73, R40 ;  /* 0x0000002800497308 */ /* 0x0007ec0000002400 */
[----:B----4-:R-:W-:Y:S01]  /*4050*/  HMMA.16816.F32 R12, R4, R50, R12 ;  /* 0x00000032040c723c */ /* 0x010fe2000000180c */
[----:B------:R-:W-:Y:S01]  /*4060*/  FMUL.FTZ R36, R36, UR10 ;  /* 0x0000000a24247c20 */ /* 0x000fe20008410000 */
[----:B------:R-:W-:Y:S01]  /*4070*/  FMUL.FTZ R38, R38, UR10 ;  /* 0x0000000a26267c20 */ /* 0x000fe20008410000 */
[----:B------:R-:W-:Y:S01]  /*4080*/  MUFU.TANH R9, R9 ;  /* 0x0000000900097308 */ /* 0x000fe20000002400 */
[----:B------:R-:W-:Y:S01]  /*4090*/  FMUL.FTZ R37, R37, UR10 ;  /* 0x0000000a25257c20 */ /* 0x000fe20008410000 */
[----:B------:R-:W-:-:S03]  /*40a0*/  FMUL.FTZ R39, R39, UR10 ;  /* 0x0000000a27277c20 */ /* 0x000fc60008410000 */
[----:B-1----:R-:W-:Y:S03]  /*40b0*/  HMMA.16816.F32 R76, R4, R54, R76 ;  /* 0x00000036044c723c */ /* 0x002fe6000000184c */
[----:B------:R-:W-:Y:S01]  /*40c0*/  FMUL.FTZ R8, R24, UR10 ;  /* 0x0000000a18087c20 */ /* 0x000fe20008410000 */
[----:B------:R-:W-:Y:S01]  /*40d0*/  MUFU.TANH R71, R71 ;  /* 0x0000004700477308 */ /* 0x000fe20000002400 */
[----:B---3--:R-:W-:-:S03]  /*40e0*/  VIADD R40, R2, 0x28 ;  /* 0x0000002802287836 */ /* 0x008fc60000000000 */
[C---:B------:R-:W-:Y:S01]  /*40f0*/  HMMA.16816.F32 R20, R4.reuse, R10, R20 ;  /* 0x0000000a0414723c */ /* 0x040fe20000001814 */
[----:B------:R-:W-:Y:S01]  /*4100*/  FMUL.FTZ R11, R43, UR10 ;  /* 0x0000000a2b0b7c20 */ /* 0x000fe20008410000 */
[----:B------:R-:W-:Y:S01]  /*4110*/  FMUL.FTZ R10, R26, UR10 ;  /* 0x0000000a1a0a7c20 */ /* 0x000fe20008410000 */
[----:B------:R-:W-:Y:S01]  /*4120*/  FMUL.FTZ R24, R13, UR10 ;  /* 0x0000000a0d187c20 */ /* 0x000fe20008410000 */
[----:B------:R1:W-:Y:S04]  /*4130*/  MUFU.TANH R43, R36 ;  /* 0x00000024002b7308 */ /* 0x0003e80000002400 */
[----:B------:R-:W-:Y:S01]  /*4140*/  HMMA.16816.F32 R16, R4, R48, R16 ;  /* 0x000000300410723c */ /* 0x000fe20000001810 */
[----:B------:R-:W-:Y:S02]  /*4150*/  FMUL.FTZ R49, R28, UR10 ;  /* 0x0000000a1c317c20 */ /* 0x000fe40008410000 */
[----:B------:R-:W-:Y:S01]  /*4160*/  FMUL.FTZ R13, R76, UR10 ;  /* 0x0000000a4c0d7c20 */ /* 0x000fe20008410000 */
[----:B------:R-:W-:Y:S01]  /*4170*/  MUFU.TANH R55, R8 ;  /* 0x0000000800377308 */ /* 0x000fe20000002400 */
[----:B------:R-:W-:Y:S01]  /*4180*/  FMUL.FTZ R77, R77, UR10 ;  /* 0x0000000a4d4d7c20 */ /* 0x000fe20008410000 */
[----:B------:R-:W-:-:S02]  /*4190*/  FMUL.FTZ R79, R79, UR10 ;  /* 0x0000000a4f4f7c20 */ /* 0x000fc40008410000 */
[----:B--2---:R-:W-:Y:S04]  /*41a0*/  HMMA.16816.F32 R88, R4, R44, R88 ;  /* 0x0000002c0458723c */ /* 0x004fe80000001858 */
[----:B------:R2:W-:Y:S01]  /*41b0*/  MUFU.TANH R45, R38 ;  /* 0x00000026002d7308 */ /* 0x0005e20000002400 */
[----:B-1----:R-:W-:-:S03]  /*41c0*/  FMUL.FTZ R36, R31, UR10 ;  /* 0x0000000a1f247c20 */ /* 0x002fc60008410000 */
[C---:B------:R-:W-:Y:S03]  /*41d0*/  HMMA.16816.F32 R84, R4.reuse, R46, R84 ;  /* 0x0000002e0454723c */ /* 0x040fe60000001854 */
[----:B------:R-:W-:Y:S01]  /*41e0*/  FMUL.FTZ R26, R16, UR10 ;  /* 0x0000000a101a7c20 */ /* 0x000fe20008410000 */
[----:B------:R-:W1:Y:S01]  /*41f0*/  MUFU.TANH R13, R13 ;  /* 0x0000000d000d7308 */ /* 0x000e620000002400 */
[----:B------:R-:W-:Y:S02]  /*4200*/  VIADD R16, R2, 0x10 ;  /* 0x0000001002107836 */ /* 0x000fe40000000000 */
[----:B------:R-:W-:Y:S01]  /*4210*/  FMUL.FTZ R28, R19, UR10 ;  /* 0x0000000a131c7c20 */ /* 0x000fe20008410000 */
[----:B------:R-:W-:Y:S01]  /*4220*/  HMMA.16816.F32 R80, R4, R52, R80 ;  /* 0x000000340450723c */ /* 0x000fe20000001850 */
[----:B------:R-:W-:Y:S01]  /*4230*/  FMUL.FTZ R6, R34, UR10 ;  /* 0x0000000a22067c20 */ /* 0x000fe20008410000 */
[----:B------:R-:W-:Y:S01]  /*4240*/  FMUL.FTZ R4, R29, UR10 ;  /* 0x0000000a1d047c20 */ /* 0x000fe20008410000 */
[----:B------:R-:W-:Y:S01]  /*4250*/  FMUL.FTZ R29, R21, UR10 ;  /* 0x0000000a151d7c20 */ /* 0x000fe20008410000 */
[----:B------:R3:W-:Y:S01]  /*4260*/  MUFU.TANH R5, R33 ;  /* 0x0000002100057308 */ /* 0x0007e20000002400 */
[----:B--2---:R-:W-:Y:S01]  /*4270*/  FMUL.FTZ R38, R35, UR10 ;  /* 0x0000000a23267c20 */ /* 0x004fe20008410000 */
[----:B------:R-:W-:Y:S01]  /*4280*/  FMUL.FTZ R34, R27, UR10 ;  /* 0x0000000a1b227c20 */ /* 0x000fe20008410000 */
[----:B------:R-:W-:Y:S01]  /*4290*/  FMUL.FTZ R27, R23, UR10 ;  /* 0x0000000a171b7c20 */ /* 0x000fe20008410000 */
[----:B------:R-:W-:Y:S01]  /*42a0*/  FMUL.FTZ R7, R30, UR10 ;  /* 0x0000000a1e077c20 */ /* 0x000fe20008410000 */
[----:B------:R-:W-:Y:S01]  /*42b0*/  FMUL.FTZ R30, R18, UR10 ;  /* 0x0000000a121e7c20 */ /* 0x000fe20008410000 */
[----:B------:R-:W-:-:S02]  /*42c0*/  VIADD R18, R2, 0x9 ;  /* 0x0000000902127836 */ /* 0x000fc40000000000 */
        /* <DEDUP_REMOVED lines=9> */
[----:B------:R4:W-:Y:S01]  /*4360*/  MUFU.TANH R21, R38 ;  /* 0x0000002600157308 */ /* 0x0009e20000002400 */
[----:B---3--:R-:W-:Y:S01]  /*4370*/  FMUL.FTZ R33, R20, UR10 ;  /* 0x0000000a14217c20 */ /* 0x008fe20008410000 */
[----:B------:R-:W-:Y:S01]  /*4380*/  FMUL.FTZ R20, R14, UR10 ;  /* 0x0000000a0e147c20 */ /* 0x000fe20008410000 */
[----:B------:R-:W-:-:S02]  /*4390*/  VIADD R14, R2, 0x1 ;  /* 0x00000001020e7836 */ /* 0x000fc40000000000 */
[----:B------:R-:W-:Y:S01]  /*43a0*/  FMUL.FTZ R81, R81, UR10 ;  /* 0x0000000a51517c20 */ /* 0x000fe20008410000 */
[----:B------:R-:W-:Y:S01]  /*43b0*/  FMUL.FTZ R85, R85, UR10 ;  /* 0x0000000a55557c20 */ /* 0x000fe20008410000 */
[----:B------:R-:W-:Y:S01]  /*43c0*/  FMUL.FTZ R87, R87, UR10 ;  /* 0x0000000a57577c20 */ /* 0x000fe20008410000 */
[----:B------:R-:W-:Y:S01]  /*43d0*/  FMUL.FTZ R83, R83, UR10 ;  /* 0x0000000a53537c20 */ /* 0x000fe20008410000 */
[----:B------:R3:W-:Y:S01]  /*43e0*/  MUFU.TANH R47, R32 ;  /* 0x00000020002f7308 */ /* 0x0007e20000002400 */
[----:B--2---:R-:W-:Y:S01]  /*43f0*/  FMUL.FTZ R6, R15, UR10 ;  /* 0x0000000a0f067c20 */ /* 0x004fe20008410000 */
[----:B------:R-:W-:Y:S01]  /*4400*/  FMUL.FTZ R15, R78, UR10 ;  /* 0x0000000a4e0f7c20 */ /* 0x000fe20008410000 */
[----:B------:R-:W-:Y:S01]  /*4410*/  ISETP.GE.AND P4, PT, R14, R142, PT ;  /* 0x0000008e0e00720c */ /* 0x000fe20003f86270 */
[----:B------:R-:W-:Y:S01]  /*4420*/  FMUL.FTZ R80, R80, UR10 ;  /* 0x0000000a50507c20 */ /* 0x000fe20008410000 */
[----:B------:R-:W-:Y:S01]  /*4430*/  ISETP.GE.AND P1, PT, R14, R141, PT ;  /* 0x0000008d0e00720c */ /* 0x000fe20003f26270 */
[----:B------:R-:W-:Y:S01]  /*4440*/  FMUL.FTZ R82, R82, UR10 ;  /* 0x0000000a52527c20 */ /* 0x000fe20008410000 */
[----:B------:R-:W-:Y:S01]  /*4450*/  I2FP.F32.S32 R14, R14 ;  /* 0x0000000e000e7245 */ /* 0x000fe20000201400 */
[----:B------:R-:W2:Y:S01]  /*4460*/  MUFU.TANH R15, R15 ;  /* 0x0000000f000f7308 */ /* 0x000ea20000002400 */
[----:B----4-:R-:W-:-:S05]  /*4470*/  VIADD R38, R2, 0x78 ;  /* 0x0000007802267836 */ /* 0x010fca0000000000 */
[C---:B------:R-:W-:Y:S02]  /*4480*/  ISETP.GE.AND P5, PT, R38.reuse, R142, PT ;  /* 0x0000008e2600720c */ /* 0x040fe40003fa6270 */
[-C--:B------:R-:W-:Y:S01]  /*4490*/  ISETP.GE.AND P3, PT, R38, R141.reuse, PT ;  /* 0x0000008d2600720c */ /* 0x080fe20003f66270 */
[----:B---3--:R-:W-:Y:S01]  /*44a0*/  FMUL.FTZ R32, R22, UR10 ;  /* 0x0000000a16207c20 */ /* 0x008fe20008410000 */
[----:B------:R-:W-:Y:S01]  /*44b0*/  FMUL.FTZ R22, R12, UR10 ;  /* 0x0000000a0c167c20 */ /* 0x000fe20008410000 */
[----:B------:R-:W-:Y:S01]  /*44c0*/  VIADD R12, R2, 0x8 ;  /* 0x00000008020c7836 */ /* 0x000fe20000000000 */
[----:B------:R-:W-:Y:S01]  /*44d0*/  I2FP.F32.S32 R38, R38 ;  /* 0x0000002600267245 */ /* 0x000fe20000201400 */
[----:B------:R3:W-:Y:S03]  /*44e0*/  MUFU.TANH R51, R4 ;  /* 0x0000000400337308 */ /* 0x0007e60000002400 */
[----:B------:R-:W-:Y:S01]  /*44f0*/  ISETP.GE.AND P0, PT, R12, R142, PT ;  /* 0x0000008e0c00720c */ /* 0x000fe20003f06270 */
[-C--:B-1----:R-:W-:Y:S01]  /*4500*/  FFMA.FTZ R23, R0, R38.reuse, R13 ;  /* 0x0000002600177223 */ /* 0x082fe2000001000d */
[-C--:B------:R-:W-:Y:S01]  /*4510*/  ISETP.GE.AND P2, PT, R12, R141.reuse, PT ;  /* 0x0000008d0c00720c */ /* 0x080fe20003f46270 */
[C---:B--2---:R-:W-:Y:S01]  /*4520*/  FFMA.FTZ R38, R0.reuse, R38, R15 ;  /* 0x0000002600267223 */ /* 0x044fe2000001000f */
[----:B------:R-:W-:Y:S01]  /*4530*/  I2FP.F32.S32 R12, R12 ;  /* 0x0000000c000c7245 */ /* 0x000fe20000201400 */
[----:B------:R-:W-:Y:S01]  /*4540*/  FFMA.FTZ R13, R0, R14, R57 ;  /* 0x0000000e000d7223 */ /* 0x000fe20000010039 */
[----:B------:R-:W-:Y:S01]  /*4550*/  FSEL R23, R23, -INF , !P5 ;  /* 0xff80000017177808 */ /* 0x000fe20006800000 */
[----:B------:R1:W-:Y:S01]  /*4560*/  MUFU.TANH R75, R7 ;  /* 0x00000007004b7308 */ /* 0x0003e20000002400 */
[----:B------:R-:W-:Y:S01]  /*4570*/  FSEL R38, R38, -INF , !P3 ;  /* 0xff80000026267808 */ /* 0x000fe20005800000 */
[CC--:B------:R-:W-:Y:S01]  /*4580*/  FFMA.FTZ R99, R0.reuse, R12.reuse, R99 ;  /* 0x0000000c00637223 */ /* 0x0c0fe20000010063 */
[----:B------:R-:W-:Y:S01]  /*4590*/  FFMA.FTZ R101, R0, R12, R101 ;  /* 0x0000000c00657223 */ /* 0x000fe20000010065 */
[----:B------:R-:W-:Y:S01]  /*45a0*/  VIADD R12, R2, 0x11 ;  /* 0x00000011020c7836 */ /* 0x000fe20000000000 */
[----:B------:R-:W-:Y:S01]  /*45b0*/  ISETP.GE.AND P5, PT, R18, R142, PT ;  /* 0x0000008e1200720c */ /* 0x000fe20003fa6270 */
[----:B---3--:R-:W-:Y:S01]  /*45c0*/  FFMA.FTZ R4, R0, R14, R59 ;  /* 0x0000000e00047223 */ /* 0x008fe2000001003b */
[----:B------:R-:W-:Y:S01]  /*45d0*/  ISETP.GE.AND P3, PT, R18, R141, PT ;  /* 0x0000008d1200720c */ /* 0x000fe20003f66270 */
[----:B------:R-:W-:Y:S01]  /*45e0*/  VIADD R14, R2, 0x18 ;  /* 0x00000018020e7836 */ /* 0x000fe20000000000 */
[----:B------:R-:W-:Y:S01]  /*45f0*/  FSEL R13, R13, -INF , !P4 ;  /* 0xff8000000d0d7808 */ /* 0x000fe20006000000 */
[----:B------:R2:W-:Y:S01]  /*4600*/  MUFU.TANH R53, R36 ;  /* 0x0000002400357308 */ /* 0x0005e20000002400 */
[----:B------:R-:W-:-:S02]  /*4610*/  FSEL R4, R4, -INF , !P1 ;  /* 0xff80000004047808 */ /* 0x000fc40004800000 */
[----:B------:R-:W-:Y:S02]  /*4620*/  I2FP.F32.S32 R18, R18 ;  /* 0x0000001200127245 */ /* 0x000fe40000201400 */
[C---:B------:R-:W-:Y:S02]  /*4630*/  ISETP.GE.AND P4, PT, R16.reuse, R142, PT ;  /* 0x0000008e1000720c */ /* 0x040fe40003f86270 */
[----:B------:R-:W-:Y:S01]  /*4640*/  ISETP.GE.AND P1, PT, R16, R141, PT ;  /* 0x0000008d1000720c */ /* 0x000fe20003f26270 */
[CC--:B------:R-:W-:Y:S01]  /*4650*/  FFMA.FTZ R19, R0.reuse, R18.reuse, R93 ;  /* 0x0000001200137223 */ /* 0x0c0fe2000001005d */
[----:B-1----:R-:W-:Y:S01]  /*4660*/  FSEL R7, R99, -INF , !P0 ;  /* 0xff80000063077808 */ /* 0x002fe20004000000 */
[----:B------:R-:W-:Y:S01]  /*4670*/  FFMA.FTZ R18, R0, R18, R61 ;  /* 0x0000001200127223 */ /* 0x000fe2000001003d */
[----:B------:R-:W-:Y:S01]  /*4680*/  FSEL R8, R101, -INF , !P2 ;  /* 0xff80000065087808 */ /* 0x000fe20005000000 */
[----:B------:R1:W-:Y:S01]  /*4690*/  MUFU.TANH R61, R10 ;  /* 0x0000000a003d7308 */ /* 0x0003e20000002400 */
[----:B------:R-:W-:-:S02]  /*46a0*/  I2FP.F32.S32 R16, R16 ;  /* 0x0000001000107245 */ /* 0x000fc40000201400 */
[C---:B------:R-:W-:Y:S02]  /*46b0*/  ISETP.GE.AND P0, PT, R12.reuse, R142, PT ;  /* 0x0000008e0c00720c */ /* 0x040fe40003f06270 */
[----:B------:R-:W-:Y:S01]  /*46c0*/  ISETP.GE.AND P2, PT, R12, R141, PT ;  /* 0x0000008d0c00720c */ /* 0x000fe20003f46270 */
[C---:B------:R-:W-:Y:S01]  /*46d0*/  FFMA.FTZ R17, R0.reuse, R16, R63 ;  /* 0x0000001000117223 */ /* 0x040fe2000001003f */
[----:B------:R-:W-:Y:S01]  /*46e0*/  I2FP.F32.S32 R12, R12 ;  /* 0x0000000c000c7245 */ /* 0x000fe20000201400 */
[----:B------:R-:W-:Y:S01]  /*46f0*/  FFMA.FTZ R16, R0, R16, R103 ;  /* 0x0000001000107223 */ /* 0x000fe20000010067 */
[----:B--2---:R-:W-:Y:S01]  /*4700*/  VIADD R36, R2, 0x20 ;  /* 0x0000002002247836 */ /* 0x004fe20000000000 */
[----:B------:R-:W-:Y:S01]  /*4710*/  FSEL R19, R19, -INF , !P5 ;  /* 0xff80000013137808 */ /* 0x000fe20006800000 */
[----:B------:R-:W-:Y:S01]  /*4720*/  MUFU.TANH R41, R41 ;  /* 0x0000002900297308 */ /* 0x000fe20000002400 */
[CC--:B------:R-:W-:Y:S01]  /*4730*/  FFMA.FTZ R15, R0.reuse, R12.reuse, R95 ;  /* 0x0000000c000f7223 */ /* 0x0c0fe2000001005f */
[----:B------:R-:W-:Y:S01]  /*4740*/  FFMA.FTZ R105, R0, R12, R105 ;  /* 0x0000000c00697223 */ /* 0x000fe20000010069 */
[----:B------:R-:W-:Y:S01]  /*4750*/  VIADD R12, R2, 0x19 ;  /* 0x00000019020c7836 */ /* 0x000fe20000000000 */
[----:B------:R-:W-:-:S02]  /*4760*/  FSEL R18, R18, -INF , !P3 ;  /* 0xff80000012127808 */ /* 0x000fc40005800000 */
[C---:B------:R-:W-:Y:S02]  /*4770*/  ISETP.GE.AND P5, PT, R14.reuse, R142, PT ;  /* 0x0000008e0e00720c */ /* 0x040fe40003fa6270 */
[-C--:B------:R-:W-:Y:S01]  /*4780*/  ISETP.GE.AND P3, PT, R14, R141.reuse, PT ;  /* 0x0000008d0e00720c */ /* 0x080fe20003f66270 */
[----:B------:R-:W-:Y:S01]  /*4790*/  MUFU.TANH R11, R11 ;  /* 0x0000000b000b7308 */ /* 0x000fe20000002400 */
[----:B------:R-:W-:Y:S02]  /*47a0*/  FSEL R17, R17, -INF , !P4 ;  /* 0xff80000011117808 */ /* 0x000fe40006000000 */
[----:B------:R-:W-:Y:S02]  /*47b0*/  FSEL R16, R16, -INF , !P1 ;  /* 0xff80000010107808 */ /* 0x000fe40004800000 */
[----:B------:R-:W-:Y:S02]  /*47c0*/  I2FP.F32.S32 R14, R14 ;  /* 0x0000000e000e7245 */ /* 0x000fe40000201400 */
[C---:B------:R-:W-:Y:S01]  /*47d0*/  ISETP.GE.AND P4, PT, R12.reuse, R142, PT ;  /* 0x0000008e0c00720c */ /* 0x040fe20003f86270 */
[----:B------:R-:W2:Y:S01]  /*47e0*/  MUFU.TANH R37, R37 ;  /* 0x0000002500257308 */ /* 0x000ea20000002400 */
[----:B------:R-:W-:-:S02]  /*47f0*/  ISETP.GE.AND P1, PT, R12, R141, PT ;  /* 0x0000008d0c00720c */ /* 0x000fc40003f26270 */
[----:B------:R-:W-:Y:S02]  /*4800*/  FSEL R15, R15, -INF , !P0 ;  /* 0xff8000000f0f7808 */ /* 0x000fe40004000000 */
[----:B-1----:R-:W-:Y:S02]  /*4810*/  FSEL R10, R105, -INF , !P2 ;  /* 0xff800000690a7808 */ /* 0x002fe40005000000 */
[----:B------:R-:W-:Y:S01]  /*4820*/  I2FP.F32.S32 R12, R12 ;  /* 0x0000000c000c7245 */ /* 0x000fe20000201400 */
[----:B------:R-:W1:Y:S01]  /*4830*/  MUFU.TANH R39, R39 ;  /* 0x0000002700277308 */ /* 0x000e620000002400 */
[C---:B------:R-:W-:Y:S02]  /*4840*/  ISETP.GE.AND P0, PT, R36.reuse, R142, PT ;  /* 0x0000008e2400720c */ /* 0x040fe40003f06270 */
[----:B------:R-:W-:Y:S02]  /*4850*/  ISETP.GE.AND P2, PT, R36, R141, PT ;  /* 0x0000008d2400720c */ /* 0x000fe40003f46270 */
[----:B------:R-:W-:-:S03]  /*4860*/  I2FP.F32.S32 R36, R36 ;  /* 0x0000002400247245 */ /* 0x000fc60000201400 */
[----:B------:R3:W-:Y:S08]  /*4870*/  MUFU.TANH R57, R35 ;  /* 0x0000002300397308 */ /* 0x0007f00000002400 */
[----:B------:R4:W-:Y:S08]  /*4880*/  MUFU.TANH R93, R34 ;  /* 0x00000022005d7308 */ /* 0x0009f00000002400 */
[----:B------:R5:W-:Y:S01]  /*4890*/  MUFU.TANH R59, R33 ;  /* 0x00000021003b7308 */ /* 0x000be20000002400 */
[CC--:B---3--:R-:W-:Y:S01]  /*48a0*/  FFMA.FTZ R35, R0.reuse, R14.reuse, R65 ;  /* 0x0000000e00237223 */ /* 0x0c8fe20000010041 */
[----:B------:R-:W-:-:S04]  /*48b0*/  FFMA.FTZ R14, R0, R14, R67 ;  /* 0x0000000e000e7223 */ /* 0x000fc80000010043 */
[----:B------:R-:W-:Y:S02]  /*48c0*/  FSEL R35, R35, -INF , !P5 ;  /* 0xff80000023237808 */ /* 0x000fe40006800000 */
[----:B------:R-:W3:Y:S01]  /*48d0*/  MUFU.TANH R49, R49 ;  /* 0x0000003100317308 */ /* 0x000ee20000002400 */
[-C--:B----4-:R-:W-:Y:S01]  /*48e0*/  FFMA.FTZ R34, R0, R12.reuse, R69 ;  /* 0x0000000c00227223 */ /* 0x090fe20000010045 */
[----:B------:R-:W-:Y:S01]  /*48f0*/  FSEL R14, R14, -INF , !P3 ;  /* 0xff8000000e0e7808 */ /* 0x000fe20005800000 */
[----:B------:R-:W-:Y:S01]  /*4900*/  FFMA.FTZ R12, R0, R12, R71 ;  /* 0x0000000c000c7223 */ /* 0x000fe20000010047 */
[C---:B------:R-:W-:Y:S02]  /*4910*/  ISETP.GE.AND P5, PT, R154.reuse, R142, PT ;  /* 0x0000008e9a00720c */ /* 0x040fe40003fa6270 */
[----:B------:R-:W-:Y:S02]  /*4920*/  ISETP.GE.AND P3, PT, R154, R141, PT ;  /* 0x0000008d9a00720c */ /* 0x000fe40003f66270 */
[----:B------:R4:W3:Y:S01]  /*4930*/  MUFU.TANH R69, R32 ;  /* 0x0000002000457308 */ /* 0x0008e20000002400 */
[CC--:B-----5:R-:W-:Y:S01]  /*4940*/  FFMA.FTZ R33, R0.reuse, R36.reuse, R73 ;  /* 0x0000002400217223 */ /* 0x0e0fe20000010049 */
[----:B------:R-:W-:Y:S01]  /*4950*/  FFMA.FTZ R36, R0, R36, R9 ;  /* 0x0000002400247223 */ /* 0x000fe20000010009 */
[----:B------:R-:W-:-:S02]  /*4960*/  FSEL R9, R34, -INF , !P4 ;  /* 0xff80000022097808 */ /* 0x000fc40006000000 */
[----:B------:R-:W-:Y:S02]  /*4970*/  I2FP.F32.S32 R34, R40 ;  /* 0x0000002800227245 */ /* 0x000fe40000201400 */
[----:B------:R-:W-:Y:S01]  /*4980*/  I2FP.F32.S32 R154, R154 ;  /* 0x0000009a009a7245 */ /* 0x000fe20000201400 */
[----:B------:R5:W-:Y:S01]  /*4990*/  MUFU.TANH R71, R27 ;  /* 0x0000001b00477308 */ /* 0x000be20000002400 */
[----:B------:R-:W-:Y:S01]  /*49a0*/  FSEL R33, R33, -INF , !P0 ;  /* 0xff80000021217808 */ /* 0x000fe20004000000 */
[----:B------:R-:W-:Y:S01]  /*49b0*/  FFMA.FTZ R45, R0, R34, R45 ;  /* 0x00000022002d7223 */ /* 0x000fe2000001002d */
[-C--:B------:R-:W-:Y:S02]  /*49c0*/  ISETP.GE.AND P0, PT, R56, R142.reuse, PT ;  /* 0x0000008e3800720c */ /* 0x080fe40003f06270 */
[----:B------:R-:W-:Y:S02]  /*49d0*/  FSEL R12, R12, -INF , !P1 ;  /* 0xff8000000c0c7808 */ /* 0x000fe40004800000 */
[----:B------:R-:W-:Y:S01]  /*49e0*/  ISETP.GE.AND P4, PT, R40, R142, PT ;  /* 0x0000008e2800720c */ /* 0x000fe20003f86270 */
[----:B------:R3:W-:Y:S01]  /*49f0*/  MUFU.TANH R63, R29 ;  /* 0x0000001d003f7308 */ /* 0x0007e20000002400 */
[----:B----4-:R-:W-:-:S02]  /*4a00*/  FSEL R32, R36, -INF , !P2 ;  /* 0xff80000024207808 */ /* 0x010fc40005000000 */
[-C--:B------:R-:W-:Y:S02]  /*4a10*/  ISETP.GE.AND P2, PT, R56, R141.reuse, PT ;  /* 0x0000008d3800720c */ /* 0x080fe40003f46270 */
[----:B------:R-:W-:Y:S02]  /*4a20*/  I2FP.F32.S32 R56, R56 ;  /* 0x0000003800387245 */ /* 0x000fe40000201400 */
[----:B------:R-:W-:Y:S01]  /*4a30*/  ISETP.GE.AND P1, PT, R40, R141, PT ;  /* 0x0000008d2800720c */ /* 0x000fe20003f26270 */
[----:B------:R-:W4:Y:S01]  /*4a40*/  MUFU.TANH R73, R26 ;  /* 0x0000001a00497308 */ /* 0x000f220000002400 */
[----:B-----5:R-:W-:Y:S01]  /*4a50*/  FFMA.FTZ R27, R0, R34, R43 ;  /* 0x00000022001b7223 */ /* 0x020fe2000001002b */
[----:B------:R-:W-:Y:S02]  /*4a60*/  VIADD R34, R2, 0x38 ;  /* 0x0000003802227836 */ /* 0x000fe40000000000 */
[CC--:B--2---:R-:W-:Y:S01]  /*4a70*/  FFMA.FTZ R36, R0.reuse, R56.reuse, R37 ;  /* 0x0000003800247223 */ /* 0x0c4fe20000010025 */
[----:B-1----:R-:W-:Y:S01]  /*4a80*/  FFMA.FTZ R56, R0, R56, R39 ;  /* 0x0000003800387223 */ /* 0x002fe20000010027 */
[----:B------:R-:W-:-:S02]  /*4a90*/  FSEL R27, R27, -INF , !P4 ;  /* 0xff8000001b1b7808 */ /* 0x000fc40006000000 */
[----:B------:R1:W2:Y:S01]  /*4aa0*/  MUFU.TANH R39, R30 ;  /* 0x0000001e00277308 */ /* 0x0002a20000002400 */
[CC--:B---3--:R-:W-:Y:S01]  /*4ab0*/  FFMA.FTZ R29, R0.reuse, R154.reuse, R41 ;  /* 0x0000009a001d7223 */ /* 0x0c8fe20000010029 */
[----:B------:R-:W-:Y:S01]  /*4ac0*/  FFMA.FTZ R154, R0, R154, R11 ;  /* 0x0000009a009a7223 */ /* 0x000fe2000001000b */
[-C--:B------:R-:W-:Y:S02]  /*4ad0*/  ISETP.GE.AND P4, PT, R58, R142.reuse, PT ;  /* 0x0000008e3a00720c */ /* 0x080fe40003f86270 */
[----:B------:R-:W-:Y:S02]  /*4ae0*/  FSEL R56, R56, -INF , !P2 ;  /* 0xff80000038387808 */ /* 0x000fe40005000000 */
[----:B------:R-:W-:Y:S01]  /*4af0*/  FSEL R29, R29, -INF , !P5 ;  /* 0xff8000001d1d7808 */ /* 0x000fe20006800000 */
[----:B------:R3:W5:Y:S01]  /*4b00*/  MUFU.TANH R11, R25 ;  /* 0x00000019000b7308 */ /* 0x0007620000002400 */
[----:B------:R-:W-:Y:S02]  /*4b10*/  FSEL R154, R154, -INF , !P3 ;  /* 0xff8000009a9a7808 */ /* 0x000fe40005800000 */
[----:B------:R-:W-:-:S02]  /*4b20*/  ISETP.GE.AND P5, PT, R146, R142, PT ;  /* 0x0000008e9200720c */ /* 0x000fc40003fa6270 */
[-C--:B------:R-:W-:Y:S02]  /*4b30*/  ISETP.GE.AND P3, PT, R146, R141.reuse, PT ;  /* 0x0000008d9200720c */ /* 0x080fe40003f66270 */
[----:B------:R-:W-:Y:S01]  /*4b40*/  I2FP.F32.S32 R146, R146 ;  /* 0x0000009200927245 */ /* 0x000fe20000201400 */
[----:B------:R4:W5:Y:S01]  /*4b50*/  MUFU.TANH R37, R28 ;  /* 0x0000001c00257308 */ /* 0x0009620000002400 */
[----:B-1----:R-:W-:Y:S02]  /*4b60*/  I2FP.F32.S32 R30, R34 ;  /* 0x00000022001e7245 */ /* 0x002fe40000201400 */
[----:B------:R-:W-:Y:S01]  /*4b70*/  FSEL R26, R45, -INF , !P1 ;  /* 0xff8000002d1a7808 */ /* 0x000fe20004800000 */
[----:B------:R-:W-:Y:S01]  /*4b80*/  FFMA.FTZ R47, R0, R146, R47 ;  /* 0x00000092002f7223 */ /* 0x000fe2000001002f */
[-C--:B------:R-:W-:Y:S01]  /*4b90*/  ISETP.GE.AND P1, PT, R58, R141.reuse, PT ;  /* 0x0000008d3a00720c */ /* 0x080fe20003f26270 */
[C---:B------:R-:W-:Y:S01]  /*4ba0*/  FFMA.FTZ R49, R0.reuse, R30, R49 ;  /* 0x0000001e00317223 */ /* 0x040fe20000010031 */
[----:B------:R-:W-:Y:S01]  /*4bb0*/  I2FP.F32.S32 R58, R58 ;  /* 0x0000003a003a7245 */ /* 0x000fe20000201400 */
[----:B------:R-:W-:Y:S01]  /*4bc0*/  FFMA.FTZ R75, R0, R30, R75 ;  /* 0x0000001e004b7223 */ /* 0x000fe2000001004b */
[----:B---3--:R-:W-:Y:S01]  /*4bd0*/  FSEL R25, R36, -INF , !P0 ;  /* 0xff80000024197808 */ /* 0x008fe20004000000 */
[----:B------:R-:W-:Y:S01]  /*4be0*/  VIADD R30, R2, 0x41 ;  /* 0x00000041021e7836 */ /* 0x000fe20000000000 */
[----:B------:R-:W-:Y:S01]  /*4bf0*/  ISETP.GE.AND P0, PT, R34, R142, PT ;  /* 0x0000008e2200720c */ /* 0x000fe20003f06270 */
[----:B------:R-:W-:Y:S01]  /*4c00*/  FFMA.FTZ R146, R0, R146, R31 ;  /* 0x0000009200927223 */ /* 0x000fe2000001001f */
[----:B------:R-:W-:Y:S01]  /*4c10*/  ISETP.GE.AND P2, PT, R34, R141, PT ;  /* 0x0000008d2200720c */ /* 0x000fe20003f46270 */
[----:B------:R-:W-:Y:S01]  /*4c20*/  VIADD R34, R2, 0x40 ;  /* 0x0000004002227836 */ /* 0x000fe20000000000 */
[----:B------:R1:W-:Y:S01]  /*4c30*/  MUFU.TANH R31, R22 ;  /* 0x00000016001f7308 */ /* 0x0003e20000002400 */
[----:B------:R-:W-:Y:S01]  /*4c40*/  FFMA.FTZ R151, R0, R58, R5 ;  /* 0x0000003a00977223 */ /* 0x000fe20000010005 */
[----:B----4-:R-:W-:-:S02]  /*4c50*/  VIADD R28, R2, 0x39 ;  /* 0x00000039021c7836 */ /* 0x010fc40000000000 */
[----:B------:R-:W-:Y:S01]  /*4c60*/  FFMA.FTZ R58, R0, R58, R21 ;  /* 0x0000003a003a7223 */ /* 0x000fe20000010015 */
[----:B------:R-:W-:Y:S02]  /*4c70*/  FSEL R67, R47, -INF , !P5 ;  /* 0xff8000002f437808 */ /* 0x000fe40006800000 */
[----:B------:R-:W-:Y:S01]  /*4c80*/  FSEL R146, R146, -INF , !P3 ;  /* 0xff80000092927808 */ /* 0x000fe20005800000 */
[----:B------:R3:W4:Y:S01]  /*4c90*/  MUFU.TANH R5, R24 ;  /* 0x0000001800057308 */ /* 0x0007220000002400 */
[----:B------:R-:W-:Y:S02]  /*4ca0*/  FSEL R149, R49, -INF , !P0 ;  /* 0xff80000031957808 */ /* 0x000fe40004000000 */
[----:B------:R-:W-:Y:S02]  /*4cb0*/  FSEL R138, R75, -INF , !P2 ;  /* 0xff8000004b8a7808 */ /* 0x000fe40005000000 */
[C---:B------:R-:W-:Y:S02]  /*4cc0*/  ISETP.GE.AND P5, PT, R28.reuse, R142, PT ;  /* 0x0000008e1c00720c */ /* 0x040fe40003fa6270 */
[----:B------:R-:W-:Y:S01]  /*4cd0*/  ISETP.GE.AND P3, PT, R28, R141, PT ;  /* 0x0000008d1c00720c */ /* 0x000fe20003f66270 */
[----:B------:R2:W-:Y:S01]  /*4ce0*/  MUFU.TANH R21, R20 ;  /* 0x0000001400157308 */ /* 0x0005e20000002400 */
[----:B-1----:R-:W-:-:S02]  /*4cf0*/  I2FP.F32.S32 R22, R30 ;  /* 0x0000001e00167245 */ /* 0x002fc40000201400 */
[C---:B------:R-:W-:Y:S02]  /*4d00*/  ISETP.GE.AND P0, PT, R30.reuse, R142, PT ;  /* 0x0000008e1e00720c */ /* 0x040fe40003f06270 */
[----:B------:R-:W-:Y:S01]  /*4d10*/  ISETP.GE.AND P2, PT, R30, R141, PT ;  /* 0x0000008d1e00720c */ /* 0x000fe20003f46270 */
[CC--:B------:R-:W-:Y:S01]  /*4d20*/  FFMA.FTZ R57, R0.reuse, R22.reuse, R57 ;  /* 0x0000001600397223 */ /* 0x0c0fe20000010039 */
[----:B------:R-:W-:Y:S01]  /*4d30*/  FFMA.FTZ R93, R0, R22, R93 ;  /* 0x00000016005d7223 */ /* 0x000fe2000001005d */
[----:B------:R-:W-:Y:S01]  /*4d40*/  I2FP.F32.S32 R28, R28 ;  /* 0x0000001c001c7245 */ /* 0x000fe20000201400 */
[----:B------:R1:W4:Y:S01]  /*4d50*/  MUFU.TANH R41, R6 ;  /* 0x0000000600297308 */ /* 0x0003220000002400 */
[----:B---3--:R-:W-:Y:S01]  /*4d60*/  I2FP.F32.S32 R24, R34 ;  /* 0x0000002200187245 */ /* 0x008fe20000201400 */
[----:B------:R-:W-:Y:S01]  /*4d70*/  VIADD R22, R2, 0x49 ;  /* 0x0000004902167836 */ /* 0x000fe20000000000 */
[----:B------:R-:W-:Y:S01]  /*4d80*/  FSEL R145, R57, -INF , !P0 ;  /* 0xff80000039917808 */ /* 0x000fe20004000000 */
[C---:B------:R-:W-:Y:S01]  /*4d90*/  FFMA.FTZ R51, R0.reuse, R28, R51 ;  /* 0x0000001c00337223 */ /* 0x040fe20000010033 */
[----:B------:R-:W-:Y:S01]  /*4da0*/  FSEL R152, R93, -INF , !P2 ;  /* 0xff8000005d987808 */ /* 0x000fe20005000000 */
[CC--:B------:R-:W-:Y:S01]  /*4db0*/  FFMA.FTZ R55, R0.reuse, R24.reuse, R55 ;  /* 0x0000001800377223 */ /* 0x0c0fe20000010037 */
[----:B------:R-:W-:Y:S01]  /*4dc0*/  FFMA.FTZ R61, R0, R24, R61 ;  /* 0x00000018003d7223 */ /* 0x000fe2000001003d */
[----:B--2---:R-:W-:-:S02]  /*4dd0*/  VIADD R20, R2, 0x50 ;  /* 0x0000005002147836 */ /* 0x004fc40000000000 */
[----:B------:R-:W-:Y:S01]  /*4de0*/  FFMA.FTZ R53, R0, R28, R53 ;  /* 0x0000001c00357223 */ /* 0x000fe20000010035 */
[----:B------:R-:W-:Y:S01]  /*4df0*/  VIADD R24, R2, 0x48 ;  /* 0x0000004802187836 */ /* 0x000fe20000000000 */
[----:B------:R-:W-:Y:S01]  /*4e00*/  FSEL R151, R151, -INF , !P4 ;  /* 0xff80000097977808 */ /* 0x000fe20006000000 */
[----:B------:R-:W-:Y:S01]  /*4e10*/  MUFU.TANH R43, R88 ;  /* 0x00000058002b7308 */ /* 0x000fe20000002400 */
[C---:B------:R-:W-:Y:S02]  /*4e20*/  ISETP.GE.AND P0, PT, R20.reuse, R142, PT ;  /* 0x0000008e1400720c */ /* 0x040fe40003f06270 */
[-C--:B------:R-:W-:Y:S02]  /*4e30*/  ISETP.GE.AND P2, PT, R20, R141.reuse, PT ;  /* 0x0000008d1400720c */ /* 0x080fe40003f46270 */
[----:B-1----:R-:W-:Y:S02]  /*4e40*/  I2FP.F32.S32 R6, R24 ;  /* 0x0000001800067245 */ /* 0x002fe40000201400 */
[----:B------:R-:W-:Y:S01]  /*4e50*/  I2FP.F32.S32 R20, R20 ;  /* 0x0000001400147245 */ /* 0x000fe20000201400 */
[----:B------:R-:W-:Y:S01]  /*4e60*/  MUFU.TANH R89, R89 ;  /* 0x0000005900597308 */ /* 0x000fe20000002400 */
[----:B------:R-:W-:Y:S01]  /*4e70*/  FSEL R58, R58, -INF , !P1 ;  /* 0xff8000003a3a7808 */ /* 0x000fe20004800000 */
[----:B------:R-:W-:Y:S01]  /*4e80*/  FFMA.FTZ R59, R0, R6, R59 ;  /* 0x00000006003b7223 */ /* 0x000fe2000001003b */
[----:B------:R-:W-:Y:S01]  /*4e90*/  ISETP.GE.AND P4, PT, R34, R142, PT ;  /* 0x0000008e2200720c */ /* 0x000fe20003f86270 */
[----:B------:R-:W-:Y:S01]  /*4ea0*/  FFMA.FTZ R69, R0, R6, R69 ;  /* 0x0000000600457223 */ /* 0x000fe20000010045 */
[-C--:B------:R-:W-:Y:S01]  /*4eb0*/  ISETP.GE.AND P1, PT, R34, R141.reuse, PT ;  /* 0x0000008d2200720c */ /* 0x080fe20003f26270 */
[CC--:B------:R-:W-:Y:S01]  /*4ec0*/  FFMA.FTZ R73, R0.reuse, R20.reuse, R73 ;  /* 0x0000001400497223 */ /* 0x0c0fe20000010049 */
[----:B------:R-:W-:Y:S01]  /*4ed0*/  FSEL R65, R51, -INF , !P5 ;  /* 0xff80000033417808 */ /* 0x000fe20006800000 */
[----:B------:R-:W-:Y:S01]  /*4ee0*/  FFMA.FTZ R136, R0, R20, R39 ;  /* 0x0000001400887223 */ /* 0x000fe20000010027 */
[----:B------:R-:W-:Y:S01]  /*4ef0*/  FSEL R54, R53, -INF , !P3 ;  /* 0xff80000035367808 */ /* 0x000fe20005800000 */
[----:B------:R-:W-:Y:S01]  /*4f00*/  VIADD R20, R2, 0x51 ;  /* 0x0000005102147836 */ /* 0x000fe20000000000 */
[----:B------:R-:W-:Y:S01]  /*4f10*/  ISETP.GE.AND P5, PT, R24, R142, PT ;  /* 0x0000008e1800720c */ /* 0x000fe20003fa6270 */
[----:B------:R-:W-:Y:S01]  /*4f20*/  VIADD R6, R2, 0x59 ;  /* 0x0000005902067836 */ /* 0x000fe20000000000 */
[----:B------:R-:W-:Y:S01]  /*4f30*/  ISETP.GE.AND P3, PT, R24, R141, PT ;  /* 0x0000008d1800720c */ /* 0x000fe20003f66270 */
[----:B------:R-:W1:Y:S01]  /*4f40*/  MUFU.TANH R39, R84 ;  /* 0x0000005400277308 */ /* 0x000e620000002400 */
[----:B------:R-:W-:Y:S01]  /*4f50*/  FSEL R147, R55, -INF , !P4 ;  /* 0xff80000037937808 */ /* 0x000fe20006000000 */
[----:B------:R-:W-:Y:S01]  /*4f60*/  VIADD R24, R2, 0x69 ;  /* 0x0000006902187836 */ /* 0x000fe20000000000 */
[----:B------:R-:W-:-:S02]  /*4f70*/  FSEL R144, R61, -INF , !P1 ;  /* 0xff8000003d907808 */ /* 0x000fc40004800000 */
[C---:B------:R-:W-:Y:S02]  /*4f80*/  ISETP.GE.AND P4, PT, R22.reuse, R142, PT ;  /* 0x0000008e1600720c */ /* 0x040fe40003f86270 */
[-C--:B------:R-:W-:Y:S01]  /*4f90*/  ISETP.GE.AND P1, PT, R22, R141.reuse, PT ;  /* 0x0000008d1600720c */ /* 0x080fe20003f26270 */
[----:B------:R-:W-:Y:S01]  /*4fa0*/  MUFU.TANH R45, R90 ;  /* 0x0000005a002d7308 */ /* 0x000fe20000002400 */
[----:B------:R-:W-:Y:S02]  /*4fb0*/  I2FP.F32.S32 R22, R22 ;  /* 0x0000001600167245 */ /* 0x000fe40000201400 */
[----:B------:R-:W-:Y:S02]  /*4fc0*/  FSEL R139, R59, -INF , !P5 ;  /* 0xff8000003b8b7808 */ /* 0x000fe40006800000 */
[----:B------:R-:W-:Y:S01]  /*4fd0*/  FSEL R150, R69, -INF , !P3 ;  /* 0xff80000045967808 */ /* 0x000fe20005800000 */
[----:B------:R-:W-:Y:S01]  /*4fe0*/  FFMA.FTZ R63, R0, R22, R63 ;  /* 0x00000016003f7223 */ /* 0x000fe2000001003f */
[----:B------:R-:W-:Y:S01]  /*4ff0*/  ISETP.GE.AND P5, PT, R20, R142, PT ;  /* 0x0000008e1400720c */ /* 0x000fe20003fa6270 */
[----:B------:R-:W-:Y:S01]  /*5000*/  FFMA.FTZ R71, R0, R22, R71 ;  /* 0x0000001600477223 */ /* 0x000fe20000010047 */
[----:B------:R-:W-:Y:S01]  /*5010*/  ISETP.GE.AND P3, PT, R20, R141, PT ;  /* 0x0000008d1400720c */ /* 0x000fe20003f66270 */
[----:B------:R-:W-:Y:S01]  /*5020*/  VIADD R22, R2, 0x58 ;  /* 0x0000005802167836 */ /* 0x000fe20000000000 */
[----:B------:R-:W-:Y:S01]  /*5030*/  I2FP.F32.S32 R20, R20 ;  /* 0x0000001400147245 */ /* 0x000fe20000201400 */
[----:B------:R-:W-:Y:S01]  /*5040*/  MUFU.TANH R91, R91 ;  /* 0x0000005b005b7308 */ /* 0x000fe20000002400 */
[----:B------:R-:W-:-:S02]  /*5050*/  FSEL R135, R73, -INF , !P0 ;  /* 0xff80000049877808 */ /* 0x000fc40004000000 */
[----:B------:R-:W-:Y:S01]  /*5060*/  FSEL R136, R136, -INF , !P2 ;  /* 0xff80000088887808 */ /* 0x000fe20005000000 */
[----:B-----5:R-:W-:Y:S01]  /*5070*/  FFMA.FTZ R133, R0, R20, R11 ;  /* 0x0000001400857223 */ /* 0x020fe2000001000b */
[----:B------:R-:W-:Y:S01]  /*5080*/  ISETP.GE.AND P0, PT, R6, R142, PT ;  /* 0x0000008e0600720c */ /* 0x000fe20003f06270 */
[----:B------:R-:W-:Y:S01]  /*5090*/  FFMA.FTZ R37, R0, R20, R37 ;  /* 0x0000001400257223 */ /* 0x000fe20000010025 */
[-C--:B------:R-:W-:Y:S01]  /*50a0*/  ISETP.GE.AND P2, PT, R6, R141.reuse, PT ;  /* 0x0000008d0600720c */ /* 0x080fe20003f46270 */
[----:B------:R-:W2:Y:S01]  /*50b0*/  MUFU.TANH R11, R86 ;  /* 0x00000056000b7308 */ /* 0x000ea20000002400 */
[----:B------:R-:W-:Y:S01]  /*50c0*/  I2FP.F32.S32 R6, R6 ;  /* 0x0000000600067245 */ /* 0x000fe20000201400 */
[----:B------:R-:W-:Y:S01]  /*50d0*/  VIADD R20, R2, 0x61 ;  /* 0x0000006102147836 */ /* 0x000fe20000000000 */
[----:B------:R-:W-:Y:S02]  /*50e0*/  FSEL R137, R63, -INF , !P4 ;  /* 0xff8000003f897808 */ /* 0x000fe40006000000 */
[----:B------:R-:W-:Y:S01]  /*50f0*/  FSEL R148, R71, -INF , !P1 ;  /* 0xff80000047947808 */ /* 0x000fe20004800000 */
[----:B----4-:R-:W-:Y:S01]  /*5100*/  FFMA.FTZ R129, R0, R6, R5 ;  /* 0x0000000600817223 */ /* 0x010fe20000010005 */
[----:B------:R-:W-:Y:S01]  /*5110*/  ISETP.GE.AND P4, PT, R22, R142, PT ;  /* 0x0000008e1600720c */ /* 0x000fe20003f86270 */
[----:B------:R-:W-:Y:S01]  /*5120*/  FFMA.FTZ R41, R0, R6, R41 ;  /* 0x0000000600297223 */ /* 0x000fe20000010029 */
[----:B------:R-:W-:Y:S01]  /*5130*/  ISETP.GE.AND P1, PT, R22, R141, PT ;  /* 0x0000008d1600720c */ /* 0x000fe20003f26270 */
[----:B------:R-:W-:Y:S01]  /*5140*/  VIADD R6, R2, 0x68 ;  /* 0x0000006802067836 */ /* 0x000fe20000000000 */
[----:B------:R-:W-:Y:S01]  /*5150*/  I2FP.F32.S32 R22, R22 ;  /* 0x0000001600167245 */ /* 0x000fe20000201400 */
[----:B------:R-:W3:Y:S01]  /*5160*/  MUFU.TANH R81, R81 ;  /* 0x0000005100517308 */ /* 0x000ee20000002400 */
[----:B------:R-:W-:-:S02]  /*5170*/  FSEL R129, R129, -INF , !P0 ;  /* 0xff80000081817808 */ /* 0x000fc40004000000 */
[----:B------:R-:W-:Y:S01]  /*5180*/  FSEL R64, R41, -INF , !P2 ;  /* 0xff80000029407808 */ /* 0x000fe20005000000 */
[CC--:B------:R-:W-:Y:S01]  /*5190*/  FFMA.FTZ R31, R0.reuse, R22.reuse, R31 ;  /* 0x00000016001f7223 */ /* 0x0c0fe2000001001f */
[----:B------:R-:W-:Y:S01]  /*51a0*/  FFMA.FTZ R21, R0, R22, R21 ;  /* 0x0000001600157223 */ /* 0x000fe20000010015 */
[----:B------:R-:W-:Y:S01]  /*51b0*/  VIADD R22, R2, 0x60 ;  /* 0x0000006002167836 */ /* 0x000fe20000000000 */
[C---:B------:R-:W-:Y:S01]  /*51c0*/  ISETP.GE.AND P0, PT, R6.reuse, R142, PT ;  /* 0x0000008e0600720c */ /* 0x040fe20003f06270 */
[----:B------:R-:W-:Y:S01]  /*51d0*/  MUFU.TANH R85, R85 ;  /* 0x0000005500557308 */ /* 0x000fe20000002400 */
[----:B------:R-:W-:Y:S02]  /*51e0*/  ISETP.GE.AND P2, PT, R6, R141, PT ;  /* 0x0000008d0600720c */ /* 0x000fe40003f46270 */
[----:B------:R-:W-:Y:S02]  /*51f0*/  I2FP.F32.S32 R6, R6 ;  /* 0x0000000600067245 */ /* 0x000fe40000201400 */
[----:B------:R-:W-:-:S02]  /*5200*/  FSEL R133, R133, -INF , !P5 ;  /* 0xff80000085857808 */ /* 0x000fc40006800000 */
[----:B------:R-:W-:Y:S01]  /*5210*/  FSEL R134, R37, -INF , !P3 ;  /* 0xff80000025867808 */ /* 0x000fe20005800000 */
[----:B------:R-:W-:Y:S01]  /*5220*/  MUFU.TANH R87, R87 ;  /* 0x0000005700577308 */ /* 0x000fe20000002400 */
[----:B------:R-:W-:Y:S01]  /*5230*/  FSEL R131, R31, -INF , !P4 ;  /* 0xff8000001f837808 */ /* 0x000fe20006000000 */
[CC--:B-1----:R-:W-:Y:S01]  /*5240*/  FFMA.FTZ R39, R0.reuse, R6.reuse, R39 ;  /* 0x0000000600277223 */ /* 0x0c2fe20000010027 */
[----:B------:R-:W-:Y:S01]  /*5250*/  FSEL R132, R21, -INF , !P1 ;  /* 0xff80000015847808 */ /* 0x000fe20004800000 */
[----:B--2---:R-:W-:Y:S01]  /*5260*/  FFMA.FTZ R11, R0, R6, R11 ;  /* 0x00000006000b7223 */ /* 0x004fe2000001000b */
[-C--:B------:R-:W-:Y:S01]  /*5270*/  ISETP.GE.AND P5, PT, R22, R142.reuse, PT ;  /* 0x0000008e1600720c */ /* 0x080fe20003fa6270 */
[----:B------:R-:W-:Y:S01]  /*5280*/  VIADD R6, R2, 0x71 ;  /* 0x0000007102067836 */ /* 0x000fe20000000000 */
[-C--:B------:R-:W-:Y:S01]  /*5290*/  ISETP.GE.AND P3, PT, R22, R141.reuse, PT ;  /* 0x0000008d1600720c */ /* 0x080fe20003f66270 */
[----:B------:R-:W-:Y:S01]  /*52a0*/  MUFU.TANH R5, R80 ;  /* 0x0000005000057308 */ /* 0x000fe20000002400 */
[C---:B------:R-:W-:Y:S01]  /*52b0*/  ISETP.GE.AND P4, PT, R20.reuse, R142, PT ;  /* 0x0000008e1400720c */ /* 0x040fe20003f86270 */
[----:B------:R-:W-:Y:S01]  /*52c0*/  BAR.SYNC.DEFER_BLOCKING 0x0 ;  /* 0x0000000000007b1d */ /* 0x000fe20000010000 */
[----:B------:R-:W-:-:S02]  /*52d0*/  ISETP.GE.AND P1, PT, R20, R141, PT ;  /* 0x0000008d1400720c */ /* 0x000fc40003f26270 */
[----:B------:R-:W-:Y:S02]  /*52e0*/  I2FP.F32.S32 R22, R22 ;  /* 0x0000001600167245 */ /* 0x000fe40000201400 */
[----:B------:R-:W-:Y:S01]  /*52f0*/  I2FP.F32.S32 R20, R20 ;  /* 0x0000001400147245 */ /* 0x000fe20000201400 */
[----:B------:R-:W-:Y:S01]  /*5300*/  MUFU.TANH R21, R82 ;  /* 0x0000005200157308 */ /* 0x000fe20000002400 */
[----:B------:R-:W-:Y:S01]  /*5310*/  FSEL R55, R39, -INF , !P0 ;  /* 0xff80000027377808 */ /* 0x000fe20004000000 */
[CC--:B------:R-:W-:Y:S01]  /*5320*/  FFMA.FTZ R43, R0.reuse, R22.reuse, R43 ;  /* 0x00000016002b7223 */ /* 0x0c0fe2000001002b */
[C---:B------:R-:W-:Y:S01]  /*5330*/  FFMA.FTZ R45, R0.reuse, R22, R45 ;  /* 0x00000016002d7223 */ /* 0x040fe2000001002d */
[CC--:B------:R-:W-:Y:S01]  /*5340*/  FFMA.FTZ R57, R0.reuse, R20.reuse, R89 ;  /* 0x0000001400397223 */ /* 0x0c0fe20000010059 */
[----:B------:R-:W-:Y:S01]  /*5350*/  FFMA.FTZ R46, R0, R20, R91 ;  /* 0x00000014002e7223 */ /* 0x000fe2000001005b */
[----:B------:R-:W-:Y:S01]  /*5360*/  VIADD R20, R2, 0x70 ;  /* 0x0000007002147836 */ /* 0x000fe20000000000 */
[----:B------:R-:W-:Y:S01]  /*5370*/  FSEL R22, R11, -INF , !P2 ;  /* 0xff8000000b167808 */ /* 0x000fe20005000000 */
[----:B------:R-:W1:Y:S01]  /*5380*/  MUFU.TANH R83, R83 ;  /* 0x0000005300537308 */ /* 0x000e620000002400 */
[----:B------:R-:W-:-:S02]  /*5390*/  ISETP.GE.AND P0, PT, R6, R142, PT ;  /* 0x0000008e0600720c */ /* 0x000fc40003f06270 */
[----:B------:R-:W-:Y:S02]  /*53a0*/  ISETP.GE.AND P2, PT, R6, R141, PT ;  /* 0x0000008d0600720c */ /* 0x000fe40003f46270 */
[----:B------:R-:W-:Y:S02]  /*53b0*/  I2FP.F32.S32 R6, R6 ;  /* 0x0000000600067245 */ /* 0x000fe40000201400 */
[----:B------:R-:W-:Y:S01]  /*53c0*/  FSEL R59, R43, -INF , !P5 ;  /* 0xff8000002b3b7808 */ /* 0x000fe20006800000 */
[----:B------:R-:W2:Y:S01]  /*53d0*/  MUFU.TANH R77, R77 ;  /* 0x0000004d004d7308 */ /* 0x000ea20000002400 */
[----:B------:R-:W-:Y:S01]  /*53e0*/  FSEL R52, R45, -INF , !P3 ;  /* 0xff8000002d347808 */ /* 0x000fe20005800000 */
[----:B---3--:R-:W-:Y:S01]  /*53f0*/  FFMA.FTZ R48, R0, R6, R81 ;  /* 0x0000000600307223 */ /* 0x008fe20000010051 */
[----:B------:R-:W-:Y:S02]  /*5400*/  FSEL R57, R57, -INF , !P4 ;  /* 0xff80000039397808 */ /* 0x000fe40006000000 */
[----:B------:R-:W-:-:S02]  /*5410*/  FSEL R46, R46, -INF , !P1 ;  /* 0xff8000002e2e7808 */ /* 0x000fc40004800000 */
[C---:B------:R-:W-:Y:S01]  /*5420*/  ISETP.GE.AND P5, PT, R24.reuse, R142, PT ;  /* 0x0000008e1800720c */ /* 0x040fe20003fa6270 */
[----:B------:R-:W3:Y:S01]  /*5430*/  MUFU.TANH R79, R79 ;  /* 0x0000004f004f7308 */ /* 0x000ee20000002400 */
[-C--:B------:R-:W-:Y:S01]  /*5440*/  ISETP.GE.AND P3, PT, R24, R141.reuse, PT ;  /* 0x0000008d1800720c */ /* 0x080fe20003f66270 */
[----:B-1----:R-:W-:Y:S01]  /*5450*/  FFMA.FTZ R39, R0, R6, R83 ;  /* 0x0000000600277223 */ /* 0x002fe20000010053 */
[----:B------:R-:W-:Y:S01]  /*5460*/  ISETP.GE.AND P4, PT, R20, R142, PT ;  /* 0x0000008e1400720c */ /* 0x000fe20003f86270 */
[----:B------:R-:W-:Y:S01]  /*5470*/  VIADD R6, R2, 0x79 ;  /* 0x0000007902067836 */ /* 0x000fe20000000000 */
[----:B------:R-:W-:Y:S02]  /*5480*/  ISETP.GE.AND P1, PT, R20, R141, PT ;  /* 0x0000008d1400720c */ /* 0x000fe40003f26270 */
[----:B------:R-:W-:Y:S02]  /*5490*/  I2FP.F32.S32 R24, R24 ;  /* 0x0000001800187245 */ /* 0x000fe40000201400 */
[----:B------:R-:W-:-:S02]  /*54a0*/  I2FP.F32.S32 R20, R20 ;  /* 0x0000001400147245 */ /* 0x000fc40000201400 */
[----:B------:R-:W-:Y:S01]  /*54b0*/  FSEL R48, R48, -INF , !P0 ;  /* 0xff80000030307808 */ /* 0x000fe20004000000 */
[CC--:B------:R-:W-:Y:S01]  /*54c0*/  FFMA.FTZ R53, R0.reuse, R24.reuse, R85 ;  /* 0x0000001800357223 */ /* 0x0c0fe20000010055 */
[C---:B------:R-:W-:Y:S01]  /*54d0*/  FFMA.FTZ R87, R0.reuse, R24, R87 ;  /* 0x0000001800577223 */ /* 0x040fe20000010057 */
[CC--:B------:R-:W-:Y:S01]  /*54e0*/  FFMA.FTZ R5, R0.reuse, R20.reuse, R5 ;  /* 0x0000001400057223 */ /* 0x0c0fe20000010005 */
[----:B------:R-:W-:Y:S01]  /*54f0*/  FFMA.FTZ R21, R0, R20, R21 ;  /* 0x0000001400157223 */ /* 0x000fe20000010015 */
[----:B------:R-:W-:Y:S02]  /*5500*/  ISETP.GT.AND P0, PT, R124, R167, PT ;  /* 0x000000a77c00720c */ /* 0x000fe40003f04270 */
[----:B------:R-:W-:Y:S02]  /*5510*/  FSEL R53, R53, -INF , !P5 ;  /* 0xff80000035357808 */ /* 0x000fe40006800000 */
[----:B------:R-:W-:Y:S02]  /*5520*/  FSEL R20, R87, -INF , !P3 ;  /* 0xff80000057147808 */ /* 0x000fe40005800000 */
[----:B------:R-:W-:-:S02]  /*5530*/  FSEL R47, R5, -INF , !P4 ;  /* 0xff800000052f7808 */ /* 0x000fc40006000000 */
[----:B------:R-:W-:Y:S02]  /*5540*/  FSEL R40, R21, -INF , !P1 ;  /* 0xff80000015287808 */ /* 0x000fe40004800000 */
[CC--:B------:R-:W-:Y:S02]  /*5550*/  ISETP.GE.AND P5, PT, R2.reuse, R142.reuse, PT ;  /* 0x0000008e0200720c */ /* 0x0c0fe40003fa6270 */
[-C--:B------:R-:W-:Y:S02]  /*5560*/  ISETP.GE.AND P3, PT, R2, R141.reuse, PT ;  /* 0x0000008d0200720c */ /* 0x080fe40003f66270 */
[C---:B------:R-:W-:Y:S02]  /*5570*/  ISETP.GE.AND P4, PT, R6.reuse, R142, PT ;  /* 0x0000008e0600720c */ /* 0x040fe40003f86270 */
[----:B------:R-:W-:Y:S02]  /*5580*/  ISETP.GE.AND P1, PT, R6, R141, PT ;  /* 0x0000008d0600720c */ /* 0x000fe40003f26270 */
[----:B------:R-:W-:-:S02]  /*5590*/  I2FP.F32.S32 R2, R2 ;  /* 0x0000000200027245 */ /* 0x000fc40000201400 */
[----:B------:R-:W-:Y:S02]  /*55a0*/  I2FP.F32.S32 R6, R6 ;  /* 0x0000000600067245 */ /* 0x000fe40000201400 */
[----:B------:R-:W-:Y:S01]  /*55b0*/  FSEL R39, R39, -INF , !P2 ;  /* 0xff80000027277808 */ /* 0x000fe20005000000 */
[CC--:B------:R-:W-:Y:S01]  /*55c0*/  FFMA.FTZ R5, R0.reuse, R2.reuse, R97 ;  /* 0x0000000200057223 */ /* 0x0c0fe20000010061 */
[C---:B------:R-:W-:Y:S01]  /*55d0*/  FFMA.FTZ R3, R0.reuse, R2, R3 ;  /* 0x0000000200037223 */ /* 0x040fe20000010003 */
[CC--:B--2---:R-:W-:Y:S01]  /*55e0*/  FFMA.FTZ R21, R0.reuse, R6.reuse, R77 ;  /* 0x0000000600157223 */ /* 0x0c4fe2000001004d */
[----:B---3--:R-:W-:Y:S02]  /*55f0*/  FFMA.FTZ R37, R0, R6, R79 ;  /* 0x0000000600257223 */ /* 0x008fe4000001004f */
[----:B------:R-:W-:Y:S02]  /*5600*/  FSEL R5, R5, -INF , !P5 ;  /* 0xff80000005057808 */ /* 0x000fe40006800000 */
[----:B------:R-:W-:-:S02]  /*5610*/  FSEL R6, R3, -INF , !P3 ;  /* 0xff80000003067808 */ /* 0x000fc40005800000 */
        /* <DEDUP_REMOVED lines=14> */
.L_x_2411:
        /* <DEDUP_REMOVED lines=59> */
.L_x_2412:
        /* <DEDUP_REMOVED lines=76> */
.L_x_2414:
[----:B------:R3:W-:Y:S02]  /*5f70*/  STS.128 [R175+0x8800], RZ ;  /* 0x008800ffaf007388 */ /* 0x0007e40000000c00 */
.L_x_2415:
[----:B------:R-:W-:Y:S05]  /*5f80*/  BSYNC.RECONVERGENT B0 ;  /* 0x0000000000007941 */ /* 0x000fea0003800200 */
.L_x_2413:
[----:B------:R-:W0:Y:S02]  /*5f90*/  LDGDEPBAR ;  /* 0x00000000000079af */ /* 0x000e240000000000 */
.L_x_2410:
        /* <DEDUP_REMOVED lines=27> */
[----:B------:R-:W-:-:S04]  /*6150*/  FMNMX3.FTZ R2, R2, R53, R47, !PT ;  /* 0x0000003502027276 */ /* 0x000fc8000781002f */
[----:B------:R-:W-:-:S04]  /*6160*/  FMNMX3.FTZ R2, R2, R48, R23, !PT ;  /* 0x0000003002027276 */ /* 0x000fc80007810017 */
[----:B-1----:R-:W-:Y:S02]  /*6170*/  FMNMX.FTZ R31, R21, R2, !PT ;  /* 0x00000002151f7209 */ /* 0x002fe40007810000 */
[----:B------:R-:W-:-:S03]  /*6180*/  FMNMX3.FTZ R2, R11, R20, R40, !PT ;  /* 0x000000140b027276 */ /* 0x000fc60007810028 */
[----:B------:R-:W1:Y:S01]  /*6190*/  SHFL.BFLY PT, R24, R31, 0x2, 0x1f ;  /* 0x0c401f001f187f89 */ /* 0x000e6200000e0000 */
[----:B------:R-:W-:-:S04]  /*61a0*/  FMNMX3.FTZ R2, R2, R39, R38, !PT ;  /* 0x0000002702027276 */ /* 0x000fc80007810026 */
[----:B------:R-:W-:-:S05]  /*61b0*/  FMNMX.FTZ R11, R37, R2, !PT ;  /* 0x00000002250b7209 */ /* 0x000fca0007810000 */
[----:B------:R-:W-:Y:S01]  /*61c0*/  SHFL.BFLY PT, R2, R11, 0x2, 0x1f ;  /* 0x0c401f000b027f89 */ /* 0x000fe200000e0000 */
[----:B-1----:R-:W-:-:S05]  /*61d0*/  FMNMX.FTZ R24, R31, R24, !PT ;  /* 0x000000181f187209 */ /* 0x002fca0007810000 */
[----:B------:R-:W1:Y:S02]  /*61e0*/  SHFL.BFLY PT, R3, R24, 0x1, 0x1f ;  /* 0x0c201f0018037f89 */ /* 0x000e6400000e0000 */
[----:B-1----:R-:W-:-:S04]  /*61f0*/  FMNMX.FTZ R3, R24, R3, !PT ;  /* 0x0000000318037209 */ /* 0x002fc80007810000 */
[C---:B------:R-:W-:Y:S01]  /*6200*/  FSETP.NEU.FTZ.AND P0, PT, R3.reuse, -INF , PT ;  /* 0xff8000000300780b */ /* 0x040fe20003f1d000 */
[----:B--2---:R-:W-:-:S05]  /*6210*/  FMUL.FTZ R50, R3, UR6 ;  /* 0x0000000603327c20 */ /* 0x004fca0008410000 */
[----:B------:R-:W-:-:S05]  /*6220*/  FSEL R50, R50, RZ, P0 ;  /* 0x000000ff32327208 */ /* 0x000fca0000000000 */
[--C-:B------:R-:W-:Y:S01]  /*6230*/  FFMA.FTZ R126, R5, UR6, -R50.reuse ;  /* 0x00000006057e7c23 */ /* 0x100fe20008010832 */
[----:B------:R-:W-:Y:S01]  /*6240*/  FMNMX.FTZ R5, R11, R2, !PT ;  /* 0x000000020b057209 */ /* 0x000fe20007810000 */
        /* <DEDUP_REMOVED lines=21> */
[----:B------:R-:W-:Y:S01]  /*63a0*/  MUFU.EX2 R66, R66 ;  /* 0x0000004200427308 */ /* 0x000fe20000000800 */
[----:B-1----:R-:W-:-:S07]  /*63b0*/  FMNMX.FTZ R2, R5, R2, !PT ;  /* 0x0000000205027209 */ /* 0x002fce0007810000 */
[----:B------:R-:W1:Y:S01]  /*63c0*/  MUFU.EX2 R49, R49 ;  /* 0x0000003100317308 */ /* 0x000e620000000800 */
[----:B------:R-:W-:Y:S02]  /*63d0*/  SHF.L.U32 R5, R111, 0x8, RZ ;  /* 0x000000086f057819 */ /* 0x000fe400000006ff */
[C---:B------:R-:W-:Y:S01]  /*63e0*/  FSETP.NEU.FTZ.AND P0, PT, R2.reuse, -INF , PT ;  /* 0xff8000000200780b */ /* 0x040fe20003f1d000 */
[----:B------:R-:W-:Y:S01]  /*63f0*/  FMUL.FTZ R41, R2, UR6 ;  /* 0x0000000602297c20 */ /* 0x000fe20008410000 */
[----:B------:R-:W-:Y:S02]  /*6400*/  LOP3.LUT R5, R5, 0x100, RZ, 0xc0, !PT ;  /* 0x0000010005057812 */ /* 0x000fe400078ec0ff */
[----:B--2---:R-:W-:Y:S01]  /*6410*/  F2FP.F16.F32.PACK_AB R68, R125, R126 ;  /* 0x0000007e7d44723e */ /* 0x004fe200000000ff */
[----:B------:R-:W-:Y:S01]  /*6420*/  MUFU.EX2 R43, R43 ;  /* 0x0000002b002b7308 */ /* 0x000fe20000000800 */
[----:B------:R-:W-:Y:S01]  /*6430*/  LOP3.LUT R110, R5, 0x20, R110, 0xf8, !PT ;  /* 0x00000020056e7812 */ /* 0x000fe200078ef86e */
[----:B------:R-:W-:Y:S01]  /*6440*/  FADD.FTZ R125, R126, R125 ;  /* 0x0000007d7e7d7221 */ /* 0x000fe20000010000 */
[----:B------:R-:W-:Y:S01]  /*6450*/  FSEL R41, R41, RZ, P0 ;  /* 0x000000ff29297208 */ /* 0x000fe20000000000 */
[--C-:B------:R-:W-:Y:S01]  /*6460*/  FFMA.FTZ R126, R59, UR6, -R50.reuse ;  /* 0x000000063b7e7c23 */ /* 0x100fe20008010832 */
[----:B------:R-:W-:Y:S01]  /*6470*/  IADD3 R119, PT, PT, R109, R110, RZ ;  /* 0x0000006e6d777210 */ /* 0x000fe20007ffe0ff */
[--C-:B------:R-:W-:Y:S01]  /*6480*/  FFMA.FTZ R59, R23, UR6, -R50.reuse ;  /* 0x00000006173b7c23 */ /* 0x100fe20008010832 */
[----:B------:R-:W-:Y:S01]  /*6490*/  ISETP.GT.AND P0, PT, R124, R167, PT ;  /* 0x000000a77c00720c */ /* 0x000fe20003f04270 */
[--C-:B------:R-:W-:Y:S01]  /*64a0*/  FFMA.FTZ R127, R6, UR6, -R41.reuse ;  /* 0x00000006067f7c23 */ /* 0x100fe20008010829 */
[----:B------:R-:W-:Y:S01]  /*64b0*/  LEA R119, R119, UR4, 0x1 ;  /* 0x0000000477777c11 */ /* 0x000fe2000f8e08ff */
        /* <DEDUP_REMOVED lines=8> */
[----:B------:R-:W-:Y:S01]  /*6540*/  LDSM.16.MT88.4 R8, [R119+0x9400] ;  /* 0x009400007708783b */ /* 0x000fe20000004200 */
[--C-:B------:R-:W-:Y:S01]  /*6550*/  FFMA.FTZ R31, R12, UR6, -R41.reuse ;  /* 0x000000060c1f7c23 */ /* 0x100fe20008010829 */
[----:B-1----:R-:W-:Y:S01]  /*6560*/  F2FP.F16.F32.PACK_AB R70, R49, R66 ;  /* 0x000000423146723e */ /* 0x002fe200000000ff */
[--C-:B------:R-:W-:Y:S01]  /*6570*/  FFMA.FTZ R32, R32, UR6, -R41.reuse ;  /* 0x0000000620207c23 */ /* 0x100fe20008010829 */
[----:B------:R-:W-:Y:S01]  /*6580*/  IADD3 R24, PT, PT, R108, R119, RZ ;  /* 0x000000776c187210 */ /* 0x000fe20007ffe0ff */
[----:B------:R-:W1:Y:S01]  /*6590*/  MUFU.EX2 R130, R130 ;  /* 0x0000008200827308 */ /* 0x000e620000000800 */
[----:B------:R-:W-:Y:S01]  /*65a0*/  LDSM.16.MT88.4 R92, [R119+0xb000] ;  /* 0x00b00000775c783b */ /* 0x000fe20000004200 */
[--C-:B------:R-:W-:Y:S01]  /*65b0*/  FFMA.FTZ R29, R154, UR6, -R41.reuse ;  /* 0x000000069a1d7c23 */ /* 0x100fe20008010829 */
[--C-:B------:R-:W-:Y:S01]  /*65c0*/  FFMA.FTZ R26, R26, UR6, -R41.reuse ;  /* 0x000000061a1a7c23 */ /* 0x100fe20008010829 */
[--C-:B------:R-:W-:Y:S01]  /*65d0*/  FFMA.FTZ R25, R56, UR6, -R41.reuse ;  /* 0x0000000638197c23 */ /* 0x100fe20008010829 */
[----:B------:R-:W4:Y:S01]  /*65e0*/  LDSM.16.MT88.4 R84, [R24+0xb000] ;  /* 0x00b000001854783b */ /* 0x000f220000004200 */
[--C-:B------:R-:W-:Y:S01]  /*65f0*/  FFMA.FTZ R56, R65, UR6, -R50.reuse ;  /* 0x0000000641387c23 */ /* 0x100fe20008010832 */
[--C-:B------:R-:W-:Y:S01]  /*6600*/  FFMA.FTZ R65, R146, UR6, -R41.reuse ;  /* 0x0000000692417c23 */ /* 0x100fe20008010829 */
[----:B------:R-:W-:Y:S01]  /*6610*/  MUFU.EX2 R128, R128 ;  /* 0x0000008000807308 */ /* 0x000fe20000000800 */
[----:B------:R-:W-:Y:S01]  /*6620*/  LDSM.16.MT88.4 R12, [R119+0xb400] ;  /* 0x00b40000770c783b */ /* 0x000fe20000004200 */
[--C-:B------:R-:W-:Y:S01]  /*6630*/  FFMA.FTZ R58, R58, UR6, -R41.reuse ;  /* 0x000000063a3a7c23 */ /* 0x100fe20008010829 */
[--C-:B------:R-:W-:Y:S01]  /*6640*/  FFMA.FTZ R54, R54, UR6, -R41.reuse ;  /* 0x0000000636367c23 */ /* 0x100fe20008010829 */
[--C-:B------:R-:W-:Y:S01]  /*6650*/  FFMA.FTZ R146, R145, UR6, -R50.reuse ;  /* 0x0000000691927c23 */ /* 0x100fe20008010832 */
[----:B------:R-:W5:Y:S01]  /*6660*/  LDSM.16.MT88.4 R100, [R24+0x9000] ;  /* 0x009000001864783b */ /* 0x000f620000004200 */
[----:B------:R-:W-:Y:S01]  /*6670*/  FFMA.FTZ R145, R139, UR6, -R50 ;  /* 0x000000068b917c23 */ /* 0x000fe20008010832 */
[--C-:B------:R-:W-:Y:S01]  /*6680*/  FFMA.FTZ R144, R144, UR6, -R41.reuse ;  /* 0x0000000690907c23 */ /* 0x100fe20008010829 */
[----:B------:R-:W3:Y:S01]  /*6690*/  MUFU.EX2 R51, R51 ;  /* 0x0000003300337308 */ /* 0x000ee20000000800 */
[----:B-1----:R-:W-:Y:S01]  /*66a0*/  F2FP.F16.F32.PACK_AB R69, R130, R127 ;  /* 0x0000007f8245723e */ /* 0x002fe200000000ff */
[----:B------:R-:W1:Y:S01]  /*66b0*/  LDSM.16.MT88.4 R76, [R119+0xd000] ;  /* 0x00d00000774c783b */ /* 0x000e620000004200 */
[--C-:B------:R-:W-:Y:S01]  /*66c0*/  FFMA.FTZ R139, R152, UR6, -R41.reuse ;  /* 0x00000006988b7c23 */ /* 0x100fe20008010829 */
[--C-:B------:R-:W-:Y:S01]  /*66d0*/  FFMA.FTZ R134, R134, UR6, -R41.reuse ;  /* 0x0000000686867c23 */ /* 0x100fe20008010829 */
[----:B------:R-:W-:Y:S01]  /*66e0*/  FFMA.FTZ R64, R64, UR6, -R41 ;  /* 0x0000000640407c23 */ /* 0x000fe20008010829 */
[----:B------:R-:W-:Y:S01]  /*66f0*/  LDSM.16.MT88.4 R16, [R24+0xd000] ;  /* 0x00d000001810783b */ /* 0x000fe20000004200 */
[----:B------:R-:W-:Y:S01]  /*6700*/  FADD.FTZ R127, R127, R130 ;  /* 0x000000827f7f7221 */ /* 0x000fe20000010000 */
[----:B------:R-:W2:Y:S01]  /*6710*/  MUFU.EX2 R42, R42 ;  /* 0x0000002a002a7308 */ /* 0x000ea20000000800 */
[----:B------:R-:W-:Y:S01]  /*6720*/  FADD.FTZ R130, R66, R125 ;  /* 0x0000007d42827221 */ /* 0x000fe20000010000 */
[----:B------:R-:W-:Y:S01]  /*6730*/  LDSM.16.MT88.4 R60, [R24+0x9400] ;  /* 0x00940000183c783b */ /* 0x000fe20000004200 */
[----:B------:R-:W-:Y:S01]  /*6740*/  FFMA.FTZ R66, R55, UR6, -R50 ;  /* 0x0000000637427c23 */ /* 0x000fe20008010832 */
[--C-:B------:R-:W-:Y:S01]  /*6750*/  FFMA.FTZ R55, R46, UR6, -R41.reuse ;  /* 0x000000062e377c23 */ /* 0x100fe20008010829 */
[--C-:B------:R-:W-:Y:S01]  /*6760*/  FFMA.FTZ R52, R52, UR6, -R41.reuse ;  /* 0x0000000634347c23 */ /* 0x100fe20008010829 */
[----:B------:R-:W-:Y:S01]  /*6770*/  FFMA.FTZ R46, R22, UR6, -R41 ;  /* 0x00000006162e7c23 */ /* 0x000fe20008010829 */
[----:B------:R-:W-:Y:S01]  /*6780*/  FADD.FTZ R130, R49, R130 ;  /* 0x0000008231827221 */ /* 0x000fe20000010000 */
[----:B------:R-:W-:Y:S01]  /*6790*/  MUFU.EX2 R35, R35 ;  /* 0x0000002300237308 */ /* 0x000fe20000000800 */
[----:B---3--:R-:W-:Y:S01]  /*67a0*/  F2FP.F16.F32.PACK_AB R71, R51, R128 ;  /* 0x000000803347723e */ /* 0x008fe200000000ff */
[----:B------:R-:W-:Y:S01]  /*67b0*/  FADD.FTZ R128, R128, R127 ;  /* 0x0000007f80807221 */ /* 0x000fe20000010000 */
[--C-:B------:R-:W-:Y:S01]  /*67c0*/  FFMA.FTZ R127, R47, UR6, -R50.reuse ;  /* 0x000000062f7f7c23 */ /* 0x100fe20008010832 */
[----:B------:R-:W-:Y:S01]  /*67d0*/  FFMA.FTZ R125, R48, UR6, -R50 ;  /* 0x00000006307d7c23 */ /* 0x000fe20008010832 */
[--C-:B------:R-:W-:Y:S01]  /*67e0*/  FFMA.FTZ R40, R40, UR6, -R41.reuse ;  /* 0x0000000628287c23 */ /* 0x100fe20008010829 */
[----:B------:R-:W-:Y:S01]  /*67f0*/  FADD.FTZ R128, R51, R128 ;  /* 0x0000008033807221 */ /* 0x000fe20000010000 */
[--C-:B------:R-:W-:Y:S01]  /*6800*/  FFMA.FTZ R189, R37, UR6, -R41.reuse ;  /* 0x0000000625bd7c23 */ /* 0x100fe20008010829 */
[----:B------:R-:W3:Y:S01]  /*6810*/  MUFU.EX2 R34, R34 ;  /* 0x0000002200227308 */ /* 0x000ee20000000800 */
[----:B--2---:R-:W-:Y:S01]  /*6820*/  HMMA.16816.F32 R112, R68, R4, RZ ;  /* 0x000000044470723c */ /* 0x004fe200000018ff */
[----:B------:R-:W-:Y:S01]  /*6830*/  F2FP.F16.F32.PACK_AB R4, R42, R43 ;  /* 0x0000002b2a04723e */ /* 0x000fe200000000ff */
[----:B------:R-:W-:Y:S01]  /*6840*/  FFMA.FTZ R49, R39, UR6, -R41 ;  /* 0x0000000627317c23 */ /* 0x000fe20008010829 */
[----:B------:R-:W-:-:S04]  /*6850*/  IADD3 R187, PT, PT, R119, 0x9000, RZ ;  /* 0x0000900077bb7810 */ /* 0x000fc80007ffe0ff */
[----:B------:R-:W-:Y:S01]  /*6860*/  MUFU.EX2 R45, R45 ;  /* 0x0000002d002d7308 */ /* 0x000fe20000000800 */
[C---:B------:R-:W-:Y:S07]  /*6870*/  HMMA.16816.F32 R108, R68.reuse, R6, RZ ;  /* 0x00000006446c723c */ /* 0x040fee00000018ff */
[----:B------:R-:W2:Y:S01]  /*6880*/  MUFU.EX2 R44, R44 ;  /* 0x0000002c002c7308 */ /* 0x000ea20000000800 */
[----:B---3--:R-:W-:Y:S01]  /*6890*/  F2FP.F16.F32.PACK_AB R6, R34, R35 ;  /* 0x000000232206723e */ /* 0x008fe200000000ff */
[C---:B----4-:R-:W-:Y:S06]  /*68a0*/  HMMA.16816.F32 R88, R68.reuse, R84, RZ ;  /* 0x000000544458723c */ /* 0x050fec00000018ff */
[----:B------:R-:W-:Y:S02]  /*68b0*/  MUFU.EX2 R36, R36 ;  /* 0x0000002400247308 */ /* 0x000fe40000000800 */
[C---:B------:R-:W-:Y:S06]  /*68c0*/  HMMA.16816.F32 R84, R68.reuse, R86, RZ ;  /* 0x000000564454723c */ /* 0x040fec00000018ff */
[----:B------:R-:W3:Y:S01]  /*68d0*/  MUFU.EX2 R31, R31 ;  /* 0x0000001f001f7308 */ /* 0x000ee20000000800 */
[----:B--2---:R-:W-:Y:S01]  /*68e0*/  F2FP.F16.F32.PACK_AB R5, R44, R45 ;  /* 0x0000002d2c05723e */ /* 0x004fe200000000ff */
[C---:B------:R-:W-:Y:S06]  /*68f0*/  HMMA.16816.F32 R96, R68.reuse, R92, RZ ;  /* 0x0000005c4460723c */ /* 0x040fec00000018ff */
[----:B------:R-:W-:Y:S02]  /*6900*/  MUFU.EX2 R33, R33 ;  /* 0x0000002100217308 */ /* 0x000fe40000000800 */
[C---:B------:R-:W-:Y:S06]  /*6910*/  HMMA.16816.F32 R92, R68.reuse, R94, RZ ;  /* 0x0000005e445c723c */ /* 0x040fec00000018ff */
[----:B------:R-:W2:Y:S01]  /*6920*/  MUFU.EX2 R30, R30 ;  /* 0x0000001e001e7308 */ /* 0x000ea20000000800 */
[----:B---3--:R-:W-:Y:S01]  /*6930*/  F2FP.F16.F32.PACK_AB R7, R31, R36 ;  /* 0x000000241f07723e */ /* 0x008fe200000000ff */
[----:B-----5:R-:W-:Y:S06]  /*6940*/  HMMA.16816.F32 R104, R68, R100, RZ ;  /* 0x000000644468723c */ /* 0x020fec00000018ff */
[----:B------:R-:W-:Y:S02]  /*6950*/  MUFU.EX2 R28, R28 ;  /* 0x0000001c001c7308 */ /* 0x000fe40000000800 */
[C---:B------:R-:W-:Y:S06]  /*6960*/  HMMA.16816.F32 R112, R4.reuse, R8, R112 ;  /* 0x000000080470723c */ /* 0x040fec0000001870 */
[----:B------:R-:W-:Y:S02]  /*6970*/  MUFU.EX2 R27, R27 ;  /* 0x0000001b001b7308 */ /* 0x000fe40000000800 */
[C---:B------:R-:W-:Y:S01]  /*6980*/  HMMA.16816.F32 R108, R4.reuse, R10, R108 ;  /* 0x0000000a046c723c */ /* 0x040fe2000000186c */
[----:B------:R-:W3:Y:S05]  /*6990*/  LDSM.16.MT88.4 R8, [R24+0xb400] ;  /* 0x00b400001808783b */ /* 0x000eea0000004200 */
[----:B------:R-:W-:Y:S02]  /*69a0*/  MUFU.EX2 R32, R32 ;  /* 0x0000002000207308 */ /* 0x000fe40000000800 */
[C---:B------:R-:W-:Y:S06]  /*69b0*/  HMMA.16816.F32 R96, R4.reuse, R12, R96 ;  /* 0x0000000c0460723c */ /* 0x040fec0000001860 */
[----:B------:R-:W4:Y:S02]  /*69c0*/  MUFU.EX2 R29, R29 ;  /* 0x0000001d001d7308 */ /* 0x000f240000000800 */
[----:B------:R-:W-:Y:S01]  /*69d0*/  HMMA.16816.F32 R92, R4, R14, R92 ;  /* 0x0000000e045c723c */ /* 0x000fe2000000185c */
[----:B------:R-:W5:Y:S05]  /*69e0*/  LDSM.16.MT88.4 R12, [R119+0xd400] ;  /* 0x00d40000770c783b */ /* 0x000f6a0000004200 */
[----:B------:R-:W-:Y:S02]  /*69f0*/  MUFU.EX2 R26, R26 ;  /* 0x0000001a001a7308 */ /* 0x000fe40000000800 */
[C---:B-1----:R-:W-:Y:S06]  /*6a00*/  HMMA.16816.F32 R80, R68.reuse, R76, RZ ;  /* 0x0000004c4450723c */ /* 0x042fec00000018ff */
[----:B------:R-:W1:Y:S02]  /*6a10*/  MUFU.EX2 R25, R25 ;  /* 0x0000001900197308 */ /* 0x000e640000000800 */
[C---:B------:R-:W-:Y:S06]  /*6a20*/  HMMA.16816.F32 R100, R68.reuse, R102, RZ ;  /* 0x000000664464723c */ /* 0x040fec00000018ff */
[----:B------:R-:W-:Y:S02]  /*6a30*/  MUFU.EX2 R67, R67 ;  /* 0x0000004300437308 */ /* 0x000fe40000000800 */
        /* <DEDUP_REMOVED lines=8> */
[----:B------:R-:W-:Y:S02]  /*6ac0*/  MUFU.EX2 R54, R54 ;  /* 0x0000003600367308 */ /* 0x000fe40000000800 */
[----:B------:R-:W-:Y:S01]  /*6ad0*/  HMMA.16816.F32 R68, R68, R18, RZ ;  /* 0x000000124444723c */ /* 0x000fe200000018ff */
[----:B------:R-:W-:Y:S05]  /*6ae0*/  LDSM.16.MT88.4 R16, [R119+0xa400] ;  /* 0x00a400007710783b */ /* 0x000fea0000004200 */
[----:B------:R-:W-:Y:S02]  /*6af0*/  MUFU.EX2 R147, R147 ;  /* 0x0000009300937308 */ /* 0x000fe40000000800 */
[C---:B-----5:R-:W-:Y:S06]  /*6b00*/  HMMA.16816.F32 R80, R4.reuse, R12, R80 ;  /* 0x0000000c0450723c */ /* 0x060fec0000001850 */
[----:B------:R-:W-:Y:S02]  /*6b10*/  MUFU.EX2 R146, R146 ;  /* 0x0000009200927308 */ /* 0x000fe40000000800 */
[C---:B------:R-:W-:Y:S01]  /*6b20*/  HMMA.16816.F32 R76, R4.reuse, R14, R76 ;  /* 0x0000000e044c723c */ /* 0x040fe2000000184c */
[----:B------:R-:W5:Y:S05]  /*6b30*/  LDSM.16.MT88.4 R12, [R119+0x9800] ;  /* 0x00980000770c783b */ /* 0x000f6a0000004200 */
        /* <DEDUP_REMOVED lines=9> */
[C---:B---3--:R-:W-:Y:S06]  /*6bd0*/  HMMA.16816.F32 R72, R4.reuse, R8, R72 ;  /* 0x000000080448723c */ /* 0x048fec0000001848 */
[----:B------:R-:W3:Y:S02]  /*6be0*/  MUFU.EX2 R60, R60 ;  /* 0x0000003c003c7308 */ /* 0x000ee40000000800 */
[C---:B------:R-:W-:Y:S01]  /*6bf0*/  HMMA.16816.F32 R68, R4.reuse, R10, R68 ;  /* 0x0000000a0444723c */ /* 0x040fe20000001844 */
[----:B------:R-:W3:Y:S05]  /*6c00*/  LDSM.16.MT88.4 R8, [R24+0x9800] ;  /* 0x009800001808783b */ /* 0x000eea0000004200 */
[----:B------:R-:W-:Y:S02]  /*6c10*/  MUFU.EX2 R61, R61 ;  /* 0x0000003d003d7308 */ /* 0x000fe40000000800 */
[----:B------:R-:W-:Y:S01]  /*6c20*/  HMMA.16816.F32 R100, R4, R62, R100 ;  /* 0x0000003e0464723c */ /* 0x000fe20000001864 */
[----:B--2---:R-:W-:Y:S01]  /*6c30*/  F2FP.F16.F32.PACK_AB R4, R30, R33 ;  /* 0x000000211e04723e */ /* 0x004fe200000000ff */
[--C-:B------:R-:W-:Y:S01]  /*6c40*/  FFMA.FTZ R63, R149, UR6, -R50.reuse ;  /* 0x00000006953f7c23 */ /* 0x100fe20008010832 */
[----:B----4-:R-:W-:Y:S01]  /*6c50*/  F2FP.F16.F32.PACK_AB R5, R29, R32 ;  /* 0x000000201d05723e */ /* 0x010fe200000000ff */
[--C-:B------:R-:W-:Y:S01]  /*6c60*/  FFMA.FTZ R62, R148, UR6, -R41.reuse ;  /* 0x00000006943e7c23 */ /* 0x100fe20008010829 */
[----:B------:R-:W-:Y:S01]  /*6c70*/  F2FP.F16.F32.PACK_AB R6, R27, R28 ;  /* 0x0000001c1b06723e */ /* 0x000fe200000000ff */
[----:B------:R-:W-:Y:S01]  /*6c80*/  MUFU.EX2 R138, R138 ;  /* 0x0000008a008a7308 */ /* 0x000fe20000000800 */
[----:B-1----:R-:W-:Y:S01]  /*6c90*/  F2FP.F16.F32.PACK_AB R7, R25, R26 ;  /* 0x0000001a1907723e */ /* 0x002fe200000000ff */
[----:B------:R-:W-:Y:S01]  /*6ca0*/  FFMA.FTZ R148, R131, UR6, -R50 ;  /* 0x0000000683947c23 */ /* 0x000fe20008010832 */
[----:B------:R-:W-:-:S05]  /*6cb0*/  FFMA.FTZ R131, R132, UR6, -R41 ;  /* 0x0000000684837c23 */ /* 0x000fca0008010829 */
[C---:B-----5:R-:W-:Y:S01]  /*6cc0*/  HMMA.16816.F32 R112, R4.reuse, R12, R112 ;  /* 0x0000000c0470723c */ /* 0x060fe20000001870 */
[----:B------:R-:W1:Y:S07]  /*6cd0*/  MUFU.EX2 R63, R63 ;  /* 0x0000003f003f7308 */ /* 0x000e6e0000000800 */
[C---:B------:R-:W-:Y:S01]  /*6ce0*/  HMMA.16816.F32 R108, R4.reuse, R14, R108 ;  /* 0x0000000e046c723c */ /* 0x040fe2000000186c */
[----:B------:R-:W2:Y:S01]  /*6cf0*/  LDSM.16.MT88.4 R12, [R119+0xb800] ;  /* 0x00b80000770c783b */ /* 0x000ea20000004200 */
[----:B------:R-:W4:Y:S08]  /*6d00*/  MUFU.EX2 R139, R139 ;  /* 0x0000008b008b7308 */ /* 0x000f300000000800 */
[----:B------:R-:W-:Y:S01]  /*6d10*/  MUFU.EX2 R137, R137 ;  /* 0x0000008900897308 */ /* 0x000fe20000000800 */
[C---:B---3--:R-:W-:Y:S07]  /*6d20*/  HMMA.16816.F32 R104, R4.reuse, R8, R104 ;  /* 0x000000080468723c */ /* 0x048fee0000001868 */
[----:B------:R-:W3:Y:S01]  /*6d30*/  MUFU.EX2 R62, R62 ;  /* 0x0000003e003e7308 */ /* 0x000ee20000000800 */
[C---:B------:R-:W-:Y:S01]  /*6d40*/  HMMA.16816.F32 R100, R4.reuse, R10, R100 ;  /* 0x0000000a0464723c */ /* 0x040fe20000001864 */
[----:B------:R-:W5:Y:S06]  /*6d50*/  LDSM.16.MT88.4 R8, [R24+0xb800] ;  /* 0x00b800001808783b */ /* 0x000f6c0000004200 */
[----:B------:R-:W-:Y:S08]  /*6d60*/  MUFU.EX2 R150, R150 ;  /* 0x0000009600967308 */ /* 0x000ff00000000800 */
[----:B------:R-:W3:Y:S01]  /*6d70*/  MUFU.EX2 R133, R133 ;  /* 0x0000008500857308 */ /* 0x000ee20000000800 */
[C---:B--2---:R-:W-:Y:S07]  /*6d80*/  HMMA.16816.F32 R96, R4.reuse, R12, R96 ;  /* 0x0000000c0460723c */ /* 0x044fee0000001860 */
[----:B------:R-:W-:Y:S01]  /*6d90*/  MUFU.EX2 R148, R148 ;  /* 0x0000009400947308 */ /* 0x000fe20000000800 */
[C---:B------:R-:W-:Y:S01]  /*6da0*/  HMMA.16816.F32 R92, R4.reuse, R14, R92 ;  /* 0x0000000e045c723c */ /* 0x040fe2000000185c */
[----:B------:R-:W2:Y:S06]  /*6db0*/  LDSM.16.MT88.4 R12, [R119+0xd800] ;  /* 0x00d80000770c783b */ /* 0x000eac0000004200 */
[----:B------:R-:W-:Y:S08]  /*6dc0*/  MUFU.EX2 R129, R129 ;  /* 0x0000008100817308 */ /* 0x000ff00000000800 */
[----:B------:R-:W-:Y:S01]  /*6dd0*/  MUFU.EX2 R135, R135 ;  /* 0x0000008700877308 */ /* 0x000fe20000000800 */
[C---:B-----5:R-:W-:Y:S07]  /*6de0*/  HMMA.16816.F32 R88, R4.reuse, R8, R88 ;  /* 0x000000080458723c */ /* 0x060fee0000001858 */
[----:B------:R-:W5:Y:S01]  /*6df0*/  MUFU.EX2 R134, R134 ;  /* 0x0000008600867308 */ /* 0x000f620000000800 */
[C---:B------:R-:W-:Y:S01]  /*6e00*/  HMMA.16816.F32 R84, R4.reuse, R10, R84 ;  /* 0x0000000a0454723c */ /* 0x040fe20000001854 */
[----:B------:R-:W1:Y:S06]  /*6e10*/  LDSM.16.MT88.4 R8, [R24+0xd800] ;  /* 0x00d800001808783b */ /* 0x000e6c0000004200 */
[----:B------:R-:W-:Y:S08]  /*6e20*/  MUFU.EX2 R131, R131 ;  /* 0x0000008300837308 */ /* 0x000ff00000000800 */
[----:B------:R-:W5:Y:S01]  /*6e30*/  MUFU.EX2 R64, R64 ;  /* 0x0000004000407308 */ /* 0x000f620000000800 */
[C---:B--2---:R-:W-:Y:S07]  /*6e40*/  HMMA.16816.F32 R80, R4.reuse, R12, R80 ;  /* 0x0000000c0450723c */ /* 0x044fee0000001850 */
[----:B------:R-:W-:Y:S01]  /*6e50*/  MUFU.EX2 R126, R126 ;  /* 0x0000007e007e7308 */ /* 0x000fe20000000800 */
[C---:B------:R-:W-:Y:S01]  /*6e60*/  HMMA.16816.F32 R76, R4.reuse, R14, R76 ;  /* 0x0000000e044c723c */ /* 0x040fe2000000184c */
[----:B------:R-:W2:Y:S06]  /*6e70*/  LDSM.16.MT88.4 R12, [R119+0x9c00] ;  /* 0x009c0000770c783b */ /* 0x000eac0000004200 */
[----:B------:R-:W-:Y:S08]  /*6e80*/  MUFU.EX2 R57, R57 ;  /* 0x0000003900397308 */ /* 0x000ff00000000800 */
[----:B------:R-:W-:Y:S01]  /*6e90*/  MUFU.EX2 R66, R66 ;  /* 0x0000004200427308 */ /* 0x000fe20000000800 */
[C---:B-1----:R-:W-:Y:S07]  /*6ea0*/  HMMA.16816.F32 R72, R4.reuse, R8, R72 ;  /* 0x000000080448723c */ /* 0x042fee0000001848 */
[----:B------:R-:W1:Y:S01]  /*6eb0*/  MUFU.EX2 R53, R53 ;  /* 0x0000003500357308 */ /* 0x000e620000000800 */
[----:B------:R-:W-:Y:S01]  /*6ec0*/  HMMA.16816.F32 R68, R4, R10, R68 ;  /* 0x0000000a0444723c */ /* 0x000fe20000001844 */
[----:B------:R-:W4:Y:S01]  /*6ed0*/  LDSM.16.MT88.4 R8, [R24+0x9c00] ;  /* 0x009c00001808783b */ /* 0x000f220000004200 */
[----:B------:R-:W-:-:S02]  /*6ee0*/  F2FP.F16.F32.PACK_AB R4, R60, R67 ;  /* 0x000000433c04723e */ /* 0x000fc400000000ff */
[----:B------:R-:W-:Y:S02]  /*6ef0*/  F2FP.F16.F32.PACK_AB R5, R58, R65 ;  /* 0x000000413a05723e */ /* 0x000fe400000000ff */
[----:B------:R-:W-:Y:S01]  /*6f00*/  F2FP.F16.F32.PACK_AB R6, R56, R63 ;  /* 0x0000003f3806723e */ /* 0x000fe200000000ff */
[----:B------:R-:W-:Y:S01]  /*6f10*/  MUFU.EX2 R52, R52 ;  /* 0x0000003400347308 */ /* 0x000fe20000000800 */
[----:B------:R-:W-:-:S07]  /*6f20*/  F2FP.F16.F32.PACK_AB R7, R54, R61 ;  /* 0x0000003d3607723e */ /* 0x000fce00000000ff */
[----:B------:R-:W1:Y:S01]  /*6f30*/  MUFU.EX2 R55, R55 ;  /* 0x0000003700377308 */ /* 0x000e620000000800 */
[C---:B--2---:R-:W-:Y:S07]  /*6f40*/  HMMA.16816.F32 R112, R4.reuse, R12, R112 ;  /* 0x0000000c0470723c */ /* 0x044fee0000001870 */
[----:B------:R-:W-:Y:S01]  /*6f50*/  MUFU.EX2 R46, R46 ;  /* 0x0000002e002e7308 */ /* 0x000fe20000000800 */
[C---:B------:R-:W-:Y:S01]  /*6f60*/  HMMA.16816.F32 R108, R4.reuse, R14, R108 ;  /* 0x0000000e046c723c */ /* 0x040fe2000000186c */
[----:B------:R-:W2:Y:S06]  /*6f70*/  LDSM.16.MT88.4 R12, [R119+0xbc00] ;  /* 0x00bc0000770c783b */ /* 0x000eac0000004200 */
[----:B------:R-:W-:Y:S08]  /*6f80*/  MUFU.EX2 R39, R127 ;  /* 0x0000007f00277308 */ /* 0x000ff00000000800 */
[----:B------:R-:W-:Y:S01]  /*6f90*/  MUFU.EX2 R37, R59 ;  /* 0x0000003b00257308 */ /* 0x000fe20000000800 */
[C---:B----4-:R-:W-:Y:S07]  /*6fa0*/  HMMA.16816.F32 R104, R4.reuse, R8, R104 ;  /* 0x000000080468723c */ /* 0x050fee0000001868 */
[----:B------:R-:W-:Y:S01]  /*6fb0*/  MUFU.EX2 R188, R188 ;  /* 0x000000bc00bc7308 */ /* 0x000fe20000000800 */
[C---:B------:R-:W-:Y:S01]  /*6fc0*/  HMMA.16816.F32 R100, R4.reuse, R10, R100 ;  /* 0x0000000a0464723c */ /* 0x040fe20000001864 */
[----:B------:R-:W4:Y:S06]  /*6fd0*/  LDSM.16.MT88.4 R8, [R24+0xbc00] ;  /* 0x00bc00001808783b */ /* 0x000f2c0000004200 */
[----:B------:R-:W-:Y:S08]  /*6fe0*/  MUFU.EX2 R40, R40 ;  /* 0x0000002800287308 */ /* 0x000ff00000000800 */
[----:B------:R-:W-:Y:S01]  /*6ff0*/  MUFU.EX2 R189, R189 ;  /* 0x000000bd00bd7308 */ /* 0x000fe20000000800 */
[C---:B--2---:R-:W-:Y:S08]  /*7000*/  HMMA.16816.F32 R96, R4.reuse, R12, R96 ;  /* 0x0000000c0460723c */ /* 0x044ff00000001860 */
[C---:B------:R-:W-:Y:S01]  /*7010*/  HMMA.16816.F32 R92, R4.reuse, R14, R92 ;  /* 0x0000000e045c723c */ /* 0x040fe2000000185c */
[----:B------:R-:W2:Y:S07]  /*7020*/  LDSM.16.MT88.4 R12, [R119+0xdc00] ;  /* 0x00dc0000770c783b */ /* 0x000eae0000004200 */
[C---:B----4-:R-:W-:Y:S08]  /*7030*/  HMMA.16816.F32 R88, R4.reuse, R8, R88 ;  /* 0x000000080458723c */ /* 0x050ff00000001858 */
[C---:B------:R-:W-:Y:S01]  /*7040*/  HMMA.16816.F32 R84, R4.reuse, R10, R84 ;  /* 0x0000000a0454723c */ /* 0x040fe20000001854 */
[----:B------:R-:W4:Y:S07]  /*7050*/  LDSM.16.MT88.4 R8, [R24+0xdc00] ;  /* 0x00dc00001808783b */ /* 0x000f2e0000004200 */
        /* <DEDUP_REMOVED lines=9> */
[----:B---3--:R-:W-:-:S07]  /*70f0*/  F2FP.F16.F32.PACK_AB R7, R62, R137 ;  /* 0x000000893e07723e */ /* 0x008fce00000000ff */
        /* <DEDUP_REMOVED lines=18> */
[----:B------:R-:W-:-:S02]  /*7220*/  F2FP.F16.F32.PACK_AB R4, R133, R150 ;  /* 0x000000968504723e */ /* 0x000fc400000000ff */
[----:B-----5:R-:W-:Y:S02]  /*7230*/  F2FP.F16.F32.PACK_AB R5, R134, R135 ;  /* 0x000000878605723e */ /* 0x020fe400000000ff */
[----:B------:R-:W-:Y:S02]  /*7240*/  F2FP.F16.F32.PACK_AB R6, R129, R148 ;  /* 0x000000948106723e */ /* 0x000fe400000000ff */
[----:B------:R-:W-:-:S07]  /*7250*/  F2FP.F16.F32.PACK_AB R7, R64, R131 ;  /* 0x000000834007723e */ /* 0x000fce00000000ff */
[C---:B------:R-:W-:Y:S08]  /*7260*/  HMMA.16816.F32 R112, R4.reuse, R16, R112 ;  /* 0x000000100470723c */ /* 0x040ff00000001870 */
        /* <DEDUP_REMOVED lines=14> */
[C---:B---3--:R-:W-:Y:S08]  /*7350*/  HMMA.16816.F32 R72, R4.reuse, R8, R72 ;  /* 0x000000080448723c */ /* 0x048ff00000001848 */
[----:B------:R-:W-:Y:S01]  /*7360*/  HMMA.16816.F32 R68, R4, R10, R68 ;  /* 0x0000000a0444723c */ /* 0x000fe20000001844 */
[----:B------:R-:W2:Y:S01]  /*7370*/  LDSM.16.MT88.4 R8, [R119+0xa800] ;  /* 0x00a800007708783b */ /* 0x000ea20000004200 */
[----:B------:R-:W-:Y:S01]  /*7380*/  FFMA.FTZ R4, R20, UR6, -R41 ;  /* 0x0000000614047c23 */ /* 0x000fe20008010829 */
[----:B------:R-:W-:Y:S01]  /*7390*/  FADD.FTZ R5, R43, R130 ;  /* 0x000000822b057221 */ /* 0x000fe20000010000 */
[----:B-1----:R-:W-:Y:S01]  /*73a0*/  F2FP.F16.F32.PACK_AB R6, R53, R66 ;  /* 0x000000423506723e */ /* 0x002fe200000000ff */
[----:B------:R-:W1:Y:S01]  /*73b0*/  LDSM.16.MT88.4 R20, [R24+0xa800] ;  /* 0x00a800001814783b */ /* 0x000e620000004200 */
[----:B------:R3:W5:Y:S01]  /*73c0*/  MUFU.EX2 R47, R4 ;  /* 0x00000004002f7308 */ /* 0x0007620000000800 */
[----:B------:R-:W-:Y:S01]  /*73d0*/  FADD.FTZ R48, R42, R5 ;  /* 0x000000052a307221 */ /* 0x000fe20000010000 */
[----:B------:R-:W-:Y:S01]  /*73e0*/  F2FP.F16.F32.PACK_AB R5, R55, R52 ;  /* 0x000000343705723e */ /* 0x000fe200000000ff */
[----:B------:R-:W-:Y:S01]  /*73f0*/  FADD.FTZ R43, R45, R128 ;  /* 0x000000802d2b7221 */ /* 0x000fe20000010000 */
[----:B------:R-:W-:Y:S01]  /*7400*/  FFMA.FTZ R45, R38, UR6, -R41 ;  /* 0x00000006262d7c23 */ /* 0x000fe20008010829 */
[----:B------:R-:W-:-:S02]  /*7410*/  FADD.FTZ R35, R35, R48 ;  /* 0x0000003023237221 */ /* 0x000fc40000010000 */
[----:B------:R-:W-:Y:S01]  /*7420*/  FADD.FTZ R43, R44, R43 ;  /* 0x0000002b2c2b7221 */ /* 0x000fe20000010000 */
[----:B------:R-:W1:Y:S01]  /*7430*/  MUFU.EX2 R38, R125 ;  /* 0x0000007d00267308 */ /* 0x000e620000000800 */
[----:B------:R-:W-:Y:S02]  /*7440*/  FADD.FTZ R34, R34, R35 ;  /* 0x0000002322227221 */ /* 0x000fe40000010000 */
[----:B------:R-:W-:-:S04]  /*7450*/  FADD.FTZ R36, R36, R43 ;  /* 0x0000002b24247221 */ /* 0x000fc80000010000 */
[----:B------:R-:W-:Y:S01]  /*7460*/  FADD.FTZ R31, R31, R36 ;  /* 0x000000241f1f7221 */ /* 0x000fe20000010000 */
[----:B------:R-:W1:Y:S01]  /*7470*/  MUFU.EX2 R41, R49 ;  /* 0x0000003100297308 */ /* 0x000e620000000800 */
[----:B---3--:R-:W-:Y:S02]  /*7480*/  F2FP.F16.F32.PACK_AB R4, R57, R126 ;  /* 0x0000007e3904723e */ /* 0x008fe400000000ff */
[----:B-----5:R-:W-:Y:S01]  /*7490*/  F2FP.F16.F32.PACK_AB R7, R47, R46 ;  /* 0x0000002e2f07723e */ /* 0x020fe200000000ff */
[----:B------:R-:W-:-:S04]  /*74a0*/  FADD.FTZ R32, R32, R31 ;  /* 0x0000001f20207221 */ /* 0x000fc80000010000 */
[----:B------:R-:W3:Y:S01]  /*74b0*/  MUFU.EX2 R42, R45 ;  /* 0x0000002d002a7308 */ /* 0x000ee20000000800 */
[----:B------:R-:W-:Y:S01]  /*74c0*/  FADD.FTZ R29, R29, R32 ;  /* 0x000000201d1d7221 */ /* 0x000fe20000010000 */
[C---:B----4-:R-:W-:Y:S08]  /*74d0*/  HMMA.16816.F32 R96, R4.reuse, R16, R96 ;  /* 0x000000100460723c */ /* 0x050ff00000001860 */
        /* <DEDUP_REMOVED lines=20> */
[----:B------:R-:W-:Y:S01]  /*7620*/  F2FP.F16.F32.PACK_AB R4, R38, R39 ;  /* 0x000000272604723e */ /* 0x000fe200000000ff */
[----:B------:R-:W-:Y:S01]  /*7630*/  FADD.FTZ R65, R65, R20 ;  /* 0x0000001441417221 */ /* 0x000fe20000010000 */
[----:B------:R-:W-:Y:S02]  /*7640*/  F2FP.F16.F32.PACK_AB R5, R41, R40 ;  /* 0x000000282905723e */ /* 0x000fe400000000ff */
[----:B------:R-:W-:Y:S01]  /*7650*/  F2FP.F16.F32.PACK_AB R6, R188, R37 ;  /* 0x00000025bc06723e */ /* 0x000fe200000000ff */
[----:B------:R-:W-:Y:S01]  /*7660*/  FADD.FTZ R58, R58, R65 ;  /* 0x000000413a3a7221 */ /* 0x000fe20000010000 */
[----:B---3--:R-:W-:-:S07]  /*7670*/  F2FP.F16.F32.PACK_AB R7, R189, R42 ;  /* 0x0000002abd07723e */ /* 0x008fce00000000ff */
[----:B------:R-:W-:Y:S01]  /*7680*/  HMMA.16816.F32 R104, R4, R16, R104 ;  /* 0x000000100468723c */ /* 0x000fe20000001868 */
[----:B------:R-:W-:-:S04]  /*7690*/  FADD.FTZ R16, R28, R21 ;  /* 0x000000151c107221 */ /* 0x000fc80000010000 */
[----:B------:R-:W-:-:S03]  /*76a0*/  FADD.FTZ R16, R27, R16 ;  /* 0x000000101b107221 */ /* 0x000fc60000010000 */
[----:B----4-:R-:W-:Y:S01]  /*76b0*/  HMMA.16816.F32 R96, R4, R12, R96 ;  /* 0x0000000c0460723c */ /* 0x010fe20000001860 */
        /* <DEDUP_REMOVED lines=9> */
[C---:B------:R-:W-:Y:S01]  /*7750*/  HMMA.16816.F32 R108, R4.reuse, R10, R108 ;  /* 0x0000000a046c723c */ /* 0x040fe2000000186c */
[----:B------:R-:W1:Y:S01]  /*7760*/  LDSM.16.MT88.4 R8, [R24+0xcc00] ;  /* 0x00cc00001808783b */ /* 0x000e620000004200 */
[----:B------:R-:W-:Y:S01]  /*7770*/  FADD.FTZ R147, R147, R56 ;  /* 0x0000003893937221 */ /* 0x000fe20000010000 */
[----:B------:R-:W-:Y:S02]  /*7780*/  FADD.FTZ R137, R137, R12 ;  /* 0x0000000c89897221 */ /* 0x000fe40000010000 */
[----:B------:R-:W-:Y:S01]  /*7790*/  LDSM.16.MT88.4 R24, [R24+0xec00] ;  /* 0x00ec00001818783b */ /* 0x000fe20000004200 */
        /* <DEDUP_REMOVED lines=8> */
[----:B------:R-:W-:Y:S02]  /*7820*/  HMMA.16816.F32 R92, R4, R14, R92 ;  /* 0x0000000e045c723c */ /* 0x000fe4000000185c */
[----:B------:R-:W-:-:S04]  /*7830*/  FADD.FTZ R150, R150, R145 ;  /* 0x0000009196967221 */ /* 0x000fc80000010000 */
[----:B------:R-:W-:-:S04]  /*7840*/  FADD.FTZ R133, R133, R150 ;  /* 0x0000009685857221 */ /* 0x000fc80000010000 */
        /* <DEDUP_REMOVED lines=22> */
[----:B------:R-:W-:Y:S01]  /*79b0*/  HMMA.16816.F32 R72, R4, R24, R72 ;  /* 0x000000180448723c */ /* 0x000fe20000001848 */
        /* <DEDUP_REMOVED lines=69> */
.L_x_2417:
[----:B------:R-:W-:Y:S01]  /*7e10*/  UMOV UR4, URZ ;  /* 0x000000ff00047c82 */ /* 0x000fe20008000000 */
[----:B------:R-:W-:Y:S01]  /*7e20*/  IMAD.SHL.U32 R4, R120, 0x80, RZ ;  /* 0x0000008078047824 */ /* 0x000fe200078e00ff */
[----:B------:R-:W-:-:S05]  /*7e30*/  IADD3 R5, P0, PT, RZ, -UR4, RZ ;  /* 0x80000004ff057c10 */ /* 0x000fca000ff1e0ff */
[----:B------:R-:W-:-:S05]  /*7e40*/  IMAD.X R4, RZ, RZ, ~R4, P0 ;  /* 0x000000ffff047224 */ /* 0x000fca00000e0e04 */
[----:B------:R-:W-:-:S04]  /*7e50*/  SHF.R.S64 R5, R5, 0x1f, R4 ;  /* 0x0000001f05057819 */ /* 0x000fc80000001004 */
[----:B------:R-:W-:-:S04]  /*7e60*/  IADD3 R170, P0, PT, R5, R170, RZ ;  /* 0x000000aa05aa7210 */ /* 0x000fc80007f1e0ff */
[----:B------:R-:W-:-:S09]  /*7e70*/  LEA.HI.X.SX32 R171, R4, R171, 0x1, P0 ;  /* 0x000000ab04ab7211 */ /* 0x000fd200000f0eff */
.L_x_2418:
        /* <DEDUP_REMOVED lines=224> */
[----:B------:R-:W-:-:S05]  /*8c80*/  FMUL.FTZ R65, R65, UR10 ;  /* 0x0000000a41417c20 */ /* 0x000fca0008410000 */
[----:B----4-:R-:W-:Y:S02]  /*8c90*/  HMMA.16816.F32 R40, R132, R124, R40 ;  /* 0x0000007c8428723c */ /* 0x010fe40000001828 */
[----:B------:R-:W-:Y:S01]  /*8ca0*/  MUFU.TANH R7, R7 ;  /* 0x0000000700077308 */ /* 0x000fe20000002400 */
[----:B------:R-:W-:Y:S01]  /*8cb0*/  FMUL.FTZ R35, R35, UR10 ;  /* 0x0000000a23237c20 */ /* 0x000fe20008410000 */
[----:B------:R-:W-:Y:S01]  /*8cc0*/  FMUL.FTZ R32, R32, UR10 ;  /* 0x0000000a20207c20 */ /* 0x000fe20008410000 */
[----:B------:R-:W-:-:S03]  /*8cd0*/  FMUL.FTZ R34, R34, UR10 ;  /* 0x0000000a22227c20 */ /* 0x000fc60008410000 */
[C---:B------:R-:W-:Y:S01]  /*8ce0*/  HMMA.16816.F32 R36, R132.reuse, R126, R36 ;  /* 0x0000007e8424723c */ /* 0x040fe20000001824 */
[----:B------:R-:W2:Y:S01]  /*8cf0*/  LDSM.16.M88.4 R124, [R143+0x7800] ;  /* 0x007800008f7c783b */ /* 0x000ea20000000200 */
[----:B------:R-:W-:Y:S01]  /*8d00*/  MUFU.TANH R153, R35 ;  /* 0x0000002300997308 */ /* 0x000fe20000002400 */
[----:B------:R-:W-:Y:S01]  /*8d10*/  FMUL.FTZ R29, R29, UR10 ;  /* 0x0000000a1d1d7c20 */ /* 0x000fe20008410000 */
[----:B------:R-:W-:Y:S01]  /*8d20*/  FMUL.FTZ R151, R31, UR10 ;  /* 0x0000000a1f977c20 */ /* 0x000fe20008410000 */
[----:B------:R-:W-:Y:S01]  /*8d30*/  FMUL.FTZ R28, R28, UR10 ;  /* 0x0000000a1c1c7c20 */ /* 0x000fe20008410000 */
[----:B------:R-:W-:Y:S02]  /*8d40*/  FMUL.FTZ R30, R30, UR10 ;  /* 0x0000000a1e1e7c20 */ /* 0x000fe40008410000 */
[----:B------:R-:W-:Y:S02]  /*8d50*/  HMMA.16816.F32 R60, R132, R130, R60 ;  /* 0x00000082843c723c */ /* 0x000fe4000000183c */
[----:B------:R-:W-:Y:S01]  /*8d60*/  MUFU.TANH R137, R32 ;  /* 0x0000002000897308 */ /* 0x000fe20000002400 */
[----:B------:R-:W-:Y:S01]  /*8d70*/  FMUL.FTZ R40, R40, UR10 ;  /* 0x0000000a28287c20 */ /* 0x000fe20008410000 */
[----:B------:R-:W-:Y:S01]  /*8d80*/  FMUL.FTZ R42, R42, UR10 ;  /* 0x0000000a2a2a7c20 */ /* 0x000fe20008410000 */
[----:B------:R-:W-:-:S05]  /*8d90*/  FMUL.FTZ R43, R43, UR10 ;  /* 0x0000000a2b2b7c20 */ /* 0x000fca0008410000 */
[----:B------:R-:W-:Y:S01]  /*8da0*/  MUFU.TANH R161, R40 ;  /* 0x0000002800a17308 */ /* 0x000fe20000002400 */
        /* <DEDUP_REMOVED lines=8> */
[----:B------:R-:W3:Y:S03]  /*8e30*/  LDSM.16.M88.4 R120, [R143+0x8c00] ;  /* 0x008c00008f78783b */ /* 0x000ee60000000200 */
[----:B------:R-:W-:Y:S04]  /*8e40*/  MUFU.TANH R159, R43 ;  /* 0x0000002b009f7308 */ /* 0x000fe80000002400 */
[----:B--2---:R-:W-:Y:S04]  /*8e50*/  HMMA.16816.F32 R24, R132, R124, R24 ;  /* 0x0000007c8418723c */ /* 0x004fe80000001818 */
[----:B------:R-:W-:Y:S01]  /*8e60*/  MUFU.TANH R157, R36 ;  /* 0x00000024009d7308 */ /* 0x000fe20000002400 */
[----:B------:R-:W-:Y:S01]  /*8e70*/  FMUL.FTZ R183, R17, UR10 ;  /* 0x0000000a11b77c20 */ /* 0x000fe20008410000 */
[----:B------:R-:W-:-:S02]  /*8e80*/  SHF.L.U32 R17, R118, 0x1, RZ ;  /* 0x0000000176117819 */ /* 0x000fc400000006ff */
[----:B------:R-:W-:Y:S01]  /*8e90*/  HMMA.16816.F32 R20, R132, R126, R20 ;  /* 0x0000007e8414723c */ /* 0x000fe20000001814 */
[----:B------:R2:W4:Y:S01]  /*8ea0*/  LDSM.16.M88.4 R124, [R143+0x8800] ;  /* 0x008800008f7c783b */ /* 0x0005220000000200 */
[----:B------:R-:W-:Y:S02]  /*8eb0*/  LOP3.LUT R17, R17, 0x6, RZ, 0xc0, !PT ;  /* 0x0000000611117812 */ /* 0x000fe400078ec0ff */
[----:B------:R-:W-:Y:S01]  /*8ec0*/  MUFU.TANH R139, R38 ;  /* 0x00000026008b7308 */ /* 0x000fe20000002400 */
[----:B------:R-:W-:Y:S01]  /*8ed0*/  FMUL.FTZ R13, R13, UR10 ;  /* 0x0000000a0d0d7c20 */ /* 0x000fe20008410000 */
[----:B------:R-:W-:-:S05]  /*8ee0*/  DEPBAR.LE SB0, 0x0 ;  /* 0x000080000000791a */ /* 0x000fca0000000000 */
[----:B------:R-:W-:Y:S01]  /*8ef0*/  FMUL.FTZ R25, R25, UR10 ;  /* 0x0000000a19197c20 */ /* 0x000fe20008410000 */
[----:B------:R-:W-:Y:S01]  /*8f00*/  FMUL.FTZ R27, R27, UR10 ;  /* 0x0000000a1b1b7c20 */ /* 0x000fe20008410000 */
[----:B------:R-:W-:Y:S01]  /*8f10*/  MUFU.TANH R155, R39 ;  /* 0x00000027009b7308 */ /* 0x000fe20000002400 */
[----:B------:R-:W-:Y:S01]  /*8f20*/  FMUL.FTZ R24, R24, UR10 ;  /* 0x0000000a18187c20 */ /* 0x000fe20008410000 */
[----:B------:R-:W-:-:S04]  /*8f30*/  FMUL.FTZ R26, R26, UR10 ;  /* 0x0000000a1a1a7c20 */ /* 0x000fc80008410000 */
[----:B------:R-:W-:Y:S01]  /*8f40*/  FMUL.FTZ R23, R23, UR10 ;  /* 0x0000000a17177c20 */ /* 0x000fe20008410000 */
[----:B------:R-:W-:Y:S01]  /*8f50*/  FMUL.FTZ R21, R21, UR10 ;  /* 0x0000000a15157c20 */ /* 0x000fe20008410000 */
[----:B------:R-:W-:Y:S01]  /*8f60*/  FMUL.FTZ R20, R20, UR10 ;  /* 0x0000000a14147c20 */ /* 0x000fe20008410000 */
[----:B------:R-:W-:Y:S01]  /*8f70*/  FMUL.FTZ R22, R22, UR10 ;  /* 0x0000000a16167c20 */ /* 0x000fe20008410000 */
[----:B------:R5:W-:Y:S01]  /*8f80*/  MUFU.TANH R145, R23 ;  /* 0x0000001700917308 */ /* 0x000be20000002400 */
[----:B--2---:R-:W-:Y:S01]  /*8f90*/  FMUL.FTZ R143, R16, UR10 ;  /* 0x0000000a108f7c20 */ /* 0x004fe20008410000 */
[C---:B---3--:R-:W-:Y:S01]  /*8fa0*/  HMMA.16816.F32 R44, R132.reuse, R122, R44 ;  /* 0x0000007a842c723c */ /* 0x048fe2000000182c */
[----:B------:R-:W-:Y:S02]  /*8fb0*/  VIADD R16, R140, 0xffffffff ;  /* 0xffffffff8c107836 */ /* 0x000fe40000000000 */
[----:B------:R-:W-:Y:S01]  /*8fc0*/  FMUL.FTZ R123, R41, UR10 ;  /* 0x0000000a297b7c20 */ /* 0x000fe20008410000 */
[----:B------:R-:W-:Y:S01]  /*8fd0*/  FMUL.FTZ R41, R37, UR10 ;  /* 0x0000000a25297c20 */ /* 0x000fe20008410000 */
[----:B------:R-:W-:Y:S01]  /*8fe0*/  FMUL.FTZ R37, R33, UR10 ;  /* 0x0000000a21257c20 */ /* 0x000fe20008410000 */
[----:B------:R-:W-:Y:S01]  /*8ff0*/  IMAD.SHL.U32 R16, R16, 0x80, RZ ;  /* 0x0000008010107824 */ /* 0x000fe200078e00ff */
[----:B------:R-:W-:Y:S01]  /*9000*/  MUFU.TANH R33, R29 ;  /* 0x0000001d00217308 */ /* 0x000fe20000002400 */
[----:B------:R-:W-:Y:S02]  /*9010*/  HMMA.16816.F32 R48, R132, R120, R48 ;  /* 0x000000788430723c */ /* 0x000fe40000001830 */
[----:B------:R-:W-:-:S02]  /*9020*/  IMAD.IADD R16, R16, 0x1, R17 ;  /* 0x0000000110107824 */ /* 0x000fc400078e0211 */
[----:B------:R-:W-:Y:S02]  /*9030*/  FMUL.FTZ R121, R18, UR10 ;  /* 0x0000000a12797c20 */ /* 0x000fe40008410000 */
[----:B------:R-:W-:Y:S01]  /*9040*/  VIADD R18, R16, 0xffffff81 ;  /* 0xffffff8110127836 */ /* 0x000fe20000000000 */
[----:B------:R2:W-:Y:S01]  /*9050*/  MUFU.TANH R29, R21 ;  /* 0x00000015001d7308 */ /* 0x0005e20000002400 */
[C---:B----4-:R-:W-:Y:S03]  /*9060*/  HMMA.16816.F32 R56, R132.reuse, R124, R56 ;  /* 0x0000007c8438723c */ /* 0x050fe60000001838 */
[----:B------:R-:W-:Y:S01]  /*9070*/  FMUL.FTZ R44, R44, UR10 ;  /* 0x0000000a2c2c7c20 */ /* 0x000fe20008410000 */
[----:B-----5:R-:W-:Y:S01]  /*9080*/  FMUL.FTZ R23, R46, UR10 ;  /* 0x0000000a2e177c20 */ /* 0x020fe20008410000 */
[----:B------:R-:W-:Y:S02]  /*9090*/  FMUL.FTZ R47, R47, UR10 ;  /* 0x0000000a2f2f7c20 */ /* 0x000fe40008410000 */
[----:B------:R3:W-:Y:S01]  /*90a0*/  MUFU.TANH R147, R20 ;  /* 0x0000001400937308 */ /* 0x0007e20000002400 */
[----:B------:R-:W-:Y:S01]  /*90b0*/  HMMA.16816.F32 R52, R132, R126, R52 ;  /* 0x0000007e8434723c */ /* 0x000fe20000001834 */
[----:B------:R-:W-:Y:S01]  /*90c0*/  FMUL.FTZ R133, R19, UR10 ;  /* 0x0000000a13857c20 */ /* 0x000fe20008410000 */
[----:B------:R-:W-:-:S02]  /*90d0*/  VIADD R19, R16, 0xffffff88 ;  /* 0xffffff8810137836 */ /* 0x000fc40000000000 */
[----:B------:R-:W-:-:S03]  /*90e0*/  FMUL.FTZ R48, R48, UR10 ;  /* 0x0000000a30307c20 */ /* 0x000fc60008410000 */
[----:B------:R-:W4:Y:S01]  /*90f0*/  MUFU.TANH R17, R44 ;  /* 0x0000002c00117308 */ /* 0x000f220000002400 */
[----:B--2---:R-:W-:-:S03]  /*9100*/  VIADD R21, R16, 0xffffff80 ;  /* 0xffffff8010157836 */ /* 0x004fc60000000000 */
[----:B------:R-:W-:Y:S02]  /*9110*/  FMUL.FTZ R56, R56, UR10 ;  /* 0x0000000a38387c20 */ /* 0x000fe40008410000 */
[-C--:B------:R-:W-:Y:S01]  /*9120*/  ISETP.GE.AND P0, PT, R21, R142.reuse, PT ;  /* 0x0000008e1500720c */ /* 0x080fe20003f06270 */
[----:B------:R-:W-:Y:S01]  /*9130*/  FMUL.FTZ R59, R59, UR10 ;  /* 0x0000000a3b3b7c20 */ /* 0x000fe20008410000 */
[----:B------:R-:W2:Y:S01]  /*9140*/  MUFU.TANH R23, R23 ;  /* 0x0000001700177308 */ /* 0x000ea20000002400 */
[----:B---3--:R-:W-:Y:S01]  /*9150*/  VIADD R20, R16, 0xfffffff8 ;  /* 0xfffffff810147836 */ /* 0x008fe20000000000 */
[----:B------:R-:W-:Y:S02]  /*9160*/  ISETP.GE.AND P5, PT, R21, R141, PT ;  /* 0x0000008d1500720c */ /* 0x000fe40003fa6270 */
[----:B------:R-:W-:Y:S02]  /*9170*/  FMUL.FTZ R53, R53, UR10 ;  /* 0x0000000a35357c20 */ /* 0x000fe40008410000 */
[----:B------:R-:W-:Y:S01]  /*9180*/  ISETP.GE.AND P4, PT, R20, R142, PT ;  /* 0x0000008e1400720c */ /* 0x000fe20003f86270 */
[----:B------:R-:W-:Y:S01]  /*9190*/  FMUL.FTZ R55, R55, UR10 ;  /* 0x0000000a37377c20 */ /* 0x000fe20008410000 */
[----:B------:R3:W-:Y:S08]  /*91a0*/  MUFU.TANH R35, R22 ;  /* 0x0000001600237308 */ /* 0x0007f00000002400 */
[----:B------:R-:W5:Y:S08]  /*91b0*/  MUFU.TANH R123, R123 ;  /* 0x0000007b007b7308 */ /* 0x000f700000002400 */
[----:B------:R5:W-:Y:S01]  /*91c0*/  MUFU.TANH R31, R25 ;  /* 0x00000019001f7308 */ /* 0x000be20000002400 */
[----:B---3--:R-:W-:-:S02]  /*91d0*/  I2FP.F32.S32 R22, R21 ;  /* 0x0000001500167245 */ /* 0x008fc40000201400 */
[----:B------:R-:W-:-:S03]  /*91e0*/  I2FP.F32.S32 R21, R20 ;  /* 0x0000001400157245 */ /* 0x000fc60000201400 */
[C---:B-1----:R-:W-:Y:S02]  /*91f0*/  FFMA.FTZ R163, R0.reuse, R22, R163 ;  /* 0x0000001600a37223 */ /* 0x042fe400000100a3 */
[CC--:B----4-:R-:W-:Y:S01]  /*9200*/  FFMA.FTZ R136, R0.reuse, R21.reuse, R17 ;  /* 0x0000001500887223 */ /* 0x0d0fe20000010011 */
[----:B--2---:R-:W-:Y:S01]  /*9210*/  FFMA.FTZ R23, R0, R21, R23 ;  /* 0x0000001500177223 */ /* 0x004fe20000010017 */
[----:B------:R-:W-:Y:S01]  /*9220*/  MUFU.TANH R41, R41 ;  /* 0x0000002900297308 */ /* 0x000fe20000002400 */
[----:B------:R-:W-:Y:S01]  /*9230*/  FSEL R17, R163, -INF , !P5 ;  /* 0xff800000a3117808 */ /* 0x000fe20006800000 */
[----:B------:R-:W-:Y:S01]  /*9240*/  FMUL.FTZ R21, R12, UR10 ;  /* 0x0000000a0c157c20 */ /* 0x000fe20008410000 */
[----:B------:R-:W-:Y:S01]  /*9250*/  FSEL R136, R136, -INF , !P4 ;  /* 0xff80000088887808 */ /* 0x000fe20006000000 */
[----:B------:R-:W-:Y:S01]  /*9260*/  VIADD R12, R16, 0xffffff89 ;  /* 0xffffff89100c7836 */ /* 0x000fe20000000000 */
[----:B------:R-:W-:Y:S01]  /*9270*/  ISETP.GE.AND P5, PT, R18, R142, PT ;  /* 0x0000008e1200720c */ /* 0x000fe20003fa6270 */
[----:B-----5:R-:W-:Y:S01]  /*9280*/  FFMA.FTZ R25, R0, R22, R161 ;  /* 0x0000001600197223 */ /* 0x020fe200000100a1 */
[----:B------:R-:W-:Y:S01]  /*9290*/  ISETP.GE.AND P4, PT, R18, R141, PT ;  /* 0x0000008d1200720c */ /* 0x000fe20003f86270 */
[----:B------:R1:W-:Y:S01]  /*92a0*/  MUFU.TANH R149, R27 ;  /* 0x0000001b00957308 */ /* 0x0003e20000002400 */
[----:B------:R-:W-:Y:S01]  /*92b0*/  FMUL.FTZ R22, R14, UR10 ;  /* 0x0000000a0e167c20 */ /* 0x000fe20008410000 */
[----:B------:R-:W-:Y:S01]  /*92c0*/  VIADD R14, R16, 0xffffff90 ;  /* 0xffffff90100e7836 */ /* 0x000fe20000000000 */
[----:B------:R-:W-:-:S02]  /*92d0*/  FSEL R25, R25, -INF , !P0 ;  /* 0xff80000019197808 */ /* 0x000fc40004000000 */
[----:B------:R-:W-:Y:S02]  /*92e0*/  ISETP.GE.AND P0, PT, R20, R141, PT ;  /* 0x0000008d1400720c */ /* 0x000fe40003f06270 */
[----:B------:R-:W-:Y:S01]  /*92f0*/  I2FP.F32.S32 R20, R18 ;  /* 0x0000001200147245 */ /* 0x000fe20000201400 */
[----:B------:R-:W-:Y:S01]  /*9300*/  MUFU.TANH R37, R37 ;  /* 0x0000002500257308 */ /* 0x000fe20000002400 */
[----:B------:R-:W-:Y:S02]  /*9310*/  I2FP.F32.S32 R18, R19 ;  /* 0x0000001300127245 */ /* 0x000fe40000201400 */
[----:B------:R-:W-:Y:S02]  /*9320*/  FSEL R120, R23, -INF , !P0 ;  /* 0xff80000017787808 */ /* 0x000fe40004000000 */
[----:B------:R-:W-:Y:S01]  /*9330*/  ISETP.GE.AND P0, PT, R19, R142, PT ;  /* 0x0000008e1300720c */ /* 0x000fe20003f06270 */
[C---:B------:R-:W-:Y:S02]  /*9340*/  FFMA.FTZ R23, R0.reuse, R18, R157 ;  /* 0x0000001200177223 */ /* 0x040fe4000001009d */
[----:B------:R-:W2:Y:S01]  /*9350*/  MUFU.TANH R131, R34 ;  /* 0x0000002200837308 */ /* 0x000ea20000002400 */
[CC--:B-1----:R-:W-:Y:S01]  /*9360*/  FFMA.FTZ R27, R0.reuse, R20.reuse, R123 ;  /* 0x00000014001b7223 */ /* 0x0c2fe2000001007b */
[----:B------:R-:W-:Y:S01]  /*9370*/  FFMA.FTZ R20, R0, R20, R159 ;  /* 0x0000001400147223 */ /* 0x000fe2000001009f */
[----:B------:R-:W-:-:S02]  /*9380*/  FSEL R23, R23, -INF , !P0 ;  /* 0xff80000017177808 */ /* 0x000fc40004000000 */
[-C--:B------:R-:W-:Y:S02]  /*9390*/  ISETP.GE.AND P0, PT, R12, R141.reuse, PT ;  /* 0x0000008d0c00720c */ /* 0x080fe40003f06270 */
[----:B------:R-:W-:Y:S01]  /*93a0*/  FSEL R27, R27, -INF , !P5 ;  /* 0xff8000001b1b7808 */ /* 0x000fe20006800000 */
[----:B------:R1:W-:Y:S01]  /*93b0*/  MUFU.TANH R159, R21 ;  /* 0x00000015009f7308 */ /* 0x0003e20000002400 */
[----:B------:R-:W-:Y:S02]  /*93c0*/  ISETP.GE.AND P5, PT, R19, R141, PT ;  /* 0x0000008d1300720c */ /* 0x000fe40003fa6270 */
[----:B------:R-:W-:Y:S01]  /*93d0*/  FSEL R19, R20, -INF , !P4 ;  /* 0xff80000014137808 */ /* 0x000fe20006000000 */
[----:B------:R-:W-:Y:S01]  /*93e0*/  FMUL.FTZ R20, R15, UR10 ;  /* 0x0000000a0f147c20 */ /* 0x000fe20008410000 */
[----:B------:R-:W-:Y:S01]  /*93f0*/  ISETP.GE.AND P4, PT, R12, R142, PT ;  /* 0x0000008e0c00720c */ /* 0x000fe20003f86270 */
[----:B------:R-:W-:Y:S01]  /*9400*/  FFMA.FTZ R15, R0, R18, R139 ;  /* 0x00000012000f7223 */ /* 0x000fe2000001008b */
[----:B------:R-:W-:Y:S01]  /*9410*/  I2FP.F32.S32 R12, R12 ;  /* 0x0000000c000c7245 */ /* 0x000fe20000201400 */
[----:B------:R-:W3:Y:S01]  /*9420*/  MUFU.TANH R129, R28 ;  /* 0x0000001c00817308 */ /* 0x000ee20000002400 */
[----:B------:R-:W-:-:S02]  /*9430*/  I2FP.F32.S32 R18, R14 ;  /* 0x0000000e00127245 */ /* 0x000fc40000201400 */
[----:B------:R-:W-:Y:S01]  /*9440*/  FSEL R15, R15, -INF , !P5 ;  /* 0xff8000000f0f7808 */ /* 0x000fe20006800000 */
[----:B------:R-:W-:Y:S01]  /*9450*/  FFMA.FTZ R155, R0, R12, R155 ;  /* 0x0000000c009b7223 */ /* 0x000fe2000001009b */
[----:B------:R-:W-:Y:S01]  /*9460*/  ISETP.GE.AND P5, PT, R14, R142, PT ;  /* 0x0000008e0e00720c */ /* 0x000fe20003fa6270 */
[CC--:B------:R-:W-:Y:S01]  /*9470*/  FFMA.FTZ R137, R0.reuse, R18.reuse, R137 ;  /* 0x0000001200897223 */ /* 0x0c0fe20000010089 */
[C---:B--2---:R-:W-:Y:S01]  /*9480*/  FFMA.FTZ R227, R0.reuse, R18, R131 ;  /* 0x0000001200e37223 */ /* 0x044fe20000010083 */
[----:B------:R-:W2:Y:S01]  /*9490*/  MUFU.TANH R125, R30 ;  /* 0x0000001e007d7308 */ /* 0x000ea20000002400 */
[----:B-1----:R-:W-:Y:S01]  /*94a0*/  FFMA.FTZ R21, R0, R12, R41 ;  /* 0x0000000c00157223 */ /* 0x002fe20000010029 */
[----:B------:R-:W-:Y:S02]  /*94b0*/  IADD3 R12, PT, PT, R16, -0x6f, RZ ;  /* 0xffffff91100c7810 */ /* 0x000fe40007ffe0ff */
[----:B------:R-:W-:Y:S02]  /*94c0*/  FSEL R235, R137, -INF , !P5 ;  /* 0xff80000089eb7808 */ /* 0x000fe40006800000 */
[----:B------:R-:W-:-:S02]  /*94d0*/  FSEL R21, R21, -INF , !P4 ;  /* 0xff80000015157808 */ /* 0x000fc40006000000 */
[-C--:B------:R-:W-:Y:S01]  /*94e0*/  ISETP.GE.AND P4, PT, R14, R141.reuse, PT ;  /* 0x0000008d0e00720c */ /* 0x080fe20003f86270 */
[----:B------:R1:W-:Y:S01]  /*94f0*/  MUFU.TANH R123, R13 ;  /* 0x0000000d007b7308 */ /* 0x0003e20000002400 */
[----:B------:R-:W-:Y:S02]  /*9500*/  I2FP.F32.S32 R14, R12 ;  /* 0x0000000c000e7245 */ /* 0x000fe40000201400 */
[----:B------:R-:W-:Y:S02]  /*9510*/  ISETP.GE.AND P5, PT, R12, R141, PT ;  /* 0x0000008d0c00720c */ /* 0x000fe40003fa6270 */
[----:B------:R-:W-:Y:S01]  /*9520*/  FSEL R227, R227, -INF , !P4 ;  /* 0xff800000e3e37808 */ /* 0x000fe20006000000 */
[CC--:B------:R-:W-:Y:S01]  /*9530*/  FFMA.FTZ R37, R0.reuse, R14.reuse, R37 ;  /* 0x0000000e00257223 */ /* 0x0c0fe20000010025 */
[----:B------:R-:W-:Y:S01]  /*9540*/  FFMA.FTZ R153, R0, R14, R153 ;  /* 0x0000000e00997223 */ /* 0x000fe20000010099 */
[----:B------:R-:W4:Y:S04]  /*9550*/  MUFU.TANH R151, R151 ;  /* 0x0000009700977308 */ /* 0x000f280000002400 */
[----:B------:R-:W-:-:S04]  /*9560*/  FSEL R229, R153, -INF , !P5 ;  /* 0xff80000099e57808 */ /* 0x000fc80006800000 */
[----:B------:R5:W-:Y:S01]  /*9570*/  MUFU.TANH R139, R22 ;  /* 0x00000016008b7308 */ /* 0x000be20000002400 */
[----:B-1----:R-:W-:Y:S02]  /*9580*/  FSEL R13, R155, -INF , !P0 ;  /* 0xff8000009b0d7808 */ /* 0x002fe40004000000 */
[----:B------:R-:W-:Y:S01]  /*9590*/  ISETP.GE.AND P0, PT, R12, R142, PT ;  /* 0x0000008e0c00720c */ /* 0x000fe20003f06270 */
[----:B------:R-:W-:-:S03]  /*95a0*/  VIADD R12, R16, 0xffffff98 ;  /* 0xffffff98100c7836 */ /* 0x000fc60000000000 */
[----:B------:R-:W-:Y:S01]  /*95b0*/  FSEL R233, R37, -INF , !P0 ;  /* 0xff80000025e97808 */ /* 0x000fe20004000000 */
[----:B------:R-:W1:Y:S01]  /*95c0*/  MUFU.TANH R43, R24 ;  /* 0x00000018002b7308 */ /* 0x000e620000002400 */
[----:B------:R-:W-:Y:S01]  /*95d0*/  ISETP.GE.AND P4, PT, R12, R142, PT ;  /* 0x0000008e0c00720c */ /* 0x000fe20003f86270 */
[----:B------:R-:W-:Y:S01]  /*95e0*/  FMUL.FTZ R37, R10, UR10 ;  /* 0x0000000a0a257c20 */ /* 0x000fe20008410000 */
[----:B------:R-:W-:-:S05]  /*95f0*/  ISETP.GE.AND P0, PT, R12, R141, PT ;  /* 0x0000008d0c00720c */ /* 0x000fca0003f06270 */
[----:B------:R-:W1:Y:S01]  /*9600*/  MUFU.TANH R39, R26 ;  /* 0x0000001a00277308 */ /* 0x000e620000002400 */
[----:B-----5:R-:W-:Y:S01]  /*9610*/  FMUL.FTZ R22, R8, UR10 ;  /* 0x0000000a08167c20 */ /* 0x020fe20008410000 */
[----:B------:R-:W-:Y:S01]  /*9620*/  I2FP.F32.S32 R8, R12 ;  /* 0x0000000c00087245 */ /* 0x000fe20000201400 */
[----:B------:R-:W-:-:S04]  /*9630*/  VIADD R12, R16, 0xffffff99 ;  /* 0xffffff99100c7836 */ /* 0x000fc80000000000 */
[C---:B---3--:R-:W-:Y:S01]  /*9640*/  FFMA.FTZ R129, R0.reuse, R8, R129 ;  /* 0x0000000800817223 */ /* 0x048fe20000010081 */
[----:B------:R-:W-:Y:S01]  /*9650*/  I2FP.F32.S32 R10, R12 ;  /* 0x0000000c000a7245 */ /* 0x000fe20000201400 */
[----:B--2---:R-:W-:Y:S01]  /*9660*/  FFMA.FTZ R125, R0, R8, R125 ;  /* 0x00000008007d7223 */ /* 0x004fe2000001007d */
[----:B------:R-:W-:Y:S01]  /*9670*/  VIADD R8, R16, 0xffffffa0 ;  /* 0xffffffa010087836 */ /* 0x000fe20000000000 */
[----:B------:R-:W-:Y:S01]  /*9680*/  ISETP.GE.AND P5, PT, R12, R142, PT ;  /* 0x0000008e0c00720c */ /* 0x000fe20003fa6270 */
[----:B------:R-:W2:Y:S01]  /*9690*/  MUFU.TANH R143, R143 ;  /* 0x0000008f008f7308 */ /* 0x000ea20000002400 */
[CC--:B------:R-:W-:Y:S01]  /*96a0*/  FFMA.FTZ R237, R0.reuse, R10.reuse, R33 ;  /* 0x0000000a00ed7223 */ /* 0x0c0fe20000010021 */
[----:B----4-:R-:W-:Y:S01]  /*96b0*/  FFMA.FTZ R151, R0, R10, R151 ;  /* 0x0000000a00977223 */ /* 0x010fe20000010097 */
[----:B------:R-:W-:Y:S02]  /*96c0*/  I2FP.F32.S32 R10, R8 ;  /* 0x00000008000a7245 */ /* 0x000fe40000201400 */
[----:B------:R-:W-:-:S02]  /*96d0*/  FSEL R231, R129, -INF , !P4 ;  /* 0xff80000081e77808 */ /* 0x000fc40006000000 */
[-C--:B------:R-:W-:Y:S01]  /*96e0*/  ISETP.GE.AND P4, PT, R12, R141.reuse, PT ;  /* 0x0000008d0c00720c */ /* 0x080fe20003f86270 */
[----:B------:R-:W-:Y:S01]  /*96f0*/  FMUL.FTZ R12, R11, UR10 ;  /* 0x0000000a0b0c7c20 */ /* 0x000fe20008410000 */
[----:B------:R-:W-:Y:S01]  /*9700*/  FSEL R225, R125, -INF , !P0 ;  /* 0xff8000007de17808 */ /* 0x000fe20004000000 */
[----:B------:R-:W-:Y:S01]  /*9710*/  FMUL.FTZ R11, R4, UR10 ;  /* 0x0000000a040b7c20 */ /* 0x000fe20008410000 */
[----:B-1----:R-:W-:Y:S01]  /*9720*/  FFMA.FTZ R43, R0, R10, R43 ;  /* 0x0000000a002b7223 */ /* 0x002fe2000001002b */
[----:B------:R-:W-:Y:S01]  /*9730*/  ISETP.GE.AND P0, PT, R8, R142, PT ;  /* 0x0000008e0800720c */ /* 0x000fe20003f06270 */
[----:B------:R-:W-:Y:S01]  /*9740*/  VIADD R4, R16, 0xffffffa1 ;  /* 0xffffffa110047836 */ /* 0x000fe20000000000 */
[----:B------:R-:W-:Y:S01]  /*9750*/  FSEL R237, R237, -INF , !P5 ;  /* 0xff800000eded7808 */ /* 0x000fe20006800000 */
[----:B------:R-:W-:Y:S01]  /*9760*/  FFMA.FTZ R39, R0, R10, R39 ;  /* 0x0000000a00277223 */ /* 0x000fe20000010027 */
[----:B------:R-:W-:Y:S01]  /*9770*/  ISETP.GE.AND P5, PT, R8, R141, PT ;  /* 0x0000008d0800720c */ /* 0x000fe20003fa6270 */
[----:B------:R-:W1:Y:S01]  /*9780*/  MUFU.TANH R121, R121 ;  /* 0x0000007900797308 */ /* 0x000e620000002400 */
[----:B------:R-:W-:-:S02]  /*9790*/  FSEL R223, R151, -INF , !P4 ;  /* 0xff80000097df7808 */ /* 0x000fc40006000000 */
[----:B------:R-:W-:Y:S01]  /*97a0*/  FSEL R219, R43, -INF , !P0 ;  /* 0xff8000002bdb7808 */ /* 0x000fe20004000000 */
[----:B------:R-:W-:Y:S01]  /*97b0*/  FMUL.FTZ R43, R67, UR10 ;  /* 0x0000000a432b7c20 */ /* 0x000fe20008410000 */
[C---:B------:R-:W-:Y:S02]  /*97c0*/  ISETP.GE.AND P4, PT, R4.reuse, R142, PT ;  /* 0x0000008e0400720c */ /* 0x040fe40003f86270 */
[----:B------:R-:W-:Y:S01]  /*97d0*/  I2FP.F32.S32 R8, R4 ;  /* 0x0000000400087245 */ /* 0x000fe20000201400 */
[----:B------:R-:W3:Y:S01]  /*97e0*/  MUFU.TANH R183, R183 ;  /* 0x000000b700b77308 */ /* 0x000ee20000002400 */
[----:B------:R-:W-:Y:S01]  /*97f0*/  ISETP.GE.AND P0, PT, R4, R141, PT ;  /* 0x0000008d0400720c */ /* 0x000fe20003f06270 */
[----:B------:R-:W-:Y:S01]  /*9800*/  VIADD R4, R16, 0xffffffa8 ;  /* 0xffffffa810047836 */ /* 0x000fe20000000000 */
[----:B------:R-:W-:Y:S01]  /*9810*/  FSEL R135, R39, -INF , !P5 ;  /* 0xff80000027877808 */ /* 0x000fe20006800000 */
[CC--:B------:R-:W-:Y:S01]  /*9820*/  FFMA.FTZ R129, R0.reuse, R8.reuse, R31 ;  /* 0x0000000800817223 */ /* 0x0c0fe2000001001f */
[----:B------:R-:W-:Y:S01]  /*9830*/  FFMA.FTZ R149, R0, R8, R149 ;  /* 0x0000000800957223 */ /* 0x000fe20000010095 */
[----:B------:R-:W-:Y:S01]  /*9840*/  FMUL.FTZ R31, R6, UR10 ;  /* 0x0000000a061f7c20 */ /* 0x000fe20008410000 */
[----:B------:R-:W-:Y:S01]  /*9850*/  I2FP.F32.S32 R137, R4 ;  /* 0x0000000400897245 */ /* 0x000fe20000201400 */
[----:B------:R-:W-:Y:S01]  /*9860*/  VIADD R6, R16, 0xffffffa9 ;  /* 0xffffffa910067836 */ /* 0x000fe20000000000 */
[-C--:B------:R-:W-:Y:S01]  /*9870*/  ISETP.GE.AND P5, PT, R4, R142.reuse, PT ;  /* 0x0000008e0400720c */ /* 0x080fe20003fa6270 */
[----:B------:R-:W-:Y:S01]  /*9880*/  VIADD R8, R16, 0xffffffb0 ;  /* 0xffffffb010087836 */ /* 0x000fe20000000000 */
[----:B------:R-:W-:Y:S01]  /*9890*/  FSEL R129, R129, -INF , !P4 ;  /* 0xff80000081817808 */ /* 0x000fe20006000000 */
[----:B------:R-:W-:Y:S01]  /*98a0*/  FFMA.FTZ R127, R0, R137, R147 ;  /* 0x00000089007f7223 */ /* 0x000fe20000010093 */
[----:B------:R-:W-:Y:S01]  /*98b0*/  ISETP.GE.AND P4, PT, R4, R141, PT ;  /* 0x0000008d0400720c */ /* 0x000fe20003f86270 */
[----:B------:R-:W-:Y:S01]  /*98c0*/  FFMA.FTZ R137, R0, R137, R35 ;  /* 0x0000008900897223 */ /* 0x000fe20000010023 */
[----:B------:R-:W-:Y:S01]  /*98d0*/  FSEL R217, R149, -INF , !P0 ;  /* 0xff80000095d97808 */ /* 0x000fe20004000000 */
[----:B------:R-:W4:Y:S01]  /*98e0*/  MUFU.TANH R133, R133 ;  /* 0x0000008500857308 */ /* 0x000f220000002400 */
[----:B------:R-:W-:Y:S01]  /*98f0*/  FSEL R127, R127, -INF , !P5 ;  /* 0xff8000007f7f7808 */ /* 0x000fe20006800000 */
[----:B------:R-:W-:Y:S01]  /*9900*/  FMUL.FTZ R35, R64, UR10 ;  /* 0x0000000a40237c20 */ /* 0x000fe20008410000 */
[----:B------:R-:W-:Y:S01]  /*9910*/  ISETP.GE.AND P0, PT, R6, R142, PT ;  /* 0x0000008e0600720c */ /* 0x000fe20003f06270 */
[----:B------:R-:W-:Y:S01]  /*9920*/  FMUL.FTZ R39, R66, UR10 ;  /* 0x0000000a42277c20 */ /* 0x000fe20008410000 */
[----:B------:R-:W-:-:S02]  /*9930*/  ISETP.GE.AND P5, PT, R6, R141, PT ;  /* 0x0000008d0600720c */ /* 0x000fc40003fa6270 */
[----:B------:R-:W-:Y:S01]  /*9940*/  I2FP.F32.S32 R4, R6 ;  /* 0x0000000600047245 */ /* 0x000fe20000201400 */
[----:B------:R-:W5:Y:S01]  /*9950*/  MUFU.TANH R41, R20 ;  /* 0x0000001400297308 */ /* 0x000f620000002400 */
[----:B------:R-:W-:Y:S02]  /*9960*/  I2FP.F32.S32 R6, R8 ;  /* 0x0000000800067245 */ /* 0x000fe40000201400 */
[----:B------:R-:W-:Y:S01]  /*9970*/  FSEL R137, R137, -INF , !P4 ;  /* 0xff80000089897808 */ /* 0x000fe20006000000 */
[CC--:B------:R-:W-:Y:S01]  /*9980*/  FFMA.FTZ R29, R0.reuse, R4.reuse, R29 ;  /* 0x00000004001d7223 */ /* 0x0c0fe2000001001d */
[C---:B------:R-:W-:Y:S01]  /*9990*/  FFMA.FTZ R145, R0.reuse, R4, R145 ;  /* 0x0000000400917223 */ /* 0x040fe20000010091 */
[----:B--2---:R-:W-:Y:S01]  /*99a0*/  FFMA.FTZ R143, R0, R6, R143 ;  /* 0x00000006008f7223 */ /* 0x004fe2000001008f */
[----:B------:R-:W-:Y:S01]  /*99b0*/  VIADD R4, R16, 0xffffffb1 ;  /* 0xffffffb110047836 */ /* 0x000fe20000000000 */
[----:B------:R-:W-:Y:S01]  /*99c0*/  ISETP.GE.AND P4, PT, R8, R142, PT ;  /* 0x0000008e0800720c */ /* 0x000fe20003f86270 */
[----:B-1----:R-:W-:Y:S01]  /*99d0*/  FFMA.FTZ R121, R0, R6, R121 ;  /* 0x0000000600797223 */ /* 0x002fe20000010079 */
[----:B------:R-:W-:Y:S01]  /*99e0*/  VIADD R6, R16, 0xffffffb8 ;  /* 0xffffffb810067836 */ /* 0x000fe20000000000 */
[----:B------:R-:W-:Y:S01]  /*99f0*/  FSEL R203, R145, -INF , !P5 ;  /* 0xff80000091cb7808 */ /* 0x000fe20006800000 */
[----:B------:R-:W1:Y:S01]  /*9a00*/  MUFU.TANH R131, R22 ;  /* 0x0000001600837308 */ /* 0x000e620000002400 */
[----:B------:R-:W-:-:S02]  /*9a10*/  FSEL R199, R143, -INF , !P4 ;  /* 0xff8000008fc77808 */ /* 0x000fc40006000000 */
[C---:B------:R-:W-:Y:S02]  /*9a20*/  ISETP.GE.AND P5, PT, R4.reuse, R142, PT ;  /* 0x0000008e0400720c */ /* 0x040fe40003fa6270 */
[-C--:B------:R-:W-:Y:S02]  /*9a30*/  ISETP.GE.AND P4, PT, R4, R141.reuse, PT ;  /* 0x0000008d0400720c */ /* 0x080fe40003f86270 */
[----:B------:R-:W-:Y:S01]  /*9a40*/  FSEL R221, R29, -INF , !P0 ;  /* 0xff8000001ddd7808 */ /* 0x000fe20004000000 */
[----:B------:R-:W2:Y:S01]  /*9a50*/  MUFU.TANH R37, R37 ;  /* 0x0000002500257308 */ /* 0x000ea20000002400 */
[----:B------:R-:W-:Y:S02]  /*9a60*/  I2FP.F32.S32 R4, R4 ;  /* 0x0000000400047245 */ /* 0x000fe40000201400 */
[----:B------:R-:W-:Y:S02]  /*9a70*/  ISETP.GE.AND P0, PT, R8, R141, PT ;  /* 0x0000008d0800720c */ /* 0x000fe40003f06270 */
[----:B------:R-:W-:Y:S01]  /*9a80*/  I2FP.F32.S32 R8, R6 ;  /* 0x0000000600087245 */ /* 0x000fe20000201400 */
[CC--:B---3--:R-:W-:Y:S01]  /*9a90*/  FFMA.FTZ R183, R0.reuse, R4.reuse, R183 ;  /* 0x0000000400b77223 */ /* 0x0c8fe200000100b7 */
[C---:B----4-:R-:W-:Y:S01]  /*9aa0*/  FFMA.FTZ R133, R0.reuse, R4, R133 ;  /* 0x0000000400857223 */ /* 0x050fe20000010085 */
[----:B------:R-:W-:Y:S01]  /*9ab0*/  FSEL R201, R121, -INF , !P0 ;  /* 0xff80000079c97808 */ /* 0x000fe20004000000 */
[----:B------:R-:W3:Y:S01]  /*9ac0*/  MUFU.TANH R33, R12 ;  /* 0x0000000c00217308 */ /* 0x000ee20000002400 */
[----:B------:R-:W-:Y:S01]  /*9ad0*/  FFMA.FTZ R159, R0, R8, R159 ;  /* 0x00000008009f7223 */ /* 0x000fe2000001009f */
[----:B------:R-:W-:Y:S01]  /*9ae0*/  ISETP.GE.AND P0, PT, R6, R142, PT ;  /* 0x0000008e0600720c */ /* 0x000fe20003f06270 */
[----:B------:R-:W-:Y:S01]  /*9af0*/  FFMA.FTZ R139, R0, R8, R139 ;  /* 0x00000008008b7223 */ /* 0x000fe2000001008b */
[C---:B------:R-:W-:Y:S01]  /*9b00*/  IADD3 R4, PT, PT, R16.reuse, -0x47, RZ ;  /* 0xffffffb910047810 */ /* 0x040fe20007ffe0ff */
[----:B------:R-:W-:Y:S01]  /*9b10*/  VIADD R8, R16, 0xffffffc1 ;  /* 0xffffffc110087836 */ /* 0x000fe20000000000 */
[----:B------:R-:W-:-:S02]  /*9b20*/  FSEL R215, R183, -INF , !P5 ;  /* 0xff800000b7d77808 */ /* 0x000fc40006800000 */
[-C--:B------:R-:W-:Y:S01]  /*9b30*/  ISETP.GE.AND P5, PT, R6, R141.reuse, PT ;  /* 0x0000008d0600720c */ /* 0x080fe20003fa6270 */
[----:B------:R-:W4:Y:S01]  /*9b40*/  MUFU.TANH R11, R11 ;  /* 0x0000000b000b7308 */ /* 0x000f220000002400 */
[----:B------:R-:W-:Y:S02]  /*9b50*/  FSEL R205, R133, -INF , !P4 ;  /* 0xff80000085cd7808 */ /* 0x000fe40006000000 */
[----:B------:R-:W-:Y:S02]  /*9b60*/  I2FP.F32.S32 R6, R4 ;  /* 0x0000000400067245 */ /* 0x000fe40000201400 */
[----:B------:R-:W-:Y:S02]  /*9b70*/  FSEL R213, R159, -INF , !P0 ;  /* 0xff8000009fd57808 */ /* 0x000fe40004000000 */
[----:B------:R-:W-:Y:S01]  /*9b80*/  ISETP.GE.AND P4, PT, R4, R142, PT ;  /* 0x0000008e0400720c */ /* 0x000fe20003f86270 */
[----:B------:R-:W-:Y:S01]  /*9b90*/  FFMA.FTZ R123, R0, R6, R123 ;  /* 0x00000006007b7223 */ /* 0x000fe2000001007b */
[----:B------:R-:W-:Y:S01]  /*9ba0*/  ISETP.GE.AND P0, PT, R4, R141, PT ;  /* 0x0000008d0400720c */ /* 0x000fe20003f06270 */
[----:B------:R-:W-:-:S02]  /*9bb0*/  VIADD R4, R16, 0xffffffc0 ;  /* 0xffffffc010047836 */ /* 0x000fc40000000000 */
[----:B-----5:R-:W-:Y:S01]  /*9bc0*/  FFMA.FTZ R207, R0, R6, R41 ;  /* 0x0000000600cf7223 */ /* 0x020fe20000010029 */
[----:B------:R-:W5:Y:S01]  /*9bd0*/  MUFU.TANH R31, R31 ;  /* 0x0000001f001f7308 */ /* 0x000f620000002400 */
[----:B------:R-:W-:Y:S01]  /*9be0*/  FSEL R209, R139, -INF , !P5 ;  /* 0xff8000008bd17808 */ /* 0x000fe20006800000 */
[----:B------:R-:W-:Y:S01]  /*9bf0*/  FMUL.FTZ R41, R61, UR10 ;  /* 0x0000000a3d297c20 */ /* 0x000fe20008410000 */
[----:B------:R-:W-:Y:S01]  /*9c00*/  I2FP.F32.S32 R6, R4 ;  /* 0x0000000400067245 */ /* 0x000fe20000201400 */
[----:B------:R-:W-:Y:S01]  /*9c10*/  FMUL.FTZ R61, R62, UR10 ;  /* 0x0000000a3e3d7c20 */ /* 0x000fe20008410000 */
[----:B------:R-:W-:Y:S02]  /*9c20*/  FSEL R211, R123, -INF , !P4 ;  /* 0xff8000007bd37808 */ /* 0x000fe40006000000 */
[----:B------:R-:W-:Y:S01]  /*9c30*/  ISETP.GE.AND P5, PT, R4, R142, PT ;  /* 0x0000008e0400720c */ /* 0x000fe20003fa6270 */
[-C--:B-1----:R-:W-:Y:S01]  /*9c40*/  FFMA.FTZ R131, R0, R6.reuse, R131 ;  /* 0x0000000600837223 */ /* 0x082fe20000010083 */
[-C--:B------:R-:W-:Y:S01]  /*9c50*/  ISETP.GE.AND P4, PT, R4, R141.reuse, PT ;  /* 0x0000008d0400720c */ /* 0x080fe20003f86270 */
[----:B--2---:R-:W-:Y:S01]  /*9c60*/  FFMA.FTZ R37, R0, R6, R37 ;  /* 0x0000000600257223 */ /* 0x004fe20000010025 */
[----:B------:R-:W-:Y:S01]  /*9c70*/  I2FP.F32.S32 R4, R8 ;  /* 0x0000000800047245 */ /* 0x000fe20000201400 */
[----:B------:R-:W-:Y:S01]  /*9c80*/  VIADD R6, R16, 0xffffffc8 ;  /* 0xffffffc810067836 */ /* 0x000fe20000000000 */
[----:B------:R-:W-:Y:S01]  /*9c90*/  FSEL R207, R207, -INF , !P0 ;  /* 0xff800000cfcf7808 */ /* 0x000fe20004000000 */
[----:B------:R-:W1:Y:S01]  /*9ca0*/  MUFU.TANH R35, R35 ;  /* 0x0000002300237308 */ /* 0x000e620000002400 */
[----:B------:R-:W-:Y:S01]  /*9cb0*/  FSEL R183, R131, -INF , !P5 ;  /* 0xff80000083b77808 */ /* 0x000fe20006800000 */
[----:B------:R-:W-:Y:S01]  /*9cc0*/  FFMA.FTZ R9, R0, R4, R9 ;  /* 0x0000000400097223 */ /* 0x000fe20000010009 */
[----:B------:R-:W-:Y:S01]  /*9cd0*/  ISETP.GE.AND P0, PT, R8, R142, PT ;  /* 0x0000008e0800720c */ /* 0x000fe20003f06270 */
[----:B---3--:R-:W-:Y:S01]  /*9ce0*/  FFMA.FTZ R159, R0, R4, R33 ;  /* 0x00000004009f7223 */ /* 0x008fe20000010021 */
[----:B------:R-:W-:Y:S01]  /*9cf0*/  ISETP.GE.AND P5, PT, R8, R141, PT ;  /* 0x0000008d0800720c */ /* 0x000fe20003fa6270 */
[----:B------:R-:W-:Y:S01]  /*9d00*/  VIADD R8, R16, 0xffffffc9 ;  /* 0xffffffc910087836 */ /* 0x000fe20000000000 */
[----:B------:R-:W-:Y:S01]  /*9d10*/  I2FP.F32.S32 R4, R6 ;  /* 0x0000000600047245 */ /* 0x000fe20000201400 */
[----:B------:R-:W2:Y:S01]  /*9d20*/  MUFU.TANH R39, R39 ;  /* 0x0000002700277308 */ /* 0x000ea20000002400 */
[----:B------:R-:W-:-:S02]  /*9d30*/  FSEL R185, R37, -INF , !P4 ;  /* 0xff80000025b97808 */ /* 0x000fc40006000000 */
[----:B------:R-:W-:Y:S01]  /*9d40*/  FSEL R191, R9, -INF , !P0 ;  /* 0xff80000009bf7808 */ /* 0x000fe20004000000 */
[----:B----4-:R-:W-:Y:S01]  /*9d50*/  FFMA.FTZ R193, R0, R4, R11 ;  /* 0x0000000400c17223 */ /* 0x010fe2000001000b */
[----:B------:R-:W-:Y:S01]  /*9d60*/  ISETP.GE.AND P4, PT, R6, R142, PT ;  /* 0x0000008e0600720c */ /* 0x000fe20003f86270 */
[----:B-----5:R-:W-:Y:S01]  /*9d70*/  FFMA.FTZ R31, R0, R4, R31 ;  /* 0x00000004001f7223 */ /* 0x020fe2000001001f */
[-C--:B------:R-:W-:Y:S01]  /*9d80*/  ISETP.GE.AND P0, PT, R6, R141.reuse, PT ;  /* 0x0000008d0600720c */ /* 0x080fe20003f06270 */
[----:B------:R-:W3:Y:S01]  /*9d90*/  MUFU.TANH R29, R65 ;  /* 0x00000041001d7308 */ /* 0x000ee20000002400 */
[----:B------:R-:W-:Y:S01]  /*9da0*/  I2FP.F32.S32 R6, R8 ;  /* 0x0000000800067245 */ /* 0x000fe20000201400 */
[----:B------:R-:W-:Y:S01]  /*9db0*/  VIADD R4, R16, 0xffffffd0 ;  /* 0xffffffd010047836 */ /* 0x000fe20000000000 */
[----:B------:R-:W-:Y:S01]  /*9dc0*/  FSEL R159, R159, -INF , !P5 ;  /* 0xff8000009f9f7808 */ /* 0x000fe20006800000 */
[----:B------:R-:W-:Y:S01]  /*9dd0*/  FMUL.FTZ R11, R57, UR10 ;  /* 0x0000000a390b7c20 */ /* 0x000fe20008410000 */
[----:B------:R-:W-:Y:S01]  /*9de0*/  ISETP.GE.AND P5, PT, R8, R142, PT ;  /* 0x0000008e0800720c */ /* 0x000fe20003fa6270 */
[CC--:B------:R-:W-:Y:S01]  /*9df0*/  FFMA.FTZ R195, R0.reuse, R6.reuse, R5 ;  /* 0x0000000600c37223 */ /* 0x0c0fe20000010005 */
[----:B------:R-:W-:Y:S01]  /*9e00*/  FSEL R193, R193, -INF , !P4 ;  /* 0xff800000c1c17808 */ /* 0x000fe20006000000 */
[----:B------:R-:W4:Y:S01]  /*9e10*/  MUFU.TANH R43, R43 ;  /* 0x0000002b002b7308 */ /* 0x000f220000002400 */
[----:B------:R-:W-:Y:S01]  /*9e20*/  FFMA.FTZ R163, R0, R6, R7 ;  /* 0x0000000600a37223 */ /* 0x000fe20000010007 */
[-C--:B------:R-:W-:Y:S01]  /*9e30*/  ISETP.GE.AND P4, PT, R8, R141.reuse, PT ;  /* 0x0000008d0800720c */ /* 0x080fe20003f86270 */
[C---:B------:R-:W-:Y:S01]  /*9e40*/  VIADD R7, R16.reuse, 0xffffffd1 ;  /* 0xffffffd110077836 */ /* 0x040fe20000000000 */
[----:B------:R-:W-:Y:S01]  /*9e50*/  I2FP.F32.S32 R6, R4 ;  /* 0x0000000400067245 */ /* 0x000fe20000201400 */
[----:B------:R-:W-:Y:S01]  /*9e60*/  VIADD R8, R16, 0xffffffd8 ;  /* 0xffffffd810087836 */ /* 0x000fe20000000000 */
[----:B------:R-:W-:Y:S01]  /*9e70*/  FSEL R161, R31, -INF , !P0 ;  /* 0xff8000001fa17808 */ /* 0x000fe20004000000 */
[----:B------:R-:W-:Y:S01]  /*9e80*/  FMUL.FTZ R5, R58, UR10 ;  /* 0x0000000a3a057c20 */ /* 0x000fe20008410000 */
[----:B------:R-:W5:Y:S01]  /*9e90*/  MUFU.TANH R65, R60 ;  /* 0x0000003c00417308 */ /* 0x000f620000002400 */
[----:B------:R-:W-:Y:S01]  /*9ea0*/  FSEL R195, R195, -INF , !P5 ;  /* 0xff800000c3c37808 */ /* 0x000fe20006800000 */
[----:B-1----:R-:W-:Y:S01]  /*9eb0*/  FFMA.FTZ R35, R0, R6, R35 ;  /* 0x0000000600237223 */ /* 0x002fe20000010023 */
[----:B------:R-:W-:Y:S01]  /*9ec0*/  ISETP.GE.AND P0, PT, R4, R142, PT ;  /* 0x0000008e0400720c */ /* 0x000fe20003f06270 */
[----:B--2---:R-:W-:Y:S01]  /*9ed0*/  FFMA.FTZ R39, R0, R6, R39 ;  /* 0x0000000600277223 */ /* 0x004fe20000010027 */
[----:B------:R-:W-:Y:S01]  /*9ee0*/  ISETP.GE.AND P5, PT, R4, R141, PT ;  /* 0x0000008d0400720c */ /* 0x000fe20003fa6270 */
[----:B------:R-:W-:Y:S01]  /*9ef0*/  FMUL.FTZ R31, R52, UR10 ;  /* 0x0000000a341f7c20 */ /* 0x000fe20008410000 */
[----:B------:R-:W-:Y:S01]  /*9f00*/  I2FP.F32.S32 R4, R7 ;  /* 0x0000000700047245 */ /* 0x000fe20000201400 */
[----:B------:R-:W1:Y:S01]  /*9f10*/  MUFU.TANH R61, R61 ;  /* 0x0000003d003d7308 */ /* 0x000e620000002400 */
[----:B------:R-:W-:-:S02]  /*9f20*/  I2FP.F32.S32 R6, R8 ;  /* 0x0000000800067245 */ /* 0x000fc40000201400 */
[----:B------:R-:W-:Y:S01]  /*9f30*/  FSEL R163, R163, -INF , !P4 ;  /* 0xff800000a3a37808 */ /* 0x000fe20006000000 */
[C---:B---3--:R-:W-:Y:S01]  /*9f40*/  FFMA.FTZ R29, R0.reuse, R4, R29 ;  /* 0x00000004001d7223 */ /* 0x048fe2000001001d */
[----:B------:R-:W-:Y:S01]  /*9f50*/  ISETP.GE.AND P4, PT, R7, R142, PT ;  /* 0x0000008e0700720c */ /* 0x000fe20003f86270 */
[C---:B----4-:R-:W-:Y:S01]  /*9f60*/  FFMA.FTZ R43, R0.reuse, R4, R43 ;  /* 0x00000004002b7223 */ /* 0x050fe2000001002b */
[----:B------:R-:W-:Y:S01]  /*9f70*/  FSEL R148, R35, -INF , !P0 ;  /* 0xff80000023947808 */ /* 0x000fe20004000000 */
[----:B------:R-:W2:Y:S01]  /*9f80*/  MUFU.TANH R41, R41 ;  /* 0x0000002900297308 */ /* 0x000ea20000002400 */
[----:B------:R-:W-:Y:S01]  /*9f90*/  FSEL R145, R39, -INF , !P5 ;  /* 0xff80000027917808 */ /* 0x000fe20006800000 */
[----:B-----5:R-:W-:Y:S01]  /*9fa0*/  FFMA.FTZ R65, R0, R6, R65 ;  /* 0x0000000600417223 */ /* 0x020fe20000010041 */
[-C--:B------:R-:W-:Y:S01]  /*9fb0*/  ISETP.GE.AND P0, PT, R7, R141.reuse, PT ;  /* 0x0000008d0700720c */ /* 0x080fe20003f06270 */
[----:B------:R-:W-:Y:S01]  /*9fc0*/  VIADD R4, R16, 0xffffffd9 ;  /* 0xffffffd910047836 */ /* 0x000fe20000000000 */
[----:B------:R-:W-:Y:S01]  /*9fd0*/  ISETP.GE.AND P5, PT, R8, R142, PT ;  /* 0x0000008e0800720c */ /* 0x000fe20003fa6270 */
[----:B------:R-:W-:Y:S01]  /*9fe0*/  FMUL.FTZ R35, R54, UR10 ;  /* 0x0000000a36237c20 */ /* 0x000fe20008410000 */
[----:B------:R-:W-:Y:S01]  /*9ff0*/  FSEL R155, R29, -INF , !P4 ;  /* 0xff8000001d9b7808 */ /* 0x000fe20006000000 */
[----:B------:R-:W3:Y:S01]  /*a000*/  MUFU.TANH R33, R63 ;  /* 0x0000003f00217308 */ /* 0x000ee20000002400 */
[----:B------:R-:W-:Y:S01]  /*a010*/  ISETP.GE.AND P4, PT, R8, R141, PT ;  /* 0x0000008d0800720c */ /* 0x000fe20003f86270 */
[----:B-1----:R-:W-:Y:S01]  /*a020*/  FFMA.FTZ R61, R0, R6, R61 ;  /* 0x00000006003d7223 */ /* 0x002fe2000001003d */
[----:B------:R-:W-:Y:S01]  /*a030*/  FSEL R147, R43, -INF , !P0 ;  /* 0xff8000002b937808 */ /* 0x000fe20004000000 */
[----:B------:R-:W-:Y:S01]  /*a040*/  VIADD R6, R16, 0xffffffe1 ;  /* 0xffffffe110067836 */ /* 0x000fe20000000000 */
[----:B------:R-:W-:-:S02]  /*a050*/  FSEL R153, R65, -INF , !P5 ;  /* 0xff80000041997808 */ /* 0x000fc40006800000 */
[C---:B------:R-:W-:Y:S01]  /*a060*/  ISETP.GE.AND P0, PT, R4.reuse, R142, PT ;  /* 0x0000008e0400720c */ /* 0x040fe20003f06270 */
[----:B------:R-:W1:Y:S01]  /*a070*/  MUFU.TANH R9, R56 ;  /* 0x0000003800097308 */ /* 0x000e620000002400 */
[----:B------:R-:W-:Y:S02]  /*a080*/  ISETP.GE.AND P5, PT, R4, R141, PT ;  /* 0x0000008d0400720c */ /* 0x000fe40003fa6270 */
[----:B------:R-:W-:Y:S02]  /*a090*/  I2FP.F32.S32 R8, R4 ;  /* 0x0000000400087245 */ /* 0x000fe40000201400 */
[----:B------:R-:W-:Y:S02]  /*a0a0*/  IADD3 R4, PT, PT, R16, -0x20, RZ ;  /* 0xffffffe010047810 */ /* 0x000fe40007ffe0ff */
[----:B------:R-:W-:Y:S01]  /*a0b0*/  FSEL R143, R61, -INF , !P4 ;  /* 0xff8000003d8f7808 */ /* 0x000fe20006000000 */
[----:B------:R-:W4:Y:S01]  /*a0c0*/  MUFU.TANH R11, R11 ;  /* 0x0000000b000b7308 */ /* 0x000f220000002400 */
[----:B------:R-:W-:Y:S01]  /*a0d0*/  I2FP.F32.S32 R133, R4 ;  /* 0x0000000400857245 */ /* 0x000fe20000201400 */
[CC--:B--2---:R-:W-:Y:S01]  /*a0e0*/  FFMA.FTZ R41, R0.reuse, R8.reuse, R41 ;  /* 0x0000000800297223 */ /* 0x0c4fe20000010029 */
[----:B---3--:R-:W-:Y:S01]  /*a0f0*/  FFMA.FTZ R139, R0, R8, R33 ;  /* 0x00000008008b7223 */ /* 0x008fe20000010021 */
[----:B------:R-:W-:Y:S01]  /*a100*/  ISETP.GE.AND P4, PT, R4, R142, PT ;  /* 0x0000008e0400720c */ /* 0x000fe20003f86270 */
[----:B------:R-:W-:-:S02]  /*a110*/  VIADD R8, R16, 0xffffffe9 ;  /* 0xffffffe910087836 */ /* 0x000fc40000000000 */
[----:B------:R-:W-:Y:S01]  /*a120*/  FSEL R146, R41, -INF , !P0 ;  /* 0xff80000029927808 */ /* 0x000fe20004000000 */
[----:B------:R-:W2:Y:S01]  /*a130*/  MUFU.TANH R7, R59 ;  /* 0x0000003b00077308 */ /* 0x000ea20000002400 */
[----:B-1----:R-:W-:Y:S01]  /*a140*/  FFMA.FTZ R9, R0, R133, R9 ;  /* 0x0000008500097223 */ /* 0x002fe20000010009 */
[----:B------:R-:W-:Y:S01]  /*a150*/  ISETP.GE.AND P0, PT, R4, R141, PT ;  /* 0x0000008d0400720c */ /* 0x000fe20003f06270 */
[----:B------:R-:W-:Y:S01]  /*a160*/  VIADD R56, R140, 0xfffffffe ;  /* 0xfffffffe8c387836 */ /* 0x000fe20000000000 */
[----:B------:R-:W-:Y:S02]  /*a170*/  FSEL R139, R139, -INF , !P5 ;  /* 0xff8000008b8b7808 */ /* 0x000fe40006800000 */
[----:B------:R-:W-:Y:S01]  /*a180*/  FSEL R138, R9, -INF , !P4 ;  /* 0xff800000098a7808 */ /* 0x000fe20006000000 */
[----:B------:R-:W-:Y:S01]  /*a190*/  FMUL.FTZ R9, R50, UR10 ;  /* 0x0000000a32097c20 */ /* 0x000fe20008410000 */
[----:B------:R-:W1:Y:S01]  /*a1a0*/  MUFU.TANH R5, R5 ;  /* 0x0000000500057308 */ /* 0x000e620000002400 */
[----:B------:R-:W-:-:S02]  /*a1b0*/  ISETP.GE.AND P5, PT, R6, R142, PT ;  /* 0x0000008e0600720c */ /* 0x000fc40003fa6270 */
[----:B------:R-:W-:Y:S02]  /*a1c0*/  I2FP.F32.S32 R4, R6 ;  /* 0x0000000600047245 */ /* 0x000fe40000201400 */
[----:B------:R-:W-:Y:S01]  /*a1d0*/  ISETP.GE.AND P4, PT, R6, R141, PT ;  /* 0x0000008d0600720c */ /* 0x000fe20003f86270 */
[----:B------:R-:W-:Y:S02]  /*a1e0*/  VIADD R6, R16, 0xffffffe8 ;  /* 0xffffffe810067836 */ /* 0x000fe40000000000 */
[----:B------:R-:W3:Y:S01]  /*a1f0*/  MUFU.TANH R31, R31 ;  /* 0x0000001f001f7308 */ /* 0x000ee20000002400 */
[CC--:B----4-:R-:W-:Y:S01]  /*a200*/  FFMA.FTZ R11, R0.reuse, R4.reuse, R11 ;  /* 0x00000004000b7223 */ /* 0x0d0fe2000001000b */
[C---:B--2---:R-:W-:Y:S01]  /*a210*/  FFMA.FTZ R131, R0.reuse, R4, R7 ;  /* 0x0000000400837223 */ /* 0x044fe20000010007 */
[----:B------:R-:W-:Y:S01]  /*a220*/  I2FP.F32.S32 R4, R6 ;  /* 0x0000000600047245 */ /* 0x000fe20000201400 */
[----:B------:R-:W-:Y:S02]  /*a230*/  FMUL.FTZ R7, R49, UR10 ;  /* 0x0000000a31077c20 */ /* 0x000fe40008410000 */
[----:B------:R-:W-:Y:S01]  /*a240*/  FSEL R149, R11, -INF , !P5 ;  /* 0xff8000000b957808 */ /* 0x000fe20006800000 */
[----:B------:R-:W-:Y:S01]  /*a250*/  FMUL.FTZ R11, R51, UR10 ;  /* 0x0000000a330b7c20 */ /* 0x000fe20008410000 */
[----:B------:R-:W2:Y:S01]  /*a260*/  MUFU.TANH R29, R53 ;  /* 0x00000035001d7308 */ /* 0x000ea20000002400 */
[----:B-1----:R-:W-:Y:S01]  /*a270*/  FFMA.FTZ R133, R0, R133, R5 ;  /* 0x0000008500857223 */ /* 0x002fe20000010005 */
[----:B------:R-:W-:-:S02]  /*a280*/  FSEL R131, R131, -INF , !P4 ;  /* 0xff80000083837808 */ /* 0x000fc40006000000 */
[----:B------:R-:W-:Y:S02]  /*a290*/  ISETP.GE.AND P4, PT, R8, R142, PT ;  /* 0x0000008e0800720c */ /* 0x000fe40003f86270 */
[----:B------:R-:W-:Y:S02]  /*a2a0*/  FSEL R133, R133, -INF , !P0 ;  /* 0xff80000085857808 */ /* 0x000fe40004000000 */
[----:B------:R-:W1:Y:S01]  /*a2b0*/  MUFU.TANH R35, R35 ;  /* 0x0000002300237308 */ /* 0x000e620000002400 */
[----:B---3--:R-:W-:Y:S01]  /*a2c0*/  FFMA.FTZ R31, R0, R4, R31 ;  /* 0x00000004001f7223 */ /* 0x008fe2000001001f */
[C---:B------:R-:W-:Y:S02]  /*a2d0*/  ISETP.GE.AND P0, PT, R6.reuse, R142, PT ;  /* 0x0000008e0600720c */ /* 0x040fe40003f06270 */
[----:B------:R-:W-:Y:S01]  /*a2e0*/  ISETP.GE.AND P5, PT, R6, R141, PT ;  /* 0x0000008d0600720c */ /* 0x000fe20003fa6270 */
[----:B------:R-:W-:Y:S01]  /*a2f0*/  VIADD R6, R16, 0xfffffff1 ;  /* 0xfffffff110067836 */ /* 0x000fe20000000000 */
[----:B------:R-:W-:-:S02]  /*a300*/  FSEL R144, R31, -INF , !P0 ;  /* 0xff8000001f907808 */ /* 0x000fc40004000000 */
[----:B------:R-:W-:Y:S01]  /*a310*/  ISETP.GE.AND P0, PT, R8, R141, PT ;  /* 0x0000008d0800720c */ /* 0x000fe20003f06270 */
[----:B------:R-:W3:Y:S01]  /*a320*/  MUFU.TANH R33, R55 ;  /* 0x0000003700217308 */ /* 0x000ee20000002400 */
[----:B------:R-:W-:-:S05]  /*a330*/  I2FP.F32.S32 R8, R8 ;  /* 0x0000000800087245 */ /* 0x000fca0000201400 */
[C---:B--2---:R-:W-:Y:S02]  /*a340*/  FFMA.FTZ R29, R0.reuse, R8, R29 ;  /* 0x00000008001d7223 */ /* 0x044fe4000001001d */
[----:B------:R-:W2:Y:S01]  /*a350*/  MUFU.TANH R5, R48 ;  /* 0x0000003000057308 */ /* 0x000ea20000002400 */
[----:B-1----:R-:W-:Y:S01]  /*a360*/  FFMA.FTZ R35, R0, R4, R35 ;  /* 0x0000000400237223 */ /* 0x002fe20000010023 */
[C---:B------:R-:W-:Y:S01]  /*a370*/  VIADD R4, R16.reuse, 0xfffffff0 ;  /* 0xfffffff010047836 */ /* 0x040fe20000000000 */
[----:B------:R-:W-:Y:S01]  /*a380*/  FSEL R151, R29, -INF , !P4 ;  /* 0xff8000001d977808 */ /* 0x000fe20006000000 */
[----:B------:R-:W-:Y:S01]  /*a390*/  FMUL.FTZ R29, R45, UR10 ;  /* 0x0000000a2d1d7c20 */ /* 0x000fe20008410000 */
[----:B------:R-:W-:Y:S01]  /*a3a0*/  VIADD R16, R16, 0xfffffff9 ;  /* 0xfffffff910107836 */ /* 0x000fe20000000000 */
[----:B------:R-:W-:Y:S02]  /*a3b0*/  FSEL R123, R35, -INF , !P5 ;  /* 0xff800000237b7808 */ /* 0x000fe40006800000 */
[C---:B------:R-:W-:Y:S01]  /*a3c0*/  ISETP.GE.AND P5, PT, R4.reuse, R142, PT ;  /* 0x0000008e0400720c */ /* 0x040fe20003fa6270 */
[----:B------:R-:W1:Y:S01]  /*a3d0*/  MUFU.TANH R11, R11 ;  /* 0x0000000b000b7308 */ /* 0x000e620000002400 */
[----:B------:R-:W-:Y:S01]  /*a3e0*/  BAR.SYNC.DEFER_BLOCKING 0x0 ;  /* 0x0000000000007b1d */ /* 0x000fe20000010000 */
[----:B------:R-:W-:Y:S01]  /*a3f0*/  ISETP.GE.AND P4, PT, R4, R141, PT ;  /* 0x0000008d0400720c */ /* 0x000fe20003f86270 */
[----:B---3--:R-:W-:Y:S01]  /*a400*/  FFMA.FTZ R33, R0, R8, R33 ;  /* 0x0000000800217223 */ /* 0x008fe20000010021 */
[----:B------:R-:W-:-:S04]  /*a410*/  I2FP.F32.S32 R4, R4 ;  /* 0x0000000400047245 */ /* 0x000fc80000201400 */
[----:B------:R-:W3:Y:S01]  /*a420*/  MUFU.TANH R9, R9 ;  /* 0x0000000900097308 */ /* 0x000ee20000002400 */
[----:B--2---:R-:W-:Y:S01]  /*a430*/  FFMA.FTZ R5, R0, R4, R5 ;  /* 0x0000000400057223 */ /* 0x004fe20000010005 */
[----:B------:R-:W-:Y:S02]  /*a440*/  FSEL R125, R33, -INF , !P0 ;  /* 0xff800000217d7808 */ /* 0x000fe40004000000 */
[C---:B------:R-:W-:Y:S02]  /*a450*/  ISETP.GE.AND P0, PT, R6.reuse, R142, PT ;  /* 0x0000008e0600720c */ /* 0x040fe40003f06270 */
[----:B------:R-:W-:Y:S02]  /*a460*/  FSEL R150, R5, -INF , !P5 ;  /* 0xff80000005967808 */ /* 0x000fe40006800000 */
[----:B------:R-:W2:Y:S01]  /*a470*/  MUFU.TANH R7, R7 ;  /* 0x0000000700077308 */ /* 0x000ea20000002400 */
[----:B------:R-:W-:Y:S02]  /*a480*/  ISETP.GE.AND P5, PT, R6, R141, PT ;  /* 0x0000008d0600720c */ /* 0x000fe40003fa6270 */
[----:B------:R-:W-:-:S05]  /*a490*/  I2FP.F32.S32 R6, R6 ;  /* 0x0000000600067245 */ /* 0x000fca0000201400 */
[----:B------:R-:W4:Y:S01]  /*a4a0*/  MUFU.TANH R29, R29 ;  /* 0x0000001d001d7308 */ /* 0x000f220000002400 */
[C---:B-1----:R-:W-:Y:S01]  /*a4b0*/  FFMA.FTZ R11, R0.reuse, R6, R11 ;  /* 0x00000006000b7223 */ /* 0x042fe2000001000b */
[----:B---3--:R-:W-:Y:S01]  /*a4c0*/  FFMA.FTZ R9, R0, R4, R9 ;  /* 0x0000000400097223 */ /* 0x008fe20000010009 */
[----:B------:R-:W-:-:S03]  /*a4d0*/  I2FP.F32.S32 R4, R16 ;  /* 0x0000001000047245 */ /* 0x000fc60000201400 */
[----:B------:R-:W-:Y:S02]  /*a4e0*/  FSEL R122, R11, -INF , !P5 ;  /* 0xff8000000b7a7808 */ /* 0x000fe40006800000 */
[----:B------:R-:W1:Y:S01]  /*a4f0*/  MUFU.TANH R47, R47 ;  /* 0x0000002f002f7308 */ /* 0x000e620000002400 */
[----:B------:R-:W-:Y:S01]  /*a500*/  ISETP.GT.AND P5, PT, R56, R167, PT ;  /* 0x000000a73800720c */ /* 0x000fe20003fa4270 */
[----:B--2---:R-:W-:Y:S01]  /*a510*/  FFMA.FTZ R7, R0, R6, R7 ;  /* 0x0000000600077223 */ /* 0x004fe20000010007 */
        /* <DEDUP_REMOVED lines=23> */
[----:B-1----:R-:W-:-:S05]  /*a690*/  IADD3 R4, PT, PT, RZ, -R5, RZ ;  /* 0x80000005ff047210 */ /* 0x002fca0007ffe0ff */
[----:B------:R-:W-:Y:S01]  /*a6a0*/  IMAD R7, R4, R9, RZ ;  /* 0x0000000904077224 */ /* 0x000fe200078e02ff */
[----:B------:R-:W-:-:S05]  /*a6b0*/  MOV R4, RZ ;  /* 0x000000ff00047202 */ /* 0x000fca0000000f00 */
[----:B------:R-:W-:Y:S01]  /*a6c0*/  IMAD.HI.U32 R7, R5, R7, R4 ;  /* 0x0000000705077227 */ /* 0x000fe200078e0004 */
[----:B------:R-:W-:Y:S02]  /*a6d0*/  IABS R4, R29 ;  /* 0x0000001d00047213 */ /* 0x000fe40000000000 */
[----:B------:R-:W-:-:S03]  /*a6e0*/  LOP3.LUT R29, R29, R10, RZ, 0x3c, !PT ;  /* 0x0000000a1d1d7212 */ /* 0x000fc600078e3cff */
[----:B------:R-:W-:-:S04]  /*a6f0*/  IMAD.HI.U32 R6, R7, R8, RZ ;  /* 0x0000000807067227 */ /* 0x000fc800078e00ff */
[----:B------:R-:W-:Y:S01]  /*a700*/  IMAD.HI.U32 R7, R7, R4, RZ ;  /* 0x0000000407077227 */ /* 0x000fe200078e00ff */
[----:B------:R-:W-:-:S05]  /*a710*/  IADD3 R5, PT, PT, -R6, RZ, RZ ;  /* 0x000000ff06057210 */ /* 0x000fca0007ffe1ff */
[----:B------:R-:W-:Y:S02]  /*a720*/  IMAD R8, R9, R5, R8 ;  /* 0x0000000509087224 */ /* 0x000fe400078e0208 */
[----:B------:R-:W-:-:S03]  /*a730*/  IMAD.MOV R5, RZ, RZ, -R7 ;  /* 0x000000ffff057224 */ /* 0x000fc600078e0a07 */
[C---:B------:R-:W-:Y:S01]  /*a740*/  ISETP.GT.U32.AND P0, PT, R9.reuse, R8, PT ;  /* 0x000000080900720c */ /* 0x040fe20003f04070 */
[----:B------:R-:W-:-:S12]  /*a750*/  IMAD R4, R9, R5, R4 ;  /* 0x0000000509047224 */ /* 0x000fd800078e0204 */
[----:B------:R-:W-:Y:S01]  /*a760*/  @!P0 IMAD.IADD R8, R8, 0x1, -R9 ;  /* 0x0000000108088824 */ /* 0x000fe200078e0a09 */
[----:B------:R-:W-:Y:S02]  /*a770*/  @!P0 IADD3 R6, PT, PT, R6, 0x1, RZ ;  /* 0x0000000106068810 */ /* 0x000fe40007ffe0ff */
[----:B------:R-:W-:Y:S02]  /*a780*/  ISETP.GT.U32.AND P0, PT, R9, R4, PT ;  /* 0x000000040900720c */ /* 0x000fe40003f04070 */
[----:B------:R-:W-:-:S11]  /*a790*/  ISETP.GE.U32.AND P4, PT, R8, R9, PT ;  /* 0x000000090800720c */ /* 0x000fd60003f86070 */
[-C--:B------:R-:W-:Y:S02]  /*a7a0*/  @!P0 IADD3 R4, PT, PT, R4, -R9.reuse, RZ ;  /* 0x8000000904048210 */ /* 0x080fe40007ffe0ff */
[----:B------:R-:W-:Y:S01]  /*a7b0*/  @P4 VIADD R6, R6, 0x1 ;  /* 0x0000000106064836 */ /* 0x000fe20000000000 */
[----:B------:R-:W-:Y:S02]  /*a7c0*/  @!P0 IADD3 R7, PT, PT, R7, 0x1, RZ ;  /* 0x0000000107078810 */ /* 0x000fe40007ffe0ff */
[----:B------:R-:W-:Y:S02]  /*a7d0*/  ISETP.GE.U32.AND P4, PT, R4, R9, PT ;  /* 0x000000090400720c */ /* 0x000fe40003f86070 */
[----:B------:R-:W-:Y:S02]  /*a7e0*/  ISETP.GE.AND P0, PT, R11, RZ, PT ;  /* 0x000000ff0b00720c */ /* 0x000fe40003f06270 */
[----:B------:R-:W-:Y:S02]  /*a7f0*/  MOV R5, R6 ;  /* 0x0000000600057202 */ /* 0x000fe40000000f00 */
[----:B------:R-:W-:-:S07]  /*a800*/  LOP3.LUT R4, RZ, R10, RZ, 0x33, !PT ;  /* 0x0000000aff047212 */ /* 0x000fce00078e33ff */
[----:B------:R-:W-:Y:S01]  /*a810*/  @P4 VIADD R7, R7, 0x1 ;  /* 0x0000000107074836 */ /* 0x000fe20000000000 */
[----:B------:R-:W-:Y:S01]  /*a820*/  ISETP.GE.AND P4, PT, R29, RZ, PT ;  /* 0x000000ff1d00720c */ /* 0x000fe20003f86270 */
[----:B------:R-:W-:Y:S01]  /*a830*/  @!P0 IMAD.MOV R5, RZ, RZ, -R5 ;  /* 0x000000ffff058224 */ /* 0x000fe200078e0a05 */
[----:B------:R-:W-:-:S04]  /*a840*/  ISETP.NE.AND P0, PT, R10, RZ, PT ;  /* 0x000000ff0a00720c */ /* 0x000fc80003f05270 */
[----:B------:R-:W-:-:S05]  /*a850*/  SEL R5, R4, R5, !P0 ;  /* 0x0000000504057207 */ /* 0x000fca0004000000 */
[----:B------:R-:W-:Y:S02]  /*a860*/  IMAD.WIDE R28, R5, 0x4, R178 ;  /* 0x00000004051c7825 */ /* 0x000fe400078e02b2 */
[----:B------:R-:W-:-:S04]  /*a870*/  @!P4 IADD3 R7, PT, PT, -R7, RZ, RZ ;  /* 0x000000ff0707c210 */ /* 0x000fc80007ffe1ff */
[----:B------:R-:W-:Y:S02]  /*a880*/  SEL R6, R4, R7, !P0 ;  /* 0x0000000704067207 */ /* 0x000fe40004000000 */
[----:B------:R-:W3:Y:S03]  /*a890*/  LDG.E R4, desc[UR16][R28.64] ;  /* 0x000000101c047981 */ /* 0x000ee6000c1e1900 */
[----:B------:R-:W-:-:S05]  /*a8a0*/  IMAD.WIDE R30, R6, 0x4, R178 ;  /* 0x00000004061e7825 */ /* 0x000fca00078e02b2 */
        /* <DEDUP_REMOVED lines=11> */
[----:B------:R-:W-:-:S04]  /*a960*/  IMAD R5, R5, UR4, RZ ;  /* 0x0000000405057c24 */ /* 0x000fc8000f8e02ff */
[----:B------:R-:W-:Y:S01]  /*a970*/  IMAD R5, R4, UR5, R5 ;  /* 0x0000000504057c24 */ /* 0x000fe2000f8e0205 */
[----:B------:R-:W-:-:S04]  /*a980*/  LEA R168, P0, R6, R168, 0x1 ;  /* 0x000000a806a87211 */ /* 0x000fc800078008ff */
[----:B------:R-:W-:-:S04]  /*a990*/  IADD3 R5, PT, PT, R7, R5, RZ ;  /* 0x0000000507057210 */ /* 0x000fc80007ffe0ff */
[----:B------:R-:W-:Y:S01]  /*a9a0*/  LEA.HI.X R169, R6, R169, R5, 0x1, P0 ;  /* 0x000000a906a97211 */ /* 0x000fe200000f0c05 */
[----:B------:R-:W-:Y:S06]  /*a9b0*/  BRA `(.L_x_2421) ;  /* 0x00000000001c7947 */ /* 0x000fec0003800000 */
.L_x_2420:
[----:B------:R-:W-:Y:S01]  /*a9c0*/  UMOV UR4, URZ ;  /* 0x000000ff00047c82 */ /* 0x000fe20008000000 */
[----:B------:R-:W-:Y:S01]  /*a9d0*/  IMAD.SHL.U32 R4, R116, 0x80, RZ ;  /* 0x0000008074047824 */ /* 0x000fe200078e00ff */
[----:B------:R-:W-:-:S05]  /*a9e0*/  IADD3 R5, P0, PT, RZ, -UR4, RZ ;  /* 0x80000004ff057c10 */ /* 0x000fca000ff1e0ff */
[----:B------:R-:W-:-:S05]  /*a9f0*/  IMAD.X R4, RZ, RZ, ~R4, P0 ;  /* 0x000000ffff047224 */ /* 0x000fca00000e0e04 */
[----:B------:R-:W-:-:S04]  /*aa00*/  SHF.R.S64 R5, R5, 0x1f, R4 ;  /* 0x0000001f05057819 */ /* 0x000fc80000001004 */
[----:B------:R-:W-:-:S04]  /*aa10*/  IADD3 R168, P0, PT, R5, R168, RZ ;  /* 0x000000a805a87210 */ /* 0x000fc80007f1e0ff */
[----:B------:R-:W-:-:S09]  /*aa20*/  LEA.HI.X.SX32 R169, R4, R169, 0x1, P0 ;  /* 0x000000a904a97211 */ /* 0x000fd200000f0eff */
.L_x_2421:
        /* <DEDUP_REMOVED lines=69> */
.L_x_2419:
[----:B-1----:R-:W-:Y:S01]  /*ae80*/  FMNMX3.FTZ R6, R3, R25, R27, !PT ;  /* 0x0000001903067276 */ /* 0x002fe2000781001b */
        /* <DEDUP_REMOVED lines=46> */
[----:B------:R-:W-:Y:S01]  /*b170*/  FMUL.FTZ R116, R57, UR6 ;  /* 0x0000000639747c20 */ /* 0x000fe20008410000 */
[----:B------:R-:W-:Y:S01]  /*b180*/  FSEL R154, R154, RZ, P1 ;  /* 0x000000ff9a9a7208 */ /* 0x000fe20000800000 */
[----:B------:R-:W-:Y:S01]  /*b190*/  FADD.FTZ R160, R3, -R160 ;  /* 0x800000a003a07221 */ /* 0x000fe20000010000 */
[----:B------:R-:W-:-:S02]  /*b1a0*/  FSEL R3, R57, RZ, P0 ;  /* 0x000000ff39037208 */ /* 0x000fc40000000000 */
[----:B------:R-:W-:Y:S01]  /*b1b0*/  FSEL R116, R116, RZ, P0 ;  /* 0x000000ff74747208 */ /* 0x000fe20000000000 */
[----:B------:R-:W-:Y:S01]  /*b1c0*/  FMUL.FTZ R160, R160, UR6 ;  /* 0x00000006a0a07c20 */ /* 0x000fe20008410000 */
[--C-:B------:R-:W-:Y:S01]  /*b1d0*/  FFMA.FTZ R197, R25, UR6, -R154.reuse ;  /* 0x0000000619c57c23 */ /* 0x100fe2000801089a */
[----:B------:R-:W-:Y:S01]  /*b1e0*/  FADD.FTZ R2, R2, -R3 ;  /* 0x8000000302027221 */ /* 0x000fe20000010000 */
[----:B------:R-:W-:Y:S01]  /*b1f0*/  FFMA.FTZ R152, R27, UR6, -R154 ;  /* 0x000000061b987c23 */ /* 0x000fe2000801089a */
[--C-:B------:R-:W-:Y:S01]  /*b200*/  FFMA.FTZ R156, R17, UR6, -R116.reuse ;  /* 0x00000006119c7c23 */ /* 0x100fe20008010874 */
[----:B------:R-:W-:Y:S01]  /*b210*/  FFMA.FTZ R142, R19, UR6, -R116 ;  /* 0x00000006138e7c23 */ /* 0x000fe20008010874 */
[----:B------:R-:W-:Y:S01]  /*b220*/  FMUL.FTZ R158, R2, UR6 ;  /* 0x00000006029e7c20 */ /* 0x000fe20008410000 */
[----:B------:R-:W-:Y:S01]  /*b230*/  IADD3 R2, PT, PT, R119, 0x9020, RZ ;  /* 0x0000902077027810 */ /* 0x000fe20007ffe0ff */
[----:B------:R-:W1:Y:S01]  /*b240*/  MUFU.EX2 R160, R160 ;  /* 0x000000a000a07308 */ /* 0x000e620000000800 */
[----:B------:R-:W-:Y:S01]  /*b250*/  @P6 IADD3 R2, PT, PT, R187, -0x20, RZ ;  /* 0xffffffe0bb026810 */ /* 0x000fe20007ffe0ff */
[--C-:B------:R-:W-:Y:S01]  /*b260*/  FFMA.FTZ R124, R23, UR6, -R154.reuse ;  /* 0x00000006177c7c23 */ /* 0x100fe2000801089a */
[----:B------:R-:W-:Y:S01]  /*b270*/  FFMA.FTZ R117, R21, UR6, -R154 ;  /* 0x0000000615757c23 */ /* 0x000fe2000801089a */
[--C-:B------:R-:W-:Y:S01]  /*b280*/  FFMA.FTZ R121, R15, UR6, -R116.reuse ;  /* 0x000000060f797c23 */ /* 0x100fe20008010874 */
[----:B------:R-:W-:Y:S01]  /*b290*/  FFMA.FTZ R126, R13, UR6, -R116 ;  /* 0x000000060d7e7c23 */ /* 0x000fe20008010874 */
[----:B------:R-:W2:Y:S01]  /*b2a0*/  LDSM.16.MT88.4 R16, [R2] ;  /* 0x000000000210783b */ /* 0x000ea20000004200 */
[--C-:B------:R-:W-:Y:S01]  /*b2b0*/  FFMA.FTZ R64, R235, UR6, -R154.reuse ;  /* 0x00000006eb407c23 */ /* 0x100fe2000801089a */
[----:B------:R-:W3:Y:S01]  /*b2c0*/  MUFU.EX2 R158, R158 ;  /* 0x0000009e009e7308 */ /* 0x000ee20000000800 */
[--C-:B------:R-:W-:Y:S01]  /*b2d0*/  FFMA.FTZ R59, R233, UR6, -R154.reuse ;  /* 0x00000006e93b7c23 */ /* 0x100fe2000801089a */
[----:B------:R-:W4:Y:S01]  /*b2e0*/  LDSM.16.MT88.4 R24, [R119+0xb000] ;  /* 0x00b000007718783b */ /* 0x000f220000004200 */
[--C-:B------:R-:W-:Y:S01]  /*b2f0*/  FFMA.FTZ R60, R231, UR6, -R154.reuse ;  /* 0x00000006e73c7c23 */ /* 0x100fe2000801089a */
[----:B------:R-:W-:Y:S01]  /*b300*/  FFMA.FTZ R3, R237, UR6, -R154 ;  /* 0x00000006ed037c23 */ /* 0x000fe2000801089a */
[--C-:B------:R-:W-:Y:S01]  /*b310*/  FFMA.FTZ R63, R227, UR6, -R116.reuse ;  /* 0x00000006e33f7c23 */ /* 0x100fe20008010874 */
[----:B------:R-:W5:Y:S01]  /*b320*/  LDSM.16.MT88.4 R32, [R2+0x2000] ;  /* 0x002000000220783b */ /* 0x000f620000004200 */
[--C-:B------:R-:W-:Y:S01]  /*b330*/  FFMA.FTZ R62, R229, UR6, -R116.reuse ;  /* 0x00000006e53e7c23 */ /* 0x100fe20008010874 */
[----:B------:R-:W-:Y:S01]  /*b340*/  MUFU.EX2 R197, R197 ;  /* 0x000000c500c57308 */ /* 0x000fe20000000800 */
[-C--:B-1----:R-:W-:Y:S01]  /*b350*/  FMUL.FTZ R44, R72, R160.reuse ;  /* 0x000000a0482c7220 */ /* 0x082fe20000410000 */
[----:B------:R-:W1:Y:S01]  /*b360*/  LDSM.16.MT88.4 R52, [R2+0x4000] ;  /* 0x004000000234783b */ /* 0x000e620000004200 */
[-C--:B------:R-:W-:Y:S01]  /*b370*/  FMUL.FTZ R45, R73, R160.reuse ;  /* 0x000000a0492d7220 */ /* 0x080fe20000410000 */
[--C-:B------:R-:W-:Y:S01]  /*b380*/  FFMA.FTZ R66, R225, UR6, -R116.reuse ;  /* 0x00000006e1427c23 */ /* 0x100fe20008010874 */
[----:B------:R-:W-:Y:S01]  /*b390*/  FFMA.FTZ R61, R223, UR6, -R116 ;  /* 0x00000006df3d7c23 */ /* 0x000fe20008010874 */
[-C--:B------:R-:W-:Y:S01]  /*b3a0*/  FMUL.FTZ R12, R104, R160.reuse ;  /* 0x000000a0680c7220 */ /* 0x080fe20000410000 */
[----:B------:R-:W-:Y:S01]  /*b3b0*/  FMUL.FTZ R13, R105, R160 ;  /* 0x000000a0690d7220 */ /* 0x000fe20000410000 */
[----:B------:R-:W2:Y:S01]  /*b3c0*/  MUFU.EX2 R152, R152 ;  /* 0x0000009800987308 */ /* 0x000ea20000000800 */
[-C--:B---3--:R-:W-:Y:S01]  /*b3d0*/  FMUL.FTZ R46, R74, R158.reuse ;  /* 0x0000009e4a2e7220 */ /* 0x088fe20000410000 */
[-C--:B------:R-:W-:Y:S01]  /*b3e0*/  FMUL.FTZ R47, R75, R158.reuse ;  /* 0x0000009e4b2f7220 */ /* 0x080fe20000410000 */
[-C--:B------:R-:W-:Y:S01]  /*b3f0*/  FMUL.FTZ R14, R106, R158.reuse ;  /* 0x0000009e6a0e7220 */ /* 0x080fe20000410000 */
[----:B------:R-:W3:Y:S01]  /*b400*/  LDSM.16.MT88.4 R72, [R2+0x400] ;  /* 0x000400000248783b */ /* 0x000ee20000004200 */
        /* <DEDUP_REMOVED lines=43> */
[----:B------:R-:W4:Y:S01]  /*b6c0*/  MUFU.EX2 R126, R126 ;  /* 0x0000007e007e7308 */ /* 0x000f220000000800 */
[----:B--2---:R-:W-:Y:S01]  /*b6d0*/  F2FP.F16.F32.PACK_AB R49, R142, R156 ;  /* 0x0000009c8e31723e */ /* 0x004fe200000000ff */
[----:B------:R-:W-:Y:S01]  /*b6e0*/  FMUL.FTZ R79, R79, R158 ;  /* 0x0000009e4f4f7220 */ /* 0x000fe20000410000 */
[-C--:B------:R-:W-:Y:S01]  /*b6f0*/  FMUL.FTZ R68, R68, R160.reuse ;  /* 0x000000a044447220 */ /* 0x080fe20000410000 */
[----:B------:R-:W-:Y:S01]  /*b700*/  FMUL.FTZ R69, R69, R160 ;  /* 0x000000a045457220 */ /* 0x000fe20000410000 */
[-C--:B------:R-:W-:Y:S01]  /*b710*/  FMUL.FTZ R70, R70, R158.reuse ;  /* 0x0000009e46467220 */ /* 0x080fe20000410000 */
[----:B------:R-:W-:Y:S01]  /*b720*/  FMUL.FTZ R71, R71, R158 ;  /* 0x0000009e47477220 */ /* 0x000fe20000410000 */
        /* <DEDUP_REMOVED lines=10> */
[----:B----4-:R-:W-:Y:S01]  /*b7d0*/  F2FP.F16.F32.PACK_AB R51, R126, R121 ;  /* 0x000000797e33723e */ /* 0x010fe200000000ff */
[----:B------:R-:W-:Y:S01]  /*b7e0*/  FFMA.FTZ R203, R199, UR6, -R154 ;  /* 0x00000006c7cb7c23 */ /* 0x000fe2000801089a */
[----:B------:R-:W-:Y:S01]  /*b7f0*/  FFMA.FTZ R182, R205, UR6, -R116 ;  /* 0x00000006cdb67c23 */ /* 0x000fe20008010874 */
        /* <DEDUP_REMOVED lines=8> */
[----:B------:R-:W-:Y:S01]  /*b880*/  FFMA.FTZ R196, R185, UR6, -R116 ;  /* 0x00000006b9c47c23 */ /* 0x000fe20008010874 */
[----:B------:R-:W-:Y:S01]  /*b890*/  FFMA.FTZ R207, R183, UR6, -R154 ;  /* 0x00000006b7cf7c23 */ /* 0x000fe2000801089a */
[----:B------:R-:W-:Y:S01]  /*b8a0*/  FFMA.FTZ R185, R159, UR6, -R116 ;  /* 0x000000069fb97c23 */ /* 0x000fe20008010874 */
[--C-:B------:R-:W-:Y:S01]  /*b8b0*/  FFMA.FTZ R190, R191, UR6, -R154.reuse ;  /* 0x00000006bfbe7c23 */ /* 0x100fe2000801089a */
[----:B------:R-:W-:Y:S01]  /*b8c0*/  MUFU.EX2 R3, R3 ;  /* 0x0000000300037308 */ /* 0x000fe20000000800 */
[C---:B------:R-:W-:Y:S01]  /*b8d0*/  HMMA.16816.F32 R16, R48.reuse, R18, R100 ;  /* 0x000000123010723c */ /* 0x040fe20000001864 */
[--C-:B------:R-:W-:Y:S01]  /*b8e0*/  FFMA.FTZ R192, R193, UR6, -R154.reuse ;  /* 0x00000006c1c07c23 */ /* 0x100fe2000801089a */
[----:B------:R-:W-:Y:S01]  /*b8f0*/  FFMA.FTZ R183, R195, UR6, -R154 ;  /* 0x00000006c3b77c23 */ /* 0x000fe2000801089a */
[--C-:B------:R-:W-:Y:S01]  /*b900*/  FFMA.FTZ R194, R161, UR6, -R116.reuse ;  /* 0x00000006a1c27c23 */ /* 0x100fe20008010874 */
[----:B------:R-:W-:Y:S01]  /*b910*/  FFMA.FTZ R159, R163, UR6, -R116 ;  /* 0x00000006a39f7c23 */ /* 0x000fe20008010874 */
[----:B------:R-:W-:Y:S01]  /*b920*/  LDSM.16.MT88.4 R100, [R2+0x1400] ;  /* 0x001400000264783b */ /* 0x000fe20000004200 */
[----:B------:R-:W-:Y:S01]  /*b930*/  FFMA.FTZ R153, R153, UR6, -R154 ;  /* 0x0000000699997c23 */ /* 0x000fe2000801089a */
[----:B------:R-:W-:Y:S01]  /*b940*/  MUFU.EX2 R63, R63 ;  /* 0x0000003f003f7308 */ /* 0x000fe20000000800 */
[C---:B------:R-:W-:Y:S01]  /*b950*/  HMMA.16816.F32 R4, R48.reuse, R8, R4 ;  /* 0x000000083004723c */ /* 0x040fe20000001804 */
[----:B------:R-:W-:Y:S01]  /*b960*/  FFMA.FTZ R147, R147, UR6, -R116 ;  /* 0x0000000693937c23 */ /* 0x000fe20008010874 */
[--C-:B------:R-:W-:Y:S01]  /*b970*/  FFMA.FTZ R149, R149, UR6, -R154.reuse ;  /* 0x0000000695957c23 */ /* 0x100fe2000801089a */
[--C-:B------:R-:W-:Y:S01]  /*b980*/  FFMA.FTZ R144, R144, UR6, -R154.reuse ;  /* 0x0000000690907c23 */ /* 0x100fe2000801089a */
[--C-:B------:R-:W-:Y:S01]  /*b990*/  FFMA.FTZ R151, R151, UR6, -R154.reuse ;  /* 0x0000000697977c23 */ /* 0x100fe2000801089a */
[--C-:B------:R-:W-:Y:S01]  /*b9a0*/  FFMA.FTZ R150, R150, UR6, -R154.reuse ;  /* 0x0000000696967c23 */ /* 0x100fe2000801089a */
[--C-:B------:R-:W-:Y:S01]  /*b9b0*/  FFMA.FTZ R157, R157, UR6, -R154.reuse ;  /* 0x000000069d9d7c23 */ /* 0x100fe2000801089a */
[----:B------:R-:W4:Y:S01]  /*b9c0*/  MUFU.EX2 R62, R62 ;  /* 0x0000003e003e7308 */ /* 0x000f220000000800 */
[C---:B------:R-:W-:Y:S01]  /*b9d0*/  HMMA.16816.F32 R20, R48.reuse, R24, R20 ;  /* 0x000000183014723c */ /* 0x040fe20000001814 */
[----:B------:R-:W-:Y:S01]  /*b9e0*/  FFMA.FTZ R136, R136, UR6, -R154 ;  /* 0x0000000688887c23 */ /* 0x000fe2000801089a */
[----:B------:R-:W-:Y:S01]  /*b9f0*/  FFMA.FTZ R197, R188, R160, R197 ;  /* 0x000000a0bcc57223 */ /* 0x000fe200000100c5 */
[----:B------:R-:W-:Y:S01]  /*ba00*/  FFMA.FTZ R189, R189, R158, R156 ;  /* 0x0000009ebdbd7223 */ /* 0x000fe2000001009c */
[--C-:B------:R-:W-:Y:S01]  /*ba10*/  FFMA.FTZ R65, R65, UR6, -R116.reuse ;  /* 0x0000000641417c23 */ /* 0x100fe20008010874 */
[--C-:B------:R-:W-:Y:S01]  /*ba20*/  FFMA.FTZ R122, R122, UR6, -R116.reuse ;  /* 0x000000067a7a7c23 */ /* 0x100fe20008010874 */
[--C-:B------:R-:W-:Y:S01]  /*ba30*/  FFMA.FTZ R120, R120, UR6, -R116.reuse ;  /* 0x0000000678787c23 */ /* 0x100fe20008010874 */
[----:B------:R-:W-:Y:S01]  /*ba40*/  MUFU.EX2 R66, R66 ;  /* 0x0000004200427308 */ /* 0x000fe20000000800 */
[----:B-----5:R-:W-:Y:S01]  /*ba50*/  HMMA.16816.F32 R28, R48, R32, R28 ;  /* 0x00000020301c723c */ /* 0x020fe2000000181c */
[----:B------:R-:W-:Y:S01]  /*ba60*/  FADD.FTZ R142, R142, R189 ;  /* 0x000000bd8e8e7221 */ /* 0x000fe20000010000 */
[----:B------:R-:W-:-:S03]  /*ba70*/  FFMA.FTZ R189, R67, UR6, -R116 ;  /* 0x0000000643bd7c23 */ /* 0x000fc60008010874 */
[----:B------:R-:W-:Y:S02]  /*ba80*/  FADD.FTZ R121, R121, R142 ;  /* 0x0000008e79797221 */ /* 0x000fe40000010000 */
[----:B------:R-:W5:Y:S01]  /*ba90*/  MUFU.EX2 R61, R61 ;  /* 0x0000003d003d7308 */ /* 0x000f620000000800 */
[----:B------:R-:W-:Y:S01]  /*baa0*/  HMMA.16816.F32 R36, R48, R40, R36 ;  /* 0x000000283024723c */ /* 0x000fe20000001824 */
[----:B------:R-:W-:-:S06]  /*bab0*/  FADD.FTZ R126, R126, R121 ;  /* 0x000000797e7e7221 */ /* 0x000fcc0000010000 */
[----:B------:R-:W-:Y:S01]  /*bac0*/  MUFU.EX2 R132, R132 ;  /* 0x0000008400847308 */ /* 0x000fe20000000800 */
[C---:B------:R-:W-:Y:S01]  /*bad0*/  HMMA.16816.F32 R8, R48.reuse, R10, R108 ;  /* 0x0000000a3008723c */ /* 0x040fe2000000186c */
[----:B------:R-:W-:Y:S06]  /*bae0*/  LDSM.16.MT88.4 R108, [R119+0xa400] ;  /* 0x00a40000776c783b */ /* 0x000fec0000004200 */
[----:B------:R-:W3:Y:S01]  /*baf0*/  MUFU.EX2 R129, R129 ;  /* 0x0000008100817308 */ /* 0x000ee20000000800 */
[C---:B------:R-:W-:Y:S01]  /*bb00*/  HMMA.16816.F32 R24, R48.reuse, R26, R92 ;  /* 0x0000001a3018723c */ /* 0x040fe2000000185c */
[----:B------:R-:W-:Y:S06]  /*bb10*/  LDSM.16.MT88.4 R92, [R119+0xc400] ;  /* 0x00c40000775c783b */ /* 0x000fec0000004200 */
[----:B------:R-:W-:Y:S01]  /*bb20*/  MUFU.EX2 R130, R130 ;  /* 0x0000008200827308 */ /* 0x000fe20000000800 */
[C---:B------:R-:W-:Y:S01]  /*bb30*/  HMMA.16816.F32 R32, R48.reuse, R34, R84 ;  /* 0x000000223020723c */ /* 0x040fe20000001854 */
[----:B------:R-:W-:Y:S06]  /*bb40*/  LDSM.16.MT88.4 R84, [R2+0x3400] ;  /* 0x003400000254783b */ /* 0x000fec0000004200 */
[----:B------:R-:W-:Y:S01]  /*bb50*/  MUFU.EX2 R127, R127 ;  /* 0x0000007f007f7308 */ /* 0x000fe20000000800 */
[C---:B------:R-:W-:Y:S01]  /*bb60*/  HMMA.16816.F32 R40, R48.reuse, R42, R76 ;  /* 0x0000002a3028723c */ /* 0x040fe2000000184c */
[----:B------:R-:W3:Y:S06]  /*bb70*/  LDSM.16.MT88.4 R76, [R119+0x9400] ;  /* 0x00940000774c783b */ /* 0x000eec0000004200 */
[----:B------:R-:W-:Y:S01]  /*bb80*/  MUFU.EX2 R135, R135 ;  /* 0x0000008700877308 */ /* 0x000fe20000000800 */
[----:B-1----:R-:W-:Y:S01]  /*bb90*/  HMMA.16816.F32 R44, R48, R52, R44 ;  /* 0x00000034302c723c */ /* 0x002fe2000000182c */
[----:B--2---:R-:W-:-:S02]  /*bba0*/  F2FP.F16.F32.PACK_AB R52, R59, R64 ;  /* 0x000000403b34723e */ /* 0x004fc400000000ff */
[----:B----4-:R-:W-:Y:S01]  /*bbb0*/  F2FP.F16.F32.PACK_AB R53, R62, R63 ;  /* 0x0000003f3e35723e */ /* 0x010fe200000000ff */
[----:B------:R-:W-:-:S03]  /*bbc0*/  FADD.FTZ R63, R63, R126 ;  /* 0x0000007e3f3f7221 */ /* 0x000fc60000010000 */
[----:B------:R-:W1:Y:S01]  /*bbd0*/  MUFU.EX2 R128, R128 ;  /* 0x0000008000807308 */ /* 0x000e620000000800 */
[----:B------:R-:W-:Y:S01]  /*bbe0*/  HMMA.16816.F32 R48, R48, R54, R68 ;  /* 0x000000363030723c */ /* 0x000fe20000001844 */
[----:B------:R-:W2:Y:S01]  /*bbf0*/  LDSM.16.MT88.4 R68, [R119+0xb400] ;  /* 0x00b400007744783b */ /* 0x000ea20000004200 */
[----:B------:R-:W-:Y:S01]  /*bc00*/  F2FP.F16.F32.PACK_AB R54, R3, R60 ;  /* 0x0000003c0336723e */ /* 0x000fe200000000ff */
[----:B------:R-:W-:Y:S01]  /*bc10*/  FADD.FTZ R63, R62, R63 ;  /* 0x0000003f3e3f7221 */ /* 0x000fe20000010000 */
[----:B-----5:R-:W-:-:S03]  /*bc20*/  F2FP.F16.F32.PACK_AB R55, R61, R66 ;  /* 0x000000423d37723e */ /* 0x020fc600000000ff */
[----:B------:R-:W-:Y:S01]  /*bc30*/  MUFU.EX2 R137, R137 ;  /* 0x0000008900897308 */ /* 0x000fe20000000800 */
[----:B------:R-:W-:-:S03]  /*bc40*/  FADD.FTZ R66, R66, R63 ;  /* 0x0000003f42427221 */ /* 0x000fc60000010000 */
[----:B---3--:R-:W-:Y:S01]  /*bc50*/  HMMA.16816.F32 R12, R52, R72, R12 ;  /* 0x00000048340c723c */ /* 0x008fe2000000180c */
[----:B------:R-:W-:-:S03]  /*bc60*/  FADD.FTZ R66, R61, R66 ;  /* 0x000000423d427221 */ /* 0x000fc60000010000 */
[----:B------:R-:W3:Y:S04]  /*bc70*/  MUFU.EX2 R134, R134 ;  /* 0x0000008600867308 */ /* 0x000ee80000000800 */
[C---:B------:R-:W-:Y:S01]  /*bc80*/  HMMA.16816.F32 R16, R52.reuse, R74, R16 ;  /* 0x0000004a3410723c */ /* 0x040fe20000001810 */
[----:B------:R-:W4:Y:S03]  /*bc90*/  LDSM.16.MT88.4 R72, [R119+0xd400] ;  /* 0x00d400007748783b */ /* 0x000f260000004200 */
[----:B------:R-:W-:Y:S04]  /*bca0*/  MUFU.EX2 R203, R203 ;  /* 0x000000cb00cb7308 */ /* 0x000fe80000000800 */
[C---:B------:R-:W-:Y:S04]  /*bcb0*/  HMMA.16816.F32 R4, R52.reuse, R76, R4 ;  /* 0x0000004c3404723c */ /* 0x040fe80000001804 */
[----:B------:R-:W5:Y:S04]  /*bcc0*/  MUFU.EX2 R184, R184 ;  /* 0x000000b800b87308 */ /* 0x000f680000000800 */
        /* <DEDUP_REMOVED lines=8> */
[C---:B----4-:R-:W-:Y:S04]  /*bd50*/  HMMA.16816.F32 R36, R52.reuse, R72, R36 ;  /* 0x000000483424723c */ /* 0x050fe80000001824 */
[----:B------:R-:W4:Y:S04]  /*bd60*/  MUFU.EX2 R182, R182 ;  /* 0x000000b600b67308 */ /* 0x000f280000000800 */
[C---:B------:R-:W-:Y:S01]  /*bd70*/  HMMA.16816.F32 R40, R52.reuse, R74, R40 ;  /* 0x0000004a3428723c */ /* 0x040fe20000001828 */
[----:B------:R-:W5:Y:S03]  /*bd80*/  LDSM.16.MT88.4 R72, [R2+0x800] ;  /* 0x000800000248783b */ /* 0x000f660000004200 */
[----:B------:R-:W-:Y:S04]  /*bd90*/  MUFU.EX2 R205, R205 ;  /* 0x000000cd00cd7308 */ /* 0x000fe80000000800 */
[C---:B-1----:R-:W-:Y:S04]  /*bda0*/  HMMA.16816.F32 R28, R52.reuse, R76, R28 ;  /* 0x0000004c341c723c */ /* 0x042fe8000000181c */
[----:B------:R-:W1:Y:S04]  /*bdb0*/  MUFU.EX2 R186, R186 ;  /* 0x000000ba00ba7308 */ /* 0x000e680000000800 */
[C---:B------:R-:W-:Y:S01]  /*bdc0*/  HMMA.16816.F32 R32, R52.reuse, R78, R32 ;  /* 0x0000004e3420723c */ /* 0x040fe20000001820 */
[----:B------:R-:W4:Y:S03]  /*bdd0*/  LDSM.16.MT88.4 R76, [R119+0x9800] ;  /* 0x00980000774c783b */ /* 0x000f260000004200 */
[----:B------:R-:W-:Y:S04]  /*bde0*/  MUFU.EX2 R207, R207 ;  /* 0x000000cf00cf7308 */ /* 0x000fe80000000800 */
[C---:B--2---:R-:W-:Y:S04]  /*bdf0*/  HMMA.16816.F32 R44, R52.reuse, R68, R44 ;  /* 0x00000044342c723c */ /* 0x044fe8000000182c */
[----:B------:R-:W2:Y:S04]  /*be00*/  MUFU.EX2 R190, R190 ;  /* 0x000000be00be7308 */ /* 0x000ea80000000800 */
[----:B------:R-:W-:Y:S01]  /*be10*/  HMMA.16816.F32 R48, R52, R70, R48 ;  /* 0x000000463430723c */ /* 0x000fe20000001830 */
[----:B------:R-:W1:Y:S01]  /*be20*/  LDSM.16.MT88.4 R68, [R119+0xb800] ;  /* 0x00b800007744783b */ /* 0x000e620000004200 */
[----:B------:R-:W-:-:S02]  /*be30*/  F2FP.F16.F32.PACK_AB R52, R129, R132 ;  /* 0x000000848134723e */ /* 0x000fc400000000ff */
[----:B------:R-:W-:Y:S01]  /*be40*/  MUFU.EX2 R192, R192 ;  /* 0x000000c000c07308 */ /* 0x000fe20000000800 */
[----:B------:R-:W-:Y:S01]  /*be50*/  F2FP.F16.F32.PACK_AB R53, R128, R135 ;  /* 0x000000878035723e */ /* 0x000fe200000000ff */
[----:B------:R-:W-:Y:S01]  /*be60*/  FADD.FTZ R135, R135, R66 ;  /* 0x0000004287877221 */ /* 0x000fe20000010000 */
[----:B------:R-:W-:Y:S02]  /*be70*/  F2FP.F16.F32.PACK_AB R54, R127, R130 ;  /* 0x000000827f36723e */ /* 0x000fe400000000ff */
[----:B---3--:R-:W-:Y:S01]  /*be80*/  F2FP.F16.F32.PACK_AB R55, R134, R137 ;  /* 0x000000898637723e */ /* 0x008fe200000000ff */
[----:B------:R-:W-:Y:S02]  /*be90*/  FADD.FTZ R128, R128, R135 ;  /* 0x0000008780807221 */ /* 0x000fe40000010000 */
[----:B------:R-:W-:Y:S02]  /*bea0*/  MUFU.EX2 R183, R183 ;  /* 0x000000b700b77308 */ /* 0x000fe40000000800 */
[----:B------:R-:W-:-:S02]  /*beb0*/  FADD.FTZ R137, R137, R128 ;  /* 0x0000008089897221 */ /* 0x000fc40000010000 */
[C---:B-----5:R-:W-:Y:S02]  /*bec0*/  HMMA.16816.F32 R12, R52.reuse, R72, R12 ;  /* 0x00000048340c723c */ /* 0x060fe4000000180c */
[----:B------:R-:W-:Y:S02]  /*bed0*/  FADD.FTZ R134, R134, R137 ;  /* 0x0000008986867221 */ /* 0x000fe40000010000 */
[----:B------:R-:W-:Y:S04]  /*bee0*/  MUFU.EX2 R196, R196 ;  /* 0x000000c400c47308 */ /* 0x000fe80000000800 */
[C---:B------:R-:W-:Y:S01]  /*bef0*/  HMMA.16816.F32 R16, R52.reuse, R74, R16 ;  /* 0x0000004a3410723c */ /* 0x040fe20000001810 */
[----:B------:R-:W3:Y:S03]  /*bf00*/  LDSM.16.MT88.4 R72, [R119+0xd800] ;  /* 0x00d800007748783b */ /* 0x000ee60000004200 */
[----:B------:R-:W5:Y:S04]  /*bf10*/  MUFU.EX2 R185, R185 ;  /* 0x000000b900b97308 */ /* 0x000f680000000800 */
[C---:B----4-:R-:W-:Y:S04]  /*bf20*/  HMMA.16816.F32 R4, R52.reuse, R76, R4 ;  /* 0x0000004c3404723c */ /* 0x050fe80000001804 */
[----:B------:R-:W-:Y:S04]  /*bf30*/  MUFU.EX2 R194, R194 ;  /* 0x000000c200c27308 */ /* 0x000fe80000000800 */
[C---:B------:R-:W-:Y:S01]  /*bf40*/  HMMA.16816.F32 R8, R52.reuse, R78, R8 ;  /* 0x0000004e3408723c */ /* 0x040fe20000001808 */
[----:B------:R-:W4:Y:S03]  /*bf50*/  LDSM.16.MT88.4 R76, [R2+0x2800] ;  /* 0x00280000024c783b */ /* 0x000f260000004200 */
[----:B------:R-:W5:Y:S04]  /*bf60*/  MUFU.EX2 R159, R159 ;  /* 0x0000009f009f7308 */ /* 0x000f680000000800 */
        /* <DEDUP_REMOVED lines=8> */
[----:B------:R-:W3:Y:S03]  /*bff0*/  LDSM.16.MT88.4 R72, [R2+0xc00] ;  /* 0x000c00000248783b */ /* 0x000ee60000004200 */
[----:B------:R-:W-:Y:S04]  /*c000*/  MUFU.EX2 R189, R189 ;  /* 0x000000bd00bd7308 */ /* 0x000fe80000000800 */
[C---:B----4-:R-:W-:Y:S08]  /*c010*/  HMMA.16816.F32 R28, R52.reuse, R76, R28 ;  /* 0x0000004c341c723c */ /* 0x050ff0000000181c */
[C---:B------:R-:W-:Y:S01]  /*c020*/  HMMA.16816.F32 R32, R52.reuse, R78, R32 ;  /* 0x0000004e3420723c */ /* 0x040fe20000001820 */
[----:B------:R-:W4:Y:S07]  /*c030*/  LDSM.16.MT88.4 R76, [R119+0x9c00] ;  /* 0x009c0000774c783b */ /* 0x000f2e0000004200 */
[C---:B-1----:R-:W-:Y:S08]  /*c040*/  HMMA.16816.F32 R44, R52.reuse, R68, R44 ;  /* 0x00000044342c723c */ /* 0x042ff0000000182c */
[----:B------:R-:W-:Y:S01]  /*c050*/  HMMA.16816.F32 R48, R52, R70, R48 ;  /* 0x000000463430723c */ /* 0x000fe20000001830 */
[----:B------:R-:W1:Y:S01]  /*c060*/  LDSM.16.MT88.4 R68, [R119+0xbc00] ;  /* 0x00bc00007744783b */ /* 0x000e620000004200 */
[----:B------:R-:W-:-:S02]  /*c070*/  F2FP.F16.F32.PACK_AB R52, R184, R203 ;  /* 0x000000cbb834723e */ /* 0x000fc400000000ff */
[----:B------:R-:W-:Y:S01]  /*c080*/  F2FP.F16.F32.PACK_AB R53, R182, R201 ;  /* 0x000000c9b635723e */ /* 0x000fe200000000ff */
[----:B------:R-:W-:Y:S01]  /*c090*/  FADD.FTZ R201, R201, R134 ;  /* 0x00000086c9c97221 */ /* 0x000fe20000010000 */
[----:B------:R-:W-:Y:S02]  /*c0a0*/  F2FP.F16.F32.PACK_AB R54, R162, R199 ;  /* 0x000000c7a236723e */ /* 0x000fe400000000ff */
[----:B------:R-:W-:Y:S01]  /*c0b0*/  F2FP.F16.F32.PACK_AB R55, R186, R205 ;  /* 0x000000cdba37723e */ /* 0x000fe200000000ff */
[----:B------:R-:W-:-:S04]  /*c0c0*/  FADD.FTZ R182, R182, R201 ;  /* 0x000000c9b6b67221 */ /* 0x000fc80000010000 */
[----:B------:R-:W-:Y:S02]  /*c0d0*/  FADD.FTZ R205, R205, R182 ;  /* 0x000000b6cdcd7221 */ /* 0x000fe40000010000 */
[----:B---3--:R-:W-:Y:S02]  /*c0e0*/  HMMA.16816.F32 R12, R52, R72, R12 ;  /* 0x00000048340c723c */ /* 0x008fe4000000180c */
[----:B------:R-:W-:-:S06]  /*c0f0*/  FADD.FTZ R205, R186, R205 ;  /* 0x000000cdbacd7221 */ /* 0x000fcc0000010000 */
        /* <DEDUP_REMOVED lines=11> */
[C---:B----4-:R-:W-:Y:S08]  /*c1b0*/  HMMA.16816.F32 R28, R52.reuse, R76, R28 ;  /* 0x0000004c341c723c */ /* 0x050ff0000000181c */
[C---:B------:R-:W-:Y:S01]  /*c1c0*/  HMMA.16816.F32 R32, R52.reuse, R78, R32 ;  /* 0x0000004e3420723c */ /* 0x040fe20000001820 */
[----:B------:R-:W-:Y:S07]  /*c1d0*/  LDSM.16.MT88.4 R76, [R119+0xe400] ;  /* 0x00e40000774c783b */ /* 0x000fee0000004200 */
[----:B-1----:R-:W-:Y:S01]  /*c1e0*/  HMMA.16816.F32 R44, R52, R68, R44 ;  /* 0x00000044342c723c */ /* 0x002fe2000000182c */
[----:B--2---:R-:W-:-:S02]  /*c1f0*/  F2FP.F16.F32.PACK_AB R68, R190, R207 ;  /* 0x000000cfbe44723e */ /* 0x004fc400000000ff */
        /* <DEDUP_REMOVED lines=8> */
[----:B---3--:R-:W-:Y:S01]  /*c280*/  HMMA.16816.F32 R112, R68, R72, R4 ;  /* 0x000000484470723c */ /* 0x008fe20000001804 */
[----:B------:R-:W2:Y:S01]  /*c290*/  LDSM.16.MT88.4 R4, [R119+0xc000] ;  /* 0x00c000007704783b */ /* 0x000ea20000004200 */
[----:B------:R-:W-:-:S06]  /*c2a0*/  FADD.FTZ R159, R159, R194 ;  /* 0x000000c29f9f7221 */ /* 0x000fcc0000010000 */
        /* <DEDUP_REMOVED lines=8> */
[----:B---3--:R-:W-:Y:S01]  /*c330*/  HMMA.16816.F32 R28, R68, R72, R28 ;  /* 0x00000048441c723c */ /* 0x008fe2000000181c */
[----:B------:R-:W-:-:S07]  /*c340*/  FFMA.FTZ R72, R138, UR6, -R154 ;  /* 0x000000068a487c23 */ /* 0x000fce000801089a */
[C---:B------:R-:W-:Y:S08]  /*c350*/  HMMA.16816.F32 R32, R68.reuse, R74, R32 ;  /* 0x0000004a4420723c */ /* 0x040ff00000001820 */
[----:B-1----:R-:W-:Y:S01]  /*c360*/  HMMA.16816.F32 R36, R68, R52, R36 ;  /* 0x000000344424723c */ /* 0x002fe20000001824 */
[--C-:B------:R-:W-:Y:S01]  /*c370*/  FFMA.FTZ R53, R148, UR6, -R154.reuse ;  /* 0x0000000694357c23 */ /* 0x100fe2000801089a */
[----:B------:R-:W-:-:S05]  /*c380*/  FFMA.FTZ R52, R155, UR6, -R154 ;  /* 0x000000069b347c23 */ /* 0x000fca000801089a */
[----:B------:R-:W-:Y:S01]  /*c390*/  MUFU.EX2 R53, R53 ;  /* 0x0000003500357308 */ /* 0x000fe20000000800 */
[----:B------:R-:W-:Y:S01]  /*c3a0*/  HMMA.16816.F32 R40, R68, R54, R40 ;  /* 0x000000364428723c */ /* 0x000fe20000001828 */
[--C-:B------:R-:W-:Y:S01]  /*c3b0*/  FFMA.FTZ R54, R146, UR6, -R154.reuse ;  /* 0x0000000692367c23 */ /* 0x100fe2000801089a */
[----:B------:R-:W-:-:S05]  /*c3c0*/  FFMA.FTZ R154, R141, UR6, -R154 ;  /* 0x000000068d9a7c23 */ /* 0x000fca000801089a */
[----:B------:R-:W-:Y:S01]  /*c3d0*/  MUFU.EX2 R52, R52 ;  /* 0x0000003400347308 */ /* 0x000fe20000000800 */
[----:B--2---:R-:W-:Y:S01]  /*c3e0*/  HMMA.16816.F32 R44, R68, R4, R44 ;  /* 0x00000004442c723c */ /* 0x004fe2000000182c */
[----:B------:R-:W-:Y:S01]  /*c3f0*/  FFMA.FTZ R4, R145, UR6, -R116 ;  /* 0x0000000691047c23 */ /* 0x000fe20008010874 */
[----:B------:R-:W-:-:S04]  /*c400*/  FADD.FTZ R145, R152, R197 ;  /* 0x000000c598917221 */ /* 0x000fc80000010000 */
[----:B------:R-:W-:Y:S01]  /*c410*/  FADD.FTZ R124, R124, R145 ;  /* 0x000000917c7c7221 */ /* 0x000fe20000010000 */
[----:B------:R-:W-:Y:S01]  /*c420*/  MUFU.EX2 R55, R153 ;  /* 0x0000009900377308 */ /* 0x000fe20000000800 */
[----:B------:R-:W-:Y:S01]  /*c430*/  HMMA.16816.F32 R68, R68, R6, R48 ;  /* 0x000000064444723c */ /* 0x000fe20000001830 */
[--C-:B------:R-:W-:Y:S01]  /*c440*/  FFMA.FTZ R49, R143, UR6, -R116.reuse ;  /* 0x000000068f317c23 */ /* 0x100fe20008010874 */
[----:B------:R-:W-:Y:S01]  /*c450*/  FFMA.FTZ R48, R139, UR6, -R116 ;  /* 0x000000068b307c23 */ /* 0x000fe20008010874 */
[----:B------:R-:W-:Y:S01]  /*c460*/  FADD.FTZ R117, R117, R124 ;  /* 0x0000007c75757221 */ /* 0x000fe20000010000 */
[----:B------:R-:W-:-:S03]  /*c470*/  MOV R124, R56 ;  /* 0x00000038007c7202 */ /* 0x000fc60000000f00 */
[----:B------:R-:W1:Y:S01]  /*c480*/  MUFU.EX2 R54, R54 ;  /* 0x0000003600367308 */ /* 0x000e620000000800 */
[----:B------:R-:W-:-:S04]  /*c490*/  FADD.FTZ R64, R64, R117 ;  /* 0x0000007540407221 */ /* 0x000fc80000010000 */
[----:B------:R-:W-:-:S03]  /*c4a0*/  FADD.FTZ R59, R59, R64 ;  /* 0x000000403b3b7221 */ /* 0x000fc60000010000 */
[----:B------:R2:W-:Y:S01]  /*c4b0*/  MUFU.EX2 R138, R4 ;  /* 0x00000004008a7308 */ /* 0x0005e20000000800 */
[----:B------:R-:W-:-:S04]  /*c4c0*/  FADD.FTZ R60, R60, R59 ;  /* 0x0000003b3c3c7221 */ /* 0x000fc80000010000 */
[----:B------:R-:W-:-:S03]  /*c4d0*/  FADD.FTZ R3, R3, R60 ;  /* 0x0000003c03037221 */ /* 0x000fc60000010000 */
[----:B------:R-:W3:Y:S01]  /*c4e0*/  MUFU.EX2 R141, R147 ;  /* 0x00000093008d7308 */ /* 0x000ee20000000800 */
[----:B-1----:R-:W-:Y:S01]  /*c4f0*/  F2FP.F16.F32.PACK_AB R6, R54, R55 ;  /* 0x000000373606723e */ /* 0x002fe200000000ff */
[----:B------:R-:W-:Y:S01]  /*c500*/  FADD.FTZ R132, R132, R3 ;  /* 0x0000000384847221 */ /* 0x000fe20000010000 */
[-C--:B------:R-:W-:Y:S02]  /*c510*/  MOV R3, R58.reuse ;  /* 0x0000003a00037202 */ /* 0x080fe40000000f00 */
[----:B------:R-:W-:Y:S01]  /*c520*/  @P5 MOV R3, R58 ;  /* 0x0000003a00035202 */ /* 0x000fe20000000f00 */
[----:B------:R-:W-:Y:S02]  /*c530*/  FADD.FTZ R129, R129, R132 ;  /* 0x0000008481817221 */ /* 0x000fe40000010000 */
[----:B------:R-:W-:Y:S01]  /*c540*/  MUFU.EX2 R49, R49 ;  /* 0x0000003100317308 */ /* 0x000fe20000000800 */
[----:B--2---:R-:W-:Y:S01]  /*c550*/  F2FP.F16.F32.PACK_AB R4, R52, R53 ;  /* 0x000000353404723e */ /* 0x004fe200000000ff */
[----:B------:R-:W-:-:S04]  /*c560*/  FADD.FTZ R130, R130, R129 ;  /* 0x0000008182827221 */ /* 0x000fc80000010000 */
[----:B------:R-:W-:Y:S02]  /*c570*/  FADD.FTZ R130, R127, R130 ;  /* 0x000000827f827221 */ /* 0x000fe40000010000 */
[----:B------:R-:W1:Y:S01]  /*c580*/  MUFU.EX2 R48, R48 ;  /* 0x0000003000307308 */ /* 0x000e620000000800 */
[----:B---3--:R-:W-:Y:S01]  /*c590*/  F2FP.F16.F32.PACK_AB R5, R141, R138 ;  /* 0x0000008a8d05723e */ /* 0x008fe200000000ff */
[----:B------:R-:W-:Y:S01]  /*c5a0*/  FADD.FTZ R203, R203, R130 ;  /* 0x00000082cbcb7221 */ /* 0x000fe20000010000 */
[----:B------:R-:W-:-:S03]  /*c5b0*/  FADD.FTZ R138, R138, R159 ;  /* 0x0000009f8a8a7221 */ /* 0x000fc60000010000 */
[----:B------:R-:W-:Y:S01]  /*c5c0*/  FADD.FTZ R184, R184, R203 ;  /* 0x000000cbb8b87221 */ /* 0x000fe20000010000 */
[----:B------:R-:W-:-:S03]  /*c5d0*/  FADD.FTZ R138, R141, R138 ;  /* 0x0000008a8d8a7221 */ /* 0x000fc60000010000 */
[----:B------:R-:W-:-:S04]  /*c5e0*/  FADD.FTZ R199, R199, R184 ;  /* 0x000000b8c7c77221 */ /* 0x000fc80000010000 */
[----:B------:R-:W-:Y:S01]  /*c5f0*/  FADD.FTZ R162, R162, R199 ;  /* 0x000000c7a2a27221 */ /* 0x000fe20000010000 */
[----:B-1----:R-:W-:-:S03]  /*c600*/  F2FP.F16.F32.PACK_AB R7, R48, R49 ;  /* 0x000000313007723e */ /* 0x002fc600000000ff */
[----:B------:R-:W-:Y:S01]  /*c610*/  FADD.FTZ R207, R207, R162 ;  /* 0x000000a2cfcf7221 */ /* 0x000fe20000010000 */
[----:B------:R-:W-:-:S03]  /*c620*/  FADD.FTZ R49, R49, R138 ;  /* 0x0000008a31317221 */ /* 0x000fc60000010000 */
[----:B------:R-:W-:Y:S01]  /*c630*/  FADD.FTZ R207, R190, R207 ;  /* 0x000000cfbecf7221 */ /* 0x000fe20000010000 */
[----:B------:R-:W-:Y:S01]  /*c640*/  FADD.FTZ R49, R48, R49 ;  /* 0x0000003130317221 */ /* 0x000fe20000010000 */
[----:B------:R-:W-:Y:S01]  /*c650*/  HMMA.16816.F32 R104, R4, R100, R12 ;  /* 0x000000640468723c */ /* 0x000fe2000000180c */
[----:B------:R-:W-:Y:S01]  /*c660*/  LDSM.16.MT88.4 R12, [R119+0xa800] ;  /* 0x00a80000770c783b */ /* 0x000fe20000004200 */
        /* <DEDUP_REMOVED lines=21> */
[----:B------:R1:W-:Y:S01]  /*c7c0*/  MUFU.EX2 R25, R72 ;  /* 0x0000004800197308 */ /* 0x0003e20000000800 */
        /* <DEDUP_REMOVED lines=32> */
[C---:B------:R-:W-:Y:S01]  /*c9d0*/  HMMA.16816.F32 R96, R4.reuse, R20, R96 ;  /* 0x000000140460723c */ /* 0x040fe20000001860 */
[----:B------:R-:W4:Y:S07]  /*c9e0*/  MUFU.EX2 R21, R154 ;  /* 0x0000009a00157308 */ /* 0x000f2e0000000800 */
[C---:B---3--:R-:W-:Y:S01]  /*c9f0*/  HMMA.16816.F32 R80, R4.reuse, R12, R80 ;  /* 0x0000000c0450723c */ /* 0x048fe20000001850 */
[----:B------:R-:W-:Y:S07]  /*ca00*/  MUFU.EX2 R20, R122 ;  /* 0x0000007a00147308 */ /* 0x000fee0000000800 */
[C---:B------:R-:W-:Y:S01]  /*ca10*/  HMMA.16816.F32 R76, R4.reuse, R14, R76 ;  /* 0x0000000e044c723c */ /* 0x040fe2000000184c */
[----:B------:R-:W3:Y:S07]  /*ca20*/  LDSM.16.MT88.4 R12, [R2+0x1c00] ;  /* 0x001c0000020c783b */ /* 0x000eee0000004200 */
[C---:B--2---:R-:W-:Y:S08]  /*ca30*/  HMMA.16816.F32 R72, R4.reuse, R8, R72 ;  /* 0x000000080448723c */ /* 0x044ff00000001848 */
[C---:B------:R-:W-:Y:S01]  /*ca40*/  HMMA.16816.F32 R68, R4.reuse, R10, R68 ;  /* 0x0000000a0444723c */ /* 0x040fe20000001844 */
[----:B------:R-:W2:Y:S07]  /*ca50*/  LDSM.16.MT88.4 R8, [R119+0xcc00] ;  /* 0x00cc00007708783b */ /* 0x000eae0000004200 */
        /* <DEDUP_REMOVED lines=23> */
[----:B------:R2:W4:Y:S07]  /*cbd0*/  LDSM.16.MT88.4 R8, [R2+0x5c00] ;  /* 0x005c00000208783b */ /* 0x00052e0000004200 */
[C---:B-1----:R-:W-:Y:S08]  /*cbe0*/  HMMA.16816.F32 R88, R4.reuse, R16, R88 ;  /* 0x000000100458723c */ /* 0x042ff00000001858 */
[----:B------:R-:W-:Y:S01]  /*cbf0*/  HMMA.16816.F32 R84, R4, R18, R84 ;  /* 0x000000120454723c */ /* 0x000fe20000001854 */
[----:B--2---:R-:W-:-:S07]  /*cc00*/  MOV R2, R57 ;  /* 0x0000003900027202 */ /* 0x004fce0000000f00 */
[----:B---3--:R-:W-:Y:S01]  /*cc10*/  HMMA.16816.F32 R80, R4, R12, R80 ;  /* 0x0000000c0450723c */ /* 0x008fe20000001850 */
[----:B------:R-:W-:-:S07]  /*cc20*/  @P5 MOV R2, R57 ;  /* 0x0000003900025202 */ /* 0x000fce0000000f00 */
[C---:B------:R-:W-:Y:S08]  /*cc30*/  HMMA.16816.F32 R76, R4.reuse, R14, R76 ;  /* 0x0000000e044c723c */ /* 0x040ff0000000184c */
[C---:B----4-:R-:W-:Y:S08]  /*cc40*/  HMMA.16816.F32 R72, R4.reuse, R8, R72 ;  /* 0x000000080448723c */ /* 0x050ff00000001848 */
[----:B------:R-:W-:Y:S01]  /*cc50*/  HMMA.16816.F32 R68, R4, R10, R68 ;  /* 0x0000000a0444723c */ /* 0x000fe20000001844 */
[----:B------:R-:W-:-:S04]  /*cc60*/  NOP ;  /* 0x0000000000007918 */ /* 0x000fc80000000000 */
[----:B------:R-:W-:-:S15]  /*cc70*/  @P5 BRA `(.L_x_2422) ;  /* 0x0000000000045947 */ /* 0x000fde0003800000 */
.L_x_2416:
[----:B------:R-:W-:-:S07]  /*cc80*/  IADD3 R140, PT, PT, R124, -0x1, RZ ;  /* 0xffffffff7c8c7810 */ /* 0x000fce0007ffe0ff */
.L_x_2422:
[----:B------:R-:W-:-:S13]  /*cc90*/  ISETP.GE.AND P0, PT, R140, R167, PT ;  /* 0x000000a78c00720c */ /* 0x000fda0003f06270 */
[----:B------:R-:W-:Y:S05]  /*cca0*/  @!P0 BRA `(.L_x_2423) ;  /* 0x0000004800c08947 */ /* 0x000fea0003800000 */
[----:B------:R-:W-:Y:S01]  /*ccb0*/  UISETP.NE.U32.AND UP0, UPT, UR8, URZ, UPT ;  /* 0x000000ff0800728c */ /* 0x000fe2000bf05070 */
[----:B------:R-:W-:Y:S01]  /*ccc0*/  SHF.L.U32 R184, R118, 0x1, RZ ;  /* 0x0000000176b87819 */ /* 0x000fe200000006ff */
[C---:B------:R-:W-:Y:S01]  /*ccd0*/  IMAD.SHL.U32 R185, R140.reuse, 0x80, RZ ;  /* 0x000000808cb97824 */ /* 0x040fe200078e00ff */
[----:B------:R-:W-:Y:S01]  /*cce0*/  IADD3 R186, PT, PT, R140, 0x1, RZ ;  /* 0x000000018cba7810 */ /* 0x000fe20007ffe0ff */
[----:B------:R-:W-:Y:S01]  /*ccf0*/  UISETP.NE.AND.EX UP0, UPT, UR9, URZ, UPT, UP0 ;  /* 0x000000ff0900728c */ /* 0x000fe2000bf05300 */
[----:B------:R-:W-:Y:S01]  /*cd00*/  LOP3.LUT R184, R184, 0x6, RZ, 0xc0, !PT ;  /* 0x00000006b8b87812 */ /* 0x000fe200078ec0ff */
[----:B------:R-:W-:Y:S01]  /*cd10*/  IMAD.MOV.U32 R117, RZ, RZ, R2 ;  /* 0x000000ffff757224 */ /* 0x000fe200078e0002 */
[----:B------:R-:W-:Y:S01]  /*cd20*/  MOV R183, RZ ;  /* 0x000000ff00b77202 */ /* 0x000fe20000000f00 */
[----:B------:R-:W-:Y:S01]  /*cd30*/  IMAD.MOV.U32 R116, RZ, RZ, R3 ;  /* 0x000000ffff747224 */ /* 0x000fe200078e0003 */
[----:B------:R-:W-:Y:S01]  /*cd40*/  LOP3.LUT R184, R185, 0x40, R184, 0xfe, !PT ;  /* 0x00000040b9b87812 */ /* 0x000fe200078efeb8 */
[----:B------:R-:W-:Y:S01]  /*cd50*/  VIADD R182, R119, 0x9020 ;  /* 0x0000902077b67836 */ /* 0x000fe20000000000 */
[----:B------:R-:W-:Y:S01]  /*cd60*/  PLOP3.LUT P6, PT, PT, PT, UP0, 0x80, 0x8 ;  /* 0x000000000008781c */ /* 0x000fe20003fcf008 */
[----:B------:R-:W-:Y:S01]  /*cd70*/  VIADD R185, R185, 0x80 ;  /* 0x00000080b9b97836 */ /* 0x000fe20000000000 */
[----:B------:R-:W1:Y:S01]  /*cd80*/  LDCU UR10, c[0x0][0x440] ;  /* 0x00008800ff0a77ac */ /* 0x000e620008000800 */
[----:B------:R-:W2:Y:S01]  /*cd90*/  LDCU UR5, c[0x0][0x50c] ;  /* 0x0000a180ff0577ac */ /* 0x000ea20008000800 */
[----:B------:R-:W3:Y:S01]  /*cda0*/  LDCU UR4, c[0x0][0x45c] ;  /* 0x00008b80ff0477ac */ /* 0x000ee20008000800 */
[----:B------:R-:W4:Y:S01]  /*cdb0*/  LDCU.64 UR6, c[0x0][0x3a0] ;  /* 0x00007400ff0677ac */ /* 0x000f220008000a00 */
[----:B------:R-:W1:Y:S07]  /*cdc0*/  LDCU.64 UR8, c[0x0][0x3a8] ;  /* 0x00007500ff0877ac */ /* 0x000e6e0008000a00 */
.L_x_2427:
        /* <DEDUP_REMOVED lines=76> */
.L_x_2424:
        /* <DEDUP_REMOVED lines=14> */
[----:B------:R-:W-:Y:S03]  /*d370*/  IADD3.X R193, PT, PT, R190, R171, RZ, P0, !PT ;  /* 0x000000abbec17210 */ /* 0x000fe600007fe4ff */
[----:B------:R-:W-:Y:S01]  /*d380*/  @P4 STS.128 [R175+0xb000], RZ ;  /* 0x00b000ffaf004388 */ /* 0x000fe20000000c00 */
[C---:B------:R-:W-:Y:S02]  /*d390*/  IADD3 R194, P1, PT, R191.reuse, R192, RZ ;  /* 0x000000c0bfc27210 */ /* 0x040fe40007f3e0ff */
[----:B------:R-:W-:Y:S03]  /*d3a0*/  IADD3 R186, PT, PT, R186, -0x1, RZ ;  /* 0xffffffffbaba7810 */ /* 0x000fe60007ffe0ff */
[----:B------:R-:W-:Y:S01]  /*d3b0*/  @!PT LDS RZ, [RZ] ;  /* 0x00000000fffff984 */ /* 0x000fe20000000800 */
[----:B------:R-:W-:Y:S01]  /*d3c0*/  @!PT LDS RZ, [RZ] ;  /* 0x00000000fffff984 */ /* 0x000fe20000000800 */
[----:B------:R-:W-:Y:S01]  /*d3d0*/  @!PT LDS RZ, [RZ] ;  /* 0x00000000fffff984 */ /* 0x000fe20000000800 */
[----:B------:R-:W-:Y:S01]  /*d3e0*/  @!P3 LDGSTS.E.BYPASS.LTC128B.128 [R175+0xd000], desc[UR16][R170.64+0x80] ;  /* 0x0d000080aaafbfae */ /* 0x000fe2000b981a10 */
[----:B------:R-:W-:Y:S02]  /*d3f0*/  IADD3.X R195, PT, PT, R190, R193, RZ, P1, !PT ;  /* 0x000000c1bec37210 */ /* 0x000fe40000ffe4ff */
[----:B------:R-:W-:Y:S03]  /*d400*/  IADD3 R196, P0, PT, R191, R194, RZ ;  /* 0x000000c2bfc47210 */ /* 0x000fe60007f1e0ff */
[----:B------:R-:W-:Y:S01]  /*d410*/  @P3 STS.128 [R175+0xd000], RZ ;  /* 0x00d000ffaf003388 */ /* 0x000fe20000000c00 */
[----:B------:R-:W-:Y:S02]  /*d420*/  ISETP.GT.AND P1, PT, R186, R167, PT ;  /* 0x000000a7ba00720c */ /* 0x000fe40003f24270 */
        /* <DEDUP_REMOVED lines=233> */
[----:B------:R-:W-:Y:S01]  /*e2c0*/  FMUL.FTZ R198, R32, UR5 ;  /* 0x0000000520c67c20 */ /* 0x000fe20008410000 */
[----:B------:R-:W-:Y:S03]  /*e2d0*/  FMUL.FTZ R194, R35, UR5 ;  /* 0x0000000523c27c20 */ /* 0x000fe60008410000 */
[----:B------:R2:W1:Y:S01]  /*e2e0*/  MUFU.TANH R158, R196 ;  /* 0x000000c4009e7308 */ /* 0x0004620000002400 */
[----:B------:R-:W-:Y:S01]  /*e2f0*/  FMUL.FTZ R223, R38, UR5 ;  /* 0x0000000526df7c20 */ /* 0x000fe20008410000 */
[----:B------:R-:W-:Y:S08]  /*e300*/  FMUL.FTZ R221, R39, UR5 ;  /* 0x0000000527dd7c20 */ /* 0x000ff00008410000 */
[----:B------:R1:W1:Y:S01]  /*e310*/  MUFU.TANH R162, R223 ;  /* 0x000000df00a27308 */ /* 0x0002620000002400 */
[----:B-----5:R-:W-:Y:S01]  /*e320*/  FMUL.FTZ R190, R37, UR5 ;  /* 0x0000000525be7c20 */ /* 0x020fe20008410000 */
[----:B------:R-:W-:Y:S01]  /*e330*/  FMUL.FTZ R217, R42, UR5 ;  /* 0x000000052ad97c20 */ /* 0x000fe20008410000 */
[----:B------:R-:W-:Y:S07]  /*e340*/  FMUL.FTZ R219, R41, UR5 ;  /* 0x0000000529db7c20 */ /* 0x000fee0008410000 */
[----:B------:R-:W1:Y:S01]  /*e350*/  MUFU.TANH R150, R217 ;  /* 0x000000d900967308 */ /* 0x000e620000002400 */
[----:B--2---:R-:W-:Y:S01]  /*e360*/  FMUL.FTZ R196, R40, UR5 ;  /* 0x0000000528c47c20 */ /* 0x004fe20008410000 */
[C---:B---3--:R-:W-:Y:S08]  /*e370*/  HMMA.16816.F32 R44, R132.reuse, R120, R44 ;  /* 0x00000078842c723c */ /* 0x048ff0000000182c */
[----:B------:R2:W3:Y:S01]  /*e380*/  MUFU.TANH R154, R196 ;  /* 0x000000c4009a7308 */ /* 0x0004e20000002400 */
[C---:B------:R-:W-:Y:S01]  /*e390*/  HMMA.16816.F32 R48, R132.reuse, R122, R48 ;  /* 0x0000007a8430723c */ /* 0x040fe20000001830 */
[----:B------:R-:W5:Y:S01]  /*e3a0*/  LDSM.16.M88.4 R120, [R2+0x8c00] ;  /* 0x008c00000278783b */ /* 0x000f620000000200 */
[----:B------:R-:W-:Y:S07]  /*e3b0*/  DEPBAR.LE SB0, 0x0 ;  /* 0x000080000000791a */ /* 0x000fee0000000000 */
[----:B------:R3:W3:Y:S01]  /*e3c0*/  MUFU.TANH R156, R221 ;  /* 0x000000dd009c7308 */ /* 0x0006e20000002400 */
[----:B------:R-:W-:Y:S01]  /*e3d0*/  BAR.SYNC.DEFER_BLOCKING 0x0 ;  /* 0x0000000000007b1d */ /* 0x000fe20000010000 */
[C---:B----4-:R-:W-:Y:S05]  /*e3e0*/  HMMA.16816.F32 R52, R132.reuse, R124, R52 ;  /* 0x0000007c8434723c */ /* 0x050fea0000001834 */
[----:B-1----:R-:W-:Y:S03]  /*e3f0*/  FMUL.FTZ R223, R44, UR5 ;  /* 0x000000052cdf7c20 */ /* 0x002fe60008410000 */
[----:B------:R-:W1:Y:S01]  /*e400*/  MUFU.TANH R143, R219 ;  /* 0x000000db008f7308 */ /* 0x000e620000002400 */
[----:B--2---:R-:W-:Y:S01]  /*e410*/  FMUL.FTZ R196, R47, UR5 ;  /* 0x000000052fc47c20 */ /* 0x004fe20008410000 */
[C---:B------:R-:W-:Y:S03]  /*e420*/  HMMA.16816.F32 R56, R132.reuse, R126, R56 ;  /* 0x0000007e8438723c */ /* 0x040fe60000001838 */
[----:B------:R-:W-:Y:S01]  /*e430*/  FMUL.FTZ R225, R45, UR5 ;  /* 0x000000052de17c20 */ /* 0x000fe20008410000 */
[----:B------:R-:W-:Y:S01]  /*e440*/  FMUL.FTZ R228, R46, UR5 ;  /* 0x000000052ee47c20 */ /* 0x000fe20008410000 */
[----:B------:R-:W-:Y:S03]  /*e450*/  FMUL.FTZ R227, R49, UR5 ;  /* 0x0000000531e37c20 */ /* 0x000fe60008410000 */
[----:B------:R2:W4:Y:S01]  /*e460*/  MUFU.TANH R217, R196 ;  /* 0x000000c400d97308 */ /* 0x0005220000002400 */
[----:B---3--:R-:W-:Y:S01]  /*e470*/  FMUL.FTZ R221, R48, UR5 ;  /* 0x0000000530dd7c20 */ /* 0x008fe20008410000 */
[----:B------:R-:W-:Y:S08]  /*e480*/  FMUL.FTZ R229, R53, UR5 ;  /* 0x0000000535e57c20 */ /* 0x000ff00008410000 */
[----:B------:R3:W1:Y:S10]  /*e490*/  MUFU.TANH R148, R223 ;  /* 0x000000df00947308 */ /* 0x0006740000002400 */
[----:B------:R4:W1:Y:S01]  /*e4a0*/  MUFU.TANH R141, R225 ;  /* 0x000000e1008d7308 */ /* 0x0008620000002400 */
[----:B--2---:R-:W-:Y:S01]  /*e4b0*/  FMUL.FTZ R196, R52, UR5 ;  /* 0x0000000534c47c20 */ /* 0x004fe20008410000 */
[C---:B-----5:R-:W-:Y:S08]  /*e4c0*/  HMMA.16816.F32 R60, R132.reuse, R120, R60 ;  /* 0x00000078843c723c */ /* 0x060ff0000000183c */
[----:B------:R2:W1:Y:S01]  /*e4d0*/  MUFU.TANH R219, R228 ;  /* 0x000000e400db7308 */ /* 0x0004620000002400 */
[----:B---3--:R-:W-:Y:S01]  /*e4e0*/  FMUL.FTZ R223, R51, UR5 ;  /* 0x0000000533df7c20 */ /* 0x008fe20008410000 */
[----:B------:R-:W-:Y:S08]  /*e4f0*/  HMMA.16816.F32 R64, R132, R122, R64 ;  /* 0x0000007a8440723c */ /* 0x000ff00000001840 */
[----:B------:R3:W1:Y:S01]  /*e500*/  MUFU.TANH R139, R227 ;  /* 0x000000e3008b7308 */ /* 0x0006620000002400 */
[----:B----4-:R-:W-:Y:S01]  /*e510*/  FMUL.FTZ R225, R50, UR5 ;  /* 0x0000000532e17c20 */ /* 0x010fe20008410000 */
[----:B------:R-:W-:Y:S01]  /*e520*/  FMUL.FTZ R232, R61, UR5 ;  /* 0x000000053de87c20 */ /* 0x000fe20008410000 */
[----:B------:R-:W-:Y:S07]  /*e530*/  FMUL.FTZ R231, R62, UR5 ;  /* 0x000000053ee77c20 */ /* 0x000fee0008410000 */
[----:B------:R4:W1:Y:S01]  /*e540*/  MUFU.TANH R144, R196 ;  /* 0x000000c400907308 */ /* 0x0008620000002400 */
[----:B--2---:R-:W-:Y:S01]  /*e550*/  FMUL.FTZ R228, R54, UR5 ;  /* 0x0000000536e47c20 */ /* 0x004fe20008410000 */
[----:B------:R-:W-:Y:S08]  /*e560*/  FMUL.FTZ R230, R63, UR5 ;  /* 0x000000053fe67c20 */ /* 0x000ff00008410000 */
[----:B------:R2:W1:Y:S01]  /*e570*/  MUFU.TANH R137, R229 ;  /* 0x000000e500897308 */ /* 0x0004620000002400 */
[----:B---3--:R-:W-:Y:S09]  /*e580*/  FMUL.FTZ R227, R56, UR5 ;  /* 0x0000000538e37c20 */ /* 0x008ff20008410000 */
[----:B------:R3:W1:Y:S01]  /*e590*/  MUFU.TANH R152, R192 ;  /* 0x000000c000987308 */ /* 0x0006620000002400 */
[----:B----4-:R-:W-:Y:S09]  /*e5a0*/  FMUL.FTZ R196, R60, UR5 ;  /* 0x000000053cc47c20 */ /* 0x010ff20008410000 */
[----:B------:R4:W1:Y:S01]  /*e5b0*/  MUFU.TANH R160, R215 ;  /* 0x000000d700a07308 */ /* 0x0008620000002400 */
[----:B--2---:R-:W-:Y:S09]  /*e5c0*/  FMUL.FTZ R229, R59, UR5 ;  /* 0x000000053be57c20 */ /* 0x004ff20008410000 */
        /* <DEDUP_REMOVED lines=14> */
[----:B------:R-:W3:Y:S01]  /*e6b0*/  MUFU.TANH R209, R209 ;  /* 0x000000d100d17308 */ /* 0x000ee20000002400 */
[----:B----4-:R-:W-:Y:S09]  /*e6c0*/  FMUL.FTZ R229, R64, UR5 ;  /* 0x0000000540e57c20 */ /* 0x010ff20008410000 */
[----:B------:R-:W4:Y:S01]  /*e6d0*/  MUFU.TANH R207, R207 ;  /* 0x000000cf00cf7308 */ /* 0x000f220000002400 */
[----:B--2---:R-:W-:Y:S09]  /*e6e0*/  FMUL.FTZ R196, R67, UR5 ;  /* 0x0000000543c47c20 */ /* 0x004ff20008410000 */
[----:B------:R-:W2:Y:S10]  /*e6f0*/  MUFU.TANH R226, R226 ;  /* 0x000000e200e27308 */ /* 0x000eb40000002400 */
        /* <DEDUP_REMOVED lines=107> */
.L_x_2426:
        /* <DEDUP_REMOVED lines=69> */
.L_x_2425:
[----:B--2---:R-:W-:Y:S01]  /*f200*/  I2FP.F32.S32 R3, R184 ;  /* 0x000000b800037245 */ /* 0x004fe20000201400 */
[----:B------:R-:W-:Y:S01]  /*f210*/  LDSM.16.MT88.4 R12, [R119+0x9000] ;  /* 0x00900000770c783b */ /* 0x000fe20000004200 */
[C---:B------:R-:W-:Y:S02]  /*f220*/  IADD3 R5, PT, PT, R184.reuse, -0x20, RZ ;  /* 0xffffffe0b8057810 */ /* 0x040fe40007ffe0ff */
[----:B------:R-:W-:Y:S01]  /*f230*/  IADD3 R7, PT, PT, R184, -0x1f, RZ ;  /* 0xffffffe1b8077810 */ /* 0x000fe20007ffe0ff */
[CC--:B-1----:R-:W-:Y:S01]  /*f240*/  FFMA.FTZ R192, R0.reuse, R3.reuse, R192 ;  /* 0x0000000300c07223 */ /* 0x0c2fe200000100c0 */
[----:B------:R-:W-:Y:S01]  /*f250*/  FFMA.FTZ R162, R0, R3, R162 ;  /* 0x0000000300a27223 */ /* 0x000fe200000100a2 */
[C---:B------:R-:W-:Y:S02]  /*f260*/  IADD3 R3, PT, PT, R184.reuse, -0x28, RZ ;  /* 0xffffffd8b8037810 */ /* 0x040fe40007ffe0ff */
[----:B------:R-:W-:Y:S01]  /*f270*/  I2FP.F32.S32 R5, R5 ;  /* 0x0000000500057245 */ /* 0x000fe20000201400 */
[----:B------:R-:W-:Y:S01]  /*f280*/  LDSM.16.MT88.4 R28, [R119+0xb000] ;  /* 0x00b00000771c783b */ /* 0x000fe20000004200 */
[----:B------:R-:W-:Y:S02]  /*f290*/  I2FP.F32.S32 R3, R3 ;  /* 0x0000000300037245 */ /* 0x000fe40000201400 */
        /* <DEDUP_REMOVED lines=8> */
[----:B------:R-:W-:Y:S02]  /*f320*/  I2FP.F32.S32 R3, R3 ;  /* 0x0000000300037245 */ /* 0x000fe40000201400 */
[----:B------:R-:W-:Y:S02]  /*f330*/  I2FP.F32.S32 R5, R5 ;  /* 0x0000000500057245 */ /* 0x000fe40000201400 */
[----:B------:R-:W-:Y:S01]  /*f340*/  I2FP.F32.S32 R7, R7 ;  /* 0x0000000700077245 */ /* 0x000fe20000201400 */
[CC--:B------:R-:W-:Y:S01]  /*f350*/  FFMA.FTZ R210, R0.reuse, R3.reuse, R210 ;  /* 0x0000000300d27223 */ /* 0x0c0fe200000100d2 */
[----:B------:R-:W-:Y:S01]  /*f360*/  FFMA.FTZ R206, R0, R3, R206 ;  /* 0x0000000300ce7223 */ /* 0x000fe200000100ce */
[----:B------:R-:W-:Y:S01]  /*f370*/  IADD3 R3, PT, PT, R184, -0xf, RZ ;  /* 0xfffffff1b8037810 */ /* 0x000fe20007ffe0ff */
[CC--:B------:R-:W-:Y:S01]  /*f380*/  FFMA.FTZ R208, R0.reuse, R5.reuse, R208 ;  /* 0x0000000500d07223 */ /* 0x0c0fe200000100d0 */
[----:B------:R-:W-:Y:S01]  /*f390*/  FFMA.FTZ R204, R0, R5, R204 ;  /* 0x0000000500cc7223 */ /* 0x000fe200000100cc */
[----:B------:R-:W-:Y:S01]  /*f3a0*/  IADD3 R5, PT, PT, R184, -0x8, RZ ;  /* 0xfffffff8b8057810 */ /* 0x000fe20007ffe0ff */
[C---:B------:R-:W-:Y:S01]  /*f3b0*/  FFMA.FTZ R212, R0.reuse, R7, R212 ;  /* 0x0000000700d47223 */ /* 0x040fe200000100d4 */
[----:B------:R-:W-:Y:S01]  /*f3c0*/  I2FP.F32.S32 R3, R3 ;  /* 0x0000000300037245 */ /* 0x000fe20000201400 */
[----:B------:R-:W-:Y:S01]  /*f3d0*/  FFMA.FTZ R216, R0, R7, R216 ;  /* 0x0000000700d87223 */ /* 0x000fe200000100d8 */
[----:B------:R-:W-:Y:S02]  /*f3e0*/  I2FP.F32.S32 R5, R5 ;  /* 0x0000000500057245 */ /* 0x000fe40000201400 */
[----:B------:R-:W-:Y:S01]  /*f3f0*/  IADD3 R6, PT, PT, R184, -0x40, RZ ;  /* 0xffffffc0b8067810 */ /* 0x000fe20007ffe0ff */
[CC--:B------:R-:W-:Y:S01]  /*f400*/  FFMA.FTZ R202, R0.reuse, R3.reuse, R202 ;  /* 0x0000000300ca7223 */ /* 0x0c0fe200000100ca */
[----:B------:R-:W-:Y:S01]  /*f410*/  FFMA.FTZ R152, R0, R3, R152 ;  /* 0x0000000300987223 */ /* 0x000fe20000010098 */
[----:B------:R-:W-:Y:S01]  /*f420*/  IADD3 R3, PT, PT, R184, 0x1, RZ ;  /* 0x00000001b8037810 */ /* 0x000fe20007ffe0ff */
[-C--:B------:R-:W-:Y:S01]  /*f430*/  FFMA.FTZ R198, R0, R5.reuse, R198 ;  /* 0x0000000500c67223 */ /* 0x080fe200000100c6 */
[----:B------:R-:W-:Y:S01]  /*f440*/  IADD3 R4, PT, PT, R184, -0x38, RZ ;  /* 0xffffffc8b8047810 */ /* 0x000fe20007ffe0ff */
[C---:B------:R-:W-:Y:S01]  /*f450*/  FFMA.FTZ R158, R0.reuse, R5, R158 ;  /* 0x00000005009e7223 */ /* 0x040fe2000001009e */
[----:B------:R-:W-:Y:S02]  /*f460*/  I2FP.F32.S32 R2, R2 ;  /* 0x0000000200027245 */ /* 0x000fe40000201400 */
[----:B------:R-:W-:Y:S02]  /*f470*/  I2FP.F32.S32 R3, R3 ;  /* 0x0000000300037245 */ /* 0x000fe40000201400 */
[----:B------:R-:W-:Y:S01]  /*f480*/  I2FP.F32.S32 R6, R6 ;  /* 0x0000000600067245 */ /* 0x000fe20000201400 */
[C---:B------:R-:W-:Y:S01]  /*f490*/  FFMA.FTZ R193, R0.reuse, R2, R193 ;  /* 0x0000000200c17223 */ /* 0x040fe200000100c1 */
[----:B------:R-:W-:Y:S01]  /*f4a0*/  I2FP.F32.S32 R4, R4 ;  /* 0x0000000400047245 */ /* 0x000fe20000201400 */
[----:B------:R-:W-:Y:S01]  /*f4b0*/  FFMA.FTZ R197, R0, R2, R197 ;  /* 0x0000000200c57223 */ /* 0x000fe200000100c5 */
[----:B------:R-:W-:Y:S01]  /*f4c0*/  IADD3 R5, PT, PT, R184, 0x8, RZ ;  /* 0x00000008b8057810 */ /* 0x000fe20007ffe0ff */
[-C--:B------:R-:W-:Y:S01]  /*f4d0*/  FFMA.FTZ R190, R0, R3.reuse, R190 ;  /* 0x0000000300be7223 */ /* 0x080fe200000100be */
[----:B------:R-:W-:Y:S01]  /*f4e0*/  IADD3 R7, PT, PT, R184, -0x10, RZ ;  /* 0xfffffff0b8077810 */ /* 0x000fe20007ffe0ff */
[----:B------:R-:W-:Y:S01]  /*f4f0*/  FFMA.FTZ R156, R0, R3, R156 ;  /* 0x00000003009c7223 */ /* 0x000fe2000001009c */
[----:B------:R-:W-:Y:S01]  /*f500*/  IADD3 R2, PT, PT, R184, -0x30, RZ ;  /* 0xffffffd0b8027810 */ /* 0x000fe20007ffe0ff */
[C---:B------:R-:W-:Y:S01]  /*f510*/  FFMA.FTZ R191, R0.reuse, R6, R191 ;  /* 0x0000000600bf7223 */ /* 0x040fe200000100bf */
[----:B------:R-:W-:Y:S01]  /*f520*/  I2FP.F32.S32 R5, R5 ;  /* 0x0000000500057245 */ /* 0x000fe20000201400 */
        /* <DEDUP_REMOVED lines=8> */
[----:B------:R-:W-:Y:S02]  /*f5b0*/  I2FP.F32.S32 R7, R7 ;  /* 0x0000000700077245 */ /* 0x000fe40000201400 */
[----:B------:R-:W-:Y:S02]  /*f5c0*/  I2FP.F32.S32 R2, R2 ;  /* 0x0000000200027245 */ /* 0x000fe40000201400 */
[----:B------:R-:W-:Y:S01]  /*f5d0*/  I2FP.F32.S32 R3, R3 ;  /* 0x0000000300037245 */ /* 0x000fe20000201400 */
[CC--:B------:R-:W-:Y:S01]  /*f5e0*/  FFMA.FTZ R136, R0.reuse, R7.reuse, R136 ;  /* 0x0000000700887223 */ /* 0x0c0fe20000010088 */
[----:B------:R-:W-:Y:S01]  /*f5f0*/  I2FP.F32.S32 R4, R4 ;  /* 0x0000000400047245 */ /* 0x000fe20000201400 */
[C---:B------:R-:W-:Y:S01]  /*f600*/  FFMA.FTZ R200, R0.reuse, R7, R200 ;  /* 0x0000000700c87223 */ /* 0x040fe200000100c8 */
[----:B------:R-:W-:Y:S01]  /*f610*/  I2FP.F32.S32 R6, R6 ;  /* 0x0000000600067245 */ /* 0x000fe20000201400 */
[-C--:B------:R-:W-:Y:S01]  /*f620*/  FFMA.FTZ R42, R0, R2.reuse, R209 ;  /* 0x00000002002a7223 */ /* 0x080fe200000100d1 */
[----:B------:R-:W-:Y:S01]  /*f630*/  IADD3 R5, PT, PT, R184, 0x19, RZ ;  /* 0x00000019b8057810 */ /* 0x000fe20007ffe0ff */
[----:B------:R-:W-:Y:S01]  /*f640*/  FFMA.FTZ R226, R0, R2, R226 ;  /* 0x0000000200e27223 */ /* 0x000fe200000100e2 */
[----:B------:R-:W-:Y:S01]  /*f650*/  IADD3 R7, PT, PT, R184, -0x7, RZ ;  /* 0xfffffff9b8077810 */ /* 0x000fe20007ffe0ff */
[-C--:B------:R-:W-:Y:S01]  /*f660*/  FFMA.FTZ R134, R0, R3.reuse, R219 ;  /* 0x0000000300867223 */ /* 0x080fe200000100db */
[----:B------:R-:W-:Y:S01]  /*f670*/  IADD3 R2, PT, PT, R184, -0x27, RZ ;  /* 0xffffffd9b8027810 */ /* 0x000fe20007ffe0ff */
[C---:B------:R-:W-:Y:S01]  /*f680*/  FFMA.FTZ R148, R0.reuse, R3, R148 ;  /* 0x0000000300947223 */ /* 0x040fe20000010094 */
[----:B------:R-:W-:Y:S01]  /*f690*/  I2FP.F32.S32 R5, R5 ;  /* 0x0000000500057245 */ /* 0x000fe20000201400 */
[C---:B------:R-:W-:Y:S01]  /*f6a0*/  FFMA.FTZ R40, R0.reuse, R4, R207 ;  /* 0x0000000400287223 */ /* 0x040fe200000100cf */
[C---:B------:R-:W-:Y:S01]  /*f6b0*/  FFMA.FTZ R201, R0.reuse, R6, R201 ;  /* 0x0000000600c97223 */ /* 0x040fe200000100c9 */
[----:B------:R-:W-:Y:S01]  /*f6c0*/  FFMA.FTZ R224, R0, R4, R224 ;  /* 0x0000000400e07223 */ /* 0x000fe200000100e0 */
[----:B------:R-:W-:Y:S01]  /*f6d0*/  IADD3 R3, PT, PT, R184, 0x20, RZ ;  /* 0x00000020b8037810 */ /* 0x000fe20007ffe0ff */
[----:B------:R-:W-:Y:S01]  /*f6e0*/  FFMA.FTZ R128, R0, R5, R128 ;  /* 0x0000000500807223 */ /* 0x000fe20000010080 */
[----:B------:R-:W-:Y:S01]  /*f6f0*/  FMNMX3.FTZ R4, R116, R191, R193, !PT ;  /* 0x000000bf74047276 */ /* 0x000fe200078100c1 */
[C---:B------:R-:W-:Y:S01]  /*f700*/  FFMA.FTZ R139, R0.reuse, R5, R139 ;  /* 0x00000005008b7223 */ /* 0x040fe2000001008b */
[----:B------:R-:W-:Y:S01]  /*f710*/  I2FP.F32.S32 R7, R7 ;  /* 0x0000000700077245 */ /* 0x000fe20000201400 */
[C---:B------:R-:W-:Y:S01]  /*f720*/  FFMA.FTZ R205, R0.reuse, R6, R205 ;  /* 0x0000000600cd7223 */ /* 0x040fe200000100cd */
[----:B------:R-:W-:Y:S02]  /*f730*/  I2FP.F32.S32 R2, R2 ;  /* 0x0000000200027245 */ /* 0x000fe40000201400 */
[----:B------:R-:W-:Y:S01]  /*f740*/  I2FP.F32.S32 R3, R3 ;  /* 0x0000000300037245 */ /* 0x000fe20000201400 */
        /* <DEDUP_REMOVED lines=11> */
[----:B------:R-:W-:Y:S02]  /*f800*/  I2FP.F32.S32 R7, R7 ;  /* 0x0000000700077245 */ /* 0x000fe40000201400 */
[----:B------:R-:W-:Y:S02]  /*f810*/  FMNMX3.FTZ R5, R5, R50, R48, !PT ;  /* 0x0000003205057276 */ /* 0x000fe40007810030 */
[----:B------:R-:W-:Y:S01]  /*f820*/  FMNMX3.FTZ R3, R3, R226, R224, !PT ;  /* 0x000000e203037276 */ /* 0x000fe200078100e0 */
[CC--:B------:R-:W-:Y:S01]  /*f830*/  FFMA.FTZ R130, R0.reuse, R7.reuse, R130 ;  /* 0x0000000700827223 */ /* 0x0c0fe20000010082 */
[----:B------:R-:W-:Y:S01]  /*f840*/  FFMA.FTZ R146, R0, R7, R146 ;  /* 0x0000000700927223 */ /* 0x000fe20000010092 */
[----:B------:R-:W-:Y:S02]  /*f850*/  IADD3 R2, PT, PT, R184, 0x21, RZ ;  /* 0x00000021b8027810 */ /* 0x000fe40007ffe0ff */
[----:B------:R-:W-:Y:S02]  /*f860*/  FMNMX3.FTZ R7, R5, R218, R216, !PT ;  /* 0x000000da05077276 */ /* 0x000fe400078100d8 */
[----:B------:R-:W-:Y:S02]  /*f870*/  FMNMX3.FTZ R5, R3, R222, R220, !PT ;  /* 0x000000de03057276 */ /* 0x000fe400078100dc */
[----:B------:R-:W-:Y:S02]  /*f880*/  I2FP.F32.S32 R2, R2 ;  /* 0x0000000200027245 */ /* 0x000fe40000201400 */
[----:B------:R-:W-:Y:S02]  /*f890*/  FMNMX3.FTZ R7, R7, R210, R208, !PT ;  /* 0x000000d207077276 */ /* 0x000fe400078100d0 */
[----:B------:R-:W-:Y:S01]  /*f8a0*/  FMNMX3.FTZ R5, R5, R214, R212, !PT ;  /* 0x000000d605057276 */ /* 0x000fe200078100d4 */
[-C--:B------:R-:W-:Y:S01]  /*f8b0*/  FFMA.FTZ R137, R0, R2.reuse, R137 ;  /* 0x0000000200897223 */ /* 0x080fe20000010089 */
[----:B------:R-:W-:Y:S01]  /*f8c0*/  IADD3 R58, PT, PT, R184, 0x9, RZ ;  /* 0x00000009b83a7810 */ /* 0x000fe20007ffe0ff */
[----:B------:R-:W-:Y:S01]  /*f8d0*/  FFMA.FTZ R123, R0, R2, R221 ;  /* 0x00000002007b7223 */ /* 0x000fe200000100dd */
[----:B------:R-:W-:Y:S02]  /*f8e0*/  FMNMX3.FTZ R7, R7, R136, R202, !PT ;  /* 0x0000008807077276 */ /* 0x000fe400078100ca */
[----:B------:R-:W-:Y:S02]  /*f8f0*/  FMNMX3.FTZ R5, R5, R206, R204, !PT ;  /* 0x000000ce05057276 */ /* 0x000fe400078100cc */
[----:B------:R-:W-:Y:S02]  /*f900*/  I2FP.F32.S32 R58, R58 ;  /* 0x0000003a003a7245 */ /* 0x000fe40000201400 */
[C---:B------:R-:W-:Y:S02]  /*f910*/  IADD3 R2, PT, PT, R184.reuse, 0x29, RZ ;  /* 0x00000029b8027810 */ /* 0x040fe40007ffe0ff */
[----:B------:R-:W-:Y:S01]  /*f920*/  IADD3 R132, PT, PT, R184, 0x11, RZ ;  /* 0x00000011b8847810 */ /* 0x000fe20007ffe0ff */
[-C--:B------:R-:W-:Y:S01]  /*f930*/  FFMA.FTZ R143, R0, R58.reuse, R143 ;  /* 0x0000003a008f7223 */ /* 0x080fe2000001008f */
[----:B------:R-:W-:Y:S01]  /*f940*/  IADD3 R9, PT, PT, R184, 0x28, RZ ;  /* 0x00000028b8097810 */ /* 0x000fe20007ffe0ff */
[C---:B------:R-:W-:Y:S01]  /*f950*/  FFMA.FTZ R58, R0.reuse, R58, R215 ;  /* 0x0000003a003a7223 */ /* 0x040fe200000100d7 */
[----:B------:R-:W-:Y:S02]  /*f960*/  FMNMX3.FTZ R7, R7, R198, R160, !PT ;  /* 0x000000c607077276 */ /* 0x000fe400078100a0 */
[----:B------:R-:W-:Y:S02]  /*f970*/  FMNMX3.FTZ R5, R5, R200, R152, !PT ;  /* 0x000000c805057276 */ /* 0x000fe40007810098 */
[----:B------:R-:W-:Y:S02]  /*f980*/  I2FP.F32.S32 R2, R2 ;  /* 0x0000000200027245 */ /* 0x000fe40000201400 */
[----:B------:R-:W-:Y:S02]  /*f990*/  I2FP.F32.S32 R132, R132 ;  /* 0x0000008400847245 */ /* 0x000fe40000201400 */
[----:B------:R-:W-:Y:S01]  /*f9a0*/  I2FP.F32.S32 R9, R9 ;  /* 0x0000000900097245 */ /* 0x000fe20000201400 */
        /* <DEDUP_REMOVED lines=22> */
[CC--:B------:R-:W-:Y:S01]  /*fb10*/  FFMA.FTZ R133, R0.reuse, R7.reuse, R133 ;  /* 0x0000000700857223 */ /* 0x0c0fe20000010085 */
[----:B------:R-:W-:Y:S01]  /*fb20*/  FMNMX3.FTZ R5, R5, R144, R137, !PT ;  /* 0x0000009005057276 */ /* 0x000fe20007810089 */
[C---:B------:R-:W-:Y:S01]  /*fb30*/  FFMA.FTZ R54, R0.reuse, R7, R54 ;  /* 0x0000000700367223 */ /* 0x040fe20000010036 */
[----:B------:R-:W-:Y:S02]  /*fb40*/  FMNMX3.FTZ R2, R9, R130, R128, !PT ;  /* 0x0000008209027276 */ /* 0x000fe40007810080 */
[----:B------:R-:W-:Y:S02]  /*fb50*/  I2FP.F32.S32 R4, R4 ;  /* 0x0000000400047245 */ /* 0x000fe40000201400 */
[----:B------:R-:W-:Y:S02]  /*fb60*/  I2FP.F32.S32 R3, R3 ;  /* 0x0000000300037245 */ /* 0x000fe40000201400 */
        /* <DEDUP_REMOVED lines=13> */
[----:B------:R-:W-:Y:S05]  /*fc40*/  IADD3 R184, PT, PT, R184, -0x80, RZ ;  /* 0xffffff80b8b87810 */ /* 0x000fea0007ffe0ff */
        /* <DEDUP_REMOVED lines=18> */
[----:B------:R-:W-:Y:S01]  /*fd70*/  ISETP.GT.AND P0, PT, R186, R167, PT ;  /* 0x000000a7ba00720c */ /* 0x000fe20003f04270 */
        /* <DEDUP_REMOVED lines=419> */
.L_x_2423:
[----:B------:R-:W1:Y:S01]  /*117b0*/  SHFL.BFLY PT, R5, R188, 0x2, 0x1f ;  /* 0x0c401f00bc057f89 */ /* 0x000e6200000e0000 */
[----:B------:R-:W2:Y:S01]  /*117c0*/  S2UR UR7, SR_CgaCtaId ;  /* 0x00000000000779c3 */ /* 0x000ea20000008800 */
[C---:B------:R-:W-:Y:S01]  /*117d0*/  SHF.L.U32 R4, R118.reuse, 0x1, RZ ;  /* 0x0000000176047819 */ /* 0x040fe200000006ff */
[----:B------:R-:W-:Y:S01]  /*117e0*/  UMOV UR4, 0x400 ;  /* 0x0000040000047882 */ /* 0x000fe20000000000 */
[----:B------:R-:W3:Y:S01]  /*117f0*/  SHFL.BFLY PT, R8, R189, 0x2, 0x1f ;  /* 0x0c401f00bd087f89 */ /* 0x000ee200000e0000 */
[----:B------:R-:W-:Y:S01]  /*11800*/  SHF.L.U32 R15, R118, 0x4, RZ ;  /* 0x00000004760f7819 */ /* 0x000fe200000006ff */
        /* <DEDUP_REMOVED lines=9> */
[----:B------:R-:W-:Y:S02]  /*118a0*/  LOP3.LUT P3, RZ, R118, 0x3, RZ, 0xc0, !PT ;  /* 0x0000000376ff7812 */ /* 0x000fe4000786c0ff */
[----:B------:R-:W-:-:S04]  /*118b0*/  LOP3.LUT R11, R4, 0xc0, RZ, 0xc0, !PT ;  /* 0x000000c0040b7812 */ /* 0x000fc800078ec0ff */
[----:B------:R-:W-:Y:S01]  /*118c0*/  LOP3.LUT R11, R11, 0x18, R118, 0xf8, !PT ;  /* 0x000000180b0b7812 */ /* 0x000fe200078ef876 */
[----:B-1----:R-:W-:Y:S01]  /*118d0*/  FADD.FTZ R0, R5, R188 ;  /* 0x000000bc05007221 */ /* 0x002fe20000010000 */
[----:B--2---:R-:W-:Y:S01]  /*118e0*/  ULEA UR7, UR7, UR4, 0x18 ;  /* 0x0000000407077291 */ /* 0x004fe2000f8ec0ff */
[----:B------:R-:W1:Y:S01]  /*118f0*/  LDCU UR4, c[0x0][0x44c] ;  /* 0x00008980ff0477ac */ /* 0x000e620008000800 */
[----:B---3--:R-:W-:Y:S02]  /*11900*/  FADD.FTZ R8, R8, R189 ;  /* 0x000000bd08087221 */ /* 0x008fe40000010000 */
[----:B------:R-:W2:Y:S04]  /*11910*/  SHFL.BFLY PT, R9, R0, 0x1, 0x1f ;  /* 0x0c201f0000097f89 */ /* 0x000ea800000e0000 */
[----:B------:R-:W3:Y:S01]  /*11920*/  SHFL.BFLY PT, R5, R8, 0x1, 0x1f ;  /* 0x0c201f0008057f89 */ /* 0x000ee200000e0000 */
[----:B-----5:R-:W-:-:S04]  /*11930*/  SHF.R.U32.HI R7, RZ, 0x3, R7 ;  /* 0x00000003ff077819 */ /* 0x020fc80000011607 */
[C---:B------:R-:W-:Y:S02]  /*11940*/  SHF.L.U32 R21, R7.reuse, 0x5, RZ ;  /* 0x0000000507157819 */ /* 0x040fe400000006ff */
[C---:B------:R-:W-:Y:S02]  /*11950*/  IADD3 R19, PT, PT, R7.reuse, 0x10, RZ ;  /* 0x0000001007137810 */ /* 0x040fe40007ffe0ff */
[----:B------:R-:W-:Y:S02]  /*11960*/  IADD3 R17, PT, PT, R7, 0x20, RZ ;  /* 0x0000002007117810 */ /* 0x000fe40007ffe0ff */
[----:B------:R-:W-:Y:S02]  /*11970*/  ISETP.GE.AND P4, PT, R19, R166, PT ;  /* 0x000000a61300720c */ /* 0x000fe40003f86270 */
[----:B------:R-:W-:Y:S01]  /*11980*/  IADD3 R19, PT, PT, R7, 0x30, RZ ;  /* 0x0000003007137810 */ /* 0x000fe20007ffe0ff */
[----:B--2---:R-:W-:Y:S01]  /*11990*/  FADD.FTZ R6, R0, R9 ;  /* 0x0000000900067221 */ /* 0x004fe20000010000 */
[----:B------:R-:W-:-:S02]  /*119a0*/  SHF.L.U32 R0, R118, 0x2, RZ ;  /* 0x0000000276007819 */ /* 0x000fc400000006ff */
[----:B------:R-:W-:Y:S01]  /*119b0*/  SHF.R.U32.HI R9, RZ, 0x2, R118 ;  /* 0x00000002ff097819 */ /* 0x000fe20000011676 */
[----:B---3--:R-:W-:Y:S01]  /*119c0*/  FADD.FTZ R5, R8, R5 ;  /* 0x0000000508057221 */ /* 0x008fe20000010000 */
[----:B------:R-:W2:Y:S01]  /*119d0*/  MUFU.RCP R12, R6 ;  /* 0x00000006000c7308 */ /* 0x000ea20000001000 */
[----:B------:R-:W-:Y:S02]  /*119e0*/  LOP3.LUT R13, R0, 0xd8, RZ, 0xc0, !PT ;  /* 0x000000d8000d7812 */ /* 0x000fe400078ec0ff */
[----:B------:R-:W-:Y:S02]  /*119f0*/  FSETP.NE.FTZ.AND P2, PT, R6, RZ, PT ;  /* 0x000000ff0600720b */ /* 0x000fe40003f55000 */
[----:B------:R-:W-:Y:S02]  /*11a00*/  LOP3.LUT R13, R13, 0x18, R14, 0x78, !PT ;  /* 0x000000180d0d7812 */ /* 0x000fe400078e780e */
[----:B------:R-:W-:Y:S01]  /*11a10*/  LOP3.LUT R14, R14, 0x30, RZ, 0xc0, !PT ;  /* 0x000000300e0e7812 */ /* 0x000fe200078ec0ff */
[----:B------:R-:W3:Y:S01]  /*11a20*/  MUFU.RCP R10, R5 ;  /* 0x00000005000a7308 */ /* 0x000ee20000001000 */
[----:B------:R-:W-:-:S02]  /*11a30*/  FSETP.NE.FTZ.AND P0, PT, R5, RZ, PT ;  /* 0x000000ff0500720b */ /* 0x000fc40003f15000 */
[----:B------:R-:W-:Y:S02]  /*11a40*/  LOP3.LUT R9, R14, 0x7, R9, 0xf8, !PT ;  /* 0x000000070e097812 */ /* 0x000fe400078ef809 */
[----:B------:R-:W-:Y:S02]  /*11a50*/  LOP3.LUT R14, R15, 0x20, R4, 0xf8, !PT ;  /* 0x000000200f0e7812 */ /* 0x000fe400078ef804 */
[----:B------:R-:W-:Y:S01]  /*11a60*/  LOP3.LUT R8, R0, 0xf04, RZ, 0xc0, !PT ;  /* 0x00000f0400087812 */ /* 0x000fe200078ec0ff */
[----:B------:R-:W5:Y:S01]  /*11a70*/  @P2 LDC R16, c[0x0][0x458] ;  /* 0x00011600ff102b82 */ /* 0x000f620000000800 */
[----:B--2---:R-:W-:Y:S01]  /*11a80*/  FSEL R12, R12, 1, P2 ;  /* 0x3f8000000c0c7808 */ /* 0x004fe20001000000 */
[----:B------:R-:W2:Y:S01]  /*11a90*/  @P2 MUFU.LG2 R6, R6 ;  /* 0x0000000600062308 */ /* 0x000ea20000000c00 */
[----:B------:R-:W-:Y:S02]  /*11aa0*/  LOP3.LUT R11, R14, R11, RZ, 0xfc, !PT ;  /* 0x0000000b0e0b7212 */ /* 0x000fe400078efcff */
        /* <DEDUP_REMOVED lines=48> */
[C---:B------:R-:W-:Y:S01]  /*11db0*/  FMUL.FTZ R75, R10.reuse, R75 ;  /* 0x0000004b0a4b7220 */ /* 0x040fe20000410000 */
[C---:B------:R-:W-:Y:S01]  /*11dc0*/  FMUL.FTZ R70, R10.reuse, R70 ;  /* 0x000000460a467220 */ /* 0x040fe20000410000 */
[----:B------:R-:W-:Y:S01]  /*11dd0*/  FMUL.FTZ R71, R10, R71 ;  /* 0x000000470a477220 */ /* 0x000fe20000410000 */
[----:B------:R-:W3:Y:S01]  /*11de0*/  @P0 LDC R15, c[0x0][0x458] ;  /* 0x00011600ff0f0b82 */ /* 0x000ee20000000800 */
[----:B------:R-:W-:Y:S01]  /*11df0*/  LOP3.LUT R8, R8, R13, RZ, 0xfc, !PT ;  /* 0x0000000d08087212 */ /* 0x000fe200078efcff */
[----:B------:R-:W4:Y:S01]  /*11e00*/  @P0 MUFU.LG2 R5, R5 ;  /* 0x0000000500050308 */ /* 0x000f220000000c00 */
[C---:B------:R-:W-:Y:S01]  /*11e10*/  LOP3.LUT R13, R4.reuse, 0x40, RZ, 0xc0, !PT ;  /* 0x00000040040d7812 */ /* 0x040fe200078ec0ff */
[----:B------:R1:W-:Y:S01]  /*11e20*/  STS.64 [R12], R112 ;  /* 0x000000700c007388 */ /* 0x0003e20000000a00 */
[----:B------:R-:W-:Y:S01]  /*11e30*/  LOP3.LUT R4, R4, 0x80, RZ, 0xc0, !PT ;  /* 0x0000008004047812 */ /* 0x000fe200078ec0ff */
[----:B--2---:R-:W-:Y:S01]  /*11e40*/  @P2 FMUL.FTZ R6, R6, 0.69314718246459960938 ;  /* 0x3f31721806062820 */ /* 0x004fe20000410000 */
[C---:B------:R-:W-:Y:S01]  /*11e50*/  IADD3 R13, PT, PT, R12.reuse, -R13, RZ ;  /* 0x8000000d0c0d7210 */ /* 0x040fe20007ffe0ff */
[----:B------:R-:W2:Y:S01]  /*11e60*/  LDC.64 R10, c[0x0][0x430] ;  /* 0x00010c00ff0a7b82 */ /* 0x000ea20000000a00 */
[-C--:B------:R-:W-:Y:S01]  /*11e70*/  IADD3 R14, PT, PT, R12, -R4.reuse, RZ ;  /* 0x800000040c0e7210 */ /* 0x080fe20007ffe0ff */
[----:B------:R1:W-:Y:S01]  /*11e80*/  STS.64 [R12+0x400], R114 ;  /* 0x000400720c007388 */ /* 0x0003e20000000a00 */
[----:B------:R-:W-:-:S02]  /*11e90*/  IADD3 R4, PT, PT, R13, -R4, RZ ;  /* 0x800000040d047210 */ /* 0x000fc40007ffe0ff */
[----:B------:R-:W-:Y:S01]  /*11ea0*/  LOP3.LUT R18, R0, 0x1c, RZ, 0xc0, !PT ;  /* 0x0000001c00127812 */ /* 0x000fe200078ec0ff */
[----:B------:R1:W-:Y:S01]  /*11eb0*/  STS.64 [R13+0x20], R108 ;  /* 0x0000206c0d007388 */ /* 0x0003e20000000a00 */
[----:B------:R-:W-:Y:S02]  /*11ec0*/  ISETP.GE.AND P5, PT, R17, R166, PT ;  /* 0x000000a61100720c */ /* 0x000fe40003fa6270 */
[----:B------:R-:W-:Y:S01]  /*11ed0*/  MOV R17, 0xff800000 ;  /* 0xff80000000117802 */ /* 0x000fe20000000f00 */
[----:B------:R1:W-:Y:S01]  /*11ee0*/  STS.64 [R13+0x420], R110 ;  /* 0x0004206e0d007388 */ /* 0x0003e20000000a00 */
[----:B----4-:R-:W-:Y:S01]  /*11ef0*/  @P0 FMUL.FTZ R5, R5, 0.69314718246459960938 ;  /* 0x3f31721805050820 */ /* 0x010fe20000410000 */
[----:B-----5:R-:W-:Y:S01]  /*11f00*/  @P2 FFMA.FTZ R17, R3, R16, R6 ;  /* 0x0000001003112223 */ /* 0x020fe20000010006 */
[-C--:B------:R-:W-:Y:S01]  /*11f10*/  ISETP.GE.AND P6, PT, R19, R166.reuse, PT ;  /* 0x000000a61300720c */ /* 0x080fe20003fc6270 */
[----:B------:R4:W-:Y:S01]  /*11f20*/  STS.64 [R14+0x40], R104 ;  /* 0x000040680e007388 */ /* 0x0009e20000000a00 */
[C---:B------:R-:W-:Y:S01]  /*11f30*/  ISETP.GE.AND P1, PT, R7.reuse, R166, PT ;  /* 0x000000a60700720c */ /* 0x040fe20003f26270 */
[----:B------:R-:W-:-:S02]  /*11f40*/  IMAD R3, R7, 0x60, R18 ;  /* 0x0000006007037824 */ /* 0x000fc400078e0212 */
[----:B------:R4:W-:Y:S04]  /*11f50*/  STS.64 [R14+0x440], R106 ;  /* 0x0004406a0e007388 */ /* 0x0009e80000000a00 */
[----:B------:R4:W-:Y:S01]  /*11f60*/  STS.64 [R4+0x60], R100 ;  /* 0x0000606404007388 */ /* 0x0009e20000000a00 */
[----:B--2---:R-:W-:Y:S01]  /*11f70*/  IMAD R177, R10, UR6, R177 ;  /* 0x000000060ab17c24 */ /* 0x004fe2000f8e02b1 */
[----:B------:R-:W-:Y:S02]  /*11f80*/  MOV R10, 0xff800000 ;  /* 0xff800000000a7802 */ /* 0x000fe40000000f00 */
[----:B------:R4:W-:Y:S01]  /*11f90*/  STS.64 [R4+0x460], R102 ;  /* 0x0004606604007388 */ /* 0x0009e20000000a00 */
[----:B---3--:R-:W-:Y:S01]  /*11fa0*/  @P0 FFMA.FTZ R10, R2, R15, R5 ;  /* 0x0000000f020a0223 */ /* 0x008fe20000010005 */
[----:B------:R-:W-:Y:S01]  /*11fb0*/  IMAD R177, R177, UR5, R180 ;  /* 0x00000005b1b17c24 */ /* 0x000fe2000f8e02b4 */
[----:B------:R-:W-:Y:S01]  /*11fc0*/  LEA R2, R8, UR7, 0x2 ;  /* 0x0000000708027c11 */ /* 0x000fe2000f8e10ff */
[----:B------:R4:W-:Y:S02]  /*11fd0*/  STS.64 [R12+0x2000], R96 ;  /* 0x002000600c007388 */ /* 0x0009e40000000a00 */
[----:B------:R-:W-:-:S02]  /*11fe0*/  IMAD R176, R177, R11, R176 ;  /* 0x0000000bb1b07224 */ /* 0x000fc400078e02b0 */
[----:B------:R4:W-:Y:S02]  /*11ff0*/  STS.64 [R12+0x2400], R98 ;  /* 0x002400620c007388 */ /* 0x0009e40000000a00 */
[----:B-1----:R-:W-:Y:S02]  /*12000*/  IMAD R0, R176, UR4, RZ ;  /* 0x00000004b0007c24 */ /* 0x002fe4000f8e02ff */
        /* <DEDUP_REMOVED lines=26> */
.L_x_2429:
[----:B------:R-:W-:Y:S05]  /*121b0*/  BSYNC.RECONVERGENT B0 ;  /* 0x0000000000007941 */ /* 0x000fea0003800200 */
.L_x_2428:
[----:B----4-:R2:W3:Y:S01]  /*121c0*/  LDS.128 R12, [R2] ;  /* 0x00000000020c7984 */ /* 0x0104e20000000c00 */
[----:B------:R-:W-:Y:S01]  /*121d0*/  IADD3 R3, P0, PT, R0, R3, RZ ;  /* 0x0000000300037210 */ /* 0x000fe20007f1e0ff */
[----:B------:R-:W-:Y:S01]  /*121e0*/  BSSY.RECONVERGENT B0, `(.L_x_2430) ;  /* 0x0000011000007945 */ /* 0x000fe20003800200 */
[C---:B-1----:R-:W-:Y:S01]  /*121f0*/  LOP3.LUT R17, R18.reuse, 0x20, RZ, 0xfc, !PT ;  /* 0x0000002012117812 */ /* 0x042fe200078efcff */
[----:B------:R2:W1:Y:S01]  /*12200*/  LDS.128 R8, [R2+0x2000] ;  /* 0x0020000002087984 */ /* 0x0004620000000c00 */
        /* <DEDUP_REMOVED lines=14> */
.L_x_2431:
[----:B------:R-:W-:Y:S05]  /*122f0*/  BSYNC.RECONVERGENT B0 ;  /* 0x0000000000007941 */ /* 0x000fea0003800200 */
.L_x_2430:
        /* <DEDUP_REMOVED lines=21> */
.L_x_2433:
[----:B------:R-:W-:Y:S05]  /*12450*/  BSYNC.RECONVERGENT B0 ;  /* 0x0000000000007941 */ /* 0x000fea0003800200 */
.L_x_2432:
        /* <DEDUP_REMOVED lines=21> */
.L_x_2435:
[----:B------:R-:W-:Y:S05]  /*125b0*/  BSYNC.RECONVERGENT B0 ;  /* 0x0000000000007941 */ /* 0x000fea0003800200 */
.L_x_2434:
        /* <DEDUP_REMOVED lines=22> */
.L_x_2436:
        /* <DEDUP_REMOVED lines=14> */
.L_x_5509:


//--------------------- .text._ZN5flash24flash_fwd_splitkv_kernelI23Flash_fwd_kernel_traitsILi96ELi64ELi128ELi4ELb0ELb0EN7cutlass6half_tE19Flash_kernel_traitsILi96ELi64ELi128ELi4ES3_EELb1ELb0ELb0ELb0ELb1ELb0ELb1ELb1EEEvNS_16Flash_fwd_paramsE --------------------------
	.section	.text._ZN5flash24flash_fwd_splitkv_kernelI23Flash_fwd_kernel_traitsILi96ELi64ELi128ELi4ELb0ELb0EN7cutlass6half_tE19Flash_kernel_traitsILi96ELi64ELi128ELi4ES3_EELb1ELb0ELb0ELb0ELb1ELb0ELb1ELb1EEEvNS_16Flash_fwd_paramsE,"ax",@progbits
	.align	128
        .global         _ZN5flash24flash_fwd_splitkv_kernelI23Flash_fwd_kernel_traitsILi96ELi64ELi128ELi4ELb0ELb0EN7cutlass6half_tE19Flash_kernel_traitsILi96ELi64ELi128ELi4ES3_EELb1ELb0ELb0ELb0ELb1ELb0ELb1ELb1EEEvNS_16Flash_fwd_paramsE
        .type           _ZN5flash24flash_fwd_splitkv_kernelI23Flash_fwd_kernel_traitsILi96ELi64ELi128ELi4ELb0ELb0EN7cutlass6half_tE19Flash_kernel_traitsILi96ELi64ELi128ELi4ES3_EELb1ELb0ELb0ELb0ELb1ELb0ELb1ELb1EEEvNS_16Flash_fwd_paramsE,@function
        .size           _ZN5flash24flash_fwd_splitkv_kernelI23Flash_fwd_kernel_traitsILi96ELi64ELi128ELi4ELb0ELb0EN7cutlass6half_tE19Flash_kernel_traitsILi96ELi64ELi128ELi4ES3_EELb1ELb0ELb0ELb0ELb1ELb0ELb1ELb1EEEvNS_16Flash_fwd_paramsE,(.L_x_5510 - _ZN5flash24flash_fwd_splitkv_kernelI23Flash_fwd_kernel_traitsILi96ELi64ELi128ELi4ELb0ELb0EN7cutlass6half_tE19Flash_kernel_traitsILi96ELi64ELi128ELi4ES3_EELb1ELb0ELb0ELb0ELb1ELb0ELb1ELb1EEEvNS_16Flash_fwd_paramsE)
        .other          _ZN5flash24flash_fwd_splitkv_kernelI23Flash_fwd_kernel_traitsILi96ELi64ELi128ELi4ELb0ELb0EN7cutlass6half_tE19Flash_kernel_traitsILi96ELi64ELi128ELi4ES3_EELb1ELb0ELb0ELb0ELb1ELb0ELb1ELb1EEEvNS_16Flash_fwd_paramsE,@"STO_CUDA_ENTRY STV_DEFAULT"
_ZN5flash24flash_fwd_splitkv_kernelI23Flash_fwd_kernel_traitsILi96ELi64ELi128ELi4ELb0ELb0EN7cutlass6half_tE19Flash_kernel_traitsILi96ELi64ELi128ELi4ES3_EELb1ELb0ELb0ELb0ELb1ELb0ELb1ELb1EEEvNS_16Flash_fwd_paramsE:
.text._ZN5flash24flash_fwd_splitkv_kernelI23Flash_fwd_kernel_traitsILi96ELi64ELi128ELi4ELb0ELb0EN7cutlass6half_tE19Flash_kernel_traitsILi96ELi64ELi128ELi4ES3_EELb1ELb0ELb0ELb0ELb1ELb0ELb1ELb1EEEvNS_16Flash_fwd_paramsE:
        /* <DEDUP_REMOVED lines=52> */
[----:B-1----:R-:W-:-:S02]  /*0340*/  IADD3 R14, P0, PT, R9, R2, RZ ;  /* 0x00000002090e7210 */ /* 0x002fc40007f1e0ff */
        /* <DEDUP_REMOVED lines=15> */
.L_x_2437:
[----:B------:R-:W-:Y:S05]  /*0440*/  @!P3 EXIT ;  /* 0x000000000000b94d */ /* 0x000fea0003800000 */
[----:B------:R-:W2:Y:S01]  /*0450*/  LDC R6, c[0x0][0x374] ;  /* 0x0000dd00ff067b82 */ /* 0x000ea20000000800 */
[--C-:B-----5:R-:W-:Y:S01]  /*0460*/  IMAD.IADD R81, R81, 0x1, -R0.reuse ;  /* 0x0000000151517824 */ /* 0x120fe200078e0a00 */
[----:B------:R-:W3:Y:S01]  /*0470*/  S2R R109, SR_TID.X ;  /* 0x00000000006d7919 */ /* 0x000ee20000002100 */
[----:B------:R-:W-:-:S05]  /*0480*/  @P1 IMAD.IADD R80, R11, 0x1, -R0 ;  /* 0x000000010b501824 */ /* 0x000fca00078e0a00 */
[----:B------:R-:W4:Y:S08]  /*0490*/  LDC R2, c[0x0][0x438] ;  /* 0x00010e00ff027b82 */ /* 0x000f300000000800 */
[----:B-1----:R-:W1:Y:S01]  /*04a0*/  @!P1 LDC R14, c[0x0][0x43c] ;  /* 0x00010f00ff0e9b82 */ /* 0x002e620000000800 */
[----:B--2---:R-:W-:-:S07]  /*04b0*/  IABS R13, R6 ;  /* 0x00000006000d7213 */ /* 0x004fce0000000000 */
[----:B------:R-:W2:Y:S01]  /*04c0*/  LDC R10, c[0x0][0x508] ;  /* 0x00014200ff0a7b82 */ /* 0x000ea20000000800 */
[----:B------:R-:W-:Y:S01]  /*04d0*/  IABS R19, R6 ;  /* 0x0000000600137213 */ /* 0x000fe20000000000 */
[----:B------:R-:W3:Y:S04]  /*04e0*/  I2F.RP R8, R13 ;  /* 0x0000000d00087306 */ /* 0x000ee80000209400 */
[----:B------:R-:W-:Y:S02]  /*04f0*/  IMAD.MOV R19, RZ, RZ, -R19 ;  /* 0x000000ffff137224 */ /* 0x000fe400078e0a13 */
[----:B----4-:R-:W-:-:S05]  /*0500*/  VIADD R2, R2, 0x7f ;  /* 0x0000007f02027836 */ /* 0x010fca0000000000 */
[----:B------:R-:W-:-:S04]  /*0510*/  SHF.R.S32.HI R15, RZ, 0x1f, R2 ;  /* 0x0000001fff0f7819 */ /* 0x000fc80000011402 */
[----:B------:R-:W-:Y:S01]  /*0520*/  LEA.HI R15, R15, R2, RZ, 0x7 ;  /* 0x000000020f0f7211 */ /* 0x000fe200078f38ff */
[----:B---3--:R-:W3:Y:S03]  /*0530*/  MUFU.RCP R3, R8 ;  /* 0x0000000800037308 */ /* 0x008ee60000001000 */
[----:B------:R-:W-:-:S05]  /*0540*/  LEA.HI.SX32 R15, R15, R6, 0x19 ;  /* 0x000000060f0f7211 */ /* 0x000fca00078fcaff */
[----:B------:R-:W-:-:S05]  /*0550*/  VIADD R15, R15, 0xffffffff ;  /* 0xffffffff0f0f7836 */ /* 0x000fca0000000000 */
[----:B------:R-:W-:Y:S02]  /*0560*/  IABS R16, R15 ;  /* 0x0000000f00107213 */ /* 0x000fe40000000000 */
[----:B------:R-:W-:Y:S01]  /*0570*/  LOP3.LUT R15, R15, R6, RZ, 0x3c, !PT ;  /* 0x000000060f0f7212 */ /* 0x000fe200078e3cff */
[----:B---3--:R-:W-:-:S06]  /*0580*/  VIADD R3, R3, 0xffffffe ;  /* 0x0ffffffe03037836 */ /* 0x008fcc0000000000 */
[----:B------:R-:W3:Y:S02]  /*0590*/  F2I.FTZ.U32.TRUNC.NTZ R3, R3 ;  /* 0x0000000300037305 */ /* 0x000ee4000021f000 */
[----:B---3--:R-:W-:-:S04]  /*05a0*/  IMAD.MOV R2, RZ, RZ, -R3 ;  /* 0x000000ffff027224 */ /* 0x008fc800078e0a03 */
[----:B------:R-:W-:Y:S02]  /*05b0*/  IMAD R21, R2, R13, RZ ;  /* 0x0000000d02157224 */ /* 0x000fe400078e02ff */
[----:B------:R-:W-:-:S04]  /*05c0*/  IMAD.MOV.U32 R2, RZ, RZ, RZ ;  /* 0x000000ffff027224 */ /* 0x000fc800078e00ff */
[----:B------:R-:W-:Y:S02]  /*05d0*/  IMAD.HI.U32 R21, R3, R21, R2 ;  /* 0x0000001503157227 */ /* 0x000fe400078e0002 */
[----:B------:R-:W3:Y:S04]  /*05e0*/  @!P1 LDC.64 R2, c[0x0][0x488] ;  /* 0x00012200ff029b82 */ /* 0x000ee80000000a00 */
[----:B------:R-:W-:-:S04]  /*05f0*/  IMAD.HI.U32 R8, R21, R16, RZ ;  /* 0x0000001015087227 */ /* 0x000fc800078e00ff */
[----:B------:R-:W-:-:S05]  /*0600*/  IMAD R16, R8, R19, R16 ;  /* 0x0000001308107224 */ /* 0x000fca00078e0210 */
[----:B------:R-:W-:Y:S02]  /*0610*/  ISETP.GT.U32.AND P3, PT, R13, R16, PT ;  /* 0x000000100d00720c */ /* 0x000fe40003f64070 */
[----:B---3--:R-:W-:Y:S02]  /*0620*/  @!P1 ISETP.NE.U32.AND P0, PT, R2, RZ, PT ;  /* 0x000000ff0200920c */ /* 0x008fe40003f05070 */
[----:B------:R-:W3:Y:S09]  /*0630*/  S2R R2, SR_CTAID.Y ;  /* 0x0000000000027919 */ /* 0x000ef20000002600 */
[----:B------:R-:W-:Y:S01]  /*0640*/  @!P3 IMAD.IADD R16, R16, 0x1, -R13 ;  /* 0x000000011010b824 */ /* 0x000fe200078e0a0d */
[----:B------:R-:W-:Y:S01]  /*0650*/  @!P1 ISETP.NE.AND.EX P0, PT, R3, RZ, PT, P0 ;  /* 0x000000ff0300920c */ /* 0x000fe20003f05300 */
[----:B------:R-:W-:-:S03]  /*0660*/  @!P3 VIADD R8, R8, 0x1 ;  /* 0x000000010808b836 */ /* 0x000fc60000000000 */
[----:B-1----:R-:W-:Y:S02]  /*0670*/  @!P1 SEL R14, R14, RZ, P0 ;  /* 0x000000ff0e0e9207 */ /* 0x002fe40000000000 */
[----:B------:R-:W-:Y:S02]  /*0680*/  ISETP.GE.U32.AND P4, PT, R16, R13, PT ;  /* 0x0000000d1000720c */ /* 0x000fe40003f86070 */
[----:B------:R-:W-:Y:S01]  /*0690*/  ISETP.GE.AND P0, PT, R15, RZ, PT ;  /* 0x000000ff0f00720c */ /* 0x000fe20003f06270 */
[----:B------:R-:W-:Y:S01]  /*06a0*/  @!P1 IMAD.IADD R80, R81, 0x1, R14 ;  /* 0x0000000151509824 */ /* 0x000fe200078e020e */
[----:B------:R-:W-:Y:S01]  /*06b0*/  ISETP.NE.AND P1, PT, R6, RZ, PT ;  /* 0x000000ff0600720c */ /* 0x000fe20003f25270 */
[----:B------:R-:W-:Y:S02]  /*06c0*/  VIADD R14, R17, 0x1 ;  /* 0x00000001110e7836 */ /* 0x000fe40000000000 */
[----:B------:R-:W-:Y:S02]  /*06d0*/  VIADD R3, R80, 0x7f ;  /* 0x0000007f50037836 */ /* 0x000fe40000000000 */
[----:B------:R-:W-:-:S04]  /*06e0*/  IMAD R14, R14, 0x40, -R157 ;  /* 0x000000400e0e7824 */ /* 0x000fc800078e0a9d */
[----:B------:R-:W-:Y:S01]  /*06f0*/  @P4 VIADD R8, R8, 0x1 ;  /* 0x0000000108084836 */ /* 0x000fe20000000000 */
[----:B--2---:R-:W-:Y:S02]  /*0700*/  IADD3 R10, PT, PT, R3, R10, R14 ;  /* 0x0000000a030a7210 */ /* 0x004fe40007ffe00e */
[----:B------:R-:W-:Y:S01]  /*0710*/  SHF.R.S32.HI R14, RZ, 0x1f, R3 ;  /* 0x0000001fff0e7819 */ /* 0x000fe20000011403 */
[----:B------:R-:W-:Y:S01]  /*0720*/  @!P0 IMAD.MOV R8, RZ, RZ, -R8 ;  /* 0x000000ffff088224 */ /* 0x000fe200078e0a08 */
[----:B------:R-:W-:Y:S02]  /*0730*/  @!P1 LOP3.LUT R8, RZ, R6, RZ, 0x33, !PT ;  /* 0x00000006ff089212 */ /* 0x000fe400078e33ff */
[----:B------:R-:W-:Y:S02]  /*0740*/  SHF.R.S32.HI R11, RZ, 0x1f, R10 ;  /* 0x0000001fff0b7819 */ /* 0x000fe4000001140a */
[----:B------:R-:W-:Y:S01]  /*0750*/  LEA.HI R14, R14, R3, RZ, 0x7 ;  /* 0x000000030e0e7211 */ /* 0x000fe200078f38ff */
[----:B---3--:R-:W-:Y:S01]  /*0760*/  IMAD R150, R8, R2, RZ ;  /* 0x0000000208967224 */ /* 0x008fe200078e02ff */
[----:B------:R-:W-:-:S02]  /*0770*/  LEA.HI R11, R11, R10, RZ, 0x7 ;  /* 0x0000000a0b0b7211 */ /* 0x000fc400078f38ff */
[----:B------:R-:W-:Y:S02]  /*0780*/  SHF.R.S32.HI R3, RZ, 0x7, R14 ;  /* 0x00000007ff037819 */ /* 0x000fe4000001140e */
[----:B------:R-:W-:Y:S02]  /*0790*/  SHF.R.S32.HI R11, RZ, 0x7, R11 ;  /* 0x00000007ff0b7819 */ /* 0x000fe4000001140b */
[----:B------:R-:W-:Y:S01]  /*07a0*/  VIADDMNMX R8, R150, R8, R3, PT ;  /* 0x0000000896087246 */ /* 0x000fe20003800103 */
[----:B------:R-:W-:-:S03]  /*07b0*/  IMAD.MOV R3, RZ, RZ, -R159 ;  /* 0x000000ffff037224 */ /* 0x000fc600078e0a9f */
[----:B------:R-:W-:Y:S01]  /*07c0*/  VIMNMX R117, PT, PT, R8, R11, PT ;  /* 0x0000000b08757248 */ /* 0x000fe20003fe0100 */
[----:B------:R-:W-:-:S03]  /*07d0*/  IMAD R158, R7, R3, R158 ;  /* 0x00000003079e7224 */ /* 0x000fc600078e029e */
[----:B------:R-:W-:-:S13]  /*07e0*/  ISETP.GE.AND P0, PT, R150, R117, PT ;  /* 0x000000759600720c */ /* 0x000fda0003f06270 */
[----:B------:R-:W-:Y:S05]  /*07f0*/  @!P0 BRA `(.L_x_2438) ;  /* 0x0000000000dc8947 */ /* 0x000fea0003800000 */
[----:B------:R-:W1:Y:S01]  /*0800*/  LDC.64 R4, c[0x0][0x430] ;  /* 0x00010c00ff047b82 */ /* 0x000e620000000a00 */
[----:B------:R-:W2:Y:S01]  /*0810*/  LDCU UR4, c[0x0][0x44c] ;  /* 0x00008980ff0477ac */ /* 0x000ea20008000800 */
[----:B------:R-:W-:Y:S01]  /*0820*/  SHF.R.U32.HI R0, RZ, 0x3, R109 ;  /* 0x00000003ff007819 */ /* 0x000fe2000001166d */
[----:B------:R-:W-:Y:S01]  /*0830*/  IMAD.IADD R157, R157, 0x1, -R156 ;  /* 0x000000019d9d7824 */ /* 0x000fe200078e0a9c */
[----:B------:R-:W3:Y:S03]  /*0840*/  LDCU.64 UR8, c[0x0][0x3f8] ;  /* 0x00007f00ff0877ac */ /* 0x000ee60008000a00 */
[C---:B------:R-:W-:Y:S01]  /*0850*/  VIADD R6, R0.reuse, 0x10 ;  /* 0x0000001000067836 */ /* 0x040fe20000000000 */
[----:B------:R-:W-:-:S04]  /*0860*/  ISETP.GE.AND P1, PT, R0, R157, PT ;  /* 0x0000009d0000720c */ /* 0x000fc80003f26270 */
[----:B------:R-:W-:Y:S01]  /*0870*/  ISETP.GE.AND P3, PT, R6, R157, PT ;  /* 0x0000009d0600720c */ /* 0x000fe20003f66270 */
[----:B-1----:R-:W-:Y:S02]  /*0880*/  IMAD R4, R2, R4, R159 ;  /* 0x0000000402047224 */ /* 0x002fe400078e029f */
[C---:B------:R-:W-:Y:S01]  /*0890*/  IMAD.SHL.U32 R2, R109.reuse, 0x4, RZ ;  /* 0x000000046d027824 */ /* 0x040fe200078e00ff */
[----:B------:R-:W-:Y:S01]  /*08a0*/  LOP3.LUT P6, R109, R109, 0x7, RZ, 0xc0, !PT ;  /* 0x000000076d6d7812 */ /* 0x000fe200078cc0ff */
[----:B------:R-:W-:Y:S02]  /*08b0*/  IMAD R7, R4, R7, R158 ;  /* 0x0000000704077224 */ /* 0x000fe400078e029e */
[----:B------:R-:W-:Y:S01]  /*08c0*/  VIADD R4, R0, 0x20 ;  /* 0x0000002000047836 */ /* 0x000fe20000000000 */
[----:B------:R-:W-:Y:S01]  /*08d0*/  LOP3.LUT R3, R2, 0x1c, RZ, 0xc0, !PT ;  /* 0x0000001c02037812 */ /* 0x000fe200078ec0ff */
[----:B------:R-:W-:Y:S01]  /*08e0*/  IMAD R5, R7, R5, R156 ;  /* 0x0000000507057224 */ /* 0x000fe200078e029c */
[----:B------:R-:W-:-:S02]  /*08f0*/  ISETP.GE.OR P6, PT, R0, R157, P6 ;  /* 0x0000009d0000720c */ /* 0x000fc400037c6670 */
[----:B------:R-:W-:Y:S01]  /*0900*/  ISETP.GE.AND P2, PT, R4, R157, PT ;  /* 0x0000009d0400720c */ /* 0x000fe20003f46270 */
[----:B------:R-:W-:Y:S01]  /*0910*/  IMAD R3, R0, 0x60, R3 ;  /* 0x0000006000037824 */ /* 0x000fe200078e0203 */
[----:B------:R-:W-:Y:S01]  /*0920*/  ISETP.NE.OR P5, PT, R109, RZ, P3 ;  /* 0x000000ff6d00720c */ /* 0x000fe20001fa5670 */
[----:B--2---:R-:W-:Y:S01]  /*0930*/  IMAD R2, R5, UR4, RZ ;  /* 0x0000000405027c24 */ /* 0x004fe2000f8e02ff */
[----:B------:R-:W1:Y:S01]  /*0940*/  LDCU.64 UR4, c[0x0][0x428] ;  /* 0x00008500ff0477ac */ /* 0x000e620008000a00 */
[----:B------:R-:W-:-:S03]  /*0950*/  ISETP.NE.OR P4, PT, R109, RZ, P2 ;  /* 0x000000ff6d00720c */ /* 0x000fc60001785670 */
[----:B------:R-:W-:-:S03]  /*0960*/  IADD3 R3, P0, PT, R2, R3, RZ ;  /* 0x0000000302037210 */ /* 0x000fc60007f1e0ff */
[----:B------:R-:W-:Y:S01]  /*0970*/  @!P6 IMAD.MOV.U32 R11, RZ, RZ, -0x800000 ;  /* 0xff800000ff0be424 */ /* 0x000fe200078e00ff */
[----:B------:R-:W-:Y:S02]  /*0980*/  LEA.HI.X.SX32 R2, R2, RZ, 0x1, P0 ;  /* 0x000000ff02027211 */ /* 0x000fe400000f0eff */
[----:B---3--:R-:W-:Y:S01]  /*0990*/  LEA R8, P0, R3, UR8, 0x2 ;  /* 0x0000000803087c11 */ /* 0x008fe2000f8010ff */
[----:B------:R-:W-:-:S03]  /*09a0*/  @!P5 IMAD.MOV.U32 R7, RZ, RZ, -0x800000 ;  /* 0xff800000ff07d424 */ /* 0x000fc600078e00ff */
        /* <DEDUP_REMOVED lines=10> */
[----:B------:R-:W-:-:S03]  /*0a50*/  ISETP.GE.AND P1, PT, R0, R157, PT ;  /* 0x0000009d0000720c */ /* 0x000fc60003f26270 */
        /* <DEDUP_REMOVED lines=17> */
.L_x_2438:
[----:B------:R-:W1:Y:S01]  /*0b70*/  LDCU.64 UR4, c[0x0][0x4d8] ;  /* 0x00009b00ff0477ac */ /* 0x000e620008000a00 */
[----:B------:R-:W-:Y:S01]  /*0b80*/  MOV R8, R159 ;  /* 0x0000009f00087202 */ /* 0x000fe20000000f00 */
[----:B------:R-:W2:Y:S01]  /*0b90*/  LDCU.64 UR12, c[0x0][0x4e0] ;  /* 0x00009c00ff0c77ac */ /* 0x000ea20008000a00 */
[----:B-1----:R-:W-:-:S04]  /*0ba0*/  UISETP.NE.U32.AND UP0, UPT, UR4, URZ, UPT ;  /* 0x000000ff0400728c */ /* 0x002fc8000bf05070 */
[----:B------:R-:W-:-:S09]  /*0bb0*/  UISETP.NE.AND.EX UP0, UPT, UR5, URZ, UPT, UP0 ;  /* 0x000000ff0500728c */ /* 0x000fd2000bf05300 */
[----:B--2---:R-:W-:Y:S05]  /*0bc0*/  BRA.U !UP0, `(.L_x_2439) ;  /* 0x00000001080c7547 */ /* 0x004fea000b800000 */
[----:B------:R-:W-:-:S04]  /*0bd0*/  IADD3 R8, P0, PT, R9, UR4, RZ ;  /* 0x0000000409087c10 */ /* 0x000fc8000ff1e0ff */
[----:B------:R-:W-:-:S05]  /*0be0*/  IADD3.X R9, PT, PT, R4, UR5, RZ, P0, !PT ;  /* 0x0000000504097c10 */ /* 0x000fca00087fe4ff */
[----:B------:R1:W5:Y:S04]  /*0bf0*/  LDG.E R8, desc[UR6][R8.64] ;  /* 0x0000000608087981 */ /* 0x000368000c1e1900 */
.L_x_2439:
[----:B------:R-:W-:-:S04]  /*0c00*/  UISETP.NE.U32.AND UP0, UPT, UR12, URZ, UPT ;  /* 0x000000ff0c00728c */ /* 0x000fc8000bf05070 */
[----:B------:R-:W-:-:S09]  /*0c10*/  UISETP.NE.AND.EX UP0, UPT, UR13, URZ, UPT, UP0 ;  /* 0x000000ff0d00728c */ /* 0x000fd2000bf05300 */
[----:B------:R-:W-:Y:S05]  /*0c20*/  BRA.U !UP0, `(.L_x_2440) ;  /* 0x0000000508a07547 */ /* 0x000fea000b800000 */
[----:B------:R-:W2:Y:S01]  /*0c30*/  LDC R7, c[0x0][0x4f0] ;  /* 0x00013c00ff077b82 */ /* 0x000ea20000000800 */
[----:B------:R-:W-:Y:S01]  /*0c40*/  LEA R4, R117, 0xffffff80, 0x7 ;  /* 0xffffff8075047811 */ /* 0x000fe200078e38ff */
[----:B------:R-:W3:Y:S03]  /*0c50*/  LDCU.64 UR4, c[0x0][0x4e8] ;  /* 0x00009d00ff0477ac */ /* 0x000ee60008000a00 */
[----:B------:R-:W-:Y:S01]  /*0c60*/  IABS R0, R4 ;  /* 0x0000000400007213 */ /* 0x000fe20000000000 */
[----:B------:R-:W4:Y:S01]  /*0c70*/  LDCU.64 UR8, c[0x0][0x3a0] ;  /* 0x00007400ff0877ac */ /* 0x000f220008000a00 */
[----:B------:R-:W4:Y:S01]  /*0c80*/  LDCU.64 UR14, c[0x0][0x3b8] ;  /* 0x00007700ff0e77ac */ /* 0x000f220008000a00 */
[----:B--2---:R-:W-:-:S04]  /*0c90*/  IABS R3, R7 ;  /* 0x0000000700037213 */ /* 0x004fc80000000000 */
[----:B------:R-:W2:Y:S08]  /*0ca0*/  I2F.RP R6, R3 ;  /* 0x0000000300067306 */ /* 0x000eb00000209400 */
[----:B--2--5:R-:W2:Y:S02]  /*0cb0*/  MUFU.RCP R8, R6 ;  /* 0x0000000600087308 */ /* 0x024ea40000001000 */
[----:B--2---:R-:W-:-:S06]  /*0cc0*/  IADD3 R8, PT, PT, R8, 0xffffffe, RZ ;  /* 0x0ffffffe08087810 */ /* 0x004fcc0007ffe0ff */
[----:B-1----:R-:W1:Y:S02]  /*0cd0*/  F2I.FTZ.U32.TRUNC.NTZ R9, R8 ;  /* 0x0000000800097305 */ /* 0x002e64000021f000 */
[----:B-1----:R-:W-:Y:S01]  /*0ce0*/  IMAD.MOV R2, RZ, RZ, -R9 ;  /* 0x000000ffff027224 */ /* 0x002fe200078e0a09 */
[----:B------:R-:W-:-:S03]  /*0cf0*/  MOV R8, RZ ;  /* 0x000000ff00087202 */ /* 0x000fc60000000f00 */
[----:B------:R-:W-:-:S04]  /*0d00*/  IMAD R2, R2, R3, RZ ;  /* 0x0000000302027224 */ /* 0x000fc800078e02ff */
[----:B------:R-:W-:-:S04]  /*0d10*/  IMAD.HI.U32 R5, R9, R2, R8 ;  /* 0x0000000209057227 */ /* 0x000fc800078e0008 */
[----:B------:R-:W-:Y:S02]  /*0d20*/  IMAD.MOV.U32 R2, RZ, RZ, R0 ;  /* 0x000000ffff027224 */ /* 0x000fe400078e0000 */
[----:B---3--:R-:W-:-:S04]  /*0d30*/  IMAD.WIDE.U32 R8, R159, UR4, RZ ;  /* 0x000000049f087c25 */ /* 0x008fc8000f8e00ff */
[----:B------:R-:W-:-:S04]  /*0d40*/  IMAD.HI.U32 R5, R5, R2, RZ ;  /* 0x0000000205057227 */ /* 0x000fc800078e00ff */
[----:B------:R-:W-:Y:S01]  /*0d50*/  IMAD R161, R159, UR5, R9 ;  /* 0x000000059fa17c24 */ /* 0x000fe2000f8e0209 */
[----:B------:R-:W-:Y:S01]  /*0d60*/  IADD3 R0, PT, PT, -R5, RZ, RZ ;  /* 0x000000ff05007210 */ /* 0x000fe20007ffe1ff */
[----:B------:R-:W1:Y:S04]  /*0d70*/  LDCU.64 UR4, c[0x0][0x3a8] ;  /* 0x00007500ff0477ac */ /* 0x000e680008000a00 */
        /* <DEDUP_REMOVED lines=17> */
[----:B------:R-:W-:-:S04]  /*0e90*/  IMAD.MOV R3, RZ, RZ, -R3 ;  /* 0x000000ffff037224 */ /* 0x000fc800078e0a03 */
[----:B------:R-:W-:Y:S01]  /*0ea0*/  IMAD R4, R7, R3, R4 ;  /* 0x0000000307047224 */ /* 0x000fe200078e0204 */
[----:B----4-:R-:W-:Y:S02]  /*0eb0*/  MOV R7, UR15 ;  /* 0x0000000f00077c02 */ /* 0x010fe40008000f00 */
[----:B--2---:R-:W-:-:S04]  /*0ec0*/  IABS R2, R5 ;  /* 0x0000000500027213 */ /* 0x004fc80000000000 */
[----:B------:R-:W2:Y:S08]  /*0ed0*/  I2F.RP R9, R2 ;  /* 0x0000000200097306 */ /* 0x000eb00000209400 */
[----:B--2---:R-:W2:Y:S02]  /*0ee0*/  MUFU.RCP R10, R9 ;  /* 0x00000009000a7308 */ /* 0x004ea40000001000 */
[----:B--2---:R-:W-:-:S06]  /*0ef0*/  IADD3 R10, PT, PT, R10, 0xffffffe, RZ ;  /* 0x0ffffffe0a0a7810 */ /* 0x004fcc0007ffe0ff */
[----:B------:R-:W2:Y:S02]  /*0f00*/  F2I.FTZ.U32.TRUNC.NTZ R11, R10 ;  /* 0x0000000a000b7305 */ /* 0x000ea4000021f000 */
[----:B--2---:R-:W-:Y:S01]  /*0f10*/  IMAD.MOV R0, RZ, RZ, -R11 ;  /* 0x000000ffff007224 */ /* 0x004fe200078e0a0b */
[----:B------:R-:W-:-:S03]  /*0f20*/  MOV R10, RZ ;  /* 0x000000ff000a7202 */ /* 0x000fc60000000f00 */
[----:B------:R-:W-:Y:S01]  /*0f30*/  IMAD R6, R0, R2, RZ ;  /* 0x0000000200067224 */ /* 0x000fe200078e02ff */
[----:B------:R-:W-:-:S03]  /*0f40*/  IABS R0, R158 ;  /* 0x0000009e00007213 */ /* 0x000fc60000000000 */
[----:B------:R-:W-:-:S04]  /*0f50*/  IMAD.HI.U32 R11, R11, R6, R10 ;  /* 0x000000060b0b7227 */ /* 0x000fc800078e000a */
[----:B------:R-:W-:-:S04]  /*0f60*/  IMAD.MOV.U32 R6, RZ, RZ, R0 ;  /* 0x000000ffff067224 */ /* 0x000fc800078e0000 */
[----:B------:R-:W-:-:S05]  /*0f70*/  IMAD.HI.U32 R0, R11, R6, RZ ;  /* 0x000000060b007227 */ /* 0x000fca00078e00ff */
[----:B------:R-:W-:-:S05]  /*0f80*/  IADD3 R9, PT, PT, -R0, RZ, RZ ;  /* 0x000000ff00097210 */ /* 0x000fca0007ffe1ff */
[----:B------:R-:W-:Y:S02]  /*0f90*/  IMAD R11, R2, R9, R6 ;  /* 0x00000009020b7224 */ /* 0x000fe400078e0206 */
[----:B------:R-:W-:-:S03]  /*0fa0*/  IMAD.U32 R6, RZ, RZ, UR14 ;  /* 0x0000000eff067e24 */ /* 0x000fc6000f8e00ff */
        /* <DEDUP_REMOVED lines=17> */
[----:B------:R-:W2:Y:S01]  /*10c0*/  LDCU.64 UR4, c[0x0][0x3c0] ;  /* 0x00007800ff0477ac */ /* 0x000ea20008000a00 */
[----:B------:R-:W-:-:S02]  /*10d0*/  IADD3 R19, PT, PT, R11, R18, RZ ;  /* 0x000000120b137210 */ /* 0x000fc40007ffe0ff */
[----:B------:R-:W-:Y:S02]  /*10e0*/  MOV R18, R10 ;  /* 0x0000000a00127202 */ /* 0x000fe40000000f00 */
[----:B------:R-:W-:Y:S02]  /*10f0*/  IADD3 R15, PT, PT, R9, R14, RZ ;  /* 0x0000000e090f7210 */ /* 0x000fe40007ffe0ff */
[----:B------:R-:W-:Y:S01]  /*1100*/  MOV R10, R0 ;  /* 0x00000000000a7202 */ /* 0x000fe20000000f00 */
[----:B------:R-:W-:Y:S01]  /*1110*/  IMAD.WIDE.U32 R18, R4, R6, R18 ;  /* 0x0000000604127225 */ /* 0x000fe200078e0012 */
[----:B------:R-:W-:Y:S02]  /*1120*/  SHF.R.S32.HI R9, RZ, 0x1f, R4 ;  /* 0x0000001fff097819 */ /* 0x000fe40000011404 */
[----:B------:R-:W-:Y:S02]  /*1130*/  @!P0 IADD3 R10, PT, PT, -R10, RZ, RZ ;  /* 0x000000ff0a0a8210 */ /* 0x000fe40007ffe1ff */
[----:B------:R-:W-:Y:S01]  /*1140*/  MOV R14, R8 ;  /* 0x00000008000e7202 */ /* 0x000fe20000000f00 */
[----:B------:R-:W-:Y:S01]  /*1150*/  IMAD R8, R9, R6, RZ ;  /* 0x0000000609087224 */ /* 0x000fe200078e02ff */
[----:B------:R-:W-:Y:S01]  /*1160*/  SEL R10, R5, R10, !P1 ;  /* 0x0000000a050a7207 */ /* 0x000fe20004800000 */
[----:B--2---:R-:W-:Y:S01]  /*1170*/  IMAD.U32 R2, RZ, RZ, UR4 ;  /* 0x00000004ff027e24 */ /* 0x004fe2000f8e00ff */
[----:B------:R-:W-:Y:S01]  /*1180*/  MOV R3, UR5 ;  /* 0x0000000500037c02 */ /* 0x000fe20008000f00 */
[----:B------:R-:W-:-:S02]  /*1190*/  IMAD R8, R4, R7, R8 ;  /* 0x0000000704087224 */ /* 0x000fc400078e0208 */
[-C--:B------:R-:W-:Y:S02]  /*11a0*/  IMAD R9, R9, R2.reuse, RZ ;  /* 0x0000000209097224 */ /* 0x080fe400078e02ff */
[----:B------:R-:W-:-:S04]  /*11b0*/  IMAD.WIDE.U32 R14, R4, R2, R14 ;  /* 0x00000002040e7225 */ /* 0x000fc800078e000e */
[----:B------:R-:W-:Y:S01]  /*11c0*/  IMAD R9, R4, R3, R9 ;  /* 0x0000000304097224 */ /* 0x000fe200078e0209 */
[----:B------:R-:W-:Y:S01]  /*11d0*/  SHF.R.S32.HI R4, RZ, 0x1f, R10 ;  /* 0x0000001fff047819 */ /* 0x000fe2000001140a */
[----:B------:R-:W-:-:S03]  /*11e0*/  IMAD.IADD R19, R19, 0x1, R8 ;  /* 0x0000000113137824 */ /* 0x000fc600078e0208 */
        /* <DEDUP_REMOVED lines=12> */
.L_x_2440:
[----:B------:R-:W-:-:S13]  /*12b0*/  ISETP.NE.AND P0, PT, R5, -0x1, PT ;  /* 0xffffffff0500780c */ /* 0x000fda0003f05270 */
[----:B------:R-:W-:Y:S05]  /*12c0*/  @P0 BRA `(.L_x_2442) ;  /* 0x0000000000340947 */ /* 0x000fea0003800000 */
[----:B------:R-:W2:Y:S01]  /*12d0*/  LDC.64 R6, c[0x0][0x3b8] ;  /* 0x0000ee00ff067b82 */ /* 0x000ea20000000a00 */
[----:B------:R-:W3:Y:S01]  /*12e0*/  LDCU.64 UR4, c[0x0][0x3a0] ;  /* 0x00007400ff0477ac */ /* 0x000ee20008000a00 */
[----:B------:R-:W-:-:S05]  /*12f0*/  SHF.R.S32.HI R3, RZ, 0x1f, R0 ;  /* 0x0000001fff037819 */ /* 0x000fca0000011400 */
        /* <DEDUP_REMOVED lines=10> */
.L_x_2442:
[----:B------:R-:W2:Y:S01]  /*13a0*/  LDC.64 R6, c[0x0][0x3b8] ;  /* 0x0000ee00ff067b82 */ /* 0x000ea20000000a00 */
[----:B------:R-:W-:-:S05]  /*13b0*/  IADD3 R2, PT, PT, R0, R5, RZ ;  /* 0x0000000500027210 */ /* 0x000fca0007ffe0ff */
[C---:B--2---:R-:W-:Y:S02]  /*13c0*/  IMAD R19, R2.reuse, R7, RZ ;  /* 0x0000000702137224 */ /* 0x044fe400078e02ff */
[----:B------:R-:W-:-:S05]  /*13d0*/  IMAD.WIDE.U32 R2, R2, R6, RZ ;  /* 0x0000000602027225 */ /* 0x000fca00078e00ff */
[----:B------:R-:W-:Y:S02]  /*13e0*/  IADD3 R19, PT, PT, R3, R19, RZ ;  /* 0x0000001303137210 */ /* 0x000fe40007ffe0ff */
[----:B------:R-:W-:Y:S02]  /*13f0*/  MOV R18, R2 ;  /* 0x0000000200127202 */ /* 0x000fe40000000f00 */
.L_x_2443:
[----:B------:R-:W-:Y:S05]  /*1400*/  @P0 BRA `(.L_x_2444) ;  /* 0x0000000000340947 */ /* 0x000fea0003800000 */
[----:B------:R-:W2:Y:S01]  /*1410*/  LDC.64 R2, c[0x0][0x3c0] ;  /* 0x0000f000ff027b82 */ /* 0x000ea20000000a00 */
[----:B------:R-:W1:Y:S01]  /*1420*/  LDCU.64 UR4, c[0x0][0x3a8] ;  /* 0x00007500ff0477ac */ /* 0x000e620008000a00 */
[----:B------:R-:W-:Y:S02]  /*1430*/  SHF.R.S32.HI R5, RZ, 0x1f, R0 ;  /* 0x0000001fff057819 */ /* 0x000fe40000011400 */
[----:B-----5:R-:W-:-:S05]  /*1440*/  SHF.R.S32.HI R4, RZ, 0x1f, R8 ;  /* 0x0000001fff047819 */ /* 0x020fca0000011408 */
[----:B-1----:R-:W-:-:S04]  /*1450*/  IMAD R9, R4, UR4, RZ ;  /* 0x0000000404097c24 */ /* 0x002fc8000f8e02ff */
[----:B------:R-:W-:Y:S02]  /*1460*/  IMAD R9, R8, UR5, R9 ;  /* 0x0000000508097c24 */ /* 0x000fe4000f8e0209 */
[-C--:B--2---:R-:W-:Y:S02]  /*1470*/  IMAD R5, R5, R2.reuse, RZ ;  /* 0x0000000205057224 */ /* 0x084fe400078e02ff */
[----:B------:R-:W-:-:S04]  /*1480*/  IMAD.WIDE.U32 R10, R0, R2, RZ ;  /* 0x00000002000a7225 */ /* 0x000fc800078e00ff */
[----:B------:R-:W-:-:S05]  /*1490*/  IMAD R5, R0, R3, R5 ;  /* 0x0000000300057224 */ /* 0x000fca00078e0205 */
[----:B------:R-:W-:-:S03]  /*14a0*/  IADD3 R11, PT, PT, R11, R5, RZ ;  /* 0x000000050b0b7210 */ /* 0x000fc60007ffe0ff */
[----:B------:R-:W-:-:S05]  /*14b0*/  IMAD.WIDE.U32 R20, R8, UR4, R10 ;  /* 0x0000000408147c25 */ /* 0x000fca000f8e000a */
[----:B------:R-:W-:Y:S01]  /*14c0*/  IADD3 R21, PT, PT, R21, R9, RZ ;  /* 0x0000000915157210 */ /* 0x000fe20007ffe0ff */
[----:B------:R-:W-:Y:S06]  /*14d0*/  BRA `(.L_x_2445) ;  /* 0x0000000000187947 */ /* 0x000fec0003800000 */
.L_x_2444:
[----:B------:R-:W2:Y:S01]  /*14e0*/  LDC.64 R2, c[0x0][0x3c0] ;  /* 0x0000f000ff027b82 */ /* 0x000ea20000000a00 */
[----:B------:R-:W-:-:S05]  /*14f0*/  IADD3 R0, PT, PT, R0, R5, RZ ;  /* 0x0000000500007210 */ /* 0x000fca0007ffe0ff */
[C---:B--2---:R-:W-:Y:S02]  /*1500*/  IMAD R21, R0.reuse, R3, RZ ;  /* 0x0000000300157224 */ /* 0x044fe400078e02ff */
[----:B------:R-:W-:-:S05]  /*1510*/  IMAD.WIDE.U32 R4, R0, R2, RZ ;  /* 0x0000000200047225 */ /* 0x000fca00078e00ff */
[----:B------:R-:W-:Y:S02]  /*1520*/  IADD3 R21, PT, PT, R5, R21, RZ ;  /* 0x0000001505157210 */ /* 0x000fe40007ffe0ff */
[----:B------:R-:W-:-:S07]  /*1530*/  MOV R20, R4 ;  /* 0x0000000400147202 */ /* 0x000fce0000000f00 */
.L_x_2445:
[----:B------:R-:W2:Y:S01]  /*1540*/  LDC R5, c[0x0][0x3e8] ;  /* 0x0000fa00ff057b82 */ /* 0x000ea20000000800 */
[----:B------:R-:W-:Y:S02]  /*1550*/  CS2R R160, SRZ ;  /* 0x0000000000a07805 */ /* 0x000fe4000001ff00 */
[----:B--2---:R-:W-:-:S04]  /*1560*/  IABS R4, R5 ;  /* 0x0000000500047213 */ /* 0x004fc80000000000 */
[----:B-1----:R-:W1:Y:S08]  /*1570*/  I2F.RP R9, R4 ;  /* 0x0000000400097306 */ /* 0x002e700000209400 */
[----:B-1----:R-:W1:Y:S02]  /*1580*/  MUFU.RCP R10, R9 ;  /* 0x00000009000a7308 */ /* 0x002e640000001000 */
[----:B-1----:R-:W-:-:S06]  /*1590*/  IADD3 R10, PT, PT, R10, 0xffffffe, RZ ;  /* 0x0ffffffe0a0a7810 */ /* 0x002fcc0007ffe0ff */
[----:B------:R-:W1:Y:S02]  /*15a0*/  F2I.FTZ.U32.TRUNC.NTZ R11, R10 ;  /* 0x0000000a000b7305 */ /* 0x000e64000021f000 */
[----:B-1----:R-:W-:Y:S01]  /*15b0*/  IMAD.MOV R0, RZ, RZ, -R11 ;  /* 0x000000ffff007224 */ /* 0x002fe200078e0a0b */
[----:B------:R-:W-:-:S03]  /*15c0*/  MOV R10, RZ ;  /* 0x000000ff000a7202 */ /* 0x000fc60000000f00 */
[----:B-----5:R-:W-:Y:S01]  /*15d0*/  IMAD R8, R0, R4, RZ ;  /* 0x0000000400087224 */ /* 0x020fe200078e02ff */
        /* <DEDUP_REMOVED lines=22> */
[-C--:B------:R-:W-:Y:S01]  /*1740*/  IMAD R13, R13, R6.reuse, RZ ;  /* 0x000000060d0d7224 */ /* 0x080fe200078e02ff */
[----:B------:R-:W-:Y:S01]  /*1750*/  @!P0 IADD3 R16, PT, PT, -R16, RZ, RZ ;  /* 0x000000ff10108210 */ /* 0x000fe20007ffe1ff */
[----:B------:R-:W-:-:S04]  /*1760*/  IMAD.WIDE.U32 R18, R4, R6, R18 ;  /* 0x0000000604127225 */ /* 0x000fc800078e0012 */
[C---:B------:R-:W-:Y:S02]  /*1770*/  IMAD R15, R4.reuse, R3, R14 ;  /* 0x00000003040f7224 */ /* 0x040fe400078e020e */
[----:B------:R-:W-:Y:S01]  /*1780*/  IMAD R13, R4, R7, R13 ;  /* 0x00000007040d7224 */ /* 0x000fe200078e020d */
[----:B------:R-:W-:Y:S01]  /*1790*/  SEL R4, R5, R16, !P1 ;  /* 0x0000001005047207 */ /* 0x000fe20004800000 */
[----:B------:R-:W-:-:S03]  /*17a0*/  IMAD.IADD R21, R21, 0x1, R15 ;  /* 0x0000000115157824 */ /* 0x000fc600078e020f */
[----:B------:R-:W-:Y:S01]  /*17b0*/  SHF.R.S32.HI R15, RZ, 0x1f, R4 ;  /* 0x0000001fff0f7819 */ /* 0x000fe20000011404 */
[----:B-1----:R-:W-:Y:S01]  /*17c0*/  IMAD.WIDE.U32 R20, R4, R10, R20 ;  /* 0x0000000a04147225 */ /* 0x002fe200078e0014 */
[----:B------:R-:W-:-:S03]  /*17d0*/  IADD3 R19, PT, PT, R19, R13, RZ ;  /* 0x0000000d13137210 */ /* 0x000fc60007ffe0ff */
        /* <DEDUP_REMOVED lines=9> */
.L_x_2441:
[----:B------:R-:W-:Y:S01]  /*1870*/  IMAD.MOV.U32 R4, RZ, RZ, RZ ;  /* 0x000000ffff047224 */ /* 0x000fe200078e00ff */
[----:B------:R-:W1:Y:S01]  /*1880*/  LDC.64 R132, c[0x0][0x3b0] ;  /* 0x0000ec00ff847b82 */ /* 0x000e620000000a00 */
[--C-:B------:R-:W-:Y:S01]  /*1890*/  SHF.R.U32.HI R130, RZ, 0x2, R109.reuse ;  /* 0x00000002ff827819 */ /* 0x100fe2000001166d */
[C---:B------:R-:W-:Y:S02]  /*18a0*/  IMAD.SHL.U32 R21, R109.reuse, 0x20, RZ ;  /* 0x000000206d157824 */ /* 0x040fe400078e00ff */
[----:B------:R-:W-:Y:S01]  /*18b0*/  IMAD.MOV.U32 R131, RZ, RZ, RZ ;  /* 0x000000ffff837224 */ /* 0x000fe200078e00ff */
[----:B------:R2:W5:Y:S01]  /*18c0*/  @P2 LDG.E R4, desc[UR6][R134.64] ;  /* 0x0000000686042981 */ /* 0x000562000c1e1900 */
[----:B------:R-:W-:Y:S01]  /*18d0*/  ISETP.NE.AND P2, PT, R12, -0x1, PT ;  /* 0xffffffff0c00780c */ /* 0x000fe20003f45270 */
[----:B------:R-:W-:Y:S01]  /*18e0*/  IMAD.SHL.U32 R60, R109, 0x10, RZ ;  /* 0x000000106d3c7824 */ /* 0x000fe200078e00ff */
[----:B------:R-:W-:Y:S01]  /*18f0*/  SHF.R.U32.HI R78, RZ, 0x1, R109 ;  /* 0x00000001ff4e7819 */ /* 0x000fe2000001166d */
[----:B------:R-:W-:Y:S01]  /*1900*/  IMAD.WIDE.U32 R10, R17, 0x40, R130 ;  /* 0x00000040110a7825 */ /* 0x000fe200078e0082 */
[C---:B------:R-:W-:Y:S01]  /*1910*/  LOP3.LUT R17, R21.reuse, 0xc0, RZ, 0xc0, !PT ;  /* 0x000000c015117812 */ /* 0x040fe200078ec0ff */
[----:B------:R-:W3:Y:S01]  /*1920*/  LDCU.64 UR4, c[0x0][0x390] ;  /* 0x00007200ff0477ac */ /* 0x000ee20008000a00 */
[----:B------:R-:W-:Y:S01]  /*1930*/  LOP3.LUT R19, R21, 0x120, RZ, 0xc0, !PT ;  /* 0x0000012015137812 */ /* 0x000fe200078ec0ff */
[----:B------:R-:W-:Y:S01]  /*1940*/  IMAD.SHL.U32 R76, R109, 0x4, RZ ;  /* 0x000000046d4c7824 */ /* 0x000fe200078e00ff */
[----:B------:R-:W-:Y:S01]  /*1950*/  LOP3.LUT R23, R17, 0x8, R78, 0xf8, !PT ;  /* 0x0000000811177812 */ /* 0x000fe200078ef84e */
[----:B------:R-:W-:Y:S01]  /*1960*/  IMAD.SHL.U32 R129, R109, 0x8, RZ ;  /* 0x000000086d817824 */ /* 0x000fe200078e00ff */
[----:B------:R-:W-:Y:S01]  /*1970*/  LOP3.LUT R19, R19, 0x3e00, R60, 0xf8, !PT ;  /* 0x00003e0013137812 */ /* 0x000fe200078ef83c */
[----:B------:R-:W4:Y:S01]  /*1980*/  LDCU.64 UR10, c[0x0][0x3c8] ;  /* 0x00007900ff0a77ac */ /* 0x000f220008000a00 */
[----:B------:R-:W-:Y:S01]  /*1990*/  LOP3.LUT R60, R60, 0x100, RZ, 0xc0, !PT ;  /* 0x000001003c3c7812 */ /* 0x000fe200078ec0ff */
[----:B------:R-:W3:Y:S01]  /*19a0*/  @!P2 LDC.64 R8, c[0x0][0x398] ;  /* 0x0000e600ff08ab82 */ /* 0x000ee20000000a00 */
[----:B------:R-:W-:Y:S01]  /*19b0*/  LOP3.LUT R62, R23, 0x18, R76, 0x78, !PT ;  /* 0x00000018173e7812 */ /* 0x000fe200078e784c */
[----:B------:R-:W-:Y:S01]  /*19c0*/  IMAD.SHL.U32 R103, R2, 0x20, RZ ;  /* 0x0000002002677824 */ /* 0x000fe200078e00ff */
[----:B------:R-:W-:Y:S01]  /*19d0*/  LOP3.LUT R17, R17, 0x8, R109, 0xf8, !PT ;  /* 0x0000000811117812 */ /* 0x000fe200078ef86d */
[----:B------:R-:W2:Y:S01]  /*19e0*/  LDCU.64 UR8, c[0x0][0x388] ;  /* 0x00007100ff0877ac */ /* 0x000ea20008000a00 */
[----:B------:R-:W-:Y:S01]  /*19f0*/  LOP3.LUT R60, R60, 0x20, R21, 0xf8, !PT ;  /* 0x000000203c3c7812 */ /* 0x000fe200078ef815 */
[----:B-1----:R-:W-:Y:S01]  /*1a00*/  @P2 IMAD.WIDE.U32 R20, R12, R132, RZ ;  /* 0x000000840c142225 */ /* 0x002fe200078e00ff */
[----:B------:R-:W-:-:S02]  /*1a10*/  LOP3.LUT R62, R19, R62, RZ, 0xfc, !PT ;  /* 0x0000003e133e7212 */ /* 0x000fc400078efcff */
[----:B------:R-:W-:Y:S01]  /*1a20*/  LOP3.LUT R26, R129, 0x18, RZ, 0xc0, !PT ;  /* 0x00000018811a7812 */ /* 0x000fe200078ec0ff */
[----:B------:R-:W-:Y:S01]  /*1a30*/  IMAD.MOV.U32 R61, RZ, RZ, 0x10 ;  /* 0x00000010ff3d7424 */ /* 0x000fe200078e00ff */
[----:B------:R-:W-:Y:S01]  /*1a40*/  LOP3.LUT R19, R17, 0x18, R76, 0x78, !PT ;  /* 0x0000001811137812 */ /* 0x000fe200078e784c */
[----:B------:R-:W-:Y:S01]  /*1a50*/  IMAD R79, R11, R132, RZ ;  /* 0x000000840b4f7224 */ /* 0x000fe200078e02ff */
[----:B------:R-:W-:Y:S01]  /*1a60*/  SHF.L.U64.HI R98, R2, 0x5, R3 ;  /* 0x0000000502627819 */ /* 0x000fe20000010203 */
[----:B------:R-:W-:Y:S01]  /*1a70*/  VIADD R119, R117, 0xffffffff ;  /* 0xffffffff75777836 */ /* 0x000fe20000000000 */
[----:B------:R-:W-:Y:S01]  /*1a80*/  SHF.L.U64.HI R96, R6, 0x5, R7 ;  /* 0x0000000506607819 */ /* 0x000fe20000010207 */
[----:B------:R-:W-:Y:S01]  /*1a90*/  IMAD R79, R10, R133, R79 ;  /* 0x000000850a4f7224 */ /* 0x000fe200078e024f */
[----:B------:R-:W-:Y:S01]  /*1aa0*/  LOP3.LUT R60, R60, R19, RZ, 0xfc, !PT ;  /* 0x000000133c3c7212 */ /* 0x000fe200078efcff */
[----:B------:R-:W-:Y:S01]  /*1ab0*/  IMAD.SHL.U32 R101, R6, 0x20, RZ ;  /* 0x0000002006657824 */ /* 0x000fe200078e00ff */
[----:B------:R-:W-:Y:S01]  /*1ac0*/  SHF.R.U32.HI R77, RZ, 0x3, R109 ;  /* 0x00000003ff4d7819 */ /* 0x000fe2000001166d */
[----:B------:R-:W-:Y:S01]  /*1ad0*/  IMAD.SHL.U32 R67, R119, 0x80, RZ ;  /* 0x0000008077437824 */ /* 0x000fe200078e00ff */
[----:B------:R-:W-:Y:S01]  /*1ae0*/  LOP3.LUT R122, R129, 0x20, RZ, 0xc0, !PT ;  /* 0x00000020817a7812 */ /* 0x000fe200078ec0ff */
[----:B---3--:R-:W-:-:S02]  /*1af0*/  @!P2 IMAD.WIDE.U32 R22, R159, R8, RZ ;  /* 0x000000089f16a225 */ /* 0x008fc400078e00ff */
[----:B------:R-:W1:Y:S02]  /*1b00*/  LDC R8, c[0x0][0x450] ;  /* 0x00011400ff087b82 */ /* 0x000e640000000800 */
[----:B------:R-:W-:Y:S02]  /*1b10*/  @!P2 IMAD.MOV.U32 R17, RZ, RZ, R22 ;  /* 0x000000ffff11a224 */ /* 0x000fe400078e0016 */
[----:B------:R-:W-:Y:S01]  /*1b20*/  @P2 IMAD.MOV.U32 R17, RZ, RZ, R20 ;  /* 0x000000ffff112224 */ /* 0x000fe200078e0014 */
[----:B------:R-:W-:Y:S01]  /*1b30*/  IADD3 R20, P3, PT, R26, R14, RZ ;  /* 0x0000000e1a147210 */ /* 0x000fe20007f7e0ff */
[----:B------:R-:W-:Y:S02]  /*1b40*/  @!P2 IMAD R9, R159, R9, R23 ;  /* 0x000000099f09a224 */ /* 0x000fe400078e0217 */
[----:B------:R-:W-:Y:S01]  /*1b50*/  @P2 IMAD R9, R12, R133, R21 ;  /* 0x000000850c092224 */ /* 0x000fe200078e0215 */
[C---:B------:R-:W-:Y:S01]  /*1b60*/  IADD3 R16, P2, PT, R26.reuse, R16, RZ ;  /* 0x000000101a107210 */ /* 0x040fe20007f5e0ff */
[----:B------:R-:W-:Y:S01]  /*1b70*/  IMAD.X R21, RZ, RZ, R13, P3 ;  /* 0x000000ffff157224 */ /* 0x000fe200018e060d */
[----:B------:R-:W-:-:S02]  /*1b80*/  IADD3 R14, P3, PT, R26, R17, RZ ;  /* 0x000000111a0e7210 */ /* 0x000fc40007f7e0ff */
[----:B------:R-:W-:Y:S01]  /*1b90*/  SHF.R.S32.HI R12, RZ, 0x1f, R158 ;  /* 0x0000001fff0c7819 */ /* 0x000fe2000001149e */
[----:B------:R-:W-:Y:S02]  /*1ba0*/  IMAD.X R17, RZ, RZ, R15, P2 ;  /* 0x000000ffff117224 */ /* 0x000fe400010e060f */
[----:B------:R-:W-:-:S04]  /*1bb0*/  IMAD.WIDE.U32 R20, R130, R6, R20 ;  /* 0x0000000682147225 */ /* 0x000fc800078e0014 */
[----:B------:R-:W-:Y:S01]  /*1bc0*/  IMAD.WIDE.U32 R16, R130, R2, R16 ;  /* 0x0000000282107225 */ /* 0x000fe200078e0010 */
[----:B------:R-:W-:-:S03]  /*1bd0*/  SHF.R.S32.HI R2, RZ, 0x1f, R81 ;  /* 0x0000001fff027819 */ /* 0x000fc60000011451 */
[----:B------:R-:W-:Y:S01]  /*1be0*/  IMAD R83, R130, R3, R17 ;  /* 0x0000000382537224 */ /* 0x000fe200078e0211 */
[----:B-1----:R-:W-:Y:S01]  /*1bf0*/  LEA.HI R127, R8, R8, RZ, 0x1 ;  /* 0x00000008087f7211 */ /* 0x002fe200078f08ff */
[----:B------:R-:W-:Y:S01]  /*1c00*/  IMAD.SHL.U32 R84, R16, 0x2, RZ ;  /* 0x0000000210547824 */ /* 0x000fe200078e00ff */
[----:B------:R-:W-:Y:S01]  /*1c10*/  LOP3.LUT R3, R76, 0xc, RZ, 0xc0, !PT ;  /* 0x0000000c4c037812 */ /* 0x000fe200078ec0ff */
[----:B------:R-:W-:Y:S01]  /*1c20*/  IMAD R87, R130, R7, R21 ;  /* 0x0000000782577224 */ /* 0x000fe200078e0215 */
[----:B------:R-:W-:Y:S01]  /*1c30*/  LEA.HI R7, R2, R81, RZ, 0x7 ;  /* 0x0000005102077211 */ /* 0x000fe200078f38ff */
[----:B----4-:R-:W-:Y:S01]  /*1c40*/  IMAD R19, R12, UR10, RZ ;  /* 0x0000000a0c137c24 */ /* 0x010fe2000f8e02ff */
[----:B------:R-:W-:Y:S01]  /*1c50*/  SHF.L.U64.HI R83, R16, 0x1, R83 ;  /* 0x0000000110537819 */ /* 0x000fe20000010253 */
[----:B------:R-:W-:Y:S01]  /*1c60*/  IMAD.X R15, RZ, RZ, R9, P3 ;  /* 0x000000ffff0f7224 */ /* 0x000fe200018e0609 */
[----:B------:R-:W-:Y:S01]  /*1c70*/  IADD3 R84, P2, PT, R84, UR4, RZ ;  /* 0x0000000454547c10 */ /* 0x000fe2000ff5e0ff */
[----:B------:R-:W-:Y:S01]  /*1c80*/  IMAD.SHL.U32 R86, R20, 0x2, RZ ;  /* 0x0000000214567824 */ /* 0x000fe200078e00ff */
[----:B------:R-:W-:Y:S01]  /*1c90*/  SHF.R.S32.HI R7, RZ, 0x7, R7 ;  /* 0x00000007ff077819 */ /* 0x000fe20000011407 */
[C---:B------:R-:W-:Y:S01]  /*1ca0*/  IMAD R12, R158.reuse, UR11, R19 ;  /* 0x0000000b9e0c7c24 */ /* 0x040fe2000f8e0213 */
[----:B------:R-:W-:Y:S01]  /*1cb0*/  IADD3.X R83, PT, PT, R83, UR5, RZ, P2, !PT ;  /* 0x0000000553537c10 */ /* 0x000fe200097fe4ff */
[----:B------:R-:W-:Y:S01]  /*1cc0*/  IMAD.WIDE.U32 R14, R158, UR10, R14 ;  /* 0x0000000a9e0e7c25 */ /* 0x000fe2000f8e000e */
[----:B------:R-:W-:-:S02]  /*1cd0*/  LOP3.LUT P2, RZ, R109, 0x4, RZ, 0xc0, !PT ;  /* 0x000000046dff7812 */ /* 0x000fc4000784c0ff */
[----:B------:R-:W-:Y:S01]  /*1ce0*/  VIMNMX R82, PT, PT, R150, R7, !PT ;  /* 0x0000000796527248 */ /* 0x000fe20007fe0100 */
[----:B------:R-:W-:Y:S01]  /*1cf0*/  IMAD.IADD R15, R15, 0x1, R12 ;  /* 0x000000010f0f7824 */ /* 0x000fe200078e020c */
[----:B------:R-:W-:Y:S01]  /*1d00*/  SEL R61, R61, 0xfffffff0, !P2 ;  /* 0xfffffff03d3d7807 */ /* 0x000fe20005000000 */
[----:B------:R-:W-:Y:S01]  /*1d10*/  IMAD.MOV.U32 R154, RZ, RZ, R84 ;  /* 0x000000ffff9a7224 */ /* 0x000fe200078e0054 */
[----:B------:R-:W-:Y:S01]  /*1d20*/  ISETP.GT.AND P2, PT, R117, R82, PT ;  /* 0x000000527500720c */ /* 0x000fe20003f44270 */
[----:B------:R-:W-:Y:S01]  /*1d30*/  IMAD.WIDE.U32 R132, R10, R132, R14 ;  /* 0x000000840a847225 */ /* 0x000fe200078e000e */
[----:B------:R-:W-:Y:S02]  /*1d40*/  SHF.R.S32.HI R127, RZ, 0x1, R127 ;  /* 0x00000001ff7f7819 */ /* 0x000fe4000001147f */
[----:B------:R-:W-:Y:S01]  /*1d50*/  SHF.L.U64.HI R87, R20, 0x1, R87 ;  /* 0x0000000114577819 */ /* 0x000fe20000010257 */
[----:B------:R-:W-:Y:S01]  /*1d60*/  IMAD.MOV.U32 R155, RZ, RZ, R83 ;  /* 0x000000ffff9b7224 */ /* 0x000fe200078e0053 */
[----:B--2---:R-:W-:Y:S01]  /*1d70*/  IADD3 R86, P3, PT, R86, UR8, RZ ;  /* 0x0000000856567c10 */ /* 0x004fe2000ff7e0ff */
[----:B------:R-:W-:-:S02]  /*1d80*/  IMAD R120, R130, R127, R3 ;  /* 0x0000007f82787224 */ /* 0x000fc400078e0203 */
[----:B------:R-:W-:Y:S01]  /*1d90*/  IMAD.IADD R79, R133, 0x1, R79 ;  /* 0x00000001854f7824 */ /* 0x000fe200078e024f */
[----:B------:R-:W-:Y:S01]  /*1da0*/  IADD3.X R87, PT, PT, R87, UR9, RZ, P3, !PT ;  /* 0x0000000957577c10 */ /* 0x000fe20009ffe4ff */
[--C-:B------:R-:W-:Y:S01]  /*1db0*/  IMAD.IADD R118, R3, 0x1, R120.reuse ;  /* 0x0000000103767824 */ /* 0x100fe200078e0278 */
[----:B------:R-:W-:Y:S01]  /*1dc0*/  SHF.R.S32.HI R108, RZ, 0x1f, R120 ;  /* 0x0000001fff6c7819 */ /* 0x000fe20000011478 */
[----:B------:R-:W-:Y:S02]  /*1dd0*/  IMAD.MOV.U32 R152, RZ, RZ, R86 ;  /* 0x000000ffff987224 */ /* 0x000fe400078e0056 */
[----:B------:R-:W-:Y:S01]  /*1de0*/  IMAD.MOV.U32 R151, RZ, RZ, R87 ;  /* 0x000000ffff977224 */ /* 0x000fe200078e0057 */
        /* <DEDUP_REMOVED lines=11> */
[----:B------:R-:W3:Y:S01]  /*1ea0*/  LDCU.128 UR8, c[0x0][0x490] ;  /* 0x00009200ff0877ac */ /* 0x000ee20008000c00 */
[----:B------:R-:W-:Y:S01]  /*1eb0*/  SEL R8, R5, R0, !P1 ;  /* 0x0000000005087207 */ /* 0x000fe20004800000 */
[C---:B------:R-:W-:Y:S01]  /*1ec0*/  IMAD R114, R127.reuse, 0x60, RZ ;  /* 0x000000607f727824 */ /* 0x040fe200078e02ff */
[--C-:B------:R-:W-:Y:S01]  /*1ed0*/  SHF.R.S32.HI R25, RZ, 0x1f, R81.reuse ;  /* 0x0000001fff197819 */ /* 0x100fe20000011451 */
[----:B------:R-:W3:Y:S01]  /*1ee0*/  LDCU.64 UR4, c[0x0][0x488] ;  /* 0x00009100ff0477ac */ /* 0x000ee20008000a00 */
[C---:B------:R-:W-:Y:S01]  /*1ef0*/  SHF.L.U32 R125, R127.reuse, 0x5, RZ ;  /* 0x000000057f7d7819 */ /* 0x040fe200000006ff */
[C---:B------:R-:W-:Y:S01]  /*1f00*/  VIADD R123, R130.reuse, 0x20 ;  /* 0x00000020827b7836 */ /* 0x040fe20000000000 */
[----:B------:R-:W-:Y:S01]  /*1f10*/  SHF.L.U32 R113, R127, 0x6, RZ ;  /* 0x000000067f717819 */ /* 0x000fe200000006ff */
[C---:B------:R-:W-:Y:S01]  /*1f20*/  VIADD R115, R130.reuse, 0x60 ;  /* 0x0000006082737836 */ /* 0x040fe20000000000 */
[----:B------:R-:W-:Y:S01]  /*1f30*/  IADD3 R121, PT, PT, R130, 0x40, RZ ;  /* 0x0000004082797810 */ /* 0x000fe20007ffe0ff */
[C---:B------:R-:W-:Y:S01]  /*1f40*/  IMAD R112, R117.reuse, -0x80, R81 ;  /* 0xffffff8075707824 */ /* 0x040fe200078e0251 */
[C---:B------:R-:W-:Y:S01]  /*1f50*/  LOP3.LUT R23, R26.reuse, 0x20, RZ, 0xfc, !PT ;  /* 0x000000201a177812 */ /* 0x040fe200078efcff */
[----:B------:R-:W-:Y:S01]  /*1f60*/  IMAD R110, R117, -0x80, R80 ;  /* 0xffffff80756e7824 */ /* 0x000fe200078e0250 */
[----:B------:R-:W-:Y:S01]  /*1f70*/  LOP3.LUT R22, R26, 0x40, RZ, 0xfc, !PT ;  /* 0x000000401a167812 */ /* 0x000fe200078efcff */
[----:B------:R-:W-:Y:S01]  /*1f80*/  IMAD.MOV.U32 R111, RZ, RZ, R117 ;  /* 0x000000ffff6f7224 */ /* 0x000fe200078e0075 */
[----:B------:R-:W-:Y:S01]  /*1f90*/  SHF.R.S32.HI R102, RZ, 0x1f, R113 ;  /* 0x0000001fff667819 */ /* 0x000fe20000011471 */
[----:B-1----:R-:W-:Y:S01]  /*1fa0*/  IMAD.WIDE.U32 R10, R159, R2, R26 ;  /* 0x000000029f0a7225 */ /* 0x002fe200078e001a */
[----:B------:R-:W-:-:S02]  /*1fb0*/  IADD3 R2, P0, PT, -R81, R130, RZ ;  /* 0x0000008251027210 */ /* 0x000fc40007f1e1ff */
[----:B------:R-:W-:Y:S01]  /*1fc0*/  SHF.R.S32.HI R100, RZ, 0x1f, R114 ;  /* 0x0000001fff647819 */ /* 0x000fe20000011472 */
[----:B------:R-:W-:Y:S02]  /*1fd0*/  IMAD R11, R159, R3, R11 ;  /* 0x000000039f0b7224 */ /* 0x000fe400078e020b */
[----:B--2---:R-:W-:Y:S01]  /*1fe0*/  IMAD R3, R7, UR16, RZ ;  /* 0x0000001007037c24 */ /* 0x004fe2000f8e02ff */
[----:B----4-:R-:W-:Y:S01]  /*1ff0*/  SHF.L.U32 R107, R104, 0x5, RZ ;  /* 0x00000005686b7819 */ /* 0x010fe200000006ff */
[----:B------:R-:W-:-:S04]  /*2000*/  IMAD.WIDE.U32 R10, R116, UR16, R10 ;  /* 0x00000010740a7c25 */ /* 0x000fc8000f8e000a */
[----:B------:R-:W-:Y:S01]  /*2010*/  IMAD R0, R116, UR17, R3 ;  /* 0x0000001174007c24 */ /* 0x000fe2000f8e0203 */
[----:B------:R-:W-:Y:S01]  /*2020*/  SHF.R.S32.HI R3, RZ, 0x1f, R8 ;  /* 0x0000001fff037819 */ /* 0x000fe20000011408 */
[----:B------:R-:W-:Y:S02]  /*2030*/  IMAD.MOV.U32 R14, RZ, RZ, R10 ;  /* 0x000000ffff0e7224 */ /* 0x000fe400078e000a */
[----:B------:R-:W-:Y:S02]  /*2040*/  IMAD.IADD R15, R11, 0x1, R0 ;  /* 0x000000010b0f7824 */ /* 0x000fe400078e0200 */
[----:B---3--:R-:W-:Y:S02]  /*2050*/  IMAD R5, R3, UR12, RZ ;  /* 0x0000000c03057c24 */ /* 0x008fe4000f8e02ff */
[----:B------:R-:W-:Y:S02]  /*2060*/  IMAD R0, R7, R104, RZ ;  /* 0x0000006807007224 */ /* 0x000fe400078e02ff */
[----:B------:R-:W-:-:S02]  /*2070*/  IMAD R10, R8, UR13, R5 ;  /* 0x0000000d080a7c24 */ /* 0x000fc4000f8e0205 */
[----:B------:R-:W-:Y:S01]  /*2080*/  IMAD.WIDE.U32 R6, R8, UR12, R14 ;  /* 0x0000000c08067c25 */ /* 0x000fe2000f8e000e */
[----:B------:R-:W1:Y:S03]  /*2090*/  LDCU.64 UR12, c[0x0][0x4e0] ;  /* 0x00009c00ff0c77ac */ /* 0x000e660008000a00 */
[----:B------:R-:W-:Y:S01]  /*20a0*/  IMAD R3, R3, UR18, RZ ;  /* 0x0000001203037c24 */ /* 0x000fe2000f8e02ff */
[----:B------:R-:W-:Y:S01]  /*20b0*/  IADD3 R11, PT, PT, R7, R10, RZ ;  /* 0x0000000a070b7210 */ /* 0x000fe20007ffe0ff */
[----:B------:R-:W-:Y:S01]  /*20c0*/  IMAD R5, R4, R127, RZ ;  /* 0x0000007f04057224 */ /* 0x000fe200078e02ff */
[----:B------:R-:W-:Y:S01]  /*20d0*/  MOV R10, R6 ;  /* 0x00000006000a7202 */ /* 0x000fe20000000f00 */
[----:B------:R-:W-:-:S03]  /*20e0*/  IMAD.WIDE.U32 R12, R159, UR10, R26 ;  /* 0x0000000a9f0c7c25 */ /* 0x000fc6000f8e001a */
[C---:B------:R-:W-:Y:S01]  /*20f0*/  IADD3 R64, P1, PT, R5.reuse, R120, RZ ;  /* 0x0000007805407210 */ /* 0x040fe20007f3e0ff */
[----:B------:R-:W-:Y:S01]  /*2100*/  IMAD.X R25, RZ, RZ, ~R25, P0 ;  /* 0x000000ffff197224 */ /* 0x000fe200000e0e19 */
[----:B------:R-:W-:Y:S01]  /*2110*/  IADD3 R90, P0, PT, R5, R118, RZ ;  /* 0x00000076055a7210 */ /* 0x000fe20007f1e0ff */
[----:B------:R-:W-:Y:S01]  /*2120*/  IMAD R6, R8, UR19, R3 ;  /* 0x0000001308067c24 */ /* 0x000fe2000f8e0203 */
[----:B------:R-:W-:Y:S01]  /*2130*/  SHF.R.S32.HI R3, RZ, 0x1f, R5 ;  /* 0x0000001fff037819 */ /* 0x000fe20000011405 */
[----:B------:R-:W-:Y:S01]  /*2140*/  IMAD R13, R159, UR11, R13 ;  /* 0x0000000b9f0d7c24 */ /* 0x000fe2000f8e020d */
[----:B------:R-:W2:Y:S01]  /*2150*/  LDCU.64 UR10, c[0x0][0x4d0] ;  /* 0x00009a00ff0a77ac */ /* 0x000ea20008000a00 */
[C---:B------:R-:W-:Y:S02]  /*2160*/  IMAD R0, R116.reuse, R105, R0 ;  /* 0x0000006974007224 */ /* 0x040fe400078e0200 */
[----:B------:R-:W-:Y:S01]  /*2170*/  IMAD.WIDE.U32 R12, R116, R104, R12 ;  /* 0x00000068740c7225 */ /* 0x000fe200078e000c */
[----:B------:R-:W-:-:S03]  /*2180*/  UMOV UR19, URZ ;  /* 0x000000ff00137c82 */ /* 0x000fc60008000000 */
[C---:B------:R-:W-:Y:S01]  /*2190*/  IMAD.X R91, R3.reuse, 0x1, R106, P0 ;  /* 0x00000001035b7824 */ /* 0x040fe200000e066a */
[----:B------:R-:W-:Y:S01]  /*21a0*/  IADD3.X R3, PT, PT, R3, R108, RZ, P1, !PT ;  /* 0x0000006c03037210 */ /* 0x000fe20000ffe4ff */
[----:B------:R-:W-:Y:S02]  /*21b0*/  IMAD.IADD R13, R13, 0x1, R0 ;  /* 0x000000010d0d7824 */ /* 0x000fe400078e0200 */
[----:B------:R-:W-:Y:S01]  /*21c0*/  IMAD R89, R25, UR16, RZ ;  /* 0x0000001019597c24 */ /* 0x000fe2000f8e02ff */
[----:B------:R-:W-:Y:S01]  /*21d0*/  SHF.L.U64.HI R0, R64, 0x1, R3 ;  /* 0x0000000140007819 */ /* 0x000fe20000010203 */
[----:B------:R-:W-:Y:S01]  /*21e0*/  IMAD.WIDE.U32 R8, R8, UR18, R12 ;  /* 0x0000001208087c25 */ /* 0x000fe2000f8e000c */
[----:B------:R-:W-:Y:S01]  /*21f0*/  SHF.L.U32 R64, R64, 0x1, RZ ;  /* 0x0000000140407819 */ /* 0x000fe200000006ff */
[----:B------:R-:W-:Y:S01]  /*2200*/  USHF.L.U32 UR18, UR16, 0x7, URZ ;  /* 0x0000000710127899 */ /* 0x000fe200080006ff */
[----:B------:R-:W-:Y:S01]  /*2210*/  SHF.L.U64.HI R91, R90, 0x1, R91 ;  /* 0x000000015a5b7819 */ /* 0x000fe2000001025b */
[----:B------:R-:W-:Y:S01]  /*2220*/  IMAD.WIDE.U32 R4, R2, UR16, R10 ;  /* 0x0000001002047c25 */ /* 0x000fe2000f8e000a */
[----:B------:R-:W-:Y:S01]  /*2230*/  IADD3 R28, P0, PT, R64, UR14, RZ ;  /* 0x0000000e401c7c10 */ /* 0x000fe2000ff1e0ff */
[----:B------:R-:W3:Y:S02]  /*2240*/  LDCU UR16, c[0x0][0x450] ;  /* 0x00008a00ff1077ac */ /* 0x000ee40008000800 */
[----:B------:R-:W-:Y:S01]  /*2250*/  IMAD R89, R2, UR17, R89 ;  /* 0x0000001102597c24 */ /* 0x000fe2000f8e0259 */
[----:B------:R-:W-:Y:S01]  /*2260*/  IADD3.X R29, PT, PT, R0, UR15, RZ, P0, !PT ;  /* 0x0000000f001d7c10 */ /* 0x000fe200087fe4ff */
[----:B------:R-:W4:Y:S01]  /*2270*/  LDCU.U8 UR17, c[0x0][0x533] ;  /* 0x0000a660ff1177ac */ /* 0x000f220008000000 */
[----:B--2---:R-:W-:Y:S01]  /*2280*/  IADD3 R64, P0, PT, R64, UR10, RZ ;  /* 0x0000000a40407c10 */ /* 0x004fe2000ff1e0ff */
[----:B------:R-:W-:Y:S01]  /*2290*/  IMAD.IADD R7, R9, 0x1, R6 ;  /* 0x0000000109077824 */ /* 0x000fe200078e0206 */
[----:B------:R-:W-:Y:S01]  /*22a0*/  LEA R88, P3, R4, UR8, 0x1 ;  /* 0x0000000804587c11 */ /* 0x000fe2000f8608ff */
[-C--:B------:R-:W-:Y:S01]  /*22b0*/  IMAD R25, R25, R104.reuse, RZ ;  /* 0x0000006819197224 */ /* 0x080fe200078e02ff */
[----:B------:R-:W-:Y:S01]  /*22c0*/  IADD3.X R65, PT, PT, R0, UR11, RZ, P0, !PT ;  /* 0x0000000b00417c10 */ /* 0x000fe200087fe4ff */
[----:B------:R-:W-:Y:S01]  /*22d0*/  IMAD.MOV.U32 R6, RZ, RZ, R8 ;  /* 0x000000ffff067224 */ /* 0x000fe200078e0008 */
[----:B------:R-:W-:Y:S01]  /*22e0*/  IADD3 R0, P0, PT, RZ, -UR19, RZ ;  /* 0x80000013ff007c10 */ /* 0x000fe2000ff1e0ff */
[----:B------:R-:W-:Y:S01]  /*22f0*/  IMAD.SHL.U32 R90, R90, 0x2, RZ ;  /* 0x000000025a5a7824 */ /* 0x000fe200078e00ff */
[----:B------:R-:W-:Y:S01]  /*2300*/  IADD3 R89, PT, PT, R5, R89, RZ ;  /* 0x0000005905597210 */ /* 0x000fe20007ffe0ff */
[----:B------:R-:W-:Y:S01]  /*2310*/  IMAD R25, R2, R105, R25 ;  /* 0x0000006902197224 */ /* 0x000fe200078e0219 */
[C---:B------:R-:W-:Y:S01]  /*2320*/  SHF.L.U64.HI R105, R104.reuse, 0x5, R105 ;  /* 0x0000000568697819 */ /* 0x040fe20000010269 */
[----:B------:R-:W-:Y:S01]  /*2330*/  IMAD.SHL.U32 R97, R104, 0x80, RZ ;  /* 0x0000008068617824 */ /* 0x000fe200078e00ff */
[----:B------:R-:W-:Y:S01]  /*2340*/  IADD3 R92, P1, PT, R90, UR14, RZ ;  /* 0x0000000e5a5c7c10 */ /* 0x000fe2000ff3e0ff */
[----:B------:R-:W-:Y:S01]  /*2350*/  IMAD.WIDE.U32 R2, R2, R104, R6 ;  /* 0x0000006802027225 */ /* 0x000fe200078e0006 */
[----:B------:R-:W-:-:S02]  /*2360*/  SHF.R.S32.HI R104, RZ, 0x1f, R125 ;  /* 0x0000001fff687819 */ /* 0x000fc4000001147d */
[----:B------:R-:W-:Y:S01]  /*2370*/  IADD3.X R93, PT, PT, R91, UR15, RZ, P1, !PT ;  /* 0x0000000f5b5d7c10 */ /* 0x000fe20008ffe4ff */
[----:B------:R-:W-:Y:S01]  /*2380*/  IMAD.X R97, RZ, RZ, ~R97, P0 ;  /* 0x000000ffff617224 */ /* 0x000fe200000e0e61 */
[----:B------:R-:W-:Y:S01]  /*2390*/  LEA R24, P2, R2, UR4, 0x1 ;  /* 0x0000000402187c11 */ /* 0x000fe2000f8408ff */
[----:B------:R-:W-:Y:S01]  /*23a0*/  IMAD.IADD R25, R3, 0x1, R25 ;  /* 0x0000000103197824 */ /* 0x000fe200078e0219 */
[----:B------:R-:W-:Y:S01]  /*23b0*/  IADD3.X R3, PT, PT, RZ, ~UR18, RZ, P0, !PT ;  /* 0x80000012ff037c10 */ /* 0x000fe200087fe4ff */
[----:B------:R-:W2:Y:S01]  /*23c0*/  LDCU.64 UR14, c[0x0][0x3c0] ;  /* 0x00007800ff0e77ac */ /* 0x000ea20008000a00 */
[----:B------:R-:W-:Y:S02]  /*23d0*/  IADD3 R90, P1, PT, R90, UR10, RZ ;  /* 0x0000000a5a5a7c10 */ /* 0x000fe4000ff3e0ff */
[----:B------:R-:W-:Y:S01]  /*23e0*/  SHF.R.S64 R99, R0, 0x1f, R97 ;  /* 0x0000001f00637819 */ /* 0x000fe20000001061 */
[----:B----4-:R-:W-:Y:S01]  /*23f0*/  UISETP.NE.AND UP0, UPT, UR17, URZ, UPT ;  /* 0x000000ff1100728c */ /* 0x010fe2000bf05270 */
[----:B---3--:R-:W-:-:S02]  /*2400*/  MOV R31, UR16 ;  /* 0x00000010001f7c02 */ /* 0x008fc40008000f00 */
[--C-:B------:R-:W-:Y:S02]  /*2410*/  SHF.R.S64 R95, R0, 0x1f, R3.reuse ;  /* 0x0000001f005f7819 */ /* 0x100fe40000001003 */
[----:B------:R-:W-:Y:S02]  /*2420*/  SHF.R.S32.HI R94, RZ, 0x1f, R3 ;  /* 0x0000001fff5e7819 */ /* 0x000fe40000011403 */
[----:B------:R-:W-:Y:S02]  /*2430*/  SHF.R.S32.HI R97, RZ, 0x1f, R97 ;  /* 0x0000001fff617819 */ /* 0x000fe40000011461 */
[----:B------:R-:W-:Y:S02]  /*2440*/  LEA.HI.X R89, R4, UR9, R89, 0x1, P3 ;  /* 0x0000000904597c11 */ /* 0x000fe400098f0c59 */
[----:B------:R-:W-:Y:S01]  /*2450*/  LEA.HI.X R25, R2, UR5, R25, 0x1, P2 ;  /* 0x0000000502197c11 */ /* 0x000fe200090f0c19 */
[----:B------:R-:W3:Y:S01]  /*2460*/  LDCU.64 UR4, c[0x0][0x3b8] ;  /* 0x00007700ff0477ac */ /* 0x000ee20008000a00 */
[----:B------:R-:W-:Y:S01]  /*2470*/  IADD3.X R91, PT, PT, R91, UR11, RZ, P1, !PT ;  /* 0x0000000b5b5b7c10 */ /* 0x000fe20008ffe4ff */
[----:B-12---:R-:W4:Y:S06]  /*2480*/  LDCU.128 UR8, c[0x0][0x3a0] ;  /* 0x00007400ff0877ac */ /* 0x006f2c0008000c00 */
.L_x_2468:
        /* <DEDUP_REMOVED lines=15> */
[----:B------:R-:W2:Y:S01]  /*2580*/  @P0 LDG.E.128 R12, desc[UR6][R88.64] ;  /* 0x00000006580c0981 */ /* 0x000ea2000c1e1d00 */
[----:B------:R-:W-:Y:S01]  /*2590*/  @P0 IMAD.MOV.U32 R85, RZ, RZ, R83 ;  /* 0x000000ffff550224 */ /* 0x000fe200078e0053 */
[----:B------:R-:W1:Y:S04]  /*25a0*/  @P6 LDC.64 R2, c[0x0][0x4b0] ;  /* 0x00012c00ff026b82 */ /* 0x000e680000000a00 */
[----:B--2---:R-:W-:Y:S01]  /*25b0*/  @P0 STG.E.128 desc[UR6][R84.64], R12 ;  /* 0x0000000c54000986 */ /* 0x004fe2000c101d06 */
[C---:B-1----:R-:W-:Y:S03]  /*25c0*/  @P6 LEA R36, P1, R2.reuse, R88, 0x6 ;  /* 0x0000005802246211 */ /* 0x042fe600078230ff */
[----:B------:R-:W2:Y:S01]  /*25d0*/  @P0 LDG.E.128 R8, desc[UR6][R88.64+0x40] ;  /* 0x0000400658080981 */ /* 0x000ea2000c1e1d00 */
        /* <DEDUP_REMOVED lines=12> */
[----:B--2---:R1:W-:Y:S04]  /*26a0*/  @P0 STG.E.128 desc[UR6][R84.64+0x40], R8 ;  /* 0x0000400854000986 */ /* 0x0043e8000c101d06 */
[----:B------:R-:W2:Y:S04]  /*26b0*/  @P0 LDG.E.128 R4, desc[UR6][R88.64+0x80] ;  /* 0x0000800658040981 */ /* 0x000ea8000c1e1d00 */
[----:B--2---:R2:W-:Y:S04]  /*26c0*/  @P0 STG.E.128 desc[UR6][R84.64+0x80], R4 ;  /* 0x0000800454000986 */ /* 0x0045e8000c101d06 */
[----:B------:R-:W5:Y:S04]  /*26d0*/  @P6 LDG.E.128 R16, desc[UR6][R36.64] ;  /* 0x0000000624106981 */ /* 0x000f68000c1e1d00 */
[----:B-----5:R-:W-:Y:S04]  /*26e0*/  @P6 STG.E.128 desc[UR6][R34.64], R16 ;  /* 0x0000001022006986 */ /* 0x020fe8000c101d06 */
[----:B-1----:R-:W5:Y:S04]  /*26f0*/  @P6 LDG.E.128 R8, desc[UR6][R36.64+0x40] ;  /* 0x0000400624086981 */ /* 0x002f68000c1e1d00 */
[----:B-----5:R-:W-:Y:S04]  /*2700*/  @P6 STG.E.128 desc[UR6][R34.64+0x40], R8 ;  /* 0x0000400822006986 */ /* 0x020fe8000c101d06 */
[----:B------:R-:W5:Y:S04]  /*2710*/  @P6 LDG.E.128 R12, desc[UR6][R36.64+0x80] ;  /* 0x00008006240c6981 */ /* 0x000f68000c1e1d00 */
[----:B-----5:R1:W-:Y:S04]  /*2720*/  @P6 STG.E.128 desc[UR6][R34.64+0x80], R12 ;  /* 0x0000800c22006986 */ /* 0x0203e8000c101d06 */
[----:B--2---:R-:W2:Y:S01]  /*2730*/  @P5 LDG.E.128 R4, desc[UR6][R32.64] ;  /* 0x0000000620045981 */ /* 0x004ea2000c1e1d00 */
[----:B-1----:R-:W-:Y:S04]  /*2740*/  @P4 IMAD.WIDE.U32 R34, R2, 0xc0, R88 ;  /* 0x000000c002224825 */ /* 0x002fe800078e0058 */
[----:B------:R-:W-:Y:S02]  /*2750*/  @P4 IMAD.IADD R35, R35, 0x1, R3 ;  /* 0x0000000123234824 */ /* 0x000fe400078e0203 */
[----:B------:R-:W1:Y:S01]  /*2760*/  @P4 LDC.64 R2, c[0x0][0x3c0] ;  /* 0x0000f000ff024b82 */ /* 0x000e620000000a00 */
[----:B------:R-:W-:Y:S02]  /*2770*/  @P4 IMAD.MOV.U32 R85, RZ, RZ, R83 ;  /* 0x000000ffff554224 */ /* 0x000fe400078e0053 */
        /* <DEDUP_REMOVED lines=60> */
.L_x_2448:
        /* <DEDUP_REMOVED lines=157> */
.L_x_2452:
[----:B---34-:R-:W-:Y:S05]  /*3510*/  BSYNC.RECONVERGENT B0 ;  /* 0x0000000000007941 */ /* 0x018fea0003800200 */
.L_x_2451:
        /* <DEDUP_REMOVED lines=153> */
.L_x_2454:
[----:B------:R-:W-:Y:S05]  /*3eb0*/  BSYNC.RECONVERGENT B0 ;  /* 0x0000000000007941 */ /* 0x000fea0003800200 */
.L_x_2453:
        /* <DEDUP_REMOVED lines=159> */
.L_x_2456:
[----:B------:R-:W-:Y:S05]  /*48b0*/  BSYNC.RECONVERGENT B0 ;  /* 0x0000000000007941 */ /* 0x000fea0003800200 */
.L_x_2455:
        /* <DEDUP_REMOVED lines=162> */
.L_x_2458:
[----:B------:R-:W-:Y:S05]  /*52e0*/  BSYNC.RECONVERGENT B0 ;  /* 0x0000000000007941 */ /* 0x000fea0003800200 */
.L_x_2457:
[----:B------:R-:W2:Y:S01]  /*52f0*/  LDC R31, c[0x0][0x450] ;  /* 0x00011400ff1f7b82 */ /* 0x000ea20000000800 */
[----:B-1----:R-:W-:Y:S05]  /*5300*/  IMAD.U32 R3, R52, -0x40, RZ ;  /* 0xffffffc034037824 */ /* 0x002fea00078e00ff */
[C---:B------:R-:W-:Y:S02]  /*5310*/  LEA R28, P1, R3.reuse, R28, 0x1 ;  /* 0x0000001c031c7211 */ /* 0x040fe400078208ff */
[C---:B------:R-:W-:Y:S02]  /*5320*/  LEA R64, P0, R3.reuse, R64, 0x1 ;  /* 0x0000004003407211 */ /* 0x040fe400078008ff */
[C---:B------:R-:W-:Y:S02]  /*5330*/  LEA.HI.X.SX32 R29, R3.reuse, R29, 0x1, P1 ;  /* 0x0000001d031d7211 */ /* 0x040fe400008f0eff */
[----:B------:R-:W-:Y:S01]  /*5340*/  LEA.HI.X.SX32 R65, R3, R65, 0x1, P0 ;  /* 0x0000004103417211 */ /* 0x000fe200000f0eff */
[----:B------:R-:W-:Y:S05]  /*5350*/  BRA `(.L_x_2449) ;  /* 0x0000004400287947 */ /* 0x000fea0003800000 */
.L_x_2450:
        /* <DEDUP_REMOVED lines=70> */
[--C-:B------:R-:W-:Y:S01]  /*57c0*/  @!P0 HADD2.F32 R53, -RZ, R58.reuse.H0_H0 ;  /* 0x2000003aff358230 */ /* 0x100fe20000004100 */
[----:B------:R-:W-:Y:S01]  /*57d0*/  @!P0 MOV R50, R75 ;  /* 0x0000004b00328202 */ /* 0x000fe20000000f00 */
[--C-:B------:R-:W-:Y:S02]  /*57e0*/  @!P0 HADD2.F32 R54, -RZ, R63.reuse.H0_H0 ;  /* 0x2000003fff368230 */ /* 0x100fe40000004100 */
        /* <DEDUP_REMOVED lines=110> */
[----:B------:R-:W-:Y:S02]  /*5ed0*/  @!P0 SHF.L.U32 R141, R19, 0x1, RZ ;  /* 0x00000001138d8819 */ /* 0x000fe400000006ff */
[----:B------:R-:W-:Y:S02]  /*5ee0*/  @!P0 SEL R66, R66, RZ, P2 ;  /* 0x000000ff42428207 */ /* 0x000fe40001000000 */
        /* <DEDUP_REMOVED lines=36> */
[--C-:B--2---:R-:W-:Y:S02]  /*6130*/  @!P0 HADD2.F32 R48, -RZ, R56.reuse.H0_H0 ;  /* 0x20000038ff308230 */ /* 0x104fe40000004100 */
        /* <DEDUP_REMOVED lines=11> */
[----:B------:R-:W-:Y:S02]  /*61f0*/  @!P0 HADD2.F32 R35, -RZ, R139.H0_H0 ;  /* 0x2000008bff238230 */ /* 0x000fe40000004100 */
[----:B------:R-:W-:Y:S02]  /*6200*/  @!P0 HADD2.F32 R17, -RZ, R17.H1_H1 ;  /* 0x30000011ff118230 */ /* 0x000fe40000004100 */
[----:B------:R-:W-:Y:S01]  /*6210*/  @!P1 FADD.FTZ R19, -R19, -RZ ;  /* 0x800000ff13139221 */ /* 0x000fe20000010100 */
[----:B------:R-:W-:Y:S02]  /*6220*/  @!P0 HADD2.F32 R21, -RZ, R139.H1_H1 ;  /* 0x3000008bff158230 */ /* 0x000fe40000004100 */
[----:B------:R-:W-:Y:S01]  /*6230*/  @!P1 FADD.FTZ R35, -R35, -RZ ;  /* 0x800000ff23239221 */ /* 0x000fe20000010100 */
[----:B------:R-:W-:Y:S02]  /*6240*/  @!P0 HADD2.F32 R54, -RZ, R57.H0_H0 ;  /* 0x20000039ff368230 */ /* 0x000fe40000004100 */
[----:B------:R-:W-:Y:S01]  /*6250*/  @!P0 FMUL.FTZ R17, R17, R18 ;  /* 0x0000001211118220 */ /* 0x000fe20000410000 */
[----:B------:R-:W-:Y:S02]  /*6260*/  @!P0 HADD2.F32 R53, -RZ, R63.H0_H0 ;  /* 0x2000003fff358230 */ /* 0x000fe40000004100 */
[----:B------:R-:W-:Y:S01]  /*6270*/  @!P0 FMUL.FTZ R18, R36, R37 ;  /* 0x0000002524128220 */ /* 0x000fe20000410000 */
[----:B------:R-:W-:Y:S02]  /*6280*/  @!P0 HADD2.F32 R55, -RZ, R57.H1_H1 ;  /* 0x30000039ff378230 */ /* 0x000fe40000004100 */
[----:B------:R-:W-:Y:S01]  /*6290*/  @!P0 FMUL.FTZ R19, R34, R19 ;  /* 0x0000001322138220 */ /* 0x000fe20000410000 */
[----:B------:R-:W-:Y:S02]  /*62a0*/  @!P0 HADD2.F32 R48, -RZ, R63.H1_H1 ;  /* 0x3000003fff308230 */ /* 0x000fe40000004100 */
[----:B------:R-:W-:Y:S01]  /*62b0*/  @!P1 FADD.FTZ R21, -R21, -RZ ;  /* 0x800000ff15159221 */ /* 0x000fe20000010100 */
[----:B------:R-:W-:Y:S02]  /*62c0*/  @!P0 HADD2.F32 R51, -RZ, R66.H0_H0 ;  /* 0x20000042ff338230 */ /* 0x000fe40000004100 */
[----:B------:R-:W-:Y:S01]  /*62d0*/  @!P0 FFMA.FTZ R16, R53, R54, R16 ;  /* 0x0000003635108223 */ /* 0x000fe20000010010 */
[----:B------:R-:W-:Y:S02]  /*62e0*/  @!P0 HADD2.F32 R56, -RZ, R58.H0_H0 ;  /* 0x2000003aff388230 */ /* 0x000fe40000004100 */
[----:B------:R-:W-:Y:S01]  /*62f0*/  @!P0 FMUL.FTZ R20, R20, R35 ;  /* 0x0000002314148220 */ /* 0x000fe20000410000 */
[----:B------:R-:W-:Y:S01]  /*6300*/  @!P0 HADD2.F32 R50, -RZ, R66.H1_H1 ;  /* 0x30000042ff328230 */ /* 0x000fe20000004100 */
[----:B------:R-:W-:Y:S01]  /*6310*/  @!P0 F2FP.F16.F32.PACK_AB R66, R15, R14 ;  /* 0x0000000e0f42823e */ /* 0x000fe200000000ff */
[----:B------:R-:W-:Y:S02]  /*6320*/  @!P0 HADD2.F32 R57, -RZ, R58.H1_H1 ;  /* 0x3000003aff398230 */ /* 0x000fe40000004100 */
[----:B------:R-:W-:Y:S01]  /*6330*/  @!P0 FFMA.FTZ R17, R48, R55, R17 ;  /* 0x0000003730118223 */ /* 0x000fe20000010011 */
[--C-:B------:R-:W-:Y:S01]  /*6340*/  @!P0 HADD2.F32 R58, -RZ, R59.reuse.H0_H0 ;  /* 0x2000003bff3a8230 */ /* 0x100fe20000004100 */
[----:B------:R-:W-:Y:S01]  /*6350*/  @!P0 MOV R72, R66 ;  /* 0x0000004200488202 */ /* 0x000fe20000000f00 */
[--C-:B------:R-:W-:Y:S02]  /*6360*/  @!P0 HADD2.F32 R53, -RZ, R52.reuse.H0_H0 ;  /* 0x20000034ff358230 */ /* 0x100fe40000004100 */
[----:B------:R-:W-:Y:S01]  /*6370*/  @!P0 FMUL.FTZ R21, R32, R21 ;  /* 0x0000001520158220 */ /* 0x000fe20000410000 */
[----:B------:R-:W-:Y:S01]  /*6380*/  @!P0 F2FP.F16.F32.PACK_AB R17, R17, R16 ;  /* 0x000000101111823e */ /* 0x000fe200000000ff */
[----:B------:R-:W-:Y:S02]  /*6390*/  @!P0 HADD2.F32 R59, -RZ, R59.H1_H1 ;  /* 0x3000003bff3b8230 */ /* 0x000fe40000004100 */
[----:B------:R-:W-:Y:S01]  /*63a0*/  @!P0 FFMA.FTZ R18, R51, R56, R18 ;  /* 0x0000003833128223 */ /* 0x000fe20000010012 */
[----:B------:R-:W-:Y:S01]  /*63b0*/  @!P0 HADD2.F32 R52, -RZ, R52.H1_H1 ;  /* 0x30000034ff348230 */ /* 0x000fe20000004100 */
[----:B------:R-:W-:Y:S01]  /*63c0*/  @!P0 MOV R73, R17 ;  /* 0x0000001100498202 */ /* 0x000fe20000000f00 */
        /* <DEDUP_REMOVED lines=8> */
.L_x_2460:
[----:B---34-:R-:W-:Y:S05]  /*6450*/  BSYNC.RECONVERGENT B0 ;  /* 0x0000000000007941 */ /* 0x018fea0003800200 */
.L_x_2459:
        /* <DEDUP_REMOVED lines=270> */
.L_x_2462:
[----:B------:R-:W-:Y:S05]  /*7540*/  BSYNC.RECONVERGENT B0 ;  /* 0x0000000000007941 */ /* 0x000fea0003800200 */
.L_x_2461:
[----:B------:R-:W-:Y:S04]  /*7550*/  BSSY.RECONVERGENT B0, `(.L_x_2463) ;  /* 0x0000110000007945 */ /* 0x000fe80003800200 */
[----:B------:R-:W-:Y:S05]  /*7560*/  @!P5 BRA `(.L_x_2464) ;  /* 0x000000100038d947 */ /* 0x000fea0003800000 */
[----:B------:R-:W4:Y:S01]  /*7570*/  LDC.64 R2, c[0x0][0x4a8] ;  /* 0x00012a00ff027b82 */ /* 0x000f220000000a00 */
[C---:B------:R-:W-:Y:S07]  /*7580*/  ISETP.GE.AND P0, PT, R26.reuse, R31, PT ;  /* 0x0000001f1a00720c */ /* 0x040fee0003f06270 */
[----:B------:R-:W3:Y:S06]  /*7590*/  LDC.64 R20, c[0x0][0x3b8] ;  /* 0x0000ee00ff147b82 */ /* 0x000eec0000000a00 */
[----:B------:R-:W-:Y:S04]  /*75a0*/  @!P0 ISETP.GE.U32.AND P1, PT, R26, R33, PT ;  /* 0x000000211a00820c */ /* 0x000fe80003f26070 */
[----:B------:R-:W-:Y:S02]  /*75b0*/  @!P0 SEL R0, R30, RZ, P1 ;  /* 0x000000ff1e008207 */ /* 0x000fe40000800000 */
[----:B--2---:R-:W-:Y:S02]  /*75c0*/  @!P0 SEL R9, R126, RZ, P1 ;  /* 0x000000ff7e098207 */ /* 0x004fe40000800000 */
        /* <DEDUP_REMOVED lines=264> */
.L_x_2464:
[----:B------:R-:W-:Y:S05]  /*8650*/  BSYNC.RECONVERGENT B0 ;  /* 0x0000000000007941 */ /* 0x000fea0003800200 */
.L_x_2463:
        /* <DEDUP_REMOVED lines=32> */
[----:B------:R-:W-:Y:S02]  /*8860*/  @!P0 HADD2.F32 R17, -RZ, R40.H1_H1 ;  /* 0x30000028ff118230 */ /* 0x000fe40000004100 */
[--C-:B------:R-:W-:Y:S02]  /*8870*/  @!P0 HADD2.F32 R5, -RZ, R6.reuse.H0_H0 ;  /* 0x20000006ff058230 */ /* 0x100fe40000004100 */
[----:B------:R-:W-:Y:S01]  /*8880*/  @!P1 FADD.FTZ R13, -R13, -RZ ;  /* 0x800000ff0d0d9221 */ /* 0x000fe20000010100 */
[----:B------:R-:W-:Y:S02]  /*8890*/  @!P0 HADD2.F32 R6, -RZ, R6.H1_H1 ;  /* 0x30000006ff068230 */ /* 0x000fe40000004100 */
[----:B------:R-:W-:Y:S01]  /*88a0*/  @!P1 FADD.FTZ R17, -R17, -RZ ;  /* 0x800000ff11119221 */ /* 0x000fe20000010100 */
[--C-:B------:R-:W-:Y:S02]  /*88b0*/  @!P0 HADD2.F32 R12, -RZ, R7.reuse.H0_H0 ;  /* 0x20000007ff0c8230 */ /* 0x100fe40000004100 */
[----:B------:R-:W-:Y:S02]  /*88c0*/  @!P0 HADD2.F32 R9, -RZ, R7.H1_H1 ;  /* 0x30000007ff098230 */ /* 0x000fe40000004100 */
[----:B------:R-:W-:Y:S01]  /*88d0*/  @!P0 FMUL.FTZ R6, R6, R13 ;  /* 0x0000000d06068220 */ /* 0x000fe20000410000 */
[--C-:B------:R-:W-:Y:S01]  /*88e0*/  @!P0 HADD2.F32 R7, -RZ, R43.reuse.H0_H0 ;  /* 0x2000002bff078230 */ /* 0x100fe20000004100 */
[----:B------:R-:W-:Y:S01]  /*88f0*/  @!P0 MOV R13, R44 ;  /* 0x0000002c000d8202 */ /* 0x000fe20000000f00 */
[----:B------:R-:W-:Y:S02]  /*8900*/  @!P0 HADD2.F32 R8, -RZ, R43.H1_H1 ;  /* 0x3000002bff088230 */ /* 0x000fe40000004100 */
[----:B------:R-:W-:Y:S01]  /*8910*/  @!P0 FMUL.FTZ R2, R2, R17 ;  /* 0x0000001102028220 */ /* 0x000fe20000410000 */
        /* <DEDUP_REMOVED lines=11> */
[----:B------:R-:W-:Y:S01]  /*89d0*/  @!P1 FADD.FTZ R16, -R16, -RZ ;  /* 0x800000ff10109221 */ /* 0x000fe20000010100 */
[--C-:B------:R-:W-:Y:S01]  /*89e0*/  @!P0 HADD2.F32 R21, -RZ, R39.reuse.H0_H0 ;  /* 0x20000027ff158230 */ /* 0x100fe20000004100 */
[----:B------:R-:W-:Y:S01]  /*89f0*/  @!P0 MOV R17, R45 ;  /* 0x0000002d00118202 */ /* 0x000fe20000000f00 */
[----:B------:R-:W-:Y:S02]  /*8a00*/  @!P0 HADD2.F32 R32, -RZ, R39.H1_H1 ;  /* 0x30000027ff208230 */ /* 0x000fe40000004100 */
[----:B------:R-:W-:Y:S01]  /*8a10*/  @!P0 FMUL.FTZ R7, R12, R7 ;  /* 0x000000070c078220 */ /* 0x000fe20000410000 */
[--C-:B------:R-:W-:Y:S02]  /*8a20*/  @!P0 HADD2.F32 R12, -RZ, R36.reuse.H0_H0 ;  /* 0x20000024ff0c8230 */ /* 0x100fe40000004100 */
[----:B------:R-:W-:Y:S01]  /*8a30*/  @!P0 FMUL.FTZ R8, R9, R8 ;  /* 0x0000000809088220 */ /* 0x000fe20000410000 */
[----:B------:R-:W-:Y:S02]  /*8a40*/  @!P0 HADD2.F32 R9, -RZ, R13.H0_H0 ;  /* 0x2000000dff098230 */ /* 0x000fe40000004100 */
[----:B------:R-:W-:Y:S01]  /*8a50*/  @!P0 FMUL.FTZ R4, R4, R15 ;  /* 0x0000000f04048220 */ /* 0x000fe20000410000 */
[----:B------:R-:W-:Y:S02]  /*8a60*/  @!P0 HADD2.F32 R15, -RZ, R37.H0_H0 ;  /* 0x20000025ff0f8230 */ /* 0x000fe40000004100 */
[----:B------:R-:W-:Y:S01]  /*8a70*/  @!P0 FMUL.FTZ R5, R5, R14 ;  /* 0x0000000e05058220 */ /* 0x000fe20000410000 */
[----:B------:R-:W-:Y:S01]  /*8a80*/  @!P0 HADD2.F32 R14, -RZ, R36.H1_H1 ;  /* 0x30000024ff0e8230 */ /* 0x000fe20000004100 */
[----:B------:R-:W-:Y:S01]  /*8a90*/  ISETP.GE.AND P1, PT, R23, R31, PT ;  /* 0x0000001f1700720c */ /* 0x000fe20003f26270 */
[----:B------:R-:W-:Y:S02]  /*8aa0*/  @!P0 HADD2.F32 R13, -RZ, R13.H1_H1 ;  /* 0x3000000dff0d8230 */ /* 0x000fe40000004100 */
[----:B------:R-:W-:Y:S01]  /*8ab0*/  @!P0 FMUL.FTZ R0, R0, R19 ;  /* 0x0000001300008220 */ /* 0x000fe20000410000 */
[----:B------:R-:W-:Y:S02]  /*8ac0*/  @!P0 HADD2.F32 R19, -RZ, R38.H0_H0 ;  /* 0x20000026ff138230 */ /* 0x000fe40000004100 */
[----:B------:R-:W-:Y:S01]  /*8ad0*/  @!P0 FMUL.FTZ R3, R3, R16 ;  /* 0x0000001003038220 */ /* 0x000fe20000410000 */
[--C-:B------:R-:W-:Y:S01]  /*8ae0*/  @!P0 HADD2.F32 R16, -RZ, R17.reuse.H0_H0 ;  /* 0x20000011ff108230 */ /* 0x100fe20000004100 */
[----:B------:R-:W2:Y:S01]  /*8af0*/  LDC.64 R36, c[0x0][0x3b8] ;  /* 0x0000ee00ff247b82 */ /* 0x000ea20000000a00 */
[----:B------:R-:W-:Y:S02]  /*8b00*/  @!P0 HADD2.F32 R17, -RZ, R17.H1_H1 ;  /* 0x30000011ff118230 */ /* 0x000fe40000004100 */
[----:B------:R-:W-:Y:S01]  /*8b10*/  @!P0 FFMA.FTZ R0, R9, R12, R0 ;  /* 0x0000000c09008223 */ /* 0x000fe20000010000 */
[--C-:B------:R-:W-:Y:S02]  /*8b20*/  @!P0 HADD2.F32 R12, -RZ, R34.reuse.H0_H0 ;  /* 0x20000022ff0c8230 */ /* 0x100fe40000004100 */
[----:B------:R-:W-:Y:S01]  /*8b30*/  @!P0 FFMA.FTZ R2, R13, R14, R2 ;  /* 0x0000000e0d028223 */ /* 0x000fe20000010002 */
[----:B------:R-:W-:Y:S02]  /*8b40*/  @!P0 HADD2.F32 R9, -RZ, R34.H1_H1 ;  /* 0x30000022ff098230 */ /* 0x000fe40000004100 */
[----:B------:R-:W-:Y:S01]  /*8b50*/  @!P0 FFMA.FTZ R3, R16, R15, R3 ;  /* 0x0000000f10038223 */ /* 0x000fe20000010003 */
[----:B------:R-:W-:Y:S01]  /*8b60*/  @!P0 FFMA.FTZ R4, R17, R18, R4 ;  /* 0x0000001211048223 */ /* 0x000fe20000010004 */
[----:B------:R-:W-:Y:S01]  /*8b70*/  @!P0 MOV R13, R47 ;  /* 0x0000002f000d8202 */ /* 0x000fe20000000f00 */
[----:B------:R-:W-:Y:S01]  /*8b80*/  @!P0 FFMA.FTZ R5, R12, R19, R5 ;  /* 0x000000130c058223 */ /* 0x000fe20000010005 */
[----:B------:R-:W-:Y:S01]  /*8b90*/  @!P0 F2FP.F16.F32.PACK_AB R2, R2, R0 ;  /* 0x000000000202823e */ /* 0x000fe200000000ff */
[----:B------:R-:W-:Y:S01]  /*8ba0*/  @!P0 FFMA.FTZ R6, R9, R20, R6 ;  /* 0x0000001409068223 */ /* 0x000fe20000010006 */
[----:B------:R-:W-:Y:S01]  /*8bb0*/  @!P0 F2FP.F16.F32.PACK_AB R15, R4, R3 ;  /* 0x00000003040f823e */ /* 0x000fe200000000ff */
[--C-:B------:R-:W-:Y:S01]  /*8bc0*/  @!P0 HADD2.F32 R0, -RZ, R13.reuse.H0_H0 ;  /* 0x2000000dff008230 */ /* 0x100fe20000004100 */
[----:B------:R-:W-:Y:S01]  /*8bd0*/  @!P1 ISETP.GE.U32.AND P2, PT, R23, R33, PT ;  /* 0x000000211700920c */ /* 0x000fe20003f46070 */
[----:B------:R-:W-:Y:S01]  /*8be0*/  @!P0 HADD2.F32 R3, -RZ, R13.H1_H1 ;  /* 0x3000000dff038230 */ /* 0x000fe20000004100 */
[----:B------:R-:W-:Y:S02]  /*8bf0*/  @!P0 MOV R45, R15 ;  /* 0x0000000f002d8202 */ /* 0x000fe40000000f00 */
[----:B------:R-:W-:Y:S01]  /*8c00*/  @!P1 SEL R15, R30, RZ, P2 ;  /* 0x000000ff1e0f9207 */ /* 0x000fe20001000000 */
[----:B------:R-:W-:Y:S01]  /*8c10*/  @!P0 FFMA.FTZ R7, R0, R21, R7 ;  /* 0x0000001500078223 */ /* 0x000fe20000010007 */
[----:B------:R-:W-:Y:S01]  /*8c20*/  @!P0 FFMA.FTZ R8, R3, R32, R8 ;  /* 0x0000002003088223 */ /* 0x000fe20000010008 */
[----:B------:R-:W-:Y:S02]  /*8c30*/  @!P1 SEL R3, R126, RZ, P2 ;  /* 0x000000ff7e039207 */ /* 0x000fe40001000000 */
[----:B------:R-:W-:Y:S01]  /*8c40*/  @!P1 IADD3 R15, P4, PT, R114, R15, RZ ;  /* 0x0000000f720f9210 */ /* 0x000fe20007f9e0ff */
[----:B--2---:R-:W-:Y:S01]  /*8c50*/  IMAD.WIDE.U32 R34, R36, 0xc0, R86 ;  /* 0x000000c024227825 */ /* 0x004fe200078e0056 */
[----:B------:R-:W-:Y:S02]  /*8c60*/  @!P0 F2FP.F16.F32.PACK_AB R6, R6, R5 ;  /* 0x000000050606823e */ /* 0x000fe400000000ff */
[----:B------:R-:W-:Y:S01]  /*8c70*/  @!P1 IADD3.X R0, PT, PT, R100, R3, RZ, P4, !PT ;  /* 0x0000000364009210 */ /* 0x000fe200027fe4ff */
[----:B------:R-:W-:Y:S01]  /*8c80*/  IMAD R37, R37, 0xc0, RZ ;  /* 0x000000c025257824 */ /* 0x000fe200078e02ff */
        /* <DEDUP_REMOVED lines=176> */
.L_x_2466:
[----:B------:R-:W-:Y:S05]  /*9790*/  BSYNC.RECONVERGENT B0 ;  /* 0x0000000000007941 */ /* 0x000fea0003800200 */
.L_x_2465:
[----:B------:R-:W2:Y:S01]  /*97a0*/  LDC R31, c[0x0][0x450] ;  /* 0x00011400ff1f7b82 */ /* 0x000ea20000000800 */
[----:B-1----:R-:W-:Y:S05]  /*97b0*/  IMAD.U32 R85, R85, -0x40, RZ ;  /* 0xffffffc055557824 */ /* 0x002fea00078e00ff */
[C---:B------:R-:W-:Y:S02]  /*97c0*/  LEA R92, P1, R85.reuse, R92, 0x1 ;  /* 0x0000005c555c7211 */ /* 0x040fe400078208ff */
[C---:B------:R-:W-:Y:S02]  /*97d0*/  LEA R90, P0, R85.reuse, R90, 0x1 ;  /* 0x0000005a555a7211 */ /* 0x040fe400078008ff */
[C---:B------:R-:W-:Y:S02]  /*97e0*/  LEA.HI.X.SX32 R93, R85.reuse, R93, 0x1, P1 ;  /* 0x0000005d555d7211 */ /* 0x040fe400008f0eff */
[----:B------:R-:W-:Y:S09]  /*97f0*/  LEA.HI.X.SX32 R91, R85, R91, 0x1, P0 ;  /* 0x0000005b555b7211 */ /* 0x000ff200000f0eff */
.L_x_2449:
[----:B------:R-:W-:Y:S05]  /*9800*/  BSYNC.RECONVERGENT B1 ;  /* 0x0000000000017941 */ /* 0x000fea0003800200 */
.L_x_2447:
        /* <DEDUP_REMOVED lines=90> */
.L_x_2467:
[----:B------:R-:W-:Y:S02]  /*9db0*/  IADD3 R88, P1, PT, R88, R95, RZ ;  /* 0x0000005f58587210 */ /* 0x000fe40007f3e0ff */
[----:B------:R-:W-:Y:S03]  /*9dc0*/  IADD3 R24, P0, PT, R24, R99, RZ ;  /* 0x0000006318187210 */ /* 0x000fe60007f1e0ff */
[----:B------:R-:W-:Y:S02]  /*9dd0*/  IMAD.X R89, R89, 0x1, R94, P1 ;  /* 0x0000000159597824 */ /* 0x000fe400008e065e */
[----:B------:R-:W-:Y:S01]  /*9de0*/  IMAD.X R25, R25, 0x1, R97, P0 ;  /* 0x0000000119197824 */ /* 0x000fe200000e0661 */
[----:B------:R-:W-:Y:S07]  /*9df0*/  @P3 BRA `(.L_x_2468) ;  /* 0xffffff8400a43947 */ /* 0x000fee000383ffff */
.L_x_2446:
        /* <DEDUP_REMOVED lines=8> */
[----:B------:R-:W3:Y:S08]  /*9e80*/  LDC.64 R2, c[0x0][0x3b0] ;  /* 0x0000ec00ff027b82 */ /* 0x000ef00000000a00 */
[----:B------:R-:W-:Y:S01]  /*9e90*/  BAR.SYNC.DEFER_BLOCKING 0x0 ;  /* 0x0000000000007b1d */ /* 0x000fe20000010000 */
[----:B-1----:R-:W-:Y:S01]  /*9ea0*/  ISETP.NE.AND P0, PT, R21, RZ, PT ;  /* 0x000000ff1500720c */ /* 0x002fe20003f05270 */
[----:B--2---:R-:W-:Y:S01]  /*9eb0*/  ULEA UR5, UR5, UR4, 0x18 ;  /* 0x0000000405057291 */ /* 0x004fe2000f8ec0ff */
[C---:B---3--:R-:W-:Y:S01]  /*9ec0*/  SHF.L.U64.HI R24, R2.reuse, 0x5, R3 ;  /* 0x0000000502187819 */ /* 0x048fe20000010203 */
[----:B------:R-:W-:-:S04]  /*9ed0*/  IMAD.SHL.U32 R37, R2, 0x20, RZ ;  /* 0x0000002002257824 */ /* 0x000fc800078e00ff */
[----:B------:R-:W-:-:S06]  /*9ee0*/  LEA R3, R0, UR5, 0x1 ;  /* 0x0000000500037c11 */ /* 0x000fcc000f8e08ff */
[----:B------:R-:W-:Y:S05]  /*9ef0*/  @P0 BRA `(.L_x_2470) ;  /* 0x0000000000680947 */ /* 0x000fea0003800000 */
[----:B------:R-:W1:Y:S01]  /*9f00*/  LDCU.64 UR8, c[0x0][0x380] ;  /* 0x00007000ff0877ac */ /* 0x000e620008000a00 */
[----:B------:R-:W-:Y:S01]  /*9f10*/  IMAD.IADD R5, R157, 0x1, -R156 ;  /* 0x000000019d057824 */ /* 0x000fe200078e0a9c */
[----:B------:R-:W-:Y:S01]  /*9f20*/  BSSY.RECONVERGENT B0, `(.L_x_2471) ;  /* 0x000000d000007945 */ /* 0x000fe20003800200 */
[----:B------:R-:W-:-:S03]  /*9f30*/  VIADD R36, R130, 0x20 ;  /* 0x0000002082247836 */ /* 0x000fc60000000000 */
[-C--:B------:R-:W-:Y:S02]  /*9f40*/  ISETP.GE.AND P2, PT, R130, R5.reuse, PT ;  /* 0x000000058200720c */ /* 0x080fe40003f46270 */
[----:B------:R-:W-:Y:S02]  /*9f50*/  ISETP.GE.AND P1, PT, R36, R5, PT ;  /* 0x000000052400720c */ /* 0x000fe40003f26270 */
[----:B-1---5:R-:W-:-:S04]  /*9f60*/  LEA R4, P0, R132, UR8, 0x1 ;  /* 0x0000000884047c11 */ /* 0x022fc8000f8008ff */
        /* <DEDUP_REMOVED lines=8> */
.L_x_2472:
[----:B------:R-:W-:Y:S05]  /*9ff0*/  BSYNC.RECONVERGENT B0 ;  /* 0x0000000000007941 */ /* 0x000fea0003800200 */
.L_x_2471:
        /* <DEDUP_REMOVED lines=10> */
.L_x_2470:
        /* <DEDUP_REMOVED lines=37> */
[----:B-----5:R-:W2:Y:S04]  /*a2f0*/  LDG.E.64 R4, desc[UR6][R38.64] ;  /* 0x0000000626047981 */ /* 0x020ea8000c1e1b00 */
[----:B------:R-:W3:Y:S01]  /*a300*/  LDG.E.64 R6, desc[UR6][R32.64] ;  /* 0x0000000620067981 */ /* 0x000ee2000c1e1b00 */
[----:B------:R-:W-:Y:S02]  /*a310*/  HADD2.F32 R22, -RZ, R31.H1_H1 ;  /* 0x3000001fff167230 */ /* 0x000fe40000004100 */
[--C-:B------:R-:W-:Y:S02]  /*a320*/  HADD2.F32 R25, -RZ, R29.reuse.H0_H0 ;  /* 0x2000001dff197230 */ /* 0x100fe40000004100 */
[----:B------:R-:W-:Y:S02]  /*a330*/  HADD2.F32 R29, -RZ, R29.H1_H1 ;  /* 0x3000001dff1d7230 */ /* 0x000fe40000004100 */
[----:B------:R-:W-:-:S02]  /*a340*/  HADD2.F32 R31, -RZ, R31.H0_H0 ;  /* 0x2000001fff1f7230 */ /* 0x000fc40000004100 */
        /* <DEDUP_REMOVED lines=33> */
.L_x_2478:
[----:B------:R-:W-:Y:S05]  /*a560*/  BSYNC.RECONVERGENT B0 ;  /* 0x0000000000007941 */ /* 0x000fea0003800200 */
.L_x_2477:
[----:B-----5:R2:W-:Y:S01]  /*a570*/  STS.128 [R3], R28 ;  /* 0x0000001c03007388 */ /* 0x0205e20000000c00 */
[----:B------:R-:W-:Y:S01]  /*a580*/  LOP3.LUT R0, R26, 0x20, RZ, 0xfc, !PT ;  /* 0x000000201a007812 */ /* 0x000fe200078efcff */
[----:B------:R-:W-:Y:S03]  /*a590*/  BSSY.RECONVERGENT B0, `(.L_x_2479) ;  /* 0x000002b000007945 */ /* 0x000fe60003800200 */
[----:B------:R-:W-:-:S13]  /*a5a0*/  ISETP.GE.AND P0, PT, R0, R21, PT ;  /* 0x000000150000720c */ /* 0x000fda0003f06270 */
[----:B------:R-:W-:Y:S05]  /*a5b0*/  @P0 BRA `(.L_x_2480) ;  /* 0x0000000000a00947 */ /* 0x000fea0003800000 */
[----:B------:R-:W3:Y:S04]  /*a5c0*/  LDG.E.64 R4, desc[UR6][R38.64+0x20] ;  /* 0x0000200626047981 */ /* 0x000ee8000c1e1b00 */
[----:B------:R-:W4:Y:S01]  /*a5d0*/  LDG.E.64 R6, desc[UR6][R32.64+0x20] ;  /* 0x0000200620067981 */ /* 0x000f22000c1e1b00 */
[--C-:B------:R-:W-:Y:S01]  /*a5e0*/  HADD2.F32 R25, -RZ, R13.reuse.H0_H0 ;  /* 0x2000000dff197230 */ /* 0x100fe20000004100 */
[----:B------:R-:W-:Y:S01]  /*a5f0*/  MOV R20, R14 ;  /* 0x0000000e00147202 */ /* 0x000fe20000000f00 */
[----:B--2---:R-:W-:Y:S02]  /*a600*/  HADD2.F32 R31, -RZ, R13.H1_H1 ;  /* 0x3000000dff1f7230 */ /* 0x004fe40000004100 */
        /* <DEDUP_REMOVED lines=35> */
.L_x_2480:
[----:B------:R-:W-:Y:S05]  /*a840*/  BSYNC.RECONVERGENT B0 ;  /* 0x0000000000007941 */ /* 0x000fea0003800200 */
.L_x_2479:
        /* <DEDUP_REMOVED lines=9> */
[----:B------:R-:W-:Y:S02]  /*a8e0*/  HADD2.F32 R25, -RZ, R9.H1_H1 ;  /* 0x30000009ff197230 */ /* 0x000fe40000004100 */
        /* <DEDUP_REMOVED lines=35> */
.L_x_2482:
[----:B------:R-:W-:Y:S05]  /*ab20*/  BSYNC.RECONVERGENT B0 ;  /* 0x0000000000007941 */ /* 0x000fea0003800200 */
.L_x_2481:
[----:B------:R4:W-:Y:S02]  /*ab30*/  STS.128 [R3+0x2000], R8 ;  /* 0x0020000803007388 */ /* 0x0009e40000000c00 */
.L_x_2476:
[----:B------:R-:W-:Y:S05]  /*ab40*/  BSYNC.RECONVERGENT B1 ;  /* 0x0000000000017941 */ /* 0x000fea0003800200 */
.L_x_2475:
[----:B------:R-:W-:-:S04]  /*ab50*/  IADD3 R36, PT, PT, R130, 0x20, RZ ;  /* 0x0000002082247810 */ /* 0x000fc80007ffe0ff */
[----:B------:R-:W-:-:S13]  /*ab60*/  ISETP.GE.AND P0, PT, R36, R17, PT ;  /* 0x000000112400720c */ /* 0x000fda0003f06270 */
[----:B------:R-:W-:Y:S05]  /*ab70*/  @P0 BRA `(.L_x_2473) ;  /* 0x0000002800f00947 */ /* 0x000fea0003800000 */
[----:B-----5:R-:W-:-:S04]  /*ab80*/  LEA R4, P0, R37, R40, 0x1 ;  /* 0x0000002825047211 */ /* 0x020fc800078008ff */
        /* <DEDUP_REMOVED lines=19> */
[----:B-----5:R-:W-:Y:S02]  /*acc0*/  HADD2.F32 R20, -RZ, R31.H1_H1 ;  /* 0x3000001fff147230 */ /* 0x020fe40000004100 */
[----:B------:R-:W-:Y:S02]  /*acd0*/  HADD2.F32 R25, -RZ, R29.H1_H1 ;  /* 0x3000001dff197230 */ /* 0x000fe40000004100 */
[----:B------:R-:W-:Y:S02]  /*ace0*/  HADD2.F32 R31, -RZ, R31.H0_H0 ;  /* 0x2000001fff1f7230 */ /* 0x000fe40000004100 */
        /* <DEDUP_REMOVED lines=10> */
[-C--:B------:R-:W-:Y:S01]  /*ad90*/  FMUL.FTZ R25, R25, R19.reuse ;  /* 0x0000001319197220 */ /* 0x080fe20000410000 */
[----:B------:R-:W-:Y:S02]  /*ada0*/  HADD2.F32 R17, -RZ, R28.H1_H1 ;  /* 0x3000001cff117230 */ /* 0x000fe40000004100 */
[----:B------:R-:W-:Y:S01]  /*adb0*/  FFMA.FTZ R33, R31, R0, R33 ;  /* 0x000000001f217223 */ /* 0x000fe20000010021 */
[----:B------:R-:W-:Y:S02]  /*adc0*/  HADD2.F32 R4, -RZ, R4.H0_H0 ;  /* 0x20000004ff047230 */ /* 0x000fe40000004100 */
[C---:B------:R-:W-:Y:S01]  /*add0*/  FFMA.FTZ R2, R22.reuse, R2, R25 ;  /* 0x0000000216027223 */ /* 0x040fe20000010019 */
[----:B------:R-:W-:Y:S02]  /*ade0*/  HADD2.F32 R5, -RZ, R5.H0_H0 ;  /* 0x20000005ff057230 */ /* 0x000fe40000004100 */
[----:B------:R-:W-:Y:S01]  /*adf0*/  FFMA.FTZ R29, R22, R19, -R29 ;  /* 0x00000013161d7223 */ /* 0x000fe2000001081d */
[----:B------:R-:W-:-:S02]  /*ae00*/  HADD2.F32 R0, -RZ, R30.H1_H1 ;  /* 0x3000001eff007230 */ /* 0x000fc40000004100 */
[C---:B------:R-:W-:Y:S01]  /*ae10*/  FMUL.FTZ R20, R17.reuse, R4 ;  /* 0x0000000411147220 */ /* 0x040fe20000410000 */
[----:B------:R-:W-:Y:S02]  /*ae20*/  HADD2.F32 R7, -RZ, R7.H0_H0 ;  /* 0x20000007ff077230 */ /* 0x000fe40000004100 */
[-C--:B------:R-:W-:Y:S01]  /*ae30*/  FMUL.FTZ R25, R17, R6.reuse ;  /* 0x0000000611197220 */ /* 0x080fe20000410000 */
[----:B------:R-:W-:Y:S02]  /*ae40*/  HADD2.F32 R19, -RZ, R28.H0_H0 ;  /* 0x2000001cff137230 */ /* 0x000fe40000004100 */
[C---:B------:R-:W-:Y:S01]  /*ae50*/  FMUL.FTZ R17, R0.reuse, R5 ;  /* 0x0000000500117220 */ /* 0x040fe20000410000 */
[----:B------:R-:W-:Y:S02]  /*ae60*/  HADD2.F32 R30, -RZ, R30.H0_H0 ;  /* 0x2000001eff1e7230 */ /* 0x000fe40000004100 */
[----:B------:R-:W-:Y:S01]  /*ae70*/  FMUL.FTZ R0, R0, R7 ;  /* 0x0000000700007220 */ /* 0x000fe20000410000 */
        /* <DEDUP_REMOVED lines=8> */
.L_x_2484:
[----:B------:R-:W-:Y:S05]  /*af00*/  BSYNC.RECONVERGENT B0 ;  /* 0x0000000000007941 */ /* 0x000fea0003800200 */
.L_x_2483:
        /* <DEDUP_REMOVED lines=55> */
.L_x_2486:
[----:B------:R-:W-:Y:S05]  /*b280*/  BSYNC.RECONVERGENT B0 ;  /* 0x0000000000007941 */ /* 0x000fea0003800200 */
.L_x_2485:
[----:B------:R4:W-:Y:S01]  /*b290*/  STS.128 [R3+0x1800], R12 ;  /* 0x0018000c03007388 */ /* 0x0009e20000000c00 */
[----:B------:R-:W-:Y:S01]  /*b2a0*/  LOP3.LUT R26, R26, 0x40, RZ, 0xfc, !PT ;  /* 0x000000401a1a7812 */ /* 0x000fe200078efcff */
[----:B------:R-:W-:Y:S03]  /*b2b0*/  BSSY.RECONVERGENT B0, `(.L_x_2487) ;  /* 0x0000035000007945 */ /* 0x000fe60003800200 */
[----:B------:R-:W-:-:S13]  /*b2c0*/  ISETP.GE.AND P0, PT, R26, R21, PT ;  /* 0x000000151a00720c */ /* 0x000fda0003f06270 */
[----:B------:R-:W-:Y:S05]  /*b2d0*/  @P0 BRA `(.L_x_2488) ;  /* 0x0000000000c80947 */ /* 0x000fea0003800000 */
[----:B------:R-:W5:Y:S01]  /*b2e0*/  LDCU.64 UR10, c[0x0][0x4c8] ;  /* 0x00009900ff0a77ac */ /* 0x000f620008000a00 */
[C---:B------:R-:W-:Y:S01]  /*b2f0*/  IADD3 R16, P0, PT, R23.reuse, R16, RZ ;  /* 0x0000001017107210 */ /* 0x040fe20007f1e0ff */
[----:B------:R-:W3:Y:S03]  /*b300*/  LDCU.64 UR8, c[0x0][0x4d0] ;  /* 0x00009a00ff0877ac */ /* 0x000ee60008000a00 */
[----:B------:R-:W-:Y:S02]  /*b310*/  LEA.HI.X.SX32 R23, R23, R18, 0x1, P0 ;  /* 0x0000001217177211 */ /* 0x000fe400000f0eff */
[C---:B------:R-:W-:Y:S02]  /*b320*/  SHF.L.U32 R0, R16.reuse, 0x1, RZ ;  /* 0x0000000110007819 */ /* 0x040fe400000006ff */
[----:B------:R-:W-:Y:S02]  /*b330*/  SHF.L.U64.HI R23, R16, 0x1, R23 ;  /* 0x0000000110177819 */ /* 0x000fe40000010217 */
[----:B-----5:R-:W-:-:S02]  /*b340*/  IADD3 R6, P1, PT, R0, UR10, RZ ;  /* 0x0000000a00067c10 */ /* 0x020fc4000ff3e0ff */
[----:B---3--:R-:W-:Y:S02]  /*b350*/  IADD3 R4, P0, PT, R0, UR8, RZ ;  /* 0x0000000800047c10 */ /* 0x008fe4000ff1e0ff */
[C---:B------:R-:W-:Y:S02]  /*b360*/  IADD3.X R7, PT, PT, R23.reuse, UR11, RZ, P1, !PT ;  /* 0x0000000b17077c10 */ /* 0x040fe40008ffe4ff */
[----:B------:R-:W-:-:S04]  /*b370*/  IADD3.X R5, PT, PT, R23, UR9, RZ, P0, !PT ;  /* 0x0000000917057c10 */ /* 0x000fc800087fe4ff */
[----:B------:R-:W3:Y:S04]  /*b380*/  LDG.E.64 R6, desc[UR6][R6.64+0x40] ;  /* 0x0000400606067981 */ /* 0x000ee8000c1e1b00 */
[----:B------:R-:W5:Y:S01]  /*b390*/  LDG.E.64 R4, desc[UR6][R4.64+0x40] ;  /* 0x0000400604047981 */ /* 0x000f62000c1e1b00 */
[----:B----4-:R-:W-:Y:S01]  /*b3a0*/  MOV R13, R10 ;  /* 0x0000000a000d7202 */ /* 0x010fe20000000f00 */
[--C-:B------:R-:W-:Y:S02]  /*b3b0*/  HADD2.F32 R15, -RZ, R9.reuse.H0_H0 ;  /* 0x20000009ff0f7230 */ /* 0x100fe40000004100 */
[----:B------:R-:W-:Y:S02]  /*b3c0*/  HADD2.F32 R19, -RZ, R9.H1_H1 ;  /* 0x30000009ff137230 */ /* 0x000fe40000004100 */
[----:B------:R-:W-:-:S02]  /*b3d0*/  HADD2.F32 R12, -RZ, R11.H1_H1 ;  /* 0x3000000bff0c7230 */ /* 0x000fc40000004100 */
[----:B------:R-:W-:Y:S02]  /*b3e0*/  HADD2.F32 R17, -RZ, R11.H0_H0 ;  /* 0x2000000bff117230 */ /* 0x000fe40000004100 */
        /* <DEDUP_REMOVED lines=13> */
[C---:B------:R-:W-:Y:S01]  /*b4c0*/  FFMA.FTZ R16, R15.reuse, R10, -R16 ;  /* 0x0000000a0f107223 */ /* 0x040fe20000010810 */
[----:B------:R-:W-:Y:S02]  /*b4d0*/  HADD2.F32 R5, -RZ, R5.H0_H0 ;  /* 0x20000005ff057230 */ /* 0x000fe40000004100 */
[----:B------:R-:W-:Y:S01]  /*b4e0*/  FFMA.FTZ R11, R15, R2, R11 ;  /* 0x000000020f0b7223 */ /* 0x000fe2000001000b */
[----:B------:R-:W-:-:S02]  /*b4f0*/  HADD2.F32 R0, -RZ, R13.H1_H1 ;  /* 0x3000000dff007230 */ /* 0x000fc40000004100 */
[----:B------:R-:W-:Y:S02]  /*b500*/  HADD2.F32 R7, -RZ, R7.H0_H0 ;  /* 0x20000007ff077230 */ /* 0x000fe40000004100 */
[----:B------:R-:W-:Y:S02]  /*b510*/  HADD2.F32 R15, -RZ, R8.H0_H0 ;  /* 0x20000008ff0f7230 */ /* 0x000fe40000004100 */
[C---:B------:R-:W-:Y:S01]  /*b520*/  FMUL.FTZ R2, R9.reuse, R4 ;  /* 0x0000000409027220 */ /* 0x040fe20000410000 */
        /* <DEDUP_REMOVED lines=13> */
.L_x_2488:
[----:B------:R-:W-:Y:S05]  /*b600*/  BSYNC.RECONVERGENT B0 ;  /* 0x0000000000007941 */ /* 0x000fea0003800200 */
.L_x_2487:
[----:B------:R1:W-:Y:S01]  /*b610*/  STS.128 [R3+0x2800], R8 ;  /* 0x0028000803007388 */ /* 0x0003e20000000c00 */
[----:B------:R-:W-:Y:S05]  /*b620*/  BRA `(.L_x_2473) ;  /* 0x0000002000447947 */ /* 0x000fea0003800000 */
.L_x_2474:
        /* <DEDUP_REMOVED lines=25> */
[----:B--2--5:R-:W-:-:S03]  /*b7c0*/  IADD3 R4, P0, PT, R9, UR8, RZ ;  /* 0x0000000809047c10 */ /* 0x024fc6000ff1e0ff */
[----:B------:R-:W2:Y:S01]  /*b7d0*/  LDG.E.128 R12, desc[UR6][R12.64] ;  /* 0x000000060c0c7981 */ /* 0x000ea2000c1e1d00 */
[----:B------:R-:W-:Y:S01]  /*b7e0*/  IADD3.X R5, PT, PT, R8, UR9, RZ, P0, !PT ;  /* 0x0000000908057c10 */ /* 0x000fe200087fe4ff */
[----:B------:R-:W3:Y:S05]  /*b7f0*/  LDCU.64 UR8, c[0x0][0x4c8] ;  /* 0x00009900ff0877ac */ /* 0x000eea0008000a00 */
[----:B------:R-:W4:Y:S01]  /*b800*/  LDG.E.128 R4, desc[UR6][R4.64] ;  /* 0x0000000604047981 */ /* 0x000f22000c1e1d00 */
[----:B---3--:R-:W-:-:S04]  /*b810*/  IADD3 R10, P0, PT, R9, UR8, RZ ;  /* 0x00000008090a7c10 */ /* 0x008fc8000ff1e0ff */
[----:B------:R-:W-:-:S06]  /*b820*/  IADD3.X R11, PT, PT, R8, UR9, RZ, P0, !PT ;  /* 0x00000009080b7c10 */ /* 0x000fcc00087fe4ff */
[----:B------:R-:W3:Y:S01]  /*b830*/  LDG.E.128 R8, desc[UR6][R10.64] ;  /* 0x000000060a087981 */ /* 0x000ee2000c1e1d00 */
[----:B------:R-:W-:Y:S01]  /*b840*/  MOV R36, R34 ;  /* 0x0000002200247202 */ /* 0x000fe20000000f00 */
        /* <DEDUP_REMOVED lines=60> */
.L_x_2492:
[----:B------:R-:W-:Y:S05]  /*bc10*/  BSYNC.RECONVERGENT B0 ;  /* 0x0000000000007941 */ /* 0x000fea0003800200 */
.L_x_2491:
        /* <DEDUP_REMOVED lines=84> */
.L_x_2494:
[----:B------:R-:W-:Y:S05]  /*c160*/  BSYNC.RECONVERGENT B0 ;  /* 0x0000000000007941 */ /* 0x000fea0003800200 */
.L_x_2493:
        /* <DEDUP_REMOVED lines=84> */
.L_x_2496:
[----:B------:R-:W-:Y:S05]  /*c6b0*/  BSYNC.RECONVERGENT B0 ;  /* 0x0000000000007941 */ /* 0x000fea0003800200 */
.L_x_2495:
[----:B------:R4:W-:Y:S02]  /*c6c0*/  STS.128 [R3+0x2000], R16 ;  /* 0x0020001003007388 */ /* 0x0009e40000000c00 */
.L_x_2490:
[----:B------:R-:W-:Y:S05]  /*c6d0*/  BSYNC.RECONVERGENT B1 ;  /* 0x0000000000017941 */ /* 0x000fea0003800200 */
.L_x_2489:
        /* <DEDUP_REMOVED lines=13> */
[--C-:B-----5:R-:W-:Y:S02]  /*c7b0*/  SHF.R.S32.HI R4, RZ, 0x1f, R23.reuse ;  /* 0x0000001fff047819 */ /* 0x120fe40000011417 */
        /* <DEDUP_REMOVED lines=38> */
[----:B------:R-:W-:Y:S02]  /*ca20*/  HADD2.F32 R5, -RZ, R32.H0_H0 ;  /* 0x20000020ff057230 */ /* 0x000fe40000004100 */
        /* <DEDUP_REMOVED lines=37> */
.L_x_2498:
[----:B------:R-:W-:Y:S05]  /*cc80*/  BSYNC.RECONVERGENT B0 ;  /* 0x0000000000007941 */ /* 0x000fea0003800200 */
.L_x_2497:
        /* <DEDUP_REMOVED lines=24> */
[--C-:B----4-:R-:W-:Y:S02]  /*ce10*/  HADD2.F32 R24, -RZ, R12.reuse.H0_H0 ;  /* 0x2000000cff187230 */ /* 0x110fe40000004100 */
[----:B--2---:R-:W-:Y:S02]  /*ce20*/  HADD2.F32 R32, -RZ, R12.H1_H1 ;  /* 0x3000000cff207230 */ /* 0x004fe40000004100 */
[--C-:B------:R-:W-:Y:S02]  /*ce30*/  HADD2.F32 R12, -RZ, R13.reuse.H0_H0 ;  /* 0x2000000dff0c7230 */ /* 0x100fe40000004100 */
[----:B------:R-:W-:Y:S02]  /*ce40*/  HADD2.F32 R33, -RZ, R13.H1_H1 ;  /* 0x3000000dff217230 */ /* 0x000fe40000004100 */
[--C-:B------:R-:W-:Y:S02]  /*ce50*/  HADD2.F32 R13, -RZ, R14.reuse.H0_H0 ;  /* 0x2000000eff0d7230 */ /* 0x100fe40000004100 */
[----:B------:R-:W-:-:S02]  /*ce60*/  HADD2.F32 R34, -RZ, R14.H1_H1 ;  /* 0x3000000eff227230 */ /* 0x000fc40000004100 */
[--C-:B------:R-:W-:Y:S02]  /*ce70*/  HADD2.F32 R14, -RZ, R15.reuse.H0_H0 ;  /* 0x2000000fff0e7230 */ /* 0x100fe40000004100 */
[----:B------:R-:W-:Y:S02]  /*ce80*/  HADD2.F32 R35, -RZ, R15.H1_H1 ;  /* 0x3000000fff237230 */ /* 0x000fe40000004100 */
[--C-:B---3--:R-:W-:Y:S02]  /*ce90*/  HADD2.F32 R15, -RZ, R4.reuse.H0_H0 ;  /* 0x20000004ff0f7230 */ /* 0x108fe40000004100 */
[----:B-1----:R-:W-:Y:S02]  /*cea0*/  HADD2.F32 R41, -RZ, R4.H1_H1 ;  /* 0x30000004ff297230 */ /* 0x002fe40000004100 */
[--C-:B------:R-:W-:Y:S02]  /*ceb0*/  HADD2.F32 R37, -RZ, R5.reuse.H0_H0 ;  /* 0x20000005ff257230 */ /* 0x100fe40000004100 */
[----:B------:R-:W-:Y:S01]  /*cec0*/  @!P0 FADD.FTZ R15, -R15, -RZ ;  /* 0x800000ff0f0f8221 */ /* 0x000fe20000010100 */
[----:B------:R-:W-:-:S02]  /*ced0*/  HADD2.F32 R40, -RZ, R5.H1_H1 ;  /* 0x30000005ff287230 */ /* 0x000fc40000004100 */
[----:B------:R-:W-:Y:S01]  /*cee0*/  @!P0 FADD.FTZ R41, -R41, -RZ ;  /* 0x800000ff29298221 */ /* 0x000fe20000010100 */
[--C-:B------:R-:W-:Y:S02]  /*cef0*/  HADD2.F32 R4, -RZ, R6.reuse.H0_H0 ;  /* 0x20000006ff047230 */ /* 0x100fe40000004100 */
[----:B------:R-:W-:Y:S01]  /*cf00*/  @!P0 FADD.FTZ R37, -R37, -RZ ;  /* 0x800000ff25258221 */ /* 0x000fe20000010100 */
[----:B------:R-:W-:Y:S02]  /*cf10*/  HADD2.F32 R43, -RZ, R6.H1_H1 ;  /* 0x30000006ff2b7230 */ /* 0x000fe40000004100 */
[----:B------:R-:W-:Y:S01]  /*cf20*/  FMUL.FTZ R24, R24, R15 ;  /* 0x0000000f18187220 */ /* 0x000fe20000410000 */
[--C-:B------:R-:W-:Y:S02]  /*cf30*/  HADD2.F32 R5, -RZ, R7.reuse.H0_H0 ;  /* 0x20000007ff057230 */ /* 0x100fe40000004100 */
[----:B------:R-:W-:Y:S01]  /*cf40*/  @!P0 FADD.FTZ R4, -R4, -RZ ;  /* 0x800000ff04048221 */ /* 0x000fe20000010100 */
[----:B------:R-:W-:-:S02]  /*cf50*/  HADD2.F32 R6, -RZ, R7.H1_H1 ;  /* 0x30000007ff067230 */ /* 0x000fc40000004100 */
[----:B------:R-:W-:Y:S01]  /*cf60*/  @!P0 FADD.FTZ R40, -R40, -RZ ;  /* 0x800000ff28288221 */ /* 0x000fe20000010100 */
[----:B------:R-:W-:Y:S02]  /*cf70*/  HADD2.F32 R15, -RZ, R28.H1_H1 ;  /* 0x3000001cff0f7230 */ /* 0x000fe40000004100 */
[----:B------:R-:W-:Y:S01]  /*cf80*/  @!P0 FADD.FTZ R5, -R5, -RZ ;  /* 0x800000ff05058221 */ /* 0x000fe20000010100 */
[----:B------:R-:W-:Y:S01]  /*cf90*/  FMUL.FTZ R13, R13, R4 ;  /* 0x000000040d0d7220 */ /* 0x000fe20000410000 */
[----:B------:R-:W-:Y:S01]  /*cfa0*/  @!P0 FADD.FTZ R6, -R6, -RZ ;  /* 0x800000ff06068221 */ /* 0x000fe20000010100 */
[----:B-----5:R-:W-:Y:S02]  /*cfb0*/  HADD2.F32 R4, -RZ, R8.H0_H0 ;  /* 0x20000008ff047230 */ /* 0x020fe40000004100 */
[----:B------:R-:W-:Y:S01]  /*cfc0*/  FMUL.FTZ R14, R14, R5 ;  /* 0x000000050e0e7220 */ /* 0x000fe20000410000 */
[----:B------:R-:W-:Y:S02]  /*cfd0*/  HADD2.F32 R5, -RZ, R28.H0_H0 ;  /* 0x2000001cff057230 */ /* 0x000fe40000004100 */
[----:B------:R-:W-:Y:S01]  /*cfe0*/  FMUL.FTZ R35, R35, R6 ;  /* 0x0000000623237220 */ /* 0x000fe20000410000 */
[----:B------:R-:W-:-:S02]  /*cff0*/  HADD2.F32 R7, -RZ, R29.H0_H0 ;  /* 0x2000001dff077230 */ /* 0x000fc40000004100 */
[----:B------:R-:W-:Y:S01]  /*d000*/  FMUL.FTZ R32, R32, R41 ;  /* 0x0000002920207220 */ /* 0x000fe20000410000 */
[----:B------:R-:W-:Y:S02]  /*d010*/  HADD2.F32 R8, -RZ, R8.H1_H1 ;  /* 0x30000008ff087230 */ /* 0x000fe40000004100 */
[----:B------:R-:W-:Y:S01]  /*d020*/  FMUL.FTZ R12, R12, R37 ;  /* 0x000000250c0c7220 */ /* 0x000fe20000410000 */
[--C-:B------:R-:W-:Y:S02]  /*d030*/  HADD2.F32 R6, -RZ, R9.reuse.H0_H0 ;  /* 0x20000009ff067230 */ /* 0x100fe40000004100 */
[----:B------:R-:W-:Y:S01]  /*d040*/  @!P0 FADD.FTZ R43, -R43, -RZ ;  /* 0x800000ff2b2b8221 */ /* 0x000fe20000010100 */
[----:B------:R-:W-:Y:S01]  /*d050*/  FMUL.FTZ R33, R33, R40 ;  /* 0x0000002821217220 */ /* 0x000fe20000410000 */
[----:B------:R-:W-:Y:S02]  /*d060*/  HADD2.F32 R40, -RZ, R9.H1_H1 ;  /* 0x30000009ff287230 */ /* 0x000fe40000004100 */
[----:B------:R-:W-:Y:S01]  /*d070*/  FFMA.FTZ R4, R5, R4, R24 ;  /* 0x0000000405047223 */ /* 0x000fe20000010018 */
[----:B------:R-:W-:-:S02]  /*d080*/  HADD2.F32 R28, -RZ, R10.H0_H0 ;  /* 0x2000000aff1c7230 */ /* 0x000fc40000004100 */
[----:B------:R-:W-:Y:S01]  /*d090*/  FFMA.FTZ R15, R15, R8, R32 ;  /* 0x000000080f0f7223 */ /* 0x000fe20000010020 */
[----:B------:R-:W-:Y:S02]  /*d0a0*/  HADD2.F32 R37, -RZ, R10.H1_H1 ;  /* 0x3000000aff257230 */ /* 0x000fe40000004100 */
[----:B------:R-:W-:Y:S01]  /*d0b0*/  FFMA.FTZ R6, R7, R6, R12 ;  /* 0x0000000607067223 */ /* 0x000fe2000001000c */
[--C-:B------:R-:W-:Y:S02]  /*d0c0*/  HADD2.F32 R9, -RZ, R11.reuse.H0_H0 ;  /* 0x2000000bff097230 */ /* 0x100fe40000004100 */
[----:B------:R-:W-:Y:S01]  /*d0d0*/  FMUL.FTZ R34, R34, R43 ;  /* 0x0000002b22227220 */ /* 0x000fe20000410000 */
[----:B------:R-:W-:Y:S02]  /*d0e0*/  HADD2.F32 R10, -RZ, R11.H1_H1 ;  /* 0x3000000bff0a7230 */ /* 0x000fe40000004100 */
[----:B------:R-:W-:Y:S02]  /*d0f0*/  HADD2.F32 R12, -RZ, R29.H1_H1 ;  /* 0x3000001dff0c7230 */ /* 0x000fe40000004100 */
[----:B------:R-:W-:-:S02]  /*d100*/  HADD2.F32 R8, -RZ, R30.H0_H0 ;  /* 0x2000001eff087230 */ /* 0x000fc40000004100 */
        /* <DEDUP_REMOVED lines=12> */
.L_x_2500:
[----:B------:R-:W-:Y:S05]  /*d1d0*/  BSYNC.RECONVERGENT B0 ;  /* 0x0000000000007941 */ /* 0x000fea0003800200 */
.L_x_2499:
        /* <DEDUP_REMOVED lines=25> */
[----:B------:R-:W-:Y:S02]  /*d370*/  HADD2.F32 R20, -RZ, R13.H1_H1 ;  /* 0x3000000dff147230 */ /* 0x000fe40000004100 */
[--C-:B------:R-:W-:Y:S02]  /*d380*/  HADD2.F32 R13, -RZ, R14.reuse.H0_H0 ;  /* 0x2000000eff0d7230 */ /* 0x100fe40000004100 */
[----:B------:R-:W-:Y:S02]  /*d390*/  HADD2.F32 R21, -RZ, R14.H1_H1 ;  /* 0x3000000eff157230 */ /* 0x000fe40000004100 */
[--C-:B------:R-:W-:Y:S02]  /*d3a0*/  HADD2.F32 R14, -RZ, R15.reuse.H0_H0 ;  /* 0x2000000fff0e7230 */ /* 0x100fe40000004100 */
[----:B------:R-:W-:-:S02]  /*d3b0*/  HADD2.F32 R22, -RZ, R15.H1_H1 ;  /* 0x3000000fff167230 */ /* 0x000fc40000004100 */
[--C-:B--2---:R-:W-:Y:S02]  /*d3c0*/  HADD2.F32 R15, -RZ, R4.reuse.H0_H0 ;  /* 0x20000004ff0f7230 */ /* 0x104fe40000004100 */
[----:B------:R-:W-:Y:S02]  /*d3d0*/  HADD2.F32 R25, -RZ, R4.H1_H1 ;  /* 0x30000004ff197230 */ /* 0x000fe40000004100 */
[--C-:B------:R-:W-:Y:S02]  /*d3e0*/  HADD2.F32 R23, -RZ, R5.reuse.H0_H0 ;  /* 0x20000005ff177230 */ /* 0x100fe40000004100 */
[----:B------:R-:W-:Y:S01]  /*d3f0*/  @!P0 FADD.FTZ R15, -R15, -RZ ;  /* 0x800000ff0f0f8221 */ /* 0x000fe20000010100 */
[----:B------:R-:W-:Y:S02]  /*d400*/  HADD2.F32 R5, -RZ, R5.H1_H1 ;  /* 0x30000005ff057230 */ /* 0x000fe40000004100 */
[----:B------:R-:W-:Y:S01]  /*d410*/  @!P0 FADD.FTZ R25, -R25, -RZ ;  /* 0x800000ff19198221 */ /* 0x000fe20000010100 */
[----:B------:R-:W-:-:S02]  /*d420*/  HADD2.F32 R4, -RZ, R6.H0_H0 ;  /* 0x20000006ff047230 */ /* 0x000fc40000004100 */
[----:B------:R-:W-:Y:S01]  /*d430*/  @!P0 FADD.FTZ R23, -R23, -RZ ;  /* 0x800000ff17178221 */ /* 0x000fe20000010100 */
[--C-:B------:R-:W-:Y:S02]  /*d440*/  HADD2.F32 R27, -RZ, R7.reuse.H0_H0 ;  /* 0x20000007ff1b7230 */ /* 0x100fe40000004100 */
[----:B------:R-:W-:Y:S01]  /*d450*/  @!P0 FADD.FTZ R5, -R5, -RZ ;  /* 0x800000ff05058221 */ /* 0x000fe20000010100 */
[----:B------:R-:W-:Y:S02]  /*d460*/  HADD2.F32 R0, -RZ, R12.H0_H0 ;  /* 0x2000000cff007230 */ /* 0x000fe40000004100 */
[----:B------:R-:W-:Y:S01]  /*d470*/  @!P0 FADD.FTZ R4, -R4, -RZ ;  /* 0x800000ff04048221 */ /* 0x000fe20000010100 */
[----:B------:R-:W-:Y:S02]  /*d480*/  HADD2.F32 R6, -RZ, R6.H1_H1 ;  /* 0x30000006ff067230 */ /* 0x000fe40000004100 */
[----:B------:R-:W-:Y:S01]  /*d490*/  FMUL.FTZ R20, R20, R5 ;  /* 0x0000000514147220 */ /* 0x000fe20000410000 */
[----:B------:R-:W-:-:S02]  /*d4a0*/  HADD2.F32 R7, -RZ, R7.H1_H1 ;  /* 0x30000007ff077230 */ /* 0x000fc40000004100 */
[----:B------:R-:W-:Y:S01]  /*d4b0*/  FMUL.FTZ R13, R13, R4 ;  /* 0x000000040d0d7220 */ /* 0x000fe20000410000 */
[----:B------:R-:W-:Y:S02]  /*d4c0*/  HADD2.F32 R5, -RZ, R16.H0_H0 ;  /* 0x20000010ff057230 */ /* 0x000fe40000004100 */
[----:B------:R-:W-:Y:S01]  /*d4d0*/  FMUL.FTZ R0, R0, R15 ;  /* 0x0000000f00007220 */ /* 0x000fe20000410000 */
[----:B---3--:R-:W-:Y:S02]  /*d4e0*/  HADD2.F32 R4, -RZ, R8.H0_H0 ;  /* 0x20000008ff047230 */ /* 0x008fe40000004100 */
[----:B------:R-:W-:Y:S01]  /*d4f0*/  @!P0 FADD.FTZ R6, -R6, -RZ ;  /* 0x800000ff06068221 */ /* 0x000fe20000010100 */
[----:B------:R-:W-:Y:S01]  /*d500*/  @!P0 FADD.FTZ R7, -R7, -RZ ;  /* 0x800000ff07078221 */ /* 0x000fe20000010100 */
[----:B------:R-:W-:Y:S02]  /*d510*/  HADD2.F32 R12, -RZ, R12.H1_H1 ;  /* 0x3000000cff0c7230 */ /* 0x000fe40000004100 */
[----:B------:R-:W-:Y:S01]  /*d520*/  @!P0 FADD.FTZ R27, -R27, -RZ ;  /* 0x800000ff1b1b8221 */ /* 0x000fe20000010100 */
[----:B------:R-:W-:Y:S01]  /*d530*/  FMUL.FTZ R2, R2, R23 ;  /* 0x0000001702027220 */ /* 0x000fe20000410000 */
[----:B------:R-:W-:Y:S01]  /*d540*/  FMUL.FTZ R21, R21, R6 ;  /* 0x0000000615157220 */ /* 0x000fe20000410000 */
[----:B------:R-:W-:Y:S01]  /*d550*/  FMUL.FTZ R22, R22, R7 ;  /* 0x0000000716167220 */ /* 0x000fe20000410000 */
[----:B------:R-:W-:-:S02]  /*d560*/  HADD2.F32 R15, -RZ, R16.H1_H1 ;  /* 0x30000010ff0f7230 */ /* 0x000fc40000004100 */
[----:B------:R-:W-:Y:S01]  /*d570*/  FFMA.FTZ R0, R5, R4, R0 ;  /* 0x0000000405007223 */ /* 0x000fe20000010000 */
[----:B------:R-:W-:Y:S02]  /*d580*/  HADD2.F32 R7, -RZ, R17.H0_H0 ;  /* 0x20000011ff077230 */ /* 0x000fe40000004100 */
[----:B------:R-:W-:Y:S01]  /*d590*/  FMUL.FTZ R12, R12, R25 ;  /* 0x000000190c0c7220 */ /* 0x000fe20000410000 */
[----:B------:R-:W-:Y:S02]  /*d5a0*/  HADD2.F32 R6, -RZ, R9.H0_H0 ;  /* 0x20000009ff067230 */ /* 0x000fe40000004100 */
[----:B------:R-:W-:Y:S01]  /*d5b0*/  FMUL.FTZ R14, R14, R27 ;  /* 0x0000001b0e0e7220 */ /* 0x000fe20000410000 */
[----:B------:R-:W-:Y:S02]  /*d5c0*/  HADD2.F32 R16, -RZ, R10.H0_H0 ;  /* 0x2000000aff107230 */ /* 0x000fe40000004100 */
[----:B------:R-:W-:Y:S02]  /*d5d0*/  HADD2.F32 R23, -RZ, R11.H0_H0 ;  /* 0x2000000bff177230 */ /* 0x000fe40000004100 */
[----:B------:R-:W-:Y:S01]  /*d5e0*/  FFMA.FTZ R2, R7, R6, R2 ;  /* 0x0000000607027223 */ /* 0x000fe20000010002 */
[----:B------:R-:W-:-:S02]  /*d5f0*/  HADD2.F32 R4, -RZ, R18.H0_H0 ;  /* 0x20000012ff047230 */ /* 0x000fc40000004100 */
[----:B------:R-:W-:Y:S02]  /*d600*/  HADD2.F32 R5, -RZ, R19.H0_H0 ;  /* 0x20000013ff057230 */ /* 0x000fe40000004100 */
[----:B------:R-:W-:Y:S02]  /*d610*/  HADD2.F32 R8, -RZ, R8.H1_H1 ;  /* 0x30000008ff087230 */ /* 0x000fe40000004100 */
[----:B------:R-:W-:Y:S01]  /*d620*/  FFMA.FTZ R4, R4, R16, R13 ;  /* 0x0000001004047223 */ /* 0x000fe2000001000d */
[----:B------:R-:W-:Y:S02]  /*d630*/  HADD2.F32 R9, -RZ, R9.H1_H1 ;  /* 0x30000009ff097230 */ /* 0x000fe40000004100 */
[----:B------:R-:W-:Y:S01]  /*d640*/  FFMA.FTZ R5, R5, R23, R14 ;  /* 0x0000001705057223 */ /* 0x000fe2000001000e */
[----:B------:R-:W-:Y:S02]  /*d650*/  HADD2.F32 R10, -RZ, R10.H1_H1 ;  /* 0x3000000aff0a7230 */ /* 0x000fe40000004100 */
[----:B------:R-:W-:Y:S01]  /*d660*/  FFMA.FTZ R15, R15, R8, R12 ;  /* 0x000000080f0f7223 */ /* 0x000fe2000001000c */
[----:B------:R-:W-:-:S02]  /*d670*/  HADD2.F32 R11, -RZ, R11.H1_H1 ;  /* 0x3000000bff0b7230 */ /* 0x000fc40000004100 */
[----:B------:R-:W-:Y:S02]  /*d680*/  HADD2.F32 R17, -RZ, R17.H1_H1 ;  /* 0x30000011ff117230 */ /* 0x000fe40000004100 */
[----:B------:R-:W-:Y:S01]  /*d690*/  HADD2.F32 R18, -RZ, R18.H1_H1 ;  /* 0x30000012ff127230 */ /* 0x000fe20000004100 */
[----:B------:R-:W-:Y:S01]  /*d6a0*/  F2FP.F16.F32.PACK_AB R16, R15, R0 ;  /* 0x000000000f10723e */ /* 0x000fe200000000ff */
[----:B------:R-:W-:Y:S02]  /*d6b0*/  HADD2.F32 R19, -RZ, R19.H1_H1 ;  /* 0x30000013ff137230 */ /* 0x000fe40000004100 */
[----:B------:R-:W-:Y:S01]  /*d6c0*/  FFMA.FTZ R9, R17, R9, R20 ;  /* 0x0000000911097223 */ /* 0x000fe20000010014 */
[----:B------:R-:W-:Y:S02]  /*d6d0*/  FFMA.FTZ R21, R18, R10, R21 ;  /* 0x0000000a12157223 */ /* 0x000fe40000010015 */
[----:B------:R-:W-:Y:S02]  /*d6e0*/  FFMA.FTZ R22, R19, R11, R22 ;  /* 0x0000000b13167223 */ /* 0x000fe40000010016 */
[----:B------:R-:W-:-:S02]  /*d6f0*/  F2FP.F16.F32.PACK_AB R17, R9, R2 ;  /* 0x000000020911723e */ /* 0x000fc400000000ff */
[----:B------:R-:W-:Y:S02]  /*d700*/  F2FP.F16.F32.PACK_AB R18, R21, R4 ;  /* 0x000000041512723e */ /* 0x000fe400000000ff */
[----:B------:R-:W-:Y:S02]  /*d710*/  F2FP.F16.F32.PACK_AB R19, R22, R5 ;  /* 0x000000051613723e */ /* 0x000fe400000000ff */
.L_x_2502:
[----:B------:R-:W-:Y:S05]  /*d720*/  BSYNC.RECONVERGENT B0 ;  /* 0x0000000000007941 */ /* 0x000fea0003800200 */
.L_x_2501:
[----:B------:R1:W-:Y:S02]  /*d730*/  STS.128 [R3+0x2800], R16 ;  /* 0x0028001003007388 */ /* 0x0003e40000000c00 */
.L_x_2473:
[----:B------:R-:W-:Y:S05]  /*d740*/  BSYNC.RECONVERGENT B2 ;  /* 0x0000000000027941 */ /* 0x000fea0003800200 */
.L_x_2469:
[----:B-1--4-:R-:W-:Y:S01]  /*d750*/  IMAD.IADD R9, R80, 0x1, -R67 ;  /* 0x0000000150097824 */ /* 0x012fe200078e0a43 */
[----:B------:R-:W-:Y:S01]  /*d760*/  LEA R149, R62, UR5, 0x1 ;  /* 0x000000053e957c11 */ /* 0x000fe2000f8e08ff */
[----:B------:R-:W-:Y:S01]  /*d770*/  VIADD R2, R130, 0x40 ;  /* 0x0000004082027836 */ /* 0x000fe20000000000 */
[----:B------:R-:W-:Y:S01]  /*d780*/  LEA R148, R60, UR5, 0x1 ;  /* 0x000000053c947c11 */ /* 0x000fe2000f8e08ff */
[C---:B------:R-:W-:Y:S01]  /*d790*/  VIADD R0, R130.reuse, 0x60 ;  /* 0x0000006082007836 */ /* 0x040fe20000000000 */
[-C--:B------:R-:W-:Y:S01]  /*d7a0*/  ISETP.GE.AND P6, PT, R130, R9.reuse, PT ;  /* 0x000000098200720c */ /* 0x080fe20003fc6270 */
[C---:B------:R-:W-:Y:S01]  /*d7b0*/  IMAD R147, R61.reuse, 0x2, R149 ;  /* 0x000000023d937824 */ /* 0x040fe200078e0295 */
[-C--:B------:R-:W-:Y:S01]  /*d7c0*/  ISETP.GE.AND P4, PT, R2, R9.reuse, PT ;  /* 0x000000090200720c */ /* 0x080fe20003f86270 */
[----:B------:R-:W-:Y:S01]  /*d7d0*/  IMAD R145, R61, 0x2, R148 ;  /* 0x000000023d917824 */ /* 0x000fe200078e0294 */
[-C--:B------:R-:W-:Y:S01]  /*d7e0*/  ISETP.GE.AND P3, PT, R0, R9.reuse, PT ;  /* 0x000000090000720c */ /* 0x080fe20003f66270 */
[----:B------:R-:W1:Y:S01]  /*d7f0*/  LDCU UR4, c[0x0][0x508] ;  /* 0x0000a100ff0477ac */ /* 0x000e620008000800 */
[----:B------:R-:W-:-:S02]  /*d800*/  ISETP.GE.AND P5, PT, R36, R9, PT ;  /* 0x000000092400720c */ /* 0x000fc40003fa6270 */
[-C--:B------:R-:W-:Y:S02]  /*d810*/  ISETP.GE.AND P1, PT, R0, R9.reuse, PT ;  /* 0x000000090000720c */ /* 0x080fe40003f26270 */
[----:B------:R-:W-:Y:S02]  /*d820*/  ISETP.GE.AND P2, PT, R2, R9, PT ;  /* 0x000000090200720c */ /* 0x000fe40003f46270 */
[----:B------:R-:W-:Y:S01]  /*d830*/  LOP3.LUT R130, R130, 0x7, RZ, 0xc0, !PT ;  /* 0x0000000782827812 */ /* 0x000fe200078ec0ff */
[----:B------:R-:W-:Y:S02]  /*d840*/  @!P6 IMAD.MOV.U32 R153, RZ, RZ, R151 ;  /* 0x000000ffff99e224 */ /* 0x000fe400078e0097 */
[----:B------:R-:W4:Y:S03]  /*d850*/  @!P4 LDC.64 R6, c[0x0][0x3b8] ;  /* 0x0000ee00ff06cb82 */ /* 0x000f260000000a00 */
[----:B------:R-:W-:Y:S01]  /*d860*/  @!PT LDS RZ, [RZ] ;  /* 0x00000000fffff984 */ /* 0x000fe20000000800 */
[----:B------:R-:W-:Y:S01]  /*d870*/  @!PT LDS RZ, [RZ] ;  /* 0x00000000fffff984 */ /* 0x000fe20000000800 */
[----:B------:R-:W-:Y:S01]  /*d880*/  @!PT LDS RZ, [RZ] ;  /* 0x00000000fffff984 */ /* 0x000fe20000000800 */
[----:B------:R-:W-:Y:S01]  /*d890*/  @!P6 LDGSTS.E.BYPASS.LTC128B.128 [R3+0x3000], desc[UR6][R152.64] ;  /* 0x030000009803efae */ /* 0x000fe2000b981a06 */
[----:B------:R-:W-:-:S03]  /*d8a0*/  @!P5 LEA R10, P0, R101, R152, 0x1 ;  /* 0x00000098650ad211 */ /* 0x000fc600078008ff */
[----:B------:R-:W-:Y:S01]  /*d8b0*/  @!P6 LDGSTS.E.BYPASS.LTC128B.128 [R3+0x5000], desc[UR6][R152.64+0x40] ;  /* 0x050000409803efae */ /* 0x000fe2000b981a06 */
[----:B--23-5:R-:W2:Y:S01]  /*d8c0*/  @!P3 LDC.64 R4, c[0x0][0x3b8] ;  /* 0x0000ee00ff04bb82 */ /* 0x02cea20000000a00 */
[----:B------:R-:W-:Y:S02]  /*d8d0*/  @!P5 LEA.HI.X R11, R101, R151, R96, 0x1, P0 ;  /* 0x00000097650bd211 */ /* 0x000fe400000f0c60 */
[----:B------:R3:W-:Y:S04]  /*d8e0*/  @!P6 LDGSTS.E.BYPASS.LTC128B.128 [R3+0x7000], desc[UR6][R152.64+0x80] ;  /* 0x070000809803efae */ /* 0x0007e8000b981a06 */
[----:B------:R-:W-:Y:S04]  /*d8f0*/  @!P5 LDGSTS.E.BYPASS.LTC128B.128 [R3+0x3800], desc[UR6][R10.64] ;  /* 0x038000000a03dfae */ /* 0x000fe8000b981a06 */
[----:B------:R-:W-:Y:S04]  /*d900*/  @!P5 LDGSTS.E.BYPASS.LTC128B.128 [R3+0x5800], desc[UR6][R10.64+0x40] ;  /* 0x058000400a03dfae */ /* 0x000fe8000b981a06 */
[----:B------:R1:W-:Y:S01]  /*d910*/  @!P5 LDGSTS.E.BYPASS.LTC128B.128 [R3+0x7800], desc[UR6][R10.64+0x80] ;  /* 0x078000800a03dfae */ /* 0x0003e2000b981a06 */
[----:B----4-:R-:W-:-:S04]  /*d920*/  @!P4 LEA R12, P0, R6, R152, 0x7 ;  /* 0x00000098060cc211 */ /* 0x010fc800078038ff */
[----:B------:R-:W-:Y:S02]  /*d930*/  @!P4 LEA.HI.X R13, R6, R151, R7, 0x7, P0 ;  /* 0x00000097060dc211 */ /* 0x000fe400000f3c07 */
[----:B------:R-:W4:Y:S01]  /*d940*/  @!P2 LDC.64 R6, c[0x0][0x3c0] ;  /* 0x0000f000ff06ab82 */ /* 0x000f220000000a00 */
[----:B------:R-:W-:Y:S01]  /*d950*/  ISETP.GE.AND P0, PT, R36, R9, PT ;  /* 0x000000092400720c */ /* 0x000fe20003f06270 */
[----:B--2---:R-:W-:Y:S01]  /*d960*/  @!P3 IMAD R0, R5, 0xc0, RZ ;  /* 0x000000c00500b824 */ /* 0x004fe200078e02ff */
[----:B------:R-:W-:Y:S04]  /*d970*/  @!P4 LDGSTS.E.BYPASS.LTC128B.128 [R3+0x4000], desc[UR6][R12.64] ;  /* 0x040000000c03cfae */ /* 0x000fe8000b981a06 */
[----:B------:R-:W-:Y:S01]  /*d980*/  @!P4 LDGSTS.E.BYPASS.LTC128B.128 [R3+0x6000], desc[UR6][R12.64+0x40] ;  /* 0x060000400c03cfae */ /* 0x000fe2000b981a06 */
[----:B---3--:R-:W-:-:S03]  /*d990*/  @!P3 IMAD.MOV.U32 R153, RZ, RZ, R151 ;  /* 0x000000ffff99b224 */ /* 0x008fc600078e0097 */
[----:B------:R-:W-:Y:S01]  /*d9a0*/  @!P4 LDGSTS.E.BYPASS.LTC128B.128 [R3+0x8000], desc[UR6][R12.64+0x80] ;  /* 0x080000800c03cfae */ /* 0x000fe2000b981a06 */
[----:B------:R-:W-:Y:S02]  /*d9b0*/  @!P3 IMAD.WIDE.U32 R14, R4, 0xc0, R152 ;  /* 0x000000c0040eb825 */ /* 0x000fe400078e0098 */
[----:B------:R-:W1:Y:S02]  /*d9c0*/  @!P1 LDC.64 R4, c[0x0][0x3c0] ;  /* 0x0000f000ff049b82 */ /* 0x000e640000000a00 */
[----:B------:R-:W-:-:S05]  /*d9d0*/  @!P3 IMAD.IADD R15, R0, 0x1, R15 ;  /* 0x00000001000fb824 */ /* 0x000fca00078e020f */
        /* <DEDUP_REMOVED lines=31> */
[----:B------:R-:W-:-:S03]  /*dbd0*/  ISETP.GT.AND P0, PT, R119, R150, PT ;  /* 0x000000967700720c */ /* 0x000fc60003f04270 */
        /* <DEDUP_REMOVED lines=19> */
[----:B------:R-:W3:Y:S04]  /*dd10*/  LDSM.16.M88.4 R20, [R148+0x3000] ;  /* 0x003000009414783b */ /* 0x000ee80000000200 */
[----:B-1----:R-:W2:Y:S04]  /*dd20*/  LDSM.16.M88.4 R4, [R148+0x3800] ;  /* 0x003800009404783b */ /* 0x002ea80000000200 */
[----:B------:R-:W1:Y:S04]  /*dd30*/  LDSM.16.M88.4 R12, [R148+0x3400] ;  /* 0x00340000940c783b */ /* 0x000e680000000200 */
[----:B------:R-:W-:Y:S04]  /*dd40*/  LDSM.16.M88.4 R44, [R147] ;  /* 0x00000000932c783b */ /* 0x000fe80000000200 */
[----:B------:R-:W4:Y:S04]  /*dd50*/  LDSM.16.M88.4 R40, [R145+0x3000] ;  /* 0x003000009128783b */ /* 0x000f280000000200 */
[----:B------:R-:W4:Y:S04]  /*dd60*/  LDSM.16.M88.4 R28, [R145+0x3800] ;  /* 0x00380000911c783b */ /* 0x000f280000000200 */
[----:B------:R-:W4:Y:S04]  /*dd70*/  LDSM.16.M88.4 R32, [R145+0x3400] ;  /* 0x003400009120783b */ /* 0x000f280000000200 */
[----:B------:R-:W4:Y:S04]  /*dd80*/  LDSM.16.M88.4 R104, [R148+0x4000] ;  /* 0x004000009468783b */ /* 0x000f280000000200 */
[----:B------:R-:W4:Y:S04]  /*dd90*/  LDSM.16.M88.4 R88, [R148+0x4800] ;  /* 0x004800009458783b */ /* 0x000f280000000200 */
[----:B------:R-:W4:Y:S01]  /*dda0*/  LDSM.16.M88.4 R112, [R148+0x3c00] ;  /* 0x003c00009470783b */ /* 0x000f220000000200 */
[C---:B---3--:R-:W-:Y:S03]  /*ddb0*/  HMMA.16816.F32 R24, R72.reuse, R20, RZ ;  /* 0x000000144818723c */ /* 0x048fe600000018ff */
[----:B------:R-:W3:Y:S04]  /*ddc0*/  LDSM.16.M88.4 R96, [R148+0x4400] ;  /* 0x004400009460783b */ /* 0x000ee80000000200 */
[----:B------:R-:W3:Y:S01]  /*ddd0*/  LDSM.16.M88.4 R48, [R148+0x4c00] ;  /* 0x004c00009430783b */ /* 0x000ee20000000200 */
[C---:B--2---:R-:W-:Y:S03]  /*dde0*/  HMMA.16816.F32 R8, R72.reuse, R4, RZ ;  /* 0x000000044808723c */ /* 0x044fe600000018ff */
        /* <DEDUP_REMOVED lines=8> */
[C---:B-1----:R-:W-:Y:S03]  /*de70*/  HMMA.16816.F32 R16, R72.reuse, R12, RZ ;  /* 0x0000000c4810723c */ /* 0x042fe600000018ff */
        /* <DEDUP_REMOVED lines=8> */
[----:B------:R-:W1:Y:S07]  /*df00*/  LDSM.16.M88.4 R40, [R145+0x4000] ;  /* 0x004000009128783b */ /* 0x000e6e0000000200 */
[C---:B------:R-:W-:Y:S08]  /*df10*/  HMMA.16816.F32 R8, R44.reuse, R28, R8 ;  /* 0x0000001c2c08723c */ /* 0x040ff00000001808 */
[C---:B------:R-:W-:Y:S01]  /*df20*/  HMMA.16816.F32 R4, R44.reuse, R30, R4 ;  /* 0x0000001e2c04723c */ /* 0x040fe20000001804 */
[----:B------:R-:W2:Y:S07]  /*df30*/  LDSM.16.M88.4 R28, [R145+0x4800] ;  /* 0x00480000911c783b */ /* 0x000eae0000000200 */
[C---:B------:R-:W-:Y:S08]  /*df40*/  HMMA.16816.F32 R16, R44.reuse, R32, R16 ;  /* 0x000000202c10723c */ /* 0x040ff00000001810 */
[----:B------:R-:W-:Y:S01]  /*df50*/  HMMA.16816.F32 R12, R44, R34, R12 ;  /* 0x000000222c0c723c */ /* 0x000fe2000000180c */
[----:B------:R-:W4:Y:S07]  /*df60*/  LDSM.16.M88.4 R32, [R145+0x4400] ;  /* 0x004400009120783b */ /* 0x000f2e0000000200 */
[C---:B------:R-:W-:Y:S08]  /*df70*/  HMMA.16816.F32 R108, R72.reuse, R104, RZ ;  /* 0x00000068486c723c */ /* 0x040ff000000018ff */
[C---:B------:R-:W-:Y:S08]  /*df80*/  HMMA.16816.F32 R92, R72.reuse, R88, RZ ;  /* 0x00000058485c723c */ /* 0x040ff000000018ff */
[C---:B------:R-:W-:Y:S08]  /*df90*/  HMMA.16816.F32 R104, R72.reuse, R106, RZ ;  /* 0x0000006a4868723c */ /* 0x040ff000000018ff */
[C---:B------:R-:W-:Y:S08]  /*dfa0*/  HMMA.16816.F32 R88, R72.reuse, R90, RZ ;  /* 0x0000005a4858723c */ /* 0x040ff000000018ff */
[C---:B------:R-:W-:Y:S08]  /*dfb0*/  HMMA.16816.F32 R120, R72.reuse, R112, RZ ;  /* 0x000000704878723c */ /* 0x040ff000000018ff */
[C---:B---3--:R-:W-:Y:S08]  /*dfc0*/  HMMA.16816.F32 R100, R72.reuse, R96, RZ ;  /* 0x000000604864723c */ /* 0x048ff000000018ff */
[C---:B------:R-:W-:Y:S08]  /*dfd0*/  HMMA.16816.F32 R112, R72.reuse, R114, RZ ;  /* 0x000000724870723c */ /* 0x040ff000000018ff */
[C---:B------:R-:W-:Y:S08]  /*dfe0*/  HMMA.16816.F32 R96, R72.reuse, R98, RZ ;  /* 0x000000624860723c */ /* 0x040ff000000018ff */
[----:B------:R-:W-:Y:S08]  /*dff0*/  HMMA.16816.F32 R84, R72, R48, RZ ;  /* 0x000000304854723c */ /* 0x000ff000000018ff */
[C---:B-1----:R-:W-:Y:S08]  /*e000*/  HMMA.16816.F32 R108, R44.reuse, R40, R108 ;  /* 0x000000282c6c723c */ /* 0x042ff0000000186c */
[C---:B------:R-:W-:Y:S01]  /*e010*/  HMMA.16816.F32 R104, R44.reuse, R42, R104 ;  /* 0x0000002a2c68723c */ /* 0x040fe20000001868 */
[----:B------:R-:W1:Y:S07]  /*e020*/  LDSM.16.M88.4 R40, [R148+0x5400] ;  /* 0x005400009428783b */ /* 0x000e6e0000000200 */
[C---:B--2---:R-:W-:Y:S08]  /*e030*/  HMMA.16816.F32 R92, R44.reuse, R28, R92 ;  /* 0x0000001c2c5c723c */ /* 0x044ff0000000185c */
[----:B------:R-:W-:Y:S01]  /*e040*/  HMMA.16816.F32 R88, R44, R30, R88 ;  /* 0x0000001e2c58723c */ /* 0x000fe20000001858 */
[----:B------:R-:W2:Y:S07]  /*e050*/  LDSM.16.M88.4 R28, [R148+0x5c00] ;  /* 0x005c0000941c783b */ /* 0x000eae0000000200 */
[----:B------:R-:W-:Y:S01]  /*e060*/  HMMA.16816.F32 R72, R72, R50, RZ ;  /* 0x000000324848723c */ /* 0x000fe200000018ff */
[----:B------:R-:W3:Y:S07]  /*e070*/  LDSM.16.M88.4 R48, [R145+0x4c00] ;  /* 0x004c00009130783b */ /* 0x000eee0000000200 */
[C---:B------:R-:W-:Y:S08]  /*e080*/  HMMA.16816.F32 R120, R44.reuse, R36, R120 ;  /* 0x000000242c78723c */ /* 0x040ff00000001878 */
[C---:B------:R-:W-:Y:S01]  /*e090*/  HMMA.16816.F32 R112, R44.reuse, R38, R112 ;  /* 0x000000262c70723c */ /* 0x040fe20000001870 */
        /* <DEDUP_REMOVED lines=11> */
[----:B------:R-:W-:Y:S01]  /*e150*/  HMMA.16816.F32 R72, R44, R50, R72 ;  /* 0x000000322c48723c */ /* 0x000fe20000001848 */
[----:B------:R-:W3:Y:S04]  /*e160*/  LDSM.16.M88.4 R44, [R148+0x6000] ;  /* 0x00600000942c783b */ /* 0x000ee80000000200 */
[----:B------:R-:W-:Y:S03]  /*e170*/  LDSM.16.M88.4 R48, [R145+0x6800] ;  /* 0x006800009130783b */ /* 0x000fe60000000200 */
[C---:B------:R-:W-:Y:S08]  /*e180*/  HMMA.16816.F32 R24, R132.reuse, R36, R24 ;  /* 0x000000248418723c */ /* 0x040ff00000001818 */
[C---:B------:R-:W-:Y:S01]  /*e190*/  HMMA.16816.F32 R20, R132.reuse, R38, R20 ;  /* 0x000000268414723c */ /* 0x040fe20000001814 */
[----:B------:R-:W3:Y:S07]  /*e1a0*/  LDSM.16.M88.4 R36, [R148+0x6400] ;  /* 0x006400009424783b */ /* 0x000eee0000000200 */
[C---:B----4-:R-:W-:Y:S08]  /*e1b0*/  HMMA.16816.F32 R8, R132.reuse, R32, R8 ;  /* 0x000000208408723c */ /* 0x050ff00000001808 */
[----:B------:R-:W-:Y:S01]  /*e1c0*/  HMMA.16816.F32 R4, R132, R34, R4 ;  /* 0x000000228404723c */ /* 0x000fe20000001804 */
[----:B------:R-:W4:Y:S07]  /*e1d0*/  LDSM.16.M88.4 R32, [R145+0x5400] ;  /* 0x005400009120783b */ /* 0x000f2e0000000200 */
[C---:B-1----:R-:W-:Y:S08]  /*e1e0*/  HMMA.16816.F32 R24, R40.reuse, R124, R24 ;  /* 0x0000007c2818723c */ /* 0x042ff00000001818 */
        /* <DEDUP_REMOVED lines=8> */
[----:B------:R-:W3:Y:S07]  /*e270*/  LDSM.16.M88.4 R36, [R148+0x7000] ;  /* 0x007000009424783b */ /* 0x000eee0000000200 */
[C---:B----4-:R-:W-:Y:S08]  /*e280*/  HMMA.16816.F32 R16, R40.reuse, R32, R16 ;  /* 0x000000202810723c */ /* 0x050ff00000001810 */
[C---:B------:R-:W-:Y:S01]  /*e290*/  HMMA.16816.F32 R12, R40.reuse, R34, R12 ;  /* 0x00000022280c723c */ /* 0x040fe2000000180c */
[----:B------:R-:W4:Y:S07]  /*e2a0*/  LDSM.16.M88.4 R32, [R148+0x7400] ;  /* 0x007400009420783b */ /* 0x000f2e0000000200 */
[----:B------:R-:W-:Y:S01]  /*e2b0*/  HMMA.16816.F32 R20, R40, R126, R20 ;  /* 0x0000007e2814723c */ /* 0x000fe20000001814 */
[----:B------:R-:W4:Y:S07]  /*e2c0*/  LDSM.16.M88.4 R124, [R148+0x8c00] ;  /* 0x008c0000947c783b */ /* 0x000f2e0000000200 */
[C---:B------:R-:W-:Y:S08]  /*e2d0*/  HMMA.16816.F32 R84, R132.reuse, R136, R84 ;  /* 0x000000888454723c */ /* 0x040ff00000001854 */
[C---:B------:R-:W-:Y:S08]  /*e2e0*/  HMMA.16816.F32 R92, R132.reuse, R140, R92 ;  /* 0x0000008c845c723c */ /* 0x040ff0000000185c */
[C---:B------:R-:W-:Y:S01]  /*e2f0*/  HMMA.16816.F32 R88, R132.reuse, R142, R88 ;  /* 0x0000008e8458723c */ /* 0x040fe20000001858 */
[----:B------:R-:W4:Y:S07]  /*e300*/  LDSM.16.M88.4 R140, [R148+0x8000] ;  /* 0x00800000948c783b */ /* 0x000f2e0000000200 */
[----:B------:R-:W-:Y:S01]  /*e310*/  HMMA.16816.F32 R72, R132, R138, R72 ;  /* 0x0000008a8448723c */ /* 0x000fe20000001848 */
[----:B------:R-:W4:Y:S04]  /*e320*/  LDSM.16.M88.4 R136, [R148+0x8400] ;  /* 0x008400009488783b */ /* 0x000f280000000200 */
[----:B------:R-:W4:Y:S03]  /*e330*/  LDSM.16.M88.4 R132, [R148+0x8800] ;  /* 0x008800009484783b */ /* 0x000f260000000200 */
[C---:B------:R-:W-:Y:S08]  /*e340*/  HMMA.16816.F32 R120, R40.reuse, R68, R120 ;  /* 0x000000442878723c */ /* 0x040ff00000001878 */
[----:B------:R-:W-:Y:S01]  /*e350*/  HMMA.16816.F32 R112, R40, R70, R112 ;  /* 0x000000462870723c */ /* 0x000fe20000001870 */
[----:B------:R-:W-:Y:S07]  /*e360*/  LDSM.16.M88.4 R68, [R147+0x2000] ;  /* 0x002000009344783b */ /* 0x000fee0000000200 */
[C---:B-1----:R-:W-:Y:S08]  /*e370*/  HMMA.16816.F32 R8, R168.reuse, R28, R8 ;  /* 0x0000001ca808723c */ /* 0x042ff00000001808 */
[----:B------:R-:W-:Y:S01]  /*e380*/  HMMA.16816.F32 R4, R168, R30, R4 ;  /* 0x0000001ea804723c */ /* 0x000fe20000001804 */
[----:B------:R-:W1:Y:S07]  /*e390*/  LDSM.16.M88.4 R28, [R145+0x8c00] ;  /* 0x008c0000911c783b */ /* 0x000e6e0000000200 */
[C---:B--2---:R-:W-:Y:S08]  /*e3a0*/  HMMA.16816.F32 R84, R40.reuse, R44, R84 ;  /* 0x0000002c2854723c */ /* 0x044ff00000001854 */
        /* <DEDUP_REMOVED lines=9> */
[----:B------:R-:W-:Y:S01]  /*e440*/  HMMA.16816.F32 R72, R40, R46, R72 ;  /* 0x0000002e2848723c */ /* 0x000fe20000001848 */
[----:B------:R-:W2:Y:S04]  /*e450*/  LDSM.16.M88.4 R44, [R145+0x7c00] ;  /* 0x007c0000912c783b */ /* 0x000ea80000000200 */
[----:B------:R-:W2:Y:S03]  /*e460*/  LDSM.16.M88.4 R40, [R145+0x8000] ;  /* 0x008000009128783b */ /* 0x000ea60000000200 */
        /* <DEDUP_REMOVED lines=20> */
[----:B--2---:R-:W-:Y:S01]  /*e5b0*/  HMMA.16816.F32 R24, R68, R56, R24 ;  /* 0x000000384418723c */ /* 0x004fe20000001818 */
        /* <DEDUP_REMOVED lines=13> */
[C---:B---3--:R-:W-:Y:S08]  /*e690*/  HMMA.16816.F32 R100, R68.reuse, R36, R100 ;  /* 0x000000244464723c */ /* 0x048ff00000001864 */
[C---:B------:R-:W-:Y:S08]  /*e6a0*/  HMMA.16816.F32 R96, R68.reuse, R38, R96 ;  /* 0x000000264460723c */ /* 0x040ff00000001860 */
[C---:B----4-:R-:W-:Y:S08]  /*e6b0*/  HMMA.16816.F32 R92, R68.reuse, R32, R92 ;  /* 0x00000020445c723c */ /* 0x050ff0000000185c */
[C---:B------:R-:W-:Y:S08]  /*e6c0*/  HMMA.16816.F32 R88, R68.reuse, R34, R88 ;  /* 0x000000224458723c */ /* 0x040ff00000001858 */
        /* <DEDUP_REMOVED lines=15> */
.L_x_2504:
        /* <DEDUP_REMOVED lines=60> */
.L_x_2505:
[----:B------:R-:W1:Y:S01]  /*eb80*/  LDCU UR4, c[0x0][0x3bc] ;  /* 0x00007780ff0477ac */ /* 0x000e620008000800 */
        /* <DEDUP_REMOVED lines=25> */
.L_x_2503:
[----:B------:R-:W1:Y:S01]  /*ed20*/  S2R R162, SR_TID.X ;  /* 0x0000000000a27919 */ /* 0x000e620000002100 */
[----:B------:R-:W3:Y:S01]  /*ed30*/  LDCU UR4, c[0x0][0x45c] ;  /* 0x00008b80ff0477ac */ /* 0x000ee20008000800 */
[----:B------:R-:W-:Y:S02]  /*ed40*/  IMAD.SHL.U32 R77, R77, 0x100, RZ ;  /* 0x000001004d4d7824 */ /* 0x000fe400078e00ff */
[----:B-1----:R-:W-:-:S05]  /*ed50*/  IMAD.SHL.U32 R140, R162, 0x2, RZ ;  /* 0x00000002a28c7824 */ /* 0x002fca00078e00ff */
[----:B------:R-:W-:-:S05]  /*ed60*/  LOP3.LUT R140, R140, 0x6, RZ, 0xc0, !PT ;  /* 0x000000068c8c7812 */ /* 0x000fca00078ec0ff */
[----:B------:R-:W-:-:S04]  /*ed70*/  IMAD R39, R119, 0x80, R140 ;  /* 0x0000008077277824 */ /* 0x000fc800078e028c */
[C---:B--2---:R-:W-:Y:S02]  /*ed80*/  VIADD R31, R39.reuse, 0x1 ;  /* 0x00000001271f7836 */ /* 0x044fe40000000000 */
[----:B------:R-:W-:-:S03]  /*ed90*/  VIADD R29, R39, 0x8 ;  /* 0x00000008271d7836 */ /* 0x000fc60000000000 */
        /* <DEDUP_REMOVED lines=10> */
[C---:B------:R-:W-:Y:S02]  /*ee40*/  ISETP.GE.AND P6, PT, R29.reuse, R116, PT ;  /* 0x000000741d00720c */ /* 0x040fe40003fc6270 */
[-C--:B------:R-:W-:Y:S01]  /*ee50*/  ISETP.GE.AND P0, PT, R29, R118.reuse, PT ;  /* 0x000000761d00720c */ /* 0x080fe20003f06270 */
[----:B------:R-:W-:Y:S01]  /*ee60*/  VIADD R29, R39, 0x18 ;  /* 0x00000018271d7836 */ /* 0x000fe20000000000 */
[----:B------:R-:W-:Y:S01]  /*ee70*/  FSEL R35, R21, -INF , !P1 ;  /* 0xff80000015237808 */ /* 0x000fe20004800000 */
[----:B------:R-:W-:Y:S01]  /*ee80*/  VIADD R21, R39, 0x20 ;  /* 0x0000002027157836 */ /* 0x000fe20000000000 */
[----:B------:R-:W-:Y:S01]  /*ee90*/  FSEL R34, R23, -INF , !P2 ;  /* 0xff80000017227808 */ /* 0x000fe20005000000 */
[----:B------:R-:W-:Y:S01]  /*eea0*/  VIADD R23, R39, 0x19 ;  /* 0x0000001927177836 */ /* 0x000fe20000000000 */
[----:B------:R-:W-:Y:S02]  /*eeb0*/  ISETP.GE.AND P1, PT, R31, R118, PT ;  /* 0x000000761f00720c */ /* 0x000fe40003f26270 */
[----:B------:R-:W-:-:S02]  /*eec0*/  FSEL R36, R22, -INF , !P5 ;  /* 0xff80000016247808 */ /* 0x000fc40006800000 */
[----:B------:R-:W-:Y:S02]  /*eed0*/  ISETP.GE.AND P5, PT, R31, R116, PT ;  /* 0x000000741f00720c */ /* 0x000fe40003fa6270 */
[----:B------:R-:W-:Y:S02]  /*eee0*/  FSEL R33, R16, -INF , !P6 ;  /* 0xff80000010217808 */ /* 0x000fe40007000000 */
[----:B------:R-:W-:Y:S02]  /*eef0*/  FSEL R32, R18, -INF , !P0 ;  /* 0xff80000012207808 */ /* 0x000fe40004000000 */
[----:B------:R-:W-:Y:S01]  /*ef00*/  FSEL R30, R19, -INF , !P1 ;  /* 0xff800000131e7808 */ /* 0x000fe20004800000 */
[----:B------:R-:W-:Y:S01]  /*ef10*/  VIADD R19, R39, 0x21 ;  /* 0x0000002127137836 */ /* 0x000fe20000000000 */
[----:B------:R-:W-:Y:S02]  /*ef20*/  ISETP.GE.AND P6, PT, R29, R118, PT ;  /* 0x000000761d00720c */ /* 0x000fe40003fc6270 */
[----:B------:R-:W-:-:S02]  /*ef30*/  ISETP.GE.AND P0, PT, R23, R116, PT ;  /* 0x000000741700720c */ /* 0x000fc40003f06270 */
[----:B------:R-:W-:Y:S02]  /*ef40*/  ISETP.GE.AND P2, PT, R29, R116, PT ;  /* 0x000000741d00720c */ /* 0x000fe40003f46270 */
[----:B------:R-:W-:Y:S02]  /*ef50*/  FSEL R31, R17, -INF , !P5 ;  /* 0xff800000111f7808 */ /* 0x000fe40006800000 */
[----:B------:R-:W-:Y:S01]  /*ef60*/  ISETP.GE.AND P5, PT, R23, R118, PT ;  /* 0x000000761700720c */ /* 0x000fe20003fa6270 */
[----:B------:R-:W-:Y:S01]  /*ef70*/  VIADD R23, R39, 0x28 ;  /* 0x0000002827177836 */ /* 0x000fe20000000000 */
[----:B------:R-:W-:Y:S02]  /*ef80*/  ISETP.GE.AND P1, PT, R21, R116, PT ;  /* 0x000000741500720c */ /* 0x000fe40003f26270 */
[----:B------:R-:W-:Y:S02]  /*ef90*/  FSEL R18, R14, -INF , !P6 ;  /* 0xff8000000e127808 */ /* 0x000fe40007000000 */
[----:B------:R-:W-:-:S02]  /*efa0*/  FSEL R13, R13, -INF , !P0 ;  /* 0xff8000000d0d7808 */ /* 0x000fc40004000000 */
[C---:B------:R-:W-:Y:S02]  /*efb0*/  ISETP.GE.AND P6, PT, R19.reuse, R116, PT ;  /* 0x000000741300720c */ /* 0x040fe40003fc6270 */
[-C--:B------:R-:W-:Y:S01]  /*efc0*/  ISETP.GE.AND P0, PT, R19, R118.reuse, PT ;  /* 0x000000761300720c */ /* 0x080fe20003f06270 */
[----:B------:R-:W-:Y:S01]  /*efd0*/  VIADD R19, R39, 0x29 ;  /* 0x0000002927137836 */ /* 0x000fe20000000000 */
[----:B------:R-:W-:Y:S02]  /*efe0*/  FSEL R17, R12, -INF , !P2 ;  /* 0xff8000000c117808 */ /* 0x000fe40005000000 */
[----:B------:R-:W-:Y:S02]  /*eff0*/  ISETP.GE.AND P2, PT, R21, R118, PT ;  /* 0x000000761500720c */ /* 0x000fe40003f46270 */
[----:B------:R-:W-:Y:S01]  /*f000*/  FSEL R16, R15, -INF , !P5 ;  /* 0xff8000000f107808 */ /* 0x000fe20006800000 */
[----:B------:R-:W-:Y:S01]  /*f010*/  VIADD R15, R39, 0x30 ;  /* 0x00000030270f7836 */ /* 0x000fe20000000000 */
[----:B------:R-:W-:-:S02]  /*f020*/  FSEL R21, R8, -INF , !P1 ;  /* 0xff80000008157808 */ /* 0x000fc40004800000 */
[C---:B------:R-:W-:Y:S02]  /*f030*/  ISETP.GE.AND P5, PT, R23.reuse, R116, PT ;  /* 0x000000741700720c */ /* 0x040fe40003fa6270 */
[-C--:B------:R-:W-:Y:S02]  /*f040*/  ISETP.GE.AND P1, PT, R23, R118.reuse, PT ;  /* 0x000000761700720c */ /* 0x080fe40003f26270 */
[----:B------:R-:W-:Y:S01]  /*f050*/  FSEL R23, R9, -INF , !P6 ;  /* 0xff80000009177808 */ /* 0x000fe20007000000 */
[----:B------:R-:W-:Y:S01]  /*f060*/  VIADD R9, R39, 0x38 ;  /* 0x0000003827097836 */ /* 0x000fe20000000000 */
[----:B------:R-:W-:Y:S01]  /*f070*/  FSEL R20, R11, -INF , !P0 ;  /* 0xff8000000b147808 */ /* 0x000fe20004000000 */
[----:B------:R-:W-:Y:S01]  /*f080*/  VIADD R11, R39, 0x31 ;  /* 0x00000031270b7836 */ /* 0x000fe20000000000 */
[----:B------:R-:W-:Y:S02]  /*f090*/  ISETP.GE.AND P6, PT, R19, R118, PT ;  /* 0x000000761300720c */ /* 0x000fe40003fc6270 */
[----:B------:R-:W-:-:S02]  /*f0a0*/  FSEL R28, R10, -INF , !P2 ;  /* 0xff8000000a1c7808 */ /* 0x000fc40005000000 */
[----:B------:R-:W-:Y:S01]  /*f0b0*/  ISETP.GE.AND P2, PT, R19, R116, PT ;  /* 0x000000741300720c */ /* 0x000fe20003f46270 */
[----:B------:R-:W-:Y:S01]  /*f0c0*/  VIADD R19, R39, 0x68 ;  /* 0x0000006827137836 */ /* 0x000fe20000000000 */
        /* <DEDUP_REMOVED lines=8> */
[----:B------:R-:W-:Y:S01]  /*f150*/  FSEL R167, R5, -INF , !P2 ;  /* 0xff80000005a77808 */ /* 0x000fe20005000000 */
[----:B------:R-:W-:Y:S01]  /*f160*/  VIADD R5, R39, 0x40 ;  /* 0x0000004027057836 */ /* 0x000fe20000000000 */
[----:B------:R-:W-:Y:S01]  /*f170*/  ISETP.GE.AND P2, PT, R11, R118, PT ;  /* 0x000000760b00720c */ /* 0x000fe20003f46270 */
[----:B------:R-:W-:Y:S01]  /*f180*/  VIADD R11, R39, 0x70 ;  /* 0x00000070270b7836 */ /* 0x000fe20000000000 */
[----:B------:R-:W-:Y:S02]  /*f190*/  ISETP.GE.AND P6, PT, R9, R116, PT ;  /* 0x000000740900720c */ /* 0x000fe40003fc6270 */
[----:B------:R-:W-:Y:S02]  /*f1a0*/  FSEL R132, R122, -INF , !P5 ;  /* 0xff8000007a847808 */ /* 0x000fe40006800000 */
[----:B------:R-:W-:-:S02]  /*f1b0*/  FSEL R129, R121, -INF , !P1 ;  /* 0xff80000079817808 */ /* 0x000fc40004800000 */
[----:B------:R-:W-:Y:S02]  /*f1c0*/  FSEL R127, R120, -INF , !P0 ;  /* 0xff800000787f7808 */ /* 0x000fe40004000000 */
[C---:B------:R-:W-:Y:S02]  /*f1d0*/  ISETP.GE.AND P5, PT, R7.reuse, R116, PT ;  /* 0x000000740700720c */ /* 0x040fe40003fa6270 */
[-C--:B------:R-:W-:Y:S01]  /*f1e0*/  ISETP.GE.AND P1, PT, R7, R118.reuse, PT ;  /* 0x000000760700720c */ /* 0x080fe20003f26270 */
[----:B------:R-:W-:Y:S01]  /*f1f0*/  VIADD R7, R39, 0x41 ;  /* 0x0000004127077836 */ /* 0x000fe20000000000 */
[----:B------:R-:W-:Y:S01]  /*f200*/  ISETP.GE.AND P0, PT, R9, R118, PT ;  /* 0x000000760900720c */ /* 0x000fe20003f06270 */
[----:B------:R-:W-:Y:S01]  /*f210*/  VIADD R9, R39, 0x58 ;  /* 0x0000005827097836 */ /* 0x000fe20000000000 */
        /* <DEDUP_REMOVED lines=20> */
[C---:B------:R-:W-:Y:S02]  /*f360*/  ISETP.GE.AND P5, PT, R5.reuse, R116, PT ;  /* 0x000000740500720c */ /* 0x040fe40003fa6270 */
[-C--:B------:R-:W-:Y:S01]  /*f370*/  ISETP.GE.AND P1, PT, R5, R118.reuse, PT ;  /* 0x000000760500720c */ /* 0x080fe20003f26270 */
        /* <DEDUP_REMOVED lines=11> */
[----:B------:R-:W-:Y:S01]  /*f430*/  FSEL R4, R27, -INF , !P3 ;  /* 0xff8000001b047808 */ /* 0x000fe20005800000 */
[----:B------:R-:W-:Y:S01]  /*f440*/  VIADD R27, R39, 0x61 ;  /* 0x00000061271b7836 */ /* 0x000fe20000000000 */
[----:B------:R-:W-:Y:S02]  /*f450*/  FMNMX3.FTZ R0, R5, R25, R37, !PT ;  /* 0x0000001905007276 */ /* 0x000fe40007810025 */
[----:B------:R-:W-:Y:S02]  /*f460*/  FSEL R133, R100, -INF , !P5 ;  /* 0xff80000064857808 */ /* 0x000fe40006800000 */
[----:B------:R-:W-:Y:S02]  /*f470*/  FMNMX3.FTZ R0, R0, R35, R33, !PT ;  /* 0x0000002300007276 */ /* 0x000fe40007810021 */
[----:B------:R-:W-:-:S02]  /*f480*/  ISETP.GE.AND P3, PT, R7, R116, PT ;  /* 0x000000740700720c */ /* 0x000fc40003f66270 */
[----:B------:R-:W-:Y:S02]  /*f490*/  FMNMX3.FTZ R0, R0, R31, R17, !PT ;  /* 0x0000001f00007276 */ /* 0x000fe40007810011 */
[----:B------:R-:W-:Y:S01]  /*f4a0*/  ISETP.GE.AND P5, PT, R7, R118, PT ;  /* 0x000000760700720c */ /* 0x000fe20003fa6270 */
[----:B------:R-:W-:Y:S01]  /*f4b0*/  VIADD R7, R39, 0x60 ;  /* 0x0000006027077836 */ /* 0x000fe20000000000 */
[----:B------:R-:W-:Y:S02]  /*f4c0*/  FMNMX3.FTZ R0, R0, R13, R21, !PT ;  /* 0x0000000d00007276 */ /* 0x000fe40007810015 */
[----:B------:R-:W-:Y:S02]  /*f4d0*/  ISETP.GE.AND P4, PT, R9, R116, PT ;  /* 0x000000740900720c */ /* 0x000fe40003f86270 */
[----:B------:R-:W-:Y:S02]  /*f4e0*/  FMNMX3.FTZ R0, R0, R23, R29, !PT ;  /* 0x0000001700007276 */ /* 0x000fe4000781001d */
[----:B------:R-:W-:-:S02]  /*f4f0*/  FSEL R126, R102, -INF , !P1 ;  /* 0xff800000667e7808 */ /* 0x000fc40004800000 */
[----:B------:R-:W-:Y:S02]  /*f500*/  FMNMX3.FTZ R0, R0, R167, R127, !PT ;  /* 0x000000a700007276 */ /* 0x000fe4000781007f */
[----:B------:R-:W-:Y:S02]  /*f510*/  ISETP.GE.AND P1, PT, R39, R118, PT ;  /* 0x000000762700720c */ /* 0x000fe40003f26270 */
[----:B------:R-:W-:Y:S02]  /*f520*/  FMNMX3.FTZ R0, R0, R129, R131, !PT ;  /* 0x0000008100007276 */ /* 0x000fe40007810083 */
[----:B------:R-:W-:Y:S02]  /*f530*/  FSEL R135, R101, -INF , !P2 ;  /* 0xff80000065877808 */ /* 0x000fe40005000000 */
[----:B------:R-:W-:Y:S02]  /*f540*/  FMNMX3.FTZ R0, R0, R143, R141, !PT ;  /* 0x0000008f00007276 */ /* 0x000fe4000781008d */
[----:B------:R-:W-:-:S02]  /*f550*/  ISETP.GE.AND P2, PT, R7, R116, PT ;  /* 0x000000740700720c */ /* 0x000fc40003f46270 */
[----:B------:R-:W-:Y:S02]  /*f560*/  FMNMX3.FTZ R0, R0, R153, R163, !PT ;  /* 0x0000009900007276 */ /* 0x000fe400078100a3 */
[----:B------:R-:W-:Y:S02]  /*f570*/  FSEL R137, R96, -INF , !P4 ;  /* 0xff80000060897808 */ /* 0x000fe40006000000 */
[----:B------:R-:W-:Y:S02]  /*f580*/  FMNMX3.FTZ R0, R0, R165, R133, !PT ;  /* 0x000000a500007276 */ /* 0x000fe40007810085 */
[----:B------:R-:W-:Y:S02]  /*f590*/  FSEL R26, R26, -INF , !P1 ;  /* 0xff8000001a1a7808 */ /* 0x000fe40004800000 */
[----:B------:R-:W-:Y:S02]  /*f5a0*/  FSEL R139, R97, -INF , !P3 ;  /* 0xff800000618b7808 */ /* 0x000fe40005800000 */
[----:B------:R-:W-:-:S02]  /*f5b0*/  ISETP.GE.AND P1, PT, R27, R116, PT ;  /* 0x000000741b00720c */ /* 0x000fc40003f26270 */
[----:B------:R-:W-:Y:S02]  /*f5c0*/  ISETP.GE.AND P3, PT, R19, R116, PT ;  /* 0x000000741300720c */ /* 0x000fe40003f66270 */
[----:B------:R-:W-:Y:S02]  /*f5d0*/  FSEL R125, R92, -INF , !P2 ;  /* 0xff8000005c7d7808 */ /* 0x000fe40005000000 */
[----:B------:R-:W-:Y:S02]  /*f5e0*/  FMNMX3.FTZ R0, R0, R135, R137, !PT ;  /* 0x0000008700007276 */ /* 0x000fe40007810089 */
[-C--:B------:R-:W-:Y:S01]  /*f5f0*/  ISETP.GE.AND P6, PT, R9, R118.reuse, PT ;  /* 0x000000760900720c */ /* 0x080fe20003fc6270 */
[----:B------:R-:W-:Y:S01]  /*f600*/  VIADD R9, R39, 0x71 ;  /* 0x0000007127097836 */ /* 0x000fe20000000000 */
[----:B------:R-:W-:Y:S01]  /*f610*/  ISETP.GE.AND P4, PT, R7, R118, PT ;  /* 0x000000760700720c */ /* 0x000fe20003f86270 */
[C---:B------:R-:W-:Y:S01]  /*f620*/  VIADD R7, R39.reuse, 0x78 ;  /* 0x0000007827077836 */ /* 0x040fe20000000000 */
[----:B------:R-:W-:Y:S01]  /*f630*/  FMNMX3.FTZ R41, R26, R4, R36, !PT ;  /* 0x000000041a297276 */ /* 0x000fe20007810024 */
[----:B------:R-:W-:Y:S01]  /*f640*/  VIADD R39, R39, 0x79 ;  /* 0x0000007927277836 */ /* 0x000fe20000000000 */
[----:B------:R-:W-:-:S02]  /*f650*/  ISETP.GE.AND P2, PT, R15, R116, PT ;  /* 0x000000740f00720c */ /* 0x000fc40003f46270 */
[----:B------:R-:W-:Y:S02]  /*f660*/  FSEL R123, R93, -INF , !P1 ;  /* 0xff8000005d7b7808 */ /* 0x000fe40004800000 */
[----:B------:R-:W-:Y:S02]  /*f670*/  ISETP.GE.AND P1, PT, R11, R116, PT ;  /* 0x000000740b00720c */ /* 0x000fe40003f26270 */
[----:B------:R-:W-:Y:S02]  /*f680*/  FSEL R121, R88, -INF , !P3 ;  /* 0xff80000058797808 */ /* 0x000fe40005800000 */
[----:B------:R-:W-:Y:S02]  /*f690*/  FMNMX3.FTZ R0, R0, R139, R125, !PT ;  /* 0x0000008b00007276 */ /* 0x000fe4000781007d */
[----:B------:R-:W-:Y:S02]  /*f6a0*/  FMNMX3.FTZ R41, R41, R34, R32, !PT ;  /* 0x0000002229297276 */ /* 0x000fe40007810020 */
[----:B------:R-:W-:-:S02]  /*f6b0*/  FSEL R65, R89, -INF , !P2 ;  /* 0xff80000059417808 */ /* 0x000fc40005000000 */
[-C--:B------:R-:W-:Y:S02]  /*f6c0*/  ISETP.GE.AND P3, PT, R9, R116.reuse, PT ;  /* 0x000000740900720c */ /* 0x080fe40003f66270 */
[----:B------:R-:W-:Y:S02]  /*f6d0*/  ISETP.GE.AND P2, PT, R7, R116, PT ;  /* 0x000000740700720c */ /* 0x000fe40003f46270 */
[----:B------:R-:W-:Y:S02]  /*f6e0*/  FSEL R63, R84, -INF , !P1 ;  /* 0xff800000543f7808 */ /* 0x000fe40004800000 */
[----:B------:R-:W-:Y:S02]  /*f6f0*/  FMNMX3.FTZ R0, R0, R123, R121, !PT ;  /* 0x0000007b00007276 */ /* 0x000fe40007810079 */
[----:B------:R-:W-:Y:S02]  /*f700*/  FMNMX3.FTZ R41, R41, R30, R18, !PT ;  /* 0x0000001e29297276 */ /* 0x000fe40007810012 */
[----:B------:R-:W-:-:S02]  /*f710*/  ISETP.GE.AND P1, PT, R39, R116, PT ;  /* 0x000000742700720c */ /* 0x000fc40003f26270 */
[----:B------:R-:W-:Y:S02]  /*f720*/  FSEL R59, R85, -INF , !P3 ;  /* 0xff800000553b7808 */ /* 0x000fe40005800000 */
[----:B------:R-:W-:Y:S02]  /*f730*/  FSEL R57, R72, -INF , !P2 ;  /* 0xff80000048397808 */ /* 0x000fe40005000000 */
[----:B------:R-:W-:Y:S02]  /*f740*/  FMNMX3.FTZ R0, R0, R65, R63, !PT ;  /* 0x0000004100007276 */ /* 0x000fe4000781003f */
[----:B------:R-:W-:Y:S02]  /*f750*/  FMNMX3.FTZ R41, R41, R16, R28, !PT ;  /* 0x0000001029297276 */ /* 0x000fe4000781001c */
[----:B------:R-:W-:Y:S02]  /*f760*/  FSEL R55, R73, -INF , !P1 ;  /* 0xff80000049377808 */ /* 0x000fe40004800000 */
[----:B------:R-:W-:-:S02]  /*f770*/  FMNMX3.FTZ R0, R0, R59, R57, !PT ;  /* 0x0000003b00007276 */ /* 0x000fc40007810039 */
[----:B------:R-:W-:Y:S02]  /*f780*/  FMNMX3.FTZ R41, R41, R20, R22, !PT ;  /* 0x0000001429297276 */ /* 0x000fe40007810016 */
[----:B------:R-:W-:Y:S02]  /*f790*/  FMNMX.FTZ R0, R55, R0, !PT ;  /* 0x0000000037007209 */ /* 0x000fe40007810000 */
[----:B------:R-:W-:Y:S02]  /*f7a0*/  FMNMX3.FTZ R41, R41, R62, R132, !PT ;  /* 0x0000003e29297276 */ /* 0x000fe40007810084 */
[----:B------:R-:W-:Y:S02]  /*f7b0*/  FSEL R128, R103, -INF , !P0 ;  /* 0xff80000067807808 */ /* 0x000fe40004000000 */
[----:B------:R-:W-:Y:S02]  /*f7c0*/  ISETP.GE.AND P0, PT, R11, R118, PT ;  /* 0x000000760b00720c */ /* 0x000fe40003f06270 */
[----:B------:R-:W1:Y:S01]  /*f7d0*/  SHFL.BFLY PT, R11, R0, 0x2, 0x1f ;  /* 0x0c401f00000b7f89 */ /* 0x000e6200000e0000 */
[----:B------:R-:W-:-:S02]  /*f7e0*/  FMNMX3.FTZ R41, R41, R120, R66, !PT ;  /* 0x0000007829297276 */ /* 0x000fc40007810042 */
[----:B------:R-:W-:Y:S02]  /*f7f0*/  ISETP.GE.AND P1, PT, R15, R118, PT ;  /* 0x000000760f00720c */ /* 0x000fe40003f26270 */
[----:B------:R-:W-:Y:S02]  /*f800*/  FMNMX3.FTZ R41, R41, R130, R134, !PT ;  /* 0x0000008229297276 */ /* 0x000fe40007810086 */
[----:B------:R-:W-:Y:S02]  /*f810*/  FSEL R124, R98, -INF , !P6 ;  /* 0xff800000627c7808 */ /* 0x000fe40007000000 */
[----:B------:R-:W-:Y:S02]  /*f820*/  FMNMX3.FTZ R15, R41, R136, R138, !PT ;  /* 0x00000088290f7276 */ /* 0x000fe4000781008a */
[----:B------:R-:W-:Y:S02]  /*f830*/  ISETP.GE.AND P3, PT, R27, R118, PT ;  /* 0x000000761b00720c */ /* 0x000fe40003f66270 */
[----:B------:R-:W-:-:S02]  /*f840*/  FMNMX3.FTZ R15, R15, R142, R126, !PT ;  /* 0x0000008e0f0f7276 */ /* 0x000fc4000781007e */
[----:B------:R-:W-:Y:S02]  /*f850*/  ISETP.GE.AND P2, PT, R19, R118, PT ;  /* 0x000000761300720c */ /* 0x000fe40003f46270 */
[----:B------:R-:W-:Y:S02]  /*f860*/  FSEL R122, R99, -INF , !P5 ;  /* 0xff800000637a7808 */ /* 0x000fe40006800000 */
[----:B------:R-:W-:Y:S02]  /*f870*/  FSEL R60, R94, -INF , !P4 ;  /* 0xff8000005e3c7808 */ /* 0x000fe40006000000 */
[----:B------:R-:W-:Y:S02]  /*f880*/  FMNMX3.FTZ R15, R15, R128, R124, !PT ;  /* 0x000000800f0f7276 */ /* 0x000fe4000781007c */
[----:B------:R-:W-:Y:S02]  /*f890*/  FSEL R58, R95, -INF , !P3 ;  /* 0xff8000005f3a7808 */ /* 0x000fe40005800000 */
[----:B------:R-:W-:-:S02]  /*f8a0*/  FSEL R56, R90, -INF , !P2 ;  /* 0xff8000005a387808 */ /* 0x000fc40005000000 */
[----:B------:R-:W-:Y:S02]  /*f8b0*/  FMNMX3.FTZ R15, R15, R122, R60, !PT ;  /* 0x0000007a0f0f7276 */ /* 0x000fe4000781003c */
[----:B-1----:R-:W-:Y:S02]  /*f8c0*/  FMNMX.FTZ R11, R0, R11, !PT ;  /* 0x0000000b000b7209 */ /* 0x002fe40007810000 */
[-C--:B------:R-:W-:Y:S02]  /*f8d0*/  ISETP.GE.AND P4, PT, R9, R118.reuse, PT ;  /* 0x000000760900720c */ /* 0x080fe40003f86270 */
[----:B------:R-:W-:Y:S01]  /*f8e0*/  ISETP.GE.AND P2, PT, R7, R118, PT ;  /* 0x000000760700720c */ /* 0x000fe20003f46270 */
[----:B------:R-:W1:Y:S01]  /*f8f0*/  SHFL.BFLY PT, R2, R11, 0x1, 0x1f ;  /* 0x0c201f000b027f89 */ /* 0x000e6200000e0000 */
        /* <DEDUP_REMOVED lines=8> */
[----:B------:R-:W-:-:S04]  /*f980*/  FMNMX3.FTZ R15, R15, R46, R45, !PT ;  /* 0x0000002e0f0f7276 */ /* 0x000fc8000781002d */
[----:B------:R-:W-:Y:S02]  /*f990*/  FMNMX.FTZ R6, R44, R15, !PT ;  /* 0x0000000f2c067209 */ /* 0x000fe40007810000 */
[----:B-1----:R-:W-:-:S03]  /*f9a0*/  FMNMX.FTZ R2, R11, R2, !PT ;  /* 0x000000020b027209 */ /* 0x002fc60007810000 */
[----:B------:R-:W1:Y:S01]  /*f9b0*/  SHFL.BFLY PT, R7, R6, 0x2, 0x1f ;  /* 0x0c401f0006077f89 */ /* 0x000e6200000e0000 */
[C---:B------:R-:W-:Y:S01]  /*f9c0*/  FSETP.NEU.FTZ.AND P0, PT, R2.reuse, -INF , PT ;  /* 0xff8000000200780b */ /* 0x040fe20003f1d000 */
[----:B---3--:R-:W-:-:S05]  /*f9d0*/  FMUL.FTZ R52, R2, UR4 ;  /* 0x0000000402347c20 */ /* 0x008fca0008410000 */
[----:B------:R-:W-:-:S05]  /*f9e0*/  FSEL R52, R52, RZ, P0 ;  /* 0x000000ff34347208 */ /* 0x000fca0000000000 */
[--C-:B------:R-:W-:Y:S01]  /*f9f0*/  FFMA.FTZ R43, R5, UR4, -R52.reuse ;  /* 0x00000004052b7c23 */ /* 0x100fe20008010834 */
[----:B------:R-:W-:Y:S02]  /*fa00*/  IMAD.SHL.U32 R5, R162, 0x20, RZ ;  /* 0x00000020a2057824 */ /* 0x000fe400078e00ff */
[--C-:B------:R-:W-:Y:S01]  /*fa10*/  FFMA.FTZ R48, R25, UR4, -R52.reuse ;  /* 0x0000000419307c23 */ /* 0x100fe20008010834 */
[--C-:B------:R-:W-:Y:S01]  /*fa20*/  FFMA.FTZ R51, R37, UR4, -R52.reuse ;  /* 0x0000000425337c23 */ /* 0x100fe20008010834 */
[--C-:B------:R-:W-:Y:S01]  /*fa30*/  FFMA.FTZ R40, R35, UR4, -R52.reuse ;  /* 0x0000000423287c23 */ /* 0x100fe20008010834 */
[--C-:B------:R-:W-:Y:S01]  /*fa40*/  FFMA.FTZ R41, R33, UR4, -R52.reuse ;  /* 0x0000000421297c23 */ /* 0x100fe20008010834 */
[----:B------:R-:W-:Y:S01]  /*fa50*/  LOP3.LUT R9, R5, 0xc0, RZ, 0xc0, !PT ;  /* 0x000000c005097812 */ /* 0x000fe200078ec0ff */
[----:B------:R-:W-:Y:S01]  /*fa60*/  MUFU.EX2 R43, R43 ;  /* 0x0000002b002b7308 */ /* 0x000fe20000000800 */
[--C-:B------:R-:W-:Y:S01]  /*fa70*/  FFMA.FTZ R38, R31, UR4, -R52.reuse ;  /* 0x000000041f267c23 */ /* 0x100fe20008010834 */
[--C-:B------:R-:W-:Y:S01]  /*fa80*/  FFMA.FTZ R37, R17, UR4, -R52.reuse ;  /* 0x0000000411257c23 */ /* 0x100fe20008010834 */
[--C-:B------:R-:W-:Y:S01]  /*fa90*/  FFMA.FTZ R27, R29, UR4, -R52.reuse ;  /* 0x000000041d1b7c23 */ /* 0x100fe20008010834 */
[----:B-1----:R-:W-:Y:S01]  /*faa0*/  FMNMX.FTZ R7, R6, R7, !PT ;  /* 0x0000000706077209 */ /* 0x002fe20007810000 */
[----:B------:R-:W-:Y:S01]  /*fab0*/  FFMA.FTZ R31, R21, UR4, -R52 ;  /* 0x00000004151f7c23 */ /* 0x000fe20008010834 */
[----:B------:R-:W-:Y:S01]  /*fac0*/  SHF.R.U32.HI R6, RZ, 0x1, R162 ;  /* 0x00000001ff067819 */ /* 0x000fe200000116a2 */
[----:B------:R-:W-:Y:S01]  /*fad0*/  FFMA.FTZ R64, R129, UR4, -R52 ;  /* 0x0000000481407c23 */ /* 0x000fe20008010834 */
[----:B------:R-:W1:Y:S01]  /*fae0*/  MUFU.EX2 R48, R48 ;  /* 0x0000003000307308 */ /* 0x000e620000000800 */
[----:B------:R-:W2:Y:S01]  /*faf0*/  SHFL.BFLY PT, R0, R7, 0x1, 0x1f ;  /* 0x0c201f0007007f89 */ /* 0x000ea200000e0000 */
[----:B------:R-:W-:Y:S01]  /*fb00*/  LOP3.LUT R9, R9, 0x8, R6, 0xf8, !PT ;  /* 0x0000000809097812 */ /* 0x000fe200078ef806 */
[--C-:B------:R-:W-:Y:S01]  /*fb10*/  FFMA.FTZ R127, R127, UR4, -R52.reuse ;  /* 0x000000047f7f7c23 */ /* 0x100fe20008010834 */
[----:B------:R-:W-:Y:S01]  /*fb20*/  LOP3.LUT R6, R77, 0x100, RZ, 0xc0, !PT ;  /* 0x000001004d067812 */ /* 0x000fe200078ec0ff */
[----:B------:R-:W-:Y:S01]  /*fb30*/  FFMA.FTZ R125, R125, UR4, -R52 ;  /* 0x000000047d7d7c23 */ /* 0x000fe20008010834 */
[----:B------:R-:W-:Y:S01]  /*fb40*/  LOP3.LUT R9, R9, 0x18, R76, 0x78, !PT ;  /* 0x0000001809097812 */ /* 0x000fe200078e784c */
[--C-:B------:R-:W-:Y:S01]  /*fb50*/  FFMA.FTZ R121, R121, UR4, -R52.reuse ;  /* 0x0000000479797c23 */ /* 0x100fe20008010834 */
[----:B------:R-:W-:Y:S01]  /*fb60*/  LOP3.LUT R6, R6, 0x20, R5, 0xf8, !PT ;  /* 0x0000002006067812 */ /* 0x000fe200078ef805 */
[----:B------:R-:W-:Y:S01]  /*fb70*/  MUFU.EX2 R51, R51 ;  /* 0x0000003300337308 */ /* 0x000fe20000000800 */
[--C-:B------:R-:W-:Y:S01]  /*fb80*/  FFMA.FTZ R63, R63, UR4, -R52.reuse ;  /* 0x000000043f3f7c23 */ /* 0x100fe20008010834 */
[--C-:B------:R-:W-:Y:S01]  /*fb90*/  FFMA.FTZ R59, R59, UR4, -R52.reuse ;  /* 0x000000043b3b7c23 */ /* 0x100fe20008010834 */
[----:B------:R-:W-:Y:S01]  /*fba0*/  LOP3.LUT R146, R9, R6, RZ, 0xfc, !PT ;  /* 0x0000000609927212 */ /* 0x000fe200078efcff */
[----:B------:R-:W-:-:S03]  /*fbb0*/  FFMA.FTZ R57, R57, UR4, -R52 ;  /* 0x0000000439397c23 */ /* 0x000fc60008010834 */
[----:B------:R-:W-:Y:S01]  /*fbc0*/  LEA R146, R146, UR5, 0x1 ;  /* 0x0000000592927c11 */ /* 0x000fe2000f8e08ff */
[----:B------:R-:W3:Y:S01]  /*fbd0*/  MUFU.EX2 R40, R40 ;  /* 0x0000002800287308 */ /* 0x000ee20000000800 */
[----:B-1----:R-:W-:-:S03]  /*fbe0*/  F2FP.F16.F32.PACK_AB R104, R48, R43 ;  /* 0x0000002b3068723e */ /* 0x002fc600000000ff */
[----:B------:R-:W-:Y:S01]  /*fbf0*/  IMAD R144, R61, 0x2, R146 ;  /* 0x000000023d907824 */ /* 0x000fe200078e0292 */
[----:B------:R-:W-:Y:S01]  /*fc00*/  LDSM.16.MT88.4 R68, [R146+0x9000] ;  /* 0x009000009244783b */ /* 0x000fe20000004200 */
[--C-:B------:R-:W-:Y:S01]  /*fc10*/  FFMA.FTZ R61, R143, UR4, -R52.reuse ;  /* 0x000000048f3d7c23 */ /* 0x100fe20008010834 */
[--C-:B------:R-:W-:Y:S01]  /*fc20*/  FFMA.FTZ R143, R141, UR4, -R52.reuse ;  /* 0x000000048d8f7c23 */ /* 0x100fe20008010834 */
[----:B--2---:R-:W-:Y:S01]  /*fc30*/  FMNMX.FTZ R0, R7, R0, !PT ;  /* 0x0000000007007209 */ /* 0x004fe20007810000 */
[----:B------:R-:W1:Y:S01]  /*fc40*/  LDSM.16.MT88.4 R76, [R144+0x9000] ;  /* 0x00900000904c783b */ /* 0x000e620000004200 */
[----:B------:R-:W-:Y:S01]  /*fc50*/  MUFU.EX2 R41, R41 ;  /* 0x0000002900297308 */ /* 0x000fe20000000800 */
[----:B------:R-:W-:Y:S01]  /*fc60*/  FFMA.FTZ R141, R163, UR4, -R52 ;  /* 0x00000004a38d7c23 */ /* 0x000fe20008010834 */
[C---:B------:R-:W-:Y:S01]  /*fc70*/  FSETP.NEU.FTZ.AND P0, PT, R0.reuse, -INF , PT ;  /* 0xff8000000000780b */ /* 0x040fe20003f1d000 */
[----:B------:R-:W-:Y:S01]  /*fc80*/  FMUL.FTZ R49, R0, UR4 ;  /* 0x0000000400317c20 */ /* 0x000fe20008410000 */
[----:B------:R-:W2:Y:S01]  /*fc90*/  LDSM.16.MT88.4 R84, [R146+0xb000] ;  /* 0x00b000009254783b */ /* 0x000ea20000004200 */
[----:B---3--:R-:W-:-:S03]  /*fca0*/  F2FP.F16.F32.PACK_AB R106, R40, R51 ;  /* 0x00000033286a723e */ /* 0x008fc600000000ff */
[----:B------:R-:W3:Y:S01]  /*fcb0*/  LDSM.16.MT88.4 R92, [R144+0xb000] ;  /* 0x00b00000905c783b */ /* 0x000ee20000004200 */
[----:B------:R-:W-:Y:S01]  /*fcc0*/  FSEL R49, R49, RZ, P0 ;  /* 0x000000ff31317208 */ /* 0x000fe20000000000 */
[----:B------:R-:W-:Y:S01]  /*fcd0*/  MUFU.EX2 R38, R38 ;  /* 0x0000002600267308 */ /* 0x000fe20000000800 */
[----:B------:R-:W-:Y:S01]  /*fce0*/  ISETP.GT.AND P0, PT, R119, R150, PT ;  /* 0x000000967700720c */ /* 0x000fe20003f04270 */
[----:B------:R-:W4:Y:S02]  /*fcf0*/  LDSM.16.MT88.4 R108, [R146+0xd000] ;  /* 0x00d00000926c783b */ /* 0x000f240000004200 */
[--C-:B------:R-:W-:Y:S01]  /*fd00*/  FFMA.FTZ R53, R26, UR4, -R49.reuse ;  /* 0x000000041a357c23 */ /* 0x100fe20008010831 */
[--C-:B------:R-:W-:Y:S01]  /*fd10*/  FFMA.FTZ R50, R4, UR4, -R49.reuse ;  /* 0x0000000404327c23 */ /* 0x100fe20008010831 */
[--C-:B------:R-:W-:Y:S01]  /*fd20*/  FFMA.FTZ R42, R36, UR4, -R49.reuse ;  /* 0x00000004242a7c23 */ /* 0x100fe20008010831 */
[--C-:B------:R-:W-:Y:S01]  /*fd30*/  FFMA.FTZ R39, R34, UR4, -R49.reuse ;  /* 0x0000000422277c23 */ /* 0x100fe20008010831 */
[----:B------:R-:W5:Y:S01]  /*fd40*/  LDSM.16.MT88.4 R4, [R144+0xd000] ;  /* 0x00d000009004783b */ /* 0x000f620000004200 */
[--C-:B------:R-:W-:Y:S01]  /*fd50*/  FFMA.FTZ R36, R32, UR4, -R49.reuse ;  /* 0x0000000420247c23 */ /* 0x100fe20008010831 */
[----:B------:R-:W-:Y:S01]  /*fd60*/  MUFU.EX2 R53, R53 ;  /* 0x0000003500357308 */ /* 0x000fe20000000800 */
[--C-:B------:R-:W-:Y:S01]  /*fd70*/  FFMA.FTZ R34, R13, UR4, -R52.reuse ;  /* 0x000000040d227c23 */ /* 0x100fe20008010834 */
[----:B------:R-:W5:Y:S01]  /*fd80*/  LDSM.16.MT88.4 R8, [R144+0x9400] ;  /* 0x009400009008783b */ /* 0x000f620000004200 */
[--C-:B------:R-:W-:Y:S01]  /*fd90*/  FFMA.FTZ R35, R30, UR4, -R49.reuse ;  /* 0x000000041e237c23 */ /* 0x100fe20008010831 */
[--C-:B------:R-:W-:Y:S01]  /*fda0*/  FFMA.FTZ R33, R18, UR4, -R49.reuse ;  /* 0x0000000412217c23 */ /* 0x100fe20008010831 */
[--C-:B------:R-:W-:Y:S01]  /*fdb0*/  FFMA.FTZ R32, R16, UR4, -R49.reuse ;  /* 0x0000000410207c23 */ /* 0x100fe20008010831 */
[----:B------:R-:W5:Y:S01]  /*fdc0*/  LDSM.16.MT88.4 R12, [R146+0x9400] ;  /* 0x00940000920c783b */ /* 0x000f620000004200 */
[--C-:B------:R-:W-:Y:S01]  /*fdd0*/  FFMA.FTZ R29, R28, UR4, -R49.reuse ;  /* 0x000000041c1d7c23 */ /* 0x100fe20008010831 */
[----:B------:R-:W1:Y:S01]  /*fde0*/  MUFU.EX2 R50, R50 ;  /* 0x0000003200327308 */ /* 0x000e620000000800 */
[--C-:B------:R-:W-:Y:S01]  /*fdf0*/  FFMA.FTZ R30, R23, UR4, -R52.reuse ;  /* 0x00000004171e7c23 */ /* 0x100fe20008010834 */
[----:B------:R-:W5:Y:S01]  /*fe00*/  LDSM.16.MT88.4 R16, [R146+0xb400] ;  /* 0x00b400009210783b */ /* 0x000f620000004200 */
        /* <DEDUP_REMOVED lines=25> */
[----:B------:R-:W-:-:S04]  /*ffa0*/  FADD.FTZ R53, R53, R50 ;  /* 0x0000003235357221 */ /* 0x000fc80000010000 */
[----:B------:R-:W-:Y:S01]  /*ffb0*/  MUFU.EX2 R34, R34 ;  /* 0x0000002200227308 */ /* 0x000fe20000000800 */
[----:B--2---:R-:W-:Y:S01]  /*ffc0*/  F2FP.F16.F32.PACK_AB R107, R39, R42 ;  /* 0x0000002a276b723e */ /* 0x004fe200000000ff */
[----:B------:R-:W-:-:S04]  /*ffd0*/  FADD.FTZ R42, R42, R53 ;  /* 0x000000352a2a7221 */ /* 0x000fc80000010000 */
[----:B------:R-:W-:Y:S02]  /*ffe0*/  FADD.FTZ R39, R39, R42 ;  /* 0x0000002a27277221 */ /* 0x000fe40000010000 */
        /* <DEDUP_REMOVED lines=21> */
[----:B-----5:R-:W-:Y:S01]  /*10140*/  HMMA.16816.F32 R100, R104, R4, RZ ;  /* 0x000000046864723c */ /* 0x020fe200000018ff */
[----:B------:R-:W-:-:S02]  /*10150*/  F2FP.F16.F32.PACK_AB R4, R38, R41 ;  /* 0x000000292604723e */ /* 0x000fc400000000ff */
[----:B-1----:R-:W-:Y:S01]  /*10160*/  F2FP.F16.F32.PACK_AB R5, R35, R36 ;  /* 0x000000242305723e */ /* 0x002fe200000000ff */
[----:B------:R-:W-:-:S03]  /*10170*/  FADD.FTZ R36, R36, R39 ;  /* 0x0000002724247221 */ /* 0x000fc60000010000 */
[----:B------:R-:W1:Y:S01]  /*10180*/  MUFU.EX2 R24, R24 ;  /* 0x0000001800187308 */ /* 0x000e620000000800 */
[----:B------:R-:W-:Y:S01]  /*10190*/  HMMA.16816.F32 R104, R104, R6, RZ ;  /* 0x000000066868723c */ /* 0x000fe200000018ff */
        /* <DEDUP_REMOVED lines=9> */
[----:B------:R-:W5:Y:S04]  /*10230*/  LDSM.16.MT88.4 R8, [R144+0xb400] ;  /* 0x00b400009008783b */ /* 0x000f680000004200 */
[----:B------:R-:W-:Y:S03]  /*10240*/  MUFU.EX2 R62, R62 ;  /* 0x0000003e003e7308 */ /* 0x000fe60000000800 */
[C---:B------:R-:W-:Y:S05]  /*10250*/  HMMA.16816.F32 R112, R4.reuse, R12, R112 ;  /* 0x0000000c0470723c */ /* 0x040fea0000001870 */
[----:B------:R-:W2:Y:S03]  /*10260*/  MUFU.EX2 R61, R61 ;  /* 0x0000003d003d7308 */ /* 0x000ea60000000800 */
[C---:B------:R-:W-:Y:S01]  /*10270*/  HMMA.16816.F32 R68, R4.reuse, R14, R68 ;  /* 0x0000000e0444723c */ /* 0x040fe20000001844 */
[----:B------:R-:W3:Y:S04]  /*10280*/  LDSM.16.MT88.4 R12, [R146+0xd400] ;  /* 0x00d40000920c783b */ /* 0x000ee80000004200 */
[----:B------:R-:W-:Y:S03]  /*10290*/  MUFU.EX2 R131, R131 ;  /* 0x0000008300837308 */ /* 0x000fe60000000800 */
[C---:B------:R-:W-:Y:S05]  /*102a0*/  HMMA.16816.F32 R80, R4.reuse, R16, R80 ;  /* 0x000000100450723c */ /* 0x040fea0000001850 */
[----:B------:R-:W2:Y:S03]  /*102b0*/  MUFU.EX2 R120, R120 ;  /* 0x0000007800787308 */ /* 0x000ea60000000800 */
[C---:B------:R-:W-:Y:S01]  /*102c0*/  HMMA.16816.F32 R84, R4.reuse, R18, R84 ;  /* 0x000000120454723c */ /* 0x040fe20000001854 */
[----:B------:R-:W-:Y:S04]  /*102d0*/  LDSM.16.MT88.4 R16, [R146+0xb800] ;  /* 0x00b800009210783b */ /* 0x000fe80000004200 */
[----:B------:R-:W-:Y:S03]  /*102e0*/  MUFU.EX2 R129, R129 ;  /* 0x0000008100817308 */ /* 0x000fe60000000800 */
[C---:B-----5:R-:W-:Y:S05]  /*102f0*/  HMMA.16816.F32 R88, R4.reuse, R8, R88 ;  /* 0x000000080458723c */ /* 0x060fea0000001858 */
[----:B------:R-:W5:Y:S03]  /*10300*/  MUFU.EX2 R66, R66 ;  /* 0x0000004200427308 */ /* 0x000f660000000800 */
[C---:B------:R-:W-:Y:S01]  /*10310*/  HMMA.16816.F32 R92, R4.reuse, R10, R92 ;  /* 0x0000000a045c723c */ /* 0x040fe2000000185c */
[----:B------:R-:W4:Y:S04]  /*10320*/  LDSM.16.MT88.4 R8, [R144+0xd400] ;  /* 0x00d400009008783b */ /* 0x000f280000004200 */
[----:B------:R-:W-:Y:S03]  /*10330*/  MUFU.EX2 R143, R143 ;  /* 0x0000008f008f7308 */ /* 0x000fe60000000800 */
[C---:B---3--:R-:W-:Y:S05]  /*10340*/  HMMA.16816.F32 R96, R4.reuse, R12, R96 ;  /* 0x0000000c0460723c */ /* 0x048fea0000001860 */
[----:B------:R-:W3:Y:S03]  /*10350*/  MUFU.EX2 R132, R132 ;  /* 0x0000008400847308 */ /* 0x000ee60000000800 */
[C---:B------:R-:W-:Y:S01]  /*10360*/  HMMA.16816.F32 R108, R4.reuse, R14, R108 ;  /* 0x0000000e046c723c */ /* 0x040fe2000000186c */
[----:B------:R-:W-:Y:S04]  /*10370*/  LDSM.16.MT88.4 R12, [R146+0xd800] ;  /* 0x00d80000920c783b */ /* 0x000fe80000004200 */
[----:B------:R-:W-:Y:S08]  /*10380*/  MUFU.EX2 R141, R141 ;  /* 0x0000008d008d7308 */ /* 0x000ff00000000800 */
[----:B------:R-:W3:Y:S08]  /*10390*/  MUFU.EX2 R130, R130 ;  /* 0x0000008200827308 */ /* 0x000ef00000000800 */
[----:B------:R-:W-:Y:S01]  /*103a0*/  MUFU.EX2 R134, R134 ;  /* 0x0000008600867308 */ /* 0x000fe20000000800 */
[C---:B----4-:R-:W-:Y:S07]  /*103b0*/  HMMA.16816.F32 R100, R4.reuse, R8, R100 ;  /* 0x000000080464723c */ /* 0x050fee0000001864 */
[----:B------:R-:W4:Y:S01]  /*103c0*/  MUFU.EX2 R163, R163 ;  /* 0x000000a300a37308 */ /* 0x000f220000000800 */
[----:B------:R-:W-:Y:S01]  /*103d0*/  HMMA.16816.F32 R104, R4, R10, R104 ;  /* 0x0000000a0468723c */ /* 0x000fe20000001868 */
[----:B------:R-:W2:Y:S01]  /*103e0*/  LDSM.16.MT88.4 R8, [R146+0x9800] ;  /* 0x009800009208783b */ /* 0x000ea20000004200 */
[----:B------:R-:W-:-:S05]  /*103f0*/  F2FP.F16.F32.PACK_AB R4, R30, R31 ;  /* 0x0000001f1e04723e */ /* 0x000fca00000000ff */
[----:B------:R-:W-:Y:S01]  /*10400*/  MUFU.EX2 R153, R153 ;  /* 0x0000009900997308 */ /* 0x000fe20000000800 */
[----:B------:R-:W-:Y:S02]  /*10410*/  F2FP.F16.F32.PACK_AB R6, R26, R27 ;  /* 0x0000001b1a06723e */ /* 0x000fe400000000ff */
[----:B------:R-:W-:Y:S01]  /*10420*/  F2FP.F16.F32.PACK_AB R5, R28, R29 ;  /* 0x0000001d1c05723e */ /* 0x000fe200000000ff */
[----:B------:R-:W-:Y:S01]  /*10430*/  FADD.FTZ R29, R29, R32 ;  /* 0x000000201d1d7221 */ /* 0x000fe20000010000 */
[----:B-1----:R-:W-:-:S03]  /*10440*/  F2FP.F16.F32.PACK_AB R7, R24, R25 ;  /* 0x000000191807723e */ /* 0x002fc600000000ff */
[----:B------:R-:W1:Y:S01]  /*10450*/  MUFU.EX2 R136, R136 ;  /* 0x0000008800887308 */ /* 0x000e620000000800 */
[----:B------:R-:W-:-:S03]  /*10460*/  FADD.FTZ R28, R28, R29 ;  /* 0x0000001d1c1c7221 */ /* 0x000fc60000010000 */
[----:B------:R-:W-:Y:S01]  /*10470*/  HMMA.16816.F32 R72, R4, R20, R72 ;  /* 0x000000140448723c */ /* 0x000fe20000001848 */
[----:B------:R-:W-:-:S03]  /*10480*/  FADD.FTZ R25, R25, R28 ;  /* 0x0000001c19197221 */ /* 0x000fc60000010000 */
[----:B------:R-:W-:Y:S01]  /*10490*/  MUFU.EX2 R126, R126 ;  /* 0x0000007e007e7308 */ /* 0x000fe20000000800 */
[----:B------:R-:W-:-:S03]  /*104a0*/  FADD.FTZ R24, R24, R25 ;  /* 0x0000001918187221 */ /* 0x000fc60000010000 */
[C---:B------:R-:W-:Y:S01]  /*104b0*/  HMMA.16816.F32 R76, R4.reuse, R22, R76 ;  /* 0x00000016044c723c */ /* 0x040fe2000000184c */
[----:B------:R-:W-:Y:S03]  /*104c0*/  LDSM.16.MT88.4 R20, [R144+0xa000] ;  /* 0x00a000009014783b */ /* 0x000fe60000004200 */
[----:B------:R-:W-:Y:S04]  /*104d0*/  MUFU.EX2 R124, R124 ;  /* 0x0000007c007c7308 */ /* 0x000fe80000000800 */
        /* <DEDUP_REMOVED lines=21> */
[----:B------:R-:W-:-:S02]  /*10630*/  F2FP.F16.F32.PACK_AB R4, R64, R127 ;  /* 0x0000007f4004723e */ /* 0x000fc400000000ff */
[----:B------:R-:W-:Y:S02]  /*10640*/  F2FP.F16.F32.PACK_AB R6, R61, R62 ;  /* 0x0000003e3d06723e */ /* 0x000fe400000000ff */
[----:B------:R-:W-:Y:S01]  /*10650*/  F2FP.F16.F32.PACK_AB R5, R120, R131 ;  /* 0x000000837805723e */ /* 0x000fe200000000ff */
[----:B------:R-:W-:Y:S01]  /*10660*/  FADD.FTZ R131, R131, R24 ;  /* 0x0000001883837221 */ /* 0x000fe20000010000 */
[----:B-----5:R-:W-:-:S03]  /*10670*/  F2FP.F16.F32.PACK_AB R7, R66, R129 ;  /* 0x000000814207723e */ /* 0x020fc600000000ff */
[----:B------:R-:W-:-:S04]  /*10680*/  FADD.FTZ R120, R120, R131 ;  /* 0x0000008378787221 */ /* 0x000fc80000010000 */
[C---:B------:R-:W-:Y:S08]  /*10690*/  HMMA.16816.F32 R112, R4.reuse, R12, R112 ;  /* 0x0000000c0470723c */ /* 0x040ff00000001870 */
[C---:B------:R-:W-:Y:S01]  /*106a0*/  HMMA.16816.F32 R68, R4.reuse, R14, R68 ;  /* 0x0000000e0444723c */ /* 0x040fe20000001844 */
[----:B------:R-:W5:Y:S07]  /*106b0*/  LDSM.16.MT88.4 R12, [R146+0xdc00] ;  /* 0x00dc0000920c783b */ /* 0x000f6e0000004200 */
[C---:B------:R-:W-:Y:S08]  /*106c0*/  HMMA.16816.F32 R80, R4.reuse, R16, R80 ;  /* 0x000000100450723c */ /* 0x040ff00000001850 */
[C---:B------:R-:W-:Y:S01]  /*106d0*/  HMMA.16816.F32 R84, R4.reuse, R18, R84 ;  /* 0x000000120454723c */ /* 0x040fe20000001854 */
[----:B------:R-:W-:Y:S07]  /*106e0*/  LDSM.16.MT88.4 R16, [R146+0xc000] ;  /* 0x00c000009210783b */ /* 0x000fee0000004200 */
[C---:B--2---:R-:W-:Y:S08]  /*106f0*/  HMMA.16816.F32 R72, R4.reuse, R8, R72 ;  /* 0x000000080448723c */ /* 0x044ff00000001848 */
[C---:B------:R-:W-:Y:S01]  /*10700*/  HMMA.16816.F32 R76, R4.reuse, R10, R76 ;  /* 0x0000000a044c723c */ /* 0x040fe2000000184c */
[----:B------:R-:W2:Y:S07]  /*10710*/  LDSM.16.MT88.4 R8, [R144+0xbc00] ;  /* 0x00bc00009008783b */ /* 0x000eae0000004200 */
[C---:B-----5:R-:W-:Y:S08]  /*10720*/  HMMA.16816.F32 R96, R4.reuse, R12, R96 ;  /* 0x0000000c0460723c */ /* 0x060ff00000001860 */
        /* <DEDUP_REMOVED lines=8> */
[----:B---3--:R-:W-:-:S02]  /*107b0*/  F2FP.F16.F32.PACK_AB R4, R132, R143 ;  /* 0x0000008f8404723e */ /* 0x008fc400000000ff */
[----:B------:R-:W-:Y:S02]  /*107c0*/  F2FP.F16.F32.PACK_AB R6, R130, R141 ;  /* 0x0000008d8206723e */ /* 0x000fe400000000ff */
[----:B----4-:R-:W-:Y:S02]  /*107d0*/  F2FP.F16.F32.PACK_AB R5, R163, R134 ;  /* 0x00000086a305723e */ /* 0x010fe400000000ff */
[----:B-1----:R-:W-:-:S07]  /*107e0*/  F2FP.F16.F32.PACK_AB R7, R136, R153 ;  /* 0x000000998807723e */ /* 0x002fce00000000ff */
        /* <DEDUP_REMOVED lines=13> */
[C---:B------:R-:W-:Y:S07]  /*108c0*/  HMMA.16816.F32 R96, R4.reuse, R12, R96 ;  /* 0x0000000c0460723c */ /* 0x040fee0000001860 */
[----:B------:R-:W-:Y:S01]  /*108d0*/  MUFU.EX2 R20, R20 ;  /* 0x0000001400147308 */ /* 0x000fe20000000800 */
[C---:B------:R-:W-:Y:S01]  /*108e0*/  HMMA.16816.F32 R108, R4.reuse, R14, R108 ;  /* 0x0000000e046c723c */ /* 0x040fe2000000186c */
[----:B------:R-:W-:Y:S06]  /*108f0*/  LDSM.16.MT88.4 R12, [R146+0xa400] ;  /* 0x00a40000920c783b */ /* 0x000fec0000004200 */
[----:B------:R-:W3:Y:S01]  /*10900*/  MUFU.EX2 R21, R21 ;  /* 0x0000001500157308 */ /* 0x000ee20000000800 */
[C---:B--2---:R-:W-:Y:S07]  /*10910*/  HMMA.16816.F32 R112, R4.reuse, R8, R112 ;  /* 0x000000080470723c */ /* 0x044fee0000001870 */
[----:B------:R-:W2:Y:S01]  /*10920*/  MUFU.EX2 R135, R135 ;  /* 0x0000008700877308 */ /* 0x000ea20000000800 */
[C---:B------:R-:W-:Y:S01]  /*10930*/  HMMA.16816.F32 R68, R4.reuse, R10, R68 ;  /* 0x0000000a0444723c */ /* 0x040fe20000001844 */
[----:B------:R-:W4:Y:S06]  /*10940*/  LDSM.16.MT88.4 R8, [R144+0xc000] ;  /* 0x00c000009008783b */ /* 0x000f2c0000004200 */
[----:B------:R-:W5:Y:S01]  /*10950*/  MUFU.EX2 R133, R133 ;  /* 0x0000008500857308 */ /* 0x000f620000000800 */
[C---:B------:R-:W-:Y:S07]  /*10960*/  HMMA.16816.F32 R80, R4.reuse, R16, R80 ;  /* 0x000000100450723c */ /* 0x040fee0000001850 */
[----:B------:R-:W-:Y:S01]  /*10970*/  MUFU.EX2 R128, R128 ;  /* 0x0000008000807308 */ /* 0x000fe20000000800 */
[C---:B------:R-:W-:Y:S01]  /*10980*/  HMMA.16816.F32 R84, R4.reuse, R18, R84 ;  /* 0x000000120454723c */ /* 0x040fe20000001854 */
[----:B------:R-:W-:Y:S06]  /*10990*/  LDSM.16.MT88.4 R16, [R146+0xc400] ;  /* 0x00c400009210783b */ /* 0x000fec0000004200 */
[----:B------:R-:W5:Y:S08]  /*109a0*/  MUFU.EX2 R122, R122 ;  /* 0x0000007a007a7308 */ /* 0x000f700000000800 */
[----:B------:R-:W5:Y:S01]  /*109b0*/  MUFU.EX2 R65, R65 ;  /* 0x0000004100417308 */ /* 0x000f620000000800 */
[C---:B----4-:R-:W-:Y:S08]  /*109c0*/  HMMA.16816.F32 R88, R4.reuse, R8, R88 ;  /* 0x000000080458723c */ /* 0x050ff00000001858 */
[C---:B------:R-:W-:Y:S01]  /*109d0*/  HMMA.16816.F32 R92, R4.reuse, R10, R92 ;  /* 0x0000000a045c723c */ /* 0x040fe2000000185c */
[----:B------:R-:W4:Y:S07]  /*109e0*/  LDSM.16.MT88.4 R8, [R144+0xe000] ;  /* 0x00e000009008783b */ /* 0x000f2e0000004200 */
[C---:B----4-:R-:W-:Y:S08]  /*109f0*/  HMMA.16816.F32 R100, R4.reuse, R8, R100 ;  /* 0x000000080464723c */ /* 0x050ff00000001864 */
[----:B------:R-:W-:Y:S01]  /*10a00*/  HMMA.16816.F32 R104, R4, R10, R104 ;  /* 0x0000000a0468723c */ /* 0x000fe20000001868 */
[----:B------:R-:W4:Y:S01]  /*10a10*/  LDSM.16.MT88.4 R8, [R144+0xa400] ;  /* 0x00a400009008783b */ /* 0x000f220000004200 */
[----:B-1----:R-:W-:-:S02]  /*10a20*/  F2FP.F16.F32.PACK_AB R4, R23, R22 ;  /* 0x000000161704723e */ /* 0x002fc400000000ff */
[----:B---3--:R-:W-:Y:S02]  /*10a30*/  F2FP.F16.F32.PACK_AB R6, R21, R20 ;  /* 0x000000141506723e */ /* 0x008fe400000000ff */
[----:B--2---:R-:W-:Y:S02]  /*10a40*/  F2FP.F16.F32.PACK_AB R5, R135, R126 ;  /* 0x0000007e8705723e */ /* 0x004fe400000000ff */
[----:B-----5:R-:W-:-:S07]  /*10a50*/  F2FP.F16.F32.PACK_AB R7, R133, R124 ;  /* 0x0000007c8507723e */ /* 0x020fce00000000ff */
[C---:B------:R-:W-:Y:S08]  /*10a60*/  HMMA.16816.F32 R112, R4.reuse, R12, R112 ;  /* 0x0000000c0470723c */ /* 0x040ff00000001870 */
[C---:B------:R-:W-:Y:S01]  /*10a70*/  HMMA.16816.F32 R68, R4.reuse, R14, R68 ;  /* 0x0000000e0444723c */ /* 0x040fe20000001844 */
[----:B------:R-:W1:Y:S07]  /*10a80*/  LDSM.16.MT88.4 R12, [R146+0xe400] ;  /* 0x00e40000920c783b */ /* 0x000e6e0000004200 */
[C---:B------:R-:W-:Y:S08]  /*10a90*/  HMMA.16816.F32 R80, R4.reuse, R16, R80 ;  /* 0x000000100450723c */ /* 0x040ff00000001850 */
[C---:B------:R-:W-:Y:S01]  /*10aa0*/  HMMA.16816.F32 R84, R4.reuse, R18, R84 ;  /* 0x000000120454723c */ /* 0x040fe20000001854 */
[----:B------:R-:W-:Y:S07]  /*10ab0*/  LDSM.16.MT88.4 R16, [R146+0xc800] ;  /* 0x00c800009210783b */ /* 0x000fee0000004200 */
        /* <DEDUP_REMOVED lines=11> */
[--C-:B------:R-:W-:Y:S01]  /*10b70*/  FFMA.FTZ R5, R54, UR4, -R49.reuse ;  /* 0x0000000436057c23 */ /* 0x100fe20008010831 */
[----:B------:R-:W-:Y:S01]  /*10b80*/  FFMA.FTZ R54, R55, UR4, -R52 ;  /* 0x0000000437367c23 */ /* 0x000fe20008010834 */
[----:B------:R-:W1:Y:S01]  /*10b90*/  LDSM.16.MT88.4 R8, [R144+0xa800] ;  /* 0x00a800009008783b */ /* 0x000e620000004200 */
[----:B------:R-:W-:Y:S01]  /*10ba0*/  FADD.FTZ R4, R43, R48 ;  /* 0x000000302b047221 */ /* 0x000fe20000010000 */
[----:B------:R2:W3:Y:S01]  /*10bb0*/  MUFU.EX2 R55, R5 ;  /* 0x0000000500377308 */ /* 0x0004e20000000800 */
[----:B------:R-:W-:Y:S01]  /*10bc0*/  F2FP.F16.F32.PACK_AB R6, R122, R121 ;  /* 0x000000797a06723e */ /* 0x000fe200000000ff */
[--C-:B------:R-:W-:Y:S01]  /*10bd0*/  FFMA.FTZ R52, R47, UR4, -R49.reuse ;  /* 0x000000042f347c23 */ /* 0x100fe20008010831 */
[----:B------:R-:W-:Y:S01]  /*10be0*/  FADD.FTZ R51, R51, R4 ;  /* 0x0000000433337221 */ /* 0x000fe20000010000 */
[----:B------:R-:W-:Y:S01]  /*10bf0*/  F2FP.F16.F32.PACK_AB R4, R128, R125 ;  /* 0x0000007d8004723e */ /* 0x000fe200000000ff */
[--C-:B------:R-:W-:Y:S01]  /*10c00*/  FFMA.FTZ R48, R46, UR4, -R49.reuse ;  /* 0x000000042e307c23 */ /* 0x100fe20008010831 */
[----:B------:R-:W-:Y:S01]  /*10c10*/  FFMA.FTZ R47, R45, UR4, -R49 ;  /* 0x000000042d2f7c23 */ /* 0x000fe20008010831 */
[----:B------:R-:W-:Y:S01]  /*10c20*/  FADD.FTZ R40, R40, R51 ;  /* 0x0000003328287221 */ /* 0x000fe20000010000 */
[----:B------:R-:W4:Y:S03]  /*10c30*/  MUFU.EX2 R45, R63 ;  /* 0x0000003f002d7308 */ /* 0x000f260000000800 */
[----:B------:R-:W-:-:S04]  /*10c40*/  FADD.FTZ R41, R41, R40 ;  /* 0x0000002829297221 */ /* 0x000fc80000010000 */
[----:B------:R-:W-:Y:S01]  /*10c50*/  FADD.FTZ R38, R38, R41 ;  /* 0x0000002926267221 */ /* 0x000fe20000010000 */
[----:B------:R-:W-:Y:S01]  /*10c60*/  MUFU.EX2 R43, R57 ;  /* 0x00000039002b7308 */ /* 0x000fe20000000800 */
[----:B--2---:R-:W-:Y:S02]  /*10c70*/  F2FP.F16.F32.PACK_AB R5, R65, R60 ;  /* 0x0000003c4105723e */ /* 0x004fe400000000ff */
[----:B---3--:R-:W-:Y:S01]  /*10c80*/  F2FP.F16.F32.PACK_AB R7, R55, R56 ;  /* 0x000000383707723e */ /* 0x008fe200000000ff */
[----:B------:R-:W-:-:S04]  /*10c90*/  FADD.FTZ R37, R37, R38 ;  /* 0x0000002625257221 */ /* 0x000fc80000010000 */
[----:B------:R-:W2:Y:S01]  /*10ca0*/  MUFU.EX2 R46, R54 ;  /* 0x00000036002e7308 */ /* 0x000ea20000000800 */
[----:B------:R-:W-:Y:S01]  /*10cb0*/  FADD.FTZ R34, R34, R37 ;  /* 0x0000002522227221 */ /* 0x000fe20000010000 */
[----:B------:R-:W-:Y:S03]  /*10cc0*/  HMMA.16816.F32 R112, R4, R12, R112 ;  /* 0x0000000c0470723c */ /* 0x000fe60000001870 */
[----:B------:R-:W-:-:S03]  /*10cd0*/  FADD.FTZ R31, R31, R34 ;  /* 0x000000221f1f7221 */ /* 0x000fc60000010000 */
[----:B------:R-:W-:Y:S01]  /*10ce0*/  MUFU.EX2 R49, R52 ;  /* 0x0000003400317308 */ /* 0x000fe20000000800 */
[----:B------:R-:W-:Y:S01]  /*10cf0*/  FADD.FTZ R30, R30, R31 ;  /* 0x0000001f1e1e7221 */ /* 0x000fe20000010000 */
[----:B------:R-:W-:Y:S01]  /*10d00*/  HMMA.16816.F32 R68, R4, R14, R68 ;  /* 0x0000000e0444723c */ /* 0x000fe20000001844 */
[----:B------:R-:W3:Y:S02]  /*10d10*/  LDSM.16.MT88.4 R12, [R144+0xc800] ;  /* 0x00c80000900c783b */ /* 0x000ee40000004200 */
[----:B------:R-:W-:-:S03]  /*10d20*/  FADD.FTZ R27, R27, R30 ;  /* 0x0000001e1b1b7221 */ /* 0x000fc60000010000 */
[----:B------:R-:W5:Y:S01]  /*10d30*/  MUFU.EX2 R48, R48 ;  /* 0x0000003000307308 */ /* 0x000f620000000800 */
[----:B------:R-:W-:Y:S01]  /*10d40*/  FADD.FTZ R26, R26, R27 ;  /* 0x0000001b1a1a7221 */ /* 0x000fe20000010000 */
[----:B-1----:R-:W-:Y:S03]  /*10d50*/  HMMA.16816.F32 R72, R4, R8, R72 ;  /* 0x000000080448723c */ /* 0x002fe60000001848 */
[----:B------:R-:W-:-:S03]  /*10d60*/  FADD.FTZ R25, R127, R26 ;  /* 0x0000001a7f197221 */ /* 0x000fc60000010000 */
[----:B------:R-:W1:Y:S01]  /*10d70*/  MUFU.EX2 R47, R47 ;  /* 0x0000002f002f7308 */ /* 0x000e620000000800 */
[----:B------:R-:W-:Y:S01]  /*10d80*/  FADD.FTZ R25, R64, R25 ;  /* 0x0000001940197221 */ /* 0x000fe20000010000 */
[----:B------:R-:W-:Y:S01]  /*10d90*/  HMMA.16816.F32 R76, R4, R10, R76 ;  /* 0x0000000a044c723c */ /* 0x000fe2000000184c */
[----:B------:R-:W4:Y:S02]  /*10da0*/  LDSM.16.MT88.4 R8, [R146+0xe800] ;  /* 0x00e800009208783b */ /* 0x000f240000004200 */
[----:B------:R-:W-:Y:S01]  /*10db0*/  FADD.FTZ R24, R62, R25 ;  /* 0x000000193e187221 */ /* 0x000fe20000010000 */
[----:B------:R-:W-:-:S03]  /*10dc0*/  FADD.FTZ R25, R129, R120 ;  /* 0x0000007881197221 */ /* 0x000fc60000010000 */
[----:B------:R-:W-:Y:S01]  /*10dd0*/  FADD.FTZ R24, R61, R24 ;  /* 0x000000183d187221 */ /* 0x000fe20000010000 */
[C---:B------:R-:W-:Y:S01]  /*10de0*/  HMMA.16816.F32 R80, R4.reuse, R16, R80 ;  /* 0x000000100450723c */ /* 0x040fe20000001850 */
[----:B------:R-:W-:Y:S02]  /*10df0*/  FADD.FTZ R25, R66, R25 ;  /* 0x0000001942197221 */ /* 0x000fe40000010000 */
[----:B------:R-:W-:Y:S02]  /*10e00*/  FADD.FTZ R143, R143, R24 ;  /* 0x000000188f8f7221 */ /* 0x000fe40000010000 */
[----:B------:R-:W-:Y:S02]  /*10e10*/  FADD.FTZ R24, R134, R25 ;  /* 0x0000001986187221 */ /* 0x000fe40000010000 */
[----:B------:R-:W-:Y:S01]  /*10e20*/  FADD.FTZ R132, R132, R143 ;  /* 0x0000008f84847221 */ /* 0x000fe20000010000 */
[----:B------:R-:W-:Y:S01]  /*10e30*/  HMMA.16816.F32 R84, R4, R18, R84 ;  /* 0x000000120454723c */ /* 0x000fe20000001854 */
[----:B------:R-:W2:Y:S01]  /*10e40*/  LDSM.16.MT88.4 R16, [R144+0xe800] ;  /* 0x00e800009010783b */ /* 0x000ea20000004200 */
[----:B------:R-:W-:-:S04]  /*10e50*/  FADD.FTZ R24, R163, R24 ;  /* 0x00000018a3187221 */ /* 0x000fc80000010000 */
[----:B------:R-:W-:Y:S02]  /*10e60*/  FADD.FTZ R25, R153, R24 ;  /* 0x0000001899197221 */ /* 0x000fe40000010000 */
[----:B---3--:R-:W-:Y:S02]  /*10e70*/  HMMA.16816.F32 R88, R4, R12, R88 ;  /* 0x0000000c0458723c */ /* 0x008fe40000001858 */
[----:B------:R-:W-:-:S04]  /*10e80*/  FADD.FTZ R25, R136, R25 ;  /* 0x0000001988197221 */ /* 0x000fc80000010000 */
[----:B------:R-:W-:Y:S02]  /*10e90*/  FADD.FTZ R126, R126, R25 ;  /* 0x000000197e7e7221 */ /* 0x000fe40000010000 */
[----:B------:R-:W-:Y:S01]  /*10ea0*/  HMMA.16816.F32 R92, R4, R14, R92 ;  /* 0x0000000e045c723c */ /* 0x000fe2000000185c */
[----:B------:R-:W3:Y:S01]  /*10eb0*/  LDSM.16.MT88.4 R12, [R146+0xac00] ;  /* 0x00ac0000920c783b */ /* 0x000ee20000004200 */
[----:B------:R-:W-:-:S04]  /*10ec0*/  FADD.FTZ R135, R135, R126 ;  /* 0x0000007e87877221 */ /* 0x000fc80000010000 */
[----:B------:R-:W-:Y:S02]  /*10ed0*/  FADD.FTZ R124, R124, R135 ;  /* 0x000000877c7c7221 */ /* 0x000fe40000010000 */
[----:B----4-:R-:W-:Y:S02]  /*10ee0*/  HMMA.16816.F32 R96, R4, R8, R96 ;  /* 0x000000080460723c */ /* 0x010fe40000001860 */
[----:B------:R-:W-:-:S04]  /*10ef0*/  FADD.FTZ R133, R133, R124 ;  /* 0x0000007c85857221 */ /* 0x000fc80000010000 */
[----:B------:R-:W-:Y:S02]  /*10f00*/  FADD.FTZ R60, R60, R133 ;  /* 0x000000853c3c7221 */ /* 0x000fe40000010000 */
[----:B------:R-:W-:Y:S01]  /*10f10*/  HMMA.16816.F32 R108, R4, R10, R108 ;  /* 0x0000000a046c723c */ /* 0x000fe2000000186c */
[----:B------:R-:W4:Y:S01]  /*10f20*/  LDSM.16.MT88.4 R8, [R144+0xac00] ;  /* 0x00ac00009008783b */ /* 0x000f220000004200 */
[----:B------:R-:W-:-:S06]  /*10f30*/  FADD.FTZ R65, R65, R60 ;  /* 0x0000003c41417221 */ /* 0x000fcc0000010000 */
[C---:B--2---:R-:W-:Y:S08]  /*10f40*/  HMMA.16816.F32 R100, R4.reuse, R16, R100 ;  /* 0x000000100464723c */ /* 0x044ff00000001864 */
[----:B------:R-:W-:Y:S01]  /*10f50*/  HMMA.16816.F32 R104, R4, R18, R104 ;  /* 0x000000120468723c */ /* 0x000fe20000001868 */
[----:B------:R-:W-:Y:S01]  /*10f60*/  F2FP.F16.F32.PACK_AB R4, R44, R45 ;  /* 0x0000002d2c04723e */ /* 0x000fe200000000ff */
[----:B------:R-:W2:Y:S01]  /*10f70*/  LDSM.16.MT88.4 R16, [R146+0xcc00] ;  /* 0x00cc00009210783b */ /* 0x000ea20000004200 */
[----:B------:R-:W-:-:S02]  /*10f80*/  F2FP.F16.F32.PACK_AB R6, R46, R43 ;  /* 0x0000002b2e06723e */ /* 0x000fc400000000ff */
[----:B-----5:R-:W-:Y:S02]  /*10f90*/  F2FP.F16.F32.PACK_AB R5, R48, R49 ;  /* 0x000000313005723e */ /* 0x020fe400000000ff */
[----:B-1----:R-:W-:-:S07]  /*10fa0*/  F2FP.F16.F32.PACK_AB R7, R166, R47 ;  /* 0x0000002fa607723e */ /* 0x002fce00000000ff */
[C---:B---3--:R-:W-:Y:S08]  /*10fb0*/  HMMA.16816.F32 R112, R4.reuse, R12, R112 ;  /* 0x0000000c0470723c */ /* 0x048ff00000001870 */
        /* <DEDUP_REMOVED lines=8> */
[----:B-1----:R-:W-:Y:S01]  /*11040*/  HMMA.16816.F32 R88, R4, R12, R88 ;  /* 0x0000000c0458723c */ /* 0x002fe20000001858 */
[----:B------:R-:W-:-:S04]  /*11050*/  FADD.FTZ R13, R141, R132 ;  /* 0x000000848d0d7221 */ /* 0x000fc80000010000 */
[----:B------:R-:W-:-:S03]  /*11060*/  FADD.FTZ R13, R130, R13 ;  /* 0x0000000d820d7221 */ /* 0x000fc60000010000 */
[----:B------:R-:W-:Y:S01]  /*11070*/  HMMA.16816.F32 R92, R4, R14, R92 ;  /* 0x0000000e045c723c */ /* 0x000fe2000000185c */
[----:B------:R-:W-:-:S04]  /*11080*/  FADD.FTZ R22, R22, R13 ;  /* 0x0000000d16167221 */ /* 0x000fc80000010000 */
[----:B------:R-:W-:-:S03]  /*11090*/  FADD.FTZ R23, R23, R22 ;  /* 0x0000001617177221 */ /* 0x000fc60000010000 */
[----:B---3--:R-:W-:Y:S01]  /*110a0*/  HMMA.16816.F32 R96, R4, R8, R96 ;  /* 0x000000080460723c */ /* 0x008fe20000001860 */
        /* <DEDUP_REMOVED lines=87> */
.L_x_2507:
        /* <DEDUP_REMOVED lines=8> */
.L_x_2508:
[----:B------:R-:W1:Y:S01]  /*116a0*/  LDCU UR8, c[0x0][0x3c4] ;  /* 0x00007880ff0877ac */ /* 0x000e620008000800 */
[----:B------:R-:W-:Y:S01]  /*116b0*/  @!PT LDS RZ, [RZ] ;  /* 0x00000000fffff984 */ /* 0x000fe20000000800 */
[----:B------:R-:W-:Y:S01]  /*116c0*/  @!PT LDS RZ, [RZ] ;  /* 0x00000000fffff984 */ /* 0x000fe20000000800 */
[----:B------:R-:W-:Y:S01]  /*116d0*/  @!PT LDS RZ, [RZ] ;  /* 0x00000000fffff984 */ /* 0x000fe20000000800 */
[----:B------:R-:W-:Y:S01]  /*116e0*/  LDGSTS.E.BYPASS.LTC128B.128 [R3+0x9000], desc[UR6][R154.64] ;  /* 0x090000009a037fae */ /* 0x000fe2000b981a06 */
[----:B------:R-:W-:Y:S01]  /*116f0*/  IMAD R140, R117, 0x80, R140 ;  /* 0x00000080758c7824 */ /* 0x000fe200078e028c */
[----:B------:R-:W-:Y:S02]  /*11700*/  USHF.L.U32 UR9, UR10, 0x6, URZ ;  /* 0x000000060a097899 */ /* 0x000fe400080006ff */
[----:B------:R-:W-:Y:S01]  /*11710*/  LDGSTS.E.BYPASS.LTC128B.128 [R3+0xb000], desc[UR6][R154.64+0x40] ;  /* 0x0b0000409a037fae */ /* 0x000fe2000b981a06 */
[----:B------:R-:W-:-:S03]  /*11720*/  VIADD R119, R140, 0xffffff00 ;  /* 0xffffff008c777836 */ /* 0x000fc60000000000 */
[----:B------:R-:W-:Y:S01]  /*11730*/  LDGSTS.E.BYPASS.LTC128B.128 [R3+0xd000], desc[UR6][R154.64+0x80] ;  /* 0x0d0000809a037fae */ /* 0x000fe2000b981a06 */
[----:B------:R-:W-:Y:S02]  /*11740*/  IADD3 R16, P0, PT, R154, UR9, RZ ;  /* 0x000000099a107c10 */ /* 0x000fe4000ff1e0ff */
[C---:B------:R-:W-:Y:S02]  /*11750*/  ISETP.GE.AND P1, PT, R119.reuse, R116, PT ;  /* 0x000000747700720c */ /* 0x040fe40003f26270 */
[----:B------:R-:W-:Y:S01]  /*11760*/  ISETP.GE.AND P4, PT, R119, R118, PT ;  /* 0x000000767700720c */ /* 0x000fe20003f86270 */
        /* <DEDUP_REMOVED lines=148> */
[----:B------:R-:W-:-:S02]  /*120b0*/  FSEL R237, R8, -INF , !P1 ;  /* 0xff80000008ed7808 */ /* 0x000fc40004800000 */
[----:B------:R-:W-:Y:S01]  /*120c0*/  ISETP.GE.AND P1, PT, R119, R118, PT ;  /* 0x000000767700720c */ /* 0x000fe20003f26270 */
[----:B------:R-:W-:Y:S01]  /*120d0*/  VIADD R119, R140, 0xffffff11 ;  /* 0xffffff118c777836 */ /* 0x000fe20000000000 */
[----:B------:R-:W-:Y:S01]  /*120e0*/  FSEL R141, R10, -INF , !P4 ;  /* 0xff8000000a8d7808 */ /* 0x000fe20006000000 */
[----:B------:R-:W-:Y:S01]  /*120f0*/  HMMA.16816.F32 R12, R124, R130, R12 ;  /* 0x000000827c0c723c */ /* 0x000fe2000000180c */
[----:B------:R-:W2:Y:S02]  /*12100*/  LDSM.16.M88.4 R128, [R145+0x7800] ;  /* 0x007800009180783b */ /* 0x000ea40000000200 */
[----:B------:R-:W-:Y:S01]  /*12110*/  FSEL R239, R5, -INF , !P2 ;  /* 0xff80000005ef7808 */ /* 0x000fe20005000000 */
[C---:B------:R-:W-:Y:S01]  /*12120*/  VIADD R5, R140.reuse, 0xffffff20 ;  /* 0xffffff208c057836 */ /* 0x040fe20000000000 */
[----:B------:R-:W4:Y:S03]  /*12130*/  LDSM.16.M88.4 R124, [R145+0x7c00] ;  /* 0x007c0000917c783b */ /* 0x000f260000000200 */
[C---:B---3--:R-:W-:Y:S08]  /*12140*/  HMMA.16816.F32 R64, R136.reuse, R132, R64 ;  /* 0x000000848840723c */ /* 0x048ff00000001840 */
[C---:B------:R-:W-:Y:S08]  /*12150*/  HMMA.16816.F32 R60, R136.reuse, R134, R60 ;  /* 0x00000086883c723c */ /* 0x040ff0000000183c */
[----:B-1----:R-:W-:Y:S01]  /*12160*/  HMMA.16816.F32 R36, R136, R122, R36 ;  /* 0x0000007a8824723c */ /* 0x002fe20000001824 */
[----:B------:R-:W-:-:S05]  /*12170*/  VIADD R123, R140, 0xffffff01 ;  /* 0xffffff018c7b7836 */ /* 0x000fca0000000000 */
[----:B------:R-:W-:Y:S02]  /*12180*/  ISETP.GE.AND P0, PT, R123, R116, PT ;  /* 0x000000747b00720c */ /* 0x000fe40003f06270 */
[C---:B------:R-:W-:Y:S01]  /*12190*/  HMMA.16816.F32 R40, R136.reuse, R120, R40 ;  /* 0x000000788828723c */ /* 0x040fe20000001828 */
[C---:B------:R-:W-:Y:S01]  /*121a0*/  VIADD R121, R140.reuse, 0xffffff08 ;  /* 0xffffff088c797836 */ /* 0x040fe20000000000 */
[----:B------:R-:W-:Y:S01]  /*121b0*/  FSEL R165, R9, -INF , !P0 ;  /* 0xff80000009a57808 */ /* 0x000fe20004000000 */
[C---:B------:R-:W-:Y:S01]  /*121c0*/  VIADD R9, R140.reuse, 0xffffff18 ;  /* 0xffffff188c097836 */ /* 0x040fe20000000000 */
[-C--:B------:R-:W-:Y:S02]  /*121d0*/  ISETP.GE.AND P3, PT, R123, R118.reuse, PT ;  /* 0x000000767b00720c */ /* 0x080fe40003f66270 */
[C---:B------:R-:W-:Y:S02]  /*121e0*/  ISETP.GE.AND P5, PT, R121.reuse, R118, PT ;  /* 0x000000767900720c */ /* 0x040fe40003fa6270 */
[-C--:B------:R-:W-:Y:S01]  /*121f0*/  ISETP.GE.AND P6, PT, R121, R116.reuse, PT ;  /* 0x000000747900720c */ /* 0x080fe20003fc6270 */
[----:B------:R-:W-:Y:S01]  /*12200*/  VIADD R121, R140, 0xffffff10 ;  /* 0xffffff108c797836 */ /* 0x000fe20000000000 */
[----:B------:R-:W-:Y:S01]  /*12210*/  FSEL R235, R6, -INF , !P5 ;  /* 0xff80000006eb7808 */ /* 0x000fe20006800000 */
[----:B--2---:R-:W-:Y:S01]  /*12220*/  HMMA.16816.F32 R56, R136, R128, R56 ;  /* 0x000000808838723c */ /* 0x004fe20000001838 */
[----:B------:R-:W-:-:S02]  /*12230*/  ISETP.GE.AND P5, PT, R9, R116, PT ;  /* 0x000000740900720c */ /* 0x000fc40003fa6270 */
[-C--:B------:R-:W-:Y:S02]  /*12240*/  ISETP.GE.AND P2, PT, R9, R118.reuse, PT ;  /* 0x000000760900720c */ /* 0x080fe40003f46270 */
[----:B------:R-:W-:Y:S02]  /*12250*/  FSEL R11, R11, -INF , !P3 ;  /* 0xff8000000b0b7808 */ /* 0x000fe40005800000 */
[----:B------:R-:W-:Y:S01]  /*12260*/  FSEL R241, R4, -INF , !P6 ;  /* 0xff80000004f17808 */ /* 0x000fe20007000000 */
[----:B------:R-:W-:Y:S01]  /*12270*/  HMMA.16816.F32 R52, R136, R130, R52 ;  /* 0x000000828834723c */ /* 0x000fe20000001834 */
[----:B------:R-:W-:Y:S01]  /*12280*/  FSEL R9, R7, -INF , !P1 ;  /* 0xff80000007097808 */ /* 0x000fe20004800000 */
[----:B------:R-:W-:Y:S01]  /*12290*/  VIADD R7, R140, 0xffffff21 ;  /* 0xffffff218c077836 */ /* 0x000fe20000000000 */
[----:B------:R-:W-:Y:S02]  /*122a0*/  ISETP.GE.AND P0, PT, R121, R118, PT ;  /* 0x000000767900720c */ /* 0x000fe40003f06270 */
[----:B------:R-:W-:-:S02]  /*122b0*/  ISETP.GE.AND P3, PT, R119, R116, PT ;  /* 0x000000747700720c */ /* 0x000fc40003f66270 */
[----:B------:R-:W-:Y:S01]  /*122c0*/  ISETP.GE.AND P6, PT, R119, R118, PT ;  /* 0x000000767700720c */ /* 0x000fe20003fc6270 */
[----:B------:R-:W-:Y:S01]  /*122d0*/  VIADD R119, R140, 0xffffff19 ;  /* 0xffffff198c777836 */ /* 0x000fe20000000000 */
[----:B------:R-:W-:Y:S01]  /*122e0*/  FSEL R227, R66, -INF , !P0 ;  /* 0xff80000042e37808 */ /* 0x000fe20004000000 */
[C---:B----4-:R-:W-:Y:S01]  /*122f0*/  HMMA.16816.F32 R48, R136.reuse, R124, R48 ;  /* 0x0000007c8830723c */ /* 0x050fe20000001830 */
[----:B------:R-:W-:Y:S02]  /*12300*/  FSEL R231, R65, -INF , !P3 ;  /* 0xff80000041e77808 */ /* 0x000fe40005800000 */
[----:B------:R-:W-:Y:S02]  /*12310*/  FSEL R67, R67, -INF , !P6 ;  /* 0xff80000043437808 */ /* 0x000fe40007000000 */
[----:B------:R-:W-:Y:S02]  /*12320*/  FSEL R233, R60, -INF , !P5 ;  /* 0xff8000003ce97808 */ /* 0x000fe40006800000 */
[C---:B------:R-:W-:Y:S01]  /*12330*/  ISETP.GE.AND P0, PT, R5.reuse, R116, PT ;  /* 0x000000740500720c */ /* 0x040fe20003f06270 */
[----:B------:R-:W-:Y:S01]  /*12340*/  HMMA.16816.F32 R44, R136, R126, R44 ;  /* 0x0000007e882c723c */ /* 0x000fe2000000182c */
[----:B------:R-:W-:Y:S01]  /*12350*/  ISETP.GE.AND P3, PT, R5, R118, PT ;  /* 0x000000760500720c */ /* 0x000fe20003f66270 */
[----:B------:R-:W1:Y:S01]  /*12360*/  LDSM.16.M88.4 R124, [R145+0x8400] ;  /* 0x00840000917c783b */ /* 0x000e620000000200 */
[----:B------:R-:W-:-:S02]  /*12370*/  ISETP.GE.AND P6, PT, R7, R116, PT ;  /* 0x000000740700720c */ /* 0x000fc40003fc6270 */
[----:B------:R-:W-:Y:S02]  /*12380*/  ISETP.GE.AND P5, PT, R7, R118, PT ;  /* 0x000000760700720c */ /* 0x000fe40003fa6270 */
[----:B------:R-:W2:Y:S01]  /*12390*/  LDSM.16.M88.4 R4, [R145+0x8800] ;  /* 0x008800009104783b */ /* 0x000ea20000000200 */
[-C--:B------:R-:W-:Y:S01]  /*123a0*/  ISETP.GE.AND P4, PT, R121, R116.reuse, PT ;  /* 0x000000747900720c */ /* 0x080fe20003f86270 */
[----:B------:R-:W-:Y:S01]  /*123b0*/  VIADD R121, R140, 0xffffff28 ;  /* 0xffffff288c797836 */ /* 0x000fe20000000000 */
[C---:B------:R-:W-:Y:S02]  /*123c0*/  ISETP.GE.AND P1, PT, R119.reuse, R116, PT ;  /* 0x000000747700720c */ /* 0x040fe40003f26270 */
[----:B------:R-:W-:Y:S02]  /*123d0*/  FSEL R229, R64, -INF , !P4 ;  /* 0xff80000040e57808 */ /* 0x000fe40006000000 */
        /* <DEDUP_REMOVED lines=10> */
[----:B------:R-:W-:Y:S01]  /*12480*/  FSEL R221, R57, -INF , !P6 ;  /* 0xff80000039dd7808 */ /* 0x000fe20007000000 */
[C---:B------:R-:W-:Y:S01]  /*12490*/  VIADD R57, R140.reuse, 0xffffff39 ;  /* 0xffffff398c397836 */ /* 0x040fe20000000000 */
[----:B------:R-:W-:Y:S01]  /*124a0*/  FSEL R215, R55, -INF , !P0 ;  /* 0xff80000037d77808 */ /* 0x000fe20004000000 */
[----:B------:R-:W-:Y:S01]  /*124b0*/  VIADD R55, R140, 0xffffff40 ;  /* 0xffffff408c377836 */ /* 0x000fe20000000000 */
[C---:B------:R-:W-:Y:S02]  /*124c0*/  ISETP.GE.AND P3, PT, R121.reuse, R116, PT ;  /* 0x000000747900720c */ /* 0x040fe40003f66270 */
[----:B------:R-:W-:Y:S02]  /*124d0*/  ISETP.GE.AND P6, PT, R121, R118, PT ;  /* 0x000000767900720c */ /* 0x000fe40003fc6270 */
[----:B------:R-:W-:Y:S02]  /*124e0*/  FSEL R203, R48, -INF , !P3 ;  /* 0xff80000030cb7808 */ /* 0x000fe40005800000 */
[----:B------:R-:W-:-:S02]  /*124f0*/  FSEL R197, R50, -INF , !P6 ;  /* 0xff80000032c57808 */ /* 0x000fc40007000000 */
[----:B------:R-:W-:Y:S01]  /*12500*/  ISETP.GE.AND P3, PT, R57, R118, PT ;  /* 0x000000763900720c */ /* 0x000fe20003f66270 */
[C---:B-1----:R-:W-:Y:S01]  /*12510*/  HMMA.16816.F32 R28, R136.reuse, R126, R28 ;  /* 0x0000007e881c723c */ /* 0x042fe2000000181c */
[-C--:B------:R-:W-:Y:S01]  /*12520*/  ISETP.GE.AND P6, PT, R55, R116.reuse, PT ;  /* 0x000000743700720c */ /* 0x080fe20003fc6270 */
[----:B------:R-:W-:Y:S01]  /*12530*/  VIADD R127, R117, 0xfffffffe ;  /* 0xfffffffe757f7836 */ /* 0x000fe20000000000 */
[----:B------:R-:W-:Y:S01]  /*12540*/  FSEL R199, R47, -INF , !P3 ;  /* 0xff8000002fc77808 */ /* 0x000fe20005800000 */
[----:B------:R-:W-:Y:S01]  /*12550*/  VIADD R47, R140, 0xffffff50 ;  /* 0xffffff508c2f7836 */ /* 0x000fe20000000000 */
[----:B------:R-:W-:Y:S02]  /*12560*/  FSEL R183, R40, -INF , !P6 ;  /* 0xff80000028b77808 */ /* 0x000fe40007000000 */
[----:B------:R-:W-:Y:S01]  /*12570*/  FSEL R63, R63, -INF , !P4 ;  /* 0xff8000003f3f7808 */ /* 0x000fe20006000000 */
[----:B--2---:R-:W-:Y:S01]  /*12580*/  HMMA.16816.F32 R24, R136, R4, R24 ;  /* 0x000000048818723c */ /* 0x004fe20000001818 */
[C---:B------:R-:W-:Y:S01]  /*12590*/  VIADD R5, R140.reuse, 0xffffff49 ;  /* 0xffffff498c057836 */ /* 0x040fe20000000000 */
[-C--:B------:R-:W-:Y:S01]  /*125a0*/  ISETP.GE.AND P4, PT, R119, R116.reuse, PT ;  /* 0x000000747700720c */ /* 0x080fe20003f86270 */
[C---:B------:R-:W-:Y:S01]  /*125b0*/  VIADD R119, R140.reuse, 0xffffff31 ;  /* 0xffffff318c777836 */ /* 0x040fe20000000000 */
[----:B------:R-:W-:Y:S01]  /*125c0*/  FSEL R211, R59, -INF , !P5 ;  /* 0xff8000003bd37808 */ /* 0x000fe20006800000 */
[----:B------:R-:W-:Y:S01]  /*125d0*/  VIADD R59, R140, 0xffffff38 ;  /* 0xffffff388c3b7836 */ /* 0x000fe20000000000 */
[----:B------:R-:W-:-:S02]  /*125e0*/  ISETP.GE.AND P3, PT, R5, R116, PT ;  /* 0x000000740500720c */ /* 0x000fc40003f66270 */
[----:B------:R-:W-:Y:S01]  /*125f0*/  ISETP.GE.AND P6, PT, R5, R118, PT ;  /* 0x000000760500720c */ /* 0x000fe20003fc6270 */
[----:B------:R-:W-:Y:S01]  /*12600*/  HMMA.16816.F32 R20, R136, R6, R20 ;  /* 0x000000068814723c */ /* 0x000fe20000001814 */
[----:B------:R-:W1:Y:S01]  /*12610*/  LDSM.16.M88.4 R4, [R145+0x8c00] ;  /* 0x008c00009104783b */ /* 0x000e620000000200 */
[----:B------:R-:W-:Y:S01]  /*12620*/  FSEL R213, R54, -INF , !P1 ;  /* 0xff80000036d57808 */ /* 0x000fe20004800000 */
[----:B------:R-:W-:-:S04]  /*12630*/  DEPBAR.LE SB0, 0x0 ;  /* 0x000080000000791a */ /* 0x000fc80000000000 */
[----:B------:R-:W-:Y:S01]  /*12640*/  FSEL R225, R53, -INF , !P4 ;  /* 0xff80000035e17808 */ /* 0x000fe20006000000 */
[C---:B------:R-:W-:Y:S01]  /*12650*/  VIADD R53, R140.reuse, 0xffffff41 ;  /* 0xffffff418c357836 */ /* 0x040fe20000000000 */
[-C--:B------:R-:W-:Y:S01]  /*12660*/  ISETP.GE.AND P5, PT, R119, R116.reuse, PT ;  /* 0x000000747700720c */ /* 0x080fe20003fa6270 */
[----:B------:R-:W-:Y:S01]  /*12670*/  HMMA.16816.F32 R32, R136, R124, R32 ;  /* 0x0000007c8820723c */ /* 0x000fe20000001820 */
[-C--:B------:R-:W-:Y:S02]  /*12680*/  ISETP.GE.AND P1, PT, R59, R116.reuse, PT ;  /* 0x000000743b00720c */ /* 0x080fe40003f26270 */
[----:B------:R-:W-:Y:S01]  /*12690*/  FSEL R205, R49, -INF , !P5 ;  /* 0xff80000031cd7808 */ /* 0x000fe20006800000 */
[----:B------:R-:W-:Y:S01]  /*126a0*/  VIADD R49, R140, 0xffffff48 ;  /* 0xffffff488c317836 */ /* 0x000fe20000000000 */
[----:B------:R-:W-:Y:S02]  /*126b0*/  FSEL R207, R44, -INF , !P1 ;  /* 0xff8000002ccf7808 */ /* 0x000fe40004800000 */
[----:B------:R-:W-:-:S02]  /*126c0*/  ISETP.GE.AND P0, PT, R57, R116, PT ;  /* 0x000000743900720c */ /* 0x000fc40003f06270 */
[-C--:B------:R-:W-:Y:S02]  /*126d0*/  ISETP.GE.AND P1, PT, R53, R118.reuse, PT ;  /* 0x000000763500720c */ /* 0x080fe40003f26270 */
[-C--:B------:R-:W-:Y:S02]  /*126e0*/  ISETP.GE.AND P4, PT, R59, R118.reuse, PT ;  /* 0x000000763b00720c */ /* 0x080fe40003f86270 */
[----:B------:R-:W-:Y:S01]  /*126f0*/  FSEL R209, R45, -INF , !P0 ;  /* 0xff8000002dd17808 */ /* 0x000fe20004000000 */
[C---:B------:R-:W-:Y:S01]  /*12700*/  VIADD R45, R140.reuse, 0xffffff51 ;  /* 0xffffff518c2d7836 */ /* 0x040fe20000000000 */
[----:B------:R-:W-:Y:S01]  /*12710*/  FSEL R179, R43, -INF , !P1 ;  /* 0xff8000002bb37808 */ /* 0x000fe20004800000 */
[----:B------:R-:W-:Y:S01]  /*12720*/  VIADD R43, R140, 0xffffff58 ;  /* 0xffffff588c2b7836 */ /* 0x000fe20000000000 */
[----:B------:R-:W-:Y:S02]  /*12730*/  FSEL R223, R52, -INF , !P2 ;  /* 0xff80000034df7808 */ /* 0x000fe40005000000 */
[----:B------:R-:W-:-:S02]  /*12740*/  ISETP.GE.AND P0, PT, R49, R118, PT ;  /* 0x000000763100720c */ /* 0x000fc40003f06270 */
[----:B------:R-:W-:Y:S02]  /*12750*/  ISETP.GE.AND P2, PT, R119, R118, PT ;  /* 0x000000767700720c */ /* 0x000fe40003f46270 */
[----:B------:R-:W-:Y:S02]  /*12760*/  FSEL R195, R46, -INF , !P4 ;  /* 0xff8000002ec37808 */ /* 0x000fe40006000000 */
[-C--:B------:R-:W-:Y:S02]  /*12770*/  ISETP.GE.AND P4, PT, R49, R116.reuse, PT ;  /* 0x000000743100720c */ /* 0x080fe40003f86270 */
[----:B------:R-:W-:Y:S02]  /*12780*/  FSEL R181, R38, -INF , !P0 ;  /* 0xff80000026b57808 */ /* 0x000fe40004000000 */
[----:B------:R-:W-:Y:S01]  /*12790*/  FSEL R193, R37, -INF , !P3 ;  /* 0xff80000025c17808 */ /* 0x000fe20005800000 */
[C---:B------:R-:W-:Y:S01]  /*127a0*/  VIADD R37, R140.reuse, 0xffffff61 ;  /* 0xffffff618c257836 */ /* 0x040fe20000000000 */
[----:B-1----:R-:W-:Y:S01]  /*127b0*/  HMMA.16816.F32 R16, R136, R4, R16 ;  /* 0x000000048810723c */ /* 0x002fe20000001810 */
[----:B------:R-:W-:Y:S01]  /*127c0*/  FSEL R201, R51, -INF , !P2 ;  /* 0xff80000033c97808 */ /* 0x000fe20005000000 */
[----:B------:R-:W-:Y:S01]  /*127d0*/  VIADD R5, R140, 0xffffff71 ;  /* 0xffffff718c057836 */ /* 0x000fe20000000000 */
[----:B------:R-:W-:-:S02]  /*127e0*/  ISETP.GE.AND P0, PT, R43, R116, PT ;  /* 0x000000742b00720c */ /* 0x000fc40003f06270 */
[----:B------:R-:W-:Y:S02]  /*127f0*/  ISETP.GE.AND P2, PT, R53, R116, PT ;  /* 0x000000743500720c */ /* 0x000fe40003f46270 */
[----:B------:R-:W-:Y:S01]  /*12800*/  FSEL R191, R36, -INF , !P4 ;  /* 0xff80000024bf7808 */ /* 0x000fe20006000000 */
[----:B------:R-:W-:Y:S01]  /*12810*/  HMMA.16816.F32 R12, R136, R6, R12 ;  /* 0x00000006880c723c */ /* 0x000fe2000000180c */
[-C--:B------:R-:W-:Y:S01]  /*12820*/  ISETP.GE.AND P4, PT, R45, R118.reuse, PT ;  /* 0x000000762d00720c */ /* 0x080fe20003f86270 */
[----:B------:R-:W-:Y:S01]  /*12830*/  VIADD R7, R140, 0xffffff78 ;  /* 0xffffff788c077836 */ /* 0x000fe20000000000 */
[----:B------:R-:W-:Y:S01]  /*12840*/  BAR.SYNC.DEFER_BLOCKING 0x0 ;  /* 0x0000000000007b1d */ /* 0x000fe20000010000 */
[-C--:B------:R-:W-:Y:S02]  /*12850*/  ISETP.GE.AND P5, PT, R55, R118.reuse, PT ;  /* 0x000000763700720c */ /* 0x080fe40003fa6270 */
[----:B------:R-:W-:Y:S02]  /*12860*/  FSEL R177, R28, -INF , !P0 ;  /* 0xff8000001cb17808 */ /* 0x000fe40004000000 */
[----:B------:R-:W-:Y:S01]  /*12870*/  FSEL R189, R41, -INF , !P2 ;  /* 0xff80000029bd7808 */ /* 0x000fe20005000000 */
[----:B------:R-:W-:Y:S01]  /*12880*/  VIADD R41, R140, 0xffffff59 ;  /* 0xffffff598c297836 */ /* 0x000fe20000000000 */
[----:B------:R-:W-:-:S02]  /*12890*/  ISETP.GE.AND P0, PT, R37, R118, PT ;  /* 0x000000762500720c */ /* 0x000fc40003f06270 */
[----:B------:R-:W-:Y:S01]  /*128a0*/  FSEL R169, R35, -INF , !P4 ;  /* 0xff80000023a97808 */ /* 0x000fe20006000000 */
[----:B------:R-:W-:Y:S01]  /*128b0*/  VIADD R35, R140, 0xffffff68 ;  /* 0xffffff688c237836 */ /* 0x000fe20000000000 */
[----:B------:R-:W-:Y:S02]  /*128c0*/  FSEL R187, R42, -INF , !P5 ;  /* 0xff8000002abb7808 */ /* 0x000fe40006800000 */
[----:B------:R-:W-:Y:S02]  /*128d0*/  ISETP.GE.AND P3, PT, R43, R118, PT ;  /* 0x000000762b00720c */ /* 0x000fe40003f66270 */
[-C--:B------:R-:W-:Y:S02]  /*128e0*/  ISETP.GE.AND P5, PT, R47, R116.reuse, PT ;  /* 0x000000742f00720c */ /* 0x080fe40003fa6270 */
[----:B------:R-:W-:Y:S02]  /*128f0*/  ISETP.GE.AND P1, PT, R45, R116, PT ;  /* 0x000000742d00720c */ /* 0x000fe40003f26270 */
[----:B------:R-:W-:-:S02]  /*12900*/  FSEL R120, R27, -INF , !P0 ;  /* 0xff8000001b787808 */ /* 0x000fc40004000000 */
[----:B------:R-:W-:Y:S01]  /*12910*/  FSEL R185, R39, -INF , !P6 ;  /* 0xff80000027b97808 */ /* 0x000fe20007000000 */
[----:B------:R-:W-:Y:S01]  /*12920*/  VIADD R39, R140, 0xffffff60 ;  /* 0xffffff608c277836 */ /* 0x000fe20000000000 */
[----:B------:R-:W-:Y:S02]  /*12930*/  ISETP.GE.AND P0, PT, R5, R116, PT ;  /* 0x000000740500720c */ /* 0x000fe40003f06270 */
[----:B------:R-:W-:Y:S02]  /*12940*/  ISETP.GE.AND P2, PT, R47, R118, PT ;  /* 0x000000762f00720c */ /* 0x000fe40003f46270 */
[----:B------:R-:W-:Y:S02]  /*12950*/  ISETP.GE.AND P6, PT, R41, R116, PT ;  /* 0x000000742900720c */ /* 0x000fe40003fc6270 */
[----:B------:R-:W-:Y:S02]  /*12960*/  FSEL R143, R30, -INF , !P3 ;  /* 0xff8000001e8f7808 */ /* 0x000fe40005800000 */
[----:B------:R-:W-:-:S02]  /*12970*/  FSEL R171, R32, -INF , !P5 ;  /* 0xff80000020ab7808 */ /* 0x000fc40006800000 */
[----:B------:R-:W-:Y:S01]  /*12980*/  FSEL R175, R33, -INF , !P1 ;  /* 0xff80000021af7808 */ /* 0x000fe20004800000 */
[----:B------:R-:W-:Y:S01]  /*12990*/  VIADD R33, R140, 0xffffff69 ;  /* 0xffffff698c217836 */ /* 0x000fe20000000000 */
[----:B------:R-:W-:Y:S02]  /*129a0*/  ISETP.GE.AND P3, PT, R35, R116, PT ;  /* 0x000000742300720c */ /* 0x000fe40003f66270 */
[----:B------:R-:W-:Y:S02]  /*129b0*/  ISETP.GE.AND P5, PT, R41, R118, PT ;  /* 0x000000762900720c */ /* 0x000fe40003fa6270 */
[----:B------:R-:W-:Y:S02]  /*129c0*/  FSEL R135, R17, -INF , !P0 ;  /* 0xff80000011877808 */ /* 0x000fe40004000000 */
[----:B------:R-:W-:Y:S02]  /*129d0*/  FSEL R163, R34, -INF , !P2 ;  /* 0xff80000022a37808 */ /* 0x000fe40005000000 */
[----:B------:R-:W-:Y:S01]  /*129e0*/  FSEL R173, R29, -INF , !P6 ;  /* 0xff8000001dad7808 */ /* 0x000fe20007000000 */
[----:B------:R-:W-:Y:S01]  /*129f0*/  VIADD R29, R140, 0xffffff70 ;  /* 0xffffff708c1d7836 */ /* 0x000fe20000000000 */
[----:B------:R-:W-:-:S02]  /*12a00*/  ISETP.GT.AND P0, PT, R127, R150, PT ;  /* 0x000000967f00720c */ /* 0x000fc40003f04270 */
[C---:B------:R-:W-:Y:S02]  /*12a10*/  ISETP.GE.AND P2, PT, R39.reuse, R116, PT ;  /* 0x000000742700720c */ /* 0x040fe40003f46270 */
[-C--:B------:R-:W-:Y:S02]  /*12a20*/  ISETP.GE.AND P1, PT, R39, R118.reuse, PT ;  /* 0x000000762700720c */ /* 0x080fe40003f26270 */
[----:B------:R-:W-:Y:S02]  /*12a30*/  FSEL R122, R20, -INF , !P3 ;  /* 0xff800000147a7808 */ /* 0x000fe40005800000 */
[----:B------:R-:W-:Y:S02]  /*12a40*/  FSEL R153, R31, -INF , !P5 ;  /* 0xff8000001f997808 */ /* 0x000fe40006800000 */
[-C--:B------:R-:W-:Y:S01]  /*12a50*/  ISETP.GE.AND P3, PT, R5, R118.reuse, PT ;  /* 0x000000760500720c */ /* 0x080fe20003f66270 */
[----:B------:R-:W-:Y:S01]  /*12a60*/  VIADD R5, R140, 0xffffff79 ;  /* 0xffffff798c057836 */ /* 0x000fe20000000000 */
[----:B------:R-:W-:-:S02]  /*12a70*/  ISETP.GE.AND P6, PT, R35, R118, PT ;  /* 0x000000762300720c */ /* 0x000fc40003fc6270 */
[-C--:B------:R-:W-:Y:S02]  /*12a80*/  ISETP.GE.AND P5, PT, R33, R116.reuse, PT ;  /* 0x000000742100720c */ /* 0x080fe40003fa6270 */
[----:B------:R-:W-:Y:S02]  /*12a90*/  FSEL R119, R24, -INF , !P2 ;  /* 0xff80000018777808 */ /* 0x000fe40005000000 */
[----:B------:R-:W-:Y:S02]  /*12aa0*/  FSEL R121, R26, -INF , !P1 ;  /* 0xff8000001a797808 */ /* 0x000fe40004800000 */
[----:B------:R-:W-:Y:S02]  /*12ab0*/  ISETP.GE.AND P4, PT, R37, R116, PT ;  /* 0x000000742500720c */ /* 0x000fe40003f86270 */
[----:B------:R-:W-:Y:S02]  /*12ac0*/  ISETP.GE.AND P2, PT, R33, R118, PT ;  /* 0x000000762100720c */ /* 0x000fe40003f46270 */
[----:B------:R-:W-:-:S02]  /*12ad0*/  ISETP.GE.AND P1, PT, R29, R116, PT ;  /* 0x000000741d00720c */ /* 0x000fc40003f26270 */
[----:B------:R-:W-:Y:S02]  /*12ae0*/  FSEL R123, R22, -INF , !P6 ;  /* 0xff800000167b7808 */ /* 0x000fe40007000000 */
[----:B------:R-:W-:Y:S02]  /*12af0*/  FSEL R125, R21, -INF , !P5 ;  /* 0xff800000157d7808 */ /* 0x000fe40006800000 */
[-C--:B------:R-:W-:Y:S02]  /*12b00*/  ISETP.GE.AND P6, PT, R7, R116.reuse, PT ;  /* 0x000000740700720c */ /* 0x080fe40003fc6270 */
[----:B------:R-:W-:Y:S02]  /*12b10*/  ISETP.GE.AND P5, PT, R5, R116, PT ;  /* 0x000000740500720c */ /* 0x000fe40003fa6270 */
[----:B------:R-:W-:Y:S02]  /*12b20*/  FSEL R124, R25, -INF , !P4 ;  /* 0xff800000197c7808 */ /* 0x000fe40006000000 */
[----:B------:R-:W-:-:S02]  /*12b30*/  FSEL R116, R23, -INF , !P2 ;  /* 0xff80000017747808 */ /* 0x000fc40005000000 */
[----:B------:R-:W-:Y:S02]  /*12b40*/  FSEL R126, R16, -INF , !P1 ;  /* 0xff800000107e7808 */ /* 0x000fe40004800000 */
[-C--:B------:R-:W-:Y:S02]  /*12b50*/  ISETP.GE.AND P4, PT, R29, R118.reuse, PT ;  /* 0x000000761d00720c */ /* 0x080fe40003f86270 */
[-C--:B------:R-:W-:Y:S02]  /*12b60*/  ISETP.GE.AND P2, PT, R7, R118.reuse, PT ;  /* 0x000000760700720c */ /* 0x080fe40003f46270 */
[----:B------:R-:W-:Y:S02]  /*12b70*/  ISETP.GE.AND P1, PT, R5, R118, PT ;  /* 0x000000760500720c */ /* 0x000fe40003f26270 */
[----:B------:R-:W-:Y:S02]  /*12b80*/  FSEL R131, R18, -INF , !P4 ;  /* 0xff80000012837808 */ /* 0x000fe40006000000 */
[----:B------:R-:W-:-:S02]  /*12b90*/  FSEL R128, R19, -INF , !P3 ;  /* 0xff80000013807808 */ /* 0x000fc40005800000 */
[----:B------:R-:W-:Y:S02]  /*12ba0*/  FSEL R133, R12, -INF , !P6 ;  /* 0xff8000000c857808 */ /* 0x000fe40007000000 */
[----:B------:R-:W-:Y:S02]  /*12bb0*/  FSEL R130, R13, -INF , !P5 ;  /* 0xff8000000d827808 */ /* 0x000fe40006800000 */
[----:B------:R-:W-:Y:S02]  /*12bc0*/  FSEL R129, R14, -INF , !P2 ;  /* 0xff8000000e817808 */ /* 0x000fe40005000000 */
[----:B------:R-:W-:Y:S01]  /*12bd0*/  FSEL R118, R15, -INF , !P1 ;  /* 0xff8000000f767808 */ /* 0x000fe20004800000 */
[----:B------:R-:W-:Y:S06]  /*12be0*/  @!P0 BRA `(.L_x_2509) ;  /* 0x0000000400948947 */ /* 0x000fec0003800000 */
        /* <DEDUP_REMOVED lines=66> */
.L_x_2510:
        /* <DEDUP_REMOVED lines=8> */
.L_x_2511:
        /* <DEDUP_REMOVED lines=27> */
.L_x_2509:
        /* <DEDUP_REMOVED lines=59> */
[----:B------:R-:W-:Y:S01]  /*135f0*/  FFMA.FTZ R138, R241, UR4, -R140 ;  /* 0x00000004f18a7c23 */ /* 0x000fe2000801088c */
[----:B------:R-:W-:Y:S01]  /*13600*/  FFMA.FTZ R165, R141, UR4, -R136 ;  /* 0x000000048da57c23 */ /* 0x000fe20008010888 */
[----:B------:R-:W-:Y:S01]  /*13610*/  FFMA.FTZ R137, R239, UR4, -R140 ;  /* 0x00000004ef897c23 */ /* 0x000fe2000801088c */
[--C-:B------:R-:W-:Y:S01]  /*13620*/  FFMA.FTZ R134, R11, UR4, -R136.reuse ;  /* 0x000000040b867c23 */ /* 0x100fe20008010888 */
[----:B------:R-:W-:Y:S01]  /*13630*/  FMUL.FTZ R168, R168, UR4 ;  /* 0x00000004a8a87c20 */ /* 0x000fe20008410000 */
[--C-:B------:R-:W-:Y:S01]  /*13640*/  FFMA.FTZ R141, R9, UR4, -R136.reuse ;  /* 0x00000004098d7c23 */ /* 0x100fe20008010888 */
[----:B------:R-:W-:Y:S01]  /*13650*/  FFMA.FTZ R235, R235, UR4, -R136 ;  /* 0x00000004ebeb7c23 */ /* 0x000fe20008010888 */
[----:B------:R-:W-:Y:S01]  /*13660*/  FMUL.FTZ R0, R0, UR4 ;  /* 0x0000000400007c20 */ /* 0x000fe20008410000 */
[----:B------:R-:W-:Y:S01]  /*13670*/  MUFU.EX2 R164, R164 ;  /* 0x000000a400a47308 */ /* 0x000fe20000000800 */
[--C-:B------:R-:W-:Y:S01]  /*13680*/  FFMA.FTZ R171, R171, UR4, -R140.reuse ;  /* 0x00000004abab7c23 */ /* 0x100fe2000801088c */
[----:B------:R-:W-:Y:S01]  /*13690*/  FFMA.FTZ R170, R173, UR4, -R140 ;  /* 0x00000004adaa7c23 */ /* 0x000fe2000801088c */
[----:B------:R-:W-:Y:S01]  /*136a0*/  FFMA.FTZ R163, R163, UR4, -R136 ;  /* 0x00000004a3a37c23 */ /* 0x000fe20008010888 */
[--C-:B------:R-:W-:Y:S01]  /*136b0*/  FFMA.FTZ R122, R122, UR4, -R140.reuse ;  /* 0x000000047a7a7c23 */ /* 0x100fe2000801088c */
[----:B------:R-:W-:Y:S01]  /*136c0*/  FFMA.FTZ R125, R125, UR4, -R140 ;  /* 0x000000047d7d7c23 */ /* 0x000fe2000801088c */
[--C-:B------:R-:W-:Y:S01]  /*136d0*/  FFMA.FTZ R121, R121, UR4, -R136.reuse ;  /* 0x0000000479797c23 */ /* 0x100fe20008010888 */
[--C-:B------:R-:W-:Y:S01]  /*136e0*/  FFMA.FTZ R120, R120, UR4, -R136.reuse ;  /* 0x0000000478787c23 */ /* 0x100fe20008010888 */
[----:B------:R-:W1:Y:S01]  /*136f0*/  MUFU.EX2 R139, R139 ;  /* 0x0000008b008b7308 */ /* 0x000e620000000800 */
[--C-:B------:R-:W-:Y:S01]  /*13700*/  FFMA.FTZ R123, R123, UR4, -R136.reuse ;  /* 0x000000047b7b7c23 */ /* 0x100fe20008010888 */
[--C-:B------:R-:W-:Y:S01]  /*13710*/  FFMA.FTZ R116, R116, UR4, -R136.reuse ;  /* 0x0000000474747c23 */ /* 0x100fe20008010888 */
[----:B------:R-:W-:Y:S01]  /*13720*/  FFMA.FTZ R131, R131, UR4, -R136 ;  /* 0x0000000483837c23 */ /* 0x000fe20008010888 */
[----:B------:R-:W-:-:S04]  /*13730*/  FFMA.FTZ R135, R135, UR4, -R140 ;  /* 0x0000000487877c23 */ /* 0x000fc8000801088c */
[----:B------:R-:W-:Y:S08]  /*13740*/  MUFU.EX2 R138, R138 ;  /* 0x0000008a008a7308 */ /* 0x000ff00000000800 */
[----:B------:R-:W2:Y:S01]  /*13750*/  MUFU.EX2 R137, R137 ;  /* 0x0000008900897308 */ /* 0x000ea20000000800 */
[----:B-1----:R-:W-:-:S07]  /*13760*/  F2FP.F16.F32.PACK_AB R4, R139, R164 ;  /* 0x000000a48b04723e */ /* 0x002fce00000000ff */
[----:B------:R-:W-:Y:S08]  /*13770*/  MUFU.EX2 R165, R165 ;  /* 0x000000a500a57308 */ /* 0x000ff00000000800 */
[----:B------:R-:W1:Y:S01]  /*13780*/  MUFU.EX2 R134, R134 ;  /* 0x0000008600867308 */ /* 0x000e620000000800 */
[----:B--2---:R-:W-:-:S07]  /*13790*/  F2FP.F16.F32.PACK_AB R6, R137, R138 ;  /* 0x0000008a8906723e */ /* 0x004fce00000000ff */
[----:B------:R-:W-:Y:S08]  /*137a0*/  MUFU.EX2 R2, R235 ;  /* 0x000000eb00027308 */ /* 0x000ff00000000800 */
[----:B------:R-:W2:Y:S01]  /*137b0*/  MUFU.EX2 R168, R168 ;  /* 0x000000a800a87308 */ /* 0x000ea20000000800 */
[----:B-1----:R-:W-:-:S07]  /*137c0*/  F2FP.F16.F32.PACK_AB R5, R134, R165 ;  /* 0x000000a58605723e */ /* 0x002fce00000000ff */
[----:B------:R-:W1:Y:S08]  /*137d0*/  MUFU.EX2 R142, R0 ;  /* 0x00000000008e7308 */ /* 0x000e700000000800 */
[----:B------:R-:W3:Y:S01]  /*137e0*/  MUFU.EX2 R141, R141 ;  /* 0x0000008d008d7308 */ /* 0x000ee20000000800 */
        /* <DEDUP_REMOVED lines=16> */
[----:B---3--:R-:W-:Y:S01]  /*138f0*/  F2FP.F16.F32.PACK_AB R7, R141, R2 ;  /* 0x000000028d07723e */ /* 0x008fe200000000ff */
[----:B------:R-:W-:Y:S01]  /*13900*/  FFMA.FTZ R0, R61, UR4, -R140 ;  /* 0x000000043d007c23 */ /* 0x000fe2000801088c */
[----:B------:R-:W-:Y:S01]  /*13910*/  FFMA.FTZ R74, R63, UR4, -R136 ;  /* 0x000000043f4a7c23 */ /* 0x000fe20008010888 */
[--C-:B------:R-:W-:Y:S01]  /*13920*/  FFMA.FTZ R75, R229, UR4, -R140.reuse ;  /* 0x00000004e54b7c23 */ /* 0x100fe2000801088c */
[----:B------:R-:W-:Y:S01]  /*13930*/  LDSM.16.MT88.4 R60, [R146+0xb400] ;  /* 0x00b40000923c783b */ /* 0x000fe20000004200 */
[--C-:B------:R-:W-:Y:S01]  /*13940*/  FFMA.FTZ R72, R231, UR4, -R140.reuse ;  /* 0x00000004e7487c23 */ /* 0x100fe2000801088c */
[----:B------:R-:W-:Y:S01]  /*13950*/  FFMA.FTZ R73, R233, UR4, -R140 ;  /* 0x00000004e9497c23 */ /* 0x000fe2000801088c */
[C---:B------:R-:W-:Y:S01]  /*13960*/  HMMA.16816.F32 R8, R4.reuse, R12, R8 ;  /* 0x0000000c0408723c */ /* 0x040fe20000001808 */
[-C--:B------:R-:W-:Y:S01]  /*13970*/  FMUL.FTZ R32, R88, R168.reuse ;  /* 0x000000a858207220 */ /* 0x080fe20000410000 */
        /* <DEDUP_REMOVED lines=8> */
[----:B------:R-:W-:Y:S01]  /*13a00*/  FMUL.FTZ R95, R95, R142 ;  /* 0x0000008e5f5f7220 */ /* 0x000fe20000410000 */
[----:B------:R-:W-:Y:S01]  /*13a10*/  MUFU.EX2 R75, R75 ;  /* 0x0000004b004b7308 */ /* 0x000fe20000000800 */
[-C--:B------:R-:W-:Y:S01]  /*13a20*/  FMUL.FTZ R24, R80, R168.reuse ;  /* 0x000000a850187220 */ /* 0x080fe20000410000 */
[----:B------:R-:W-:Y:S01]  /*13a30*/  FMUL.FTZ R25, R81, R168 ;  /* 0x000000a851197220 */ /* 0x000fe20000410000 */
[-C--:B------:R-:W-:Y:S01]  /*13a40*/  FMUL.FTZ R26, R82, R142.reuse ;  /* 0x0000008e521a7220 */ /* 0x080fe20000410000 */
[----:B------:R-:W-:Y:S01]  /*13a50*/  FMUL.FTZ R27, R83, R142 ;  /* 0x0000008e531b7220 */ /* 0x000fe20000410000 */
[C---:B------:R-:W-:Y:S01]  /*13a60*/  HMMA.16816.F32 R16, R4.reuse, R20, R16 ;  /* 0x000000140410723c */ /* 0x040fe20000001810 */
[-C--:B------:R-:W-:Y:S01]  /*13a70*/  FMUL.FTZ R84, R84, R168.reuse ;  /* 0x000000a854547220 */ /* 0x080fe20000410000 */
[----:B------:R-:W-:Y:S01]  /*13a80*/  FMUL.FTZ R85, R85, R168 ;  /* 0x000000a855557220 */ /* 0x000fe20000410000 */
[----:B------:R-:W2:Y:S01]  /*13a90*/  MUFU.EX2 R72, R72 ;  /* 0x0000004800487308 */ /* 0x000ea20000000800 */
[-C--:B------:R-:W-:Y:S01]  /*13aa0*/  FMUL.FTZ R86, R86, R142.reuse ;  /* 0x0000008e56567220 */ /* 0x080fe20000410000 */
[----:B------:R-:W-:Y:S01]  /*13ab0*/  FMUL.FTZ R87, R87, R142 ;  /* 0x0000008e57577220 */ /* 0x000fe20000410000 */
[-C--:B------:R-:W-:Y:S01]  /*13ac0*/  FMUL.FTZ R40, R96, R168.reuse ;  /* 0x000000a860287220 */ /* 0x080fe20000410000 */
[----:B------:R-:W-:Y:S01]  /*13ad0*/  FMUL.FTZ R41, R97, R168 ;  /* 0x000000a861297220 */ /* 0x000fe20000410000 */
[C---:B------:R-:W-:Y:S01]  /*13ae0*/  HMMA.16816.F32 R20, R4.reuse, R22, R76 ;  /* 0x000000160414723c */ /* 0x040fe2000000184c */
[--C-:B------:R-:W-:Y:S01]  /*13af0*/  FFMA.FTZ R79, R227, UR4, -R136.reuse ;  /* 0x00000004e34f7c23 */ /* 0x100fe20008010888 */
[--C-:B------:R-:W-:Y:S01]  /*13b00*/  FFMA.FTZ R76, R67, UR4, -R136.reuse ;  /* 0x00000004434c7c23 */ /* 0x100fe20008010888 */
[----:B------:R-:W-:Y:S01]  /*13b10*/  FFMA.FTZ R77, R65, UR4, -R136 ;  /* 0x00000004414d7c23 */ /* 0x000fe20008010888 */
[----:B------:R-:W-:Y:S01]  /*13b20*/  MUFU.EX2 R73, R73 ;  /* 0x0000004900497308 */ /* 0x000fe20000000800 */
[-C--:B------:R-:W-:Y:S01]  /*13b30*/  FMUL.FTZ R42, R98, R142.reuse ;  /* 0x0000008e622a7220 */ /* 0x080fe20000410000 */
[----:B------:R-:W-:Y:S01]  /*13b40*/  FMUL.FTZ R43, R99, R142 ;  /* 0x0000008e632b7220 */ /* 0x000fe20000410000 */
[-C--:B------:R-:W-:Y:S01]  /*13b50*/  FMUL.FTZ R108, R108, R168.reuse ;  /* 0x000000a86c6c7220 */ /* 0x080fe20000410000 */
[C---:B------:R-:W-:Y:S01]  /*13b60*/  HMMA.16816.F32 R32, R4.reuse, R36, R32 ;  /* 0x000000240420723c */ /* 0x040fe20000001820 */
[----:B------:R-:W-:Y:S01]  /*13b70*/  FMUL.FTZ R109, R109, R168 ;  /* 0x000000a86d6d7220 */ /* 0x000fe20000410000 */
[-C--:B------:R-:W-:Y:S01]  /*13b80*/  FMUL.FTZ R110, R110, R142.reuse ;  /* 0x0000008e6e6e7220 */ /* 0x080fe20000410000 */
[----:B------:R-:W-:Y:S01]  /*13b90*/  FMUL.FTZ R111, R111, R142 ;  /* 0x0000008e6f6f7220 */ /* 0x000fe20000410000 */
        /* <DEDUP_REMOVED lines=10> */
[-C--:B------:R-:W-:Y:S01]  /*13c40*/  FMUL.FTZ R107, R107, R142.reuse ;  /* 0x0000008e6b6b7220 */ /* 0x080fe20000410000 */
[----:B------:R-:W3:Y:S01]  /*13c50*/  LDSM.16.MT88.4 R64, [R144+0x9400] ;  /* 0x009400009040783b */ /* 0x000ee20000004200 */
[C---:B------:R-:W-:Y:S01]  /*13c60*/  HMMA.16816.F32 R24, R4.reuse, R28, R24 ;  /* 0x0000001c0418723c */ /* 0x040fe20000001818 */
[--C-:B------:R-:W-:Y:S01]  /*13c70*/  FFMA.FTZ R83, R219, UR4, -R140.reuse ;  /* 0x00000004db537c23 */ /* 0x100fe2000801088c */
[--C-:B------:R-:W-:Y:S01]  /*13c80*/  FFMA.FTZ R80, R221, UR4, -R140.reuse ;  /* 0x00000004dd507c23 */ /* 0x100fe2000801088c */
[--C-:B------:R-:W-:Y:S01]  /*13c90*/  FFMA.FTZ R78, R223, UR4, -R140.reuse ;  /* 0x00000004df4e7c23 */ /* 0x100fe2000801088c */
[----:B------:R-:W4:Y:S01]  /*13ca0*/  MUFU.EX2 R76, R76 ;  /* 0x0000004c004c7308 */ /* 0x000f220000000800 */
[----:B------:R-:W-:Y:S01]  /*13cb0*/  FFMA.FTZ R81, R225, UR4, -R140 ;  /* 0x00000004e1517c23 */ /* 0x000fe2000801088c */
[----:B------:R-:W-:Y:S01]  /*13cc0*/  FFMA.FTZ R82, R215, UR4, -R136 ;  /* 0x00000004d7527c23 */ /* 0x000fe20008010888 */
[----:B------:R-:W-:Y:S01]  /*13cd0*/  FFMA.FTZ R89, R203, UR4, -R140 ;  /* 0x00000004cb597c23 */ /* 0x000fe2000801088c */
[C---:B------:R-:W-:Y:S01]  /*13ce0*/  HMMA.16816.F32 R28, R4.reuse, R30, R84 ;  /* 0x0000001e041c723c */ /* 0x040fe20000001854 */
[--C-:B------:R-:W-:Y:S01]  /*13cf0*/  FFMA.FTZ R84, R217, UR4, -R136.reuse ;  /* 0x00000004d9547c23 */ /* 0x100fe20008010888 */
[--C-:B------:R-:W-:Y:S01]  /*13d00*/  FFMA.FTZ R87, R211, UR4, -R136.reuse ;  /* 0x00000004d3577c23 */ /* 0x100fe20008010888 */
[----:B------:R-:W-:Y:S01]  /*13d10*/  FFMA.FTZ R85, R213, UR4, -R136 ;  /* 0x00000004d5557c23 */ /* 0x000fe20008010888 */
[----:B------:R-:W-:Y:S01]  /*13d20*/  MUFU.EX2 R77, R77 ;  /* 0x0000004d004d7308 */ /* 0x000fe20000000800 */
[--C-:B------:R-:W-:Y:S01]  /*13d30*/  FFMA.FTZ R86, R205, UR4, -R140.reuse ;  /* 0x00000004cd567c23 */ /* 0x100fe2000801088c */
[--C-:B------:R-:W-:Y:S01]  /*13d40*/  FFMA.FTZ R91, R207, UR4, -R140.reuse ;  /* 0x00000004cf5b7c23 */ /* 0x100fe2000801088c */
[----:B------:R-:W-:Y:S01]  /*13d50*/  FFMA.FTZ R88, R209, UR4, -R140 ;  /* 0x00000004d1587c23 */ /* 0x000fe2000801088c */
[C---:B------:R-:W-:Y:S01]  /*13d60*/  HMMA.16816.F32 R40, R4.reuse, R44, R40 ;  /* 0x0000002c0428723c */ /* 0x040fe20000001828 */
[--C-:B------:R-:W-:Y:S01]  /*13d70*/  FFMA.FTZ R92, R197, UR4, -R136.reuse ;  /* 0x00000004c55c7c23 */ /* 0x100fe20008010888 */
[--C-:B------:R-:W-:Y:S01]  /*13d80*/  FFMA.FTZ R95, R201, UR4, -R136.reuse ;  /* 0x00000004c95f7c23 */ /* 0x100fe20008010888 */
[--C-:B------:R-:W-:Y:S01]  /*13d90*/  FFMA.FTZ R93, R195, UR4, -R136.reuse ;  /* 0x00000004c35d7c23 */ /* 0x100fe20008010888 */
[----:B------:R-:W5:Y:S01]  /*13da0*/  MUFU.EX2 R74, R74 ;  /* 0x0000004a004a7308 */ /* 0x000f620000000800 */
[----:B------:R-:W-:Y:S01]  /*13db0*/  FFMA.FTZ R90, R199, UR4, -R136 ;  /* 0x00000004c75a7c23 */ /* 0x000fe20008010888 */
[--C-:B------:R-:W-:Y:S01]  /*13dc0*/  FFMA.FTZ R97, R183, UR4, -R140.reuse ;  /* 0x00000004b7617c23 */ /* 0x100fe2000801088c */
[--C-:B------:R-:W-:Y:S01]  /*13dd0*/  FFMA.FTZ R94, R189, UR4, -R140.reuse ;  /* 0x00000004bd5e7c23 */ /* 0x100fe2000801088c */
[C---:B------:R-:W-:Y:S01]  /*13de0*/  HMMA.16816.F32 R44, R4.reuse, R46, R108 ;  /* 0x0000002e042c723c */ /* 0x040fe2000000186c */
[--C-:B------:R-:W-:Y:S01]  /*13df0*/  FFMA.FTZ R96, R191, UR4, -R140.reuse ;  /* 0x00000004bf607c23 */ /* 0x100fe2000801088c */
[----:B------:R-:W-:Y:S01]  /*13e00*/  FFMA.FTZ R99, R193, UR4, -R140 ;  /* 0x00000004c1637c23 */ /* 0x000fe2000801088c */
[--C-:B------:R-:W-:Y:S01]  /*13e10*/  FFMA.FTZ R103, R187, UR4, -R136.reuse ;  /* 0x00000004bb677c23 */ /* 0x100fe20008010888 */
[----:B------:R-:W-:Y:S01]  /*13e20*/  MUFU.EX2 R83, R83 ;  /* 0x0000005300537308 */ /* 0x000fe20000000800 */
[--C-:B------:R-:W-:Y:S01]  /*13e30*/  FFMA.FTZ R100, R179, UR4, -R136.reuse ;  /* 0x00000004b3647c23 */ /* 0x100fe20008010888 */
[--C-:B------:R-:W-:Y:S01]  /*13e40*/  FFMA.FTZ R101, R181, UR4, -R136.reuse ;  /* 0x00000004b5657c23 */ /* 0x100fe20008010888 */
[----:B------:R-:W-:Y:S01]  /*13e50*/  FFMA.FTZ R98, R185, UR4, -R136 ;  /* 0x00000004b9627c23 */ /* 0x000fe20008010888 */
[C---:B------:R-:W-:Y:S01]  /*13e60*/  HMMA.16816.F32 R48, R4.reuse, R52, R48 ;  /* 0x000000340430723c */ /* 0x040fe20000001830 */
[----:B--2---:R-:W-:Y:S01]  /*13e70*/  F2FP.F16.F32.PACK_AB R52, R72, R75 ;  /* 0x0000004b4834723e */ /* 0x004fe200000000ff */
[--C-:B------:R-:W-:Y:S01]  /*13e80*/  FFMA.FTZ R102, R175, UR4, -R140.reuse ;  /* 0x00000004af667c23 */ /* 0x100fe2000801088c */
[----:B----4-:R-:W-:Y:S01]  /*13e90*/  F2FP.F16.F32.PACK_AB R53, R76, R79 ;  /* 0x0000004f4c35723e */ /* 0x010fe200000000ff */
[----:B------:R-:W2:Y:S01]  /*13ea0*/  MUFU.EX2 R80, R80 ;  /* 0x0000005000507308 */ /* 0x000ea20000000800 */
[--C-:B------:R-:W-:Y:S01]  /*13eb0*/  FFMA.FTZ R175, R177, UR4, -R140.reuse ;  /* 0x00000004b1af7c23 */ /* 0x100fe2000801088c */
[----:B------:R-:W-:Y:S01]  /*13ec0*/  FFMA.FTZ R165, R166, R142, R165 ;  /* 0x0000008ea6a57223 */ /* 0x000fe200000100a5 */
[----:B------:R-:W-:Y:S01]  /*13ed0*/  FFMA.FTZ R142, R119, UR4, -R140 ;  /* 0x00000004778e7c23 */ /* 0x000fe2000801088c */
[----:B------:R-:W-:Y:S01]  /*13ee0*/  HMMA.16816.F32 R4, R4, R54, R104 ;  /* 0x000000360404723c */ /* 0x000fe20000001868 */
[----:B------:R-:W-:Y:S01]  /*13ef0*/  F2FP.F16.F32.PACK_AB R54, R0, R73 ;  /* 0x000000490036723e */ /* 0x000fe200000000ff */
[----:B------:R-:W-:Y:S01]  /*13f00*/  FFMA.FTZ R104, R167, R168, R164 ;  /* 0x000000a8a7687223 */ /* 0x000fe200000100a4 */
[----:B-----5:R-:W-:Y:S01]  /*13f10*/  F2FP.F16.F32.PACK_AB R55, R74, R77 ;  /* 0x0000004d4a37723e */ /* 0x020fe200000000ff */
[----:B------:R-:W-:Y:S01]  /*13f20*/  MUFU.EX2 R78, R78 ;  /* 0x0000004e004e7308 */ /* 0x000fe20000000800 */
[--C-:B------:R-:W-:Y:S01]  /*13f30*/  FFMA.FTZ R168, R143, UR4, -R136.reuse ;  /* 0x000000048fa87c23 */ /* 0x100fe20008010888 */
[--C-:B------:R-:W-:Y:S01]  /*13f40*/  FFMA.FTZ R164, R169, UR4, -R136.reuse ;  /* 0x00000004a9a47c23 */ /* 0x100fe20008010888 */
        /* <DEDUP_REMOVED lines=12> */
[----:B------:R-:W4:Y:S01]  /*14010*/  LDSM.16.MT88.4 R56, [R144+0xd400] ;  /* 0x00d400009038783b */ /* 0x000f220000004200 */
[----:B------:R-:W-:Y:S01]  /*14020*/  MUFU.EX2 R84, R84 ;  /* 0x0000005400547308 */ /* 0x000fe20000000800 */
[----:B------:R-:W-:Y:S01]  /*14030*/  FADD.FTZ R2, R141, R2 ;  /* 0x000000028d027221 */ /* 0x000fe20000010000 */
[----:B------:R-:W-:Y:S01]  /*14040*/  FADD.FTZ R75, R75, R138 ;  /* 0x0000008a4b4b7221 */ /* 0x000fe20000010000 */
[----:B------:R-:W-:Y:S01]  /*14050*/  FFMA.FTZ R126, R128, UR4, -R136 ;  /* 0x00000004807e7c23 */ /* 0x000fe20008010888 */
[----:B------:R-:W-:Y:S01]  /*14060*/  FFMA.FTZ R167, R130, UR4, -R140 ;  /* 0x0000000482a77c23 */ /* 0x000fe2000801088c */
[----:B------:R-:W-:Y:S01]  /*14070*/  FADD.FTZ R79, R79, R2 ;  /* 0x000000024f4f7221 */ /* 0x000fe20000010000 */
[C---:B-1----:R-:W-:Y:S01]  /*14080*/  HMMA.16816.F32 R8, R52.reuse, R68, R8 ;  /* 0x000000443408723c */ /* 0x042fe20000001808 */
[----:B------:R-:W-:Y:S01]  /*14090*/  FADD.FTZ R72, R72, R75 ;  /* 0x0000004b48487221 */ /* 0x000fe20000010000 */
[----:B------:R-:W1:Y:S01]  /*140a0*/  MUFU.EX2 R87, R87 ;  /* 0x0000005700577308 */ /* 0x000e620000000800 */
[----:B------:R-:W-:Y:S01]  /*140b0*/  FADD.FTZ R76, R76, R79 ;  /* 0x0000004f4c4c7221 */ /* 0x000fe20000010000 */
[----:B------:R-:W-:Y:S01]  /*140c0*/  FFMA.FTZ R128, R129, UR4, -R136 ;  /* 0x0000000481807c23 */ /* 0x000fe20008010888 */
[----:B------:R-:W-:Y:S01]  /*140d0*/  FADD.FTZ R73, R73, R72 ;  /* 0x0000004849497221 */ /* 0x000fe20000010000 */
[----:B------:R-:W-:Y:S01]  /*140e0*/  FFMA.FTZ R133, R118, UR4, -R136 ;  /* 0x0000000476857c23 */ /* 0x000fe20008010888 */
[----:B------:R-:W-:Y:S01]  /*140f0*/  FADD.FTZ R77, R77, R76 ;  /* 0x0000004c4d4d7221 */ /* 0x000fe20000010000 */
[----:B------:R-:W-:Y:S01]  /*14100*/  HMMA.16816.F32 R12, R52, R70, R12 ;  /* 0x00000046340c723c */ /* 0x000fe2000000180c */
[----:B------:R-:W5:Y:S01]  /*14110*/  LDSM.16.MT88.4 R68, [R146+0xd400] ;  /* 0x00d400009244783b */ /* 0x000f620000004200 */
[----:B------:R-:W-:Y:S01]  /*14120*/  MUFU.EX2 R85, R85 ;  /* 0x0000005500557308 */ /* 0x000fe20000000800 */
[----:B------:R-:W-:Y:S01]  /*14130*/  FADD.FTZ R0, R0, R73 ;  /* 0x0000004900007221 */ /* 0x000fe20000010000 */
[----:B------:R-:W-:Y:S01]  /*14140*/  FADD.FTZ R77, R74, R77 ;  /* 0x0000004d4a4d7221 */ /* 0x000fe20000010000 */
[----:B------:R-:W-:Y:S01]  /*14150*/  LDSM.16.MT88.4 R108, [R146+0xec00] ;  /* 0x00ec0000926c783b */ /* 0x000fe20000004200 */
[----:B------:R-:W-:-:S02]  /*14160*/  MOV R2, R132 ;  /* 0x0000008400027202 */ /* 0x000fc40000000f00 */
[----:B------:R-:W-:Y:S01]  /*14170*/  HMMA.16816.F32 R24, R52, R60, R24 ;  /* 0x0000003c3418723c */ /* 0x000fe20000001818 */
[----:B------:R-:W-:Y:S01]  /*14180*/  @P0 MOV R2, R132 ;  /* 0x0000008400020202 */ /* 0x000fe20000000f00 */
[----:B------:R-:W1:Y:S01]  /*14190*/  MUFU.EX2 R82, R82 ;  /* 0x0000005200527308 */ /* 0x000e620000000800 */
[----:B------:R-:W-:-:S05]  /*141a0*/  @P0 IADD3 R165, PT, PT, R117, -0x3, RZ ;  /* 0xfffffffd75a50810 */ /* 0x000fca0007ffe0ff */
[C---:B------:R-:W-:Y:S01]  /*141b0*/  HMMA.16816.F32 R28, R52.reuse, R62, R28 ;  /* 0x0000003e341c723c */ /* 0x040fe2000000181c */
[----:B------:R-:W5:Y:S01]  /*141c0*/  LDSM.16.MT88.4 R60, [R146+0x9800] ;  /* 0x00980000923c783b */ /* 0x000f620000004200 */
[----:B------:R-:W-:Y:S06]  /*141d0*/  MUFU.EX2 R89, R89 ;  /* 0x0000005900597308 */ /* 0x000fec0000000800 */
[C---:B---3--:R-:W-:Y:S02]  /*141e0*/  HMMA.16816.F32 R16, R52.reuse, R64, R16 ;  /* 0x000000403410723c */ /* 0x048fe40000001810 */
[----:B------:R-:W3:Y:S06]  /*141f0*/  MUFU.EX2 R86, R86 ;  /* 0x0000005600567308 */ /* 0x000eec0000000800 */
[----:B----4-:R-:W-:Y:S01]  /*14200*/  HMMA.16816.F32 R48, R52, R56, R48 ;  /* 0x000000383430723c */ /* 0x010fe20000001830 */
[----:B--2---:R-:W-:Y:S01]  /*14210*/  F2FP.F16.F32.PACK_AB R56, R80, R83 ;  /* 0x000000535038723e */ /* 0x004fe200000000ff */
[----:B------:R-:W-:Y:S01]  /*14220*/  MUFU.EX2 R91, R91 ;  /* 0x0000005b005b7308 */ /* 0x000fe20000000800 */
[----:B-1----:R-:W-:Y:S01]  /*14230*/  F2FP.F16.F32.PACK_AB R57, R87, R84 ;  /* 0x000000545739723e */ /* 0x002fe200000000ff */
[----:B------:R-:W-:Y:S01]  /*14240*/  FADD.FTZ R83, R83, R0 ;  /* 0x0000000053537221 */ /* 0x000fe20000010000 */
[----:B------:R-:W-:Y:S01]  /*14250*/  FADD.FTZ R84, R84, R77 ;  /* 0x0000004d54547221 */ /* 0x000fe20000010000 */
[----:B------:R-:W-:-:S02]  /*14260*/  MOV R0, R3 ;  /* 0x0000000300007202 */ /* 0x000fc40000000f00 */
[C---:B------:R-:W-:Y:S01]  /*14270*/  HMMA.16816.F32 R4, R52.reuse, R58, R4 ;  /* 0x0000003a3404723c */ /* 0x040fe20000001804 */
[----:B------:R-:W-:Y:S01]  /*14280*/  F2FP.F16.F32.PACK_AB R58, R81, R78 ;  /* 0x0000004e513a723e */ /* 0x000fe200000000ff */
[----:B------:R-:W-:Y:S01]  /*14290*/  MUFU.EX2 R88, R88 ;  /* 0x0000005800587308 */ /* 0x000fe20000000800 */
[----:B------:R-:W-:Y:S01]  /*142a0*/  F2FP.F16.F32.PACK_AB R59, R82, R85 ;  /* 0x00000055523b723e */ /* 0x000fe200000000ff */
[----:B------:R-:W-:Y:S01]  /*142b0*/  FADD.FTZ R83, R80, R83 ;  /* 0x0000005350537221 */ /* 0x000fe20000010000 */
[----:B------:R-:W-:Y:S01]  /*142c0*/  FADD.FTZ R84, R87, R84 ;  /* 0x0000005457547221 */ /* 0x000fe20000010000 */
[----:B------:R-:W-:Y:S02]  /*142d0*/  @P0 MOV R0, R3 ;  /* 0x0000000300000202 */ /* 0x000fe40000000f00 */
[----:B------:R-:W-:Y:S01]  /*142e0*/  HMMA.16816.F32 R20, R52, R66, R20 ;  /* 0x000000423414723c */ /* 0x000fe20000001814 */
[----:B------:R-:W1:Y:S01]  /*142f0*/  LDSM.16.MT88.4 R64, [R146+0xb800] ;  /* 0x00b800009240783b */ /* 0x000e620000004200 */
[----:B------:R-:W-:Y:S01]  /*14300*/  MUFU.EX2 R92, R92 ;  /* 0x0000005c005c7308 */ /* 0x000fe20000000800 */
[----:B------:R-:W-:Y:S01]  /*14310*/  FADD.FTZ R78, R78, R83 ;  /* 0x000000534e4e7221 */ /* 0x000fe20000010000 */
[----:B------:R-:W-:-:S03]  /*14320*/  FADD.FTZ R85, R85, R84 ;  /* 0x0000005455557221 */ /* 0x000fc60000010000 */
[----:B------:R-:W-:Y:S01]  /*14330*/  FADD.FTZ R78, R81, R78 ;  /* 0x0000004e514e7221 */ /* 0x000fe20000010000 */
[C---:B-----5:R-:W-:Y:S01]  /*14340*/  HMMA.16816.F32 R40, R52.reuse, R68, R40 ;  /* 0x000000443428723c */ /* 0x060fe20000001828 */
[----:B------:R-:W-:Y:S01]  /*14350*/  FADD.FTZ R85, R82, R85 ;  /* 0x0000005552557221 */ /* 0x000fe20000010000 */
[----:B------:R-:W2:Y:S06]  /*14360*/  MUFU.EX2 R95, R95 ;  /* 0x0000005f005f7308 */ /* 0x000eac0000000800 */
[----:B------:R-:W-:Y:S01]  /*14370*/  HMMA.16816.F32 R44, R52, R70, R44 ;  /* 0x00000046342c723c */ /* 0x000fe2000000182c */
[----:B------:R-:W4:Y:S01]  /*14380*/  LDSM.16.MT88.4 R52, [R144+0x9800] ;  /* 0x009800009034783b */ /* 0x000f220000004200 */
[----:B------:R-:W-:Y:S03]  /*14390*/  MUFU.EX2 R93, R93 ;  /* 0x0000005d005d7308 */ /* 0x000fe60000000800 */
[----:B------:R-:W-:Y:S03]  /*143a0*/  LDSM.16.MT88.4 R68, [R144+0x9c00] ;  /* 0x009c00009044783b */ /* 0x000fe60000004200 */
[C---:B------:R-:W-:Y:S02]  /*143b0*/  HMMA.16816.F32 R8, R56.reuse, R60, R8 ;  /* 0x0000003c3808723c */ /* 0x040fe40000001808 */
[----:B------:R-:W5:Y:S06]  /*143c0*/  MUFU.EX2 R90, R90 ;  /* 0x0000005a005a7308 */ /* 0x000f6c0000000800 */
[C---:B------:R-:W-:Y:S01]  /*143d0*/  HMMA.16816.F32 R12, R56.reuse, R62, R12 ;  /* 0x0000003e380c723c */ /* 0x040fe2000000180c */
[----:B------:R-:W3:Y:S01]  /*143e0*/  LDSM.16.MT88.4 R60, [R144+0xb800] ;  /* 0x00b80000903c783b */ /* 0x000ee20000004200 */
[----:B------:R-:W-:Y:S06]  /*143f0*/  MUFU.EX2 R97, R97 ;  /* 0x0000006100617308 */ /* 0x000fec0000000800 */
[C---:B-1----:R-:W-:Y:S02]  /*14400*/  HMMA.16816.F32 R24, R56.reuse, R64, R24 ;  /* 0x000000403818723c */ /* 0x042fe40000001818 */
[----:B------:R-:W-:Y:S06]  /*14410*/  MUFU.EX2 R94, R94 ;  /* 0x0000005e005e7308 */ /* 0x000fec0000000800 */
[C---:B------:R-:W-:Y:S01]  /*14420*/  HMMA.16816.F32 R28, R56.reuse, R66, R28 ;  /* 0x00000042381c723c */ /* 0x040fe2000000181c */
[----:B------:R-:W-:Y:S01]  /*14430*/  LDSM.16.MT88.4 R64, [R146+0xbc00] ;  /* 0x00bc00009240783b */ /* 0x000fe20000004200 */
[----:B------:R-:W-:Y:S06]  /*14440*/  MUFU.EX2 R96, R96 ;  /* 0x0000006000607308 */ /* 0x000fec0000000800 */
[C---:B----4-:R-:W-:Y:S02]  /*14450*/  HMMA.16816.F32 R16, R56.reuse, R52, R16 ;  /* 0x000000343810723c */ /* 0x050fe40000001810 */
[----:B------:R-:W-:Y:S06]  /*14460*/  MUFU.EX2 R99, R99 ;  /* 0x0000006300637308 */ /* 0x000fec0000000800 */
[C---:B------:R-:W-:Y:S01]  /*14470*/  HMMA.16816.F32 R20, R56.reuse, R54, R20 ;  /* 0x000000363814723c */ /* 0x040fe20000001814 */
[----:B------:R-:W1:Y:S01]  /*14480*/  LDSM.16.MT88.4 R52, [R146+0xd800] ;  /* 0x00d800009234783b */ /* 0x000e620000004200 */
[----:B------:R-:W-:Y:S06]  /*14490*/  MUFU.EX2 R103, R103 ;  /* 0x0000006700677308 */ /* 0x000fec0000000800 */
[C---:B---3--:R-:W-:Y:S02]  /*144a0*/  HMMA.16816.F32 R32, R56.reuse, R60, R32 ;  /* 0x0000003c3820723c */ /* 0x048fe40000001820 */
        /* <DEDUP_REMOVED lines=9> */
[----:B------:R-:W4:Y:S06]  /*14540*/  LDSM.16.MT88.4 R52, [R146+0x9c00] ;  /* 0x009c00009234783b */ /* 0x000f2c0000004200 */
[----:B------:R-:W-:Y:S01]  /*14550*/  MUFU.EX2 R175, R175 ;  /* 0x000000af00af7308 */ /* 0x000fe20000000800 */
[C---:B---3--:R-:W-:Y:S07]  /*14560*/  HMMA.16816.F32 R48, R56.reuse, R60, R48 ;  /* 0x0000003c3830723c */ /* 0x048fee0000001830 */
[----:B------:R-:W3:Y:S01]  /*14570*/  MUFU.EX2 R170, R170 ;  /* 0x000000aa00aa7308 */ /* 0x000ee20000000800 */
[----:B------:R-:W-:Y:S01]  /*14580*/  HMMA.16816.F32 R4, R56, R62, R4 ;  /* 0x0000003e3804723c */ /* 0x000fe20000001804 */
[----:B------:R-:W4:Y:S01]  /*14590*/  LDSM.16.MT88.4 R60, [R144+0xbc00] ;  /* 0x00bc0000903c783b */ /* 0x000f220000004200 */
[----:B------:R-:W-:-:S05]  /*145a0*/  F2FP.F16.F32.PACK_AB R56, R86, R89 ;  /* 0x000000595638723e */ /* 0x000fca00000000ff */
[----:B------:R-:W-:Y:S01]  /*145b0*/  MUFU.EX2 R163, R163 ;  /* 0x000000a300a37308 */ /* 0x000fe20000000800 */
[----:B--2---:R-:W-:Y:S01]  /*145c0*/  F2FP.F16.F32.PACK_AB R57, R95, R92 ;  /* 0x0000005c5f39723e */ /* 0x004fe200000000ff */
[----:B------:R-:W-:Y:S01]  /*145d0*/  FADD.FTZ R89, R89, R78 ;  /* 0x0000004e59597221 */ /* 0x000fe20000010000 */
[----:B------:R-:W-:Y:S01]  /*145e0*/  F2FP.F16.F32.PACK_AB R58, R88, R91 ;  /* 0x0000005b583a723e */ /* 0x000fe200000000ff */
[----:B------:R-:W-:Y:S01]  /*145f0*/  FADD.FTZ R92, R92, R85 ;  /* 0x000000555c5c7221 */ /* 0x000fe20000010000 */
[----:B-----5:R-:W-:Y:S01]  /*14600*/  F2FP.F16.F32.PACK_AB R59, R90, R93 ;  /* 0x0000005d5a3b723e */ /* 0x020fe200000000ff */
        /* <DEDUP_REMOVED lines=14> */
[C---:B----4-:R-:W-:Y:S04]  /*146f0*/  HMMA.16816.F32 R8, R56.reuse, R52, R8 ;  /* 0x000000343808723c */ /* 0x050fe80000001808 */
        /* <DEDUP_REMOVED lines=84> */
[----:B------:R-:W-:Y:S01]  /*14c40*/  FADD.FTZ R122, R122, R119 ;  /* 0x000000777a7a7221 */ /* 0x000fe20000010000 */
[----:B------:R-:W-:Y:S01]  /*14c50*/  MOV R119, R127 ;  /* 0x0000007f00777202 */ /* 0x000fe20000000f00 */
        /* <DEDUP_REMOVED lines=57> */
[----:B------:R-:W-:Y:S01]  /*14ff0*/  HMMA.16816.F32 R104, R104, R14, R4 ;  /* 0x0000000e6868723c */ /* 0x000fe20000001804 */
[----:B------:R-:W-:-:S04]  /*15000*/  NOP ;  /* 0x0000000000007918 */ /* 0x000fc80000000000 */
[----:B------:R-:W-:-:S15]  /*15010*/  @P0 BRA `(.L_x_2512) ;  /* 0x0000000000040947 */ /* 0x000fde0003800000 */
.L_x_2506:
[----:B------:R-:W-:-:S07]  /*15020*/  IADD3 R165, PT, PT, R119, -0x1, RZ ;  /* 0xffffffff77a57810 */ /* 0x000fce0007ffe0ff */
.L_x_2512:
        /* <DEDUP_REMOVED lines=13> */
[----:B------:R-:W3:Y:S01]  /*15100*/  LDCU.64 UR8, c[0x0][0x3a0] ;  /* 0x00007400ff0877ac */ /* 0x000ee20008000a00 */
[----:B------:R-:W4:Y:S01]  /*15110*/  LDCU.64 UR10, c[0x0][0x3a8] ;  /* 0x00007500ff0a77ac */ /* 0x000f220008000a00 */
[----:B-1----:R-:W-:-:S12]  /*15120*/  ULEA UR5, UR5, UR12, 0x18 ;  /* 0x0000000c05057291 */ /* 0x002fd8000f8ec0ff */
.L_x_2517:
[----:B------:R-:W1:Y:S01]  /*15130*/  S2R R162, SR_TID.X ;  /* 0x0000000000a27919 */ /* 0x000e620000002100 */
[----:B------:R-:W-:Y:S01]  /*15140*/  @!P0 IADD3 R5, P1, PT, RZ, -R163, RZ ;  /* 0x800000a3ff058210 */ /* 0x000fe20007f3e0ff */
[----:B------:R-:W-:Y:S01]  /*15150*/  IMAD.MOV.U32 R6, RZ, RZ, R154 ;  /* 0x000000ffff067224 */ /* 0x000fe200078e009a */
[----:B------:R-:W5:Y:S01]  /*15160*/  @!P0 LDC R4, c[0x0][0x3c0] ;  /* 0x0000f000ff048b82 */ /* 0x000f620000000800 */
[----:B------:R-:W-:Y:S07]  /*15170*/  DEPBAR.LE SB0, 0x0 ;  /* 0x000080000000791a */ /* 0x000fee0000000000 */
[----:B------:R-:W-:Y:S01]  /*15180*/  BAR.SYNC.DEFER_BLOCKING 0x0 ;  /* 0x0000000000007b1d */ /* 0x000fe20000010000 */
[----:B------:R-:W-:Y:S02]  /*15190*/  IMAD.MOV.U32 R2, RZ, RZ, R155 ;  /* 0x000000ffff027224 */ /* 0x000fe400078e009b */
[----:B-1----:R-:W-:Y:S05]  /*151a0*/  IMAD.SHL.U32 R9, R162, 0x8, RZ ;  /* 0x00000008a2097824 */ /* 0x002fea00078e00ff */
[----:B------:R-:W1:Y:S01]  /*151b0*/  LDC R7, c[0x0][0x3c4] ;  /* 0x0000f100ff077b82 */ /* 0x000e620000000800 */
[----:B-----5:R-:W-:Y:S04]  /*151c0*/  @!P0 IMAD.SHL.U32 R0, R4, 0x80, RZ ;  /* 0x0000008004008824 */ /* 0x020fe800078e00ff */
[----:B------:R-:W-:Y:S05]  /*151d0*/  @!P0 IMAD.X R0, RZ, RZ, ~R0, P1 ;  /* 0x000000ffff008224 */ /* 0x000fea00008e0e00 */
[----:B------:R-:W-:Y:S04]  /*151e0*/  @!P0 SHF.R.S64 R5, R5, 0x1f, R0 ;  /* 0x0000001f05058819 */ /* 0x000fe80000001000 */
[----:B------:R-:W-:Y:S04]  /*151f0*/  @!P0 IADD3 R154, P1, PT, R154, R5, RZ ;  /* 0x000000059a9a8210 */ /* 0x000fe80007f3e0ff */
[----:B------:R-:W-:Y:S02]  /*15200*/  @!P0 LEA.HI.X.SX32 R155, R0, R155, 0x1, P1 ;  /* 0x0000009b009b8211 */ /* 0x000fe400008f0eff */
[----:B------:R-:W-:Y:S01]  /*15210*/  LOP3.LUT R0, R162, 0x18, RZ, 0xc0, !PT ;  /* 0x00000018a2007812 */ /* 0x000fe200078ec0ff */
[----:B------:R-:W-:Y:S06]  /*15220*/  @!P0 BRA `(.L_x_2514) ;  /* 0x0000000000f48947 */ /* 0x000fec0003800000 */
        /* <DEDUP_REMOVED lines=61> */
.L_x_2514:
[----:B------:R-:W-:Y:S01]  /*15600*/  LOP3.LUT R0, R0, 0xd8, R9, 0x78, !PT ;  /* 0x000000d800007812 */ /* 0x000fe200078e7809 */
[C---:B------:R-:W-:Y:S01]  /*15610*/  IMAD.SHL.U32 R5, R4.reuse, 0x40, RZ ;  /* 0x0000004004057824 */ /* 0x040fe200078e00ff */
[----:B-1----:R-:W-:Y:S01]  /*15620*/  SHF.L.U64.HI R4, R4, 0x6, R7 ;  /* 0x0000000604047819 */ /* 0x002fe20000010207 */
[----:B------:R-:W-:Y:S01]  /*15630*/  VIADD R165, R165, 0xffffffff ;  /* 0xffffffffa5a57836 */ /* 0x000fe20000000000 */
[----:B------:R-:W-:Y:S02]  /*15640*/  LOP3.LUT R0, R0, 0x1f20, R9, 0xf8, !PT ;  /* 0x00001f2000007812 */ /* 0x000fe400078ef809 */
[C---:B------:R-:W-:Y:S02]  /*15650*/  IADD3 R6, P1, PT, R5.reuse, R154, RZ ;  /* 0x0000009a05067210 */ /* 0x040fe40007f3e0ff */
[----:B------:R-:W-:Y:S02]  /*15660*/  LEA R119, R0, UR5, 0x1 ;  /* 0x0000000500777c11 */ /* 0x000fe4000f8e08ff */
[C---:B------:R-:W-:Y:S01]  /*15670*/  IADD3 R12, P2, PT, R5.reuse, R6, RZ ;  /* 0x00000006050c7210 */ /* 0x040fe20007f5e0ff */
[C---:B------:R-:W-:Y:S02]  /*15680*/  IMAD.X R7, R4.reuse, 0x1, R155, P1 ;  /* 0x0000000104077824 */ /* 0x040fe400008e069b */
[----:B------:R-:W-:Y:S01]  /*15690*/  @!PT LDS RZ, [RZ] ;  /* 0x00000000fffff984 */ /* 0x000fe20000000800 */
[----:B------:R-:W-:Y:S01]  /*156a0*/  @!PT LDS RZ, [RZ] ;  /* 0x00000000fffff984 */ /* 0x000fe20000000800 */
[----:B------:R-:W-:Y:S01]  /*156b0*/  @!PT LDS RZ, [RZ] ;  /* 0x00000000fffff984 */ /* 0x000fe20000000800 */
[----:B------:R-:W-:Y:S01]  /*156c0*/  LDGSTS.E.BYPASS.LTC128B.128 [R119+0x9000], desc[UR6][R154.64] ;  /* 0x090000009a777fae */ /* 0x000fe2000b981a06 */
[----:B------:R-:W-:Y:S01]  /*156d0*/  IADD3 R14, P1, PT, R5, R12, RZ ;  /* 0x0000000c050e7210 */ /* 0x000fe20007f3e0ff */
[C---:B------:R-:W-:Y:S03]  /*156e0*/  IMAD.X R13, R4.reuse, 0x1, R7, P2 ;  /* 0x00000001040d7824 */ /* 0x040fe600010e0607 */
[----:B------:R-:W-:Y:S01]  /*156f0*/  LDGSTS.E.BYPASS.LTC128B.128 [R119+0xb000], desc[UR6][R154.64+0x40] ;  /* 0x0b0000409a777fae */ /* 0x000fe2000b981a06 */
[----:B------:R-:W-:Y:S01]  /*15700*/  IMAD.X R15, R4, 0x1, R13, P1 ;  /* 0x00000001040f7824 */ /* 0x000fe200008e060d */
[----:B------:R-:W-:Y:S03]  /*15710*/  ISETP.GT.AND P1, PT, R165, R150, PT ;  /* 0x00000096a500720c */ /* 0x000fe60003f24270 */
[----:B------:R-:W-:Y:S05]  /*15720*/  LDGSTS.E.BYPASS.LTC128B.128 [R119+0xd000], desc[UR6][R154.64+0x80] ;  /* 0x0d0000809a777fae */ /* 0x000fea000b981a06 */
[----:B------:R-:W-:Y:S05]  /*15730*/  LDGSTS.E.BYPASS.LTC128B.128 [R119+0x9800], desc[UR6][R6.64] ;  /* 0x0980000006777fae */ /* 0x000fea000b981a06 */
[----:B------:R-:W-:Y:S05]  /*15740*/  LDGSTS.E.BYPASS.LTC128B.128 [R119+0xb800], desc[UR6][R6.64+0x40] ;  /* 0x0b80004006777fae */ /* 0x000fea000b981a06 */
        /* <DEDUP_REMOVED lines=8> */
[----:B------:R-:W1:Y:S05]  /*157d0*/  LDSM.16.M88.4 R8, [R148+0x3000] ;  /* 0x003000009408783b */ /* 0x000e6a0000000200 */
[----:B------:R-:W5:Y:S05]  /*157e0*/  LDSM.16.M88.4 R16, [R148+0x3400] ;  /* 0x003400009410783b */ /* 0x000f6a0000000200 */
[----:B------:R-:W2:Y:S05]  /*157f0*/  LDSM.16.M88.4 R24, [R148+0x3800] ;  /* 0x003800009418783b */ /* 0x000eaa0000000200 */
[----:B------:R-:W0:Y:S05]  /*15800*/  LDGDEPBAR ;  /* 0x00000000000079af */ /* 0x000e2a0000000000 */
[----:B------:R-:W3:Y:S05]  /*15810*/  LDSM.16.M88.4 R32, [R148+0x3c00] ;  /* 0x003c00009420783b */ /* 0x000eea0000000200 */
[----:B------:R-:W4:Y:S05]  /*15820*/  LDSM.16.M88.4 R40, [R148+0x4000] ;  /* 0x004000009428783b */ /* 0x000f2a0000000200 */
[----:B------:R-:W4:Y:S05]  /*15830*/  LDSM.16.M88.4 R48, [R148+0x4400] ;  /* 0x004400009430783b */ /* 0x000f2a0000000200 */
[----:B------:R-:W4:Y:S05]  /*15840*/  LDSM.16.M88.4 R56, [R148+0x4800] ;  /* 0x004800009438783b */ /* 0x000f2a0000000200 */
[----:B------:R-:W4:Y:S01]  /*15850*/  LDSM.16.M88.4 R120, [R148+0x4c00] ;  /* 0x004c00009478783b */ /* 0x000f220000000200 */
[C---:B-1----:R-:W-:Y:S04]  /*15860*/  HMMA.16816.F32 R4, R64.reuse, R8, RZ ;  /* 0x000000084004723c */ /* 0x042fe800000018ff */
[----:B------:R-:W-:Y:S04]  /*15870*/  LDSM.16.M88.4 R124, [R147] ;  /* 0x00000000937c783b */ /* 0x000fe80000000200 */
[C---:B------:R-:W-:Y:S01]  /*15880*/  HMMA.16816.F32 R8, R64.reuse, R10, RZ ;  /* 0x0000000a4008723c */ /* 0x040fe200000018ff */
[----:B------:R-:W1:Y:S05]  /*15890*/  LDSM.16.M88.4 R128, [R145+0x3000] ;  /* 0x003000009180783b */ /* 0x000e6a0000000200 */
[----:B------:R-:W1:Y:S02]  /*158a0*/  LDSM.16.M88.4 R132, [R145+0x3400] ;  /* 0x003400009184783b */ /* 0x000e640000000200 */
[C---:B-----5:R-:W-:Y:S03]  /*158b0*/  HMMA.16816.F32 R12, R64.reuse, R16, RZ ;  /* 0x00000010400c723c */ /* 0x060fe600000018ff */
[----:B------:R-:W5:Y:S05]  /*158c0*/  LDSM.16.M88.4 R136, [R145+0x3800] ;  /* 0x003800009188783b */ /* 0x000f6a0000000200 */
[C---:B------:R-:W-:Y:S01]  /*158d0*/  HMMA.16816.F32 R16, R64.reuse, R18, RZ ;  /* 0x000000124010723c */ /* 0x040fe200000018ff */
[----:B------:R-:W5:Y:S07]  /*158e0*/  LDSM.16.M88.4 R140, [R145+0x3c00] ;  /* 0x003c0000918c783b */ /* 0x000f6e0000000200 */
        /* <DEDUP_REMOVED lines=19> */
[C---:B-----5:R-:W-:Y:S08]  /*15a20*/  HMMA.16816.F32 R20, R124.reuse, R136, R20 ;  /* 0x000000887c14723c */ /* 0x060ff00000001814 */
[C---:B------:R-:W-:Y:S01]  /*15a30*/  HMMA.16816.F32 R24, R124.reuse, R138, R24 ;  /* 0x0000008a7c18723c */ /* 0x040fe20000001818 */
[----:B------:R-:W4:Y:S07]  /*15a40*/  LDSM.16.M88.4 R136, [R145+0x4c00] ;  /* 0x004c00009188783b */ /* 0x000f2e0000000200 */
        /* <DEDUP_REMOVED lines=12> */
[C---:B----4-:R-:W-:Y:S08]  /*15b10*/  HMMA.16816.F32 R60, R124.reuse, R136, R60 ;  /* 0x000000887c3c723c */ /* 0x050ff0000000183c */
[----:B------:R-:W-:Y:S01]  /*15b20*/  HMMA.16816.F32 R64, R124, R138, R64 ;  /* 0x0000008a7c40723c */ /* 0x000fe20000001840 */
[----:B------:R-:W3:Y:S05]  /*15b30*/  LDSM.16.M88.4 R124, [R148+0x5c00] ;  /* 0x005c0000947c783b */ /* 0x000eea0000000200 */
[----:B------:R-:W-:Y:S02]  /*15b40*/  LDSM.16.M88.4 R136, [R148+0x6800] ;  /* 0x006800009488783b */ /* 0x000fe40000000200 */
        /* <DEDUP_REMOVED lines=21> */
[C---:B----4-:R-:W-:Y:S08]  /*15ca0*/  HMMA.16816.F32 R60, R120.reuse, R140, R60 ;  /* 0x0000008c783c723c */ /* 0x050ff0000000183c */
[----:B------:R-:W-:Y:S01]  /*15cb0*/  HMMA.16816.F32 R64, R120, R142, R64 ;  /* 0x0000008e7840723c */ /* 0x000fe20000001840 */
[----:B------:R-:W4:Y:S05]  /*15cc0*/  LDSM.16.M88.4 R120, [R145+0x5c00] ;  /* 0x005c00009178783b */ /* 0x000f2a0000000200 */
[----:B------:R-:W-:Y:S02]  /*15cd0*/  LDSM.16.M88.4 R140, [R145+0x6c00] ;  /* 0x006c0000918c783b */ /* 0x000fe40000000200 */
        /* <DEDUP_REMOVED lines=61> */
[C---:B----4-:R-:W-:Y:S08]  /*160b0*/  HMMA.16816.F32 R28, R124.reuse, R120, R28 ;  /* 0x000000787c1c723c */ /* 0x050ff0000000181c */
[C---:B------:R-:W-:Y:S08]  /*160c0*/  HMMA.16816.F32 R32, R124.reuse, R122, R32 ;  /* 0x0000007a7c20723c */ /* 0x040ff00000001820 */
        /* <DEDUP_REMOVED lines=86> */
.L_x_2516:
        /* <DEDUP_REMOVED lines=25> */
.L_x_2515:
        /* <DEDUP_REMOVED lines=68> */
[--C-:B------:R-:W-:Y:S01]  /*16c00*/  FFMA.FTZ R176, R38, UR4, -R133.reuse ;  /* 0x0000000426b07c23 */ /* 0x100fe20008010885 */
[--C-:B------:R-:W-:Y:S01]  /*16c10*/  FFMA.FTZ R175, R39, UR4, -R133.reuse ;  /* 0x0000000427af7c23 */ /* 0x100fe20008010885 */
[----:B------:R-:W-:Y:S01]  /*16c20*/  FFMA.FTZ R180, R43, UR4, -R133 ;  /* 0x000000042bb47c23 */ /* 0x000fe20008010885 */
[----:B------:R-:W-:Y:S03]  /*16c30*/  LDSM.16.MT88.4 R36, [R144+0xa000] ;  /* 0x00a000009024783b */ /* 0x000fe60000004200 */
        /* <DEDUP_REMOVED lines=39> */
[--C-:B------:R-:W-:Y:S03]  /*16eb0*/  FFMA.FTZ R135, R12, UR4, -R171.reuse ;  /* 0x000000040c877c23 */ /* 0x100fe600080108ab */
[----:B------:R-:W2:Y:S01]  /*16ec0*/  MUFU.EX2 R7, R7 ;  /* 0x0000000700077308 */ /* 0x000ea20000000800 */
[----:B----4-:R-:W-:Y:S01]  /*16ed0*/  F2FP.F16.F32.PACK_AB R113, R118, R168 ;  /* 0x000000a87671723e */ /* 0x010fe200000000ff */
[C---:B------:R-:W-:Y:S01]  /*16ee0*/  FMUL.FTZ R12, R116.reuse, R108 ;  /* 0x0000006c740c7220 */ /* 0x040fe20000410000 */
[----:B------:R-:W-:Y:S01]  /*16ef0*/  FFMA.FTZ R136, R13, UR4, -R171 ;  /* 0x000000040d887c23 */ /* 0x000fe200080108ab */
[----:B------:R-:W-:Y:S01]  /*16f00*/  FMUL.FTZ R13, R116, R109 ;  /* 0x0000006d740d7220 */ /* 0x000fe20000410000 */
[--C-:B------:R-:W-:Y:S01]  /*16f10*/  FFMA.FTZ R137, R14, UR4, -R133.reuse ;  /* 0x000000040e897c23 */ /* 0x100fe20008010885 */
[----:B------:R-:W-:Y:S01]  /*16f20*/  FMUL.FTZ R14, R3, R110 ;  /* 0x0000006e030e7220 */ /* 0x000fe20000410000 */
[----:B------:R-:W-:Y:S03]  /*16f30*/  FFMA.FTZ R140, R15, UR4, -R133 ;  /* 0x000000040f8c7c23 */ /* 0x000fe60008010885 */
[----:B------:R-:W-:Y:S01]  /*16f40*/  MUFU.EX2 R119, R119 ;  /* 0x0000007700777308 */ /* 0x000fe20000000800 */
[C---:B------:R-:W-:Y:S01]  /*16f50*/  FMUL.FTZ R15, R3.reuse, R111 ;  /* 0x0000006f030f7220 */ /* 0x040fe20000410000 */
[C---:B------:R-:W-:Y:S01]  /*16f60*/  FMUL.FTZ R96, R116.reuse, R96 ;  /* 0x0000006074607220 */ /* 0x040fe20000410000 */
[----:B------:R-:W-:Y:S01]  /*16f70*/  LDSM.16.MT88.4 R108, [R146+0x9400] ;  /* 0x00940000926c783b */ /* 0x000fe20000004200 */
[C---:B------:R-:W-:Y:S01]  /*16f80*/  FMUL.FTZ R97, R116.reuse, R97 ;  /* 0x0000006174617220 */ /* 0x040fe20000410000 */
[C---:B------:R-:W-:Y:S01]  /*16f90*/  FMUL.FTZ R98, R3.reuse, R98 ;  /* 0x0000006203627220 */ /* 0x040fe20000410000 */
[----:B------:R-:W-:Y:S01]  /*16fa0*/  FMUL.FTZ R99, R3, R99 ;  /* 0x0000006303637220 */ /* 0x000fe20000410000 */
[C---:B------:R-:W-:Y:S03]  /*16fb0*/  FMUL.FTZ R100, R116.reuse, R100 ;  /* 0x0000006474647220 */ /* 0x040fe60000410000 */
[----:B------:R-:W4:Y:S01]  /*16fc0*/  MUFU.EX2 R6, R6 ;  /* 0x0000000600067308 */ /* 0x000f220000000800 */
[----:B--2---:R-:W-:Y:S01]  /*16fd0*/  F2FP.F16.F32.PACK_AB R114, R7, R132 ;  /* 0x000000840772723e */ /* 0x004fe200000000ff */
[----:B------:R-:W-:Y:S01]  /*16fe0*/  FMUL.FTZ R101, R116, R101 ;  /* 0x0000006574657220 */ /* 0x000fe20000410000 */
[C---:B------:R-:W-:Y:S01]  /*16ff0*/  FMUL.FTZ R102, R3.reuse, R102 ;  /* 0x0000006603667220 */ /* 0x040fe20000410000 */
[----:B------:R-:W-:Y:S01]  /*17000*/  FMUL.FTZ R103, R3, R103 ;  /* 0x0000006703677220 */ /* 0x000fe20000410000 */
[--C-:B------:R-:W-:Y:S01]  /*17010*/  FFMA.FTZ R177, R40, UR4, -R171.reuse ;  /* 0x0000000428b17c23 */ /* 0x100fe200080108ab */
[--C-:B------:R-:W-:Y:S01]  /*17020*/  FFMA.FTZ R40, R48, UR4, -R171.reuse ;  /* 0x0000000430287c23 */ /* 0x100fe200080108ab */
[--C-:B------:R-:W-:Y:S01]  /*17030*/  FFMA.FTZ R178, R41, UR4, -R171.reuse ;  /* 0x0000000429b27c23 */ /* 0x100fe200080108ab */
[--C-:B------:R-:W-:Y:S01]  /*17040*/  FFMA.FTZ R41, R45, UR4, -R171.reuse ;  /* 0x000000042d297c23 */ /* 0x100fe200080108ab */
[----:B------:R-:W-:Y:S01]  /*17050*/  FFMA.FTZ R45, R56, UR4, -R171 ;  /* 0x00000004382d7c23 */ /* 0x000fe200080108ab */
[----:B------:R-:W-:Y:S01]  /*17060*/  MUFU.EX2 R135, R135 ;  /* 0x0000008700877308 */ /* 0x000fe20000000800 */
[----:B------:R-:W-:Y:S01]  /*17070*/  FFMA.FTZ R179, R42, UR4, -R133 ;  /* 0x000000042ab37c23 */ /* 0x000fe20008010885 */
[--C-:B------:R-:W-:Y:S01]  /*17080*/  FFMA.FTZ R42, R44, UR4, -R171.reuse ;  /* 0x000000042c2a7c23 */ /* 0x100fe200080108ab */
[--C-:B------:R-:W-:Y:S01]  /*17090*/  FFMA.FTZ R44, R57, UR4, -R171.reuse ;  /* 0x00000004392c7c23 */ /* 0x100fe200080108ab */
[----:B------:R-:W-:Y:S01]  /*170a0*/  FFMA.FTZ R168, R3, R166, R168 ;  /* 0x000000a603a87223 */ /* 0x000fe200000100a8 */
[--C-:B------:R-:W-:Y:S01]  /*170b0*/  FFMA.FTZ R141, R16, UR4, -R171.reuse ;  /* 0x00000004108d7c23 */ /* 0x100fe200080108ab */
[----:B------:R-:W-:Y:S01]  /*170c0*/  FMUL.FTZ R16, R116, R104 ;  /* 0x0000006874107220 */ /* 0x000fe20000410000 */
[----:B----4-:R-:W-:Y:S03]  /*170d0*/  F2FP.F16.F32.PACK_AB R115, R6, R119 ;  /* 0x000000770673723e */ /* 0x010fe600000000ff */
[----:B------:R-:W-:Y:S01]  /*170e0*/  MUFU.EX2 R48, R42 ;  /* 0x0000002a00307308 */ /* 0x000fe20000000800 */
[----:B------:R-:W-:Y:S01]  /*170f0*/  FFMA.FTZ R138, R17, UR4, -R171 ;  /* 0x00000004118a7c23 */ /* 0x000fe200080108ab */
[----:B------:R-:W-:Y:S01]  /*17100*/  FMUL.FTZ R17, R116, R105 ;  /* 0x0000006974117220 */ /* 0x000fe20000410000 */
[--C-:B------:R-:W-:Y:S01]  /*17110*/  FFMA.FTZ R139, R18, UR4, -R133.reuse ;  /* 0x00000004128b7c23 */ /* 0x100fe20008010885 */
[----:B------:R-:W-:Y:S01]  /*17120*/  FMUL.FTZ R18, R3, R106 ;  /* 0x0000006a03127220 */ /* 0x000fe20000410000 */
[----:B------:R-:W-:Y:S01]  /*17130*/  FFMA.FTZ R142, R19, UR4, -R133 ;  /* 0x00000004138e7c23 */ /* 0x000fe20008010885 */
[C---:B-1----:R-:W-:Y:S04]  /*17140*/  HMMA.16816.F32 R8, R112.reuse, R120, R8 ;  /* 0x000000787008723c */ /* 0x042fe80000001808 */
[----:B------:R-:W-:Y:S01]  /*17150*/  MUFU.EX2 R56, R40 ;  /* 0x0000002800387308 */ /* 0x000fe20000000800 */
[----:B------:R-:W-:Y:S01]  /*17160*/  FMUL.FTZ R19, R3, R107 ;  /* 0x0000006b03137220 */ /* 0x000fe20000410000 */
[----:B------:R-:W-:Y:S01]  /*17170*/  FFMA.FTZ R153, R20, UR4, -R171 ;  /* 0x0000000414997c23 */ /* 0x000fe200080108ab */
[----:B------:R-:W-:Y:S01]  /*17180*/  FFMA.FTZ R143, R116, R167, R143 ;  /* 0x000000a7748f7223 */ /* 0x000fe2000001008f */
[C---:B------:R-:W-:Y:S01]  /*17190*/  HMMA.16816.F32 R68, R112.reuse, R122, R68 ;  /* 0x0000007a7044723c */ /* 0x040fe20000001844 */
[----:B------:R-:W1:Y:S05]  /*171a0*/  LDSM.16.MT88.4 R120, [R144+0xb000] ;  /* 0x00b000009078783b */ /* 0x000e6a0000004200 */
[----:B------:R-:W-:Y:S01]  /*171b0*/  MUFU.EX2 R166, R44 ;  /* 0x0000002c00a67308 */ /* 0x000fe20000000800 */
[--C-:B------:R-:W-:Y:S01]  /*171c0*/  FFMA.FTZ R167, R58, UR4, -R133.reuse ;  /* 0x000000043aa77c23 */ /* 0x100fe20008010885 */
[--C-:B------:R-:W-:Y:S01]  /*171d0*/  FFMA.FTZ R54, R54, UR4, -R133.reuse ;  /* 0x0000000436367c23 */ /* 0x100fe20008010885 */
[--C-:B------:R-:W-:Y:S01]  /*171e0*/  FFMA.FTZ R55, R55, UR4, -R133.reuse ;  /* 0x0000000437377c23 */ /* 0x100fe20008010885 */
[----:B------:R-:W-:Y:S01]  /*171f0*/  FFMA.FTZ R58, R59, UR4, -R133 ;  /* 0x000000043b3a7c23 */ /* 0x000fe20008010885 */
[--C-:B------:R-:W-:Y:S01]  /*17200*/  FFMA.FTZ R60, R60, UR4, -R171.reuse ;  /* 0x000000043c3c7c23 */ /* 0x100fe200080108ab */
[C---:B------:R-:W-:Y:S04]  /*17210*/  HMMA.16816.F32 R72, R112.reuse, R124, R72 ;  /* 0x0000007c7048723c */ /* 0x040fe80000001848 */
[----:B------:R-:W2:Y:S01]  /*17220*/  MUFU.EX2 R136, R136 ;  /* 0x0000008800887308 */ /* 0x000ea20000000800 */
[--C-:B------:R-:W-:Y:S01]  /*17230*/  FFMA.FTZ R61, R61, UR4, -R171.reuse ;  /* 0x000000043d3d7c23 */ /* 0x100fe200080108ab */
[----:B------:R-:W-:Y:S01]  /*17240*/  FFMA.FTZ R64, R64, UR4, -R171 ;  /* 0x0000000440407c23 */ /* 0x000fe200080108ab */
[--C-:B------:R-:W-:Y:S01]  /*17250*/  FFMA.FTZ R50, R50, UR4, -R133.reuse ;  /* 0x0000000432327c23 */ /* 0x100fe20008010885 */
[--C-:B------:R-:W-:Y:S01]  /*17260*/  FFMA.FTZ R51, R51, UR4, -R133.reuse ;  /* 0x0000000433337c23 */ /* 0x100fe20008010885 */
[--C-:B------:R-:W-:Y:S01]  /*17270*/  FFMA.FTZ R62, R62, UR4, -R133.reuse ;  /* 0x000000043e3e7c23 */ /* 0x100fe20008010885 */
[C---:B------:R-:W-:Y:S01]  /*17280*/  HMMA.16816.F32 R76, R112.reuse, R126, R76 ;  /* 0x0000007e704c723c */ /* 0x040fe2000000184c */
[----:B------:R-:W4:Y:S03]  /*17290*/  LDSM.16.MT88.4 R124, [R146+0xd000] ;  /* 0x00d00000927c783b */ /* 0x000f260000004200 */
[----:B------:R-:W-:Y:S01]  /*172a0*/  MUFU.EX2 R137, R137 ;  /* 0x0000008900897308 */ /* 0x000fe20000000800 */
[--C-:B------:R-:W-:Y:S01]  /*172b0*/  FFMA.FTZ R63, R63, UR4, -R133.reuse ;  /* 0x000000043f3f7c23 */ /* 0x100fe20008010885 */
[----:B------:R-:W-:Y:S01]  /*172c0*/  FFMA.FTZ R66, R66, UR4, -R133 ;  /* 0x0000000442427c23 */ /* 0x000fe20008010885 */
[----:B------:R-:W-:Y:S01]  /*172d0*/  FADD.FTZ R143, R134, R143 ;  /* 0x0000008f868f7221 */ /* 0x000fe20000010000 */
[----:B------:R-:W-:Y:S01]  /*172e0*/  ISETP.GT.AND P1, PT, R165, R150, PT ;  /* 0x00000096a500720c */ /* 0x000fe20003f24270 */
[----:B------:R-:W-:Y:S01]  /*172f0*/  FADD.FTZ R168, R118, R168 ;  /* 0x000000a876a87221 */ /* 0x000fe20000010000 */
[C---:B---3--:R-:W-:Y:S04]  /*17300*/  HMMA.16816.F32 R80, R112.reuse, R128, R80 ;  /* 0x000000807050723c */ /* 0x048fe80000001850 */
[----:B------:R-:W3:Y:S01]  /*17310*/  MUFU.EX2 R140, R140 ;  /* 0x0000008c008c7308 */ /* 0x000ee20000000800 */
[----:B--2---:R-:W-:Y:S01]  /*17320*/  F2FP.F16.F32.PACK_AB R104, R136, R135 ;  /* 0x000000878868723e */ /* 0x004fe200000000ff */
[----:B------:R-:W-:Y:S01]  /*17330*/  FADD.FTZ R132, R132, R143 ;  /* 0x0000008f84847221 */ /* 0x000fe20000010000 */
[----:B------:R-:W-:Y:S01]  /*17340*/  MOV R117, R2 ;  /* 0x0000000200757202 */ /* 0x000fe20000000f00 */
[----:B------:R-:W-:Y:S01]  /*17350*/  FADD.FTZ R119, R119, R168 ;  /* 0x000000a877777221 */ /* 0x000fe20000010000 */
[C---:B------:R-:W-:Y:S01]  /*17360*/  HMMA.16816.F32 R84, R112.reuse, R130, R84 ;  /* 0x000000827054723c */ /* 0x040fe20000001854 */
[----:B------:R-:W-:Y:S04]  /*17370*/  LDSM.16.MT88.4 R128, [R146+0xb400] ;  /* 0x00b400009280783b */ /* 0x000fe80000004200 */
[----:B------:R-:W-:Y:S01]  /*17380*/  MUFU.EX2 R141, R141 ;  /* 0x0000008d008d7308 */ /* 0x000fe20000000800 */
[----:B------:R-:W-:Y:S01]  /*17390*/  FADD.FTZ R132, R7, R132 ;  /* 0x0000008407847221 */ /* 0x000fe20000010000 */
[----:B------:R-:W-:Y:S03]  /*173a0*/  FADD.FTZ R6, R6, R119 ;  /* 0x0000007706067221 */ /* 0x000fe60000010000 */
[----:B------:R-:W-:Y:S01]  /*173b0*/  FADD.FTZ R135, R135, R132 ;  /* 0x0000008487877221 */ /* 0x000fe20000010000 */
[C---:B-1----:R-:W-:Y:S04]  /*173c0*/  HMMA.16816.F32 R88, R112.reuse, R120, R88 ;  /* 0x000000787058723c */ /* 0x042fe80000001858 */
[----:B------:R-:W1:Y:S01]  /*173d0*/  MUFU.EX2 R138, R138 ;  /* 0x0000008a008a7308 */ /* 0x000e620000000800 */
[----:B---3--:R-:W-:Y:S01]  /*173e0*/  F2FP.F16.F32.PACK_AB R105, R140, R137 ;  /* 0x000000898c69723e */ /* 0x008fe200000000ff */
[----:B------:R-:W-:Y:S01]  /*173f0*/  FADD.FTZ R137, R137, R6 ;  /* 0x0000000689897221 */ /* 0x000fe20000010000 */
[----:B------:R-:W-:Y:S01]  /*17400*/  FADD.FTZ R136, R136, R135 ;  /* 0x0000008788887221 */ /* 0x000fe20000010000 */
[C---:B------:R-:W-:Y:S01]  /*17410*/  HMMA.16816.F32 R92, R112.reuse, R122, R92 ;  /* 0x0000007a705c723c */ /* 0x040fe2000000185c */
[----:B------:R-:W2:Y:S05]  /*17420*/  LDSM.16.MT88.4 R120, [R144+0xd000] ;  /* 0x00d000009078783b */ /* 0x000eaa0000004200 */
[----:B------:R-:W-:Y:S01]  /*17430*/  MUFU.EX2 R139, R139 ;  /* 0x0000008b008b7308 */ /* 0x000fe20000000800 */
[----:B------:R-:W-:Y:S01]  /*17440*/  FADD.FTZ R140, R140, R137 ;  /* 0x000000898c8c7221 */ /* 0x000fe20000010000 */
[C---:B----4-:R-:W-:Y:S08]  /*17450*/  HMMA.16816.F32 R96, R112.reuse, R124, R96 ;  /* 0x0000007c7060723c */ /* 0x050ff00000001860 */
[----:B------:R-:W3:Y:S01]  /*17460*/  MUFU.EX2 R142, R142 ;  /* 0x0000008e008e7308 */ /* 0x000ee20000000800 */
[C---:B-1----:R-:W-:Y:S01]  /*17470*/  F2FP.F16.F32.PACK_AB R106, R138.reuse, R141 ;  /* 0x0000008d8a6a723e */ /* 0x042fe200000000ff */
[----:B------:R-:W-:Y:S01]  /*17480*/  FADD.FTZ R141, R141, R136 ;  /* 0x000000888d8d7221 */ /* 0x000fe20000010000 */
[C---:B------:R-:W-:Y:S01]  /*17490*/  HMMA.16816.F32 R12, R112.reuse, R126, R12 ;  /* 0x0000007e700c723c */ /* 0x040fe2000000180c */
[----:B------:R-:W1:Y:S06]  /*174a0*/  LDSM.16.MT88.4 R124, [R144+0x9400] ;  /* 0x00940000907c783b */ /* 0x000e6c0000004200 */
[----:B------:R-:W-:Y:S01]  /*174b0*/  MUFU.EX2 R54, R54 ;  /* 0x0000003600367308 */ /* 0x000fe20000000800 */
[----:B------:R-:W-:Y:S09]  /*174c0*/  FADD.FTZ R138, R138, R141 ;  /* 0x0000008d8a8a7221 */ /* 0x000ff20000010000 */
[----:B------:R-:W-:Y:S01]  /*174d0*/  MUFU.EX2 R55, R55 ;  /* 0x0000003700377308 */ /* 0x000fe20000000800 */
[C---:B---3--:R-:W-:Y:S01]  /*174e0*/  F2FP.F16.F32.PACK_AB R107, R142.reuse, R139 ;  /* 0x0000008b8e6b723e */ /* 0x048fe200000000ff */
[----:B------:R-:W-:Y:S04]  /*174f0*/  FADD.FTZ R139, R139, R140 ;  /* 0x0000008c8b8b7221 */ /* 0x000fe80000010000 */
[----:B------:R-:W-:Y:S04]  /*17500*/  FADD.FTZ R139, R142, R139 ;  /* 0x0000008b8e8b7221 */ /* 0x000fe80000010000 */
[----:B------:R-:W-:Y:S01]  /*17510*/  MUFU.EX2 R167, R167 ;  /* 0x000000a700a77308 */ /* 0x000fe20000000800 */
        /* <DEDUP_REMOVED lines=9> */
[----:B------:R-:W3:Y:S08]  /*175b0*/  LDSM.16.MT88.4 R108, [R146+0xd400] ;  /* 0x00d40000926c783b */ /* 0x000ef00000004200 */
        /* <DEDUP_REMOVED lines=8> */
[----:B------:R-:W-:Y:S01]  /*17640*/  FFMA.FTZ R128, R21, UR4, -R171 ;  /* 0x0000000415807c23 */ /* 0x000fe200080108ab */
[----:B------:R-:W-:Y:S01]  /*17650*/  FFMA.FTZ R129, R23, UR4, -R133 ;  /* 0x0000000417817c23 */ /* 0x000fe20008010885 */
[C---:B------:R-:W-:Y:S07]  /*17660*/  HMMA.16816.F32 R84, R104.reuse, R130, R84 ;  /* 0x000000826854723c */ /* 0x040fee0000001854 */
[----:B------:R-:W1:Y:S01]  /*17670*/  MUFU.EX2 R128, R128 ;  /* 0x0000008000807308 */ /* 0x000e620000000800 */
[----:B------:R-:W-:Y:S01]  /*17680*/  FFMA.FTZ R131, R24, UR4, -R171 ;  /* 0x0000000418837c23 */ /* 0x000fe200080108ab */
[--C-:B------:R-:W-:Y:S01]  /*17690*/  FFMA.FTZ R130, R22, UR4, -R133.reuse ;  /* 0x0000000416827c23 */ /* 0x100fe20008010885 */
[C---:B--2---:R-:W-:Y:S07]  /*176a0*/  HMMA.16816.F32 R88, R104.reuse, R112, R88 ;  /* 0x000000706858723c */ /* 0x044fee0000001858 */
[----:B------:R-:W-:Y:S01]  /*176b0*/  MUFU.EX2 R130, R130 ;  /* 0x0000008200827308 */ /* 0x000fe20000000800 */
[C---:B------:R-:W-:Y:S01]  /*176c0*/  HMMA.16816.F32 R92, R104.reuse, R114, R92 ;  /* 0x00000072685c723c */ /* 0x040fe2000000185c */
[----:B------:R-:W2:Y:S08]  /*176d0*/  LDSM.16.MT88.4 R112, [R146+0x9800] ;  /* 0x009800009270783b */ /* 0x000eb00000004200 */
[----:B------:R-:W4:Y:S01]  /*176e0*/  MUFU.EX2 R129, R129 ;  /* 0x0000008100817308 */ /* 0x000f220000000800 */
[C---:B-1----:R-:W-:Y:S01]  /*176f0*/  F2FP.F16.F32.PACK_AB R20, R128.reuse, R153 ;  /* 0x000000998014723e */ /* 0x042fe200000000ff */
[----:B------:R-:W-:Y:S01]  /*17700*/  FADD.FTZ R153, R153, R138 ;  /* 0x0000008a99997221 */ /* 0x000fe20000010000 */
[C---:B---3--:R-:W-:Y:S07]  /*17710*/  HMMA.16816.F32 R96, R104.reuse, R108, R96 ;  /* 0x0000006c6860723c */ /* 0x048fee0000001860 */
[----:B------:R-:W1:Y:S01]  /*17720*/  MUFU.EX2 R131, R131 ;  /* 0x0000008300837308 */ /* 0x000e620000000800 */
[----:B------:R-:W-:Y:S01]  /*17730*/  FFMA.FTZ R108, R27, UR4, -R133 ;  /* 0x000000041b6c7c23 */ /* 0x000fe20008010885 */
[----:B------:R-:W-:Y:S01]  /*17740*/  FADD.FTZ R128, R128, R153 ;  /* 0x0000009980807221 */ /* 0x000fe20000010000 */
[----:B------:R-:W3:Y:S01]  /*17750*/  LDSM.16.MT88.4 R24, [R146+0xb800] ;  /* 0x00b800009218783b */ /* 0x000ee20000004200 */
[C---:B------:R-:W-:Y:S06]  /*17760*/  HMMA.16816.F32 R12, R104.reuse, R110, R12 ;  /* 0x0000006e680c723c */ /* 0x040fec000000180c */
[----:B------:R-:W-:Y:S01]  /*17770*/  MUFU.EX2 R176, R176 ;  /* 0x000000b000b07308 */ /* 0x000fe20000000800 */
[C---:B----4-:R-:W-:Y:S01]  /*17780*/  F2FP.F16.F32.PACK_AB R21, R129.reuse, R130 ;  /* 0x000000828115723e */ /* 0x050fe200000000ff */
[----:B------:R-:W-:Y:S01]  /*17790*/  FADD.FTZ R130, R130, R139 ;  /* 0x0000008b82827221 */ /* 0x000fe20000010000 */
[C---:B------:R-:W-:Y:S07]  /*177a0*/  HMMA.16816.F32 R100, R104.reuse, R120, R100 ;  /* 0x000000786864723c */ /* 0x040fee0000001864 */
[----:B------:R-:W4:Y:S01]  /*177b0*/  MUFU.EX2 R120, R108 ;  /* 0x0000006c00787308 */ /* 0x000f220000000800 */
[--C-:B------:R-:W-:Y:S01]  /*177c0*/  FFMA.FTZ R121, R28, UR4, -R171.reuse ;  /* 0x000000041c797c23 */ /* 0x100fe200080108ab */
[C---:B-1----:R-:W-:Y:S01]  /*177d0*/  F2FP.F16.F32.PACK_AB R22, R170.reuse, R131 ;  /* 0x00000083aa16723e */ /* 0x042fe200000000ff */
[----:B------:R-:W-:Y:S01]  /*177e0*/  FADD.FTZ R130, R129, R130 ;  /* 0x0000008281827221 */ /* 0x000fe20000010000 */
[----:B------:R-:W-:Y:S01]  /*177f0*/  FADD.FTZ R131, R131, R128 ;  /* 0x0000008083837221 */ /* 0x000fe20000010000 */
[----:B------:R-:W-:Y:S01]  /*17800*/  HMMA.16816.F32 R16, R104, R122, R16 ;  /* 0x0000007a6810723c */ /* 0x000fe20000001810 */
[----:B------:R-:W1:Y:S04]  /*17810*/  LDSM.16.MT88.4 R104, [R144+0xb800] ;  /* 0x00b800009068783b */ /* 0x000e680000004200 */
[----:B------:R-:W-:Y:S01]  /*17820*/  MUFU.EX2 R121, R121 ;  /* 0x0000007900797308 */ /* 0x000fe20000000800 */
[----:B------:R-:W-:Y:S01]  /*17830*/  FFMA.FTZ R122, R29, UR4, -R171 ;  /* 0x000000041d7a7c23 */ /* 0x000fe200080108ab */
[----:B------:R-:W-:Y:S01]  /*17840*/  FFMA.FTZ R123, R31, UR4, -R133 ;  /* 0x000000041f7b7c23 */ /* 0x000fe20008010885 */
[----:B------:R-:W-:Y:S07]  /*17850*/  FADD.FTZ R170, R170, R131 ;  /* 0x00000083aaaa7221 */ /* 0x000fee0000010000 */
[----:B------:R-:W5:Y:S01]  /*17860*/  MUFU.EX2 R122, R122 ;  /* 0x0000007a007a7308 */ /* 0x000f620000000800 */
[C---:B----4-:R-:W-:Y:S01]  /*17870*/  F2FP.F16.F32.PACK_AB R23, R120.reuse, R169 ;  /* 0x000000a97817723e */ /* 0x050fe200000000ff */
[----:B------:R-:W4:Y:S01]  /*17880*/  LDSM.16.MT88.4 R108, [R146+0xd800] ;  /* 0x00d80000926c783b */ /* 0x000f220000004200 */
[----:B------:R-:W-:Y:S04]  /*17890*/  FADD.FTZ R169, R169, R130 ;  /* 0x00000082a9a97221 */ /* 0x000fe80000010000 */
[----:B------:R-:W-:Y:S01]  /*178a0*/  FADD.FTZ R169, R120, R169 ;  /* 0x000000a978a97221 */ /* 0x000fe20000010000 */
[C---:B--2---:R-:W-:Y:S02]  /*178b0*/  HMMA.16816.F32 R8, R20.reuse, R112, R8 ;  /* 0x000000701408723c */ /* 0x044fe40000001808 */
[----:B------:R-:W-:Y:S06]  /*178c0*/  MUFU.EX2 R123, R123 ;  /* 0x0000007b007b7308 */ /* 0x000fec0000000800 */
[C---:B------:R-:W-:Y:S01]  /*178d0*/  HMMA.16816.F32 R68, R20.reuse, R114, R68 ;  /* 0x000000721444723c */ /* 0x040fe20000001844 */
[----:B------:R-:W2:Y:S03]  /*178e0*/  LDSM.16.MT88.4 R112, [R144+0xd800] ;  /* 0x00d800009070783b */ /* 0x000ea60000004200 */
[----:B------:R-:W-:Y:S04]  /*178f0*/  MUFU.EX2 R175, R175 ;  /* 0x000000af00af7308 */ /* 0x000fe80000000800 */
[C---:B------:R-:W-:Y:S06]  /*17900*/  HMMA.16816.F32 R72, R20.reuse, R124, R72 ;  /* 0x0000007c1448723c */ /* 0x040fec0000001848 */
[----:B------:R-:W-:Y:S01]  /*17910*/  MUFU.EX2 R177, R177 ;  /* 0x000000b100b17308 */ /* 0x000fe20000000800 */
[----:B------:R-:W-:Y:S01]  /*17920*/  FFMA.FTZ R124, R30, UR4, -R133 ;  /* 0x000000041e7c7c23 */ /* 0x000fe20008010885 */
[--C-:B------:R-:W-:Y:S01]  /*17930*/  FFMA.FTZ R125, R32, UR4, -R171.reuse ;  /* 0x00000004207d7c23 */ /* 0x100fe200080108ab */
[----:B------:R-:W-:Y:S01]  /*17940*/  LDSM.16.MT88.4 R28, [R144+0x9c00] ;  /* 0x009c0000901c783b */ /* 0x000fe20000004200 */
[C---:B------:R-:W-:Y:S06]  /*17950*/  HMMA.16816.F32 R76, R20.reuse, R126, R76 ;  /* 0x0000007e144c723c */ /* 0x040fec000000184c */
[----:B------:R-:W5:Y:S01]  /*17960*/  MUFU.EX2 R124, R124 ;  /* 0x0000007c007c7308 */ /* 0x000f620000000800 */
[----:B------:R-:W-:Y:S01]  /*17970*/  FFMA.FTZ R126, R33, UR4, -R171 ;  /* 0x00000004217e7c23 */ /* 0x000fe200080108ab */
[----:B------:R-:W-:Y:S02]  /*17980*/  FFMA.FTZ R127, R34, UR4, -R133 ;  /* 0x00000004227f7c23 */ /* 0x000fe40008010885 */
[----:B------:R-:W-:Y:S01]  /*17990*/  LDSM.16.MT88.4 R32, [R146+0xbc00] ;  /* 0x00bc00009220783b */ /* 0x000fe20000004200 */
[C---:B---3--:R-:W-:Y:S05]  /*179a0*/  HMMA.16816.F32 R80, R20.reuse, R24, R80 ;  /* 0x000000181450723c */ /* 0x048fea0000001850 */
[----:B------:R-:W-:Y:S03]  /*179b0*/  MUFU.EX2 R125, R125 ;  /* 0x0000007d007d7308 */ /* 0x000fe60000000800 */
[C---:B------:R-:W-:Y:S01]  /*179c0*/  HMMA.16816.F32 R84, R20.reuse, R26, R84 ;  /* 0x0000001a1454723c */ /* 0x040fe20000001854 */
[----:B------:R-:W3:Y:S06]  /*179d0*/  LDSM.16.MT88.4 R24, [R146+0x9c00] ;  /* 0x009c00009218783b */ /* 0x000eec0000004200 */
[----:B------:R-:W5:Y:S01]  /*179e0*/  MUFU.EX2 R126, R126 ;  /* 0x0000007e007e7308 */ /* 0x000f620000000800 */
[C---:B-1----:R-:W-:Y:S09]  /*179f0*/  HMMA.16816.F32 R88, R20.reuse, R104, R88 ;  /* 0x000000681458723c */ /* 0x042ff20000001858 */
[----:B------:R-:W1:Y:S01]  /*17a00*/  MUFU.EX2 R127, R127 ;  /* 0x0000007f007f7308 */ /* 0x000e620000000800 */
[C---:B------:R-:W-:Y:S01]  /*17a10*/  HMMA.16816.F32 R92, R20.reuse, R106, R92 ;  /* 0x0000006a145c723c */ /* 0x040fe2000000185c */
[----:B------:R-:W3:Y:S08]  /*17a20*/  LDSM.16.MT88.4 R104, [R144+0xbc00] ;  /* 0x00bc00009068783b */ /* 0x000ef00000004200 */
[----:B------:R-:W3:Y:S01]  /*17a30*/  MUFU.EX2 R178, R178 ;  /* 0x000000b200b27308 */ /* 0x000ee20000000800 */
[C---:B----4-:R-:W-:Y:S09]  /*17a40*/  HMMA.16816.F32 R96, R20.reuse, R108, R96 ;  /* 0x0000006c1460723c */ /* 0x050ff20000001860 */
[----:B------:R-:W-:Y:S01]  /*17a50*/  MUFU.EX2 R179, R179 ;  /* 0x000000b300b37308 */ /* 0x000fe20000000800 */
[C---:B------:R-:W-:Y:S01]  /*17a60*/  HMMA.16816.F32 R12, R20.reuse, R110, R12 ;  /* 0x0000006e140c723c */ /* 0x040fe2000000180c */
[----:B------:R-:W-:Y:S08]  /*17a70*/  LDSM.16.MT88.4 R108, [R146+0xec00] ;  /* 0x00ec0000926c783b */ /* 0x000ff00000004200 */
[----:B------:R-:W4:Y:S01]  /*17a80*/  MUFU.EX2 R180, R180 ;  /* 0x000000b400b47308 */ /* 0x000f220000000800 */
[C---:B--2---:R-:W-:Y:S09]  /*17a90*/  HMMA.16816.F32 R100, R20.reuse, R112, R100 ;  /* 0x000000701464723c */ /* 0x044ff20000001864 */
[----:B------:R-:W-:Y:S01]  /*17aa0*/  MUFU.EX2 R50, R50 ;  /* 0x0000003200327308 */ /* 0x000fe20000000800 */
[----:B------:R-:W-:Y:S09]  /*17ab0*/  HMMA.16816.F32 R16, R20, R114, R16 ;  /* 0x000000721410723c */ /* 0x000ff20000001810 */
[----:B------:R-:W-:Y:S01]  /*17ac0*/  MUFU.EX2 R51, R51 ;  /* 0x0000003300337308 */ /* 0x000fe20000000800 */
[----:B-----5:R-:W-:Y:S01]  /*17ad0*/  F2FP.F16.F32.PACK_AB R20, R122, R121 ;  /* 0x000000797a14723e */ /* 0x020fe200000000ff */
[----:B------:R-:W-:Y:S01]  /*17ae0*/  FADD.FTZ R121, R121, R170 ;  /* 0x000000aa79797221 */ /* 0x000fe20000010000 */
[C---:B------:R-:W-:Y:S01]  /*17af0*/  F2FP.F16.F32.PACK_AB R21, R123.reuse, R124 ;  /* 0x0000007c7b15723e */ /* 0x040fe200000000ff */
[----:B------:R-:W-:Y:S01]  /*17b00*/  FADD.FTZ R124, R124, R169 ;  /* 0x000000a97c7c7221 */ /* 0x000fe20000010000 */
[----:B------:R-:W-:Y:S01]  /*17b10*/  F2FP.F16.F32.PACK_AB R22, R126, R125 ;  /* 0x0000007d7e16723e */ /* 0x000fe200000000ff */
[----:B------:R-:W-:Y:S01]  /*17b20*/  FADD.FTZ R122, R122, R121 ;  /* 0x000000797a7a7221 */ /* 0x000fe20000010000 */
[----:B-1----:R-:W-:Y:S03]  /*17b30*/  F2FP.F16.F32.PACK_AB R23, R172, R127 ;  /* 0x0000007fac17723e */ /* 0x002fe600000000ff */
[----:B------:R-:W-:Y:S01]  /*17b40*/  MUFU.EX2 R60, R60 ;  /* 0x0000003c003c7308 */ /* 0x000fe20000000800 */
[----:B------:R-:W-:Y:S01]  /*17b50*/  FADD.FTZ R124, R123, R124 ;  /* 0x0000007c7b7c7221 */ /* 0x000fe20000010000 */
[----:B------:R-:W-:Y:S03]  /*17b60*/  FADD.FTZ R125, R125, R122 ;  /* 0x0000007a7d7d7221 */ /* 0x000fe60000010000 */
[----:B------:R-:W-:Y:S01]  /*17b70*/  FADD.FTZ R127, R127, R124 ;  /* 0x0000007c7f7f7221 */ /* 0x000fe20000010000 */
[C---:B---3--:R-:W-:Y:S04]  /*17b80*/  HMMA.16816.F32 R8, R20.reuse, R24, R8 ;  /* 0x000000181408723c */ /* 0x048fe80000001808 */
[----:B------:R-:W1:Y:S01]  /*17b90*/  MUFU.EX2 R61, R61 ;  /* 0x0000003d003d7308 */ /* 0x000e620000000800 */
[----:B------:R-:W-:Y:S01]  /*17ba0*/  FADD.FTZ R126, R126, R125 ;  /* 0x0000007d7e7e7221 */ /* 0x000fe20000010000 */
[----:B------:R-:W-:Y:S02]  /*17bb0*/  FADD.FTZ R127, R172, R127 ;  /* 0x0000007fac7f7221 */ /* 0x000fe40000010000 */
[C---:B------:R-:W-:Y:S01]  /*17bc0*/  HMMA.16816.F32 R68, R20.reuse, R26, R68 ;  /* 0x0000001a1444723c */ /* 0x040fe20000001844 */
[----:B------:R-:W2:Y:S05]  /*17bd0*/  LDSM.16.MT88.4 R24, [R146+0xdc00] ;  /* 0x00dc00009218783b */ /* 0x000eaa0000004200 */
[----:B------:R-:W-:Y:S02]  /*17be0*/  MUFU.EX2 R64, R64 ;  /* 0x0000004000407308 */ /* 0x000fe40000000800 */
[C---:B------:R-:W-:Y:S08]  /*17bf0*/  HMMA.16816.F32 R72, R20.reuse, R28, R72 ;  /* 0x0000001c1448723c */ /* 0x040ff00000001848 */
[C---:B------:R-:W-:Y:S01]  /*17c00*/  HMMA.16816.F32 R76, R20.reuse, R30, R76 ;  /* 0x0000001e144c723c */ /* 0x040fe2000000184c */
[----:B------:R-:W3:Y:S07]  /*17c10*/  LDSM.16.MT88.4 R28, [R144+0xdc00] ;  /* 0x00dc0000901c783b */ /* 0x000eee0000004200 */
[C---:B------:R-:W-:Y:S08]  /*17c20*/  HMMA.16816.F32 R80, R20.reuse, R32, R80 ;  /* 0x000000201450723c */ /* 0x040ff00000001850 */
[C---:B------:R-:W-:Y:S01]  /*17c30*/  HMMA.16816.F32 R84, R20.reuse, R34, R84 ;  /* 0x000000221454723c */ /* 0x040fe20000001854 */
[----:B------:R-:W5:Y:S07]  /*17c40*/  LDSM.16.MT88.4 R32, [R146+0xa000] ;  /* 0x00a000009220783b */ /* 0x000f6e0000004200 */
[C---:B------:R-:W-:Y:S03]  /*17c50*/  HMMA.16816.F32 R88, R20.reuse, R104, R88 ;  /* 0x000000681458723c */ /* 0x040fe60000001858 */
[----:B------:R-:W-:Y:S01]  /*17c60*/  FFMA.FTZ R105, R52, UR4, -R171 ;  /* 0x0000000434697c23 */ /* 0x000fe200080108ab */
[----:B------:R-:W-:Y:S01]  /*17c70*/  FFMA.FTZ R52, R46, UR4, -R133 ;  /* 0x000000042e347c23 */ /* 0x000fe20008010885 */
[----:B------:R-:W-:Y:S01]  /*17c80*/  FFMA.FTZ R104, R53, UR4, -R171 ;  /* 0x0000000435687c23 */ /* 0x000fe200080108ab */
[----:B------:R-:W-:Y:S01]  /*17c90*/  FFMA.FTZ R53, R47, UR4, -R133 ;  /* 0x000000042f357c23 */ /* 0x000fe20008010885 */
[----:B------:R-:W-:Y:S01]  /*17ca0*/  MUFU.EX2 R3, R105 ;  /* 0x0000006900037308 */ /* 0x000fe20000000800 */
[C---:B------:R-:W-:Y:S03]  /*17cb0*/  HMMA.16816.F32 R92, R20.reuse, R106, R92 ;  /* 0x0000006a145c723c */ /* 0x040fe6000000185c */
[--C-:B------:R-:W-:Y:S01]  /*17cc0*/  FFMA.FTZ R106, R49, UR4, -R171.reuse ;  /* 0x00000004316a7c23 */ /* 0x100fe200080108ab */
[----:B------:R-:W-:Y:S01]  /*17cd0*/  FFMA.FTZ R171, R65, UR4, -R171 ;  /* 0x0000000441ab7c23 */ /* 0x000fe200080108ab */
[----:B------:R-:W-:Y:S04]  /*17ce0*/  FFMA.FTZ R133, R67, UR4, -R133 ;  /* 0x0000000443857c23 */ /* 0x000fe80008010885 */
[----:B------:R4:W-:Y:S01]  /*17cf0*/  MUFU.EX2 R49, R41 ;  /* 0x0000002900317308 */ /* 0x0009e20000000800 */
[C---:B--2---:R-:W-:Y:S09]  /*17d00*/  HMMA.16816.F32 R96, R20.reuse, R24, R96 ;  /* 0x000000181460723c */ /* 0x044ff20000001860 */
[----:B------:R2:W-:Y:S01]  /*17d10*/  MUFU.EX2 R65, R45 ;  /* 0x0000002d00417308 */ /* 0x0005e20000000800 */
[C---:B------:R-:W-:Y:S01]  /*17d20*/  HMMA.16816.F32 R12, R20.reuse, R26, R12 ;  /* 0x0000001a140c723c */ /* 0x040fe2000000180c */
[----:B------:R-:W5:Y:S08]  /*17d30*/  LDSM.16.MT88.4 R24, [R146+0xc000] ;  /* 0x00c000009218783b */ /* 0x000f700000004200 */
[----:B------:R1:W-:Y:S01]  /*17d40*/  MUFU.EX2 R116, R104 ;  /* 0x0000006800747308 */ /* 0x0003e20000000800 */
[C---:B---3--:R-:W-:Y:S01]  /*17d50*/  HMMA.16816.F32 R100, R20.reuse, R28, R100 ;  /* 0x0000001c1464723c */ /* 0x048fe20000001864 */
[----:B----4-:R-:W-:Y:S08]  /*17d60*/  LDSM.16.MT88.4 R40, [R146+0xe400] ;  /* 0x00e400009228783b */ /* 0x010ff00000004200 */
[----:B------:R-:W-:Y:S01]  /*17d70*/  MUFU.EX2 R52, R52 ;  /* 0x0000003400347308 */ /* 0x000fe20000000800 */
[----:B------:R-:W-:Y:S01]  /*17d80*/  HMMA.16816.F32 R16, R20, R30, R16 ;  /* 0x0000001e1410723c */ /* 0x000fe20000001810 */
[----:B------:R-:W3:Y:S02]  /*17d90*/  LDSM.16.MT88.4 R28, [R144+0xc000] ;  /* 0x00c00000901c783b */ /* 0x000ee40000004200 */
[----:B------:R-:W-:Y:S01]  /*17da0*/  F2FP.F16.F32.PACK_AB R20, R174, R173 ;  /* 0x000000adae14723e */ /* 0x000fe200000000ff */
[----:B------:R-:W-:Y:S01]  /*17db0*/  FADD.FTZ R173, R173, R126 ;  /* 0x0000007eadad7221 */ /* 0x000fe20000010000 */
[----:B------:R-:W-:Y:S01]  /*17dc0*/  F2FP.F16.F32.PACK_AB R21, R175, R176 ;  /* 0x000000b0af15723e */ /* 0x000fe200000000ff */
[----:B------:R-:W-:Y:S01]  /*17dd0*/  FADD.FTZ R176, R176, R127 ;  /* 0x0000007fb0b07221 */ /* 0x000fe20000010000 */
[----:B------:R-:W-:Y:S02]  /*17de0*/  F2FP.F16.F32.PACK_AB R22, R178, R177 ;  /* 0x000000b1b216723e */ /* 0x000fe400000000ff */
[----:B------:R-:W-:Y:S01]  /*17df0*/  MUFU.EX2 R53, R53 ;  /* 0x0000003500357308 */ /* 0x000fe20000000800 */
[----:B------:R-:W-:Y:S01]  /*17e00*/  F2FP.F16.F32.PACK_AB R23, R180, R179 ;  /* 0x000000b3b417723e */ /* 0x000fe200000000ff */
[----:B--2---:R-:W-:Y:S01]  /*17e10*/  LDSM.16.MT88.4 R44, [R146+0xe800] ;  /* 0x00e80000922c783b */ /* 0x004fe20000004200 */
[----:B-1----:R-:W-:Y:S01]  /*17e20*/  F2FP.F16.F32.PACK_AB R104, R61, R60 ;  /* 0x0000003c3d68723e */ /* 0x002fe200000000ff */
[----:B------:R-:W-:Y:S01]  /*17e30*/  FADD.FTZ R174, R174, R173 ;  /* 0x000000adaeae7221 */ /* 0x000fe20000010000 */
[----:B------:R-:W-:Y:S03]  /*17e40*/  FADD.FTZ R176, R175, R176 ;  /* 0x000000b0afb07221 */ /* 0x000fe60000010000 */
[C---:B-----5:R-:W-:Y:S02]  /*17e50*/  HMMA.16816.F32 R8, R20.reuse, R32, R8 ;  /* 0x000000201408723c */ /* 0x060fe40000001808 */
[----:B------:R-:W-:Y:S01]  /*17e60*/  MUFU.EX2 R57, R106 ;  /* 0x0000006a00397308 */ /* 0x000fe20000000800 */
[----:B------:R-:W-:Y:S01]  /*17e70*/  FADD.FTZ R7, R177, R174 ;  /* 0x000000aeb1077221 */ /* 0x000fe20000010000 */
[----:B------:R-:W-:Y:S03]  /*17e80*/  FADD.FTZ R179, R179, R176 ;  /* 0x000000b0b3b37221 */ /* 0x000fe60000010000 */
[----:B------:R-:W-:Y:S01]  /*17e90*/  FADD.FTZ R7, R178, R7 ;  /* 0x00000007b2077221 */ /* 0x000fe20000010000 */
[C---:B------:R-:W-:Y:S01]  /*17ea0*/  HMMA.16816.F32 R68, R20.reuse, R34, R68 ;  /* 0x000000221444723c */ /* 0x040fe20000001844 */
[----:B------:R-:W1:Y:S03]  /*17eb0*/  LDSM.16.MT88.4 R32, [R146+0xe000] ;  /* 0x00e000009220783b */ /* 0x000e660000004200 */
[----:B------:R-:W2:Y:S01]  /*17ec0*/  MUFU.EX2 R171, R171 ;  /* 0x000000ab00ab7308 */ /* 0x000ea20000000800 */
[----:B------:R-:W-:Y:S03]  /*17ed0*/  FADD.FTZ R179, R180, R179 ;  /* 0x000000b3b4b37221 */ /* 0x000fe60000010000 */
[C---:B------:R-:W-:Y:S06]  /*17ee0*/  HMMA.16816.F32 R72, R20.reuse, R36, R72 ;  /* 0x000000241448723c */ /* 0x040fec0000001848 */
[----:B------:R-:W-:Y:S02]  /*17ef0*/  MUFU.EX2 R133, R133 ;  /* 0x0000008500857308 */ /* 0x000fe40000000800 */
[C---:B------:R-:W-:Y:S01]  /*17f00*/  HMMA.16816.F32 R76, R20.reuse, R38, R76 ;  /* 0x00000026144c723c */ /* 0x040fe2000000184c */
[----:B------:R-:W4:Y:S02]  /*17f10*/  LDSM.16.MT88.4 R36, [R144+0xe000] ;  /* 0x00e000009024783b */ /* 0x000f240000004200 */
[----:B--2---:R-:W-:Y:S05]  /*17f20*/  F2FP.F16.F32.PACK_AB R106, R171, R64 ;  /* 0x00000040ab6a723e */ /* 0x004fea00000000ff */
[C---:B------:R-:W-:Y:S08]  /*17f30*/  HMMA.16816.F32 R80, R20.reuse, R24, R80 ;  /* 0x000000181450723c */ /* 0x040ff00000001850 */
        /* <DEDUP_REMOVED lines=8> */
[C---:B----4-:R-:W-:Y:S08]  /*17fc0*/  HMMA.16816.F32 R100, R20.reuse, R36, R100 ;  /* 0x000000241464723c */ /* 0x050ff00000001864 */
[----:B------:R-:W-:Y:S01]  /*17fd0*/  HMMA.16816.F32 R16, R20, R38, R16 ;  /* 0x000000261410723c */ /* 0x000fe20000001810 */
[----:B------:R-:W4:Y:S02]  /*17fe0*/  LDSM.16.MT88.4 R36, [R144+0xc400] ;  /* 0x00c400009024783b */ /* 0x000f240000004200 */
[----:B------:R-:W-:Y:S01]  /*17ff0*/  F2FP.F16.F32.PACK_AB R20, R49, R48 ;  /* 0x000000303114723e */ /* 0x000fe200000000ff */
[----:B------:R-:W-:Y:S01]  /*18000*/  FADD.FTZ R48, R48, R7 ;  /* 0x0000000730307221 */ /* 0x000fe20000010000 */
[----:B------:R-:W-:Y:S01]  /*18010*/  F2FP.F16.F32.PACK_AB R21, R53, R52 ;  /* 0x000000343515723e */ /* 0x000fe200000000ff */
[----:B------:R-:W-:Y:S01]  /*18020*/  FADD.FTZ R52, R52, R179 ;  /* 0x000000b334347221 */ /* 0x000fe20000010000 */
[----:B------:R-:W-:Y:S01]  /*18030*/  F2FP.F16.F32.PACK_AB R22, R57, R56 ;  /* 0x000000383916723e */ /* 0x000fe200000000ff */
[----:B------:R-:W-:Y:S01]  /*18040*/  FADD.FTZ R49, R49, R48 ;  /* 0x0000003031317221 */ /* 0x000fe20000010000 */
[----:B------:R-:W-:Y:S01]  /*18050*/  F2FP.F16.F32.PACK_AB R23, R51, R50 ;  /* 0x000000323317723e */ /* 0x000fe200000000ff */
[----:B------:R-:W-:Y:S02]  /*18060*/  FADD.FTZ R53, R53, R52 ;  /* 0x0000003435357221 */ /* 0x000fe40000010000 */
[----:B------:R-:W-:Y:S02]  /*18070*/  FADD.FTZ R6, R56, R49 ;  /* 0x0000003138067221 */ /* 0x000fe40000010000 */
[----:B------:R-:W-:Y:S02]  /*18080*/  FADD.FTZ R50, R50, R53 ;  /* 0x0000003532327221 */ /* 0x000fe40000010000 */
[C---:B--2---:R-:W-:Y:S03]  /*18090*/  HMMA.16816.F32 R8, R20.reuse, R24, R8 ;  /* 0x000000181408723c */ /* 0x044fe60000001808 */
[----:B------:R-:W-:Y:S01]  /*180a0*/  FADD.FTZ R6, R57, R6 ;  /* 0x0000000639067221 */ /* 0x000fe20000010000 */
[----:B------:R-:W-:Y:S04]  /*180b0*/  FADD.FTZ R51, R51, R50 ;  /* 0x0000003233337221 */ /* 0x000fe80000010000 */
        /* <DEDUP_REMOVED lines=17> */
[----:B------:R-:W-:Y:S01]  /*181d0*/  F2FP.F16.F32.PACK_AB R20, R116, R3 ;  /* 0x000000037414723e */ /* 0x000fe200000000ff */
[----:B------:R-:W-:Y:S01]  /*181e0*/  FADD.FTZ R3, R3, R6 ;  /* 0x0000000603037221 */ /* 0x000fe20000010000 */
[C---:B------:R-:W-:Y:S01]  /*181f0*/  F2FP.F16.F32.PACK_AB R21, R55.reuse, R54 ;  /* 0x000000363715723e */ /* 0x040fe200000000ff */
[----:B------:R-:W-:Y:S01]  /*18200*/  FADD.FTZ R54, R54, R51 ;  /* 0x0000003336367221 */ /* 0x000fe20000010000 */
[----:B------:R-:W-:Y:S01]  /*18210*/  F2FP.F16.F32.PACK_AB R22, R166, R65 ;  /* 0x00000041a616723e */ /* 0x000fe200000000ff */
[----:B------:R-:W-:Y:S01]  /*18220*/  FADD.FTZ R116, R116, R3 ;  /* 0x0000000374747221 */ /* 0x000fe20000010000 */
[----:B------:R-:W-:Y:S01]  /*18230*/  F2FP.F16.F32.PACK_AB R23, R58, R167 ;  /* 0x000000a73a17723e */ /* 0x000fe200000000ff */
[----:B------:R-:W-:Y:S02]  /*18240*/  FADD.FTZ R54, R55, R54 ;  /* 0x0000003637367221 */ /* 0x000fe40000010000 */
[----:B------:R-:W-:Y:S02]  /*18250*/  FADD.FTZ R3, R65, R116 ;  /* 0x0000007441037221 */ /* 0x000fe40000010000 */
[----:B------:R-:W-:Y:S02]  /*18260*/  FADD.FTZ R167, R167, R54 ;  /* 0x00000036a7a77221 */ /* 0x000fe40000010000 */
[C---:B---3--:R-:W-:Y:S03]  /*18270*/  HMMA.16816.F32 R8, R20.reuse, R28, R8 ;  /* 0x0000001c1408723c */ /* 0x048fe60000001808 */
[----:B------:R-:W-:Y:S01]  /*18280*/  FADD.FTZ R3, R166, R3 ;  /* 0x00000003a6037221 */ /* 0x000fe20000010000 */
[----:B------:R-:W-:Y:S03]  /*18290*/  FADD.FTZ R167, R58, R167 ;  /* 0x000000a73aa77221 */ /* 0x000fe60000010000 */
[----:B------:R-:W-:Y:S01]  /*182a0*/  FADD.FTZ R60, R60, R3 ;  /* 0x000000033c3c7221 */ /* 0x000fe20000010000 */
[C---:B------:R-:W-:Y:S01]  /*182b0*/  HMMA.16816.F32 R68, R20.reuse, R30, R68 ;  /* 0x0000001e1444723c */ /* 0x040fe20000001844 */
[----:B------:R-:W3:Y:S02]  /*182c0*/  LDSM.16.MT88.4 R28, [R146+0xac00] ;  /* 0x00ac0000921c783b */ /* 0x000ee40000004200 */
[----:B------:R-:W-:Y:S01]  /*182d0*/  MOV R3, R0 ;  /* 0x0000000000037202 */ /* 0x000fe20000000f00 */
[----:B------:R-:W-:Y:S04]  /*182e0*/  FADD.FTZ R61, R61, R60 ;  /* 0x0000003c3d3d7221 */ /* 0x000fe80000010000 */
[C---:B-1----:R-:W-:Y:S03]  /*182f0*/  HMMA.16816.F32 R72, R20.reuse, R32, R72 ;  /* 0x000000201448723c */ /* 0x042fe60000001848 */
[----:B------:R-:W-:Y:S05]  /*18300*/  FADD.FTZ R64, R64, R61 ;  /* 0x0000003d40407221 */ /* 0x000fea0000010000 */
[C---:B------:R-:W-:Y:S01]  /*18310*/  HMMA.16816.F32 R76, R20.reuse, R34, R76 ;  /* 0x00000022144c723c */ /* 0x040fe2000000184c */
[----:B------:R-:W1:Y:S07]  /*18320*/  LDSM.16.MT88.4 R32, [R144+0xac00] ;  /* 0x00ac00009020783b */ /* 0x000e6e0000004200 */
[C---:B----4-:R-:W-:Y:S01]  /*18330*/  HMMA.16816.F32 R80, R20.reuse, R36, R80 ;  /* 0x000000241450723c */ /* 0x050fe20000001850 */
[----:B------:R-:W-:Y:S07]  /*18340*/  MUFU.EX2 R36, R62 ;  /* 0x0000003e00247308 */ /* 0x000fee0000000800 */
[C---:B------:R-:W-:Y:S03]  /*18350*/  HMMA.16816.F32 R84, R20.reuse, R38, R84 ;  /* 0x000000261454723c */ /* 0x040fe60000001854 */
[----:B------:R-:W4:Y:S05]  /*18360*/  MUFU.EX2 R37, R63 ;  /* 0x0000003f00257308 */ /* 0x000f2a0000000800 */
[C---:B-----5:R-:W-:Y:S05]  /*18370*/  HMMA.16816.F32 R88, R20.reuse, R40, R88 ;  /* 0x000000281458723c */ /* 0x060fea0000001858 */
[----:B------:R-:W5:Y:S03]  /*18380*/  MUFU.EX2 R38, R66 ;  /* 0x0000004200267308 */ /* 0x000f660000000800 */
[C---:B------:R-:W-:Y:S03]  /*18390*/  HMMA.16816.F32 R92, R20.reuse, R42, R92 ;  /* 0x0000002a145c723c */ /* 0x040fe6000000185c */
[----:B----4-:R-:W-:Y:S01]  /*183a0*/  F2FP.F16.F32.PACK_AB R105, R37, R36 ;  /* 0x000000242569723e */ /* 0x010fe200000000ff */
[----:B------:R-:W-:Y:S01]  /*183b0*/  FADD.FTZ R36, R36, R167 ;  /* 0x000000a724247221 */ /* 0x000fe20000010000 */
[----:B------:R-:W-:Y:S03]  /*183c0*/  FADD.FTZ R167, R171, R64 ;  /* 0x00000040aba77221 */ /* 0x000fe60000010000 */
[C---:B------:R-:W-:Y:S03]  /*183d0*/  HMMA.16816.F32 R96, R20.reuse, R44, R96 ;  /* 0x0000002c1460723c */ /* 0x040fe60000001860 */
[----:B-----5:R-:W-:Y:S01]  /*183e0*/  F2FP.F16.F32.PACK_AB R107, R133, R38 ;  /* 0x00000026856b723e */ /* 0x020fe200000000ff */
[----:B------:R-:W-:Y:S04]  /*183f0*/  FADD.FTZ R37, R37, R36 ;  /* 0x0000002425257221 */ /* 0x000fe80000010000 */
[C---:B------:R-:W-:Y:S03]  /*18400*/  HMMA.16816.F32 R12, R20.reuse, R46, R12 ;  /* 0x0000002e140c723c */ /* 0x040fe6000000180c */
[----:B------:R-:W-:Y:S04]  /*18410*/  FADD.FTZ R38, R38, R37 ;  /* 0x0000002526267221 */ /* 0x000fe80000010000 */
[----:B------:R-:W-:Y:S01]  /*18420*/  FADD.FTZ R166, R133, R38 ;  /* 0x0000002685a67221 */ /* 0x000fe20000010000 */
[C---:B--2---:R-:W-:Y:S08]  /*18430*/  HMMA.16816.F32 R100, R20.reuse, R24, R100 ;  /* 0x000000181464723c */ /* 0x044ff00000001864 */
[----:B------:R-:W-:Y:S01]  /*18440*/  HMMA.16816.F32 R16, R20, R26, R16 ;  /* 0x0000001a1410723c */ /* 0x000fe20000001810 */
[----:B------:R-:W2:Y:S07]  /*18450*/  LDSM.16.MT88.4 R20, [R146+0xcc00] ;  /* 0x00cc00009214783b */ /* 0x000eae0000004200 */
[C---:B---3--:R-:W-:Y:S01]  /*18460*/  HMMA.16816.F32 R112, R104.reuse, R28, R8 ;  /* 0x0000001c6870723c */ /* 0x048fe20000001808 */
[----:B------:R-:W3:Y:S07]  /*18470*/  LDSM.16.MT88.4 R8, [R144+0xcc00] ;  /* 0x00cc00009008783b */ /* 0x000eee0000004200 */
[C---:B------:R-:W-:Y:S08]  /*18480*/  HMMA.16816.F32 R68, R104.reuse, R30, R68 ;  /* 0x0000001e6844723c */ /* 0x040ff00000001844 */
[C---:B-1----:R-:W-:Y:S08]  /*18490*/  HMMA.16816.F32 R72, R104.reuse, R32, R72 ;  /* 0x000000206848723c */ /* 0x042ff00000001848 */
[C---:B------:R-:W-:Y:S08]  /*184a0*/  HMMA.16816.F32 R76, R104.reuse, R34, R76 ;  /* 0x00000022684c723c */ /* 0x040ff0000000184c */
[C---:B--2---:R-:W-:Y:S08]  /*184b0*/  HMMA.16816.F32 R80, R104.reuse, R20, R80 ;  /* 0x000000146850723c */ /* 0x044ff00000001850 */
[C---:B------:R-:W-:Y:S01]  /*184c0*/  HMMA.16816.F32 R84, R104.reuse, R22, R84 ;  /* 0x000000166854723c */ /* 0x040fe20000001854 */
[----:B------:R-:W1:Y:S07]  /*184d0*/  LDSM.16.MT88.4 R20, [R144+0xec00] ;  /* 0x00ec00009014783b */ /* 0x000e6e0000004200 */
[C---:B---3--:R-:W-:Y:S08]  /*184e0*/  HMMA.16816.F32 R88, R104.reuse, R8, R88 ;  /* 0x000000086858723c */ /* 0x048ff00000001858 */
[C---:B------:R-:W-:Y:S08]  /*184f0*/  HMMA.16816.F32 R92, R104.reuse, R10, R92 ;  /* 0x0000000a685c723c */ /* 0x040ff0000000185c */
[C---:B------:R-:W-:Y:S08]  /*18500*/  HMMA.16816.F32 R96, R104.reuse, R108, R96 ;  /* 0x0000006c6860723c */ /* 0x040ff00000001860 */
[C---:B------:R-:W-:Y:S08]  /*18510*/  HMMA.16816.F32 R108, R104.reuse, R110, R12 ;  /* 0x0000006e686c723c */ /* 0x040ff0000000180c */
[C---:B-1----:R-:W-:Y:S08]  /*18520*/  HMMA.16816.F32 R100, R104.reuse, R20, R100 ;  /* 0x000000146864723c */ /* 0x042ff00000001864 */
[----:B------:R-:W-:Y:S01]  /*18530*/  HMMA.16816.F32 R104, R104, R22, R16 ;  /* 0x000000166868723c */ /* 0x000fe20000001810 */
[----:B------:R-:W-:Y:S08]  /*18540*/  @!UPT UIADD3 URZ, UPT, UPT, URZ, URZ, URZ ;  /* 0x000000fffffff290 */ /* 0x000ff0000fffe0ff */
[----:B------:R-:W-:Y:S11]  /*18550*/  @P1 BRA `(.L_x_2517) ;  /* 0xffffffc800f41947 */ /* 0x000ff6000383ffff */
.L_x_2513:
[----:B------:R-:W1:Y:S01]  /*18560*/  SHFL.BFLY PT, R4, R167, 0x2, 0x1f ;  /* 0x0c401f00a7047f89 */ /* 0x000e6200000e0000 */
[C---:B------:R-:W-:Y:S01]  /*18570*/  SHF.L.U32 R41, R162.reuse, 0x2, RZ ;  /* 0x00000002a2297819 */ /* 0x040fe200000006ff */
[----:B------:R-:W2:Y:S01]  /*18580*/  S2UR UR8, SR_CTAID.Y ;  /* 0x00000000000879c3 */ /* 0x000ea20000002600 */
[C---:B------:R-:W-:Y:S01]  /*18590*/  SHF.L.U32 R12, R162.reuse, 0x1, RZ ;  /* 0x00000001a20c7819 */ /* 0x040fe200000006ff */
[----:B------:R-:W3:Y:S01]  /*185a0*/  SHFL.BFLY PT, R5, R166, 0x2, 0x1f ;  /* 0x0c401f00a6057f89 */ /* 0x000ee200000e0000 */
[----:B------:R-:W-:Y:S01]  /*185b0*/  LOP3.LUT R6, R41, 0x4, RZ, 0xc0, !PT ;  /* 0x0000000429067812 */ /* 0x000fe200078ec0ff */
[----:B------:R-:W4:Y:S01]  /*185c0*/  LDCU UR4, c[0x0][0x44c] ;  /* 0x00008980ff0477ac */ /* 0x000f220008000800 */
[----:B------:R-:W-:Y:S01]  /*185d0*/  SHF.L.U32 R7, R162, 0x4, RZ ;  /* 0x00000004a2077819 */ /* 0x000fe200000006ff */
[----:B------:R-:W5:Y:S01]  /*185e0*/  S2R R9, SR_TID.X ;  /* 0x0000000000097919 */ /* 0x000f620000002100 */
[----:B------:R-:W-:Y:S01]  /*185f0*/  LOP3.LUT R12, R12, 0x6, RZ, 0xc0, !PT ;  /* 0x000000060c0c7812 */ /* 0x000fe200078ec0ff */
[----:B------:R-:W2:Y:S01]  /*18600*/  LDC.64 R44, c[0x0][0x430] ;  /* 0x00010c00ff2c7b82 */ /* 0x000ea20000000a00 */
[----:B------:R-:W-:Y:S01]  /*18610*/  SHF.R.U32.HI R40, RZ, 0x1, R162 ;  /* 0x00000001ff287819 */ /* 0x000fe200000116a2 */
        /* <DEDUP_REMOVED lines=11> */
[----:B------:R-:W-:Y:S01]  /*186d0*/  MOV R44, 0xff800000 ;  /* 0xff800000002c7802 */ /* 0x000fe20000000f00 */
[----:B-1----:R-:W-:Y:S01]  /*186e0*/  FADD.FTZ R43, R3, R4 ;  /* 0x00000004032b7221 */ /* 0x002fe20000010000 */
[----:B------:R-:W-:Y:S02]  /*186f0*/  SHF.L.U32 R4, R162, 0x3, RZ ;  /* 0x00000003a2047819 */ /* 0x000fe400000006ff */
[----:B-----5:R-:W-:Y:S01]  /*18700*/  SHF.R.U32.HI R3, RZ, 0x3, R9 ;  /* 0x00000003ff037819 */ /* 0x020fe20000011609 */
[----:B------:R-:W1:Y:S01]  /*18710*/  MUFU.RCP R8, R43 ;  /* 0x0000002b00087308 */ /* 0x000e620000001000 */
[----:B---3--:R-:W-:Y:S01]  /*18720*/  FADD.FTZ R42, R5, R42 ;  /* 0x0000002a052a7221 */ /* 0x008fe20000010000 */
[----:B------:R-:W-:-:S02]  /*18730*/  LOP3.LUT R5, R6, 0xf00, R41, 0xf8, !PT ;  /* 0x00000f0006057812 */ /* 0x000fc400078ef829 */
[----:B------:R-:W-:Y:S02]  /*18740*/  LOP3.LUT R11, R4, 0xc0, RZ, 0xc0, !PT ;  /* 0x000000c0040b7812 */ /* 0x000fe400078ec0ff */
[----:B------:R-:W-:Y:S02]  /*18750*/  FSETP.NE.FTZ.AND P1, PT, R43, RZ, PT ;  /* 0x000000ff2b00720b */ /* 0x000fe40003f35000 */
[----:B------:R-:W2:Y:S01]  /*18760*/  MUFU.RCP R6, R42 ;  /* 0x0000002a00067308 */ /* 0x000ea20000001000 */
[----:B------:R-:W-:Y:S02]  /*18770*/  LOP3.LUT R12, R11, 0x18, R162, 0xf8, !PT ;  /* 0x000000180b0c7812 */ /* 0x000fe400078ef8a2 */
[----:B------:R-:W-:Y:S02]  /*18780*/  LOP3.LUT R7, R7, 0x20, R4, 0xf8, !PT ;  /* 0x0000002007077812 */ /* 0x000fe400078ef804 */
[----:B------:R-:W-:Y:S02]  /*18790*/  SHF.L.U32 R9, R9, 0x2, RZ ;  /* 0x0000000209097819 */ /* 0x000fe400000006ff */
[----:B------:R-:W-:-:S02]  /*187a0*/  FSETP.NE.FTZ.AND P0, PT, R42, RZ, PT ;  /* 0x000000ff2a00720b */ /* 0x000fc40003f15000 */
[----:B-1----:R-:W-:Y:S02]  /*187b0*/  FSEL R8, R8, 1, P1 ;  /* 0x3f80000008087808 */ /* 0x002fe40000800000 */
[----:B------:R-:W-:Y:S01]  /*187c0*/  LOP3.LUT R7, R7, R12, RZ, 0xfc, !PT ;  /* 0x0000000c07077212 */ /* 0x000fe200078efcff */
[----:B------:R-:W1:Y:S01]  /*187d0*/  @P1 LDC R49, c[0x0][0x458] ;  /* 0x00011600ff311b82 */ /* 0x000e620000000800 */
[----:B------:R-:W-:Y:S01]  /*187e0*/  SHF.L.U32 R10, R3, 0x5, RZ ;  /* 0x00000005030a7819 */ /* 0x000fe200000006ff */
[C---:B------:R-:W-:Y:S01]  /*187f0*/  FMUL.FTZ R112, R8.reuse, R112 ;  /* 0x0000007008707220 */ /* 0x040fe20000410000 */
        /* <DEDUP_REMOVED lines=25> */
[----:B------:R-:W2:Y:S01]  /*18990*/  @P0 LDC R47, c[0x0][0x458] ;  /* 0x00011600ff2f0b82 */ /* 0x000ea20000000800 */
[----:B------:R-:W-:Y:S01]  /*189a0*/  LOP3.LUT R8, R4, 0x40, RZ, 0xc0, !PT ;  /* 0x0000004004087812 */ /* 0x000fe200078ec0ff */
[----:B------:R-:W3:Y:S01]  /*189b0*/  @P0 MUFU.LG2 R42, R42 ;  /* 0x0000002a002a0308 */ /* 0x000ee20000000c00 */
[----:B------:R-:W-:Y:S01]  /*189c0*/  LEA R7, R7, UR5, 0x2 ;  /* 0x0000000507077c11 */ /* 0x000fe2000f8e10ff */
[C---:B------:R-:W-:Y:S01]  /*189d0*/  FMUL.FTZ R114, R6.reuse, R114 ;  /* 0x0000007206727220 */ /* 0x040fe20000410000 */
[----:B------:R-:W-:Y:S01]  /*189e0*/  LOP3.LUT R5, R5, 0x20, R10, 0xf8, !PT ;  /* 0x0000002005057812 */ /* 0x000fe200078ef80a */
[C---:B------:R-:W-:Y:S01]  /*189f0*/  FMUL.FTZ R115, R6.reuse, R115 ;  /* 0x0000007306737220 */ /* 0x040fe20000410000 */
[----:B------:R-:W-:Y:S01]  /*18a00*/  LOP3.LUT R10, R9, 0x18, R40, 0x78, !PT ;  /* 0x00000018090a7812 */ /* 0x000fe200078e7828 */
        /* <DEDUP_REMOVED lines=25> */
[----:B------:R4:W-:Y:S01]  /*18ba0*/  STS.64 [R7], R112 ;  /* 0x0000007007007388 */ /* 0x0009e20000000a00 */
[----:B------:R-:W-:Y:S01]  /*18bb0*/  IADD3 R4, PT, PT, R9, -R4, RZ ;  /* 0x8000000409047210 */ /* 0x000fe20007ffe0ff */
[----:B------:R-:W5:Y:S01]  /*18bc0*/  @P1 MUFU.LG2 R43, R43 ;  /* 0x0000002b002b1308 */ /* 0x000f620000000c00 */
[----:B------:R-:W-:Y:S01]  /*18bd0*/  LOP3.LUT R5, R5, R10, RZ, 0xfc, !PT ;  /* 0x0000000a05057212 */ /* 0x000fe200078efcff */
[----:B------:R4:W-:Y:S01]  /*18be0*/  STS.64 [R7+0x400], R114 ;  /* 0x0004007207007388 */ /* 0x0009e20000000a00 */
[----:B---3--:R-:W-:Y:S01]  /*18bf0*/  @P0 FMUL.FTZ R53, R42, 0.69314718246459960938 ;  /* 0x3f3172182a350820 */ /* 0x008fe20000410000 */
[----:B------:R-:W-:-:S02]  /*18c00*/  SHF.R.U32.HI R162, RZ, 0x2, R162 ;  /* 0x00000002ffa27819 */ /* 0x000fc400000116a2 */
[----:B------:R3:W-:Y:S01]  /*18c10*/  STS.64 [R9+0x20], R68 ;  /* 0x0000204409007388 */ /* 0x0007e20000000a00 */
[----:B------:R-:W-:Y:S01]  /*18c20*/  LEA R52, R5, UR5, 0x2 ;  /* 0x0000000505347c11 */ /* 0x000fe2000f8e10ff */
[----:B------:R-:W4:Y:S01]  /*18c30*/  LDCU UR5, c[0x0][0x3e0] ;  /* 0x00007c00ff0577ac */ /* 0x000f220008000800 */
[----:B--2---:R-:W-:Y:S01]  /*18c40*/  @P0 FFMA.FTZ R44, R0, R47, R53 ;  /* 0x0000002f002c0223 */ /* 0x004fe20000010035 */
[----:B------:R3:W-:Y:S01]  /*18c50*/  STS.64 [R9+0x420], R70 ;  /* 0x0004204609007388 */ /* 0x0007e20000000a00 */
[----:B------:R-:W-:-:S03]  /*18c60*/  LOP3.LUT R162, R51, 0x7, R162, 0xf8, !PT ;  /* 0x0000000733a27812 */ /* 0x000fc600078ef8a2 */
[----:B------:R3:W-:Y:S01]  /*18c70*/  STS.64 [R6+0x40], R72 ;  /* 0x0000404806007388 */ /* 0x0007e20000000a00 */
[----:B-----5:R-:W-:-:S03]  /*18c80*/  @P1 FMUL.FTZ R43, R43, 0.69314718246459960938 ;  /* 0x3f3172182b2b1820 */ /* 0x020fc60000410000 */
[----:B------:R3:W-:Y:S01]  /*18c90*/  STS.64 [R6+0x440], R74 ;  /* 0x0004404a06007388 */ /* 0x0007e20000000a00 */
[----:B-1----:R-:W-:-:S03]  /*18ca0*/  @P1 FFMA.FTZ R46, R2, R49, R43 ;  /* 0x00000031022e1223 */ /* 0x002fc6000001002b */
[----:B------:R3:W-:Y:S04]  /*18cb0*/  STS.64 [R4+0x60], R76 ;  /* 0x0000604c04007388 */ /* 0x0007e80000000a00 */
[----:B------:R3:W-:Y:S01]  /*18cc0*/  STS.64 [R4+0x460], R78 ;  /* 0x0004604e04007388 */ /* 0x0007e20000000a00 */
[----:B----4-:R-:W-:-:S03]  /*18cd0*/  IMAD R158, R159, UR5, R158 ;  /* 0x000000059f9e7c24 */ /* 0x010fc6000f8e029e */
        /* <DEDUP_REMOVED lines=20> */
[----:B------:R3:W2:Y:S04]  /*18e20*/  LDS.128 R32, [R52+0x800] ;  /* 0x0008000034207984 */ /* 0x0006a80000000c00 */
        /* <DEDUP_REMOVED lines=9> */
[----:B------:R-:W-:Y:S01]  /*18ec0*/  IMAD.IADD R43, R157, 0x1, -R156 ;  /* 0x000000019d2b7824 */ /* 0x000fe200078e0a9c */
[----:B------:R-:W-:Y:S01]  /*18ed0*/  IADD3 R2, P0, PT, R45, R162, RZ ;  /* 0x000000a22d027210 */ /* 0x000fe20007f1e0ff */
[----:B------:R-:W-:-:S03]  /*18ee0*/  VIADD R40, R162, 0x8 ;  /* 0x00000008a2287836 */ /* 0x000fc60000000000 */
[-C--:B------:R-:W-:Y:S02]  /*18ef0*/  ISETP.GE.AND P2, PT, R162, R43.reuse, PT ;  /* 0x0000002ba200720c */ /* 0x080fe40003f46270 */
[----:B------:R-:W-:Y:S02]  /*18f00*/  ISETP.GE.AND P1, PT, R40, R43, PT ;  /* 0x0000002b2800720c */ /* 0x000fe40003f26270 */
[----:B------:R-:W-:Y:S02]  /*18f10*/  LEA.HI.X.SX32 R45, R45, RZ, 0x1, P0 ;  /* 0x000000ff2d2d7211 */ /* 0x000fe400000f0eff */
[----:B-----5:R-:W-:-:S04]  /*18f20*/  LEA R42, P0, R2, UR4, 0x2 ;  /* 0x00000004022a7c11 */ /* 0x020fc8000f8010ff */
[----:B------:R-:W-:-:S05]  /*18f30*/  LEA.HI.X R43, R2, UR5, R45, 0x2, P0 ;  /* 0x00000005022b7c11 */ /* 0x000fca00080f142d */
[----:B------:R1:W-:Y:S04]  /*18f40*/  @!P2 STG.E desc[UR6][R42.64], R46 ;  /* 0x0000002e2a00a986 */ /* 0x0003e8000c101906 */
[----:B------:R1:W-:Y:S02]  /*18f50*/  @!P1 STG.E desc[UR6][R42.64+0x20], R44 ;  /* 0x0000202c2a009986 */ /* 0x0003e4000c101906 */
.L_x_2519:
[----:B------:R-:W-:Y:S05]  /*18f60*/  BSYNC.RECONVERGENT B0 ;  /* 0x0000000000007941 */ /* 0x000fea0003800200 */
.L_x_2518:
[----:B------:R-:W5:Y:S01]  /*18f70*/  LDCU.64 UR4, c[0x0][0x3f8] ;  /* 0x00007f00ff0477ac */ /* 0x000f620008000a00 */
[----:B------:R-:W-:Y:S01]  /*18f80*/  LOP3.LUT R2, R41, 0x1c, RZ, 0xc0, !PT ;  /* 0x0000001c29027812 */ /* 0x000fe200078ec0ff */
[----:B------:R2:W3:Y:S01]  /*18f90*/  LDS.128 R48, [R52+0x1800] ;  /* 0x0018000034307984 */ /* 0x0004e20000000c00 */
[----:B------:R-:W-:Y:S02]  /*18fa0*/  IMAD.IADD R157, R157, 0x1, -R156 ;  /* 0x000000019d9d7824 */ /* 0x000fe400078e0a9c */
[C---:B------:R-:W-:Y:S01]  /*18fb0*/  VIADD R54, R3.reuse, 0x10 ;  /* 0x0000001003367836 */ /* 0x040fe20000000000 */
[----:B-1----:R1:W1:Y:S01]  /*18fc0*/  LDS.128 R44, [R52+0x3800] ;  /* 0x00380000342c7984 */ /* 0x0022620000000c00 */
[C---:B------:R-:W-:Y:S01]  /*18fd0*/  IMAD R53, R3.reuse, 0x60, R2 ;  /* 0x0000006003357824 */ /* 0x040fe200078e0202 */
[CC--:B------:R-:W-:Y:S01]  /*18fe0*/  ISETP.GE.AND P3, PT, R3.reuse, R157.reuse, PT ;  /* 0x0000009d0300720c */ /* 0x0c0fe20003f66270 */
[----:B------:R-:W-:Y:S01]  /*18ff0*/  VIADD R2, R3, 0x20 ;  /* 0x0000002003027836 */ /* 0x000fe20000000000 */
[----:B------:R1:W1:Y:S01]  /*19000*/  LDS.128 R40, [R52+0x5800] ;  /* 0x0058000034287984 */ /* 0x0002620000000c00 */
[----:B------:R-:W-:-:S02]  /*19010*/  ISETP.GE.AND P2, PT, R54, R157, PT ;  /* 0x0000009d3600720c */ /* 0x000fc40003f46270 */
[----:B------:R-:W-:Y:S02]  /*19020*/  IADD3 R53, P0, PT, R0, R53, RZ ;  /* 0x0000003500357210 */ /* 0x000fe40007f1e0ff */
[----:B------:R-:W-:Y:S02]  /*19030*/  ISETP.GE.AND P1, PT, R2, R157, PT ;  /* 0x0000009d0200720c */ /* 0x000fe40003f26270 */
[----:B------:R-:W-:Y:S02]  /*19040*/  LEA.HI.X.SX32 R0, R0, RZ, 0x1, P0 ;  /* 0x000000ff00007211 */ /* 0x000fe400000f0eff */
[----:B-----5:R-:W-:-:S04]  /*19050*/  LEA R54, P0, R53, UR4, 0x2 ;  /* 0x0000000435367c11 */ /* 0x020fc8000f8010ff */
[----:B------:R-:W-:Y:S01]  /*19060*/  LEA.HI.X R55, R53, UR5, R0, 0x2, P0 ;  /* 0x0000000535377c11 */ /* 0x000fe200080f1400 */
[----:B------:R-:W-:-:S04]  /*19070*/  VIADD R0, R3, 0x30 ;  /* 0x0000003003007836 */ /* 0x000fc80000000000 */
[----:B------:R1:W-:Y:S01]  /*19080*/  @!P3 STG.E.128 desc[UR6][R54.64], R36 ;  /* 0x000000243600b986 */ /* 0x0003e2000c101d06 */
[----:B------:R-:W-:-:S03]  /*19090*/  ISETP.GE.AND P0, PT, R0, R157, PT ;  /* 0x0000009d0000720c */ /* 0x000fc60003f06270 */
[----:B--2---:R2:W-:Y:S04]  /*190a0*/  @!P2 STG.E.128 desc[UR6][R54.64+0x1800], R32 ;  /* 0x001800203600a986 */ /* 0x0045e8000c101d06 */
[----:B----4-:R2:W-:Y:S04]  /*190b0*/  @!P1 STG.E.128 desc[UR6][R54.64+0x3000], R28 ;  /* 0x0030001c36009986 */ /* 0x0105e8000c101d06 */
[----:B------:R2:W-:Y:S04]  /*190c0*/  @!P3 STG.E.128 desc[UR6][R54.64+0x80], R24 ;  /* 0x000080183600b986 */ /* 0x0005e8000c101d06 */
[----:B------:R2:W-:Y:S04]  /*190d0*/  @!P2 STG.E.128 desc[UR6][R54.64+0x1880], R20 ;  /* 0x001880143600a986 */ /* 0x0005e8000c101d06 */
[----:B------:R2:W-:Y:S04]  /*190e0*/  @!P1 STG.E.128 desc[UR6][R54.64+0x3080], R16 ;  /* 0x0030801036009986 */ /* 0x0005e8000c101d06 */
[----:B------:R2:W-:Y:S04]  /*190f0*/  @!P3 STG.E.128 desc[UR6][R54.64+0x100], R12 ;  /* 0x0001000c3600b986 */ /* 0x0005e8000c101d06 */
[----:B------:R2:W-:Y:S04]  /*19100*/  @!P2 STG.E.128 desc[UR6][R54.64+0x1900], R8 ;  /* 0x001900083600a986 */ /* 0x0005e8000c101d06 */
[----:B------:R2:W-:Y:S01]  /*19110*/  @!P1 STG.E.128 desc[UR6][R54.64+0x3100], R4 ;  /* 0x0031000436009986 */ /* 0x0005e2000c101d06 */
[----:B-1-3--:R-:W-:Y:S05]  /*19120*/  @P0 EXIT ;  /* 0x000000000000094d */ /* 0x00afea0003800000 */
[----:B------:R-:W-:Y:S04]  /*19130*/  STG.E.128 desc[UR6][R54.64+0x4800], R48 ;  /* 0x0048003036007986 */ /* 0x000fe8000c101d06 */
[----:B------:R-:W-:Y:S04]  /*19140*/  STG.E.128 desc[UR6][R54.64+0x4880], R44 ;  /* 0x0048802c36007986 */ /* 0x000fe8000c101d06 */
[----:B------:R-:W-:Y:S01]  /*19150*/  STG.E.128 desc[UR6][R54.64+0x4900], R40 ;  /* 0x0049002836007986 */ /* 0x000fe2000c101d06 */
[----:B------:R-:W-:Y:S05]  /*19160*/  EXIT ;  /* 0x000000000000794d */ /* 0x000fea0003800000 */
.L_x_2520:
        /* <DEDUP_REMOVED lines=9> */
.L_x_5510:


//--------------------- .text._ZN5flash24flash_fwd_splitkv_kernelI23Flash_fwd_kernel_traitsILi96ELi64ELi128ELi4ELb0ELb0EN7cutlass6half_tE19Flash_kernel_traitsILi96ELi64ELi128ELi4ES3_EELb1ELb0ELb0ELb0ELb1ELb1ELb1ELb1EEEvNS_16Flash_fwd_paramsE --------------------------
	.section	.text._ZN5flash24flash_fwd_splitkv_kernelI23Flash_fwd_kernel_traitsILi96ELi64ELi128ELi4ELb0ELb0EN7cutlass6half_tE19Flash_kernel_traitsILi96ELi64ELi128ELi4ES3_EELb1ELb0ELb0ELb0ELb1ELb1ELb1ELb1EEEvNS_16Flash_fwd_paramsE,"ax",@progbits
	.align	128
        .global         _ZN5flash24flash_fwd_splitkv_kernelI23Flash_fwd_kernel_traitsILi96ELi64ELi128ELi4ELb0ELb0EN7cutlass6half_tE19Flash_kernel_traitsILi96ELi64ELi128ELi4ES3_EELb1ELb0ELb0ELb0ELb1ELb1ELb1ELb1EEEvNS_16Flash_fwd_paramsE
        .type           _ZN5flash24flash_fwd_splitkv_kernelI23Flash_fwd_kernel_traitsILi96ELi64ELi128ELi4ELb0ELb0EN7cutlass6half_tE19Flash_kernel_traitsILi96ELi64ELi128ELi4ES3_EELb1ELb0ELb0ELb0ELb1ELb1ELb1ELb1EEEvNS_16Flash_fwd_paramsE,@function
        .size           _ZN5flash24flash_fwd_splitkv_kernelI23Flash_fwd_kernel_traitsILi96ELi64ELi128ELi4ELb0ELb0EN7cutlass6half_tE19Flash_kernel_traitsILi96ELi64ELi128ELi4ES3_EELb1ELb0ELb0ELb0ELb1ELb1ELb1ELb1EEEvNS_16Flash_fwd_paramsE,(.L_x_5511 - _ZN5flash24flash_fwd_splitkv_kernelI23Flash_fwd_kernel_traitsILi96ELi64ELi128ELi4ELb0ELb0EN7cutlass6half_tE19Flash_kernel_traitsILi96ELi64ELi128ELi4ES3_EELb1ELb0ELb0ELb0ELb1ELb1ELb1ELb1EEEvNS_16Flash_fwd_paramsE)
        .other          _ZN5flash24flash_fwd_splitkv_kernelI23Flash_fwd_kernel_traitsILi96ELi64ELi128ELi4ELb0ELb0EN7cutlass6half_tE19Flash_kernel_traitsILi96ELi64ELi128ELi4ES3_EELb1ELb0ELb0ELb0ELb1ELb1ELb1ELb1EEEvNS_16Flash_fwd_paramsE,@"STO_CUDA_ENTRY STV_DEFAULT"
_ZN5flash24flash_fwd_splitkv_kernelI23Flash_fwd_kernel_traitsILi96ELi64ELi128ELi4ELb0ELb0EN7cutlass6half_tE19Flash_kernel_traitsILi96ELi64ELi128ELi4ES3_EELb1ELb0ELb0ELb0ELb1ELb1ELb1ELb1EEEvNS_16Flash_fwd_paramsE:
.text._ZN5flash24flash_fwd_splitkv_kernelI23Flash_fwd_kernel_traitsILi96ELi64ELi128ELi4ELb0ELb0EN7cutlass6half_tE19Flash_kernel_traitsILi96ELi64ELi128ELi4ES3_EELb1ELb0ELb0ELb0ELb1ELb1ELb1ELb1EEEvNS_16Flash_fwd_paramsE:
        /* <DEDUP_REMOVED lines=68> */
.L_x_2521:
        /* <DEDUP_REMOVED lines=115> */
.L_x_2522:
        /* <DEDUP_REMOVED lines=9> */
.L_x_2523:
        /* <DEDUP_REMOVED lines=107> */
.L_x_2524:
        /* <DEDUP_REMOVED lines=15> */
.L_x_2526:
[----:B------:R-:W2:Y:S01]  /*13a0*/  LDC.64 R6, c[0x0][0x3b8] ;  /* 0x0000ee00ff067b82 */ /* 0x000ea20000000a00 */
[----:B------:R-:W-:-:S05]  /*13b0*/  IADD3 R2, PT, PT, R0, R5, RZ ;  /* 0x0000000500027210 */ /* 0x000fca0007ffe0ff */
[C---:B--2---:R-:W-:Y:S02]  /*13c0*/  IMAD R19, R2.reuse, R7, RZ ;  /* 0x0000000702137224 */ /* 0x044fe400078e02ff */
[----:B------:R-:W-:-:S05]  /*13d0*/  IMAD.WIDE.U32 R2, R2, R6, RZ ;  /* 0x0000000602027225 */ /* 0x000fca00078e00ff */
[----:B------:R-:W-:Y:S02]  /*13e0*/  IADD3 R19, PT, PT, R3, R19, RZ ;  /* 0x0000001303137210 */ /* 0x000fe40007ffe0ff */
[----:B------:R-:W-:Y:S02]  /*13f0*/  MOV R18, R2 ;  /* 0x0000000200127202 */ /* 0x000fe40000000f00 */
.L_x_2527:
        /* <DEDUP_REMOVED lines=14> */
.L_x_2528:
[----:B------:R-:W2:Y:S01]  /*14e0*/  LDC.64 R2, c[0x0][0x3c0] ;  /* 0x0000f000ff027b82 */ /* 0x000ea20000000a00 */
[----:B------:R-:W-:-:S05]  /*14f0*/  IADD3 R0, PT, PT, R0, R5, RZ ;  /* 0x0000000500007210 */ /* 0x000fca0007ffe0ff */
[C---:B--2---:R-:W-:Y:S02]  /*1500*/  IMAD R21, R0.reuse, R3, RZ ;  /* 0x0000000300157224 */ /* 0x044fe400078e02ff */
[----:B------:R-:W-:-:S05]  /*1510*/  IMAD.WIDE.U32 R4, R0, R2, RZ ;  /* 0x0000000200047225 */ /* 0x000fca00078e00ff */
[----:B------:R-:W-:Y:S02]  /*1520*/  IADD3 R21, PT, PT, R5, R21, RZ ;  /* 0x0000001505157210 */ /* 0x000fe40007ffe0ff */
[----:B------:R-:W-:-:S07]  /*1530*/  MOV R20, R4 ;  /* 0x0000000400147202 */ /* 0x000fce0000000f00 */
.L_x_2529:
        /* <DEDUP_REMOVED lines=51> */
.L_x_2525:
        /* <DEDUP_REMOVED lines=194> */
.L_x_2552:
        /* <DEDUP_REMOVED lines=107> */
.L_x_2532:
        /* <DEDUP_REMOVED lines=157> */
.L_x_2536:
[----:B---34-:R-:W-:Y:S05]  /*3510*/  BSYNC.RECONVERGENT B0 ;  /* 0x0000000000007941 */ /* 0x018fea0003800200 */
.L_x_2535:
        /* <DEDUP_REMOVED lines=153> */
.L_x_2538:
[----:B------:R-:W-:Y:S05]  /*3eb0*/  BSYNC.RECONVERGENT B0 ;  /* 0x0000000000007941 */ /* 0x000fea0003800200 */
.L_x_2537:
        /* <DEDUP_REMOVED lines=159> */
.L_x_2540:
[----:B------:R-:W-:Y:S05]  /*48b0*/  BSYNC.RECONVERGENT B0 ;  /* 0x0000000000007941 */ /* 0x000fea0003800200 */
.L_x_2539:
        /* <DEDUP_REMOVED lines=162> */
.L_x_2542:
[----:B------:R-:W-:Y:S05]  /*52e0*/  BSYNC.RECONVERGENT B0 ;  /* 0x0000000000007941 */ /* 0x000fea0003800200 */
.L_x_2541:
[----:B------:R-:W2:Y:S01]  /*52f0*/  LDC R31, c[0x0][0x450] ;  /* 0x00011400ff1f7b82 */ /* 0x000ea20000000800 */
[----:B-1----:R-:W-:Y:S05]  /*5300*/  IMAD.U32 R3, R52, -0x40, RZ ;  /* 0xffffffc034037824 */ /* 0x002fea00078e00ff */
[C---:B------:R-:W-:Y:S02]  /*5310*/  LEA R28, P1, R3.reuse, R28, 0x1 ;  /* 0x0000001c031c7211 */ /* 0x040fe400078208ff */
[C---:B------:R-:W-:Y:S02]  /*5320*/  LEA R64, P0, R3.reuse, R64, 0x1 ;  /* 0x0000004003407211 */ /* 0x040fe400078008ff */
[C---:B------:R-:W-:Y:S02]  /*5330*/  LEA.HI.X.SX32 R29, R3.reuse, R29, 0x1, P1 ;  /* 0x0000001d031d7211 */ /* 0x040fe400008f0eff */
[----:B------:R-:W-:Y:S01]  /*5340*/  LEA.HI.X.SX32 R65, R3, R65, 0x1, P0 ;  /* 0x0000004103417211 */ /* 0x000fe200000f0eff */
[----:B------:R-:W-:Y:S05]  /*5350*/  BRA `(.L_x_2533) ;  /* 0x0000004400287947 */ /* 0x000fea0003800000 */
.L_x_2534:
        /* <DEDUP_REMOVED lines=271> */
.L_x_2544:
[----:B---34-:R-:W-:Y:S05]  /*6450*/  BSYNC.RECONVERGENT B0 ;  /* 0x0000000000007941 */ /* 0x018fea0003800200 */
.L_x_2543:
        /* <DEDUP_REMOVED lines=270> */
.L_x_2546:
[----:B------:R-:W-:Y:S05]  /*7540*/  BSYNC.RECONVERGENT B0 ;  /* 0x0000000000007941 */ /* 0x000fea0003800200 */
.L_x_2545:
        /* <DEDUP_REMOVED lines=272> */
.L_x_2548:
[----:B------:R-:W-:Y:S05]  /*8650*/  BSYNC.RECONVERGENT B0 ;  /* 0x0000000000007941 */ /* 0x000fea0003800200 */
.L_x_2547:
        /* <DEDUP_REMOVED lines=275> */
.L_x_2550:
[----:B------:R-:W-:Y:S05]  /*9790*/  BSYNC.RECONVERGENT B0 ;  /* 0x0000000000007941 */ /* 0x000fea0003800200 */
.L_x_2549:
[----:B------:R-:W2:Y:S01]  /*97a0*/  LDC R31, c[0x0][0x450] ;  /* 0x00011400ff1f7b82 */ /* 0x000ea20000000800 */
[----:B-1----:R-:W-:Y:S05]  /*97b0*/  IMAD.U32 R85, R85, -0x40, RZ ;  /* 0xffffffc055557824 */ /* 0x002fea00078e00ff */
[C---:B------:R-:W-:Y:S02]  /*97c0*/  LEA R92, P1, R85.reuse, R92, 0x1 ;  /* 0x0000005c555c7211 */ /* 0x040fe400078208ff */
[C---:B------:R-:W-:Y:S02]  /*97d0*/  LEA R90, P0, R85.reuse, R90, 0x1 ;  /* 0x0000005a555a7211 */ /* 0x040fe400078008ff */
[C---:B------:R-:W-:Y:S02]  /*97e0*/  LEA.HI.X.SX32 R93, R85.reuse, R93, 0x1, P1 ;  /* 0x0000005d555d7211 */ /* 0x040fe400008f0eff */
[----:B------:R-:W-:Y:S09]  /*97f0*/  LEA.HI.X.SX32 R91, R85, R91, 0x1, P0 ;  /* 0x0000005b555b7211 */ /* 0x000ff200000f0eff */
.L_x_2533:
[----:B------:R-:W-:Y:S05]  /*9800*/  BSYNC.RECONVERGENT B1 ;  /* 0x0000000000017941 */ /* 0x000fea0003800200 */
.L_x_2531:
        /* <DEDUP_REMOVED lines=90> */
.L_x_2551:
[----:B------:R-:W-:Y:S02]  /*9db0*/  IADD3 R88, P1, PT, R88, R95, RZ ;  /* 0x0000005f58587210 */ /* 0x000fe40007f3e0ff */
[----:B------:R-:W-:Y:S03]  /*9dc0*/  IADD3 R24, P0, PT, R24, R99, RZ ;  /* 0x0000006318187210 */ /* 0x000fe60007f1e0ff */
[----:B------:R-:W-:Y:S02]  /*9dd0*/  IMAD.X R89, R89, 0x1, R94, P1 ;  /* 0x0000000159597824 */ /* 0x000fe400008e065e */
[----:B------:R-:W-:Y:S01]  /*9de0*/  IMAD.X R25, R25, 0x1, R97, P0 ;  /* 0x0000000119197824 */ /* 0x000fe200000e0661 */
[----:B------:R-:W-:Y:S07]  /*9df0*/  @P3 BRA `(.L_x_2552) ;  /* 0xffffff8400a43947 */ /* 0x000fee000383ffff */
.L_x_2530:
        /* <DEDUP_REMOVED lines=31> */
.L_x_2556:
[----:B------:R-:W-:Y:S05]  /*9ff0*/  BSYNC.RECONVERGENT B0 ;  /* 0x0000000000007941 */ /* 0x000fea0003800200 */
.L_x_2555:
        /* <DEDUP_REMOVED lines=10> */
.L_x_2554:
        /* <DEDUP_REMOVED lines=76> */
.L_x_2562:
[----:B------:R-:W-:Y:S05]  /*a560*/  BSYNC.RECONVERGENT B0 ;  /* 0x0000000000007941 */ /* 0x000fea0003800200 */
.L_x_2561:
        /* <DEDUP_REMOVED lines=45> */
.L_x_2564:
[----:B------:R-:W-:Y:S05]  /*a840*/  BSYNC.RECONVERGENT B0 ;  /* 0x0000000000007941 */ /* 0x000fea0003800200 */
.L_x_2563:
        /* <DEDUP_REMOVED lines=45> */
.L_x_2566:
[----:B------:R-:W-:Y:S05]  /*ab20*/  BSYNC.RECONVERGENT B0 ;  /* 0x0000000000007941 */ /* 0x000fea0003800200 */
.L_x_2565:
[----:B------:R4:W-:Y:S02]  /*ab30*/  STS.128 [R3+0x2000], R8 ;  /* 0x0020000803007388 */ /* 0x0009e40000000c00 */
.L_x_2560:
[----:B------:R-:W-:Y:S05]  /*ab40*/  BSYNC.RECONVERGENT B1 ;  /* 0x0000000000017941 */ /* 0x000fea0003800200 */
.L_x_2559:
        /* <DEDUP_REMOVED lines=59> */
.L_x_2568:
[----:B------:R-:W-:Y:S05]  /*af00*/  BSYNC.RECONVERGENT B0 ;  /* 0x0000000000007941 */ /* 0x000fea0003800200 */
.L_x_2567:
        /* <DEDUP_REMOVED lines=55> */
.L_x_2570:
[----:B------:R-:W-:Y:S05]  /*b280*/  BSYNC.RECONVERGENT B0 ;  /* 0x0000000000007941 */ /* 0x000fea0003800200 */
.L_x_2569:
        /* <DEDUP_REMOVED lines=55> */
.L_x_2572:
[----:B------:R-:W-:Y:S05]  /*b600*/  BSYNC.RECONVERGENT B0 ;  /* 0x0000000000007941 */ /* 0x000fea0003800200 */
.L_x_2571:
[----:B------:R1:W-:Y:S01]  /*b610*/  STS.128 [R3+0x2800], R8 ;  /* 0x0028000803007388 */ /* 0x0003e20000000c00 */
[----:B------:R-:W-:Y:S05]  /*b620*/  BRA `(.L_x_2557) ;  /* 0x0000002000447947 */ /* 0x000fea0003800000 */
.L_x_2558:
        /* <DEDUP_REMOVED lines=94> */
.L_x_2576:
[----:B------:R-:W-:Y:S05]  /*bc10*/  BSYNC.RECONVERGENT B0 ;  /* 0x0000000000007941 */ /* 0x000fea0003800200 */
.L_x_2575:
        /* <DEDUP_REMOVED lines=84> */
.L_x_2578:
[----:B------:R-:W-:Y:S05]  /*c160*/  BSYNC.RECONVERGENT B0 ;  /* 0x0000000000007941 */ /* 0x000fea0003800200 */
.L_x_2577:
        /* <DEDUP_REMOVED lines=84> */
.L_x_2580:
[----:B------:R-:W-:Y:S05]  /*c6b0*/  BSYNC.RECONVERGENT B0 ;  /* 0x0000000000007941 */ /* 0x000fea0003800200 */
.L_x_2579:
[----:B------:R4:W-:Y:S02]  /*c6c0*/  STS.128 [R3+0x2000], R16 ;  /* 0x0020001003007388 */ /* 0x0009e40000000c00 */
.L_x_2574:
[----:B------:R-:W-:Y:S05]  /*c6d0*/  BSYNC.RECONVERGENT B1 ;  /* 0x0000000000017941 */ /* 0x000fea0003800200 */
.L_x_2573:
        /* <DEDUP_REMOVED lines=90> */
.L_x_2582:
[----:B------:R-:W-:Y:S05]  /*cc80*/  BSYNC.RECONVERGENT B0 ;  /* 0x0000000000007941 */ /* 0x000fea0003800200 */
.L_x_2581:
        /* <DEDUP_REMOVED lines=84> */
.L_x_2584:
[----:B------:R-:W-:Y:S05]  /*d1d0*/  BSYNC.RECONVERGENT B0 ;  /* 0x0000000000007941 */ /* 0x000fea0003800200 */
.L_x_2583:
        /* <DEDUP_REMOVED lines=84> */
.L_x_2586:
[----:B------:R-:W-:Y:S05]  /*d720*/  BSYNC.RECONVERGENT B0 ;  /* 0x0000000000007941 */ /* 0x000fea0003800200 */
.L_x_2585:
[----:B------:R1:W-:Y:S02]  /*d730*/  STS.128 [R3+0x2800], R16 ;  /* 0x0028001003007388 */ /* 0x0003e40000000c00 */
.L_x_2557:
[----:B------:R-:W-:Y:S05]  /*d740*/  BSYNC.RECONVERGENT B2 ;  /* 0x0000000000027941 */ /* 0x000fea0003800200 */
.L_x_2553:
[----:B-1--4-:R-:W-:Y:S01]  /*d750*/  IADD3 R9, PT, PT, -R67, R80, RZ ;  /* 0x0000005043097210 */ /* 0x012fe20007ffe1ff */
[----:B------:R-:W1:Y:S01]  /*d760*/  LDCU UR14, c[0x0][0x50c] ;  /* 0x0000a180ff0e77ac */ /* 0x000e620008000800 */
[C---:B------:R-:W-:Y:S02]  /*d770*/  IADD3 R2, PT, PT, R130.reuse, 0x40, RZ ;  /* 0x0000004082027810 */ /* 0x040fe40007ffe0ff */
[----:B------:R-:W-:Y:S01]  /*d780*/  IADD3 R0, PT, PT, R130, 0x60, RZ ;  /* 0x0000006082007810 */ /* 0x000fe20007ffe0ff */
[----:B------:R-:W4:Y:S01]  /*d790*/  LDCU UR4, c[0x0][0x508] ;  /* 0x0000a100ff0477ac */ /* 0x000f220008000800 */
[-C--:B------:R-:W-:Y:S02]  /*d7a0*/  ISETP.GE.AND P4, PT, R2, R9.reuse, PT ;  /* 0x000000090200720c */ /* 0x080fe40003f86270 */
[-C--:B------:R-:W-:Y:S02]  /*d7b0*/  ISETP.GE.AND P3, PT, R0, R9.reuse, PT ;  /* 0x000000090000720c */ /* 0x080fe40003f66270 */
[----:B------:R-:W-:-:S02]  /*d7c0*/  ISETP.GE.AND P6, PT, R130, R9, PT ;  /* 0x000000098200720c */ /* 0x000fc40003fc6270 */
[-C--:B------:R-:W-:Y:S02]  /*d7d0*/  ISETP.GE.AND P5, PT, R36, R9.reuse, PT ;  /* 0x000000092400720c */ /* 0x080fe40003fa6270 */
[-C--:B------:R-:W-:Y:S02]  /*d7e0*/  ISETP.GE.AND P1, PT, R0, R9.reuse, PT ;  /* 0x000000090000720c */ /* 0x080fe40003f26270 */
[----:B------:R-:W-:Y:S02]  /*d7f0*/  ISETP.GE.AND P2, PT, R2, R9, PT ;  /* 0x000000090200720c */ /* 0x000fe40003f46270 */
[----:B------:R-:W-:Y:S01]  /*d800*/  LEA R147, R62, UR5, 0x1 ;  /* 0x000000053e937c11 */ /* 0x000fe2000f8e08ff */
[----:B------:R-:W4:Y:S01]  /*d810*/  @!P4 LDC.64 R6, c[0x0][0x3b8] ;  /* 0x0000ee00ff06cb82 */ /* 0x000f220000000a00 */
[----:B------:R-:W-:Y:S02]  /*d820*/  LEA R146, R60, UR5, 0x1 ;  /* 0x000000053c927c11 */ /* 0x000fe4000f8e08ff */
[----:B------:R-:W-:-:S02]  /*d830*/  LEA R145, R61, R147, 0x1 ;  /* 0x000000933d917211 */ /* 0x000fc400078e08ff */
[-C--:B------:R-:W-:Y:S02]  /*d840*/  @!P6 MOV R151, R149.reuse ;  /* 0x000000950097e202 */ /* 0x080fe40000000f00 */
[----:B------:R-:W-:Y:S01]  /*d850*/  @!P5 LEA R10, P0, R101, R150, 0x1 ;  /* 0x00000096650ad211 */ /* 0x000fe200078008ff */
[----:B--23-5:R-:W2:Y:S01]  /*d860*/  @!P3 LDC.64 R4, c[0x0][0x3b8] ;  /* 0x0000ee00ff04bb82 */ /* 0x02cea20000000a00 */
[----:B------:R-:W-:Y:S01]  /*d870*/  LEA R118, R61, R146, 0x1 ;  /* 0x000000923d767211 */ /* 0x000fe200078e08ff */
[----:B------:R-:W-:Y:S01]  /*d880*/  @!PT LDS RZ, [RZ] ;  /* 0x00000000fffff984 */ /* 0x000fe20000000800 */
[----:B------:R-:W-:Y:S01]  /*d890*/  @!PT LDS RZ, [RZ] ;  /* 0x00000000fffff984 */ /* 0x000fe20000000800 */
[----:B------:R-:W-:Y:S01]  /*d8a0*/  @!PT LDS RZ, [RZ] ;  /* 0x00000000fffff984 */ /* 0x000fe20000000800 */
[----:B------:R-:W-:Y:S01]  /*d8b0*/  @!P6 LDGSTS.E.BYPASS.LTC128B.128 [R3+0x3000], desc[UR6][R150.64] ;  /* 0x030000009603efae */ /* 0x000fe2000b981a06 */
[----:B------:R-:W-:Y:S02]  /*d8c0*/  @!P5 LEA.HI.X R11, R101, R149, R96, 0x1, P0 ;  /* 0x00000095650bd211 */ /* 0x000fe400000f0c60 */
[----:B------:R-:W-:Y:S01]  /*d8d0*/  LOP3.LUT R130, R130, 0x7, RZ, 0xc0, !PT ;  /* 0x0000000782827812 */ /* 0x000fe200078ec0ff */
[----:B------:R-:W-:Y:S04]  /*d8e0*/  @!P6 LDGSTS.E.BYPASS.LTC128B.128 [R3+0x5000], desc[UR6][R150.64+0x40] ;  /* 0x050000409603efae */ /* 0x000fe8000b981a06 */
[----:B------:R3:W-:Y:S04]  /*d8f0*/  @!P6 LDGSTS.E.BYPASS.LTC128B.128 [R3+0x7000], desc[UR6][R150.64+0x80] ;  /* 0x070000809603efae */ /* 0x0007e8000b981a06 */
[----:B------:R-:W-:Y:S01]  /*d900*/  @!P5 LDGSTS.E.BYPASS.LTC128B.128 [R3+0x3800], desc[UR6][R10.64] ;  /* 0x038000000a03dfae */ /* 0x000fe2000b981a06 */
[----:B----4-:R-:W-:-:S03]  /*d910*/  @!P4 LEA R12, P0, R6, R150, 0x7 ;  /* 0x00000096060cc211 */ /* 0x010fc600078038ff */
[----:B------:R-:W-:Y:S01]  /*d920*/  @!P5 LDGSTS.E.BYPASS.LTC128B.128 [R3+0x5800], desc[UR6][R10.64+0x40] ;  /* 0x058000400a03dfae */ /* 0x000fe2000b981a06 */
[----:B------:R-:W-:-:S03]  /*d930*/  @!P4 LEA.HI.X R13, R6, R149, R7, 0x7, P0 ;  /* 0x00000095060dc211 */ /* 0x000fc600000f3c07 */
[----:B------:R4:W-:Y:S01]  /*d940*/  @!P5 LDGSTS.E.BYPASS.LTC128B.128 [R3+0x7800], desc[UR6][R10.64+0x80] ;  /* 0x078000800a03dfae */ /* 0x0009e2000b981a06 */
[----:B------:R-:W1:Y:S01]  /*d950*/  @!P2 LDC.64 R6, c[0x0][0x3c0] ;  /* 0x0000f000ff06ab82 */ /* 0x000e620000000a00 */
[----:B--2---:R-:W-:Y:S01]  /*d960*/  @!P3 IMAD R0, R5, 0xc0, RZ ;  /* 0x000000c00500b824 */ /* 0x004fe200078e02ff */
[----:B------:R-:W-:Y:S01]  /*d970*/  ISETP.GE.AND P0, PT, R36, R9, PT ;  /* 0x000000092400720c */ /* 0x000fe20003f06270 */
[----:B------:R-:W-:Y:S04]  /*d980*/  @!P4 LDGSTS.E.BYPASS.LTC128B.128 [R3+0x4000], desc[UR6][R12.64] ;  /* 0x040000000c03cfae */ /* 0x000fe8000b981a06 */
[----:B------:R-:W-:Y:S04]  /*d990*/  @!P4 LDGSTS.E.BYPASS.LTC128B.128 [R3+0x6000], desc[UR6][R12.64+0x40] ;  /* 0x060000400c03cfae */ /* 0x000fe8000b981a06 */
[----:B------:R-:W-:Y:S01]  /*d9a0*/  @!P4 LDGSTS.E.BYPASS.LTC128B.128 [R3+0x8000], desc[UR6][R12.64+0x80] ;  /* 0x080000800c03cfae */ /* 0x000fe2000b981a06 */
[----:B---3--:R-:W-:-:S03]  /*d9b0*/  @!P3 MOV R151, R149 ;  /* 0x000000950097b202 */ /* 0x008fc60000000f00 */
[----:B------:R-:W-:Y:S02]  /*d9c0*/  @!P3 IMAD.WIDE.U32 R14, R4, 0xc0, R150 ;  /* 0x000000c0040eb825 */ /* 0x000fe400078e0096 */
[----:B------:R-:W4:Y:S03]  /*d9d0*/  @!P1 LDC.64 R4, c[0x0][0x3c0] ;  /* 0x0000f000ff049b82 */ /* 0x000f260000000a00 */
[----:B------:R-:W-:-:S05]  /*d9e0*/  @!P3 IADD3 R15, PT, PT, R0, R15, RZ ;  /* 0x0000000f000fb210 */ /* 0x000fca0007ffe0ff */
[----:B------:R-:W-:Y:S04]  /*d9f0*/  @!P3 LDGSTS.E.BYPASS.LTC128B.128 [R3+0x4800], desc[UR6][R14.64] ;  /* 0x048000000e03bfae */ /* 0x000fe8000b981a06 */
[----:B------:R-:W-:Y:S04]  /*da00*/  @!P3 LDGSTS.E.BYPASS.LTC128B.128 [R3+0x6800], desc[UR6][R14.64+0x40] ;  /* 0x068000400e03bfae */ /* 0x000fe8000b981a06 */
[----:B------:R-:W-:Y:S01]  /*da10*/  @!P3 LDGSTS.E.BYPASS.LTC128B.128 [R3+0x8800], desc[UR6][R14.64+0x80] ;  /* 0x088000800e03bfae */ /* 0x000fe2000b981a06 */
[----:B------:R-:W-:-:S03]  /*da20*/  @!P0 LEA R8, P3, R103, R152, 0x1 ;  /* 0x0000009867088211 */ /* 0x000fc600078608ff */
[----:B------:R-:W0:Y:S01]  /*da30*/  LDGDEPBAR ;  /* 0x00000000000079af */ /* 0x000e220000000000 */
[----:B------:R-:W-:Y:S01]  /*da40*/  @!P0 LEA.HI.X R9, R103, R153, R98, 0x1, P3 ;  /* 0x0000009967098211 */ /* 0x000fe200018f0c62 */
[----:B----4-:R-:W-:Y:S01]  /*da50*/  @!P1 IMAD.WIDE.U32 R10, R4, 0xc0, R152 ;  /* 0x000000c0040a9825 */ /* 0x010fe200078e0098 */
[----:B-1----:R-:W-:-:S03]  /*da60*/  @!P2 LEA R4, P3, R6, R152, 0x7 ;  /* 0x000000980604a211 */ /* 0x002fc600078638ff */
[----:B------:R-:W-:-:S05]  /*da70*/  @!P1 IMAD R5, R5, 0xc0, RZ ;  /* 0x000000c005059824 */ /* 0x000fca00078e02ff */
[----:B------:R-:W-:Y:S02]  /*da80*/  @!P1 IADD3 R11, PT, PT, R5, R11, RZ ;  /* 0x0000000b050b9210 */ /* 0x000fe40007ffe0ff */
        /* <DEDUP_REMOVED lines=42> */
[----:B------:R-:W4:Y:S04]  /*dd30*/  LDSM.16.M88.4 R104, [R146+0x3400] ;  /* 0x003400009268783b */ /* 0x000f280000000200 */
[----:B------:R-:W4:Y:S04]  /*dd40*/  LDSM.16.M88.4 R96, [R146+0x3800] ;  /* 0x003800009260783b */ /* 0x000f280000000200 */
[----:B------:R-:W4:Y:S04]  /*dd50*/  LDSM.16.M88.4 R88, [R146+0x3c00] ;  /* 0x003c00009258783b */ /* 0x000f280000000200 */
[----:B------:R-:W4:Y:S04]  /*dd60*/  LDSM.16.M88.4 R72, [R146+0x4000] ;  /* 0x004000009248783b */ /* 0x000f280000000200 */
[----:B------:R-:W4:Y:S04]  /*dd70*/  LDSM.16.M88.4 R56, [R146+0x4400] ;  /* 0x004400009238783b */ /* 0x000f280000000200 */
[----:B------:R-:W4:Y:S04]  /*dd80*/  LDSM.16.M88.4 R48, [R146+0x4800] ;  /* 0x004800009230783b */ /* 0x000f280000000200 */
[----:B------:R-:W4:Y:S04]  /*dd90*/  LDSM.16.M88.4 R20, [R146+0x4c00] ;  /* 0x004c00009214783b */ /* 0x000f280000000200 */
[----:B-1----:R-:W-:Y:S04]  /*dda0*/  LDSM.16.M88.4 R4, [R145] ;  /* 0x000000009104783b */ /* 0x002fe80000000200 */
[----:B------:R-:W1:Y:S04]  /*ddb0*/  LDSM.16.M88.4 R16, [R118+0x3000] ;  /* 0x003000007610783b */ /* 0x000e680000000200 */
[----:B------:R-:W1:Y:S01]  /*ddc0*/  LDSM.16.M88.4 R32, [R118+0x3400] ;  /* 0x003400007620783b */ /* 0x000e620000000200 */
[C---:B---3--:R-:W-:Y:S03]  /*ddd0*/  HMMA.16816.F32 R12, R40.reuse, R28, RZ ;  /* 0x0000001c280c723c */ /* 0x048fe600000018ff */
[----:B--2---:R-:W2:Y:S04]  /*dde0*/  LDSM.16.M88.4 R8, [R118+0x3c00] ;  /* 0x003c00007608783b */ /* 0x004ea80000000200 */
[----:B------:R-:W3:Y:S01]  /*ddf0*/  LDSM.16.M88.4 R36, [R118+0x3800] ;  /* 0x003800007624783b */ /* 0x000ee20000000200 */
[C---:B------:R-:W-:Y:S03]  /*de00*/  HMMA.16816.F32 R28, R40.reuse, R30, RZ ;  /* 0x0000001e281c723c */ /* 0x040fe600000018ff */
[----:B------:R-:W-:Y:S04]  /*de10*/  LDSM.16.M88.4 R112, [R147+0x1000] ;  /* 0x001000009370783b */ /* 0x000fe80000000200 */
[----:B------:R-:W-:Y:S01]  /*de20*/  LDSM.16.M88.4 R108, [R118+0x4800] ;  /* 0x00480000766c783b */ /* 0x000fe20000000200 */
[C---:B----4-:R-:W-:Y:S03]  /*de30*/  HMMA.16816.F32 R24, R40.reuse, R104, RZ ;  /* 0x000000682818723c */ /* 0x050fe600000018ff */
[----:B------:R-:W-:Y:S04]  /*de40*/  LDSM.16.M88.4 R124, [R118+0x5000] ;  /* 0x00500000767c783b */ /* 0x000fe80000000200 */
[----:B------:R-:W-:Y:S01]  /*de50*/  LDSM.16.M88.4 R120, [R146+0x5400] ;  /* 0x005400009278783b */ /* 0x000fe20000000200 */
[C---:B------:R-:W-:Y:S03]  /*de60*/  HMMA.16816.F32 R104, R40.reuse, R106, RZ ;  /* 0x0000006a2868723c */ /* 0x040fe600000018ff */
        /* <DEDUP_REMOVED lines=14> */
[C---:B-1----:R-:W-:Y:S08]  /*df50*/  HMMA.16816.F32 R12, R4.reuse, R16, R12 ;  /* 0x00000010040c723c */ /* 0x042ff0000000180c */
[C---:B------:R-:W-:Y:S01]  /*df60*/  HMMA.16816.F32 R28, R4.reuse, R18, R28 ;  /* 0x00000012041c723c */ /* 0x040fe2000000181c */
[----:B------:R-:W1:Y:S07]  /*df70*/  LDSM.16.M88.4 R16, [R118+0x4400] ;  /* 0x004400007610783b */ /* 0x000e6e0000000200 */
[C---:B------:R-:W-:Y:S08]  /*df80*/  HMMA.16816.F32 R24, R4.reuse, R32, R24 ;  /* 0x000000200418723c */ /* 0x040ff00000001818 */
        /* <DEDUP_REMOVED lines=12> */
[----:B------:R-:W-:Y:S01]  /*e050*/  HMMA.16816.F32 R56, R4, R18, R56 ;  /* 0x000000120438723c */ /* 0x000fe20000001838 */
[----:B------:R-:W1:Y:S07]  /*e060*/  LDSM.16.M88.4 R16, [R146+0x7000] ;  /* 0x007000009210783b */ /* 0x000e6e0000000200 */
[C---:B------:R-:W-:Y:S08]  /*e070*/  HMMA.16816.F32 R12, R112.reuse, R32, R12 ;  /* 0x00000020700c723c */ /* 0x040ff0000000180c */
        /* <DEDUP_REMOVED lines=9> */
[C---:B---3--:R-:W-:Y:S08]  /*e110*/  HMMA.16816.F32 R12, R36.reuse, R124, R12 ;  /* 0x0000007c240c723c */ /* 0x048ff0000000180c */
        /* <DEDUP_REMOVED lines=25> */
[----:B------:R-:W4:Y:S01]  /*e2b0*/  LDSM.16.M88.4 R16, [R118+0x5c00] ;  /* 0x005c00007610783b */ /* 0x000f220000000200 */
[----:B------:R-:W1:Y:S06]  /*e2c0*/  MUFU.TANH R64, R29 ;  /* 0x0000001d00407308 */ /* 0x000e6c0000002400 */
[C---:B------:R-:W-:Y:S01]  /*e2d0*/  HMMA.16816.F32 R124, R36.reuse, R32, R24 ;  /* 0x00000020247c723c */ /* 0x040fe20000001818 */
[----:B------:R-:W-:Y:S01]  /*e2e0*/  LDSM.16.M88.4 R24, [R118+0x7400] ;  /* 0x007400007618783b */ /* 0x000fe20000000200 */
[----:B------:R-:W1:Y:S06]  /*e2f0*/  MUFU.TANH R65, R30 ;  /* 0x0000001e00417308 */ /* 0x000e6c0000002400 */
[C---:B--2---:R-:W-:Y:S02]  /*e300*/  HMMA.16816.F32 R120, R36.reuse, R4, R120 ;  /* 0x000000042478723c */ /* 0x044fe40000001878 */
[----:B------:R2:W1:Y:S06]  /*e310*/  MUFU.TANH R66, R31 ;  /* 0x0000001f00427308 */ /* 0x00046c0000002400 */
[C---:B------:R-:W-:Y:S01]  /*e320*/  HMMA.16816.F32 R96, R36.reuse, R6, R96 ;  /* 0x000000062460723c */ /* 0x040fe20000001860 */
[----:B------:R-:W1:Y:S01]  /*e330*/  LDSM.16.M88.4 R4, [R146+0x7c00] ;  /* 0x007c00009204783b */ /* 0x000e620000000200 */
[----:B------:R-:W1:Y:S06]  /*e340*/  MUFU.TANH R60, R60 ;  /* 0x0000003c003c7308 */ /* 0x000e6c0000002400 */
[----:B------:R-:W-:Y:S01]  /*e350*/  HMMA.16816.F32 R104, R36, R34, R104 ;  /* 0x000000222468723c */ /* 0x000fe20000001868 */
[----:B------:R-:W1:Y:S01]  /*e360*/  LDSM.16.M88.4 R32, [R146+0x6000] ;  /* 0x006000009220783b */ /* 0x000e620000000200 */
[----:B------:R-:W1:Y:S03]  /*e370*/  MUFU.TANH R2, R2 ;  /* 0x0000000200027308 */ /* 0x000e660000002400 */
[----:B--2---:R-:W-:Y:S03]  /*e380*/  LDSM.16.M88.4 R28, [R118+0x6000] ;  /* 0x00600000761c783b */ /* 0x004fe60000000200 */
[C---:B---3--:R-:W-:Y:S02]  /*e390*/  HMMA.16816.F32 R120, R20.reuse, R12, R120 ;  /* 0x0000000c1478723c */ /* 0x048fe40000001878 */
[----:B------:R-:W2:Y:S06]  /*e3a0*/  MUFU.TANH R62, R62 ;  /* 0x0000003e003e7308 */ /* 0x000eac0000002400 */
[----:B------:R-:W-:Y:S01]  /*e3b0*/  HMMA.16816.F32 R96, R20, R14, R96 ;  /* 0x0000000e1460723c */ /* 0x000fe20000001860 */
[----:B------:R-:W3:Y:S07]  /*e3c0*/  LDSM.16.M88.4 R12, [R146+0x6400] ;  /* 0x00640000920c783b */ /* 0x000eee0000000200 */
[C---:B----4-:R-:W-:Y:S08]  /*e3d0*/  HMMA.16816.F32 R92, R36.reuse, R16, R92 ;  /* 0x00000010245c723c */ /* 0x050ff0000000185c */
[----:B------:R-:W-:Y:S01]  /*e3e0*/  HMMA.16816.F32 R88, R36, R18, R88 ;  /* 0x000000122458723c */ /* 0x000fe20000001858 */
[----:B------:R-:W-:Y:S07]  /*e3f0*/  LDSM.16.M88.4 R16, [R146+0x8000] ;  /* 0x008000009210783b */ /* 0x000fee0000000200 */
[C---:B------:R-:W-:Y:S08]  /*e400*/  HMMA.16816.F32 R124, R20.reuse, R100, R124 ;  /* 0x00000064147c723c */ /* 0x040ff0000000187c */
[C---:B-1----:R-:W-:Y:S08]  /*e410*/  HMMA.16816.F32 R92, R20.reuse, R4, R92 ;  /* 0x00000004145c723c */ /* 0x042ff0000000185c */
[C---:B------:R-:W-:Y:S01]  /*e420*/  HMMA.16816.F32 R88, R20.reuse, R6, R88 ;  /* 0x000000061458723c */ /* 0x040fe20000001858 */
[----:B------:R-:W1:Y:S07]  /*e430*/  LDSM.16.M88.4 R4, [R146+0x6800] ;  /* 0x006800009204783b */ /* 0x000e6e0000000200 */
[----:B------:R-:W-:Y:S01]  /*e440*/  HMMA.16816.F32 R104, R20, R102, R104 ;  /* 0x000000661468723c */ /* 0x000fe20000001868 */
[----:B------:R-:W-:Y:S07]  /*e450*/  LDSM.16.M88.4 R100, [R118+0x7800] ;  /* 0x007800007664783b */ /* 0x000fee0000000200 */
[C---:B------:R-:W-:Y:S08]  /*e460*/  HMMA.16816.F32 R84, R112.reuse, R32, R84 ;  /* 0x000000207054723c */ /* 0x040ff00000001854 */
        /* <DEDUP_REMOVED lines=8> */
[----:B------:R-:W-:Y:S03]  /*e4f0*/  HMMA.16816.F32 R84, R36, R28, R84 ;  /* 0x0000001c2454723c */ /* 0x000fe60000001854 */
[----:B------:R-:W-:Y:S01]  /*e500*/  FMUL.FTZ R79, R124, UR14 ;  /* 0x0000000e7c4f7c20 */ /* 0x000fe20008410000 */
[----:B------:R-:W-:Y:S01]  /*e510*/  FMUL.FTZ R81, R125, UR14 ;  /* 0x0000000e7d517c20 */ /* 0x000fe20008410000 */
[----:B------:R-:W-:Y:S01]  /*e520*/  FMUL.FTZ R82, R126, UR14 ;  /* 0x0000000e7e527c20 */ /* 0x000fe20008410000 */
[----:B------:R-:W-:-:S02]  /*e530*/  FMUL.FTZ R83, R127, UR14 ;  /* 0x0000000e7f537c20 */ /* 0x000fc40008410000 */
[----:B------:R-:W-:Y:S01]  /*e540*/  HMMA.16816.F32 R72, R36, R30, R72 ;  /* 0x0000001e2448723c */ /* 0x000fe20000001848 */
[----:B------:R-:W-:Y:S01]  /*e550*/  LDSM.16.M88.4 R28, [R118+0x8400] ;  /* 0x00840000761c783b */ /* 0x000fe20000000200 */
[----:B------:R-:W2:Y:S01]  /*e560*/  MUFU.TANH R79, R79 ;  /* 0x0000004f004f7308 */ /* 0x000ea20000002400 */
[----:B------:R-:W-:-:S05]  /*e570*/  FMUL.FTZ R104, R104, UR14 ;  /* 0x0000000e68687c20 */ /* 0x000fca0008410000 */
[C---:B-1----:R-:W-:Y:S02]  /*e580*/  HMMA.16816.F32 R52, R112.reuse, R4, R52 ;  /* 0x000000047034723c */ /* 0x042fe40000001834 */
[----:B------:R-:W1:Y:S06]  /*e590*/  MUFU.TANH R81, R81 ;  /* 0x0000005100517308 */ /* 0x000e6c0000002400 */
[----:B------:R-:W-:Y:S01]  /*e5a0*/  HMMA.16816.F32 R48, R112, R6, R48 ;  /* 0x000000067030723c */ /* 0x000fe20000001830 */
[----:B------:R-:W2:Y:S01]  /*e5b0*/  LDSM.16.M88.4 R4, [R118+0x6800] ;  /* 0x006800007604783b */ /* 0x000ea20000000200 */
[----:B------:R-:W1:Y:S06]  /*e5c0*/  MUFU.TANH R82, R82 ;  /* 0x0000005200527308 */ /* 0x000e6c0000002400 */
[C---:B------:R-:W-:Y:S02]  /*e5d0*/  HMMA.16816.F32 R84, R20.reuse, R16, R84 ;  /* 0x000000101454723c */ /* 0x040fe40000001854 */
[----:B------:R-:W1:Y:S06]  /*e5e0*/  MUFU.TANH R83, R83 ;  /* 0x0000005300537308 */ /* 0x000e6c0000002400 */
[----:B------:R-:W-:Y:S01]  /*e5f0*/  HMMA.16816.F32 R72, R20, R18, R72 ;  /* 0x000000121448723c */ /* 0x000fe20000001848 */
[----:B------:R-:W1:Y:S01]  /*e600*/  LDSM.16.M88.4 R16, [R146+0x6c00] ;  /* 0x006c00009210783b */ /* 0x000e620000000200 */
[----:B------:R-:W1:Y:S06]  /*e610*/  MUFU.TANH R104, R104 ;  /* 0x0000006800687308 */ /* 0x000e6c0000002400 */
[C---:B---3--:R-:W-:Y:S08]  /*e620*/  HMMA.16816.F32 R68, R36.reuse, R12, R68 ;  /* 0x0000000c2444723c */ /* 0x048ff00000001844 */
[----:B------:R-:W-:Y:S01]  /*e630*/  HMMA.16816.F32 R56, R36, R14, R56 ;  /* 0x0000000e2438723c */ /* 0x000fe20000001838 */
[----:B------:R-:W3:Y:S07]  /*e640*/  LDSM.16.M88.4 R12, [R146+0x8800] ;  /* 0x00880000920c783b */ /* 0x000eee0000000200 */
        /* <DEDUP_REMOVED lines=8> */
[----:B------:R-:W-:Y:S01]  /*e6d0*/  HMMA.16816.F32 R72, R8, R34, R72 ;  /* 0x000000220848723c */ /* 0x000fe20000001848 */
[----:B------:R-:W4:Y:S01]  /*e6e0*/  LDSM.16.M88.4 R32, [R118+0x6c00] ;  /* 0x006c00007620783b */ /* 0x000f220000000200 */
[----:B------:R-:W1:Y:S01]  /*e6f0*/  MUFU.TANH R92, R92 ;  /* 0x0000005c005c7308 */ /* 0x000e620000002400 */
[----:B------:R-:W-:Y:S01]  /*e700*/  FMUL.FTZ R88, R88, UR14 ;  /* 0x0000000e58587c20 */ /* 0x000fe20008410000 */
[----:B------:R-:W-:Y:S01]  /*e710*/  FMUL.FTZ R89, R89, UR14 ;  /* 0x0000000e59597c20 */ /* 0x000fe20008410000 */
[----:B------:R-:W-:Y:S01]  /*e720*/  FMUL.FTZ R90, R90, UR14 ;  /* 0x0000000e5a5a7c20 */ /* 0x000fe20008410000 */
[----:B------:R-:W-:Y:S02]  /*e730*/  FMUL.FTZ R91, R91, UR14 ;  /* 0x0000000e5b5b7c20 */ /* 0x000fe40008410000 */
[----:B--2---:R-:W-:Y:S02]  /*e740*/  HMMA.16816.F32 R52, R36, R4, R52 ;  /* 0x000000042434723c */ /* 0x004fe40000001834 */
[----:B------:R-:W2:Y:S01]  /*e750*/  MUFU.TANH R93, R93 ;  /* 0x0000005d005d7308 */ /* 0x000ea20000002400 */
[----:B------:R-:W-:Y:S01]  /*e760*/  FMUL.FTZ R84, R84, UR14 ;  /* 0x0000000e54547c20 */ /* 0x000fe20008410000 */
[----:B------:R-:W-:Y:S01]  /*e770*/  FMUL.FTZ R85, R85, UR14 ;  /* 0x0000000e55557c20 */ /* 0x000fe20008410000 */
[----:B------:R-:W-:Y:S01]  /*e780*/  FMUL.FTZ R86, R86, UR14 ;  /* 0x0000000e56567c20 */ /* 0x000fe20008410000 */
[----:B------:R-:W-:-:S02]  /*e790*/  FMUL.FTZ R87, R87, UR14 ;  /* 0x0000000e57577c20 */ /* 0x000fc40008410000 */
[----:B------:R-:W-:Y:S01]  /*e7a0*/  HMMA.16816.F32 R48, R36, R6, R48 ;  /* 0x000000062430723c */ /* 0x000fe20000001830 */
[----:B------:R-:W2:Y:S01]  /*e7b0*/  LDSM.16.M88.4 R4, [R146+0x8c00] ;  /* 0x008c00009204783b */ /* 0x000ea20000000200 */
[----:B------:R-:W2:Y:S01]  /*e7c0*/  MUFU.TANH R94, R94 ;  /* 0x0000005e005e7308 */ /* 0x000ea20000002400 */
[----:B------:R-:W-:Y:S01]  /*e7d0*/  FMUL.FTZ R72, R72, UR14 ;  /* 0x0000000e48487c20 */ /* 0x000fe20008410000 */
[----:B------:R-:W-:Y:S01]  /*e7e0*/  FMUL.FTZ R73, R73, UR14 ;  /* 0x0000000e49497c20 */ /* 0x000fe20008410000 */
[----:B------:R-:W-:Y:S01]  /*e7f0*/  FMUL.FTZ R74, R74, UR14 ;  /* 0x0000000e4a4a7c20 */ /* 0x000fe20008410000 */
[----:B------:R-:W-:Y:S02]  /*e800*/  FMUL.FTZ R75, R75, UR14 ;  /* 0x0000000e4b4b7c20 */ /* 0x000fe40008410000 */
[C---:B-1----:R-:W-:Y:S02]  /*e810*/  HMMA.16816.F32 R44, R112.reuse, R16, R44 ;  /* 0x00000010702c723c */ /* 0x042fe4000000182c */
[----:B------:R-:W1:Y:S06]  /*e820*/  MUFU.TANH R95, R95 ;  /* 0x0000005f005f7308 */ /* 0x000e6c0000002400 */
[----:B------:R-:W-:Y:S02]  /*e830*/  HMMA.16816.F32 R40, R112, R18, R40 ;  /* 0x000000127028723c */ /* 0x000fe40000001828 */
[----:B------:R-:W1:Y:S06]  /*e840*/  MUFU.TANH R88, R88 ;  /* 0x0000005800587308 */ /* 0x000e6c0000002400 */
[C---:B---3--:R-:W-:Y:S02]  /*e850*/  HMMA.16816.F32 R52, R20.reuse, R12, R52 ;  /* 0x0000000c1434723c */ /* 0x048fe40000001834 */
[----:B------:R-:W3:Y:S06]  /*e860*/  MUFU.TANH R89, R89 ;  /* 0x0000005900597308 */ /* 0x000eec0000002400 */
[C---:B------:R-:W-:Y:S01]  /*e870*/  HMMA.16816.F32 R48, R20.reuse, R14, R48 ;  /* 0x0000000e1430723c */ /* 0x040fe20000001830 */
[----:B------:R-:W1:Y:S01]  /*e880*/  LDSM.16.M88.4 R12, [R118+0x8c00] ;  /* 0x008c0000760c783b */ /* 0x000e620000000200 */
[----:B------:R-:W1:Y:S06]  /*e890*/  MUFU.TANH R90, R90 ;  /* 0x0000005a005a7308 */ /* 0x000e6c0000002400 */
[C---:B----4-:R-:W-:Y:S02]  /*e8a0*/  HMMA.16816.F32 R68, R20.reuse, R24, R68 ;  /* 0x000000181444723c */ /* 0x050fe40000001844 */
[----:B------:R-:W4:Y:S06]  /*e8b0*/  MUFU.TANH R91, R91 ;  /* 0x0000005b005b7308 */ /* 0x000f2c0000002400 */
[----:B------:R-:W-:Y:S01]  /*e8c0*/  HMMA.16816.F32 R56, R20, R26, R56 ;  /* 0x0000001a1438723c */ /* 0x000fe20000001838 */
[----:B------:R-:W3:Y:S01]  /*e8d0*/  LDSM.16.M88.4 R24, [R118+0x8800] ;  /* 0x008800007618783b */ /* 0x000ee20000000200 */
[----:B------:R1:W1:Y:S01]  /*e8e0*/  MUFU.TANH R143, R84 ;  /* 0x00000054008f7308 */ /* 0x0002620000002400 */
[----:B------:R-:W-:-:S05]  /*e8f0*/  DEPBAR.LE SB0, 0x0 ;  /* 0x000080000000791a */ /* 0x000fca0000000000 */
[C---:B------:R-:W-:Y:S02]  /*e900*/  HMMA.16816.F32 R44, R36.reuse, R32, R44 ;  /* 0x00000020242c723c */ /* 0x040fe4000000182c */
[----:B------:R1:W1:Y:S06]  /*e910*/  MUFU.TANH R165, R85 ;  /* 0x0000005500a57308 */ /* 0x00026c0000002400 */
[----:B------:R-:W-:Y:S02]  /*e920*/  HMMA.16816.F32 R40, R36, R34, R40 ;  /* 0x000000222428723c */ /* 0x000fe40000001828 */
[----:B------:R1:W1:Y:S06]  /*e930*/  MUFU.TANH R134, R86 ;  /* 0x0000005600867308 */ /* 0x00026c0000002400 */
[----:B------:R-:W-:Y:S02]  /*e940*/  HMMA.16816.F32 R56, R8, R30, R56 ;  /* 0x0000001e0838723c */ /* 0x000fe40000001838 */
[----:B------:R1:W1:Y:S06]  /*e950*/  MUFU.TANH R140, R87 ;  /* 0x00000057008c7308 */ /* 0x00026c0000002400 */
[----:B--2---:R-:W-:Y:S01]  /*e960*/  HMMA.16816.F32 R44, R20, R4, R44 ;  /* 0x00000004142c723c */ /* 0x004fe2000000182c */
[----:B------:R-:W-:Y:S01]  /*e970*/  LOP3.LUT R5, R78, 0x1f0, RZ, 0xc0, !PT ;  /* 0x000001f04e057812 */ /* 0x000fe200078ec0ff */
[----:B------:R2:W1:Y:S03]  /*e980*/  MUFU.TANH R141, R72 ;  /* 0x00000048008d7308 */ /* 0x0004660000002400 */
[----:B------:R-:W-:-:S03]  /*e990*/  IADD3 R5, PT, PT, R5, 0x1, R154 ;  /* 0x0000000105057810 */ /* 0x000fc60007ffe09a */
[----:B------:R-:W-:Y:S01]  /*e9a0*/  HMMA.16816.F32 R40, R20, R6, R40 ;  /* 0x000000061428723c */ /* 0x000fe20000001828 */
[----:B------:R-:W-:Y:S01]  /*e9b0*/  IADD3 R5, PT, PT, -R155, R5, R130 ;  /* 0x000000059b057210 */ /* 0x000fe20007ffe182 */
[----:B------:R2:W2:Y:S01]  /*e9c0*/  MUFU.TANH R163, R73 ;  /* 0x0000004900a37308 */ /* 0x0004a20000002400 */
[----:B------:R-:W-:Y:S01]  /*e9d0*/  FMUL.FTZ R58, R58, UR14 ;  /* 0x0000000e3a3a7c20 */ /* 0x000fe20008410000 */
[----:B------:R-:W-:Y:S01]  /*e9e0*/  FMUL.FTZ R59, R59, UR14 ;  /* 0x0000000e3b3b7c20 */ /* 0x000fe20008410000 */
[----:B------:R-:W-:Y:S01]  /*e9f0*/  FMUL.FTZ R56, R56, UR14 ;  /* 0x0000000e38387c20 */ /* 0x000fe20008410000 */
[----:B------:R-:W-:Y:S01]  /*ea00*/  FMUL.FTZ R57, R57, UR14 ;  /* 0x0000000e39397c20 */ /* 0x000fe20008410000 */
[----:B------:R-:W-:Y:S01]  /*ea10*/  IADD3 R161, PT, PT, R5, UR4, R80 ;  /* 0x0000000405a17c10 */ /* 0x000fe2000fffe050 */
[----:B------:R-:W-:Y:S01]  /*ea20*/  HMMA.16816.F32 R120, R8, R100, R120 ;  /* 0x000000640878723c */ /* 0x000fe20000001878 */
[----:B------:R-:W-:Y:S01]  /*ea30*/  FMUL.FTZ R100, R105, UR14 ;  /* 0x0000000e69647c20 */ /* 0x000fe20008410000 */
[----:B------:R-:W-:Y:S01]  /*ea40*/  FMUL.FTZ R101, R106, UR14 ;  /* 0x0000000e6a657c20 */ /* 0x000fe20008410000 */
[----:B------:R-:W-:Y:S01]  /*ea50*/  FMUL.FTZ R105, R107, UR14 ;  /* 0x0000000e6b697c20 */ /* 0x000fe20008410000 */
[----:B------:R2:W2:Y:S01]  /*ea60*/  MUFU.TANH R124, R58 ;  /* 0x0000003a007c7308 */ /* 0x0004a20000002400 */
[----:B------:R-:W-:-:S02]  /*ea70*/  VIMNMX R151, PT, PT, R161, R80, PT ;  /* 0x00000050a1977248 */ /* 0x000fc40003fe0100 */
[----:B------:R-:W-:Y:S01]  /*ea80*/  VIADDMNMX R161, R161, 0x8, R80, PT ;  /* 0x00000008a1a17846 */ /* 0x000fe20003800150 */
[C---:B-1----:R-:W-:Y:S04]  /*ea90*/  HMMA.16816.F32 R44, R8.reuse, R12, R44 ;  /* 0x0000000c082c723c */ /* 0x042fe8000000182c */
[----:B------:R1:W1:Y:S04]  /*eaa0*/  MUFU.TANH R135, R56 ;  /* 0x0000003800877308 */ /* 0x0002680000002400 */
[C---:B------:R-:W-:Y:S03]  /*eab0*/  HMMA.16816.F32 R96, R8.reuse, R102, R96 ;  /* 0x000000660860723c */ /* 0x040fe60000001860 */
[----:B------:R-:W-:Y:S01]  /*eac0*/  FMUL.FTZ R106, R120, UR14 ;  /* 0x0000000e786a7c20 */ /* 0x000fe20008410000 */
[----:B------:R-:W-:Y:S01]  /*ead0*/  FMUL.FTZ R102, R121, UR14 ;  /* 0x0000000e79667c20 */ /* 0x000fe20008410000 */
[----:B------:R-:W-:Y:S01]  /*eae0*/  FMUL.FTZ R103, R122, UR14 ;  /* 0x0000000e7a677c20 */ /* 0x000fe20008410000 */
[----:B------:R-:W-:Y:S01]  /*eaf0*/  FMUL.FTZ R107, R123, UR14 ;  /* 0x0000000e7b6b7c20 */ /* 0x000fe20008410000 */
[----:B------:R1:W1:Y:S01]  /*eb00*/  MUFU.TANH R122, R59 ;  /* 0x0000003b007a7308 */ /* 0x0002620000002400 */
[----:B---3--:R-:W-:Y:S03]  /*eb10*/  HMMA.16816.F32 R52, R8, R24, R52 ;  /* 0x000000180834723c */ /* 0x008fe60000001834 */
[----:B------:R-:W-:Y:S01]  /*eb20*/  FMUL.FTZ R13, R44, UR14 ;  /* 0x0000000e2c0d7c20 */ /* 0x000fe20008410000 */
[----:B------:R-:W-:-:S03]  /*eb30*/  FMUL.FTZ R45, R45, UR14 ;  /* 0x0000000e2d2d7c20 */ /* 0x000fc60008410000 */
[----:B------:R3:W1:Y:S01]  /*eb40*/  MUFU.TANH R133, R57 ;  /* 0x0000003900857308 */ /* 0x0006620000002400 */
[C---:B------:R-:W-:Y:S03]  /*eb50*/  HMMA.16816.F32 R48, R8.reuse, R26, R48 ;  /* 0x0000001a0830723c */ /* 0x040fe60000001830 */
        /* <DEDUP_REMOVED lines=16> */
[----:B------:R-:W-:Y:S01]  /*ec60*/  FMUL.FTZ R50, R50, UR14 ;  /* 0x0000000e32327c20 */ /* 0x000fe20008410000 */
[----:B------:R-:W-:Y:S01]  /*ec70*/  FMUL.FTZ R51, R51, UR14 ;  /* 0x0000000e33337c20 */ /* 0x000fe20008410000 */
[----:B------:R3:W1:Y:S04]  /*ec80*/  MUFU.TANH R58, R55 ;  /* 0x00000037003a7308 */ /* 0x0006680000002400 */
        /* <DEDUP_REMOVED lines=27> */
[----:B------:R3:W1:Y:S08]  /*ee40*/  MUFU.TANH R121, R48 ;  /* 0x0000003000797308 */ /* 0x0006700000002400 */
[----:B------:R-:W1:Y:S08]  /*ee50*/  MUFU.TANH R7, R7 ;  /* 0x0000000700077308 */ /* 0x000e700000002400 */
        /* <DEDUP_REMOVED lines=23> */
.L_x_2588:
[----:B------:R-:W2:Y:S01]  /*efd0*/  LDC R6, c[0x0][0x4f0] ;  /* 0x00013c00ff067b82 */ /* 0x000ea20000000800 */
[----:B------:R-:W-:Y:S01]  /*efe0*/  IADD3 R15, PT, PT, R67, -0x80, RZ ;  /* 0xffffff80430f7810 */ /* 0x000fe20007ffe0ff */
[----:B------:R-:W4:Y:S01]  /*eff0*/  LDCU.64 UR10, c[0x0][0x3b8] ;  /* 0x00007700ff0a77ac */ /* 0x000f220008000a00 */
[----:B------:R-:W-:Y:S02]  /*f000*/  IABS R12, R67 ;  /* 0x00000043000c7213 */ /* 0x000fe40000000000 */
[----:B------:R-:W-:Y:S01]  /*f010*/  IABS R9, R15 ;  /* 0x0000000f00097213 */ /* 0x000fe20000000000 */
[----:B------:R-:W5:Y:S01]  /*f020*/  LDCU.64 UR8, c[0x0][0x3a0] ;  /* 0x00007400ff0877ac */ /* 0x000f620008000a00 */
        /* <DEDUP_REMOVED lines=41> */
[----:B----4-:R-:W-:Y:S01]  /*f2c0*/  IMAD.WIDE.U32 R14, R6, UR10, RZ ;  /* 0x0000000a060e7c25 */ /* 0x010fe2000f8e00ff */
[----:B------:R-:W-:-:S05]  /*f2d0*/  SHF.R.S32.HI R5, RZ, 0x1f, R6 ;  /* 0x0000001fff057819 */ /* 0x000fca0000011406 */
[----:B------:R-:W-:-:S04]  /*f2e0*/  IMAD R5, R5, UR10, RZ ;  /* 0x0000000a05057c24 */ /* 0x000fc8000f8e02ff */
[----:B------:R-:W-:-:S04]  /*f2f0*/  IMAD R5, R6, UR11, R5 ;  /* 0x0000000b06057c24 */ /* 0x000fc8000f8e0205 */
[----:B------:R-:W-:Y:S01]  /*f300*/  IMAD.IADD R15, R15, 0x1, R5 ;  /* 0x000000010f0f7824 */ /* 0x000fe200078e0205 */
[----:B--2---:R-:W-:-:S04]  /*f310*/  IADD3 R8, PT, PT, R9, -R8, RZ ;  /* 0x8000000809087210 */ /* 0x004fc80007ffe0ff */
[----:B------:R-:W-:Y:S01]  /*f320*/  SHF.R.S32.HI R6, RZ, 0x1f, R8 ;  /* 0x0000001fff067819 */ /* 0x000fe20000011408 */
[----:B-----5:R-:W-:-:S04]  /*f330*/  IMAD.WIDE.U32 R14, R8, UR8, R14 ;  /* 0x00000008080e7c25 */ /* 0x020fc8000f8e000e */
[----:B------:R-:W-:Y:S01]  /*f340*/  IMAD R5, R6, UR8, RZ ;  /* 0x0000000806057c24 */ /* 0x000fe2000f8e02ff */
[----:B------:R-:W-:-:S03]  /*f350*/  LEA R150, P0, R14, R150, 0x1 ;  /* 0x000000960e967211 */ /* 0x000fc600078008ff */
[----:B------:R-:W-:-:S05]  /*f360*/  IMAD R5, R8, UR9, R5 ;  /* 0x0000000908057c24 */ /* 0x000fca000f8e0205 */
[----:B------:R-:W-:-:S04]  /*f370*/  IADD3 R5, PT, PT, R15, R5, RZ ;  /* 0x000000050f057210 */ /* 0x000fc80007ffe0ff */
[----:B------:R-:W-:-:S07]  /*f380*/  LEA.HI.X R149, R14, R149, R5, 0x1, P0 ;  /* 0x000000950e957211 */ /* 0x000fce00000f0c05 */
.L_x_2589:
        /* <DEDUP_REMOVED lines=27> */
.L_x_2587:
[----:B------:R-:W2:Y:S01]  /*f540*/  S2R R160, SR_TID.X ;  /* 0x0000000000a07919 */ /* 0x000ea20000002100 */
[----:B------:R-:W-:Y:S01]  /*f550*/  IMAD.SHL.U32 R77, R77, 0x100, RZ ;  /* 0x000001004d4d7824 */ /* 0x000fe200078e00ff */
[----:B------:R-:W5:Y:S04]  /*f560*/  LDCU UR4, c[0x0][0x45c] ;  /* 0x00008b80ff0477ac */ /* 0x000f680008000800 */
[----:B------:R-:W-:Y:S01]  /*f570*/  LOP3.LUT R77, R77, 0x100, RZ, 0xc0, !PT ;  /* 0x000001004d4d7812 */ /* 0x000fe200078ec0ff */
[----:B--2---:R-:W-:-:S05]  /*f580*/  IMAD.SHL.U32 R162, R160, 0x2, RZ ;  /* 0x00000002a0a27824 */ /* 0x004fca00078e00ff */
[----:B------:R-:W-:-:S05]  /*f590*/  LOP3.LUT R162, R162, 0x6, RZ, 0xc0, !PT ;  /* 0x00000006a2a27812 */ /* 0x000fca00078ec0ff */
[----:B----4-:R-:W-:-:S04]  /*f5a0*/  IMAD R14, R119, 0x80, R162 ;  /* 0x00000080770e7824 */ /* 0x010fc800078e02a2 */
        /* <DEDUP_REMOVED lines=25> */
[----:B------:R-:W-:Y:S01]  /*f740*/  ISETP.GE.AND P3, PT, R8, R151, PT ;  /* 0x000000970800720c */ /* 0x000fe20003f66270 */
[----:B------:R-:W-:Y:S01]  /*f750*/  VIADD R30, R14, 0x70 ;  /* 0x000000700e1e7836 */ /* 0x000fe20000000000 */
        /* <DEDUP_REMOVED lines=20> */
[----:B-1----:R-:W-:Y:S02]  /*f8a0*/  FSEL R10, R101, -INF , !P2 ;  /* 0xff800000650a7808 */ /* 0x002fe40005000000 */
[----:B------:R-:W-:Y:S02]  /*f8b0*/  FSEL R9, R100, -INF , !P4 ;  /* 0xff80000064097808 */ /* 0x000fe40006000000 */
[----:B------:R-:W-:-:S02]  /*f8c0*/  ISETP.GE.AND P2, PT, R8, R151, PT ;  /* 0x000000970800720c */ /* 0x000fc40003f46270 */
[----:B------:R-:W-:Y:S02]  /*f8d0*/  ISETP.GE.AND P4, PT, R8, R161, PT ;  /* 0x000000a10800720c */ /* 0x000fe40003f86270 */
        /* <DEDUP_REMOVED lines=45> */
[----:B------:R-:W-:Y:S02]  /*fbb0*/  FSEL R165, R165, -INF , !P2 ;  /* 0xff800000a5a57808 */ /* 0x000fe40005000000 */
[-C--:B------:R-:W-:Y:S02]  /*fbc0*/  ISETP.GE.AND P6, PT, R14, R151.reuse, PT ;  /* 0x000000970e00720c */ /* 0x080fe40003fc6270 */
[----:B------:R-:W-:-:S02]  /*fbd0*/  ISETP.GE.AND P5, PT, R26, R151, PT ;  /* 0x000000971a00720c */ /* 0x000fc40003fa6270 */
[----:B------:R-:W-:Y:S01]  /*fbe0*/  ISETP.GE.AND P2, PT, R26, R161, PT ;  /* 0x000000a11a00720c */ /* 0x000fe20003f46270 */
[----:B------:R-:W-:Y:S01]  /*fbf0*/  VIADD R26, R14, 0x58 ;  /* 0x000000580e1a7836 */ /* 0x000fe20000000000 */
        /* <DEDUP_REMOVED lines=8> */
[C---:B------:R-:W-:Y:S02]  /*fc80*/  ISETP.GE.AND P3, PT, R26.reuse, R151, PT ;  /* 0x000000971a00720c */ /* 0x040fe40003f66270 */
[----:B------:R-:W-:Y:S02]  /*fc90*/  ISETP.GE.AND P6, PT, R26, R161, PT ;  /* 0x000000a11a00720c */ /* 0x000fe40003fc6270 */
[----:B------:R-:W-:Y:S02]  /*fca0*/  FMNMX3.FTZ R26, R27, R19, R17, !PT ;  /* 0x000000131b1a7276 */ /* 0x000fe40007810011 */
[----:B------:R-:W-:Y:S02]  /*fcb0*/  FSEL R136, R136, -INF , !P1 ;  /* 0xff80000088887808 */ /* 0x000fe40004800000 */
[----:B------:R-:W-:Y:S02]  /*fcc0*/  FSEL R139, R139, -INF , !P5 ;  /* 0xff8000008b8b7808 */ /* 0x000fe40006800000 */
[----:B------:R-:W-:-:S02]  /*fcd0*/  ISETP.GE.AND P1, PT, R18, R151, PT ;  /* 0x000000971200720c */ /* 0x000fc40003f26270 */
[----:B------:R-:W-:Y:S02]  /*fce0*/  ISETP.GE.AND P5, PT, R18, R161, PT ;  /* 0x000000a11200720c */ /* 0x000fe40003fa6270 */
[----:B------:R-:W-:Y:S01]  /*fcf0*/  FMNMX3.FTZ R18, R26, R15, R79, !PT ;  /* 0x0000000f1a127276 */ /* 0x000fe2000781004f */
[----:B------:R-:W-:Y:S01]  /*fd00*/  VIADD R26, R14, 0x71 ;  /* 0x000000710e1a7836 */ /* 0x000fe20000000000 */
[----:B------:R-:W-:Y:S02]  /*fd10*/  FSEL R135, R135, -INF , !P3 ;  /* 0xff80000087877808 */ /* 0x000fe40005800000 */
[----:B------:R-:W-:Y:S02]  /*fd20*/  FMNMX3.FTZ R18, R18, R81, R5, !PT ;  /* 0x0000005112127276 */ /* 0x000fe40007810005 */
[----:B------:R-:W-:Y:S02]  /*fd30*/  ISETP.GE.AND P3, PT, R14, R161, PT ;  /* 0x000000a10e00720c */ /* 0x000fe40003f66270 */
[----:B------:R-:W-:-:S02]  /*fd40*/  FSEL R128, R128, -INF , !P2 ;  /* 0xff80000080807808 */ /* 0x000fc40005000000 */
[----:B------:R-:W-:Y:S02]  /*fd50*/  FSEL R137, R137, -INF , !P4 ;  /* 0xff80000089897808 */ /* 0x000fe40006000000 */
[C---:B------:R-:W-:Y:S02]  /*fd60*/  ISETP.GE.AND P2, PT, R0.reuse, R151, PT ;  /* 0x000000970000720c */ /* 0x040fe40003f46270 */
[----:B------:R-:W-:Y:S01]  /*fd70*/  ISETP.GE.AND P4, PT, R0, R161, PT ;  /* 0x000000a10000720c */ /* 0x000fe20003f86270 */
[----:B------:R-:W-:Y:S01]  /*fd80*/  VIADD R0, R14, 0x79 ;  /* 0x000000790e007836 */ /* 0x000fe20000000000 */
[----:B------:R-:W-:Y:S01]  /*fd90*/  FMNMX3.FTZ R38, R18, R9, R21, !PT ;  /* 0x0000000912267276 */ /* 0x000fe20007810015 */
[----:B------:R-:W-:Y:S01]  /*fda0*/  VIADD R18, R14, 0x78 ;  /* 0x000000780e127836 */ /* 0x000fe20000000000 */
[----:B------:R-:W-:Y:S02]  /*fdb0*/  FSEL R14, R2, -INF , !P3 ;  /* 0xff800000020e7808 */ /* 0x000fe40005800000 */
[----:B------:R-:W-:-:S02]  /*fdc0*/  FSEL R125, R125, -INF , !P2 ;  /* 0xff8000007d7d7808 */ /* 0x000fc40005000000 */
[----:B------:R-:W-:Y:S02]  /*fdd0*/  FMNMX3.FTZ R31, R14, R62, R12, !PT ;  /* 0x0000003e0e1f7276 */ /* 0x000fe4000781000c */
[----:B------:R-:W-:Y:S02]  /*fde0*/  FMNMX3.FTZ R38, R38, R23, R25, !PT ;  /* 0x0000001726267276 */ /* 0x000fe40007810019 */
[----:B------:R-:W-:Y:S02]  /*fdf0*/  FMNMX3.FTZ R31, R31, R6, R82, !PT ;  /* 0x000000061f1f7276 */ /* 0x000fe40007810052 */
[----:B------:R-:W-:Y:S02]  /*fe00*/  ISETP.GE.AND P2, PT, R32, R151, PT ;  /* 0x000000972000720c */ /* 0x000fe40003f46270 */
[----:B------:R-:W-:Y:S02]  /*fe10*/  FMNMX3.FTZ R31, R31, R16, R10, !PT ;  /* 0x000000101f1f7276 */ /* 0x000fe4000781000a */
[----:B------:R-:W-:-:S02]  /*fe20*/  FMNMX3.FTZ R38, R38, R29, R127, !PT ;  /* 0x0000001d26267276 */ /* 0x000fc4000781007f */
[----:B------:R-:W-:Y:S02]  /*fe30*/  FMNMX3.FTZ R31, R31, R8, R28, !PT ;  /* 0x000000081f1f7276 */ /* 0x000fe4000781001c */
[----:B------:R-:W-:Y:S02]  /*fe40*/  FSEL R65, R7, -INF , !P2 ;  /* 0xff80000007417808 */ /* 0x000fe40005000000 */
[----:B------:R-:W-:Y:S02]  /*fe50*/  FMNMX3.FTZ R7, R31, R20, R22, !PT ;  /* 0x000000141f077276 */ /* 0x000fe40007810016 */
[----:B------:R-:W-:Y:S02]  /*fe60*/  FMNMX3.FTZ R2, R38, R167, R131, !PT ;  /* 0x000000a726027276 */ /* 0x000fe40007810083 */
[----:B------:R-:W-:Y:S02]  /*fe70*/  FMNMX3.FTZ R7, R7, R24, R132, !PT ;  /* 0x0000001807077276 */ /* 0x000fe40007810084 */
[----:B------:R-:W-:-:S02]  /*fe80*/  FMNMX3.FTZ R2, R2, R129, R143, !PT ;  /* 0x0000008102027276 */ /* 0x000fc4000781008f */
[----:B------:R-:W-:Y:S02]  /*fe90*/  FMNMX3.FTZ R7, R7, R120, R130, !PT ;  /* 0x0000007807077276 */ /* 0x000fe40007810082 */
[----:B------:R-:W-:Y:S02]  /*fea0*/  FSEL R133, R133, -INF , !P1 ;  /* 0xff80000085857808 */ /* 0x000fe40004800000 */
[----:B------:R-:W-:Y:S02]  /*feb0*/  ISETP.GE.AND P1, PT, R36, R151, PT ;  /* 0x000000972400720c */ /* 0x000fe40003f26270 */
[----:B------:R-:W-:Y:S02]  /*fec0*/  FMNMX3.FTZ R2, R2, R165, R141, !PT ;  /* 0x000000a502027276 */ /* 0x000fe4000781008d */
[----:B------:R-:W-:Y:S02]  /*fed0*/  FMNMX3.FTZ R7, R7, R66, R134, !PT ;  /* 0x0000004207077276 */ /* 0x000fe40007810086 */
[----:B------:R-:W-:-:S02]  /*fee0*/  ISETP.GE.AND P3, PT, R34, R151, PT ;  /* 0x000000972200720c */ /* 0x000fc40003f66270 */
[----:B------:R-:W-:Y:S02]  /*fef0*/  FSEL R123, R123, -INF , !P1 ;  /* 0xff8000007b7b7808 */ /* 0x000fe40004800000 */
[----:B------:R-:W-:Y:S02]  /*ff00*/  ISETP.GE.AND P1, PT, R30, R151, PT ;  /* 0x000000971e00720c */ /* 0x000fe40003f26270 */
[----:B------:R-:W-:Y:S02]  /*ff10*/  FMNMX3.FTZ R2, R2, R163, R139, !PT ;  /* 0x000000a302027276 */ /* 0x000fe4000781008b */
[----:B------:R-:W-:Y:S02]  /*ff20*/  FMNMX3.FTZ R7, R7, R140, R138, !PT ;  /* 0x0000008c07077276 */ /* 0x000fe4000781008a */
[----:B------:R-:W-:Y:S02]  /*ff30*/  FSEL R121, R121, -INF , !P3 ;  /* 0xff80000079797808 */ /* 0x000fe40005800000 */
[----:B------:R-:W-:-:S02]  /*ff40*/  ISETP.GE.AND P3, PT, R26, R151, PT ;  /* 0x000000971a00720c */ /* 0x000fc40003f66270 */
[----:B------:R-:W-:Y:S02]  /*ff50*/  FMNMX3.FTZ R2, R2, R137, R135, !PT ;  /* 0x0000008902027276 */ /* 0x000fe40007810087 */
[----:B------:R-:W-:Y:S02]  /*ff60*/  ISETP.GE.AND P2, PT, R18, R151, PT ;  /* 0x000000971200720c */ /* 0x000fe40003f46270 */
[----:B------:R-:W-:Y:S02]  /*ff70*/  FSEL R63, R13, -INF , !P1 ;  /* 0xff8000000d3f7808 */ /* 0x000fe40004800000 */
[----:B------:R-:W-:Y:S02]  /*ff80*/  FSEL R126, R126, -INF , !P0 ;  /* 0xff8000007e7e7808 */ /* 0x000fe40004000000 */
[----:B------:R-:W-:Y:S02]  /*ff90*/  FSEL R124, R124, -INF , !P6 ;  /* 0xff8000007c7c7808 */ /* 0x000fe40007000000 */
[----:B------:R-:W-:-:S02]  /*ffa0*/  FMNMX3.FTZ R13, R7, R136, R128, !PT ;  /* 0x00000088070d7276 */ /* 0x000fc40007810080 */
[----:B------:R-:W-:Y:S02]  /*ffb0*/  FMNMX3.FTZ R2, R2, R133, R125, !PT ;  /* 0x0000008502027276 */ /* 0x000fe4000781007d */
[----:B------:R-:W-:Y:S02]  /*ffc0*/  ISETP.GE.AND P1, PT, R0, R151, PT ;  /* 0x000000970000720c */ /* 0x000fe40003f26270 */
[----:B------:R-:W-:Y:S02]  /*ffd0*/  FSEL R59, R59, -INF , !P3 ;  /* 0xff8000003b3b7808 */ /* 0x000fe40005800000 */
[----:B---3--:R-:W-:Y:S02]  /*ffe0*/  FSEL R57, R57, -INF , !P2 ;  /* 0xff80000039397808 */ /* 0x008fe40005000000 */
[-C--:B------:R-:W-:Y:S02]  /*fff0*/  ISETP.GE.AND P3, PT, R36, R161.reuse, PT ;  /* 0x000000a12400720c */ /* 0x080fe40003f66270 */
[----:B------:R-:W-:-:S02]  /*10000*/  ISETP.GE.AND P2, PT, R34, R161, PT ;  /* 0x000000a12200720c */ /* 0x000fc40003f46270 */
[----:B------:R-:W-:Y:S02]  /*10010*/  FSEL R122, R122, -INF , !P5 ;  /* 0xff8000007a7a7808 */ /* 0x000fe40006800000 */
[----:B------:R-:W-:Y:S01]  /*10020*/  FSEL R60, R4, -INF , !P4 ;  /* 0xff800000043c7808 */ /* 0x000fe20006000000 */
[----:B------:R-:W-:Y:S01]  /*10030*/  IMAD.SHL.U32 R4, R160, 0x20, RZ ;  /* 0x00000020a0047824 */ /* 0x000fe200078e00ff */
[----:B------:R-:W-:Y:S02]  /*10040*/  FMNMX3.FTZ R13, R13, R126, R124, !PT ;  /* 0x0000007e0d0d7276 */ /* 0x000fe4000781007c */
[----:B------:R-:W-:Y:S02]  /*10050*/  FMNMX3.FTZ R2, R2, R123, R121, !PT ;  /* 0x0000007b02027276 */ /* 0x000fe40007810079 */
[----:B------:R-:W-:Y:S02]  /*10060*/  FSEL R55, R55, -INF , !P1 ;  /* 0xff80000037377808 */ /* 0x000fe40004800000 */
[----:B------:R-:W-:-:S02]  /*10070*/  ISETP.GE.AND P1, PT, R32, R161, PT ;  /* 0x000000a12000720c */ /* 0x000fc40003f26270 */
        /* <DEDUP_REMOVED lines=10> */
[----:B------:R-:W-:Y:S02]  /*10120*/  FMNMX3.FTZ R2, R2, R59, R57, !PT ;  /* 0x0000003b02027276 */ /* 0x000fe40007810039 */
[----:B------:R-:W-:-:S02]  /*10130*/  ISETP.GE.AND P0, PT, R0, R161, PT ;  /* 0x000000a10000720c */ /* 0x000fc40003f06270 */
[----:B------:R-:W-:Y:S02]  /*10140*/  FSEL R46, R46, -INF , !P4 ;  /* 0xff8000002e2e7808 */ /* 0x000fe40006000000 */
[----:B------:R-:W-:Y:S02]  /*10150*/  FSEL R45, R45, -INF , !P2 ;  /* 0xff8000002d2d7808 */ /* 0x000fe40005000000 */
[----:B------:R-:W-:Y:S02]  /*10160*/  FMNMX3.FTZ R13, R13, R54, R47, !PT ;  /* 0x000000360d0d7276 */ /* 0x000fe4000781002f */
[----:B------:R-:W-:Y:S02]  /*10170*/  FMNMX.FTZ R2, R55, R2, !PT ;  /* 0x0000000237027209 */ /* 0x000fe40007810000 */
[----:B------:R-:W-:Y:S02]  /*10180*/  FSEL R44, R44, -INF , !P0 ;  /* 0xff8000002c2c7808 */ /* 0x000fe40004000000 */
[----:B------:R-:W-:Y:S01]  /*10190*/  FMNMX3.FTZ R11, R13, R46, R45, !PT ;  /* 0x0000002e0d0b7276 */ /* 0x000fe2000781002d */
[----:B------:R-:W1:Y:S01]  /*101a0*/  SHFL.BFLY PT, R7, R2, 0x2, 0x1f ;  /* 0x0c401f0002077f89 */ /* 0x000e6200000e0000 */
[----:B------:R-:W-:-:S02]  /*101b0*/  LOP3.LUT R18, R4, 0xc0, RZ, 0xc0, !PT ;  /* 0x000000c004127812 */ /* 0x000fc400078ec0ff */
[----:B------:R-:W-:Y:S02]  /*101c0*/  FMNMX.FTZ R11, R44, R11, !PT ;  /* 0x0000000b2c0b7209 */ /* 0x000fe40007810000 */
[----:B------:R-:W-:-:S03]  /*101d0*/  LOP3.LUT R77, R77, 0x20, R4, 0xf8, !PT ;  /* 0x000000204d4d7812 */ /* 0x000fc600078ef804 */
[----:B------:R-:W2:Y:S01]  /*101e0*/  SHFL.BFLY PT, R0, R11, 0x2, 0x1f ;  /* 0x0c401f000b007f89 */ /* 0x000ea200000e0000 */
[----:B-1----:R-:W-:-:S05]  /*101f0*/  FMNMX.FTZ R13, R2, R7, !PT ;  /* 0x00000007020d7209 */ /* 0x002fca0007810000 */
[----:B------:R-:W1:Y:S01]  /*10200*/  SHFL.BFLY PT, R2, R13, 0x1, 0x1f ;  /* 0x0c201f000d027f89 */ /* 0x000e6200000e0000 */
[----:B--2---:R-:W-:Y:S02]  /*10210*/  FMNMX.FTZ R7, R11, R0, !PT ;  /* 0x000000000b077209 */ /* 0x004fe40007810000 */
[----:B------:R-:W-:-:S03]  /*10220*/  SHF.R.U32.HI R11, RZ, 0x1, R160 ;  /* 0x00000001ff0b7819 */ /* 0x000fc600000116a0 */
[----:B------:R-:W2:Y:S01]  /*10230*/  SHFL.BFLY PT, R0, R7, 0x1, 0x1f ;  /* 0x0c201f0007007f89 */ /* 0x000ea200000e0000 */
[----:B------:R-:W-:-:S04]  /*10240*/  LOP3.LUT R11, R18, 0x8, R11, 0xf8, !PT ;  /* 0x00000008120b7812 */ /* 0x000fc800078ef80b */
[----:B------:R-:W-:-:S04]  /*10250*/  LOP3.LUT R144, R11, 0x18, R76, 0x78, !PT ;  /* 0x000000180b907812 */ /* 0x000fc800078e784c */
[----:B------:R-:W-:-:S04]  /*10260*/  LOP3.LUT R144, R144, R77, RZ, 0xfc, !PT ;  /* 0x0000004d90907212 */ /* 0x000fc800078efcff */
[----:B------:R-:W-:Y:S02]  /*10270*/  LEA R144, R144, UR5, 0x1 ;  /* 0x0000000590907c11 */ /* 0x000fe4000f8e08ff */
[----:B-1----:R-:W-:-:S03]  /*10280*/  FMNMX.FTZ R2, R13, R2, !PT ;  /* 0x000000020d027209 */ /* 0x002fc60007810000 */
[----:B------:R-:W-:Y:S01]  /*10290*/  IMAD R116, R61, 0x2, R144 ;  /* 0x000000023d747824 */ /* 0x000fe200078e0290 */
[----:B------:R-:W-:Y:S01]  /*102a0*/  LDSM.16.MT88.4 R108, [R144+0x9000] ;  /* 0x00900000906c783b */ /* 0x000fe20000004200 */
[C---:B------:R-:W-:Y:S01]  /*102b0*/  FSETP.NEU.FTZ.AND P0, PT, R2.reuse, -INF , PT ;  /* 0xff8000000200780b */ /* 0x040fe20003f1d000 */
[----:B-----5:R-:W-:Y:S02]  /*102c0*/  FMUL.FTZ R52, R2, UR4 ;  /* 0x0000000402347c20 */ /* 0x020fe40008410000 */
[----:B------:R-:W1:Y:S01]  /*102d0*/  LDSM.16.MT88.4 R100, [R116+0x9000] ;  /* 0x009000007464783b */ /* 0x000e620000004200 */
[----:B--2---:R-:W-:Y:S02]  /*102e0*/  FMNMX.FTZ R0, R7, R0, !PT ;  /* 0x0000000007007209 */ /* 0x004fe40007810000 */
[----:B------:R-:W-:Y:S01]  /*102f0*/  FSEL R52, R52, RZ, P0 ;  /* 0x000000ff34347208 */ /* 0x000fe20000000000 */
[----:B------:R-:W2:Y:S01]  /*10300*/  LDSM.16.MT88.4 R92, [R144+0xb000] ;  /* 0x00b00000905c783b */ /* 0x000ea20000004200 */
[C---:B------:R-:W-:Y:S01]  /*10310*/  FSETP.NEU.FTZ.AND P0, PT, R0.reuse, -INF , PT ;  /* 0xff8000000000780b */ /* 0x040fe20003f1d000 */
[----:B------:R-:W-:-:S02]  /*10320*/  FMUL.FTZ R49, R0, UR4 ;  /* 0x0000000400317c20 */ /* 0x000fc40008410000 */
[--C-:B------:R-:W-:Y:S01]  /*10330*/  FFMA.FTZ R43, R27, UR4, -R52.reuse ;  /* 0x000000041b2b7c23 */ /* 0x100fe20008010834 */
[--C-:B------:R-:W-:Y:S01]  /*10340*/  FFMA.FTZ R48, R19, UR4, -R52.reuse ;  /* 0x0000000413307c23 */ /* 0x100fe20008010834 */
[--C-:B------:R-:W-:Y:S01]  /*10350*/  FFMA.FTZ R51, R17, UR4, -R52.reuse ;  /* 0x0000000411337c23 */ /* 0x100fe20008010834 */
[----:B------:R-:W-:Y:S01]  /*10360*/  FSEL R49, R49, RZ, P0 ;  /* 0x000000ff31317208 */ /* 0x000fe20000000000 */
[--C-:B------:R-:W-:Y:S01]  /*10370*/  FFMA.FTZ R40, R15, UR4, -R52.reuse ;  /* 0x000000040f287c23 */ /* 0x100fe20008010834 */
[--C-:B------:R-:W-:Y:S01]  /*10380*/  FFMA.FTZ R41, R79, UR4, -R52.reuse ;  /* 0x000000044f297c23 */ /* 0x100fe20008010834 */
[----:B------:R-:W3:Y:S01]  /*10390*/  LDSM.16.MT88.4 R84, [R116+0xb000] ;  /* 0x00b000007454783b */ /* 0x000ee20000004200 */
[--C-:B------:R-:W-:Y:S01]  /*103a0*/  FFMA.FTZ R37, R5, UR4, -R52.reuse ;  /* 0x0000000405257c23 */ /* 0x100fe20008010834 */
[--C-:B------:R-:W-:Y:S01]  /*103b0*/  FFMA.FTZ R53, R14, UR4, -R49.reuse ;  /* 0x000000040e357c23 */ /* 0x100fe20008010831 */
        /* <DEDUP_REMOVED lines=11> */
[----:B------:R-:W5:Y:S01]  /*10470*/  LDSM.16.MT88.4 R8, [R116+0x9400] ;  /* 0x009400007408783b */ /* 0x000f620000004200 */
[----:B------:R-:W1:Y:S01]  /*10480*/  MUFU.EX2 R48, R48 ;  /* 0x0000003000307308 */ /* 0x000e620000000800 */
[--C-:B------:R-:W-:Y:S01]  /*10490*/  FFMA.FTZ R35, R16, UR4, -R49.reuse ;  /* 0x0000000410237c23 */ /* 0x100fe20008010831 */
[--C-:B------:R-:W-:Y:S01]  /*104a0*/  FFMA.FTZ R26, R29, UR4, -R52.reuse ;  /* 0x000000041d1a7c23 */ /* 0x100fe20008010834 */
[----:B------:R-:W5:Y:S01]  /*104b0*/  LDSM.16.MT88.4 R12, [R144+0x9400] ;  /* 0x00940000900c783b */ /* 0x000f620000004200 */
        /* <DEDUP_REMOVED lines=9> */
[----:B------:R-:W-:Y:S01]  /*10550*/  LDSM.16.MT88.4 R20, [R116+0x9800] ;  /* 0x009800007414783b */ /* 0x000fe20000004200 */
        /* <DEDUP_REMOVED lines=31> */
[----:B------:R-:W-:Y:S01]  /*10750*/  FFMA.FTZ R164, R44, UR4, -R49 ;  /* 0x000000042ca47c23 */ /* 0x000fe20008010831 */
[----:B------:R-:W-:-:S02]  /*10760*/  ISETP.GT.AND P0, PT, R119, R148, PT ;  /* 0x000000947700720c */ /* 0x000fc40003f04270 */
[----:B------:R-:W2:Y:S01]  /*10770*/  MUFU.EX2 R39, R39 ;  /* 0x0000002700277308 */ /* 0x000ea20000000800 */
[----:B-1----:R-:W-:Y:S01]  /*10780*/  F2FP.F16.F32.PACK_AB R69, R50, R53 ;  /* 0x000000353245723e */ /* 0x002fe200000000ff */
[----:B------:R-:W-:-:S06]  /*10790*/  FADD.FTZ R53, R53, R50 ;  /* 0x0000003235357221 */ /* 0x000fcc0000010000 */
[----:B------:R-:W-:Y:S08]  /*107a0*/  MUFU.EX2 R41, R41 ;  /* 0x0000002900297308 */ /* 0x000ff00000000800 */
[----:B------:R-:W1:Y:S01]  /*107b0*/  MUFU.EX2 R38, R38 ;  /* 0x0000002600267308 */ /* 0x000e620000000800 */
        /* <DEDUP_REMOVED lines=25> */
[----:B-1----:R-:W-:-:S02]  /*10950*/  F2FP.F16.F32.PACK_AB R4, R38, R41 ;  /* 0x000000292604723e */ /* 0x002fc400000000ff */
[----:B--2---:R-:W-:Y:S01]  /*10960*/  F2FP.F16.F32.PACK_AB R5, R35, R36 ;  /* 0x000000242305723e */ /* 0x004fe200000000ff */
        /* <DEDUP_REMOVED lines=18> */
[----:B------:R-:W-:Y:S03]  /*10a90*/  MUFU.EX2 R62, R62 ;  /* 0x0000003e003e7308 */ /* 0x000fe60000000800 */
[C---:B------:R-:W-:Y:S05]  /*10aa0*/  HMMA.16816.F32 R96, R4.reuse, R16, R96 ;  /* 0x000000100460723c */ /* 0x040fea0000001860 */
        /* <DEDUP_REMOVED lines=12> */
[----:B------:R-:W-:Y:S04]  /*10b70*/  LDSM.16.MT88.4 R12, [R144+0xd800] ;  /* 0x00d80000900c783b */ /* 0x000fe80000004200 */
[----:B------:R-:W-:Y:S08]  /*10b80*/  MUFU.EX2 R143, R143 ;  /* 0x0000008f008f7308 */ /* 0x000ff00000000800 */
[----:B------:R-:W4:Y:S08]  /*10b90*/  MUFU.EX2 R132, R132 ;  /* 0x0000008400847308 */ /* 0x000f300000000800 */
[----:B------:R-:W-:Y:S01]  /*10ba0*/  MUFU.EX2 R141, R141 ;  /* 0x0000008d008d7308 */ /* 0x000fe20000000800 */
[C---:B-1----:R-:W-:Y:S07]  /*10bb0*/  HMMA.16816.F32 R72, R4.reuse, R8, R72 ;  /* 0x000000080448723c */ /* 0x042fee0000001848 */
[----:B------:R-:W1:Y:S01]  /*10bc0*/  MUFU.EX2 R130, R130 ;  /* 0x0000008200827308 */ /* 0x000e620000000800 */
[----:B------:R-:W-:Y:S01]  /*10bd0*/  HMMA.16816.F32 R68, R4, R10, R68 ;  /* 0x0000000a0444723c */ /* 0x000fe20000001844 */
[----:B------:R-:W5:Y:S01]  /*10be0*/  LDSM.16.MT88.4 R8, [R144+0x9800] ;  /* 0x009800009008783b */ /* 0x000f620000004200 */
[----:B------:R-:W-:-:S05]  /*10bf0*/  F2FP.F16.F32.PACK_AB R4, R30, R31 ;  /* 0x0000001f1e04723e */ /* 0x000fca00000000ff */
[----:B------:R-:W-:Y:S01]  /*10c00*/  MUFU.EX2 R134, R134 ;  /* 0x0000008600867308 */ /* 0x000fe20000000800 */
[----:B------:R-:W-:Y:S02]  /*10c10*/  F2FP.F16.F32.PACK_AB R6, R26, R27 ;  /* 0x0000001b1a06723e */ /* 0x000fe400000000ff */
[----:B------:R-:W-:Y:S01]  /*10c20*/  F2FP.F16.F32.PACK_AB R5, R28, R29 ;  /* 0x0000001d1c05723e */ /* 0x000fe200000000ff */
[----:B------:R-:W-:Y:S01]  /*10c30*/  FADD.FTZ R29, R29, R32 ;  /* 0x000000201d1d7221 */ /* 0x000fe20000010000 */
[----:B--2---:R-:W-:-:S03]  /*10c40*/  F2FP.F16.F32.PACK_AB R7, R24, R25 ;  /* 0x000000191807723e */ /* 0x004fc600000000ff */
[----:B------:R-:W2:Y:S01]  /*10c50*/  MUFU.EX2 R165, R165 ;  /* 0x000000a500a57308 */ /* 0x000ea20000000800 */
[----:B------:R-:W-:-:S03]  /*10c60*/  FADD.FTZ R28, R28, R29 ;  /* 0x0000001d1c1c7221 */ /* 0x000fc60000010000 */
[----:B------:R-:W-:Y:S01]  /*10c70*/  HMMA.16816.F32 R104, R4, R20, R104 ;  /* 0x000000140468723c */ /* 0x000fe20000001868 */
[----:B------:R-:W-:-:S03]  /*10c80*/  FADD.FTZ R25, R25, R28 ;  /* 0x0000001c19197221 */ /* 0x000fc60000010000 */
[----:B------:R-:W-:Y:S01]  /*10c90*/  MUFU.EX2 R163, R163 ;  /* 0x000000a300a37308 */ /* 0x000fe20000000800 */
[----:B------:R-:W-:-:S03]  /*10ca0*/  FADD.FTZ R24, R24, R25 ;  /* 0x0000001918187221 */ /* 0x000fc60000010000 */
        /* <DEDUP_REMOVED lines=8> */
[C---:B-----5:R-:W-:Y:S04]  /*10d30*/  HMMA.16816.F32 R112, R4.reuse, R8, R112 ;  /* 0x000000080470723c */ /* 0x060fe80000001870 */
[----:B------:R-:W-:Y:S04]  /*10d40*/  MUFU.EX2 R125, R125 ;  /* 0x0000007d007d7308 */ /* 0x000fe80000000800 */
[C---:B------:R-:W-:Y:S01]  /*10d50*/  HMMA.16816.F32 R108, R4.reuse, R10, R108 ;  /* 0x0000000a046c723c */ /* 0x040fe2000000186c */
[----:B------:R-:W5:Y:S03]  /*10d60*/  LDSM.16.MT88.4 R8, [R116+0xb800] ;  /* 0x00b800007408783b */ /* 0x000f660000004200 */
        /* <DEDUP_REMOVED lines=8> */
[C---:B-----5:R-:W-:Y:S08]  /*10df0*/  HMMA.16816.F32 R88, R4.reuse, R8, R88 ;  /* 0x000000080458723c */ /* 0x060ff00000001858 */
[C---:B------:R-:W-:Y:S01]  /*10e00*/  HMMA.16816.F32 R84, R4.reuse, R10, R84 ;  /* 0x0000000a0454723c */ /* 0x040fe20000001854 */
[----:B------:R-:W5:Y:S07]  /*10e10*/  LDSM.16.MT88.4 R8, [R116+0xd800] ;  /* 0x00d800007408783b */ /* 0x000f6e0000004200 */
[C---:B-----5:R-:W-:Y:S08]  /*10e20*/  HMMA.16816.F32 R72, R4.reuse, R8, R72 ;  /* 0x000000080448723c */ /* 0x060ff00000001848 */
[----:B------:R-:W-:Y:S01]  /*10e30*/  HMMA.16816.F32 R68, R4, R10, R68 ;  /* 0x0000000a0444723c */ /* 0x000fe20000001844 */
[----:B------:R-:W5:Y:S01]  /*10e40*/  LDSM.16.MT88.4 R8, [R116+0x9c00] ;  /* 0x009c00007408783b */ /* 0x000f620000004200 */
[----:B------:R-:W-:-:S02]  /*10e50*/  F2FP.F16.F32.PACK_AB R4, R64, R127 ;  /* 0x0000007f4004723e */ /* 0x000fc400000000ff */
[----:B------:R-:W-:Y:S02]  /*10e60*/  F2FP.F16.F32.PACK_AB R6, R61, R62 ;  /* 0x0000003e3d06723e */ /* 0x000fe400000000ff */
[----:B---3--:R-:W-:Y:S01]  /*10e70*/  F2FP.F16.F32.PACK_AB R5, R120, R131 ;  /* 0x000000837805723e */ /* 0x008fe200000000ff */
[----:B------:R-:W-:Y:S01]  /*10e80*/  FADD.FTZ R131, R131, R24 ;  /* 0x0000001883837221 */ /* 0x000fe20000010000 */
[----:B----4-:R-:W-:-:S03]  /*10e90*/  F2FP.F16.F32.PACK_AB R7, R66, R129 ;  /* 0x000000814207723e */ /* 0x010fc600000000ff */
[----:B------:R-:W-:-:S04]  /*10ea0*/  FADD.FTZ R120, R120, R131 ;  /* 0x0000008378787221 */ /* 0x000fc80000010000 */
[C---:B------:R-:W-:Y:S08]  /*10eb0*/  HMMA.16816.F32 R112, R4.reuse, R12, R112 ;  /* 0x0000000c0470723c */ /* 0x040ff00000001870 */
[C---:B------:R-:W-:Y:S01]  /*10ec0*/  HMMA.16816.F32 R108, R4.reuse, R14, R108 ;  /* 0x0000000e046c723c */ /* 0x040fe2000000186c */
[----:B------:R-:W3:Y:S07]  /*10ed0*/  LDSM.16.MT88.4 R12, [R144+0xdc00] ;  /* 0x00dc0000900c783b */ /* 0x000eee0000004200 */
[C---:B------:R-:W-:Y:S08]  /*10ee0*/  HMMA.16816.F32 R96, R4.reuse, R16, R96 ;  /* 0x000000100460723c */ /* 0x040ff00000001860 */
[C---:B------:R-:W-:Y:S01]  /*10ef0*/  HMMA.16816.F32 R92, R4.reuse, R18, R92 ;  /* 0x00000012045c723c */ /* 0x040fe2000000185c */
[----:B------:R-:W-:Y:S07]  /*10f00*/  LDSM.16.MT88.4 R16, [R144+0xc000] ;  /* 0x00c000009010783b */ /* 0x000fee0000004200 */
[C---:B-----5:R-:W-:Y:S08]  /*10f10*/  HMMA.16816.F32 R104, R4.reuse, R8, R104 ;  /* 0x000000080468723c */ /* 0x060ff00000001868 */
[C---:B------:R-:W-:Y:S01]  /*10f20*/  HMMA.16816.F32 R100, R4.reuse, R10, R100 ;  /* 0x0000000a0464723c */ /* 0x040fe20000001864 */
[----:B------:R-:W4:Y:S07]  /*10f30*/  LDSM.16.MT88.4 R8, [R116+0xbc00] ;  /* 0x00bc00007408783b */ /* 0x000f2e0000004200 */
[C---:B---3--:R-:W-:Y:S08]  /*10f40*/  HMMA.16816.F32 R80, R4.reuse, R12, R80 ;  /* 0x0000000c0450723c */ /* 0x048ff00000001850 */
        /* <DEDUP_REMOVED lines=9> */
[----:B-1----:R-:W-:Y:S02]  /*10fe0*/  F2FP.F16.F32.PACK_AB R6, R130, R141 ;  /* 0x0000008d8206723e */ /* 0x002fe400000000ff */
[----:B--2---:R-:W-:Y:S02]  /*10ff0*/  F2FP.F16.F32.PACK_AB R5, R165, R134 ;  /* 0x00000086a505723e */ /* 0x004fe400000000ff */
[----:B------:R-:W-:-:S07]  /*11000*/  F2FP.F16.F32.PACK_AB R7, R136, R163 ;  /* 0x000000a38807723e */ /* 0x000fce00000000ff */
        /* <DEDUP_REMOVED lines=12> */
[----:B------:R-:W-:Y:S01]  /*110d0*/  MUFU.EX2 R22, R22 ;  /* 0x0000001600167308 */ /* 0x000fe20000000800 */
[C---:B------:R-:W-:Y:S07]  /*110e0*/  HMMA.16816.F32 R80, R4.reuse, R12, R80 ;  /* 0x0000000c0450723c */ /* 0x040fee0000001850 */
[----:B------:R-:W1:Y:S01]  /*110f0*/  MUFU.EX2 R23, R23 ;  /* 0x0000001700177308 */ /* 0x000e620000000800 */
[C---:B------:R-:W-:Y:S01]  /*11100*/  HMMA.16816.F32 R76, R4.reuse, R14, R76 ;  /* 0x0000000e044c723c */ /* 0x040fe2000000184c */
[----:B------:R-:W-:Y:S06]  /*11110*/  LDSM.16.MT88.4 R12, [R144+0xa400] ;  /* 0x00a40000900c783b */ /* 0x000fec0000004200 */
[----:B------:R-:W2:Y:S01]  /*11120*/  MUFU.EX2 R21, R21 ;  /* 0x0000001500157308 */ /* 0x000ea20000000800 */
[C---:B---3--:R-:W-:Y:S07]  /*11130*/  HMMA.16816.F32 R112, R4.reuse, R8, R112 ;  /* 0x000000080470723c */ /* 0x048fee0000001870 */
[----:B------:R-:W3:Y:S01]  /*11140*/  MUFU.EX2 R135, R135 ;  /* 0x0000008700877308 */ /* 0x000ee20000000800 */
        /* <DEDUP_REMOVED lines=16> */
[----:B--2---:R-:W-:Y:S02]  /*11250*/  F2FP.F16.F32.PACK_AB R6, R21, R20 ;  /* 0x000000141506723e */ /* 0x004fe400000000ff */
[----:B---3--:R-:W-:Y:S02]  /*11260*/  F2FP.F16.F32.PACK_AB R5, R135, R128 ;  /* 0x000000808705723e */ /* 0x008fe400000000ff */
        /* <DEDUP_REMOVED lines=189> */
.L_x_2591:
        /* <DEDUP_REMOVED lines=8> */
.L_x_2592:
[----:B------:R-:W1:Y:S01]  /*11ec0*/  LDCU UR8, c[0x0][0x3c4] ;  /* 0x00007880ff0877ac */ /* 0x000e620008000800 */
[----:B------:R-:W-:Y:S01]  /*11ed0*/  @!PT LDS RZ, [RZ] ;  /* 0x00000000fffff984 */ /* 0x000fe20000000800 */
[----:B------:R-:W-:Y:S01]  /*11ee0*/  @!PT LDS RZ, [RZ] ;  /* 0x00000000fffff984 */ /* 0x000fe20000000800 */
[----:B------:R-:W-:Y:S01]  /*11ef0*/  @!PT LDS RZ, [RZ] ;  /* 0x00000000fffff984 */ /* 0x000fe20000000800 */
[----:B------:R-:W-:Y:S01]  /*11f00*/  LDGSTS.E.BYPASS.LTC128B.128 [R3+0x9000], desc[UR6][R152.64] ;  /* 0x0900000098037fae */ /* 0x000fe2000b981a06 */
[----:B------:R-:W-:Y:S01]  /*11f10*/  IMAD R162, R117, 0x80, R162 ;  /* 0x0000008075a27824 */ /* 0x000fe200078e02a2 */
[----:B------:R-:W-:Y:S02]  /*11f20*/  USHF.L.U32 UR9, UR10, 0x6, URZ ;  /* 0x000000060a097899 */ /* 0x000fe400080006ff */
        /* <DEDUP_REMOVED lines=123> */
[C---:B--2---:R-:W-:Y:S08]  /*126e0*/  HMMA.16816.F32 R24, R128.reuse, R132, R24 ;  /* 0x000000848018723c */ /* 0x044ff00000001818 */
[----:B------:R-:W-:Y:S01]  /*126f0*/  HMMA.16816.F32 R20, R128, R134, R20 ;  /* 0x000000868014723c */ /* 0x000fe20000001814 */
[----:B------:R-:W2:Y:S04]  /*12700*/  LDSM.16.M88.4 R128, [R146+0x7c00] ;  /* 0x007c00009280783b */ /* 0x000ea80000000200 */
[----:B------:R-:W-:Y:S03]  /*12710*/  LDSM.16.M88.4 R132, [R146+0x7800] ;  /* 0x007800009284783b */ /* 0x000fe60000000200 */
        /* <DEDUP_REMOVED lines=16> */
[----:B------:R-:W-:Y:S01]  /*12820*/  HMMA.16816.F32 R60, R136, R134, R60 ;  /* 0x00000086883c723c */ /* 0x000fe2000000183c */
[----:B------:R-:W3:Y:S07]  /*12830*/  LDSM.16.M88.4 R132, [R146+0x8c00] ;  /* 0x008c00009284783b */ /* 0x000eee0000000200 */
[C---:B--2---:R-:W-:Y:S08]  /*12840*/  HMMA.16816.F32 R16, R128.reuse, R120, R16 ;  /* 0x000000788010723c */ /* 0x044ff00000001810 */
[C---:B------:R-:W-:Y:S08]  /*12850*/  HMMA.16816.F32 R12, R128.reuse, R122, R12 ;  /* 0x0000007a800c723c */ /* 0x040ff0000000180c */
[----:B-1----:R-:W-:Y:S03]  /*12860*/  HMMA.16816.F32 R8, R128, R124, R8 ;  /* 0x0000007c8008723c */ /* 0x002fe60000001808 */
[----:B------:R-:W-:Y:S01]  /*12870*/  FMUL.FTZ R119, R17, UR14 ;  /* 0x0000000e11777c20 */ /* 0x000fe20008410000 */
[----:B------:R-:W-:Y:S01]  /*12880*/  FMUL.FTZ R120, R18, UR14 ;  /* 0x0000000e12787c20 */ /* 0x000fe20008410000 */
[----:B------:R-:W-:-:S03]  /*12890*/  FMUL.FTZ R121, R19, UR14 ;  /* 0x0000000e13797c20 */ /* 0x000fc60008410000 */
[----:B------:R-:W-:Y:S01]  /*128a0*/  HMMA.16816.F32 R4, R128, R126, R4 ;  /* 0x0000007e8004723c */ /* 0x000fe20000001804 */
[----:B------:R-:W1:Y:S02]  /*128b0*/  MUFU.TANH R119, R119 ;  /* 0x0000007700777308 */ /* 0x000e640000002400 */
[----:B------:R-:W-:Y:S01]  /*128c0*/  FMUL.FTZ R12, R12, UR14 ;  /* 0x0000000e0c0c7c20 */ /* 0x000fe20008410000 */
[----:B------:R-:W-:Y:S01]  /*128d0*/  FMUL.FTZ R13, R13, UR14 ;  /* 0x0000000e0d0d7c20 */ /* 0x000fe20008410000 */
[----:B------:R-:W-:Y:S01]  /*128e0*/  FMUL.FTZ R14, R14, UR14 ;  /* 0x0000000e0e0e7c20 */ /* 0x000fe20008410000 */
[----:B------:R-:W-:Y:S02]  /*128f0*/  FMUL.FTZ R15, R15, UR14 ;  /* 0x0000000e0f0f7c20 */ /* 0x000fe40008410000 */
[C---:B---3--:R-:W-:Y:S01]  /*12900*/  HMMA.16816.F32 R24, R136.reuse, R132, R24 ;  /* 0x000000848818723c */ /* 0x048fe20000001818 */
[----:B------:R-:W-:Y:S01]  /*12910*/  FMUL.FTZ R132, R16, UR14 ;  /* 0x0000000e10847c20 */ /* 0x000fe20008410000 */
[----:B------:R-:W-:Y:S01]  /*12920*/  MUFU.TANH R120, R120 ;  /* 0x0000007800787308 */ /* 0x000fe20000002400 */
[----:B------:R-:W2:Y:S01]  /*12930*/  LDSM.16.M88.4 R16, [R118+0x7800] ;  /* 0x007800007610783b */ /* 0x000ea20000000200 */
[----:B------:R-:W-:Y:S01]  /*12940*/  FMUL.FTZ R125, R8, UR14 ;  /* 0x0000000e087d7c20 */ /* 0x000fe20008410000 */
[----:B------:R-:W-:Y:S01]  /*12950*/  FMUL.FTZ R123, R9, UR14 ;  /* 0x0000000e097b7c20 */ /* 0x000fe20008410000 */
[----:B------:R-:W-:Y:S01]  /*12960*/  FMUL.FTZ R126, R10, UR14 ;  /* 0x0000000e0a7e7c20 */ /* 0x000fe20008410000 */
[----:B------:R-:W-:Y:S01]  /*12970*/  FMUL.FTZ R124, R11, UR14 ;  /* 0x0000000e0b7c7c20 */ /* 0x000fe20008410000 */
[----:B------:R-:W-:Y:S01]  /*12980*/  HMMA.16816.F32 R20, R136, R134, R20 ;  /* 0x000000868814723c */ /* 0x000fe20000001814 */
[----:B------:R-:W3:Y:S01]  /*12990*/  LDSM.16.M88.4 R8, [R118+0x7c00] ;  /* 0x007c00007608783b */ /* 0x000ee20000000200 */
[----:B------:R-:W4:Y:S01]  /*129a0*/  MUFU.TANH R122, R132 ;  /* 0x00000084007a7308 */ /* 0x000f220000002400 */
[----:B------:R-:W-:Y:S01]  /*129b0*/  FMUL.FTZ R4, R4, UR14 ;  /* 0x0000000e04047c20 */ /* 0x000fe20008410000 */
[----:B------:R-:W-:Y:S01]  /*129c0*/  FMUL.FTZ R5, R5, UR14 ;  /* 0x0000000e05057c20 */ /* 0x000fe20008410000 */
[----:B------:R-:W-:Y:S01]  /*129d0*/  FMUL.FTZ R6, R6, UR14 ;  /* 0x0000000e06067c20 */ /* 0x000fe20008410000 */
[----:B------:R-:W-:-:S04]  /*129e0*/  FMUL.FTZ R7, R7, UR14 ;  /* 0x0000000e07077c20 */ /* 0x000fc80008410000 */
[----:B------:R-:W-:Y:S08]  /*129f0*/  MUFU.TANH R132, R4 ;  /* 0x0000000400847308 */ /* 0x000ff00000002400 */
[----:B------:R-:W-:Y:S08]  /*12a00*/  MUFU.TANH R127, R6 ;  /* 0x00000006007f7308 */ /* 0x000ff00000002400 */
[----:B------:R-:W-:Y:S08]  /*12a10*/  MUFU.TANH R241, R7 ;  /* 0x0000000700f17308 */ /* 0x000ff00000002400 */
[----:B------:R-:W5:Y:S01]  /*12a20*/  MUFU.TANH R121, R121 ;  /* 0x0000007900797308 */ /* 0x000f620000002400 */
[C---:B--2---:R-:W-:Y:S07]  /*12a30*/  HMMA.16816.F32 R64, R128.reuse, R16, R64 ;  /* 0x000000108040723c */ /* 0x044fee0000001840 */
[----:B------:R2:W-:Y:S01]  /*12a40*/  MUFU.TANH R16, R5 ;  /* 0x0000000500107308 */ /* 0x0005e20000002400 */
[C---:B---3--:R-:W-:Y:S07]  /*12a50*/  HMMA.16816.F32 R56, R128.reuse, R8, R56 ;  /* 0x000000088038723c */ /* 0x048fee0000001838 */
[----:B------:R-:W3:Y:S01]  /*12a60*/  MUFU.TANH R12, R12 ;  /* 0x0000000c000c7308 */ /* 0x000ee20000002400 */
[C---:B------:R-:W-:Y:S01]  /*12a70*/  HMMA.16816.F32 R52, R128.reuse, R10, R52 ;  /* 0x0000000a8034723c */ /* 0x040fe20000001834 */
[----:B------:R-:W1:Y:S02]  /*12a80*/  LDSM.16.M88.4 R8, [R118+0x8400] ;  /* 0x008400007608783b */ /* 0x000e640000000200 */
[----:B------:R-:W-:Y:S01]  /*12a90*/  FMUL.FTZ R65, R65, UR14 ;  /* 0x0000000e41417c20 */ /* 0x000fe20008410000 */
[----:B------:R-:W-:Y:S01]  /*12aa0*/  FMUL.FTZ R66, R66, UR14 ;  /* 0x0000000e42427c20 */ /* 0x000fe20008410000 */
[----:B------:R-:W-:Y:S01]  /*12ab0*/  FMUL.FTZ R64, R64, UR14 ;  /* 0x0000000e40407c20 */ /* 0x000fe20008410000 */
[----:B------:R-:W-:Y:S01]  /*12ac0*/  FMUL.FTZ R67, R67, UR14 ;  /* 0x0000000e43437c20 */ /* 0x000fe20008410000 */
[----:B------:R-:W-:Y:S01]  /*12ad0*/  MUFU.TANH R13, R13 ;  /* 0x0000000d000d7308 */ /* 0x000fe20000002400 */
[----:B--2---:R-:W2:Y:S01]  /*12ae0*/  LDSM.16.M88.4 R4, [R118+0x8000] ;  /* 0x008000007604783b */ /* 0x004ea20000000200 */
[----:B------:R-:W-:Y:S02]  /*12af0*/  HMMA.16816.F32 R60, R128, R18, R60 ;  /* 0x00000012803c723c */ /* 0x000fe4000000183c */
[----:B------:R-:W-:Y:S01]  /*12b00*/  FMUL.FTZ R56, R56, UR14 ;  /* 0x0000000e38387c20 */ /* 0x000fe20008410000 */
[----:B------:R-:W-:Y:S01]  /*12b10*/  FMUL.FTZ R57, R57, UR14 ;  /* 0x0000000e39397c20 */ /* 0x000fe20008410000 */
[----:B------:R-:W-:Y:S01]  /*12b20*/  FMUL.FTZ R58, R58, UR14 ;  /* 0x0000000e3a3a7c20 */ /* 0x000fe20008410000 */
[----:B------:R-:W-:Y:S01]  /*12b30*/  FMUL.FTZ R59, R59, UR14 ;  /* 0x0000000e3b3b7c20 */ /* 0x000fe20008410000 */
[----:B------:R-:W3:Y:S04]  /*12b40*/  MUFU.TANH R14, R14 ;  /* 0x0000000e000e7308 */ /* 0x000ee80000002400 */
[----:B------:R-:W-:Y:S01]  /*12b50*/  FMUL.FTZ R52, R52, UR14 ;  /* 0x0000000e34347c20 */ /* 0x000fe20008410000 */
[----:B------:R-:W-:Y:S01]  /*12b60*/  FMUL.FTZ R53, R53, UR14 ;  /* 0x0000000e35357c20 */ /* 0x000fe20008410000 */
[----:B------:R-:W-:Y:S01]  /*12b70*/  FMUL.FTZ R54, R54, UR14 ;  /* 0x0000000e36367c20 */ /* 0x000fe20008410000 */
[----:B------:R-:W-:Y:S01]  /*12b80*/  FMUL.FTZ R55, R55, UR14 ;  /* 0x0000000e37377c20 */ /* 0x000fe20008410000 */
[----:B------:R-:W3:Y:S05]  /*12b90*/  MUFU.TANH R15, R15 ;  /* 0x0000000f000f7308 */ /* 0x000eea0000002400 */
[----:B------:R-:W-:Y:S01]  /*12ba0*/  FMUL.FTZ R63, R63, UR14 ;  /* 0x0000000e3f3f7c20 */ /* 0x000fe20008410000 */
[----:B------:R-:W-:Y:S01]  /*12bb0*/  FMUL.FTZ R60, R60, UR14 ;  /* 0x0000000e3c3c7c20 */ /* 0x000fe20008410000 */
[----:B------:R-:W-:Y:S01]  /*12bc0*/  FMUL.FTZ R61, R61, UR14 ;  /* 0x0000000e3d3d7c20 */ /* 0x000fe20008410000 */
[----:B------:R-:W3:Y:S01]  /*12bd0*/  MUFU.TANH R125, R125 ;  /* 0x0000007d007d7308 */ /* 0x000ee20000002400 */
[----:B------:R-:W-:-:S07]  /*12be0*/  FMUL.FTZ R62, R62, UR14 ;  /* 0x0000000e3e3e7c20 */ /* 0x000fce0008410000 */
[----:B------:R-:W3:Y:S01]  /*12bf0*/  MUFU.TANH R123, R123 ;  /* 0x0000007b007b7308 */ /* 0x000ee20000002400 */
[----:B-1----:R-:W-:Y:S01]  /*12c00*/  HMMA.16816.F32 R40, R128, R8, R40 ;  /* 0x000000088028723c */ /* 0x002fe20000001828 */
[----:B------:R-:W-:-:S06]  /*12c10*/  VIADD R8, R162, 0xffffff11 ;  /* 0xffffff11a2087836 */ /* 0x000fcc0000000000 */
[----:B------:R-:W1:Y:S01]  /*12c20*/  MUFU.TANH R124, R124 ;  /* 0x0000007c007c7308 */ /* 0x000e620000002400 */
[----:B--2---:R-:W-:Y:S01]  /*12c30*/  HMMA.16816.F32 R48, R128, R4, R48 ;  /* 0x000000048030723c */ /* 0x004fe20000001830 */
[----:B------:R-:W-:-:S05]  /*12c40*/  VIADD R4, R162, 0xffffff01 ;  /* 0xffffff01a2047836 */ /* 0x000fca0000000000 */
[----:B------:R-:W-:Y:S01]  /*12c50*/  ISETP.GE.AND P0, PT, R4, R151, PT ;  /* 0x000000970400720c */ /* 0x000fe20003f06270 */
[----:B------:R-:W-:Y:S01]  /*12c60*/  MUFU.TANH R233, R65 ;  /* 0x0000004100e97308 */ /* 0x000fe20000002400 */
[C---:B------:R-:W-:Y:S01]  /*12c70*/  HMMA.16816.F32 R44, R128.reuse, R6, R44 ;  /* 0x00000006802c723c */ /* 0x040fe2000000182c */
[----:B------:R-:W-:Y:S01]  /*12c80*/  VIADD R6, R162, 0xffffff00 ;  /* 0xffffff00a2067836 */ /* 0x000fe20000000000 */
[----:B------:R-:W-:Y:S01]  /*12c90*/  ISETP.GE.AND P3, PT, R4, R161, PT ;  /* 0x000000a10400720c */ /* 0x000fe20003f66270 */
[----:B------:R-:W-:Y:S02]  /*12ca0*/  VIADD R4, R162, 0xffffff09 ;  /* 0xffffff09a2047836 */ /* 0x000fe40000000000 */
[----:B------:R-:W-:Y:S01]  /*12cb0*/  FMUL.FTZ R193, R41, UR14 ;  /* 0x0000000e29c17c20 */ /* 0x000fe20008410000 */
[----:B------:R-:W-:Y:S01]  /*12cc0*/  FSEL R19, R119, -INF , !P0 ;  /* 0xff80000077137808 */ /* 0x000fe20004000000 */
[----:B------:R-:W-:Y:S01]  /*12cd0*/  FMUL.FTZ R40, R40, UR14 ;  /* 0x0000000e28287c20 */ /* 0x000fe20008410000 */
[C---:B------:R-:W-:Y:S01]  /*12ce0*/  ISETP.GE.AND P1, PT, R6.reuse, R151, PT ;  /* 0x000000970600720c */ /* 0x040fe20003f26270 */
[C---:B------:R-:W-:Y:S01]  /*12cf0*/  HMMA.16816.F32 R36, R128.reuse, R10, R36 ;  /* 0x0000000a8024723c */ /* 0x040fe20000001824 */
[----:B------:R-:W-:Y:S01]  /*12d00*/  ISETP.GE.AND P4, PT, R6, R161, PT ;  /* 0x000000a10600720c */ /* 0x000fe20003f86270 */
[----:B------:R-:W-:Y:S01]  /*12d10*/  VIADD R6, R162, 0xffffff08 ;  /* 0xffffff08a2067836 */ /* 0x000fe20000000000 */
[----:B----4-:R-:W-:Y:S01]  /*12d20*/  FSEL R9, R122, -INF , !P1 ;  /* 0xff8000007a097808 */ /* 0x010fe20004800000 */
[----:B------:R-:W-:Y:S01]  /*12d30*/  VIADD R10, R162, 0xffffff10 ;  /* 0xffffff10a20a7836 */ /* 0x000fe20000000000 */
[-C--:B------:R-:W-:Y:S01]  /*12d40*/  ISETP.GE.AND P2, PT, R4, R151.reuse, PT ;  /* 0x000000970400720c */ /* 0x080fe20003f46270 */
[----:B------:R-:W2:Y:S01]  /*12d50*/  MUFU.TANH R231, R66 ;  /* 0x0000004200e77308 */ /* 0x000ea20000002400 */
[C---:B------:R-:W-:Y:S01]  /*12d60*/  ISETP.GE.AND P6, PT, R6.reuse, R151, PT ;  /* 0x000000970600720c */ /* 0x040fe20003fc6270 */
[----:B------:R-:W-:Y:S01]  /*12d70*/  FMUL.FTZ R49, R49, UR14 ;  /* 0x0000000e31317c20 */ /* 0x000fe20008410000 */
[-C--:B------:R-:W-:Y:S01]  /*12d80*/  ISETP.GE.AND P5, PT, R6, R161.reuse, PT ;  /* 0x000000a10600720c */ /* 0x080fe20003fa6270 */
[----:B------:R-:W-:Y:S01]  /*12d90*/  FMUL.FTZ R50, R50, UR14 ;  /* 0x0000000e32327c20 */ /* 0x000fe20008410000 */
[----:B------:R-:W-:Y:S01]  /*12da0*/  ISETP.GE.AND P1, PT, R4, R161, PT ;  /* 0x000000a10400720c */ /* 0x000fe20003f26270 */
[----:B------:R-:W-:Y:S01]  /*12db0*/  FMUL.FTZ R47, R47, UR14 ;  /* 0x0000000e2f2f7c20 */ /* 0x000fe20008410000 */
[----:B------:R-:W4:Y:S01]  /*12dc0*/  LDSM.16.M88.4 R4, [R118+0x8800] ;  /* 0x008800007604783b */ /* 0x000f220000000200 */
[----:B------:R-:W-:Y:S01]  /*12dd0*/  FSEL R11, R120, -INF , !P4 ;  /* 0xff800000780b7808 */ /* 0x000fe20006000000 */
[----:B------:R1:W-:Y:S01]  /*12de0*/  MUFU.TANH R229, R63 ;  /* 0x0000003f00e57308 */ /* 0x0003e20000002400 */
[----:B-----5:R-:W-:Y:S01]  /*12df0*/  FSEL R121, R121, -INF , !P3 ;  /* 0xff80000079797808 */ /* 0x020fe20005800000 */
[----:B------:R-:W-:Y:S01]  /*12e00*/  FMUL.FTZ R45, R45, UR14 ;  /* 0x0000000e2d2d7c20 */ /* 0x000fe20008410000 */
[----:B---3--:R-:W-:Y:S01]  /*12e10*/  FSEL R41, R12, -INF , !P6 ;  /* 0xff8000000c297808 */ /* 0x008fe20007000000 */
[----:B------:R-:W-:Y:S01]  /*12e20*/  FMUL.FTZ R51, R51, UR14 ;  /* 0x0000000e33337c20 */ /* 0x000fe20008410000 */
[----:B------:R-:W-:Y:S01]  /*12e30*/  ISETP.GE.AND P4, PT, R10, R151, PT ;  /* 0x000000970a00720c */ /* 0x000fe20003f86270 */
[----:B------:R-:W-:Y:S01]  /*12e40*/  FMUL.FTZ R44, R44, UR14 ;  /* 0x0000000e2c2c7c20 */ /* 0x000fe20008410000 */
[----:B------:R-:W-:Y:S01]  /*12e50*/  ISETP.GE.AND P0, PT, R10, R161, PT ;  /* 0x000000a10a00720c */ /* 0x000fe20003f06270 */
[----:B------:R-:W-:Y:S01]  /*12e60*/  VIADD R10, R162, 0xffffff18 ;  /* 0xffffff18a20a7836 */ /* 0x000fe20000000000 */
[C---:B------:R-:W-:Y:S01]  /*12e70*/  ISETP.GE.AND P3, PT, R8.reuse, R151, PT ;  /* 0x000000970800720c */ /* 0x040fe20003f66270 */
[----:B------:R3:W-:Y:S01]  /*12e80*/  MUFU.TANH R201, R47 ;  /* 0x0000002f00c97308 */ /* 0x0007e20000002400 */
[----:B------:R-:W-:Y:S01]  /*12e90*/  ISETP.GE.AND P6, PT, R8, R161, PT ;  /* 0x000000a10800720c */ /* 0x000fe20003fc6270 */
[----:B------:R-:W-:Y:S01]  /*12ea0*/  VIADD R8, R162, 0xffffff19 ;  /* 0xffffff19a2087836 */ /* 0x000fe20000000000 */
[----:B------:R-:W-:Y:S01]  /*12eb0*/  FSEL R17, R14, -INF , !P5 ;  /* 0xff8000000e117808 */ /* 0x000fe20006800000 */
[----:B------:R-:W-:Y:S01]  /*12ec0*/  FMUL.FTZ R48, R48, UR14 ;  /* 0x0000000e30307c20 */ /* 0x000fe20008410000 */
[----:B------:R-:W-:Y:S01]  /*12ed0*/  FSEL R13, R13, -INF , !P2 ;  /* 0xff8000000d0d7808 */ /* 0x000fe20005000000 */
[----:B------:R-:W-:Y:S01]  /*12ee0*/  FMUL.FTZ R46, R46, UR14 ;  /* 0x0000000e2e2e7c20 */ /* 0x000fe20008410000 */
[----:B------:R-:W-:Y:S01]  /*12ef0*/  FSEL R15, R15, -INF , !P1 ;  /* 0xff8000000f0f7808 */ /* 0x000fe20004800000 */
[----:B------:R-:W-:Y:S01]  /*12f00*/  MUFU.TANH R126, R126 ;  /* 0x0000007e007e7308 */ /* 0x000fe20000002400 */
[----:B-1----:R-:W-:Y:S01]  /*12f10*/  FSEL R63, R125, -INF , !P4 ;  /* 0xff8000007d3f7808 */ /* 0x002fe20006000000 */
[----:B------:R-:W-:Y:S01]  /*12f20*/  FMUL.FTZ R43, R43, UR14 ;  /* 0x0000000e2b2b7c20 */ /* 0x000fe20008410000 */
[----:B------:R-:W-:Y:S01]  /*12f30*/  ISETP.GE.AND P5, PT, R10, R151, PT ;  /* 0x000000970a00720c */ /* 0x000fe20003fa6270 */
[----:B------:R-:W-:Y:S01]  /*12f40*/  FMUL.FTZ R36, R36, UR14 ;  /* 0x0000000e24247c20 */ /* 0x000fe20008410000 */
[----:B------:R-:W-:Y:S01]  /*12f50*/  ISETP.GE.AND P2, PT, R10, R161, PT ;  /* 0x000000a10a00720c */ /* 0x000fe20003f46270 */
[----:B------:R-:W-:Y:S01]  /*12f60*/  VIADD R10, R162, 0xffffff20 ;  /* 0xffffff20a20a7836 */ /* 0x000fe20000000000 */
[C---:B------:R-:W-:Y:S01]  /*12f70*/  ISETP.GE.AND P1, PT, R8.reuse, R151, PT ;  /* 0x000000970800720c */ /* 0x040fe20003f26270 */
[----:B------:R-:W-:Y:S01]  /*12f80*/  MUFU.TANH R235, R64 ;  /* 0x0000004000eb7308 */ /* 0x000fe20000002400 */
[-C--:B------:R-:W-:Y:S01]  /*12f90*/  ISETP.GE.AND P4, PT, R8, R161.reuse, PT ;  /* 0x000000a10800720c */ /* 0x080fe20003f86270 */
[----:B------:R-:W-:Y:S01]  /*12fa0*/  VIADD R8, R162, 0xffffff21 ;  /* 0xffffff21a2087836 */ /* 0x000fe20000000000 */
[----:B---3--:R-:W-:Y:S01]  /*12fb0*/  FSEL R47, R123, -INF , !P3 ;  /* 0xff8000007b2f7808 */ /* 0x008fe20005800000 */
[----:B------:R-:W-:Y:S01]  /*12fc0*/  FMUL.FTZ R42, R42, UR14 ;  /* 0x0000000e2a2a7c20 */ /* 0x000fe20008410000 */
[----:B------:R-:W-:Y:S01]  /*12fd0*/  FSEL R65, R124, -INF , !P6 ;  /* 0xff8000007c417808 */ /* 0x000fe20007000000 */
[----:B------:R-:W-:Y:S01]  /*12fe0*/  FMUL.FTZ R39, R39, UR14 ;  /* 0x0000000e27277c20 */ /* 0x000fe20008410000 */
[----:B------:R-:W-:Y:S01]  /*12ff0*/  ISETP.GE.AND P3, PT, R10, R161, PT ;  /* 0x000000a10a00720c */ /* 0x000fe20003f66270 */
[----:B------:R1:W3:Y:S01]  /*13000*/  MUFU.TANH R177, R67 ;  /* 0x0000004300b17308 */ /* 0x0002e20000002400 */
[-C--:B------:R-:W-:Y:S01]  /*13010*/  ISETP.GE.AND P6, PT, R8, R151.reuse, PT ;  /* 0x000000970800720c */ /* 0x080fe20003fc6270 */
[----:B------:R-:W-:Y:S01]  /*13020*/  FMUL.FTZ R38, R38, UR14 ;  /* 0x0000000e26267c20 */ /* 0x000fe20008410000 */
[----:B--2---:R-:W-:Y:S01]  /*13030*/  FSEL R231, R231, -INF , !P3 ;  /* 0xff800000e7e77808 */ /* 0x004fe20005800000 */
[C---:B----4-:R-:W-:Y:S01]  /*13040*/  HMMA.16816.F32 R32, R128.reuse, R4, R32 ;  /* 0x000000048020723c */ /* 0x050fe20000001820 */
[----:B------:R-:W-:Y:S01]  /*13050*/  VIADD R4, R162, 0xffffff30 ;  /* 0xffffff30a2047836 */ /* 0x000fe20000000000 */
[----:B------:R-:W-:Y:S01]  /*13060*/  FSEL R233, R233, -INF , !P6 ;  /* 0xff800000e9e97808 */ /* 0x000fe20007000000 */
[----:B------:R-:W-:Y:S01]  /*13070*/  FMUL.FTZ R37, R37, UR14 ;  /* 0x0000000e25257c20 */ /* 0x000fe20008410000 */
[----:B------:R-:W2:Y:S01]  /*13080*/  MUFU.TANH R239, R60 ;  /* 0x0000003c00ef7308 */ /* 0x000ea20000002400 */
[----:B------:R-:W-:Y:S01]  /*13090*/  FSEL R123, R16, -INF , !P1 ;  /* 0xff800000107b7808 */ /* 0x000fe20004800000 */
[----:B------:R-:W-:Y:S01]  /*130a0*/  VIADD R119, R117, 0xfffffffe ;  /* 0xfffffffe75777836 */ /* 0x000fe20000000000 */
[C---:B------:R-:W-:Y:S01]  /*130b0*/  ISETP.GE.AND P3, PT, R4.reuse, R151, PT ;  /* 0x000000970400720c */ /* 0x040fe20003f66270 */
[----:B------:R-:W-:Y:S01]  /*130c0*/  HMMA.16816.F32 R28, R128, R6, R28 ;  /* 0x00000006801c723c */ /* 0x000fe2000000181c */
[----:B------:R-:W-:-:S02]  /*130d0*/  ISETP.GE.AND P6, PT, R4, R161, PT ;  /* 0x000000a10400720c */ /* 0x000fc40003fc6270 */
[----:B------:R-:W4:Y:S01]  /*130e0*/  LDSM.16.M88.4 R4, [R118+0x8c00] ;  /* 0x008c00007604783b */ /* 0x000f220000000200 */
[----:B------:R5:W-:Y:S01]  /*130f0*/  MUFU.TANH R217, R45 ;  /* 0x0000002d00d97308 */ /* 0x000be20000002400 */
[----:B-1----:R-:W-:Y:S01]  /*13100*/  FSEL R67, R127, -INF , !P2 ;  /* 0xff8000007f437808 */ /* 0x002fe20005000000 */
[----:B------:R-:W-:-:S04]  /*13110*/  DEPBAR.LE SB0, 0x0 ;  /* 0x000080000000791a */ /* 0x000fc80000000000 */
[----:B------:R-:W-:Y:S01]  /*13120*/  FSEL R241, R241, -INF , !P4 ;  /* 0xff800000f1f17808 */ /* 0x000fe20006000000 */
[----:B------:R-:W-:Y:S01]  /*13130*/  FMUL.FTZ R32, R32, UR14 ;  /* 0x0000000e20207c20 */ /* 0x000fe20008410000 */
[----:B------:R1:W-:Y:S01]  /*13140*/  MUFU.TANH R237, R61 ;  /* 0x0000003d00ed7308 */ /* 0x0003e20000002400 */
[----:B------:R-:W-:Y:S01]  /*13150*/  FMUL.FTZ R35, R35, UR14 ;  /* 0x0000000e23237c20 */ /* 0x000fe20008410000 */
[----:B------:R-:W-:Y:S01]  /*13160*/  FMUL.FTZ R34, R34, UR14 ;  /* 0x0000000e22227c20 */ /* 0x000fe20008410000 */
[----:B------:R-:W-:-:S04]  /*13170*/  FMUL.FTZ R33, R33, UR14 ;  /* 0x0000000e21217c20 */ /* 0x000fc80008410000 */
[----:B------:R-:W-:Y:S01]  /*13180*/  FMUL.FTZ R28, R28, UR14 ;  /* 0x0000000e1c1c7c20 */ /* 0x000fe20008410000 */
[----:B------:R-:W4:Y:S01]  /*13190*/  MUFU.TANH R175, R62 ;  /* 0x0000003e00af7308 */ /* 0x000f220000002400 */
[----:B-----5:R-:W-:Y:S01]  /*131a0*/  FSEL R45, R132, -INF , !P5 ;  /* 0xff800000842d7808 */ /* 0x020fe20006800000 */
[----:B------:R-:W-:Y:S01]  /*131b0*/  FMUL.FTZ R29, R29, UR14 ;  /* 0x0000000e1d1d7c20 */ /* 0x000fe20008410000 */
[----:B------:R-:W-:Y:S01]  /*131c0*/  ISETP.GE.AND P5, PT, R8, R161, PT ;  /* 0x000000a10800720c */ /* 0x000fe20003fa6270 */
[----:B------:R-:W-:Y:S02]  /*131d0*/  VIADD R8, R162, 0xffffff28 ;  /* 0xffffff28a2087836 */ /* 0x000fe40000000000 */
[----:B------:R-:W-:Y:S01]  /*131e0*/  FMUL.FTZ R30, R30, UR14 ;  /* 0x0000000e1e1e7c20 */ /* 0x000fe20008410000 */
[----:B------:R-:W-:Y:S01]  /*131f0*/  FMUL.FTZ R31, R31, UR14 ;  /* 0x0000000e1f1f7c20 */ /* 0x000fe20008410000 */
[----:B---3--:R-:W-:Y:S01]  /*13200*/  FSEL R177, R177, -INF , !P5 ;  /* 0xff800000b1b17808 */ /* 0x008fe20006800000 */
[----:B------:R-:W3:Y:S01]  /*13210*/  MUFU.TANH R197, R56 ;  /* 0x0000003800c57308 */ /* 0x000ee20000002400 */
[----:B-1----:R-:W-:-:S02]  /*13220*/  FSEL R61, R126, -INF , !P0 ;  /* 0xff8000007e3d7808 */ /* 0x002fc40004000000 */
[-C--:B------:R-:W-:Y:S01]  /*13230*/  ISETP.GE.AND P0, PT, R10, R151.reuse, PT ;  /* 0x000000970a00720c */ /* 0x080fe20003f06270 */
[----:B------:R-:W-:Y:S01]  /*13240*/  VIADD R10, R162, 0xffffff31 ;  /* 0xffffff31a20a7836 */ /* 0x000fe20000000000 */
[C---:B------:R-:W-:Y:S02]  /*13250*/  ISETP.GE.AND P2, PT, R8.reuse, R151, PT ;  /* 0x000000970800720c */ /* 0x040fe40003f46270 */
[----:B------:R-:W-:Y:S01]  /*13260*/  ISETP.GE.AND P1, PT, R8, R161, PT ;  /* 0x000000a10800720c */ /* 0x000fe20003f26270 */
[----:B------:R-:W-:Y:S01]  /*13270*/  MUFU.TANH R227, R57 ;  /* 0x0000003900e37308 */ /* 0x000fe20000002400 */
[----:B------:R-:W-:Y:S01]  /*13280*/  VIADD R8, R162, 0xffffff29 ;  /* 0xffffff29a2087836 */ /* 0x000fe20000000000 */
[----:B------:R-:W-:Y:S02]  /*13290*/  FSEL R235, R235, -INF , !P0 ;  /* 0xff800000ebeb7808 */ /* 0x000fe40004000000 */
[----:B--2---:R-:W-:Y:S02]  /*132a0*/  FSEL R239, R239, -INF , !P2 ;  /* 0xff800000efef7808 */ /* 0x004fe40005000000 */
[C---:B------:R-:W-:Y:S01]  /*132b0*/  ISETP.GE.AND P4, PT, R8.reuse, R151, PT ;  /* 0x000000970800720c */ /* 0x040fe20003f86270 */
[C---:B----4-:R-:W-:Y:S01]  /*132c0*/  HMMA.16816.F32 R24, R128.reuse, R4, R24 ;  /* 0x000000048018723c */ /* 0x050fe20000001818 */
[----:B------:R-:W1:Y:S01]  /*132d0*/  MUFU.TANH R223, R58 ;  /* 0x0000003a00df7308 */ /* 0x000e620000002400 */
[----:B------:R-:W-:Y:S01]  /*132e0*/  ISETP.GE.AND P0, PT, R8, R161, PT ;  /* 0x000000a10800720c */ /* 0x000fe20003f06270 */
[----:B------:R-:W-:Y:S01]  /*132f0*/  VIADD R8, R162, 0xffffff38 ;  /* 0xffffff38a2087836 */ /* 0x000fe20000000000 */
[----:B------:R-:W-:Y:S01]  /*13300*/  ISETP.GE.AND P5, PT, R10, R151, PT ;  /* 0x000000970a00720c */ /* 0x000fe20003fa6270 */
[----:B------:R-:W-:Y:S01]  /*13310*/  VIADD R4, R162, 0xffffff50 ;  /* 0xffffff50a2047836 */ /* 0x000fe20000000000 */
[----:B------:R-:W-:Y:S01]  /*13320*/  ISETP.GE.AND P2, PT, R10, R161, PT ;  /* 0x000000a10a00720c */ /* 0x000fe20003f46270 */
[C---:B------:R-:W-:Y:S01]  /*13330*/  VIADD R10, R162.reuse, 0xffffff39 ;  /* 0xffffff39a20a7836 */ /* 0x040fe20000000000 */
[----:B------:R-:W-:Y:S01]  /*13340*/  FSEL R175, R175, -INF , !P1 ;  /* 0xff800000afaf7808 */ /* 0x000fe20004800000 */
[----:B------:R-:W2:Y:S01]  /*13350*/  MUFU.TANH R215, R59 ;  /* 0x0000003b00d77308 */ /* 0x000ea20000002400 */
[----:B------:R-:W-:Y:S01]  /*13360*/  FSEL R237, R237, -INF , !P4 ;  /* 0xff800000eded7808 */ /* 0x000fe20006000000 */
[----:B------:R-:W-:Y:S01]  /*13370*/  HMMA.16816.F32 R20, R128, R6, R20 ;  /* 0x000000068014723c */ /* 0x000fe20000001814 */
[----:B------:R-:W-:Y:S01]  /*13380*/  FSEL R229, R229, -INF , !P0 ;  /* 0xff800000e5e57808 */ /* 0x000fe20004000000 */
[----:B------:R-:W-:Y:S01]  /*13390*/  VIADD R6, R162, 0xffffff58 ;  /* 0xffffff58a2067836 */ /* 0x000fe20000000000 */
[----:B---3--:R-:W-:-:S02]  /*133a0*/  FSEL R197, R197, -INF , !P3 ;  /* 0xff800000c5c57808 */ /* 0x008fc40005800000 */
[C---:B------:R-:W-:Y:S01]  /*133b0*/  ISETP.GE.AND P1, PT, R8.reuse, R151, PT ;  /* 0x000000970800720c */ /* 0x040fe20003f26270 */
[----:B------:R-:W3:Y:S01]  /*133c0*/  MUFU.TANH R209, R49 ;  /* 0x0000003100d17308 */ /* 0x000ee20000002400 */
[----:B------:R-:W-:Y:S01]  /*133d0*/  ISETP.GE.AND P4, PT, R8, R161, PT ;  /* 0x000000a10800720c */ /* 0x000fe20003f86270 */
[----:B------:R-:W-:Y:S01]  /*133e0*/  VIADD R8, R162, 0xffffff40 ;  /* 0xffffff40a2087836 */ /* 0x000fe20000000000 */
[C---:B------:R-:W-:Y:S01]  /*133f0*/  ISETP.GE.AND P0, PT, R10.reuse, R151, PT ;  /* 0x000000970a00720c */ /* 0x040fe20003f06270 */
[----:B------:R-:W-:Y:S01]  /*13400*/  FMUL.FTZ R25, R25, UR14 ;  /* 0x0000000e19197c20 */ /* 0x000fe20008410000 */
[----:B------:R-:W-:Y:S01]  /*13410*/  ISETP.GE.AND P3, PT, R10, R161, PT ;  /* 0x000000a10a00720c */ /* 0x000fe20003f66270 */
[----:B------:R-:W-:Y:S01]  /*13420*/  VIADD R10, R162, 0xffffff41 ;  /* 0xffffff41a20a7836 */ /* 0x000fe20000000000 */
[----:B-1----:R-:W-:Y:S01]  /*13430*/  FSEL R223, R223, -INF , !P6 ;  /* 0xff800000dfdf7808 */ /* 0x002fe20007000000 */
[----:B------:R-:W1:Y:S01]  /*13440*/  MUFU.TANH R207, R50 ;  /* 0x0000003200cf7308 */ /* 0x000e620000002400 */
[----:B------:R-:W-:Y:S01]  /*13450*/  FSEL R227, R227, -INF , !P5 ;  /* 0xff800000e3e37808 */ /* 0x000fe20006800000 */
[----:B------:R-:W-:Y:S01]  /*13460*/  FMUL.FTZ R24, R24, UR14 ;  /* 0x0000000e18187c20 */ /* 0x000fe20008410000 */
[----:B--2---:R-:W-:Y:S01]  /*13470*/  FSEL R215, R215, -INF , !P2 ;  /* 0xff800000d7d77808 */ /* 0x004fe20005000000 */
[----:B------:R-:W-:Y:S01]  /*13480*/  FMUL.FTZ R26, R26, UR14 ;  /* 0x0000000e1a1a7c20 */ /* 0x000fe20008410000 */
[----:B------:R-:W-:Y:S01]  /*13490*/  ISETP.GE.AND P6, PT, R8, R151, PT ;  /* 0x000000970800720c */ /* 0x000fe20003fc6270 */
[----:B------:R-:W-:Y:S01]  /*134a0*/  FMUL.FTZ R20, R20, UR14 ;  /* 0x0000000e14147c20 */ /* 0x000fe20008410000 */
[----:B------:R-:W-:Y:S01]  /*134b0*/  ISETP.GE.AND P5, PT, R8, R161, PT ;  /* 0x000000a10800720c */ /* 0x000fe20003fa6270 */
[----:B------:R-:W2:Y:S01]  /*134c0*/  MUFU.TANH R199, R52 ;  /* 0x0000003400c77308 */ /* 0x000ea20000002400 */
[----:B------:R-:W-:Y:S01]  /*134d0*/  ISETP.GE.AND P2, PT, R10, R151, PT ;  /* 0x000000970a00720c */ /* 0x000fe20003f46270 */
[----:B------:R-:W-:-:S02]  /*134e0*/  VIADD R8, R162, 0xffffff48 ;  /* 0xffffff48a2087836 */ /* 0x000fc40000000000 */
[----:B------:R-:W-:Y:S01]  /*134f0*/  FMUL.FTZ R21, R21, UR14 ;  /* 0x0000000e15157c20 */ /* 0x000fe20008410000 */
[----:B------:R-:W-:Y:S01]  /*13500*/  FMUL.FTZ R27, R27, UR14 ;  /* 0x0000000e1b1b7c20 */ /* 0x000fe20008410000 */
[----:B---3--:R-:W-:Y:S01]  /*13510*/  FSEL R209, R209, -INF , !P2 ;  /* 0xff800000d1d17808 */ /* 0x008fe20005000000 */
[----:B------:R-:W-:Y:S01]  /*13520*/  FMUL.FTZ R22, R22, UR14 ;  /* 0x0000000e16167c20 */ /* 0x000fe20008410000 */
[C---:B------:R-:W-:Y:S01]  /*13530*/  ISETP.GE.AND P2, PT, R4.reuse, R161, PT ;  /* 0x000000a10400720c */ /* 0x040fe20003f46270 */
[----:B------:R-:W3:Y:S01]  /*13540*/  MUFU.TANH R225, R53 ;  /* 0x0000003500e17308 */ /* 0x000ee20000002400 */
[----:B-1----:R-:W-:Y:S01]  /*13550*/  FSEL R207, R207, -INF , !P5 ;  /* 0xff800000cfcf7808 */ /* 0x002fe20006800000 */
[----:B------:R-:W-:Y:S01]  /*13560*/  FMUL.FTZ R23, R23, UR14 ;  /* 0x0000000e17177c20 */ /* 0x000fe20008410000 */
        /* <DEDUP_REMOVED lines=25> */
[-C--:B------:R-:W-:Y:S02]  /*13700*/  ISETP.GE.AND P3, PT, R8, R151.reuse, PT ;  /* 0x000000970800720c */ /* 0x080fe40003f66270 */
[----:B------:R-:W-:Y:S02]  /*13710*/  ISETP.GE.AND P6, PT, R4, R151, PT ;  /* 0x000000970400720c */ /* 0x000fe40003fc6270 */
[----:B------:R-:W-:Y:S01]  /*13720*/  FSEL R217, R217, -INF , !P3 ;  /* 0xff800000d9d97808 */ /* 0x000fe20005800000 */
[----:B------:R-:W2:Y:S01]  /*13730*/  MUFU.TANH R185, R43 ;  /* 0x0000002b00b97308 */ /* 0x000ea20000002400 */
[----:B---3--:R-:W-:-:S02]  /*13740*/  FSEL R195, R195, -INF , !P5 ;  /* 0xff800000c3c37808 */ /* 0x008fc40006800000 */
[-C--:B------:R-:W-:Y:S01]  /*13750*/  ISETP.GE.AND P5, PT, R4, R161.reuse, PT ;  /* 0x000000a10400720c */ /* 0x080fe20003fa6270 */
[----:B------:R-:W-:Y:S01]  /*13760*/  VIADD R4, R162, 0xffffff61 ;  /* 0xffffff61a2047836 */ /* 0x000fe20000000000 */
[----:B------:R-:W-:-:S03]  /*13770*/  ISETP.GE.AND P3, PT, R6, R161, PT ;  /* 0x000000a10600720c */ /* 0x000fc60003f66270 */
        /* <DEDUP_REMOVED lines=37> */
[----:B------:R-:W-:-:S05]  /*139d0*/  ISETP.GT.AND P0, PT, R119, R148, PT ;  /* 0x000000947700720c */ /* 0x000fca0003f04270 */
        /* <DEDUP_REMOVED lines=101> */
.L_x_2594:
        /* <DEDUP_REMOVED lines=8> */
.L_x_2595:
        /* <DEDUP_REMOVED lines=26> */
.L_x_2593:
        /* <DEDUP_REMOVED lines=56> */
[----:B------:R-:W1:Y:S01]  /*145d0*/  LDSM.16.MT88.4 R8, [R144+0x9000] ;  /* 0x009000009008783b */ /* 0x000e620000004200 */
[----:B------:R-:W-:Y:S01]  /*145e0*/  FSEL R5, R3, RZ, P1 ;  /* 0x000000ff03057208 */ /* 0x000fe20000800000 */
[----:B------:R-:W-:Y:S01]  /*145f0*/  FFMA.FTZ R57, R13, UR4, -R138 ;  /* 0x000000040d397c23 */ /* 0x000fe2000801088a */
[--C-:B------:R-:W-:Y:S01]  /*14600*/  FFMA.FTZ R134, R121, UR4, -R136.reuse ;  /* 0x0000000479867c23 */ /* 0x100fe20008010888 */
[----:B------:R-:W2:Y:S01]  /*14610*/  LDSM.16.MT88.4 R16, [R116+0x9000] ;  /* 0x009000007410783b */ /* 0x000ea20000004200 */
[----:B------:R-:W-:Y:S01]  /*14620*/  FMUL.FTZ R172, R172, UR4 ;  /* 0x00000004acac7c20 */ /* 0x000fe20008410000 */
[----:B------:R-:W-:Y:S01]  /*14630*/  FADD.FTZ R0, R0, -R5 ;  /* 0x8000000500007221 */ /* 0x000fe20000010000 */
[----:B------:R-:W-:Y:S01]  /*14640*/  FFMA.FTZ R59, R15, UR4, -R136 ;  /* 0x000000040f3b7c23 */ /* 0x000fe20008010888 */
[----:B------:R-:W3:Y:S01]  /*14650*/  LDSM.16.MT88.4 R40, [R144+0xd000] ;  /* 0x00d000009028783b */ /* 0x000ee20000004200 */
[----:B------:R-:W-:Y:S01]  /*14660*/  MUFU.EX2 R170, R170 ;  /* 0x000000aa00aa7308 */ /* 0x000fe20000000800 */
[----:B------:R-:W-:Y:S01]  /*14670*/  FMUL.FTZ R0, R0, UR4 ;  /* 0x0000000400007c20 */ /* 0x000fe20008410000 */
[----:B------:R-:W-:Y:S01]  /*14680*/  FFMA.FTZ R125, R63, UR4, -R138 ;  /* 0x000000043f7d7c23 */ /* 0x000fe2000801088a */
[----:B------:R-:W-:Y:S01]  /*14690*/  FFMA.FTZ R127, R61, UR4, -R136 ;  /* 0x000000043d7f7c23 */ /* 0x000fe20008010888 */
[--C-:B------:R-:W-:Y:S01]  /*146a0*/  FFMA.FTZ R122, R47, UR4, -R138.reuse ;  /* 0x000000042f7a7c23 */ /* 0x100fe2000801088a */
[----:B------:R-:W4:Y:S01]  /*146b0*/  LDSM.16.MT88.4 R60, [R144+0x9400] ;  /* 0x00940000903c783b */ /* 0x000f220000004200 */
[----:B------:R-:W-:Y:S01]  /*146c0*/  FFMA.FTZ R121, R45, UR4, -R138 ;  /* 0x000000042d797c23 */ /* 0x000fe2000801088a */
        /* <DEDUP_REMOVED lines=33> */
[----:B------:R-:W5:Y:S01]  /*148e0*/  MUFU.EX2 R134, R134 ;  /* 0x0000008600867308 */ /* 0x000f620000000800 */
[----:B-1----:R-:W-:Y:S01]  /*148f0*/  F2FP.F16.F32.PACK_AB R50, R57, R58 ;  /* 0x0000003a3932723e */ /* 0x002fe200000000ff */
[--C-:B------:R-:W-:Y:S01]  /*14900*/  FFMA.FTZ R192, R191, UR4, -R138.reuse ;  /* 0x00000004bfc07c23 */ /* 0x100fe2000801088a */
[----:B------:R-:W-:Y:S01]  /*14910*/  FFMA.FTZ R189, R189, UR4, -R138 ;  /* 0x00000004bdbd7c23 */ /* 0x000fe2000801088a */
        /* <DEDUP_REMOVED lines=8> */
[----:B------:R-:W-:-:S04]  /*149a0*/  FFMA.FTZ R129, R129, UR4, -R136 ;  /* 0x0000000481817c23 */ /* 0x000fc80008010888 */
[----:B------:R-:W1:Y:S01]  /*149b0*/  MUFU.EX2 R172, R172 ;  /* 0x000000ac00ac7308 */ /* 0x000e620000000800 */
[----:B-----5:R-:W-:-:S07]  /*149c0*/  F2FP.F16.F32.PACK_AB R49, R134, R179 ;  /* 0x000000b38631723e */ /* 0x020fce00000000ff */
        /* <DEDUP_REMOVED lines=10> */
[----:B-----5:R-:W-:Y:S01]  /*14a70*/  FFMA.FTZ R0, R123, UR4, -R138 ;  /* 0x000000047b007c23 */ /* 0x020fe2000801088a */
[--C-:B------:R-:W-:Y:S01]  /*14a80*/  FFMA.FTZ R123, R67, UR4, -R136.reuse ;  /* 0x00000004437b7c23 */ /* 0x100fe20008010888 */
[-C--:B--2---:R-:W-:Y:S01]  /*14a90*/  FMUL.FTZ R6, R114, R168.reuse ;  /* 0x000000a872067220 */ /* 0x084fe20000410000 */
[-C--:B------:R-:W-:Y:S01]  /*14aa0*/  FMUL.FTZ R7, R115, R168.reuse ;  /* 0x000000a873077220 */ /* 0x080fe20000410000 */
[-C--:B------:R-:W-:Y:S01]  /*14ab0*/  FMUL.FTZ R110, R110, R168.reuse ;  /* 0x000000a86e6e7220 */ /* 0x080fe20000410000 */
[-C--:B------:R-:W-:Y:S01]  /*14ac0*/  FMUL.FTZ R111, R111, R168.reuse ;  /* 0x000000a86f6f7220 */ /* 0x080fe20000410000 */
[-C--:B------:R-:W-:Y:S01]  /*14ad0*/  FMUL.FTZ R14, R106, R168.reuse ;  /* 0x000000a86a0e7220 */ /* 0x080fe20000410000 */
[----:B------:R-:W-:Y:S01]  /*14ae0*/  FMUL.FTZ R15, R107, R168 ;  /* 0x000000a86b0f7220 */ /* 0x000fe20000410000 */
[----:B---3--:R-:W-:Y:S01]  /*14af0*/  F2FP.F16.F32.PACK_AB R51, R59, R2 ;  /* 0x000000023b33723e */ /* 0x008fe200000000ff */
        /* <DEDUP_REMOVED lines=36> */
[C---:B------:R-:W-:Y:S01]  /*14d40*/  HMMA.16816.F32 R4, R48.reuse, R8, R4 ;  /* 0x000000083004723c */ /* 0x040fe20000001804 */
[----:B------:R-:W2:Y:S01]  /*14d50*/  LDSM.16.MT88.4 R64, [R116+0xb400] ;  /* 0x00b400007440783b */ /* 0x000ea20000004200 */
[----:B------:R-:W-:Y:S01]  /*14d60*/  MUFU.EX2 R121, R121 ;  /* 0x0000007900797308 */ /* 0x000fe20000000800 */
[----:B------:R-:W-:Y:S01]  /*14d70*/  FFMA.FTZ R179, R164, R168, R179 ;  /* 0x000000a8a4b37223 */ /* 0x000fe200000100b3 */
[----:B------:R-:W-:Y:S01]  /*14d80*/  FFMA.FTZ R164, R128, UR4, -R136 ;  /* 0x0000000480a47c23 */ /* 0x000fe20008010888 */
[----:B------:R-:W-:Y:S02]  /*14d90*/  LDSM.16.MT88.4 R72, [R116+0x9400] ;  /* 0x009400007448783b */ /* 0x000fe40000004200 */
        /* <DEDUP_REMOVED lines=9> */
[----:B------:R-:W3:Y:S06]  /*14e30*/  MUFU.EX2 R124, R124 ;  /* 0x0000007c007c7308 */ /* 0x000eec0000000800 */
[C---:B------:R-:W-:Y:S02]  /*14e40*/  HMMA.16816.F32 R28, R48.reuse, R32, R28 ;  /* 0x00000020301c723c */ /* 0x040fe4000000181c */
[----:B------:R-:W-:Y:S06]  /*14e50*/  MUFU.EX2 R123, R123 ;  /* 0x0000007b007b7308 */ /* 0x000fec0000000800 */
[C---:B------:R-:W-:Y:S02]  /*14e60*/  HMMA.16816.F32 R36, R48.reuse, R40, R36 ;  /* 0x000000283024723c */ /* 0x040fe40000001824 */
[----:B------:R-:W5:Y:S06]  /*14e70*/  MUFU.EX2 R120, R120 ;  /* 0x0000007800787308 */ /* 0x000f6c0000000800 */
[C---:B------:R-:W-:Y:S01]  /*14e80*/  HMMA.16816.F32 R16, R48.reuse, R18, R100 ;  /* 0x000000123010723c */ /* 0x040fe20000001864 */
[----:B------:R-:W-:Y:S01]  /*14e90*/  LDSM.16.MT88.4 R100, [R116+0xa800] ;  /* 0x00a800007464783b */ /* 0x000fe20000004200 */
[----:B------:R-:W-:Y:S06]  /*14ea0*/  MUFU.EX2 R161, R161 ;  /* 0x000000a100a17308 */ /* 0x000fec0000000800 */
[C---:B------:R-:W-:Y:S01]  /*14eb0*/  HMMA.16816.F32 R24, R48.reuse, R26, R92 ;  /* 0x0000001a3018723c */ /* 0x040fe2000000185c */
[----:B------:R-:W-:Y:S01]  /*14ec0*/  LDSM.16.MT88.4 R92, [R144+0xc800] ;  /* 0x00c80000905c783b */ /* 0x000fe20000004200 */
[----:B------:R-:W2:Y:S06]  /*14ed0*/  MUFU.EX2 R142, R142 ;  /* 0x0000008e008e7308 */ /* 0x000eac0000000800 */
        /* <DEDUP_REMOVED lines=13> */
[----:B---3--:R-:W-:Y:S01]  /*14fb0*/  F2FP.F16.F32.PACK_AB R53, R124, R127 ;  /* 0x0000007f7c35723e */ /* 0x008fe200000000ff */
[----:B------:R-:W-:Y:S01]  /*14fc0*/  FADD.FTZ R58, R58, R137 ;  /* 0x000000893a3a7221 */ /* 0x000fe20000010000 */
[----:B------:R-:W-:Y:S01]  /*14fd0*/  FADD.FTZ R127, R127, R2 ;  /* 0x000000027f7f7221 */ /* 0x000fe20000010000 */
[----:B------:R-:W-:Y:S01]  /*14fe0*/  LDSM.16.MT88.4 R76, [R144+0xe800] ;  /* 0x00e80000904c783b */ /* 0x000fe20000004200 */
[-C--:B------:R-:W-:Y:S01]  /*14ff0*/  MOV R2, R56.reuse ;  /* 0x0000003800027202 */ /* 0x080fe20000000f00 */
[----:B------:R-:W-:Y:S01]  /*15000*/  HMMA.16816.F32 R48, R48, R54, R68 ;  /* 0x000000363030723c */ /* 0x000fe20000001844 */
[----:B------:R-:W-:Y:S01]  /*15010*/  F2FP.F16.F32.PACK_AB R54, R0, R121 ;  /* 0x000000790036723e */ /* 0x000fe200000000ff */
[----:B------:R-:W1:Y:S01]  /*15020*/  LDSM.16.MT88.4 R68, [R144+0xb400] ;  /* 0x00b400009044783b */ /* 0x000e620000004200 */
[----:B-----5:R-:W-:Y:S01]  /*15030*/  F2FP.F16.F32.PACK_AB R55, R120, R123 ;  /* 0x0000007b7837723e */ /* 0x020fe200000000ff */
[----:B------:R-:W3:Y:S01]  /*15040*/  MUFU.EX2 R177, R177 ;  /* 0x000000b100b17308 */ /* 0x000ee20000000800 */
[----:B------:R-:W-:Y:S01]  /*15050*/  FADD.FTZ R58, R57, R58 ;  /* 0x0000003a393a7221 */ /* 0x000fe20000010000 */
[----:B------:R-:W-:Y:S01]  /*15060*/  FADD.FTZ R124, R124, R127 ;  /* 0x0000007f7c7c7221 */ /* 0x000fe20000010000 */
[----:B------:R-:W-:-:S02]  /*15070*/  @P0 MOV R2, R56 ;  /* 0x0000003800020202 */ /* 0x000fc40000000f00 */
[----:B------:R-:W-:Y:S01]  /*15080*/  FADD.FTZ R125, R125, R58 ;  /* 0x0000003a7d7d7221 */ /* 0x000fe20000010000 */
[C---:B----4-:R-:W-:Y:S01]  /*15090*/  HMMA.16816.F32 R4, R52.reuse, R60, R4 ;  /* 0x0000003c3404723c */ /* 0x050fe20000001804 */
[----:B------:R-:W-:Y:S01]  /*150a0*/  FADD.FTZ R123, R123, R124 ;  /* 0x0000007c7b7b7221 */ /* 0x000fe20000010000 */
[----:B------:R-:W-:Y:S01]  /*150b0*/  MUFU.EX2 R175, R175 ;  /* 0x000000af00af7308 */ /* 0x000fe20000000800 */
[----:B------:R-:W-:Y:S02]  /*150c0*/  FADD.FTZ R122, R122, R125 ;  /* 0x0000007d7a7a7221 */ /* 0x000fe40000010000 */
[----:B------:R-:W-:Y:S02]  /*150d0*/  FADD.FTZ R123, R120, R123 ;  /* 0x0000007b787b7221 */ /* 0x000fe40000010000 */
[----:B------:R-:W-:Y:S01]  /*150e0*/  FADD.FTZ R121, R121, R122 ;  /* 0x0000007a79797221 */ /* 0x000fe20000010000 */
[----:B------:R-:W-:Y:S01]  /*150f0*/  HMMA.16816.F32 R8, R52, R62, R8 ;  /* 0x0000003e3408723c */ /* 0x000fe20000001808 */
[----:B------:R-:W4:Y:S01]  /*15100*/  LDSM.16.MT88.4 R60, [R144+0xd400] ;  /* 0x00d40000903c783b */ /* 0x000f220000004200 */
[----:B------:R-:W5:Y:S01]  /*15110*/  MUFU.EX2 R162, R162 ;  /* 0x000000a200a27308 */ /* 0x000f620000000800 */
[----:B------:R-:W-:-:S05]  /*15120*/  FADD.FTZ R0, R0, R121 ;  /* 0x0000007900007221 */ /* 0x000fca0000010000 */
[C---:B--2---:R-:W-:Y:S02]  /*15130*/  HMMA.16816.F32 R28, R52.reuse, R64, R28 ;  /* 0x00000040341c723c */ /* 0x044fe4000000181c */
[----:B------:R-:W-:Y:S06]  /*15140*/  MUFU.EX2 R197, R197 ;  /* 0x000000c500c57308 */ /* 0x000fec0000000800 */
[C---:B------:R-:W-:Y:S01]  /*15150*/  HMMA.16816.F32 R32, R52.reuse, R66, R32 ;  /* 0x000000423420723c */ /* 0x040fe20000001820 */
[----:B------:R-:W-:Y:S01]  /*15160*/  LDSM.16.MT88.4 R64, [R144+0x9800] ;  /* 0x009800009040783b */ /* 0x000fe20000004200 */
[----:B------:R-:W2:Y:S06]  /*15170*/  MUFU.EX2 R174, R174 ;  /* 0x000000ae00ae7308 */ /* 0x000eac0000000800 */
[C---:B-1----:R-:W-:Y:S02]  /*15180*/  HMMA.16816.F32 R20, R52.reuse, R68, R20 ;  /* 0x000000443414723c */ /* 0x042fe40000001814 */
[----:B------:R-:W-:Y:S06]  /*15190*/  MUFU.EX2 R199, R199 ;  /* 0x000000c700c77308 */ /* 0x000fec0000000800 */
[C---:B------:R-:W-:Y:S01]  /*151a0*/  HMMA.16816.F32 R24, R52.reuse, R70, R24 ;  /* 0x000000463418723c */ /* 0x040fe20000001818 */
[----:B------:R-:W1:Y:S01]  /*151b0*/  LDSM.16.MT88.4 R68, [R116+0xd400] ;  /* 0x00d400007444783b */ /* 0x000e620000004200 */
[----:B------:R-:W-:Y:S06]  /*151c0*/  MUFU.EX2 R176, R176 ;  /* 0x000000b000b07308 */ /* 0x000fec0000000800 */
[C---:B------:R-:W-:Y:S02]  /*151d0*/  HMMA.16816.F32 R12, R52.reuse, R72, R12 ;  /* 0x00000048340c723c */ /* 0x040fe4000000180c */
[----:B------:R-:W-:Y:S06]  /*151e0*/  MUFU.EX2 R180, R180 ;  /* 0x000000b400b47308 */ /* 0x000fec0000000800 */
[C---:B----4-:R-:W-:Y:S02]  /*151f0*/  HMMA.16816.F32 R36, R52.reuse, R60, R36 ;  /* 0x0000003c3424723c */ /* 0x050fe40000001824 */
[----:B------:R-:W4:Y:S06]  /*15200*/  MUFU.EX2 R215, R215 ;  /* 0x000000d700d77308 */ /* 0x000f2c0000000800 */
[C---:B------:R-:W-:Y:S01]  /*15210*/  HMMA.16816.F32 R40, R52.reuse, R62, R40 ;  /* 0x0000003e3428723c */ /* 0x040fe20000001828 */
[----:B------:R-:W2:Y:S01]  /*15220*/  LDSM.16.MT88.4 R60, [R116+0x9800] ;  /* 0x00980000743c783b */ /* 0x000ea20000004200 */
[----:B------:R-:W-:Y:S06]  /*15230*/  MUFU.EX2 R213, R213 ;  /* 0x000000d500d57308 */ /* 0x000fec0000000800 */
[C---:B------:R-:W-:Y:S01]  /*15240*/  HMMA.16816.F32 R16, R52.reuse, R74, R16 ;  /* 0x0000004a3410723c */ /* 0x040fe20000001810 */
[----:B------:R-:W-:Y:S01]  /*15250*/  LDSM.16.MT88.4 R72, [R116+0x9c00] ;  /* 0x009c00007448783b */ /* 0x000fe20000004200 */
[----:B------:R-:W4:Y:S06]  /*15260*/  MUFU.EX2 R178, R178 ;  /* 0x000000b200b27308 */ /* 0x000f2c0000000800 */
[C---:B-1----:R-:W-:Y:S02]  /*15270*/  HMMA.16816.F32 R44, R52.reuse, R68, R44 ;  /* 0x00000044342c723c */ /* 0x042fe4000000182c */
[----:B------:R-:W-:Y:S06]  /*15280*/  MUFU.EX2 R211, R211 ;  /* 0x000000d300d37308 */ /* 0x000fec0000000800 */
[----:B------:R-:W-:Y:S01]  /*15290*/  HMMA.16816.F32 R48, R52, R70, R48 ;  /* 0x000000463430723c */ /* 0x000fe20000001830 */
[----:B------:R-:W-:Y:S01]  /*152a0*/  F2FP.F16.F32.PACK_AB R52, R142, R161 ;  /* 0x000000a18e34723e */ /* 0x000fe200000000ff */
[----:B------:R-:W1:Y:S01]  /*152b0*/  LDSM.16.MT88.4 R68, [R144+0xb800] ;  /* 0x00b800009044783b */ /* 0x000e620000004200 */
[----:B---3--:R-:W-:Y:S01]  /*152c0*/  F2FP.F16.F32.PACK_AB R53, R177, R166 ;  /* 0x000000a6b135723e */ /* 0x008fe200000000ff */
[----:B------:R-:W3:Y:S01]  /*152d0*/  MUFU.EX2 R182, R182 ;  /* 0x000000b600b67308 */ /* 0x000ee20000000800 */
[----:B------:R-:W-:Y:S01]  /*152e0*/  F2FP.F16.F32.PACK_AB R54, R151, R140 ;  /* 0x0000008c9736723e */ /* 0x000fe200000000ff */
[----:B------:R-:W-:Y:S01]  /*152f0*/  FADD.FTZ R161, R161, R0 ;  /* 0x00000000a1a17221 */ /* 0x000fe20000010000 */
[----:B-----5:R-:W-:Y:S01]  /*15300*/  F2FP.F16.F32.PACK_AB R55, R162, R175 ;  /* 0x000000afa237723e */ /* 0x020fe200000000ff */
[----:B------:R-:W-:Y:S01]  /*15310*/  FADD.FTZ R166, R166, R123 ;  /* 0x0000007ba6a67221 */ /* 0x000fe20000010000 */
[-C--:B------:R-:W-:Y:S01]  /*15320*/  MOV R0, R3.reuse ;  /* 0x0000000300007202 */ /* 0x080fe20000000f00 */
[----:B------:R-:W-:Y:S01]  /*15330*/  FADD.FTZ R161, R142, R161 ;  /* 0x000000a18ea17221 */ /* 0x000fe20000010000 */
[----:B------:R-:W-:Y:S01]  /*15340*/  @P0 MOV R0, R3 ;  /* 0x0000000300000202 */ /* 0x000fe20000000f00 */
[----:B------:R-:W-:Y:S01]  /*15350*/  MUFU.EX2 R184, R184 ;  /* 0x000000b800b87308 */ /* 0x000fe20000000800 */
        /* <DEDUP_REMOVED lines=8> */
[----:B------:R-:W5:Y:S05]  /*153e0*/  LDSM.16.MT88.4 R64, [R116+0xb800] ;  /* 0x00b800007440783b */ /* 0x000f6a0000004200 */
[----:B------:R-:W-:Y:S02]  /*153f0*/  MUFU.EX2 R207, R207 ;  /* 0x000000cf00cf7308 */ /* 0x000fe40000000800 */
[C---:B--2---:R-:W-:Y:S06]  /*15400*/  HMMA.16816.F32 R12, R52.reuse, R60, R12 ;  /* 0x0000003c340c723c */ /* 0x044fec000000180c */
[----:B------:R-:W2:Y:S02]  /*15410*/  MUFU.EX2 R188, R188 ;  /* 0x000000bc00bc7308 */ /* 0x000ea40000000800 */
[C---:B------:R-:W-:Y:S01]  /*15420*/  HMMA.16816.F32 R16, R52.reuse, R62, R16 ;  /* 0x0000003e3410723c */ /* 0x040fe20000001810 */
[----:B------:R-:W4:Y:S05]  /*15430*/  LDSM.16.MT88.4 R60, [R144+0xd800] ;  /* 0x00d80000903c783b */ /* 0x000f2a0000004200 */
[----:B------:R-:W-:Y:S02]  /*15440*/  MUFU.EX2 R203, R203 ;  /* 0x000000cb00cb7308 */ /* 0x000fe40000000800 */
[C---:B-1----:R-:W-:Y:S06]  /*15450*/  HMMA.16816.F32 R20, R52.reuse, R68, R20 ;  /* 0x000000443414723c */ /* 0x042fec0000001814 */
[----:B------:R-:W1:Y:S02]  /*15460*/  MUFU.EX2 R186, R186 ;  /* 0x000000ba00ba7308 */ /* 0x000e640000000800 */
[C---:B------:R-:W-:Y:S01]  /*15470*/  HMMA.16816.F32 R24, R52.reuse, R70, R24 ;  /* 0x000000463418723c */ /* 0x040fe20000001818 */
[----:B------:R-:W-:Y:S05]  /*15480*/  LDSM.16.MT88.4 R68, [R144+0xbc00] ;  /* 0x00bc00009044783b */ /* 0x000fea0000004200 */
[----:B------:R-:W-:Y:S02]  /*15490*/  MUFU.EX2 R195, R195 ;  /* 0x000000c300c37308 */ /* 0x000fe40000000800 */
[C---:B-----5:R-:W-:Y:S06]  /*154a0*/  HMMA.16816.F32 R28, R52.reuse, R64, R28 ;  /* 0x00000040341c723c */ /* 0x060fec000000181c */
[----:B------:R-:W5:Y:S02]  /*154b0*/  MUFU.EX2 R190, R190 ;  /* 0x000000be00be7308 */ /* 0x000f640000000800 */
[C---:B------:R-:W-:Y:S01]  /*154c0*/  HMMA.16816.F32 R32, R52.reuse, R66, R32 ;  /* 0x000000423420723c */ /* 0x040fe20000001820 */
[----:B------:R-:W3:Y:S05]  /*154d0*/  LDSM.16.MT88.4 R64, [R116+0xd800] ;  /* 0x00d800007440783b */ /* 0x000eea0000004200 */
[----:B------:R-:W-:Y:S02]  /*154e0*/  MUFU.EX2 R192, R192 ;  /* 0x000000c000c07308 */ /* 0x000fe40000000800 */
[C---:B----4-:R-:W-:Y:S06]  /*154f0*/  HMMA.16816.F32 R36, R52.reuse, R60, R36 ;  /* 0x0000003c3424723c */ /* 0x050fec0000001824 */
[----:B------:R-:W-:Y:S02]  /*15500*/  MUFU.EX2 R189, R189 ;  /* 0x000000bd00bd7308 */ /* 0x000fe40000000800 */
[C---:B------:R-:W-:Y:S01]  /*15510*/  HMMA.16816.F32 R40, R52.reuse, R62, R40 ;  /* 0x0000003e3428723c */ /* 0x040fe20000001828 */
[----:B------:R-:W4:Y:S05]  /*15520*/  LDSM.16.MT88.4 R60, [R144+0x9c00] ;  /* 0x009c0000903c783b */ /* 0x000f2a0000004200 */
[----:B------:R-:W-:Y:S08]  /*15530*/  MUFU.EX2 R187, R187 ;  /* 0x000000bb00bb7308 */ /* 0x000ff00000000800 */
[----:B------:R-:W5:Y:S08]  /*15540*/  MUFU.EX2 R170, R170 ;  /* 0x000000aa00aa7308 */ /* 0x000f700000000800 */
[----:B------:R-:W-:Y:S01]  /*15550*/  MUFU.EX2 R172, R172 ;  /* 0x000000ac00ac7308 */ /* 0x000fe20000000800 */
[C---:B---3--:R-:W-:Y:S07]  /*15560*/  HMMA.16816.F32 R44, R52.reuse, R64, R44 ;  /* 0x00000040342c723c */ /* 0x048fee000000182c */
[----:B------:R-:W3:Y:S01]  /*15570*/  MUFU.EX2 R165, R165 ;  /* 0x000000a500a57308 */ /* 0x000ee20000000800 */
[----:B------:R-:W-:Y:S01]  /*15580*/  HMMA.16816.F32 R48, R52, R66, R48 ;  /* 0x000000423430723c */ /* 0x000fe20000001830 */
[----:B------:R-:W-:Y:S01]  /*15590*/  F2FP.F16.F32.PACK_AB R52, R174, R197 ;  /* 0x000000c5ae34723e */ /* 0x000fe200000000ff */
[----:B------:R-:W2:Y:S01]  /*155a0*/  LDSM.16.MT88.4 R64, [R116+0xbc00] ;  /* 0x00bc00007440783b */ /* 0x000ea20000004200 */
[----:B------:R-:W-:Y:S01]  /*155b0*/  F2FP.F16.F32.PACK_AB R53, R215, R180 ;  /* 0x000000b4d735723e */ /* 0x000fe200000000ff */
[----:B------:R-:W-:Y:S01]  /*155c0*/  FADD.FTZ R197, R197, R140 ;  /* 0x0000008cc5c57221 */ /* 0x000fe20000010000 */
[----:B------:R-:W-:Y:S01]  /*155d0*/  F2FP.F16.F32.PACK_AB R54, R176, R199 ;  /* 0x000000c7b036723e */ /* 0x000fe200000000ff */
[----:B------:R-:W-:Y:S01]  /*155e0*/  FADD.FTZ R180, R180, R175 ;  /* 0x000000afb4b47221 */ /* 0x000fe20000010000 */
[----:B------:R-:W-:Y:S01]  /*155f0*/  F2FP.F16.F32.PACK_AB R55, R178, R213 ;  /* 0x000000d5b237723e */ /* 0x000fe200000000ff */
[----:B------:R-:W-:Y:S01]  /*15600*/  FADD.FTZ R174, R174, R197 ;  /* 0x000000c5aeae7221 */ /* 0x000fe20000010000 */
[----:B------:R-:W-:Y:S01]  /*15610*/  MUFU.EX2 R164, R164 ;  /* 0x000000a400a47308 */ /* 0x000fe20000000800 */
[----:B------:R-:W-:-:S02]  /*15620*/  FADD.FTZ R180, R215, R180 ;  /* 0x000000b4d7b47221 */ /* 0x000fc40000010000 */
[----:B------:R-:W-:Y:S02]  /*15630*/  FADD.FTZ R199, R199, R174 ;  /* 0x000000aec7c77221 */ /* 0x000fe40000010000 */
[----:B----4-:R-:W-:Y:S01]  /*15640*/  HMMA.16816.F32 R4, R52, R60, R4 ;  /* 0x0000003c3404723c */ /* 0x010fe20000001804 */
[----:B------:R-:W-:Y:S01]  /*15650*/  FADD.FTZ R213, R213, R180 ;  /* 0x000000b4d5d57221 */ /* 0x000fe20000010000 */
[----:B------:R-:W-:-:S03]  /*15660*/  FADD.FTZ R176, R176, R199 ;  /* 0x000000c7b0b07221 */ /* 0x000fc60000010000 */
[----:B------:R-:W-:-:S03]  /*15670*/  FADD.FTZ R178, R178, R213 ;  /* 0x000000d5b2b27221 */ /* 0x000fc60000010000 */
        /* <DEDUP_REMOVED lines=8> */
[C---:B------:R-:W-:Y:S08]  /*15700*/  HMMA.16816.F32 R12, R52.reuse, R72, R12 ;  /* 0x00000048340c723c */ /* 0x040ff0000000180c */
[C---:B----4-:R-:W-:Y:S08]  /*15710*/  HMMA.16816.F32 R36, R52.reuse, R60, R36 ;  /* 0x0000003c3424723c */ /* 0x050ff00000001824 */
[C---:B------:R-:W-:Y:S01]  /*15720*/  HMMA.16816.F32 R40, R52.reuse, R62, R40 ;  /* 0x0000003e3428723c */ /* 0x040fe20000001828 */
[----:B------:R-:W4:Y:S07]  /*15730*/  LDSM.16.MT88.4 R60, [R144+0xc000] ;  /* 0x00c00000903c783b */ /* 0x000f2e0000004200 */
[C---:B------:R-:W-:Y:S01]  /*15740*/  HMMA.16816.F32 R16, R52.reuse, R74, R16 ;  /* 0x0000004a3410723c */ /* 0x040fe20000001810 */
[----:B------:R-:W-:Y:S07]  /*15750*/  LDSM.16.MT88.4 R72, [R144+0xa400] ;  /* 0x00a400009048783b */ /* 0x000fee0000004200 */
[C---:B--2---:R-:W-:Y:S08]  /*15760*/  HMMA.16816.F32 R44, R52.reuse, R64, R44 ;  /* 0x00000040342c723c */ /* 0x044ff0000000182c */
[----:B------:R-:W-:Y:S01]  /*15770*/  HMMA.16816.F32 R48, R52, R66, R48 ;  /* 0x000000423430723c */ /* 0x000fe20000001830 */
[----:B------:R-:W-:Y:S01]  /*15780*/  F2FP.F16.F32.PACK_AB R52, R182, R211 ;  /* 0x000000d3b634723e */ /* 0x000fe200000000ff */
[----:B------:R-:W2:Y:S01]  /*15790*/  LDSM.16.MT88.4 R64, [R116+0xa000] ;  /* 0x00a000007440783b */ /* 0x000ea20000004200 */
        /* <DEDUP_REMOVED lines=12> */
[C---:B----4-:R-:W-:Y:S08]  /*15860*/  HMMA.16816.F32 R20, R52.reuse, R60, R20 ;  /* 0x0000003c3414723c */ /* 0x050ff00000001814 */
[C---:B------:R-:W-:Y:S01]  /*15870*/  HMMA.16816.F32 R24, R52.reuse, R62, R24 ;  /* 0x0000003e3418723c */ /* 0x040fe20000001818 */
[----:B------:R-:W1:Y:S07]  /*15880*/  LDSM.16.MT88.4 R60, [R116+0xe000] ;  /* 0x00e00000743c783b */ /* 0x000e6e0000004200 */
        /* <DEDUP_REMOVED lines=8> */
[----:B----4-:R-:W-:Y:S01]  /*15910*/  HMMA.16816.F32 R28, R52, R68, R28 ;  /* 0x00000044341c723c */ /* 0x010fe2000000181c */
[----:B-----5:R-:W-:Y:S01]  /*15920*/  F2FP.F16.F32.PACK_AB R68, R190, R195 ;  /* 0x000000c3be44723e */ /* 0x020fe200000000ff */
[----:B------:R-:W-:Y:S01]  /*15930*/  FADD.FTZ R195, R195, R184 ;  /* 0x000000b8c3c37221 */ /* 0x000fe20000010000 */
[----:B------:R-:W-:Y:S01]  /*15940*/  F2FP.F16.F32.PACK_AB R69, R170, R187 ;  /* 0x000000bbaa45723e */ /* 0x000fe200000000ff */
[----:B------:R-:W-:-:S02]  /*15950*/  FADD.FTZ R187, R187, R186 ;  /* 0x000000babbbb7221 */ /* 0x000fc40000010000 */
[----:B------:R-:W-:Y:S02]  /*15960*/  FADD.FTZ R195, R190, R195 ;  /* 0x000000c3bec37221 */ /* 0x000fe40000010000 */
[C---:B------:R-:W-:Y:S01]  /*15970*/  HMMA.16816.F32 R32, R52.reuse, R70, R32 ;  /* 0x000000463420723c */ /* 0x040fe20000001820 */
[----:B------:R-:W-:Y:S01]  /*15980*/  F2FP.F16.F32.PACK_AB R70, R189, R192 ;  /* 0x000000c0bd46723e */ /* 0x000fe200000000ff */
[----:B------:R-:W-:Y:S01]  /*15990*/  FADD.FTZ R187, R170, R187 ;  /* 0x000000bbaabb7221 */ /* 0x000fe20000010000 */
[----:B---3--:R-:W-:Y:S01]  /*159a0*/  F2FP.F16.F32.PACK_AB R71, R165, R172 ;  /* 0x000000aca547723e */ /* 0x008fe200000000ff */
[----:B------:R-:W-:Y:S02]  /*159b0*/  FADD.FTZ R192, R192, R195 ;  /* 0x000000c3c0c07221 */ /* 0x000fe40000010000 */
[----:B------:R-:W-:Y:S02]  /*159c0*/  FADD.FTZ R172, R172, R187 ;  /* 0x000000bbacac7221 */ /* 0x000fe40000010000 */
[----:B--2---:R-:W-:Y:S01]  /*159d0*/  HMMA.16816.F32 R36, R52, R64, R36 ;  /* 0x000000403424723c */ /* 0x004fe20000001824 */
        /* <DEDUP_REMOVED lines=20> */
[----:B------:R-:W-:Y:S01]  /*15b20*/  FFMA.FTZ R55, R163, UR4, -R136 ;  /* 0x00000004a3377c23 */ /* 0x000fe20008010888 */
[----:B------:R-:W-:-:S04]  /*15b30*/  @P0 IADD3 R163, PT, PT, R117, -0x3, RZ ;  /* 0xfffffffd75a30810 */ /* 0x000fc80007ffe0ff */
        /* <DEDUP_REMOVED lines=47> */
[----:B------:R-:W2:Y:S06]  /*15e30*/  MUFU.EX2 R25, R129 ;  /* 0x0000008100197308 */ /* 0x000eac0000000800 */
[----:B------:R-:W-:Y:S01]  /*15e40*/  HMMA.16816.F32 R76, R4, R78, R40 ;  /* 0x0000004e044c723c */ /* 0x000fe20000001828 */
[----:B----4-:R-:W-:Y:S01]  /*15e50*/  F2FP.F16.F32.PACK_AB R4, R22, R21 ;  /* 0x000000151604723e */ /* 0x010fe200000000ff */
[----:B------:R-:W-:Y:S01]  /*15e60*/  FADD.FTZ R21, R21, R54 ;  /* 0x0000003615157221 */ /* 0x000fe20000010000 */
[----:B-----5:R-:W-:Y:S01]  /*15e70*/  F2FP.F16.F32.PACK_AB R5, R24, R27 ;  /* 0x0000001b1805723e */ /* 0x020fe200000000ff */
[----:B------:R-:W-:Y:S01]  /*15e80*/  FADD.FTZ R27, R27, R62 ;  /* 0x0000003e1b1b7221 */ /* 0x000fe20000010000 */
[----:B------:R-:W-:Y:S01]  /*15e90*/  F2FP.F16.F32.PACK_AB R6, R23, R20 ;  /* 0x000000141706723e */ /* 0x000fe200000000ff */
[----:B------:R-:W-:-:S02]  /*15ea0*/  FADD.FTZ R21, R22, R21 ;  /* 0x0000001516157221 */ /* 0x000fc40000010000 */
[----:B------:R-:W-:Y:S02]  /*15eb0*/  FADD.FTZ R24, R24, R27 ;  /* 0x0000001b18187221 */ /* 0x000fe40000010000 */
[----:B------:R-:W-:Y:S01]  /*15ec0*/  FADD.FTZ R20, R20, R21 ;  /* 0x0000001514147221 */ /* 0x000fe20000010000 */
[C---:B--2---:R-:W-:Y:S01]  /*15ed0*/  F2FP.F16.F32.PACK_AB R7, R164.reuse, R25 ;  /* 0x00000019a407723e */ /* 0x044fe200000000ff */
[----:B------:R-:W-:Y:S02]  /*15ee0*/  FADD.FTZ R25, R25, R24 ;  /* 0x0000001819197221 */ /* 0x000fe40000010000 */
[----:B------:R-:W-:Y:S02]  /*15ef0*/  FADD.FTZ R165, R23, R20 ;  /* 0x0000001417a57221 */ /* 0x000fe40000010000 */
[----:B------:R-:W-:Y:S02]  /*15f00*/  FADD.FTZ R164, R164, R25 ;  /* 0x00000019a4a47221 */ /* 0x000fe40000010000 */
        /* <DEDUP_REMOVED lines=17> */
.L_x_2590:
[----:B------:R-:W-:-:S07]  /*16020*/  IADD3 R163, PT, PT, R119, -0x1, RZ ;  /* 0xffffffff77a37810 */ /* 0x000fce0007ffe0ff */
.L_x_2596:
        /* <DEDUP_REMOVED lines=9> */
[----:B------:R-:W2:Y:S01]  /*160c0*/  LDCU UR12, c[0x0][0x50c] ;  /* 0x0000a180ff0c77ac */ /* 0x000ea20008000800 */
[----:B------:R-:W-:-:S03]  /*160d0*/  IMAD.MOV.U32 R161, RZ, RZ, RZ ;  /* 0x000000ffffa17224 */ /* 0x000fc600078e00ff */
[----:B------:R-:W-:Y:S01]  /*160e0*/  PLOP3.LUT P0, PT, PT, PT, UP0, 0x80, 0x8 ;  /* 0x000000000008781c */ /* 0x000fe20003f0f008 */
[----:B------:R-:W-:Y:S01]  /*160f0*/  UMOV UR13, 0x400 ;  /* 0x00000400000d7882 */ /* 0x000fe20000000000 */
[----:B------:R-:W3:Y:S01]  /*16100*/  LDCU UR4, c[0x0][0x45c] ;  /* 0x00008b80ff0477ac */ /* 0x000ee20008000800 */
[----:B------:R-:W4:Y:S01]  /*16110*/  LDCU.64 UR8, c[0x0][0x3a0] ;  /* 0x00007400ff0877ac */ /* 0x000f220008000a00 */
[----:B------:R-:W2:Y:S01]  /*16120*/  LDCU.64 UR10, c[0x0][0x3a8] ;  /* 0x00007500ff0a77ac */ /* 0x000ea20008000a00 */
[----:B-1----:R-:W-:-:S12]  /*16130*/  ULEA UR5, UR5, UR13, 0x18 ;  /* 0x0000000d05057291 */ /* 0x002fd8000f8ec0ff */
.L_x_2601:
        /* <DEDUP_REMOVED lines=70> */
[----:B------:R-:W-:Y:S01]  /*165a0*/  IMAD.WIDE.U32 R12, R11, UR10, R12 ;  /* 0x0000000a0b0c7c25 */ /* 0x000fe2000f8e000c */
[----:B------:R-:W-:Y:S02]  /*165b0*/  SHF.R.S32.HI R3, RZ, 0x1f, R11 ;  /* 0x0000001fff037819 */ /* 0x000fe4000001140b */
[C---:B------:R-:W-:Y:S03]  /*165c0*/  LEA R152, P1, R12.reuse, R6, 0x1 ;  /* 0x000000060c987211 */ /* 0x040fe600078208ff */
[----:B------:R-:W-:Y:S04]  /*165d0*/  IMAD R8, R3, UR10, RZ ;  /* 0x0000000a03087c24 */ /* 0x000fe8000f8e02ff */
[----:B------:R-:W-:Y:S04]  /*165e0*/  IMAD R8, R11, UR11, R8 ;  /* 0x0000000b0b087c24 */ /* 0x000fe8000f8e0208 */
[----:B------:R-:W-:Y:S05]  /*165f0*/  IMAD.IADD R153, R13, 0x1, R8 ;  /* 0x000000010d997824 */ /* 0x000fea00078e0208 */
[----:B------:R-:W-:Y:S07]  /*16600*/  LEA.HI.X R153, R12, R4, R153, 0x1, P1 ;  /* 0x000000040c997211 */ /* 0x000fee00008f0c99 */
.L_x_2598:
[--C-:B------:R-:W-:Y:S02]  /*16610*/  LOP3.LUT R0, R0, 0xd8, R7.reuse, 0x78, !PT ;  /* 0x000000d800007812 */ /* 0x100fe400078e7807 */
[----:B------:R-:W-:Y:S02]  /*16620*/  SHF.L.U32 R3, R2, 0x6, RZ ;  /* 0x0000000602037819 */ /* 0x000fe400000006ff */
[----:B------:R-:W-:Y:S02]  /*16630*/  LOP3.LUT R7, R0, 0x1f20, R7, 0xf8, !PT ;  /* 0x00001f2000077812 */ /* 0x000fe400078ef807 */
[----:B------:R-:W-:Y:S02]  /*16640*/  IADD3 R4, P1, PT, R3, R152, RZ ;  /* 0x0000009803047210 */ /* 0x000fe40007f3e0ff */
        /* <DEDUP_REMOVED lines=261> */
[----:B-----5:R-:W-:Y:S01]  /*176a0*/  FMUL.FTZ R53, R63, UR12 ;  /* 0x0000000c3f357c20 */ /* 0x020fe20008410000 */
[----:B------:R-:W-:Y:S01]  /*176b0*/  FMUL.FTZ R176, R64, UR12 ;  /* 0x0000000c40b07c20 */ /* 0x000fe20008410000 */
[----:B------:R-:W-:Y:S07]  /*176c0*/  FMUL.FTZ R52, R66, UR12 ;  /* 0x0000000c42347c20 */ /* 0x000fee0008410000 */
        /* <DEDUP_REMOVED lines=30> */
[----:B------:R2:W1:Y:S10]  /*178b0*/  MUFU.TANH R177, R57 ;  /* 0x0000003900b17308 */ /* 0x0004740000002400 */
[----:B------:R2:W1:Y:S10]  /*178c0*/  MUFU.TANH R124, R58 ;  /* 0x0000003a007c7308 */ /* 0x0004740000002400 */
        /* <DEDUP_REMOVED lines=29> */
[----:B------:R-:W2:Y:S02]  /*17aa0*/  I2F.RP R12, R4 ;  /* 0x00000004000c7306 */ /* 0x000ea40000209400 */
[----:B------:R-:W-:Y:S08]  /*17ab0*/  ISETP.GE.AND P1, PT, R13, RZ, PT ;  /* 0x000000ff0d00720c */ /* 0x000ff00003f26270 */
[----:B--2---:R-:W2:Y:S02]  /*17ac0*/  MUFU.RCP R5, R12 ;  /* 0x0000000c00057308 */ /* 0x004ea40000001000 */
[----:B--2---:R-:W-:Y:S01]  /*17ad0*/  VIADD R10, R5, 0xffffffe ;  /* 0x0ffffffe050a7836 */ /* 0x004fe20000000000 */
[----:B------:R-:W-:Y:S07]  /*17ae0*/  IADD3 R5, PT, PT, R162, -0x80, RZ ;  /* 0xffffff80a2057810 */ /* 0x000fee0007ffe0ff */
[----:B------:R-:W2:Y:S01]  /*17af0*/  F2I.FTZ.U32.TRUNC.NTZ R11, R10 ;  /* 0x0000000a000b7305 */ /* 0x000ea2000021f000 */
[----:B------:R-:W-:Y:S02]  /*17b00*/  IABS R8, R5 ;  /* 0x0000000500087213 */ /* 0x000fe40000000000 */
[----:B------:R-:W-:Y:S04]  /*17b10*/  LOP3.LUT R5, R5, R2, RZ, 0x3c, !PT ;  /* 0x0000000205057212 */ /* 0x000fe800078e3cff */
        /* <DEDUP_REMOVED lines=44> */
[C---:B------:R-:W-:Y:S03]  /*17de0*/  LEA R150, P1, R12.reuse, R150, 0x1 ;  /* 0x000000960c967211 */ /* 0x040fe600078208ff */
[----:B------:R-:W-:Y:S04]  /*17df0*/  IMAD R2, R5, UR8, RZ ;  /* 0x0000000805027c24 */ /* 0x000fe8000f8e02ff */
[----:B------:R-:W-:Y:S05]  /*17e00*/  IMAD R2, R9, UR9, R2 ;  /* 0x0000000909027c24 */ /* 0x000fea000f8e0202 */
[----:B------:R-:W-:Y:S04]  /*17e10*/  IADD3 R2, PT, PT, R13, R2, RZ ;  /* 0x000000020d027210 */ /* 0x000fe80007ffe0ff */
[----:B------:R-:W-:Y:S07]  /*17e20*/  LEA.HI.X R149, R12, R149, R2, 0x1, P1 ;  /* 0x000000950c957211 */ /* 0x000fee00008f0c02 */
.L_x_2600:
        /* <DEDUP_REMOVED lines=25> */
.L_x_2599:
[----:B------:R-:W-:Y:S01]  /*17fc0*/  FMNMX3.FTZ R5, R119, R128, R202, !PT ;  /* 0x0000008077057276 */ /* 0x000fe200078100ca */
[----:B------:R-:W-:Y:S01]  /*17fd0*/  LDSM.16.MT88.4 R12, [R144+0x9000] ;  /* 0x00900000900c783b */ /* 0x000fe20000004200 */
[----:B-12---:R-:W-:Y:S02]  /*17fe0*/  FMNMX3.FTZ R0, R117, R127, R125, !PT ;  /* 0x0000007f75007276 */ /* 0x006fe4000781007d */
        /* <DEDUP_REMOVED lines=43> */
[----:B--2---:R-:W-:Y:S04]  /*182a0*/  FMNMX.FTZ R2, R9, R2, !PT ;  /* 0x0000000209027209 */ /* 0x004fe80007810000 */
[C---:B------:R-:W-:Y:S01]  /*182b0*/  FSETP.NEU.FTZ.AND P1, PT, R2.reuse, -INF , PT ;  /* 0xff8000000200780b */ /* 0x040fe20003f3d000 */
[C---:B------:R-:W-:Y:S01]  /*182c0*/  FADD.FTZ R4, -R2.reuse, R119 ;  /* 0x0000007702047221 */ /* 0x040fe20000010100 */
[----:B------:R-:W-:Y:S01]  /*182d0*/  FMUL.FTZ R187, R2, UR4 ;  /* 0x0000000402bb7c20 */ /* 0x000fe20008410000 */
[----:B------:R-:W-:Y:S02]  /*182e0*/  MOV R119, R2 ;  /* 0x0000000200777202 */ /* 0x000fe40000000f00 */
[----:B------:R-:W-:Y:S01]  /*182f0*/  FMUL.FTZ R56, R4, UR4 ;  /* 0x0000000404387c20 */ /* 0x000fe20008410000 */
[C---:B------:R-:W-:Y:S01]  /*18300*/  FADD.FTZ R4, -R0.reuse, R117 ;  /* 0x0000007500047221 */ /* 0x040fe20000010100 */
[----:B------:R-:W-:Y:S02]  /*18310*/  FSEL R187, R187, RZ, P1 ;  /* 0x000000ffbbbb7208 */ /* 0x000fe40000800000 */
[----:B------:R-:W-:Y:S01]  /*18320*/  FSETP.NEU.FTZ.AND P1, PT, R0, -INF , PT ;  /* 0xff8000000000780b */ /* 0x000fe20003f3d000 */
[----:B------:R-:W-:Y:S01]  /*18330*/  FMUL.FTZ R55, R4, UR4 ;  /* 0x0000000404377c20 */ /* 0x000fe20008410000 */
[----:B------:R-:W-:Y:S01]  /*18340*/  FMUL.FTZ R4, R0, UR4 ;  /* 0x0000000400047c20 */ /* 0x000fe20008410000 */
[--C-:B------:R-:W-:Y:S01]  /*18350*/  FFMA.FTZ R57, R128, UR4, -R187.reuse ;  /* 0x0000000480397c23 */ /* 0x100fe200080108bb */
[--C-:B------:R-:W-:Y:S01]  /*18360*/  FFMA.FTZ R129, R202, UR4, -R187.reuse ;  /* 0x00000004ca817c23 */ /* 0x100fe200080108bb */
[--C-:B------:R-:W-:Y:S01]  /*18370*/  FFMA.FTZ R120, R120, UR4, -R187.reuse ;  /* 0x0000000478787c23 */ /* 0x100fe200080108bb */
[----:B------:R-:W1:Y:S01]  /*18380*/  MUFU.EX2 R56, R56 ;  /* 0x0000003800387308 */ /* 0x000e620000000800 */
        /* <DEDUP_REMOVED lines=16> */
[C---:B-1----:R-:W-:Y:S01]  /*18490*/  FMUL.FTZ R4, R56.reuse, R112 ;  /* 0x0000007038047220 */ /* 0x042fe20000410000 */
        /* <DEDUP_REMOVED lines=17> */
[----:B------:R-:W2:Y:S01]  /*185b0*/  MUFU.EX2 R58, R58 ;  /* 0x0000003a003a7308 */ /* 0x000ea20000000800 */
[C---:B------:R-:W-:Y:S01]  /*185c0*/  FMUL.FTZ R42, R55.reuse, R78 ;  /* 0x0000004e372a7220 */ /* 0x040fe20000410000 */
[C---:B------:R-:W-:Y:S01]  /*185d0*/  FMUL.FTZ R43, R55.reuse, R79 ;  /* 0x0000004f372b7220 */ /* 0x040fe20000410000 */
[----:B------:R-:W-:Y:S01]  /*185e0*/  FMUL.FTZ R49, R56, R69 ;  /* 0x0000004538317220 */ /* 0x000fe20000410000 */
[C---:B------:R-:W-:Y:S01]  /*185f0*/  FMUL.FTZ R50, R55.reuse, R70 ;  /* 0x0000004637327220 */ /* 0x040fe20000410000 */
[----:B------:R-:W-:Y:S01]  /*18600*/  FMUL.FTZ R51, R55, R71 ;  /* 0x0000004737337220 */ /* 0x000fe20000410000 */
[--C-:B------:R-:W-:Y:S01]  /*18610*/  FFMA.FTZ R100, R54, UR4, -R128.reuse ;  /* 0x0000000436647c23 */ /* 0x100fe20008010880 */
[----:B------:R-:W3:Y:S03]  /*18620*/  LDSM.16.MT88.4 R76, [R144+0x9400] ;  /* 0x00940000904c783b */ /* 0x000ee60000004200 */
[----:B------:R-:W4:Y:S01]  /*18630*/  MUFU.EX2 R125, R125 ;  /* 0x0000007d007d7308 */ /* 0x000f220000000800 */
[----:B-1----:R-:W-:Y:S01]  /*18640*/  F2FP.F16.F32.PACK_AB R60, R129, R57 ;  /* 0x00000039813c723e */ /* 0x002fe200000000ff */
[C---:B------:R-:W-:Y:S01]  /*18650*/  FMUL.FTZ R24, R56.reuse, R92 ;  /* 0x0000005c38187220 */ /* 0x040fe20000410000 */
[--C-:B------:R-:W-:Y:S01]  /*18660*/  FFMA.FTZ R92, R59, UR4, -R187.reuse ;  /* 0x000000043b5c7c23 */ /* 0x100fe200080108bb */
[----:B------:R-:W-:Y:S01]  /*18670*/  FMUL.FTZ R25, R56, R93 ;  /* 0x0000005d38197220 */ /* 0x000fe20000410000 */
[----:B------:R-:W-:Y:S01]  /*18680*/  FFMA.FTZ R93, R52, UR4, -R128 ;  /* 0x00000004345d7c23 */ /* 0x000fe20008010880 */
[C---:B------:R-:W-:Y:S01]  /*18690*/  FMUL.FTZ R26, R55.reuse, R94 ;  /* 0x0000005e371a7220 */ /* 0x040fe20000410000 */
[----:B------:R-:W-:Y:S03]  /*186a0*/  LDSM.16.MT88.4 R68, [R144+0xd400] ;  /* 0x00d400009044783b */ /* 0x000fe60000004200 */
[----:B------:R-:W-:Y:S01]  /*186b0*/  MUFU.EX2 R127, R127 ;  /* 0x0000007f007f7308 */ /* 0x000fe20000000800 */
[C---:B--2---:R-:W-:Y:S01]  /*186c0*/  FFMA.FTZ R94, R55.reuse, R164, R58 ;  /* 0x000000a4375e7223 */ /* 0x044fe2000001003a */
[----:B------:R-:W-:Y:S01]  /*186d0*/  FMUL.FTZ R27, R55, R95 ;  /* 0x0000005f371b7220 */ /* 0x000fe20000410000 */
[----:B------:R-:W-:Y:S01]  /*186e0*/  FFMA.FTZ R95, R53, UR4, -R128 ;  /* 0x00000004355f7c23 */ /* 0x000fe20008010880 */
[C---:B------:R-:W-:Y:S01]  /*186f0*/  FMUL.FTZ R32, R56.reuse, R84 ;  /* 0x0000005438207220 */ /* 0x040fe20000410000 */
[----:B------:R-:W-:Y:S01]  /*18700*/  FMUL.FTZ R33, R56, R85 ;  /* 0x0000005538217220 */ /* 0x000fe20000410000 */
[C---:B------:R-:W-:Y:S01]  /*18710*/  FMUL.FTZ R34, R55.reuse, R86 ;  /* 0x0000005637227220 */ /* 0x040fe20000410000 */
[----:B------:R-:W-:Y:S03]  /*18720*/  FMUL.FTZ R35, R55, R87 ;  /* 0x0000005737237220 */ /* 0x000fe60000410000 */
[----:B------:R-:W1:Y:S01]  /*18730*/  MUFU.EX2 R120, R120 ;  /* 0x0000007800787308 */ /* 0x000e620000000800 */
[C---:B----4-:R-:W-:Y:S01]  /*18740*/  F2FP.F16.F32.PACK_AB R61, R125.reuse, R58 ;  /* 0x0000003a7d3d723e */ /* 0x050fe200000000ff */
[----:B------:R-:W-:Y:S01]  /*18750*/  FADD.FTZ R125, R125, R94 ;  /* 0x0000005e7d7d7221 */ /* 0x000fe20000010000 */
        /* <DEDUP_REMOVED lines=16> */
[--C-:B------:R-:W-:Y:S01]  /*18860*/  FFMA.FTZ R124, R124, UR4, -R128.reuse ;  /* 0x000000047c7c7c23 */ /* 0x100fe20008010880 */
[----:B------:R-:W-:Y:S01]  /*18870*/  FFMA.FTZ R121, R121, UR4, -R128 ;  /* 0x0000000479797c23 */ /* 0x000fe20008010880 */
[--C-:B------:R-:W-:Y:S01]  /*18880*/  FFMA.FTZ R135, R182, UR4, -R187.reuse ;  /* 0x00000004b6877c23 */ /* 0x100fe200080108bb */
[--C-:B------:R-:W-:Y:S01]  /*18890*/  FFMA.FTZ R178, R178, UR4, -R187.reuse ;  /* 0x00000004b2b27c23 */ /* 0x100fe200080108bb */
[--C-:B------:R-:W-:Y:S03]  /*188a0*/  FFMA.FTZ R175, R175, UR4, -R187.reuse ;  /* 0x00000004afaf7c23 */ /* 0x100fe600080108bb */
[----:B------:R-:W-:Y:S01]  /*188b0*/  MUFU.EX2 R84, R84 ;  /* 0x0000005400547308 */ /* 0x000fe20000000800 */
[--C-:B------:R-:W-:Y:S01]  /*188c0*/  FFMA.FTZ R177, R177, UR4, -R187.reuse ;  /* 0x00000004b1b17c23 */ /* 0x100fe200080108bb */
[--C-:B------:R-:W-:Y:S01]  /*188d0*/  FFMA.FTZ R174, R174, UR4, -R187.reuse ;  /* 0x00000004aeae7c23 */ /* 0x100fe200080108bb */
[----:B------:R-:W-:Y:S01]  /*188e0*/  FFMA.FTZ R176, R176, UR4, -R187 ;  /* 0x00000004b0b07c23 */ /* 0x000fe200080108bb */
[----:B------:R-:W-:Y:S06]  /*188f0*/  ISETP.GT.AND P1, PT, R163, R148, PT ;  /* 0x00000094a300720c */ /* 0x000fec0003f24270 */
[----:B------:R-:W1:Y:S01]  /*18900*/  MUFU.EX2 R85, R85 ;  /* 0x0000005500557308 */ /* 0x000e620000000800 */
[C---:B--2---:R-:W-:Y:S01]  /*18910*/  F2FP.F16.F32.PACK_AB R63, R117.reuse, R122 ;  /* 0x0000007a753f723e */ /* 0x044fe200000000ff */
[----:B------:R-:W-:Y:S04]  /*18920*/  FADD.FTZ R122, R122, R125 ;  /* 0x0000007d7a7a7221 */ /* 0x000fe80000010000 */
[----:B------:R-:W-:Y:S02]  /*18930*/  FADD.FTZ R117, R117, R122 ;  /* 0x0000007a75757221 */ /* 0x000fe40000010000 */
        /* <DEDUP_REMOVED lines=10> */
[--C-:B------:R-:W-:Y:S06]  /*189e0*/  FFMA.FTZ R104, R188, UR4, -R187.reuse ;  /* 0x00000004bc687c23 */ /* 0x100fec00080108bb */
        /* <DEDUP_REMOVED lines=22> */
[----:B------:R-:W2:Y:S01]  /*18b50*/  MUFU.EX2 R89, R89 ;  /* 0x0000005900597308 */ /* 0x000ea20000000800 */
[----:B------:R-:W-:Y:S01]  /*18b60*/  FFMA.FTZ R90, R196, UR4, -R187 ;  /* 0x00000004c45a7c23 */ /* 0x000fe200080108bb */
[----:B------:R-:W-:Y:S02]  /*18b70*/  FFMA.FTZ R91, R199, UR4, -R128 ;  /* 0x00000004c75b7c23 */ /* 0x000fe40008010880 */
[C---:B------:R-:W-:Y:S06]  /*18b80*/  HMMA.16816.F32 R28, R60.reuse, R36, R28 ;  /* 0x000000243c1c723c */ /* 0x040fec000000181c */
[----:B------:R-:W4:Y:S01]  /*18b90*/  MUFU.EX2 R90, R90 ;  /* 0x0000005a005a7308 */ /* 0x000f220000000800 */
[C---:B------:R-:W-:Y:S01]  /*18ba0*/  FMUL.FTZ R36, R56.reuse, R80 ;  /* 0x0000005038247220 */ /* 0x040fe20000410000 */
[C---:B------:R-:W-:Y:S01]  /*18bb0*/  FMUL.FTZ R37, R56.reuse, R81 ;  /* 0x0000005138257220 */ /* 0x040fe20000410000 */
[C---:B------:R-:W-:Y:S07]  /*18bc0*/  HMMA.16816.F32 R32, R60.reuse, R38, R32 ;  /* 0x000000263c20723c */ /* 0x040fee0000001820 */
        /* <DEDUP_REMOVED lines=13> */
[----:B------:R-:W3:Y:S02]  /*18ca0*/  MUFU.EX2 R91, R91 ;  /* 0x0000005b005b7308 */ /* 0x000ee40000000800 */
[C---:B------:R-:W-:Y:S08]  /*18cb0*/  HMMA.16816.F32 R44, R60.reuse, R64, R44 ;  /* 0x000000403c2c723c */ /* 0x040ff0000000182c */
[----:B------:R-:W-:Y:S01]  /*18cc0*/  MUFU.EX2 R169, R169 ;  /* 0x000000a900a97308 */ /* 0x000fe20000000800 */
[----:B------:R-:W-:Y:S01]  /*18cd0*/  HMMA.16816.F32 R48, R60, R66, R48 ;  /* 0x000000423c30723c */ /* 0x000fe20000001830 */
[----:B------:R-:W5:Y:S02]  /*18ce0*/  LDSM.16.MT88.4 R64, [R116+0xb400] ;  /* 0x00b400007440783b */ /* 0x000f640000004200 */
[----:B-1----:R-:W-:Y:S06]  /*18cf0*/  F2FP.F16.F32.PACK_AB R60, R85, R84 ;  /* 0x00000054553c723e */ /* 0x002fec00000000ff */
[----:B------:R-:W-:Y:S01]  /*18d00*/  MUFU.EX2 R142, R142 ;  /* 0x0000008e008e7308 */ /* 0x000fe20000000800 */
[----:B--2---:R-:W-:Y:S01]  /*18d10*/  F2FP.F16.F32.PACK_AB R61, R89, R86 ;  /* 0x00000056593d723e */ /* 0x004fe200000000ff */
[----:B------:R-:W-:Y:S01]  /*18d20*/  FADD.FTZ R86, R86, R117 ;  /* 0x0000007556567221 */ /* 0x000fe20000010000 */
[----:B----4-:R-:W-:Y:S02]  /*18d30*/  F2FP.F16.F32.PACK_AB R62, R87, R90 ;  /* 0x0000005a573e723e */ /* 0x010fe400000000ff */
[----:B---3--:R-:W-:Y:S01]  /*18d40*/  F2FP.F16.F32.PACK_AB R63, R91, R88 ;  /* 0x000000585b3f723e */ /* 0x008fe200000000ff */
[----:B------:R-:W-:Y:S01]  /*18d50*/  FADD.FTZ R89, R89, R86 ;  /* 0x0000005659597221 */ /* 0x000fe20000010000 */
[----:B------:R-:W-:Y:S03]  /*18d60*/  MOV R117, R0 ;  /* 0x0000000000757202 */ /* 0x000fe60000000f00 */
[----:B------:R-:W-:Y:S01]  /*18d70*/  MUFU.EX2 R167, R167 ;  /* 0x000000a700a77308 */ /* 0x000fe20000000800 */
[----:B------:R-:W-:Y:S01]  /*18d80*/  FADD.FTZ R88, R88, R89 ;  /* 0x0000005958587221 */ /* 0x000fe20000010000 */
[C---:B------:R-:W-:Y:S03]  /*18d90*/  HMMA.16816.F32 R4, R60.reuse, R76, R4 ;  /* 0x0000004c3c04723c */ /* 0x040fe60000001804 */
[----:B------:R-:W-:Y:S05]  /*18da0*/  FADD.FTZ R88, R91, R88 ;  /* 0x000000585b587221 */ /* 0x000fea0000010000 */
[----:B------:R-:W-:Y:S01]  /*18db0*/  MUFU.EX2 R140, R140 ;  /* 0x0000008c008c7308 */ /* 0x000fe20000000800 */
[C---:B------:R-:W-:Y:S01]  /*18dc0*/  HMMA.16816.F32 R8, R60.reuse, R78, R8 ;  /* 0x0000004e3c08723c */ /* 0x040fe20000001808 */
[----:B------:R-:W1:Y:S08]  /*18dd0*/  LDSM.16.MT88.4 R76, [R116+0xd400] ;  /* 0x00d40000744c783b */ /* 0x000e700000004200 */
[----:B------:R-:W-:Y:S01]  /*18de0*/  MUFU.EX2 R143, R143 ;  /* 0x0000008f008f7308 */ /* 0x000fe20000000800 */
[C---:B-----5:R-:W-:Y:S03]  /*18df0*/  HMMA.16816.F32 R12, R60.reuse, R80, R12 ;  /* 0x000000503c0c723c */ /* 0x060fe6000000180c */
[--C-:B------:R-:W-:Y:S01]  /*18e00*/  FFMA.FTZ R81, R170, UR4, -R187.reuse ;  /* 0x00000004aa517c23 */ /* 0x100fe200080108bb */
[--C-:B------:R-:W-:Y:S01]  /*18e10*/  FFMA.FTZ R80, R172, UR4, -R187.reuse ;  /* 0x00000004ac507c23 */ /* 0x100fe200080108bb */
[--C-:B------:R-:W-:Y:S04]  /*18e20*/  FFMA.FTZ R170, R137, UR4, -R128.reuse ;  /* 0x0000000489aa7c23 */ /* 0x100fe80008010880 */
[----:B------:R-:W-:Y:S01]  /*18e30*/  MUFU.EX2 R139, R139 ;  /* 0x0000008b008b7308 */ /* 0x000fe20000000800 */
[C---:B------:R-:W-:Y:S03]  /*18e40*/  HMMA.16816.F32 R16, R60.reuse, R82, R16 ;  /* 0x000000523c10723c */ /* 0x040fe60000001810 */
[--C-:B------:R-:W-:Y:S01]  /*18e50*/  FFMA.FTZ R83, R138, UR4, -R187.reuse ;  /* 0x000000048a537c23 */ /* 0x100fe200080108bb */
[--C-:B------:R-:W-:Y:S01]  /*18e60*/  FFMA.FTZ R82, R166, UR4, -R187.reuse ;  /* 0x00000004a6527c23 */ /* 0x100fe200080108bb */
[----:B------:R-:W-:Y:S04]  /*18e70*/  FFMA.FTZ R166, R171, UR4, -R187 ;  /* 0x00000004aba67c23 */ /* 0x000fe800080108bb */
[----:B------:R-:W-:Y:S01]  /*18e80*/  MUFU.EX2 R137, R81 ;  /* 0x0000005100897308 */ /* 0x000fe20000000800 */
[----:B------:R-:W-:Y:S01]  /*18e90*/  FFMA.FTZ R138, R141, UR4, -R128 ;  /* 0x000000048d8a7c23 */ /* 0x000fe20008010880 */
[C---:B------:R-:W-:Y:S08]  /*18ea0*/  HMMA.16816.F32 R20, R60.reuse, R72, R20 ;  /* 0x000000483c14723c */ /* 0x040ff00000001814 */
[----:B------:R-:W-:Y:S01]  /*18eb0*/  MUFU.EX2 R171, R83 ;  /* 0x0000005300ab7308 */ /* 0x000fe20000000800 */
[C---:B------:R-:W-:Y:S01]  /*18ec0*/  HMMA.16816.F32 R24, R60.reuse, R74, R24 ;  /* 0x0000004a3c18723c */ /* 0x040fe20000001818 */
[----:B------:R-:W-:Y:S08]  /*18ed0*/  LDSM.16.MT88.4 R72, [R116+0x9800] ;  /* 0x009800007448783b */ /* 0x000ff00000004200 */
[----:B------:R2:W-:Y:S01]  /*18ee0*/  MUFU.EX2 R141, R82 ;  /* 0x00000052008d7308 */ /* 0x0005e20000000800 */
[C---:B------:R-:W-:Y:S09]  /*18ef0*/  HMMA.16816.F32 R28, R60.reuse, R64, R28 ;  /* 0x000000403c1c723c */ /* 0x040ff2000000181c */
[----:B------:R-:W3:Y:S01]  /*18f00*/  MUFU.EX2 R138, R138 ;  /* 0x0000008a008a7308 */ /* 0x000ee20000000800 */
[C---:B------:R-:W-:Y:S01]  /*18f10*/  HMMA.16816.F32 R32, R60.reuse, R66, R32 ;  /* 0x000000423c20723c */ /* 0x040fe20000001820 */
[----:B------:R-:W4:Y:S08]  /*18f20*/  LDSM.16.MT88.4 R64, [R144+0x9800] ;  /* 0x009800009040783b */ /* 0x000f300000004200 */
[----:B------:R-:W5:Y:S01]  /*18f30*/  MUFU.EX2 R166, R166 ;  /* 0x000000a600a67308 */ /* 0x000f620000000800 */
[----:B--2---:R-:W-:Y:S01]  /*18f40*/  FFMA.FTZ R82, R56, R165, R57 ;  /* 0x000000a538527223 */ /* 0x004fe20000010039 */
[C---:B------:R-:W-:Y:S03]  /*18f50*/  HMMA.16816.F32 R36, R60.reuse, R68, R36 ;  /* 0x000000443c24723c */ /* 0x040fe60000001824 */
[----:B------:R-:W-:Y:S05]  /*18f60*/  FADD.FTZ R52, R129, R82 ;  /* 0x0000005281347221 */ /* 0x000fea0000010000 */
[----:B------:R2:W-:Y:S01]  /*18f70*/  MUFU.EX2 R165, R80 ;  /* 0x0000005000a57308 */ /* 0x0005e20000000800 */
[----:B---3--:R-:W-:Y:S01]  /*18f80*/  F2FP.F16.F32.PACK_AB R57, R139, R138 ;  /* 0x0000008a8b39723e */ /* 0x008fe200000000ff */
[C---:B------:R-:W-:Y:S01]  /*18f90*/  HMMA.16816.F32 R40, R60.reuse, R70, R40 ;  /* 0x000000463c28723c */ /* 0x040fe20000001828 */
[----:B------:R-:W3:Y:S02]  /*18fa0*/  LDSM.16.MT88.4 R68, [R144+0xb800] ;  /* 0x00b800009044783b */ /* 0x000ee40000004200 */
[----:B------:R-:W-:Y:S05]  /*18fb0*/  FADD.FTZ R127, R127, R52 ;  /* 0x000000347f7f7221 */ /* 0x000fea0000010000 */
[----:B------:R-:W4:Y:S01]  /*18fc0*/  MUFU.EX2 R97, R97 ;  /* 0x0000006100617308 */ /* 0x000f220000000800 */
[----:B-----5:R-:W-:Y:S01]  /*18fd0*/  F2FP.F16.F32.PACK_AB R58, R166, R141 ;  /* 0x0000008da63a723e */ /* 0x020fe200000000ff */
[C---:B-1----:R-:W-:Y:S03]  /*18fe0*/  HMMA.16816.F32 R44, R60.reuse, R76, R44 ;  /* 0x0000004c3c2c723c */ /* 0x042fe6000000182c */
[----:B------:R-:W-:Y:S05]  /*18ff0*/  FADD.FTZ R127, R120, R127 ;  /* 0x0000007f787f7221 */ /* 0x000fea0000010000 */
[----:B------:R-:W-:Y:S01]  /*19000*/  MUFU.EX2 R99, R99 ;  /* 0x0000006300637308 */ /* 0x000fe20000000800 */
[----:B--2---:R-:W-:Y:S01]  /*19010*/  LDSM.16.MT88.4 R80, [R144+0xe800] ;  /* 0x00e800009050783b */ /* 0x004fe20000004200 */
[----:B------:R-:W-:Y:S03]  /*19020*/  HMMA.16816.F32 R48, R60, R78, R48 ;  /* 0x0000004e3c30723c */ /* 0x000fe60000001830 */
[----:B------:R-:W-:Y:S05]  /*19030*/  FADD.FTZ R84, R84, R127 ;  /* 0x0000007f54547221 */ /* 0x000fea0000010000 */
[----:B------:R-:W1:Y:S01]  /*19040*/  MUFU.EX2 R98, R98 ;  /* 0x0000006200627308 */ /* 0x000e620000000800 */
[----:B----4-:R-:W-:Y:S01]  /*19050*/  F2FP.F16.F32.PACK_AB R60, R97, R96 ;  /* 0x00000060613c723e */ /* 0x010fe200000000ff */
[----:B------:R-:W2:Y:S01]  /*19060*/  LDSM.16.MT88.4 R76, [R116+0xb800] ;  /* 0x00b80000744c783b */ /* 0x000ea20000004200 */
[----:B------:R-:W-:Y:S04]  /*19070*/  FADD.FTZ R85, R85, R84 ;  /* 0x0000005455557221 */ /* 0x000fe80000010000 */
[----:B------:R-:W-:Y:S03]  /*19080*/  FADD.FTZ R90, R90, R85 ;  /* 0x000000555a5a7221 */ /* 0x000fe60000010000 */
[----:B------:R-:W4:Y:S01]  /*19090*/  MUFU.EX2 R104, R104 ;  /* 0x0000006800687308 */ /* 0x000f220000000800 */
[----:B------:R-:W-:Y:S04]  /*190a0*/  FADD.FTZ R87, R87, R90 ;  /* 0x0000005a57577221 */ /* 0x000fe80000010000 */
[----:B------:R-:W-:Y:S05]  /*190b0*/  FADD.FTZ R96, R96, R87 ;  /* 0x0000005760607221 */ /* 0x000fea0000010000 */
[----:B------:R-:W-:Y:S01]  /*190c0*/  MUFU.EX2 R106, R106 ;  /* 0x0000006a006a7308 */ /* 0x000fe20000000800 */
[----:B-1----:R-:W-:Y:S01]  /*190d0*/  F2FP.F16.F32.PACK_AB R61, R98, R99 ;  /* 0x00000063623d723e */ /* 0x002fe200000000ff */
[----:B------:R-:W-:Y:S01]  /*190e0*/  LDSM.16.MT88.4 R84, [R116+0xcc00] ;  /* 0x00cc00007454783b */ /* 0x000fe20000004200 */
[----:B------:R-:W-:Y:S01]  /*190f0*/  FADD.FTZ R97, R97, R96 ;  /* 0x0000006061617221 */ /* 0x000fe20000010000 */
[----:B------:R-:W-:Y:S06]  /*19100*/  FADD.FTZ R99, R99, R88 ;  /* 0x0000005863637221 */ /* 0x000fec0000010000 */
[----:B------:R-:W1:Y:S01]  /*19110*/  MUFU.EX2 R133, R133 ;  /* 0x0000008500857308 */ /* 0x000e620000000800 */
[----:B----4-:R-:W-:Y:S01]  /*19120*/  F2FP.F16.F32.PACK_AB R62, R105, R104 ;  /* 0x00000068693e723e */ /* 0x010fe200000000ff */
[----:B------:R-:W-:Y:S01]  /*19130*/  FADD.FTZ R104, R104, R97 ;  /* 0x0000006168687221 */ /* 0x000fe20000010000 */
[----:B------:R-:W-:Y:S07]  /*19140*/  FADD.FTZ R99, R98, R99 ;  /* 0x0000006362637221 */ /* 0x000fee0000010000 */
[----:B------:R-:W-:Y:S10]  /*19150*/  MUFU.EX2 R131, R131 ;  /* 0x0000008300837308 */ /* 0x000ff40000000800 */
[----:B------:R-:W4:Y:S01]  /*19160*/  MUFU.EX2 R170, R170 ;  /* 0x000000aa00aa7308 */ /* 0x000f220000000800 */
[----:B-1----:R-:W-:Y:S07]  /*19170*/  F2FP.F16.F32.PACK_AB R63, R133, R106 ;  /* 0x0000006a853f723e */ /* 0x002fee00000000ff */
[C---:B------:R-:W-:Y:S02]  /*19180*/  HMMA.16816.F32 R4, R60.reuse, R64, R4 ;  /* 0x000000403c04723c */ /* 0x040fe40000001804 */
[----:B------:R-:W-:Y:S06]  /*19190*/  MUFU.EX2 R135, R135 ;  /* 0x0000008700877308 */ /* 0x000fec0000000800 */
[C---:B------:R-:W-:Y:S01]  /*191a0*/  HMMA.16816.F32 R8, R60.reuse, R66, R8 ;  /* 0x000000423c08723c */ /* 0x040fe20000001808 */
[----:B------:R-:W1:Y:S03]  /*191b0*/  LDSM.16.MT88.4 R64, [R144+0xd800] ;  /* 0x00d800009040783b */ /* 0x000e660000004200 */
[----:B------:R-:W-:Y:S01]  /*191c0*/  MUFU.EX2 R151, R151 ;  /* 0x0000009700977308 */ /* 0x000fe20000000800 */
[----:B----4-:R-:W-:Y:S03]  /*191d0*/  F2FP.F16.F32.PACK_AB R59, R170, R131 ;  /* 0x00000083aa3b723e */ /* 0x010fe600000000ff */
[C---:B------:R-:W-:Y:S06]  /*191e0*/  HMMA.16816.F32 R12, R60.reuse, R72, R12 ;  /* 0x000000483c0c723c */ /* 0x040fec000000180c */
[----:B------:R-:W-:Y:S02]  /*191f0*/  MUFU.EX2 R134, R134 ;  /* 0x0000008600867308 */ /* 0x000fe40000000800 */
[C---:B------:R-:W-:Y:S01]  /*19200*/  HMMA.16816.F32 R16, R60.reuse, R74, R16 ;  /* 0x0000004a3c10723c */ /* 0x040fe20000001810 */
[----:B------:R-:W4:Y:S07]  /*19210*/  LDSM.16.MT88.4 R72, [R116+0xd800] ;  /* 0x00d800007448783b */ /* 0x000f2e0000004200 */
[----:B------:R-:W-:Y:S01]  /*19220*/  MUFU.EX2 R178, R178 ;  /* 0x000000b200b27308 */ /* 0x000fe20000000800 */
[C---:B---3--:R-:W-:Y:S09]  /*19230*/  HMMA.16816.F32 R20, R60.reuse, R68, R20 ;  /* 0x000000443c14723c */ /* 0x048ff20000001814 */
[----:B------:R-:W-:Y:S01]  /*19240*/  MUFU.EX2 R180, R180 ;  /* 0x000000b400b47308 */ /* 0x000fe20000000800 */
[C---:B------:R-:W-:Y:S01]  /*19250*/  HMMA.16816.F32 R24, R60.reuse, R70, R24 ;  /* 0x000000463c18723c */ /* 0x040fe20000001818 */
[----:B------:R-:W3:Y:S08]  /*19260*/  LDSM.16.MT88.4 R68, [R144+0x9c00] ;  /* 0x009c00009044783b */ /* 0x000ef00000004200 */
[----:B------:R-:W-:Y:S01]  /*19270*/  MUFU.EX2 R181, R181 ;  /* 0x000000b500b57308 */ /* 0x000fe20000000800 */
[C---:B--2---:R-:W-:Y:S09]  /*19280*/  HMMA.16816.F32 R28, R60.reuse, R76, R28 ;  /* 0x0000004c3c1c723c */ /* 0x044ff2000000181c */
[----:B------:R-:W2:Y:S01]  /*19290*/  MUFU.EX2 R164, R175 ;  /* 0x000000af00a47308 */ /* 0x000ea20000000800 */
[C---:B------:R-:W-:Y:S01]  /*192a0*/  HMMA.16816.F32 R32, R60.reuse, R78, R32 ;  /* 0x0000004e3c20723c */ /* 0x040fe20000001820 */
[----:B------:R-:W5:Y:S08]  /*192b0*/  LDSM.16.MT88.4 R76, [R116+0x9c00] ;  /* 0x009c0000744c783b */ /* 0x000f700000004200 */
[----:B------:R-:W-:Y:S01]  /*192c0*/  MUFU.EX2 R126, R126 ;  /* 0x0000007e007e7308 */ /* 0x000fe20000000800 */
[C---:B-1----:R-:W-:Y:S09]  /*192d0*/  HMMA.16816.F32 R36, R60.reuse, R64, R36 ;  /* 0x000000403c24723c */ /* 0x042ff20000001824 */
[----:B------:R-:W1:Y:S01]  /*192e0*/  MUFU.EX2 R123, R123 ;  /* 0x0000007b007b7308 */ /* 0x000e620000000800 */
[----:B--2---:R-:W-:Y:S01]  /*192f0*/  F2FP.F16.F32.PACK_AB R52, R164, R137 ;  /* 0x00000089a434723e */ /* 0x004fe200000000ff */
[C---:B------:R-:W-:Y:S01]  /*19300*/  HMMA.16816.F32 R40, R60.reuse, R66, R40 ;  /* 0x000000423c28723c */ /* 0x040fe20000001828 */
[----:B------:R-:W2:Y:S07]  /*19310*/  LDSM.16.MT88.4 R64, [R144+0xbc00] ;  /* 0x00bc00009040783b */ /* 0x000eae0000004200 */
[----:B------:R-:W3:Y:S01]  /*19320*/  MUFU.EX2 R172, R177 ;  /* 0x000000b100ac7308 */ /* 0x000ee20000000800 */
[C---:B----4-:R-:W-:Y:S09]  /*19330*/  HMMA.16816.F32 R44, R60.reuse, R72, R44 ;  /* 0x000000483c2c723c */ /* 0x050ff2000000182c */
[----:B------:R-:W-:Y:S01]  /*19340*/  MUFU.EX2 R124, R124 ;  /* 0x0000007c007c7308 */ /* 0x000fe20000000800 */
[----:B-1----:R-:W-:Y:S01]  /*19350*/  F2FP.F16.F32.PACK_AB R53, R123, R126 ;  /* 0x0000007e7b35723e */ /* 0x002fe200000000ff */
[----:B------:R-:W-:Y:S01]  /*19360*/  HMMA.16816.F32 R48, R60, R74, R48 ;  /* 0x0000004a3c30723c */ /* 0x000fe20000001830 */
[----:B------:R-:W1:Y:S07]  /*19370*/  LDSM.16.MT88.4 R72, [R116+0xbc00] ;  /* 0x00bc00007448783b */ /* 0x000e6e0000004200 */
[----:B------:R-:W4:Y:S01]  /*19380*/  MUFU.EX2 R121, R121 ;  /* 0x0000007900797308 */ /* 0x000f220000000800 */
[----:B------:R-:W-:Y:S02]  /*19390*/  F2FP.F16.F32.PACK_AB R60, R135, R132 ;  /* 0x00000084873c723e */ /* 0x000fe400000000ff */
[----:B------:R-:W-:Y:S02]  /*193a0*/  F2FP.F16.F32.PACK_AB R61, R134, R151 ;  /* 0x00000097863d723e */ /* 0x000fe400000000ff */
[----:B------:R-:W-:Y:S02]  /*193b0*/  F2FP.F16.F32.PACK_AB R62, R185, R178 ;  /* 0x000000b2b93e723e */ /* 0x000fe400000000ff */
[----:B------:R-:W-:Y:S03]  /*193c0*/  F2FP.F16.F32.PACK_AB R63, R181, R180 ;  /* 0x000000b4b53f723e */ /* 0x000fe600000000ff */
[----:B------:R-:W-:Y:S01]  /*193d0*/  MUFU.EX2 R174, R174 ;  /* 0x000000ae00ae7308 */ /* 0x000fe20000000800 */
[----:B---3--:R-:W-:Y:S03]  /*193e0*/  F2FP.F16.F32.PACK_AB R54, R172, R165 ;  /* 0x000000a5ac36723e */ /* 0x008fe600000000ff */
[C---:B------:R-:W-:Y:S06]  /*193f0*/  HMMA.16816.F32 R4, R60.reuse, R68, R4 ;  /* 0x000000443c04723c */ /* 0x040fec0000001804 */
[----:B------:R-:W-:Y:S01]  /*19400*/  MUFU.EX2 R176, R176 ;  /* 0x000000b000b07308 */ /* 0x000fe20000000800 */
[----:B----4-:R-:W-:Y:S01]  /*19410*/  F2FP.F16.F32.PACK_AB R55, R121, R124 ;  /* 0x0000007c7937723e */ /* 0x010fe200000000ff */
[C---:B------:R-:W-:Y:S01]  /*19420*/  HMMA.16816.F32 R8, R60.reuse, R70, R8 ;  /* 0x000000463c08723c */ /* 0x040fe20000001808 */
[----:B------:R-:W3:Y:S07]  /*19430*/  LDSM.16.MT88.4 R68, [R144+0xdc00] ;  /* 0x00dc00009044783b */ /* 0x000eee0000004200 */
[C---:B-----5:R-:W-:Y:S08]  /*19440*/  HMMA.16816.F32 R12, R60.reuse, R76, R12 ;  /* 0x0000004c3c0c723c */ /* 0x060ff0000000180c */
        /* <DEDUP_REMOVED lines=8> */
[C---:B---3--:R-:W-:Y:S03]  /*194d0*/  HMMA.16816.F32 R36, R60.reuse, R68, R36 ;  /* 0x000000443c24723c */ /* 0x048fe60000001824 */
[--C-:B------:R-:W-:Y:S01]  /*194e0*/  FFMA.FTZ R68, R136, UR4, -R128.reuse ;  /* 0x0000000488447c23 */ /* 0x100fe20008010880 */
[--C-:B------:R-:W-:Y:S01]  /*194f0*/  FFMA.FTZ R136, R130, UR4, -R187.reuse ;  /* 0x0000000482887c23 */ /* 0x100fe200080108bb */
[----:B------:R-:W-:Y:S01]  /*19500*/  FFMA.FTZ R128, R3, UR4, -R128 ;  /* 0x0000000403807c23 */ /* 0x000fe20008010880 */
[----:B------:R-:W-:Y:S01]  /*19510*/  FFMA.FTZ R187, R179, UR4, -R187 ;  /* 0x00000004b3bb7c23 */ /* 0x000fe200080108bb */
[----:B------:R3:W5:Y:S01]  /*19520*/  MUFU.EX2 R130, R68 ;  /* 0x0000004400827308 */ /* 0x0007620000000800 */
[C---:B------:R-:W-:Y:S09]  /*19530*/  HMMA.16816.F32 R40, R60.reuse, R70, R40 ;  /* 0x000000463c28723c */ /* 0x040ff20000001828 */
[----:B------:R-:W-:Y:S01]  /*19540*/  MUFU.EX2 R3, R92 ;  /* 0x0000005c00037308 */ /* 0x000fe20000000800 */
[C---:B----4-:R-:W-:Y:S09]  /*19550*/  HMMA.16816.F32 R44, R60.reuse, R76, R44 ;  /* 0x0000004c3c2c723c */ /* 0x050ff2000000182c */
[----:B------:R-:W4:Y:S01]  /*19560*/  MUFU.EX2 R136, R136 ;  /* 0x0000008800887308 */ /* 0x000f220000000800 */
[----:B------:R-:W-:Y:S01]  /*19570*/  HMMA.16816.F32 R48, R60, R78, R48 ;  /* 0x0000004e3c30723c */ /* 0x000fe20000001830 */
[----:B---3--:R-:W3:Y:S02]  /*19580*/  LDSM.16.MT88.4 R68, [R144+0xc000] ;  /* 0x00c000009044783b */ /* 0x008ee40000004200 */
[----:B------:R-:W-:Y:S02]  /*19590*/  F2FP.F16.F32.PACK_AB R60, R168, R173 ;  /* 0x000000ada83c723e */ /* 0x000fe400000000ff */
[----:B------:R-:W-:Y:S02]  /*195a0*/  F2FP.F16.F32.PACK_AB R61, R142, R169 ;  /* 0x000000a98e3d723e */ /* 0x000fe400000000ff */
[----:B------:R-:W-:Y:S02]  /*195b0*/  F2FP.F16.F32.PACK_AB R62, R140, R167 ;  /* 0x000000a78c3e723e */ /* 0x000fe400000000ff */
[----:B------:R-:W-:Y:S01]  /*195c0*/  MUFU.EX2 R187, R187 ;  /* 0x000000bb00bb7308 */ /* 0x000fe20000000800 */
[----:B-----5:R-:W-:Y:S01]  /*195d0*/  F2FP.F16.F32.PACK_AB R63, R130, R143 ;  /* 0x0000008f823f723e */ /* 0x020fe200000000ff */
[----:B------:R-:W5:Y:S06]  /*195e0*/  LDSM.16.MT88.4 R76, [R116+0xc000] ;  /* 0x00c00000744c783b */ /* 0x000f6c0000004200 */
[C---:B--2---:R-:W-:Y:S03]  /*195f0*/  HMMA.16816.F32 R4, R60.reuse, R64, R4 ;  /* 0x000000403c04723c */ /* 0x044fe60000001804 */
[----:B----4-:R-:W-:Y:S05]  /*19600*/  F2FP.F16.F32.PACK_AB R56, R171, R136 ;  /* 0x00000088ab38723e */ /* 0x010fea00000000ff */
[C---:B------:R-:W-:Y:S01]  /*19610*/  HMMA.16816.F32 R8, R60.reuse, R66, R8 ;  /* 0x000000423c08723c */ /* 0x040fe20000001808 */
[----:B------:R-:W2:Y:S07]  /*19620*/  LDSM.16.MT88.4 R64, [R144+0xe000] ;  /* 0x00e000009040783b */ /* 0x000eae0000004200 */
[C---:B-1----:R-:W-:Y:S08]  /*19630*/  HMMA.16816.F32 R12, R60.reuse, R72, R12 ;  /* 0x000000483c0c723c */ /* 0x042ff0000000180c */
[C---:B------:R-:W-:Y:S01]  /*19640*/  HMMA.16816.F32 R16, R60.reuse, R74, R16 ;  /* 0x0000004a3c10723c */ /* 0x040fe20000001810 */
[----:B------:R-:W1:Y:S07]  /*19650*/  LDSM.16.MT88.4 R72, [R116+0xe000] ;  /* 0x00e000007448783b */ /* 0x000e6e0000004200 */
[C---:B---3--:R-:W-:Y:S08]  /*19660*/  HMMA.16816.F32 R20, R60.reuse, R68, R20 ;  /* 0x000000443c14723c */ /* 0x048ff00000001814 */
[C---:B------:R-:W-:Y:S01]  /*19670*/  HMMA.16816.F32 R24, R60.reuse, R70, R24 ;  /* 0x000000463c18723c */ /* 0x040fe20000001818 */
[----:B------:R-:W-:Y:S07]  /*19680*/  LDSM.16.MT88.4 R68, [R116+0xa400] ;  /* 0x00a400007444783b */ /* 0x000fee0000004200 */
[C---:B-----5:R-:W-:Y:S08]  /*19690*/  HMMA.16816.F32 R28, R60.reuse, R76, R28 ;  /* 0x0000004c3c1c723c */ /* 0x060ff0000000181c */
[C---:B------:R-:W-:Y:S01]  /*196a0*/  HMMA.16816.F32 R32, R60.reuse, R78, R32 ;  /* 0x0000004e3c20723c */ /* 0x040fe20000001820 */
[----:B------:R-:W-:Y:S07]  /*196b0*/  LDSM.16.MT88.4 R76, [R144+0xc400] ;  /* 0x00c40000904c783b */ /* 0x000fee0000004200 */
[C---:B--2---:R-:W-:Y:S08]  /*196c0*/  HMMA.16816.F32 R36, R60.reuse, R64, R36 ;  /* 0x000000403c24723c */ /* 0x044ff00000001824 */
[C---:B------:R-:W-:Y:S01]  /*196d0*/  HMMA.16816.F32 R40, R60.reuse, R66, R40 ;  /* 0x000000423c28723c */ /* 0x040fe20000001828 */
[----:B------:R-:W2:Y:S07]  /*196e0*/  LDSM.16.MT88.4 R64, [R144+0xa400] ;  /* 0x00a400009040783b */ /* 0x000eae0000004200 */
[C---:B-1----:R-:W-:Y:S08]  /*196f0*/  HMMA.16816.F32 R44, R60.reuse, R72, R44 ;  /* 0x000000483c2c723c */ /* 0x042ff0000000182c */
[----:B------:R-:W-:Y:S01]  /*19700*/  HMMA.16816.F32 R48, R60, R74, R48 ;  /* 0x0000004a3c30723c */ /* 0x000fe20000001830 */
[----:B------:R-:W1:Y:S08]  /*19710*/  LDSM.16.MT88.4 R60, [R116+0xc400] ;  /* 0x00c40000743c783b */ /* 0x000e700000004200 */
[----:B------:R-:W3:Y:S01]  /*19720*/  LDSM.16.MT88.4 R72, [R144+0xe400] ;  /* 0x00e400009048783b */ /* 0x000ee20000004200 */
[C---:B--2---:R-:W-:Y:S08]  /*19730*/  HMMA.16816.F32 R4, R56.reuse, R64, R4 ;  /* 0x000000403804723c */ /* 0x044ff00000001804 */
[C---:B------:R-:W-:Y:S01]  /*19740*/  HMMA.16816.F32 R8, R56.reuse, R66, R8 ;  /* 0x000000423808723c */ /* 0x040fe20000001808 */
[----:B------:R-:W2:Y:S07]  /*19750*/  LDSM.16.MT88.4 R64, [R116+0xe400] ;  /* 0x00e400007440783b */ /* 0x000eae0000004200 */
[C---:B------:R-:W-:Y:S08]  /*19760*/  HMMA.16816.F32 R12, R56.reuse, R68, R12 ;  /* 0x00000044380c723c */ /* 0x040ff0000000180c */
[C---:B------:R-:W-:Y:S01]  /*19770*/  HMMA.16816.F32 R16, R56.reuse, R70, R16 ;  /* 0x000000463810723c */ /* 0x040fe20000001810 */
[----:B------:R-:W-:Y:S07]  /*19780*/  LDSM.16.MT88.4 R68, [R116+0xa800] ;  /* 0x00a800007444783b */ /* 0x000fee0000004200 */
        /* <DEDUP_REMOVED lines=13> */
[----:B------:R1:W-:Y:S07]  /*19860*/  MUFU.EX2 R60, R100 ;  /* 0x00000064003c7308 */ /* 0x0003ee0000000800 */
[C---:B------:R-:W-:Y:S03]  /*19870*/  HMMA.16816.F32 R8, R52.reuse, R62, R8 ;  /* 0x0000003e3408723c */ /* 0x040fe60000001808 */
[----:B------:R-:W4:Y:S05]  /*19880*/  MUFU.EX2 R61, R95 ;  /* 0x0000005f003d7308 */ /* 0x000f2a0000000800 */
[C---:B------:R-:W-:Y:S05]  /*19890*/  HMMA.16816.F32 R12, R52.reuse, R68, R12 ;  /* 0x00000044340c723c */ /* 0x040fea000000180c */
[----:B------:R5:W-:Y:S01]  /*198a0*/  MUFU.EX2 R62, R93 ;  /* 0x0000005d003e7308 */ /* 0x000be20000000800 */
[----:B-1----:R-:W1:Y:S01]  /*198b0*/  LDSM.16.MT88.4 R100, [R116+0xac00] ;  /* 0x00ac00007464783b */ /* 0x002e620000004200 */
[----:B------:R-:W-:Y:S01]  /*198c0*/  F2FP.F16.F32.PACK_AB R68, R174, R3 ;  /* 0x00000003ae44723e */ /* 0x000fe200000000ff */
[C---:B------:R-:W-:Y:S07]  /*198d0*/  HMMA.16816.F32 R16, R52.reuse, R70, R16 ;  /* 0x000000463410723c */ /* 0x040fee0000001810 */
[----:B------:R-:W3:Y:S01]  /*198e0*/  MUFU.EX2 R63, R128 ;  /* 0x00000080003f7308 */ /* 0x000ee20000000800 */
[----:B----4-:R-:W-:Y:S02]  /*198f0*/  F2FP.F16.F32.PACK_AB R69, R61, R60 ;  /* 0x0000003c3d45723e */ /* 0x010fe400000000ff */
[----:B------:R-:W-:Y:S01]  /*19900*/  F2FP.F16.F32.PACK_AB R70, R187, R176 ;  /* 0x000000b0bb46723e */ /* 0x000fe200000000ff */
[C---:B------:R-:W-:Y:S01]  /*19910*/  HMMA.16816.F32 R20, R52.reuse, R76, R20 ;  /* 0x0000004c3414723c */ /* 0x040fe20000001814 */
[----:B-----5:R-:W4:Y:S07]  /*19920*/  LDSM.16.MT88.4 R92, [R144+0xcc00] ;  /* 0x00cc0000905c783b */ /* 0x020f2e0000004200 */
[C---:B------:R-:W-:Y:S01]  /*19930*/  HMMA.16816.F32 R24, R52.reuse, R78, R24 ;  /* 0x0000004e3418723c */ /* 0x040fe20000001818 */
[----:B------:R-:W5:Y:S02]  /*19940*/  LDSM.16.MT88.4 R76, [R144+0xec00] ;  /* 0x00ec0000904c783b */ /* 0x000f640000004200 */
[----:B---3--:R-:W-:Y:S05]  /*19950*/  F2FP.F16.F32.PACK_AB R71, R63, R62 ;  /* 0x0000003e3f47723e */ /* 0x008fea00000000ff */
[C---:B------:R-:W-:Y:S08]  /*19960*/  HMMA.16816.F32 R28, R52.reuse, R72, R28 ;  /* 0x00000048341c723c */ /* 0x040ff0000000181c */
[C---:B------:R-:W-:Y:S08]  /*19970*/  HMMA.16816.F32 R32, R52.reuse, R74, R32 ;  /* 0x0000004a3420723c */ /* 0x040ff00000001820 */
[C---:B------:R-:W-:Y:S08]  /*19980*/  HMMA.16816.F32 R36, R52.reuse, R80, R36 ;  /* 0x000000503424723c */ /* 0x040ff00000001824 */
[C---:B------:R-:W-:Y:S08]  /*19990*/  HMMA.16816.F32 R40, R52.reuse, R82, R40 ;  /* 0x000000523428723c */ /* 0x040ff00000001828 */
[C---:B--2---:R-:W-:Y:S08]  /*199a0*/  HMMA.16816.F32 R44, R52.reuse, R56, R44 ;  /* 0x00000038342c723c */ /* 0x044ff0000000182c */
        /* <DEDUP_REMOVED lines=16> */
[C---:B----4-:R-:W-:Y:S01]  /*19ab0*/  HMMA.16816.F32 R96, R68.reuse, R92, R20 ;  /* 0x0000005c4460723c */ /* 0x050fe20000001814 */
        /* <DEDUP_REMOVED lines=16> */
[C---:B-----5:R-:W-:Y:S03]  /*19bc0*/  HMMA.16816.F32 R80, R68.reuse, R76, R36 ;  /* 0x0000004c4450723c */ /* 0x060fe60000001824 */
        /* <DEDUP_REMOVED lines=24> */
.L_x_2597:
        /* <DEDUP_REMOVED lines=160> */
.L_x_2603:
[----:B------:R-:W-:Y:S05]  /*1a750*/  BSYNC.RECONVERGENT B0 ;  /* 0x0000000000007941 */ /* 0x000fea0003800200 */
.L_x_2602:
        /* <DEDUP_REMOVED lines=32> */
.L_x_2604:
        /* <DEDUP_REMOVED lines=10> */
.L_x_5511:


//--------------------- .text._ZN5flash24flash_fwd_splitkv_kernelI23Flash_fwd_kernel_traitsILi96ELi64ELi128ELi4ELb0ELb0EN7cutlass6half_tE19Flash_kernel_traitsILi96ELi64ELi128ELi4ES3_EELb1ELb0ELb1ELb0ELb0ELb0ELb1ELb1EEEvNS_16Flash_fwd_paramsE --------------------------
	.section	.text._ZN5flash24flash_fwd_splitkv_kernelI23Flash_fwd_kernel_traitsILi96ELi64ELi128ELi4ELb0ELb0EN7cutlass6half_tE19Flash_kernel_traitsILi96ELi64ELi128ELi4ES3_EELb1ELb0ELb1ELb0ELb0ELb0ELb1ELb1EEEvNS_16Flash_fwd_paramsE,"ax",@progbits
	.align	128
        .global         _ZN5flash24flash_fwd_splitkv_kernelI23Flash_fwd_kernel_traitsILi96ELi64ELi128ELi4ELb0ELb0EN7cutlass6half_tE19Flash_kernel_traitsILi96ELi64ELi128ELi4ES3_EELb1ELb0ELb1ELb0ELb0ELb0ELb1ELb1EEEvNS_16Flash_fwd_paramsE
        .type           _ZN5flash24flash_fwd_splitkv_kernelI23Flash_fwd_kernel_traitsILi96ELi64ELi128ELi4ELb0ELb0EN7cutlass6half_tE19Flash_kernel_traitsILi96ELi64ELi128ELi4ES3_EELb1ELb0ELb1ELb0ELb0ELb0ELb1ELb1EEEvNS_16Flash_fwd_paramsE,@function
        .size           _ZN5flash24flash_fwd_splitkv_kernelI23Flash_fwd_kernel_traitsILi96ELi64ELi128ELi4ELb0ELb0EN7cutlass6half_tE19Flash_kernel_traitsILi96ELi64ELi128ELi4ES3_EELb1ELb0ELb1ELb0ELb0ELb0ELb1ELb1EEEvNS_16Flash_fwd_paramsE,(.L_x_5512 - _ZN5flash24flash_fwd_splitkv_kernelI23Flash_fwd_kernel_traitsILi96ELi64ELi128ELi4ELb0ELb0EN7cutlass6half_tE19Flash_kernel_traitsILi96ELi64ELi128ELi4ES3_EELb1ELb0ELb1ELb0ELb0ELb0ELb1ELb1EEEvNS_16Flash_fwd_paramsE)
        .other          _ZN5flash24flash_fwd_splitkv_kernelI23Flash_fwd_kernel_traitsILi96ELi64ELi128ELi4ELb0ELb0EN7cutlass6half_tE19Flash_kernel_traitsILi96ELi64ELi128ELi4ES3_EELb1ELb0ELb1ELb0ELb0ELb0ELb1ELb1EEEvNS_16Flash_fwd_paramsE,@"STO_CUDA_ENTRY STV_DEFAULT"
_ZN5flash24flash_fwd_splitkv_kernelI23Flash_fwd_kernel_traitsILi96ELi64ELi128ELi4ELb0ELb0EN7cutlass6half_tE19Flash_kernel_traitsILi96ELi64ELi128ELi4ES3_EELb1ELb0ELb1ELb0ELb0ELb0ELb1ELb1EEEvNS_16Flash_fwd_paramsE:
.text._ZN5flash24flash_fwd_splitkv_kernelI23Flash_fwd_kernel_traitsILi96ELi64ELi128ELi4ELb0ELb0EN7cutlass6half_tE19Flash_kernel_traitsILi96ELi64ELi128ELi4ES3_EELb1ELb0ELb1ELb0ELb0ELb0ELb1ELb1EEEvNS_16Flash_fwd_paramsE:
        /* <DEDUP_REMOVED lines=47> */
[----:B------:R-:W-:Y:S01]  /*02f0*/  IMAD.MOV.U32 R9, RZ, RZ, -0x1 ;  /* 0xffffffffff097424 */ /* 0x000fe200078e00ff */
[----:B------:R1:W5:Y:S07]  /*0300*/  @P3 LDG.E R65, desc[UR6][R16.64] ;  /* 0x0000000610413981 */ /* 0x00036e000c1e1900 */
[----:B------:R1:W5:Y:S01]  /*0310*/  @P4 LDG.E R8, desc[UR6][R120.64] ;  /* 0x0000000678084981 */ /* 0x000362000c1e1900 */
[----:B---3--:R-:W-:-:S02]  /*0320*/  ISETP.NE.AND P2, PT, RZ, UR4, PT ;  /* 0x00000004ff007c0c */ /* 0x008fc4000bf45270 */
[----:B----4-:R-:W-:Y:S02]  /*0330*/  ISETP.EQ.U32.AND P5, PT, R2, RZ, PT ;  /* 0x000000ff0200720c */ /* 0x010fe40003fa2070 */
[----:B-1----:R-:W-:Y:S02]  /*0340*/  IADD3 R14, P0, PT, R5, R2, RZ ;  /* 0x00000002050e7210 */ /* 0x002fe40007f1e0ff */
        /* <DEDUP_REMOVED lines=15> */
.L_x_2605:
[----:B------:R-:W-:Y:S05]  /*0440*/  @!P1 EXIT ;  /* 0x000000000000994d */ /* 0x000fea0003800000 */
[----:B------:R-:W2:Y:S01]  /*0450*/  LDC R4, c[0x0][0x374] ;  /* 0x0000dd00ff047b82 */ /* 0x000ea20000000800 */
[--C-:B-----5:R-:W-:Y:S01]  /*0460*/  IMAD.IADD R71, R71, 0x1, -R8.reuse ;  /* 0x0000000147477824 */ /* 0x120fe200078e0a08 */
[----:B------:R-:W3:Y:S01]  /*0470*/  S2R R63, SR_TID.X ;  /* 0x00000000003f7919 */ /* 0x000ee20000002100 */
[----:B------:R-:W-:Y:S02]  /*0480*/  @P3 IMAD.IADD R65, R65, 0x1, -R8 ;  /* 0x0000000141413824 */ /* 0x000fe400078e0a08 */
[----:B------:R-:W-:-:S03]  /*0490*/  IMAD.MOV R161, RZ, RZ, -R157 ;  /* 0x000000ffffa17224 */ /* 0x000fc600078e0a9d */
[----:B------:R-:W4:Y:S01]  /*04a0*/  LDC R2, c[0x0][0x438] ;  /* 0x00010e00ff027b82 */ /* 0x000f220000000800 */
[----:B------:R-:W-:Y:S01]  /*04b0*/  IMAD R160, R7, R161, R160 ;  /* 0x000000a107a07224 */ /* 0x000fe200078e02a0 */
[-C--:B--2---:R-:W-:Y:S02]  /*04c0*/  IABS R10, R4.reuse ;  /* 0x00000004000a7213 */ /* 0x084fe40000000000 */
[----:B------:R-:W-:Y:S02]  /*04d0*/  IABS R11, R4 ;  /* 0x00000004000b7213 */ /* 0x000fe40000000000 */
[----:B------:R-:W2:Y:S03]  /*04e0*/  I2F.RP R6, R10 ;  /* 0x0000000a00067306 */ /* 0x000ea60000209400 */
[----:B------:R-:W-:Y:S02]  /*04f0*/  IMAD.MOV R11, RZ, RZ, -R11 ;  /* 0x000000ffff0b7224 */ /* 0x000fe400078e0a0b */
[----:B----4-:R-:W-:-:S05]  /*0500*/  VIADD R2, R2, 0x7f ;  /* 0x0000007f02027836 */ /* 0x010fca0000000000 */
[----:B------:R-:W-:-:S04]  /*0510*/  SHF.R.S32.HI R13, RZ, 0x1f, R2 ;  /* 0x0000001fff0d7819 */ /* 0x000fc80000011402 */
[----:B------:R-:W-:Y:S01]  /*0520*/  LEA.HI R13, R13, R2, RZ, 0x7 ;  /* 0x000000020d0d7211 */ /* 0x000fe200078f38ff */
[----:B--2---:R-:W2:Y:S03]  /*0530*/  MUFU.RCP R18, R6 ;  /* 0x0000000600127308 */ /* 0x004ea60000001000 */
[----:B------:R-:W-:-:S05]  /*0540*/  LEA.HI.SX32 R13, R13, R4, 0x19 ;  /* 0x000000040d0d7211 */ /* 0x000fca00078fcaff */
[----:B------:R-:W-:-:S05]  /*0550*/  VIADD R13, R13, 0xffffffff ;  /* 0xffffffff0d0d7836 */ /* 0x000fca0000000000 */
[----:B-1----:R-:W-:Y:S02]  /*0560*/  IABS R14, R13 ;  /* 0x0000000d000e7213 */ /* 0x002fe40000000000 */
[----:B------:R-:W-:Y:S01]  /*0570*/  LOP3.LUT R13, R13, R4, RZ, 0x3c, !PT ;  /* 0x000000040d0d7212 */ /* 0x000fe200078e3cff */
[----:B--2---:R-:W-:-:S03]  /*0580*/  VIADD R18, R18, 0xffffffe ;  /* 0x0ffffffe12127836 */ /* 0x004fc60000000000 */
        /* <DEDUP_REMOVED lines=34> */
[----:B------:R-:W-:Y:S02]  /*07b0*/  VIADDMNMX R62, R149, R6, R3, PT ;  /* 0x00000006953e7246 */ /* 0x000fe40003800103 */
[----:B------:R-:W-:-:S04]  /*07c0*/  SHF.R.S32.HI R11, RZ, 0x7, R11 ;  /* 0x00000007ff0b7819 */ /* 0x000fc8000001140b */
        /* <DEDUP_REMOVED lines=17> */
[----:B------:R-:W-:-:S02]  /*08e0*/  ISETP.GE.AND P5, PT, R13, R0, PT ;  /* 0x000000000d00720c */ /* 0x000fc40003fa6270 */
[----:B------:R-:W-:Y:S02]  /*08f0*/  LOP3.LUT R12, R10, 0x40, RZ, 0xfc, !PT ;  /* 0x000000400a0c7812 */ /* 0x000fe400078efcff */
[----:B------:R-:W-:Y:S01]  /*0900*/  ISETP.GE.AND P6, PT, R11, R0, PT ;  /* 0x000000000b00720c */ /* 0x000fe20003fc6270 */
[----:B-1----:R-:W-:-:S04]  /*0910*/  IMAD R4, R2, R4, R157 ;  /* 0x0000000402047224 */ /* 0x002fc800078e029d */
[----:B------:R-:W-:-:S04]  /*0920*/  IMAD R7, R4, R7, R160 ;  /* 0x0000000704077224 */ /* 0x000fc800078e02a0 */
        /* <DEDUP_REMOVED lines=15> */
.L_x_2608:
[----:B------:R-:W-:Y:S05]  /*0a20*/  BSYNC.RECONVERGENT B0 ;  /* 0x0000000000007941 */ /* 0x000fea0003800200 */
.L_x_2607:
        /* <DEDUP_REMOVED lines=18> */
.L_x_2610:
[----:B------:R-:W-:Y:S05]  /*0b50*/  BSYNC.RECONVERGENT B0 ;  /* 0x0000000000007941 */ /* 0x000fea0003800200 */
.L_x_2609:
        /* <DEDUP_REMOVED lines=18> */
.L_x_2612:
[----:B------:R-:W-:Y:S05]  /*0c80*/  BSYNC.RECONVERGENT B0 ;  /* 0x0000000000007941 */ /* 0x000fea0003800200 */
.L_x_2611:
        /* <DEDUP_REMOVED lines=18> */
.L_x_2614:
[----:B------:R-:W-:Y:S05]  /*0db0*/  BSYNC.RECONVERGENT B0 ;  /* 0x0000000000007941 */ /* 0x000fea0003800200 */
.L_x_2613:
        /* <DEDUP_REMOVED lines=20> */
.L_x_2606:
        /* <DEDUP_REMOVED lines=11> */
.L_x_2615:
[----:B------:R-:W-:Y:S05]  /*0fb0*/  BRA.U !UP0, `(.L_x_2616) ;  /* 0x0000000508907547 */ /* 0x000fea000b800000 */
[----:B-----5:R-:W1:Y:S01]  /*0fc0*/  LDC R7, c[0x0][0x4f0] ;  /* 0x00013c00ff077b82 */ /* 0x020e620000000800 */
[----:B------:R-:W-:Y:S01]  /*0fd0*/  LEA R8, R62, 0xffffff80, 0x7 ;  /* 0xffffff803e087811 */ /* 0x000fe200078e38ff */
[----:B------:R-:W2:Y:S01]  /*0fe0*/  LDCU.64 UR4, c[0x0][0x4e8] ;  /* 0x00009d00ff0477ac */ /* 0x000ea20008000a00 */
[----:B------:R-:W3:Y:S01]  /*0ff0*/  LDCU.64 UR8, c[0x0][0x3a0] ;  /* 0x00007400ff0877ac */ /* 0x000ee20008000a00 */
[----:B------:R-:W4:Y:S01]  /*1000*/  LDCU.64 UR14, c[0x0][0x3b8] ;  /* 0x00007700ff0e77ac */ /* 0x000f220008000a00 */
        /* <DEDUP_REMOVED lines=22> */
[----:B------:R-:W1:Y:S01]  /*1170*/  LDCU.64 UR4, c[0x0][0x3a8] ;  /* 0x00007500ff0477ac */ /* 0x000e620008000a00 */
[----:B------:R-:W2:Y:S06]  /*1180*/  LDC R3, c[0x0][0x3e8] ;  /* 0x0000fa00ff037b82 */ /* 0x000eac0000000800 */
[----:B------:R-:W-:Y:S02]  /*1190*/  @P0 IADD3 R5, PT, PT, R5, 0x1, RZ ;  /* 0x0000000105050810 */ /* 0x000fe40007ffe0ff */
[----:B------:R-:W-:-:S03]  /*11a0*/  LEA R158, P0, R2, UR12, 0x2 ;  /* 0x0000000c029e7c11 */ /* 0x000fc6000f8010ff */
[----:B------:R-:W-:Y:S01]  /*11b0*/  @!P1 IMAD.MOV R5, RZ, RZ, -R5 ;  /* 0x000000ffff059224 */ /* 0x000fe200078e0a05 */
[----:B------:R-:W-:Y:S02]  /*11c0*/  LEA.HI.X R159, R2, UR13, R159, 0x2, P0 ;  /* 0x0000000d029f7c11 */ /* 0x000fe400080f149f */
[----:B------:R-:W-:-:S05]  /*11d0*/  @!P2 LOP3.LUT R5, RZ, R7, RZ, 0x33, !PT ;  /* 0x00000007ff05a212 */ /* 0x000fca00078e33ff */
[----:B------:R-:W-:-:S06]  /*11e0*/  IMAD.WIDE R10, R5, 0x4, R158 ;  /* 0x00000004050a7825 */ /* 0x000fcc00078e029e */
[----:B------:R3:W3:Y:S01]  /*11f0*/  LDG.E R10, desc[UR6][R10.64] ;  /* 0x000000060a0a7981 */ /* 0x0006e2000c1e1900 */
[----:B--2---:R-:W-:Y:S02]  /*1200*/  IABS R2, R3 ;  /* 0x0000000300027213 */ /* 0x004fe40000000000 */
[----:B------:R-:W-:Y:S02]  /*1210*/  IADD3 R5, PT, PT, -R5, RZ, RZ ;  /* 0x000000ff05057210 */ /* 0x000fe40007ffe1ff */
[----:B------:R-:W2:Y:S03]  /*1220*/  I2F.RP R6, R2 ;  /* 0x0000000200067306 */ /* 0x000ea60000209400 */
[----:B------:R-:W-:Y:S02]  /*1230*/  IMAD R8, R7, R5, R8 ;  /* 0x0000000507087224 */ /* 0x000fe400078e0208 */
[----:B----4-:R-:W-:-:S03]  /*1240*/  IMAD.U32 R5, RZ, RZ, UR15 ;  /* 0x0000000fff057e24 */ /* 0x010fc6000f8e00ff */
[----:B------:R-:W-:Y:S01]  /*1250*/  SHF.R.S32.HI R7, RZ, 0x1f, R8 ;  /* 0x0000001fff077819 */ /* 0x000fe20000011408 */
[----:B--2---:R-:W2:Y:S02]  /*1260*/  MUFU.RCP R14, R6 ;  /* 0x00000006000e7308 */ /* 0x004ea40000001000 */
[----:B--2---:R-:W-:Y:S02]  /*1270*/  IADD3 R14, PT, PT, R14, 0xffffffe, RZ ;  /* 0x0ffffffe0e0e7810 */ /* 0x004fe40007ffe0ff */
[----:B------:R-:W-:-:S04]  /*1280*/  LOP3.LUT R6, RZ, R3, RZ, 0x33, !PT ;  /* 0x00000003ff067212 */ /* 0x000fc800078e33ff */
        /* <DEDUP_REMOVED lines=9> */
[----:B---3--:R-:W-:Y:S01]  /*1320*/  IMAD R11, R2, R9, R4 ;  /* 0x00000009020b7224 */ /* 0x008fe200078e0204 */
[----:B------:R-:W-:-:S04]  /*1330*/  MOV R4, UR14 ;  /* 0x0000000e00047c02 */ /* 0x000fc80008000f00 */
        /* <DEDUP_REMOVED lines=8> */
[----:B------:R-:W-:Y:S01]  /*13c0*/  SHF.R.S32.HI R9, RZ, 0x1f, R10 ;  /* 0x0000001fff097819 */ /* 0x000fe2000001140a */
        /* <DEDUP_REMOVED lines=35> */
.L_x_2616:
[----:B------:R-:W-:-:S13]  /*1600*/  ISETP.NE.AND P0, PT, R9, -0x1, PT ;  /* 0xffffffff0900780c */ /* 0x000fda0003f05270 */
[----:B------:R-:W-:Y:S05]  /*1610*/  @P0 BRA `(.L_x_2618) ;  /* 0x0000000000340947 */ /* 0x000fea0003800000 */
[----:B------:R-:W2:Y:S01]  /*1620*/  LDC.64 R4, c[0x0][0x3b8] ;  /* 0x0000ee00ff047b82 */ /* 0x000ea20000000a00 */
[----:B------:R-:W3:Y:S01]  /*1630*/  LDCU.64 UR4, c[0x0][0x3a0] ;  /* 0x00007400ff0477ac */ /* 0x000ee20008000a00 */
[----:B-1----:R-:W-:Y:S02]  /*1640*/  SHF.R.S32.HI R3, RZ, 0x1f, R8 ;  /* 0x0000001fff037819 */ /* 0x002fe40000011408 */
[----:B-----5:R-:W-:-:S05]  /*1650*/  SHF.R.S32.HI R0, RZ, 0x1f, R7 ;  /* 0x0000001fff007819 */ /* 0x020fca0000011407 */
[----:B---3--:R-:W-:-:S04]  /*1660*/  IMAD R0, R0, UR4, RZ ;  /* 0x0000000400007c24 */ /* 0x008fc8000f8e02ff */
[----:B------:R-:W-:Y:S02]  /*1670*/  IMAD R0, R7, UR5, R0 ;  /* 0x0000000507007c24 */ /* 0x000fe4000f8e0200 */
[-C--:B--2---:R-:W-:Y:S02]  /*1680*/  IMAD R2, R3, R4.reuse, RZ ;  /* 0x0000000403027224 */ /* 0x084fe400078e02ff */
[----:B------:R-:W-:-:S04]  /*1690*/  IMAD.WIDE.U32 R10, R8, R4, RZ ;  /* 0x00000004080a7225 */ /* 0x000fc800078e00ff */
[----:B------:R-:W-:-:S05]  /*16a0*/  IMAD R2, R8, R5, R2 ;  /* 0x0000000508027224 */ /* 0x000fca00078e0202 */
[----:B------:R-:W-:-:S03]  /*16b0*/  IADD3 R11, PT, PT, R11, R2, RZ ;  /* 0x000000020b0b7210 */ /* 0x000fc60007ffe0ff */
[----:B------:R-:W-:-:S05]  /*16c0*/  IMAD.WIDE.U32 R22, R7, UR4, R10 ;  /* 0x0000000407167c25 */ /* 0x000fca000f8e000a */
[----:B------:R-:W-:Y:S01]  /*16d0*/  IADD3 R23, PT, PT, R23, R0, RZ ;  /* 0x0000000017177210 */ /* 0x000fe20007ffe0ff */
[----:B------:R-:W-:Y:S05]  /*16e0*/  BRA `(.L_x_2619) ;  /* 0x0000000000187947 */ /* 0x000fea0003800000 */
.L_x_2618:
[----:B------:R-:W2:Y:S01]  /*16f0*/  LDC.64 R4, c[0x0][0x3b8] ;  /* 0x0000ee00ff047b82 */ /* 0x000ea20000000a00 */
[----:B------:R-:W-:-:S05]  /*1700*/  IADD3 R0, PT, PT, R8, R9, RZ ;  /* 0x0000000908007210 */ /* 0x000fca0007ffe0ff */
[C---:B--2---:R-:W-:Y:S02]  /*1710*/  IMAD R23, R0.reuse, R5, RZ ;  /* 0x0000000500177224 */ /* 0x044fe400078e02ff */
[----:B-1----:R-:W-:-:S05]  /*1720*/  IMAD.WIDE.U32 R2, R0, R4, RZ ;  /* 0x0000000400027225 */ /* 0x002fca00078e00ff */
[----:B------:R-:W-:Y:S02]  /*1730*/  IADD3 R23, PT, PT, R3, R23, RZ ;  /* 0x0000001703177210 */ /* 0x000fe40007ffe0ff */
[----:B------:R-:W-:Y:S02]  /*1740*/  MOV R22, R2 ;  /* 0x0000000200167202 */ /* 0x000fe40000000f00 */
.L_x_2619:
[----:B------:R-:W-:Y:S05]  /*1750*/  @P0 BRA `(.L_x_2620) ;  /* 0x0000000000340947 */ /* 0x000fea0003800000 */
[----:B------:R-:W1:Y:S01]  /*1760*/  LDC.64 R2, c[0x0][0x3c0] ;  /* 0x0000f000ff027b82 */ /* 0x000e620000000a00 */
[----:B------:R-:W2:Y:S01]  /*1770*/  LDCU.64 UR4, c[0x0][0x3a8] ;  /* 0x00007500ff0477ac */ /* 0x000ea20008000a00 */
[----:B------:R-:W-:Y:S02]  /*1780*/  SHF.R.S32.HI R9, RZ, 0x1f, R8 ;  /* 0x0000001fff097819 */ /* 0x000fe40000011408 */
[----:B-----5:R-:W-:-:S05]  /*1790*/  SHF.R.S32.HI R0, RZ, 0x1f, R7 ;  /* 0x0000001fff007819 */ /* 0x020fca0000011407 */
[----:B--2---:R-:W-:-:S04]  /*17a0*/  IMAD R0, R0, UR4, RZ ;  /* 0x0000000400007c24 */ /* 0x004fc8000f8e02ff */
[----:B------:R-:W-:Y:S02]  /*17b0*/  IMAD R0, R7, UR5, R0 ;  /* 0x0000000507007c24 */ /* 0x000fe4000f8e0200 */
[----:B-1----:R-:W-:-:S04]  /*17c0*/  IMAD R6, R9, R2, RZ ;  /* 0x0000000209067224 */ /* 0x002fc800078e02ff */
[C---:B------:R-:W-:Y:S02]  /*17d0*/  IMAD R6, R8.reuse, R3, R6 ;  /* 0x0000000308067224 */ /* 0x040fe400078e0206 */
[----:B------:R-:W-:-:S05]  /*17e0*/  IMAD.WIDE.U32 R8, R8, R2, RZ ;  /* 0x0000000208087225 */ /* 0x000fca00078e00ff */
[----:B------:R-:W-:-:S03]  /*17f0*/  IADD3 R9, PT, PT, R9, R6, RZ ;  /* 0x0000000609097210 */ /* 0x000fc60007ffe0ff */
[----:B------:R-:W-:-:S05]  /*1800*/  IMAD.WIDE.U32 R20, R7, UR4, R8 ;  /* 0x0000000407147c25 */ /* 0x000fca000f8e0008 */
[----:B------:R-:W-:Y:S01]  /*1810*/  IADD3 R21, PT, PT, R21, R0, RZ ;  /* 0x0000000015157210 */ /* 0x000fe20007ffe0ff */
[----:B------:R-:W-:Y:S06]  /*1820*/  BRA `(.L_x_2621) ;  /* 0x0000000000187947 */ /* 0x000fec0003800000 */
.L_x_2620:
[----:B------:R-:W1:Y:S01]  /*1830*/  LDC.64 R2, c[0x0][0x3c0] ;  /* 0x0000f000ff027b82 */ /* 0x000e620000000a00 */
[----:B------:R-:W-:-:S05]  /*1840*/  IADD3 R8, PT, PT, R8, R9, RZ ;  /* 0x0000000908087210 */ /* 0x000fca0007ffe0ff */
[C---:B-1----:R-:W-:Y:S02]  /*1850*/  IMAD R21, R8.reuse, R3, RZ ;  /* 0x0000000308157224 */ /* 0x042fe400078e02ff */
[----:B------:R-:W-:-:S05]  /*1860*/  IMAD.WIDE.U32 R8, R8, R2, RZ ;  /* 0x0000000208087225 */ /* 0x000fca00078e00ff */
[----:B------:R-:W-:Y:S02]  /*1870*/  IADD3 R21, PT, PT, R9, R21, RZ ;  /* 0x0000001509157210 */ /* 0x000fe40007ffe0ff */
[----:B------:R-:W-:-:S07]  /*1880*/  MOV R20, R8 ;  /* 0x0000000800147202 */ /* 0x000fce0000000f00 */
.L_x_2621:
        /* <DEDUP_REMOVED lines=10> */
[----:B-----5:R-:W-:Y:S01]  /*1930*/  IMAD R7, R0, R6, RZ ;  /* 0x0000000600077224 */ /* 0x020fe200078e02ff */
        /* <DEDUP_REMOVED lines=39> */
.L_x_2617:
        /* <DEDUP_REMOVED lines=9> */
[----:B------:R-:W-:Y:S01]  /*1c40*/  SHF.R.U32.HI R108, RZ, 0x1, R63 ;  /* 0x00000001ff6c7819 */ /* 0x000fe2000001163f */
[----:B------:R-:W4:Y:S01]  /*1c50*/  LDCU.64 UR8, c[0x0][0x388] ;  /* 0x00007100ff0877ac */ /* 0x000f220008000a00 */
[----:B------:R-:W-:Y:S01]  /*1c60*/  LOP3.LUT R46, R13, 0x3e00, R20, 0xf8, !PT ;  /* 0x00003e000d2e7812 */ /* 0x000fe200078ef814 */
[----:B------:R-:W-:Y:S01]  /*1c70*/  IMAD.SHL.U32 R89, R4, 0x20, RZ ;  /* 0x0000002004597824 */ /* 0x000fe200078e00ff */
[----:B------:R-:W2:Y:S01]  /*1c80*/  @!P2 LDC.64 R8, c[0x0][0x398] ;  /* 0x0000e600ff08ab82 */ /* 0x000ea20000000a00 */
[----:B------:R-:W-:Y:S01]  /*1c90*/  LOP3.LUT R20, R20, 0x100, RZ, 0xc0, !PT ;  /* 0x0000010014147812 */ /* 0x000fe200078ec0ff */
[----:B------:R-:W-:Y:S01]  /*1ca0*/  IMAD.MOV.U32 R115, RZ, RZ, RZ ;  /* 0x000000ffff737224 */ /* 0x000fe200078e00ff */
[----:B------:R-:W-:Y:S01]  /*1cb0*/  LOP3.LUT R118, R109, 0x18, RZ, 0xc0, !PT ;  /* 0x000000186d767812 */ /* 0x000fe200078ec0ff */
[----:B------:R-:W-:Y:S01]  /*1cc0*/  IMAD.SHL.U32 R67, R2, 0x20, RZ ;  /* 0x0000002002437824 */ /* 0x000fe200078e00ff */
[----:B------:R-:W-:Y:S01]  /*1cd0*/  LOP3.LUT R45, R20, 0x20, R15, 0xf8, !PT ;  /* 0x00000020142d7812 */ /* 0x000fe200078ef80f */
[----:B------:R-:W-:Y:S01]  /*1ce0*/  VIADD R64, R62, 0xffffffff ;  /* 0xffffffff3e407836 */ /* 0x000fe20000000000 */
[----:B------:R-:W-:-:S02]  /*1cf0*/  LOP3.LUT R15, R15, 0xc0, RZ, 0xc0, !PT ;  /* 0x000000c00f0f7812 */ /* 0x000fc400078ec0ff */
[----:B------:R-:W-:Y:S01]  /*1d00*/  SHF.R.S32.HI R161, RZ, 0x1f, R160 ;  /* 0x0000001fffa17819 */ /* 0x000fe200000114a0 */
[----:B------:R-:W-:Y:S01]  /*1d10*/  IMAD.SHL.U32 R60, R64, 0x80, RZ ;  /* 0x00000080403c7824 */ /* 0x000fe200078e00ff */
[C---:B------:R-:W-:Y:S01]  /*1d20*/  LOP3.LUT R19, R15.reuse, 0x8, R108, 0xf8, !PT ;  /* 0x000000080f137812 */ /* 0x040fe200078ef86c */
[----:B-1----:R-:W-:Y:S01]  /*1d30*/  @P2 IMAD.WIDE.U32 R20, R12, R112, RZ ;  /* 0x000000700c142225 */ /* 0x002fe200078e00ff */
[--C-:B------:R-:W-:Y:S02]  /*1d40*/  LOP3.LUT R15, R15, 0x8, R63.reuse, 0xf8, !PT ;  /* 0x000000080f0f7812 */ /* 0x100fe400078ef83f */
[----:B------:R-:W-:Y:S02]  /*1d50*/  IADD3 R18, P3, PT, R118, R18, RZ ;  /* 0x0000001276127210 */ /* 0x000fe40007f7e0ff */
[----:B------:R-:W-:Y:S02]  /*1d60*/  SHF.R.U32.HI R114, RZ, 0x2, R63 ;  /* 0x00000002ff727819 */ /* 0x000fe4000001163f */
[----:B------:R-:W-:-:S02]  /*1d70*/  SHF.L.U64.HI R82, R4, 0x5, R5 ;  /* 0x0000000504527819 */ /* 0x000fc40000010205 */
[----:B------:R-:W-:Y:S01]  /*1d80*/  SHF.L.U64.HI R66, R2, 0x5, R3 ;  /* 0x0000000502427819 */ /* 0x000fe20000010203 */
[----:B------:R-:W-:Y:S01]  /*1d90*/  IMAD.WIDE.U32 R16, R17, 0x40, R114 ;  /* 0x0000004011107825 */ /* 0x000fe200078e0072 */
[----:B------:R-:W-:Y:S02]  /*1da0*/  SHF.R.U32.HI R61, RZ, 0x3, R63 ;  /* 0x00000003ff3d7819 */ /* 0x000fe4000001163f */
[----:B------:R-:W-:Y:S01]  /*1db0*/  LOP3.LUT R94, R109, 0x20, RZ, 0xc0, !PT ;  /* 0x000000206d5e7812 */ /* 0x000fe200078ec0ff */
[----:B--2---:R-:W-:Y:S01]  /*1dc0*/  @!P2 IMAD.WIDE.U32 R22, R157, R8, RZ ;  /* 0x000000089d16a225 */ /* 0x004fe200078e00ff */
[C---:B------:R-:W-:Y:S02]  /*1dd0*/  LOP3.LUT R117, R118.reuse, 0x20, RZ, 0xfc, !PT ;  /* 0x0000002076757812 */ /* 0x040fe400078efcff */
[----:B------:R-:W-:Y:S01]  /*1de0*/  LOP3.LUT R116, R118, 0x40, RZ, 0xfc, !PT ;  /* 0x0000004076747812 */ /* 0x000fe200078efcff */
[----:B------:R-:W-:Y:S02]  /*1df0*/  @!P2 IMAD.MOV.U32 R13, RZ, RZ, R22 ;  /* 0x000000ffff0da224 */ /* 0x000fe400078e0016 */
[----:B------:R-:W-:-:S02]  /*1e00*/  IMAD.SHL.U32 R8, R63, 0x4, RZ ;  /* 0x000000043f087824 */ /* 0x000fc400078e00ff */
[----:B------:R-:W-:Y:S02]  /*1e10*/  @P2 IMAD.MOV.U32 R13, RZ, RZ, R20 ;  /* 0x000000ffff0d2224 */ /* 0x000fe400078e0014 */
[----:B------:R-:W-:Y:S01]  /*1e20*/  @!P2 IMAD R9, R157, R9, R23 ;  /* 0x000000099d09a224 */ /* 0x000fe200078e0217 */
[----:B------:R-:W-:Y:S01]  /*1e30*/  LOP3.LUT R19, R19, 0x18, R8, 0x78, !PT ;  /* 0x0000001813137812 */ /* 0x000fe200078e7808 */
[----:B------:R-:W-:Y:S01]  /*1e40*/  @P2 IMAD R9, R12, R113, R21 ;  /* 0x000000710c092224 */ /* 0x000fe200078e0215 */
[----:B------:R-:W-:Y:S01]  /*1e50*/  IADD3 R20, P2, PT, R118, R13, RZ ;  /* 0x0000000d76147210 */ /* 0x000fe20007f5e0ff */
[----:B------:R-:W-:Y:S01]  /*1e60*/  IMAD R13, R161, UR4, RZ ;  /* 0x00000004a10d7c24 */ /* 0x000fe2000f8e02ff */
[----:B------:R-:W-:Y:S01]  /*1e70*/  LOP3.LUT R46, R46, R19, RZ, 0xfc, !PT ;  /* 0x000000132e2e7212 */ /* 0x000fe200078efcff */
[----:B------:R-:W-:Y:S01]  /*1e80*/  IMAD.X R19, RZ, RZ, R10, P3 ;  /* 0x000000ffff137224 */ /* 0x000fe200018e060a */
[----:B------:R-:W-:Y:S01]  /*1e90*/  LOP3.LUT R12, R15, 0x18, R8, 0x78, !PT ;  /* 0x000000180f0c7812 */ /* 0x000fe200078e7808 */
[----:B------:R-:W-:Y:S01]  /*1ea0*/  IMAD.X R21, RZ, RZ, R9, P2 ;  /* 0x000000ffff157224 */ /* 0x000fe200010e0609 */
[----:B------:R-:W1:Y:S01]  /*1eb0*/  LDC R10, c[0x0][0x450] ;  /* 0x00011400ff0a7b82 */ /* 0x000e620000000800 */
[----:B------:R-:W-:Y:S01]  /*1ec0*/  IADD3 R22, P2, PT, R118, R14, RZ ;  /* 0x0000000e76167210 */ /* 0x000fe20007f5e0ff */
[----:B------:R-:W-:Y:S01]  /*1ed0*/  IMAD R9, R17, R112, RZ ;  /* 0x0000007011097224 */ /* 0x000fe200078e02ff */
[----:B------:R-:W-:Y:S01]  /*1ee0*/  LOP3.LUT R45, R45, R12, RZ, 0xfc, !PT ;  /* 0x0000000c2d2d7212 */ /* 0x000fe200078efcff */
[----:B------:R-:W-:-:S02]  /*1ef0*/  IMAD R12, R160, UR5, R13 ;  /* 0x00000005a00c7c24 */ /* 0x000fc4000f8e020d */
[----:B------:R-:W-:Y:S01]  /*1f00*/  IMAD.WIDE.U32 R14, R160, UR4, R20 ;  /* 0x00000004a00e7c25 */ /* 0x000fe2000f8e0014 */
[----:B------:R-:W2:Y:S03]  /*1f10*/  LDCU.64 UR4, c[0x0][0x390] ;  /* 0x00007200ff0477ac */ /* 0x000ea60008000a00 */
[----:B------:R-:W-:Y:S01]  /*1f20*/  IMAD.WIDE.U32 R20, R114, R4, R18 ;  /* 0x0000000472147225 */ /* 0x000fe200078e0012 */
[----:B------:R-:W-:-:S03]  /*1f30*/  SHF.R.S32.HI R4, RZ, 0x1f, R71 ;  /* 0x0000001fff047819 */ /* 0x000fc60000011447 */
[----:B------:R-:W-:Y:S01]  /*1f40*/  IMAD.X R23, RZ, RZ, R11, P2 ;  /* 0x000000ffff177224 */ /* 0x000fe200010e060b */
[----:B------:R-:W-:Y:S01]  /*1f50*/  LEA.HI R4, R4, R71, RZ, 0x7 ;  /* 0x0000004704047211 */ /* 0x000fe200078f38ff */
[----:B------:R-:W-:Y:S02]  /*1f60*/  IMAD R75, R114, R5, R21 ;  /* 0x00000005724b7224 */ /* 0x000fe400078e0215 */
[----:B------:R-:W-:Y:S01]  /*1f70*/  IMAD.SHL.U32 R74, R20, 0x2, RZ ;  /* 0x00000002144a7824 */ /* 0x000fe200078e00ff */
[----:B------:R-:W-:Y:S01]  /*1f80*/  SHF.R.S32.HI R4, RZ, 0x7, R4 ;  /* 0x00000007ff047819 */ /* 0x000fe20000011404 */
[----:B------:R-:W-:Y:S01]  /*1f90*/  IMAD.WIDE.U32 R18, R114, R2, R22 ;  /* 0x0000000272127225 */ /* 0x000fe200078e0016 */
[----:B------:R-:W-:Y:S02]  /*1fa0*/  SHF.L.U64.HI R75, R20, 0x1, R75 ;  /* 0x00000001144b7819 */ /* 0x000fe4000001024b */
[----:B----4-:R-:W-:Y:S01]  /*1fb0*/  IADD3 R74, P2, PT, R74, UR8, RZ ;  /* 0x000000084a4a7c10 */ /* 0x010fe2000ff5e0ff */
[----:B------:R-:W-:Y:S01]  /*1fc0*/  IMAD R73, R114, R3, R19 ;  /* 0x0000000372497224 */ /* 0x000fe200078e0213 */
[----:B------:R-:W-:Y:S01]  /*1fd0*/  VIMNMX R69, PT, PT, R149, R4, !PT ;  /* 0x0000000495457248 */ /* 0x000fe20007fe0100 */
[C---:B------:R-:W-:Y:S01]  /*1fe0*/  IMAD.SHL.U32 R72, R18.reuse, 0x2, RZ ;  /* 0x0000000212487824 */ /* 0x040fe200078e00ff */
[----:B------:R-:W-:Y:S01]  /*1ff0*/  IADD3.X R75, PT, PT, R75, UR9, RZ, P2, !PT ;  /* 0x000000094b4b7c10 */ /* 0x000fe200097fe4ff */
[----:B------:R-:W-:Y:S01]  /*2000*/  IMAD.IADD R15, R15, 0x1, R12 ;  /* 0x000000010f0f7824 */ /* 0x000fe200078e020c */
[----:B------:R-:W-:Y:S01]  /*2010*/  SHF.L.U64.HI R73, R18, 0x1, R73 ;  /* 0x0000000112497819 */ /* 0x000fe20000010249 */
[----:B------:R-:W-:Y:S01]  /*2020*/  IMAD R9, R16, R113, R9 ;  /* 0x0000007110097224 */ /* 0x000fe200078e0209 */
[----:B--2---:R-:W-:Y:S01]  /*2030*/  IADD3 R72, P2, PT, R72, UR4, RZ ;  /* 0x0000000448487c10 */ /* 0x004fe2000ff5e0ff */
[----:B------:R-:W-:Y:S01]  /*2040*/  IMAD.WIDE.U32 R112, R16, R112, R14 ;  /* 0x0000007010707225 */ /* 0x000fe200078e000e */
[----:B-1----:R-:W-:-:S02]  /*2050*/  LEA.HI R107, R10, R10, RZ, 0x1 ;  /* 0x0000000a0a6b7211 */ /* 0x002fc400078f08ff */
[----:B------:R-:W-:Y:S01]  /*2060*/  IADD3.X R73, PT, PT, R73, UR5, RZ, P2, !PT ;  /* 0x0000000549497c10 */ /* 0x000fe200097fe4ff */
[----:B------:R-:W-:Y:S01]  /*2070*/  IMAD.MOV.U32 R150, RZ, RZ, R74 ;  /* 0x000000ffff967224 */ /* 0x000fe200078e004a */
[----:B------:R-:W-:Y:S01]  /*2080*/  ISETP.GT.AND P2, PT, R62, R69, PT ;  /* 0x000000453e00720c */ /* 0x000fe20003f44270 */
[----:B------:R-:W-:Y:S01]  /*2090*/  IMAD.MOV.U32 R152, RZ, RZ, R72 ;  /* 0x000000ffff987224 */ /* 0x000fe200078e0048 */
[----:B------:R-:W-:Y:S01]  /*20a0*/  LOP3.LUT R2, R8, 0xc, RZ, 0xc0, !PT ;  /* 0x0000000c08027812 */ /* 0x000fe200078ec0ff */
[----:B------:R-:W-:Y:S01]  /*20b0*/  IMAD.MOV.U32 R151, RZ, RZ, R75 ;  /* 0x000000ffff977224 */ /* 0x000fe200078e004b */
[----:B------:R-:W-:Y:S01]  /*20c0*/  SHF.R.S32.HI R107, RZ, 0x1, R107 ;  /* 0x00000001ff6b7819 */ /* 0x000fe2000001146b */
[----:B------:R-:W-:Y:S02]  /*20d0*/  IMAD.MOV.U32 R153, RZ, RZ, R73 ;  /* 0x000000ffff997224 */ /* 0x000fe400078e0049 */
[----:B------:R-:W-:Y:S02]  /*20e0*/  IMAD.IADD R68, R113, 0x1, R9 ;  /* 0x0000000171447824 */ /* 0x000fe400078e0209 */
[----:B------:R-:W-:-:S04]  /*20f0*/  IMAD R105, R114, R107, R2 ;  /* 0x0000006b72697224 */ /* 0x000fc800078e0202 */
[--C-:B------:R-:W-:Y:S01]  /*2100*/  IMAD.IADD R103, R2, 0x1, R105.reuse ;  /* 0x0000000102677824 */ /* 0x100fe200078e0269 */
[----:B------:R-:W-:-:S04]  /*2110*/  SHF.R.S32.HI R92, RZ, 0x1f, R105 ;  /* 0x0000001fff5c7819 */ /* 0x000fc80000011469 */
        /* <DEDUP_REMOVED lines=13> */
[----:B------:R-:W-:Y:S01]  /*21f0*/  IMAD R48, R48, R107, RZ ;  /* 0x0000006b30307224 */ /* 0x000fe200078e02ff */
[C---:B------:R-:W-:Y:S01]  /*2200*/  SHF.L.U32 R101, R107.reuse, 0x5, RZ ;  /* 0x000000056b657819 */ /* 0x040fe200000006ff */
[----:B------:R-:W3:Y:S01]  /*2210*/  LDCU.64 UR4, c[0x0][0x488] ;  /* 0x00009100ff0477ac */ /* 0x000ee20008000a00 */
[C---:B------:R-:W-:Y:S01]  /*2220*/  IMAD R99, R107.reuse, 0x60, RZ ;  /* 0x000000606b637824 */ /* 0x040fe200078e02ff */
[----:B------:R-:W-:Y:S01]  /*2230*/  SHF.L.U32 R98, R107, 0x6, RZ ;  /* 0x000000066b627819 */ /* 0x000fe200000006ff */
[C---:B------:R-:W-:Y:S01]  /*2240*/  VIADD R104, R114.reuse, 0x20 ;  /* 0x0000002072687836 */ /* 0x040fe20000000000 */
[----:B------:R-:W3:Y:S01]  /*2250*/  LDCU.U8 UR20, c[0x0][0x533] ;  /* 0x0000a660ff1477ac */ /* 0x000ee20008000000 */
[C---:B------:R-:W-:Y:S01]  /*2260*/  IADD3 R102, PT, PT, R114.reuse, 0x40, RZ ;  /* 0x0000004072667810 */ /* 0x040fe20007ffe0ff */
[----:B------:R-:W-:Y:S01]  /*2270*/  VIADD R100, R114, 0x60 ;  /* 0x0000006072647836 */ /* 0x000fe20000000000 */
[----:B------:R-:W-:Y:S01]  /*2280*/  SHF.R.S32.HI R88, RZ, 0x1f, R101 ;  /* 0x0000001fff587819 */ /* 0x000fe20000011465 */
[C---:B------:R-:W-:Y:S01]  /*2290*/  IMAD R97, R62.reuse, -0x80, R71 ;  /* 0xffffff803e617824 */ /* 0x040fe200078e0247 */
[----:B------:R-:W-:Y:S01]  /*22a0*/  SHF.R.S32.HI R86, RZ, 0x1f, R98 ;  /* 0x0000001fff567819 */ /* 0x000fe20000011462 */
[----:B------:R-:W-:Y:S01]  /*22b0*/  IMAD R95, R62, -0x80, R65 ;  /* 0xffffff803e5f7824 */ /* 0x000fe200078e0241 */
[----:B------:R-:W-:Y:S01]  /*22c0*/  SHF.R.S32.HI R84, RZ, 0x1f, R99 ;  /* 0x0000001fff547819 */ /* 0x000fe20000011463 */
[----:B-1----:R-:W-:Y:S01]  /*22d0*/  IMAD.WIDE.U32 R10, R157, R4, R118 ;  /* 0x000000049d0a7225 */ /* 0x002fe200078e0076 */
[----:B------:R-:W-:-:S03]  /*22e0*/  IADD3 R4, P0, PT, -R71, R114, RZ ;  /* 0x0000007247047210 */ /* 0x000fc60007f1e1ff */
[----:B------:R-:W-:Y:S02]  /*22f0*/  IMAD R11, R157, R5, R11 ;  /* 0x000000059d0b7224 */ /* 0x000fe400078e020b */
[----:B--2---:R-:W-:Y:S01]  /*2300*/  IMAD R5, R9, UR16, RZ ;  /* 0x0000001009057c24 */ /* 0x004fe2000f8e02ff */
[----:B----4-:R-:W-:Y:S01]  /*2310*/  SHF.L.U64.HI R91, R2, 0x5, R3 ;  /* 0x00000005025b7819 */ /* 0x010fe20000010203 */
[----:B------:R-:W-:Y:S01]  /*2320*/  IMAD.WIDE.U32 R10, R106, UR16, R10 ;  /* 0x000000106a0a7c25 */ /* 0x000fe2000f8e000a */
[----:B------:R-:W-:Y:S01]  /*2330*/  SHF.L.U32 R93, R2, 0x5, RZ ;  /* 0x00000005025d7819 */ /* 0x000fe200000006ff */
[----:B---3--:R-:W-:Y:S02]  /*2340*/  UISETP.NE.AND UP0, UPT, UR20, URZ, UPT ;  /* 0x000000ff1400728c */ /* 0x008fe4000bf05270 */
[----:B------:R-:W-:Y:S01]  /*2350*/  IMAD R0, R106, UR17, R5 ;  /* 0x000000116a007c24 */ /* 0x000fe2000f8e0205 */
[----:B------:R-:W-:Y:S01]  /*2360*/  SHF.R.S32.HI R5, RZ, 0x1f, R6 ;  /* 0x0000001fff057819 */ /* 0x000fe20000011406 */
[----:B------:R-:W-:-:S02]  /*2370*/  IMAD.MOV.U32 R16, RZ, RZ, R10 ;  /* 0x000000ffff107224 */ /* 0x000fc400078e000a */
[----:B------:R-:W-:Y:S02]  /*2380*/  IMAD.IADD R17, R11, 0x1, R0 ;  /* 0x000000010b117824 */ /* 0x000fe400078e0200 */
[----:B------:R-:W-:Y:S02]  /*2390*/  IMAD R11, R5, UR12, RZ ;  /* 0x0000000c050b7c24 */ /* 0x000fe4000f8e02ff */
[----:B------:R-:W-:Y:S02]  /*23a0*/  IMAD R0, R9, R2, RZ ;  /* 0x0000000209007224 */ /* 0x000fe400078e02ff */
[C---:B------:R-:W-:Y:S01]  /*23b0*/  IMAD R14, R6.reuse, UR13, R11 ;  /* 0x0000000d060e7c24 */ /* 0x040fe2000f8e020b */
[----:B------:R-:W-:Y:S01]  /*23c0*/  SHF.R.S32.HI R11, RZ, 0x1f, R71 ;  /* 0x0000001fff0b7819 */ /* 0x000fe20000011447 */
[----:B------:R-:W-:Y:S01]  /*23d0*/  IMAD.WIDE.U32 R8, R6, UR12, R16 ;  /* 0x0000000c06087c25 */ /* 0x000fe2000f8e0010 */
[----:B------:R-:W1:Y:S03]  /*23e0*/  LDCU.64 UR12, c[0x0][0x4e0] ;  /* 0x00009c00ff0c77ac */ /* 0x000e660008000a00 */
[----:B------:R-:W-:Y:S01]  /*23f0*/  IMAD.WIDE.U32 R12, R157, UR10, R118 ;  /* 0x0000000a9d0c7c25 */ /* 0x000fe2000f8e0076 */
[----:B------:R-:W-:-:S02]  /*2400*/  IADD3 R15, PT, PT, R9, R14, RZ ;  /* 0x0000000e090f7210 */ /* 0x000fc40007ffe0ff */
[----:B------:R-:W-:Y:S01]  /*2410*/  MOV R14, R8 ;  /* 0x00000008000e7202 */ /* 0x000fe20000000f00 */
[----:B------:R-:W-:Y:S02]  /*2420*/  IMAD R5, R5, UR18, RZ ;  /* 0x0000001205057c24 */ /* 0x000fe4000f8e02ff */
[----:B------:R-:W-:Y:S01]  /*2430*/  IMAD R13, R157, UR11, R13 ;  /* 0x0000000b9d0d7c24 */ /* 0x000fe2000f8e020d */
[----:B------:R-:W2:Y:S01]  /*2440*/  LDCU.64 UR10, c[0x0][0x4d0] ;  /* 0x00009a00ff0a77ac */ /* 0x000ea20008000a00 */
[----:B------:R-:W-:Y:S01]  /*2450*/  IMAD.X R11, RZ, RZ, ~R11, P0 ;  /* 0x000000ffff0b7224 */ /* 0x000fe200000e0e0b */
[----:B------:R-:W-:Y:S01]  /*2460*/  IADD3 R78, P0, PT, R48, R103, RZ ;  /* 0x00000067304e7210 */ /* 0x000fe20007f1e0ff */
[----:B------:R-:W-:Y:S01]  /*2470*/  IMAD R8, R6, UR19, R5 ;  /* 0x0000001306087c24 */ /* 0x000fe2000f8e0205 */
[----:B------:R-:W-:Y:S01]  /*2480*/  SHF.R.S32.HI R5, RZ, 0x1f, R48 ;  /* 0x0000001fff057819 */ /* 0x000fe20000011430 */
[----:B------:R-:W-:Y:S01]  /*2490*/  IMAD R0, R106, R3, R0 ;  /* 0x000000036a007224 */ /* 0x000fe200078e0200 */
[----:B------:R-:W-:Y:S01]  /*24a0*/  IADD3 R48, P1, PT, R48, R105, RZ ;  /* 0x0000006930307210 */ /* 0x000fe20007f3e0ff */
[----:B------:R-:W-:Y:S01]  /*24b0*/  IMAD.WIDE.U32 R12, R106, R2, R12 ;  /* 0x000000026a0c7225 */ /* 0x000fe200078e000c */
[----:B------:R-:W-:Y:S01]  /*24c0*/  IADD3.X R79, PT, PT, R5, R90, RZ, P0, !PT ;  /* 0x0000005a054f7210 */ /* 0x000fe200007fe4ff */
[----:B------:R-:W-:-:S02]  /*24d0*/  UMOV UR19, URZ ;  /* 0x000000ff00137c82 */ /* 0x000fc40008000000 */
[----:B------:R-:W-:Y:S01]  /*24e0*/  IMAD.IADD R13, R13, 0x1, R0 ;  /* 0x000000010d0d7824 */ /* 0x000fe200078e0200 */
[----:B------:R-:W-:Y:S01]  /*24f0*/  SHF.L.U64.HI R79, R78, 0x1, R79 ;  /* 0x000000014e4f7819 */ /* 0x000fe2000001024f */
[----:B------:R-:W-:Y:S02]  /*2500*/  IMAD.X R5, R5, 0x1, R92, P1 ;  /* 0x0000000105057824 */ /* 0x000fe400008e065c */
[----:B------:R-:W-:Y:S01]  /*2510*/  IMAD.WIDE.U32 R12, R6, UR18, R12 ;  /* 0x00000012060c7c25 */ /* 0x000fe2000f8e000c */
[----:B------:R-:W-:Y:S02]  /*2520*/  USHF.L.U32 UR18, UR16, 0x7, URZ ;  /* 0x0000000710127899 */ /* 0x000fe400080006ff */
[C---:B------:R-:W-:Y:S01]  /*2530*/  SHF.L.U64.HI R0, R48.reuse, 0x1, R5 ;  /* 0x0000000130007819 */ /* 0x040fe20000010205 */
[----:B------:R-:W-:Y:S01]  /*2540*/  IMAD R77, R11, UR16, RZ ;  /* 0x000000100b4d7c24 */ /* 0x000fe2000f8e02ff */
[----:B------:R-:W-:Y:S01]  /*2550*/  SHF.L.U32 R48, R48, 0x1, RZ ;  /* 0x0000000130307819 */ /* 0x000fe200000006ff */
[----:B------:R-:W-:Y:S01]  /*2560*/  IMAD.WIDE.U32 R6, R4, UR16, R14 ;  /* 0x0000001004067c25 */ /* 0x000fe2000f8e000e */
[----:B------:R-:W-:Y:S01]  /*2570*/  IADD3 R9, PT, PT, R13, R8, RZ ;  /* 0x000000080d097210 */ /* 0x000fe20007ffe0ff */
[----:B------:R-:W3:Y:S02]  /*2580*/  LDCU UR16, c[0x0][0x450] ;  /* 0x00008a00ff1077ac */ /* 0x000ee40008000800 */
[----:B------:R-:W-:Y:S01]  /*2590*/  IMAD.MOV.U32 R8, RZ, RZ, R12 ;  /* 0x000000ffff087224 */ /* 0x000fe200078e000c */
[----:B------:R-:W-:Y:S01]  /*25a0*/  IADD3 R12, P0, PT, R48, UR14, RZ ;  /* 0x0000000e300c7c10 */ /* 0x000fe2000ff1e0ff */
[----:B------:R-:W-:Y:S01]  /*25b0*/  IMAD R77, R4, UR17, R77 ;  /* 0x00000011044d7c24 */ /* 0x000fe2000f8e024d */
[----:B------:R-:W-:Y:S01]  /*25c0*/  LEA R76, P2, R6, UR8, 0x1 ;  /* 0x00000008064c7c11 */ /* 0x000fe2000f8408ff */
[-C--:B------:R-:W-:Y:S01]  /*25d0*/  IMAD R11, R11, R2.reuse, RZ ;  /* 0x000000020b0b7224 */ /* 0x080fe200078e02ff */
[----:B------:R-:W-:Y:S01]  /*25e0*/  IADD3.X R13, PT, PT, R0, UR15, RZ, P0, !PT ;  /* 0x0000000f000d7c10 */ /* 0x000fe200087fe4ff */
[----:B------:R-:W-:Y:S01]  /*25f0*/  IMAD.SHL.U32 R78, R78, 0x2, RZ ;  /* 0x000000024e4e7824 */ /* 0x000fe200078e00ff */
[----:B--2---:R-:W-:Y:S01]  /*2600*/  IADD3 R48, P0, PT, R48, UR10, RZ ;  /* 0x0000000a30307c10 */ /* 0x004fe2000ff1e0ff */
[----:B------:R-:W-:Y:S01]  /*2610*/  IMAD.SHL.U32 R85, R2, 0x80, RZ ;  /* 0x0000008002557824 */ /* 0x000fe200078e00ff */
[----:B------:R-:W-:Y:S01]  /*2620*/  IADD3 R77, PT, PT, R7, R77, RZ ;  /* 0x0000004d074d7210 */ /* 0x000fe20007ffe0ff */
[----:B------:R-:W-:Y:S01]  /*2630*/  IMAD R11, R4, R3, R11 ;  /* 0x00000003040b7224 */ /* 0x000fe200078e020b */
[----:B------:R-:W-:Y:S01]  /*2640*/  IADD3.X R49, PT, PT, R0, UR11, RZ, P0, !PT ;  /* 0x0000000b00317c10 */ /* 0x000fe200087fe4ff */
[----:B------:R-:W-:Y:S01]  /*2650*/  IMAD.WIDE.U32 R4, R4, R2, R8 ;  /* 0x0000000204047225 */ /* 0x000fe200078e0008 */
[----:B------:R-:W-:Y:S01]  /*2660*/  IADD3 R0, P0, PT, RZ, -UR19, RZ ;  /* 0x80000013ff007c10 */ /* 0x000fe2000ff1e0ff */
[----:B------:R-:W2:Y:S01]  /*2670*/  LDCU UR17, c[0x0][0x440] ;  /* 0x00008800ff1177ac */ /* 0x000ea20008000800 */
[----:B------:R-:W-:Y:S01]  /*2680*/  IADD3 R80, P1, PT, R78, UR14, RZ ;  /* 0x0000000e4e507c10 */ /* 0x000fe2000ff3e0ff */
[----:B------:R-:W-:Y:S01]  /*2690*/  IMAD.IADD R11, R5, 0x1, R11 ;  /* 0x00000001050b7824 */ /* 0x000fe200078e020b */
[----:B------:R-:W-:Y:S01]  /*26a0*/  IADD3.X R3, PT, PT, RZ, ~UR18, RZ, P0, !PT ;  /* 0x80000012ff037c10 */ /* 0x000fe200087fe4ff */
[----:B------:R-:W-:Y:S01]  /*26b0*/  IMAD.X R85, RZ, RZ, ~R85, P0 ;  /* 0x000000ffff557224 */ /* 0x000fe200000e0e55 */
[----:B------:R-:W-:Y:S01]  /*26c0*/  IADD3.X R81, PT, PT, R79, UR15, RZ, P1, !PT ;  /* 0x0000000f4f517c10 */ /* 0x000fe20008ffe4ff */
[----:B------:R-:W-:Y:S01]  /*26d0*/  IMAD.MOV.U32 R96, RZ, RZ, R62 ;  /* 0x000000ffff607224 */ /* 0x000fe200078e003e */
[----:B------:R-:W-:Y:S01]  /*26e0*/  LEA.HI.X R77, R6, UR9, R77, 0x1, P2 ;  /* 0x00000009064d7c11 */ /* 0x000fe200090f0c4d */
[----:B------:R-:W4:Y:S01]  /*26f0*/  LDCU.64 UR14, c[0x0][0x3c0] ;  /* 0x00007800ff0e77ac */ /* 0x000f220008000a00 */
[----:B------:R-:W-:-:S02]  /*2700*/  LEA R10, P2, R4, UR4, 0x1 ;  /* 0x00000004040a7c11 */ /* 0x000fc4000f8408ff */
[----:B------:R-:W-:Y:S02]  /*2710*/  IADD3 R78, P1, PT, R78, UR10, RZ ;  /* 0x0000000a4e4e7c10 */ /* 0x000fe4000ff3e0ff */
[C---:B------:R-:W-:Y:S02]  /*2720*/  SHF.R.S64 R87, R0.reuse, 0x1f, R85 ;  /* 0x0000001f00577819 */ /* 0x040fe40000001055 */
[----:B---3--:R-:W-:Y:S02]  /*2730*/  MOV R9, UR16 ;  /* 0x0000001000097c02 */ /* 0x008fe40008000f00 */
[--C-:B------:R-:W-:Y:S02]  /*2740*/  SHF.R.S64 R83, R0, 0x1f, R3.reuse ;  /* 0x0000001f00537819 */ /* 0x100fe40000001003 */
[----:B------:R-:W-:Y:S02]  /*2750*/  SHF.R.S32.HI R70, RZ, 0x1f, R3 ;  /* 0x0000001fff467819 */ /* 0x000fe40000011403 */
[----:B------:R-:W-:-:S02]  /*2760*/  SHF.R.S32.HI R85, RZ, 0x1f, R85 ;  /* 0x0000001fff557819 */ /* 0x000fc40000011455 */
[----:B------:R-:W-:Y:S01]  /*2770*/  LEA.HI.X R11, R4, UR5, R11, 0x1, P2 ;  /* 0x00000005040b7c11 */ /* 0x000fe200090f0c0b */
[----:B------:R-:W3:Y:S01]  /*2780*/  LDCU.64 UR4, c[0x0][0x3b8] ;  /* 0x00007700ff0477ac */ /* 0x000ee20008000a00 */
[----:B------:R-:W-:Y:S01]  /*2790*/  IADD3.X R79, PT, PT, R79, UR11, RZ, P1, !PT ;  /* 0x0000000b4f4f7c10 */ /* 0x000fe20008ffe4ff */
[----:B--2-4-:R-:W1:Y:S06]  /*27a0*/  LDCU.128 UR8, c[0x0][0x3a0] ;  /* 0x00007400ff0877ac */ /* 0x014e6c0008000c00 */
.L_x_2690:
        /* <DEDUP_REMOVED lines=18> */
.L_x_2624:
[----:B-1-3--:R-:W-:Y:S05]  /*28d0*/  BSYNC.RECONVERGENT B0 ;  /* 0x0000000000007941 */ /* 0x00afea0003800200 */
.L_x_2623:
        /* <DEDUP_REMOVED lines=16> */
.L_x_2626:
[----:B------:R-:W-:Y:S05]  /*29e0*/  BSYNC.RECONVERGENT B0 ;  /* 0x0000000000007941 */ /* 0x000fea0003800200 */
.L_x_2625:
        /* <DEDUP_REMOVED lines=20> */
.L_x_2628:
[----:B------:R-:W-:Y:S05]  /*2b30*/  BSYNC.RECONVERGENT B0 ;  /* 0x0000000000007941 */ /* 0x000fea0003800200 */
.L_x_2627:
        /* <DEDUP_REMOVED lines=21> */
.L_x_2630:
[----:B------:R-:W-:Y:S05]  /*2c90*/  BSYNC.RECONVERGENT B0 ;  /* 0x0000000000007941 */ /* 0x000fea0003800200 */
.L_x_2629:
        /* <DEDUP_REMOVED lines=16> */
.L_x_2634:
[----:B------:R-:W-:Y:S05]  /*2da0*/  BSYNC.RECONVERGENT B0 ;  /* 0x0000000000007941 */ /* 0x000fea0003800200 */
.L_x_2633:
        /* <DEDUP_REMOVED lines=15> */
.L_x_2636:
[----:B------:R-:W-:Y:S05]  /*2ea0*/  BSYNC.RECONVERGENT B0 ;  /* 0x0000000000007941 */ /* 0x000fea0003800200 */
.L_x_2635:
        /* <DEDUP_REMOVED lines=17> */
.L_x_2638:
[----:B------:R-:W-:Y:S05]  /*2fc0*/  BSYNC.RECONVERGENT B0 ;  /* 0x0000000000007941 */ /* 0x000fea0003800200 */
.L_x_2637:
        /* <DEDUP_REMOVED lines=22> */
.L_x_2632:
        /* <DEDUP_REMOVED lines=59> */
.L_x_2644:
[----:B------:R-:W-:Y:S05]  /*34e0*/  BSYNC.RECONVERGENT B0 ;  /* 0x0000000000007941 */ /* 0x000fea0003800200 */
.L_x_2643:
        /* <DEDUP_REMOVED lines=52> */
.L_x_2646:
[----:B------:R-:W-:Y:S05]  /*3830*/  BSYNC.RECONVERGENT B0 ;  /* 0x0000000000007941 */ /* 0x000fea0003800200 */
.L_x_2645:
        /* <DEDUP_REMOVED lines=51> */
.L_x_2642:
[----:B------:R-:W-:Y:S05]  /*3b70*/  BSYNC.RECONVERGENT B1 ;  /* 0x0000000000017941 */ /* 0x000fea0003800200 */
.L_x_2641:
        /* <DEDUP_REMOVED lines=68> */
.L_x_2650:
[----:B------:R-:W-:Y:S05]  /*3fc0*/  BSYNC.RECONVERGENT B0 ;  /* 0x0000000000007941 */ /* 0x000fea0003800200 */
.L_x_2649:
        /* <DEDUP_REMOVED lines=52> */
.L_x_2652:
[----:B------:R-:W-:Y:S05]  /*4310*/  BSYNC.RECONVERGENT B0 ;  /* 0x0000000000007941 */ /* 0x000fea0003800200 */
.L_x_2651:
        /* <DEDUP_REMOVED lines=51> */
.L_x_2648:
[----:B------:R-:W-:Y:S05]  /*4650*/  BSYNC.RECONVERGENT B1 ;  /* 0x0000000000017941 */ /* 0x000fea0003800200 */
.L_x_2647:
        /* <DEDUP_REMOVED lines=68> */
.L_x_2656:
[----:B------:R-:W-:Y:S05]  /*4aa0*/  BSYNC.RECONVERGENT B0 ;  /* 0x0000000000007941 */ /* 0x000fea0003800200 */
.L_x_2655:
        /* <DEDUP_REMOVED lines=52> */
.L_x_2658:
[----:B------:R-:W-:Y:S05]  /*4df0*/  BSYNC.RECONVERGENT B0 ;  /* 0x0000000000007941 */ /* 0x000fea0003800200 */
.L_x_2657:
        /* <DEDUP_REMOVED lines=51> */
.L_x_2654:
[----:B------:R-:W-:Y:S05]  /*5130*/  BSYNC.RECONVERGENT B1 ;  /* 0x0000000000017941 */ /* 0x000fea0003800200 */
.L_x_2653:
        /* <DEDUP_REMOVED lines=70> */
.L_x_2662:
[----:B------:R-:W-:Y:S05]  /*55a0*/  BSYNC.RECONVERGENT B0 ;  /* 0x0000000000007941 */ /* 0x000fea0003800200 */
.L_x_2661:
        /* <DEDUP_REMOVED lines=52> */
.L_x_2664:
[----:B------:R-:W-:Y:S05]  /*58f0*/  BSYNC.RECONVERGENT B0 ;  /* 0x0000000000007941 */ /* 0x000fea0003800200 */
.L_x_2663:
        /* <DEDUP_REMOVED lines=51> */
.L_x_2660:
[----:B------:R-:W-:Y:S05]  /*5c30*/  BSYNC.RECONVERGENT B1 ;  /* 0x0000000000017941 */ /* 0x000fea0003800200 */
.L_x_2659:
        /* <DEDUP_REMOVED lines=8> */
.L_x_2640:
        /* <DEDUP_REMOVED lines=99> */
.L_x_2668:
[----:B------:R-:W-:Y:S05]  /*62f0*/  BSYNC.RECONVERGENT B0 ;  /* 0x0000000000007941 */ /* 0x000fea0003800200 */
.L_x_2667:
        /* <DEDUP_REMOVED lines=93> */
.L_x_2670:
[----:B------:R-:W-:Y:S05]  /*68d0*/  BSYNC.RECONVERGENT B0 ;  /* 0x0000000000007941 */ /* 0x000fea0003800200 */
.L_x_2669:
        /* <DEDUP_REMOVED lines=92> */
.L_x_2666:
[----:B------:R-:W-:Y:S05]  /*6ea0*/  BSYNC.RECONVERGENT B1 ;  /* 0x0000000000017941 */ /* 0x000fea0003800200 */
.L_x_2665:
        /* <DEDUP_REMOVED lines=37> */
[----:B------:R-:W-:Y:S01]  /*7100*/  @!P0 HADD2.F32 R35, -RZ, R34.H0_H0 ;  /* 0x20000022ff238230 */ /* 0x000fe20000004100 */
[----:B------:R-:W-:Y:S01]  /*7110*/  @!P0 MOV R51, R59 ;  /* 0x0000003b00338202 */ /* 0x000fe20000000f00 */
        /* <DEDUP_REMOVED lines=24> */
[----:B------:R-:W-:Y:S02]  /*72a0*/  @!P0 HADD2.F32 R36, -RZ, R52.H1_H1 ;  /* 0x30000034ff248230 */ /* 0x000fe40000004100 */
[----:B------:R-:W-:Y:S01]  /*72b0*/  @!P0 FMUL.FTZ R4, R24, R31 ;  /* 0x0000001f18048220 */ /* 0x000fe20000410000 */
[----:B------:R-:W-:Y:S02]  /*72c0*/  @!P0 HADD2.F32 R39, -RZ, R53.H0_H0 ;  /* 0x20000035ff278230 */ /* 0x000fe40000004100 */
[----:B------:R-:W-:Y:S01]  /*72d0*/  @!P0 FMUL.FTZ R6, R22, R25 ;  /* 0x0000001916068220 */ /* 0x000fe20000410000 */
[----:B------:R-:W-:Y:S02]  /*72e0*/  @!P0 HADD2.F32 R38, -RZ, R47.H0_H0 ;  /* 0x2000002fff268230 */ /* 0x000fe40000004100 */
[----:B------:R-:W-:Y:S01]  /*72f0*/  @!P0 FFMA.FTZ R2, R37, R36, R2 ;  /* 0x0000002425028223 */ /* 0x000fe20000010002 */
[--C-:B------:R-:W-:Y:S02]  /*7300*/  @!P0 HADD2.F32 R17, -RZ, R19.reuse.H0_H0 ;  /* 0x20000013ff118230 */ /* 0x100fe40000004100 */
[----:B------:R-:W-:Y:S01]  /*7310*/  @!P1 FADD.FTZ R18, -R18, -RZ ;  /* 0x800000ff12129221 */ /* 0x000fe20000010100 */
[----:B------:R-:W-:Y:S02]  /*7320*/  @!P0 HADD2.F32 R19, -RZ, R19.H1_H1 ;  /* 0x30000013ff138230 */ /* 0x000fe40000004100 */
[----:B------:R-:W-:Y:S01]  /*7330*/  @!P0 FFMA.FTZ R3, R38, R39, R3 ;  /* 0x0000002726038223 */ /* 0x000fe20000010003 */
[----:B------:R-:W-:Y:S01]  /*7340*/  @!P0 HADD2.F32 R40, -RZ, R53.H1_H1 ;  /* 0x30000035ff288230 */ /* 0x000fe20000004100 */
[----:B------:R-:W-:Y:S01]  /*7350*/  @!P0 F2FP.F16.F32.PACK_AB R124, R2, R0 ;  /* 0x00000000027c823e */ /* 0x000fe200000000ff */
[----:B------:R-:W-:Y:S02]  /*7360*/  @!P0 HADD2.F32 R35, -RZ, R47.H1_H1 ;  /* 0x3000002fff238230 */ /* 0x000fe40000004100 */
[----:B------:R-:W-:Y:S01]  /*7370*/  @!P0 FMUL.FTZ R7, R17, R18 ;  /* 0x0000001211078220 */ /* 0x000fe20000410000 */
        /* <DEDUP_REMOVED lines=23> */
.L_x_2674:
[----:B------:R-:W-:Y:S05]  /*74f0*/  BSYNC.RECONVERGENT B0 ;  /* 0x0000000000007941 */ /* 0x000fea0003800200 */
.L_x_2673:
        /* <DEDUP_REMOVED lines=93> */
.L_x_2676:
[----:B------:R-:W-:Y:S05]  /*7ad0*/  BSYNC.RECONVERGENT B0 ;  /* 0x0000000000007941 */ /* 0x000fea0003800200 */
.L_x_2675:
[----:B------:R-:W-:Y:S11]  /*7ae0*/  ISETP.GE.AND P0, PT, R116, R129, PT ;  /* 0x000000817400720c */ /* 0x000ff60003f06270 */
[----:B------:R-:W-:Y:S02]  /*7af0*/  @!UPT UIADD3 URZ, UPT, UPT, URZ, URZ, URZ ;  /* 0x000000fffffff290 */ /* 0x000fe4000fffe0ff */
[----:B------:R-:W-:Y:S05]  /*7b00*/  @P0 BRA `(.L_x_2672) ;  /* 0x0000000400640947 */ /* 0x000fea0003800000 */
[C---:B------:R-:W-:Y:S01]  /*7b10*/  ISETP.GE.AND P0, PT, R116.reuse, R9, PT ;  /* 0x000000097400720c */ /* 0x040fe20003f06270 */
[----:B-1-3--:R-:W3:Y:S11]  /*7b20*/  LDG.E.128 R52, desc[UR6][R20.64+0x80] ;  /* 0x0000800614347981 */ /* 0x00aef6000c1e1d00 */
[----:B------:R-:W-:Y:S01]  /*7b30*/  @!UPT UIADD3 URZ, UPT, UPT, URZ, URZ, URZ ;  /* 0x000000fffffff290 */ /* 0x000fe2000fffe0ff */
[----:B------:R-:W-:Y:S04]  /*7b40*/  @!P0 ISETP.GE.U32.AND P1, PT, R116, R15, PT ;  /* 0x0000000f7400820c */ /* 0x000fe80003f26070 */
[----:B------:R-:W-:Y:S02]  /*7b50*/  @!P0 SEL R50, R14, RZ, P1 ;  /* 0x000000ff0e328207 */ /* 0x000fe40000800000 */
[----:B------:R-:W-:Y:S02]  /*7b60*/  @!P0 SEL R51, R111, RZ, P1 ;  /* 0x000000ff6f338207 */ /* 0x000fe40000800000 */
[----:B--2-4-:R-:W-:Y:S02]  /*7b70*/  @!P0 IADD3 R57, P5, PT, R101, R50, RZ ;  /* 0x0000003265398210 */ /* 0x014fe40007fbe0ff */
        /* <DEDUP_REMOVED lines=82> */
.L_x_2672:
[----:B------:R-:W-:Y:S05]  /*80a0*/  BSYNC.RECONVERGENT B1 ;  /* 0x0000000000017941 */ /* 0x000fea0003800200 */
.L_x_2671:
        /* <DEDUP_REMOVED lines=101> */
.L_x_2680:
[----:B------:R-:W-:Y:S05]  /*8700*/  BSYNC.RECONVERGENT B0 ;  /* 0x0000000000007941 */ /* 0x000fea0003800200 */
.L_x_2679:
        /* <DEDUP_REMOVED lines=93> */
.L_x_2682:
[----:B------:R-:W-:Y:S05]  /*8ce0*/  BSYNC.RECONVERGENT B0 ;  /* 0x0000000000007941 */ /* 0x000fea0003800200 */
.L_x_2681:
        /* <DEDUP_REMOVED lines=92> */
.L_x_2678:
[----:B------:R-:W-:Y:S05]  /*92b0*/  BSYNC.RECONVERGENT B1 ;  /* 0x0000000000017941 */ /* 0x000fea0003800200 */
.L_x_2677:
        /* <DEDUP_REMOVED lines=104> */
.L_x_2686:
[----:B------:R-:W-:Y:S05]  /*9940*/  BSYNC.RECONVERGENT B0 ;  /* 0x0000000000007941 */ /* 0x000fea0003800200 */
.L_x_2685:
        /* <DEDUP_REMOVED lines=92> */
.L_x_2688:
[----:B------:R-:W-:Y:S05]  /*9f10*/  BSYNC.RECONVERGENT B0 ;  /* 0x0000000000007941 */ /* 0x000fea0003800200 */
.L_x_2687:
        /* <DEDUP_REMOVED lines=77> */
[----:B------:R-:W-:Y:S01]  /*a3f0*/  @!P0 F2FP.F16.F32.PACK_AB R52, R4, R3 ;  /* 0x000000030434823e */ /* 0x000fe200000000ff */
[--C-:B------:R-:W-:Y:S02]  /*a400*/  @!P0 HADD2.F32 R32, -RZ, R50.reuse.H0_H0 ;  /* 0x20000032ff208230 */ /* 0x100fe40000004100 */
        /* <DEDUP_REMOVED lines=11> */
.L_x_2684:
[----:B------:R-:W-:Y:S05]  /*a4c0*/  BSYNC.RECONVERGENT B1 ;  /* 0x0000000000017941 */ /* 0x000fea0003800200 */
.L_x_2683:
[----:B------:R-:W5:Y:S08]  /*a4d0*/  LDC R3, c[0x0][0x450] ;  /* 0x00011400ff037b82 */ /* 0x000f700000000800 */
[----:B------:R-:W1:Y:S01]  /*a4e0*/  LDC R9, c[0x0][0x450] ;  /* 0x00011400ff097b82 */ /* 0x000e620000000800 */
[----:B-----5:R-:W-:Y:S05]  /*a4f0*/  IMAD.U32 R3, R3, -0x40, RZ ;  /* 0xffffffc003037824 */ /* 0x020fea00078e00ff */
[C---:B------:R-:W-:Y:S02]  /*a500*/  LEA R80, P1, R3.reuse, R80, 0x1 ;  /* 0x0000005003507211 */ /* 0x040fe400078208ff */
[C---:B------:R-:W-:Y:S02]  /*a510*/  LEA R78, P0, R3.reuse, R78, 0x1 ;  /* 0x0000004e034e7211 */ /* 0x040fe400078008ff */
[C---:B------:R-:W-:Y:S02]  /*a520*/  LEA.HI.X.SX32 R81, R3.reuse, R81, 0x1, P1 ;  /* 0x0000005103517211 */ /* 0x040fe400008f0eff */
[----:B-1----:R-:W-:Y:S09]  /*a530*/  LEA.HI.X.SX32 R79, R3, R79, 0x1, P0 ;  /* 0x0000004f034f7211 */ /* 0x002ff200000f0eff */
.L_x_2639:
[----:B------:R-:W-:Y:S05]  /*a540*/  BSYNC.RECONVERGENT B2 ;  /* 0x0000000000027941 */ /* 0x000fea0003800200 */
.L_x_2631:
        /* <DEDUP_REMOVED lines=91> */
.L_x_2689:
[----:B------:R-:W-:Y:S02]  /*ab00*/  IADD3 R76, P1, PT, R76, R83, RZ ;  /* 0x000000534c4c7210 */ /* 0x000fe40007f3e0ff */
[----:B------:R-:W-:Y:S03]  /*ab10*/  IADD3 R10, P0, PT, R10, R87, RZ ;  /* 0x000000570a0a7210 */ /* 0x000fe60007f1e0ff */
[----:B------:R-:W-:Y:S02]  /*ab20*/  IMAD.X R77, R77, 0x1, R70, P1 ;  /* 0x000000014d4d7824 */ /* 0x000fe400008e0646 */
[----:B------:R-:W-:Y:S01]  /*ab30*/  IMAD.X R11, R11, 0x1, R85, P0 ;  /* 0x000000010b0b7824 */ /* 0x000fe200000e0655 */
[----:B------:R-:W-:Y:S07]  /*ab40*/  @P2 BRA `(.L_x_2690) ;  /* 0xffffff7c00182947 */ /* 0x000fee000383ffff */
.L_x_2622:
[----:B------:R-:W1:Y:S01]  /*ab50*/  LDC R3, c[0x0][0x450] ;  /* 0x00011400ff037b82 */ /* 0x000e620000000800 */
[----:B------:R-:W-:Y:S01]  /*ab60*/  LOP3.LUT R0, R109, 0xd8, RZ, 0xc0, !PT ;  /* 0x000000d86d007812 */ /* 0x000fe200078ec0ff */
[----:B------:R-:W-:Y:S01]  /*ab70*/  UMOV UR4, 0x400 ;  /* 0x0000040000047882 */ /* 0x000fe20000000000 */
[----:B------:R-:W-:Y:S01]  /*ab80*/  LOP3.LUT R94, R94, 0x1f00, R109, 0xf8, !PT ;  /* 0x00001f005e5e7812 */ /* 0x000fe200078ef86d */
[----:B------:R-:W-:Y:S01]  /*ab90*/  BSSY.RECONVERGENT B3, `(.L_x_2691) ;  /* 0x00003ec000037945 */ /* 0x000fe20003800200 */
[----:B-----5:R-:W-:-:S03]  /*aba0*/  LOP3.LUT R7, R0, 0x18, R63, 0x78, !PT ;  /* 0x0000001800077812 */ /* 0x020fc600078e783f */
[----:B------:R-:W2:Y:S02]  /*abb0*/  S2UR UR5, SR_CgaCtaId ;  /* 0x00000000000579c3 */ /* 0x000ea40000008800 */
[----:B------:R-:W-:-:S06]  /*abc0*/  IMAD.IADD R162, R7, 0x1, R94 ;  /* 0x0000000107a27824 */ /* 0x000fcc00078e025e */
[----:B------:R-:W3:Y:S08]  /*abd0*/  LDC.64 R4, c[0x0][0x3b0] ;  /* 0x0000ec00ff047b82 */ /* 0x000ef00000000a00 */
        /* <DEDUP_REMOVED lines=34> */
.L_x_2695:
[----:B------:R3:W-:Y:S02]  /*ae00*/  STS.128 [R162+0x2000], RZ ;  /* 0x002000ffa2007388 */ /* 0x0007e40000000c00 */
.L_x_2694:
[----:B------:R-:W-:Y:S05]  /*ae10*/  BSYNC.RECONVERGENT B0 ;  /* 0x0000000000007941 */ /* 0x000fea0003800200 */
.L_x_2693:
        /* <DEDUP_REMOVED lines=25> */
.L_x_2697:
[----:B------:R1:W-:Y:S01]  /*afb0*/  STS.128 [R162+0x2800], RZ ;  /* 0x002800ffa2007388 */ /* 0x0003e20000000c00 */
[----:B------:R-:W-:Y:S05]  /*afc0*/  BRA `(.L_x_2696) ;  /* 0x0000003800a07947 */ /* 0x000fea0003800000 */
.L_x_2692:
        /* <DEDUP_REMOVED lines=81> */
.L_x_2704:
[----:B------:R-:W-:Y:S05]  /*b4e0*/  BSYNC.RECONVERGENT B0 ;  /* 0x0000000000007941 */ /* 0x000fea0003800200 */
.L_x_2703:
[----:B-----5:R-:W-:Y:S01]  /*b4f0*/  IMAD.MOV.U32 R6, RZ, RZ, R10 ;  /* 0x000000ffff067224 */ /* 0x020fe200078e000a */
[----:B------:R-:W-:Y:S01]  /*b500*/  MOV R4, R8 ;  /* 0x0000000800047202 */ /* 0x000fe20000000f00 */
[----:B------:R-:W-:Y:S01]  /*b510*/  IMAD.MOV.U32 R7, RZ, RZ, R11 ;  /* 0x000000ffff077224 */ /* 0x000fe200078e000b */
[----:B------:R-:W-:Y:S02]  /*b520*/  MOV R5, R9 ;  /* 0x0000000900057202 */ /* 0x000fe40000000f00 */
.L_x_2702:
[----:B------:R-:W-:Y:S05]  /*b530*/  BSYNC.RECONVERGENT B1 ;  /* 0x0000000000017941 */ /* 0x000fea0003800200 */
.L_x_2701:
        /* <DEDUP_REMOVED lines=49> */
.L_x_2708:
[----:B------:R-:W-:Y:S05]  /*b850*/  BSYNC.RECONVERGENT B0 ;  /* 0x0000000000007941 */ /* 0x000fea0003800200 */
.L_x_2707:
[----:B-----5:R4:W-:Y:S02]  /*b860*/  STS.128 [R162+0x1000], R8 ;  /* 0x00100008a2007388 */ /* 0x0209e40000000c00 */
.L_x_2706:
[----:B------:R-:W-:Y:S05]  /*b870*/  BSYNC.RECONVERGENT B1 ;  /* 0x0000000000017941 */ /* 0x000fea0003800200 */
.L_x_2705:
        /* <DEDUP_REMOVED lines=47> */
.L_x_2710:
[----:B------:R-:W-:Y:S05]  /*bb70*/  BSYNC.RECONVERGENT B0 ;  /* 0x0000000000007941 */ /* 0x000fea0003800200 */
.L_x_2709:
[----:B-----5:R1:W-:Y:S02]  /*bb80*/  STS.128 [R162+0x2000], R8 ;  /* 0x00200008a2007388 */ /* 0x0203e40000000c00 */
.L_x_2700:
[----:B------:R-:W-:Y:S05]  /*bb90*/  BSYNC.RECONVERGENT B2 ;  /* 0x0000000000027941 */ /* 0x000fea0003800200 */
.L_x_2699:
        /* <DEDUP_REMOVED lines=64> */
.L_x_2714:
[----:B------:R-:W-:Y:S05]  /*bfa0*/  BSYNC.RECONVERGENT B0 ;  /* 0x0000000000007941 */ /* 0x000fea0003800200 */
.L_x_2713:
[----:B-----5:R4:W-:Y:S02]  /*bfb0*/  STS.128 [R162+0x800], R8 ;  /* 0x00080008a2007388 */ /* 0x0209e40000000c00 */
.L_x_2712:
[----:B------:R-:W-:Y:S05]  /*bfc0*/  BSYNC.RECONVERGENT B1 ;  /* 0x0000000000017941 */ /* 0x000fea0003800200 */
.L_x_2711:
        /* <DEDUP_REMOVED lines=58> */
.L_x_2718:
[----:B------:R-:W-:Y:S05]  /*c370*/  BSYNC.RECONVERGENT B0 ;  /* 0x0000000000007941 */ /* 0x000fea0003800200 */
.L_x_2717:
[----:B-----5:R4:W-:Y:S02]  /*c380*/  STS.128 [R162+0x1800], R8 ;  /* 0x00180008a2007388 */ /* 0x0209e40000000c00 */
.L_x_2716:
[----:B------:R-:W-:Y:S05]  /*c390*/  BSYNC.RECONVERGENT B1 ;  /* 0x0000000000017941 */ /* 0x000fea0003800200 */
.L_x_2715:
        /* <DEDUP_REMOVED lines=56> */
.L_x_2720:
[----:B------:R-:W-:Y:S05]  /*c720*/  BSYNC.RECONVERGENT B0 ;  /* 0x0000000000007941 */ /* 0x000fea0003800200 */
.L_x_2719:
[----:B-----5:R4:W-:Y:S01]  /*c730*/  STS.128 [R162+0x2800], R8 ;  /* 0x00280008a2007388 */ /* 0x0209e20000000c00 */
[----:B------:R-:W-:Y:S05]  /*c740*/  BRA `(.L_x_2696) ;  /* 0x0000002000c07947 */ /* 0x000fea0003800000 */
.L_x_2698:
        /* <DEDUP_REMOVED lines=98> */
.L_x_2726:
[----:B------:R-:W-:Y:S05]  /*cd70*/  BSYNC.RECONVERGENT B0 ;  /* 0x0000000000007941 */ /* 0x000fea0003800200 */
.L_x_2725:
[----:B-----5:R-:W-:Y:S01]  /*cd80*/  IMAD.MOV.U32 R6, RZ, RZ, R22 ;  /* 0x000000ffff067224 */ /* 0x020fe200078e0016 */
[----:B------:R-:W-:Y:S01]  /*cd90*/  MOV R4, R20 ;  /* 0x0000001400047202 */ /* 0x000fe20000000f00 */
[----:B------:R-:W-:Y:S01]  /*cda0*/  IMAD.MOV.U32 R7, RZ, RZ, R23 ;  /* 0x000000ffff077224 */ /* 0x000fe200078e0017 */
[----:B------:R-:W-:Y:S02]  /*cdb0*/  MOV R5, R21 ;  /* 0x0000001500057202 */ /* 0x000fe40000000f00 */
.L_x_2724:
[----:B------:R-:W-:Y:S05]  /*cdc0*/  BSYNC.RECONVERGENT B1 ;  /* 0x0000000000017941 */ /* 0x000fea0003800200 */
.L_x_2723:
        /* <DEDUP_REMOVED lines=88> */
.L_x_2730:
[----:B------:R-:W-:Y:S05]  /*d350*/  BSYNC.RECONVERGENT B0 ;  /* 0x0000000000007941 */ /* 0x000fea0003800200 */
.L_x_2729:
[----:B-----5:R4:W-:Y:S02]  /*d360*/  STS.128 [R162+0x1000], R20 ;  /* 0x00100014a2007388 */ /* 0x0209e40000000c00 */
.L_x_2728:
[----:B------:R-:W-:Y:S05]  /*d370*/  BSYNC.RECONVERGENT B1 ;  /* 0x0000000000017941 */ /* 0x000fea0003800200 */
.L_x_2727:
        /* <DEDUP_REMOVED lines=86> */
.L_x_2732:
[----:B------:R-:W-:Y:S05]  /*d8e0*/  BSYNC.RECONVERGENT B0 ;  /* 0x0000000000007941 */ /* 0x000fea0003800200 */
.L_x_2731:
[----:B-----5:R1:W-:Y:S02]  /*d8f0*/  STS.128 [R162+0x2000], R20 ;  /* 0x00200014a2007388 */ /* 0x0203e40000000c00 */
.L_x_2722:
[----:B------:R-:W-:Y:S05]  /*d900*/  BSYNC.RECONVERGENT B2 ;  /* 0x0000000000027941 */ /* 0x000fea0003800200 */
.L_x_2721:
        /* <DEDUP_REMOVED lines=94> */
.L_x_2736:
[----:B------:R-:W-:Y:S05]  /*def0*/  BSYNC.RECONVERGENT B0 ;  /* 0x0000000000007941 */ /* 0x000fea0003800200 */
.L_x_2735:
[----:B-----5:R4:W-:Y:S02]  /*df00*/  STS.128 [R162+0x800], R20 ;  /* 0x00080014a2007388 */ /* 0x0209e40000000c00 */
.L_x_2734:
[----:B------:R-:W-:Y:S05]  /*df10*/  BSYNC.RECONVERGENT B1 ;  /* 0x0000000000017941 */ /* 0x000fea0003800200 */
.L_x_2733:
        /* <DEDUP_REMOVED lines=88> */
.L_x_2740:
[----:B------:R-:W-:Y:S05]  /*e4a0*/  BSYNC.RECONVERGENT B0 ;  /* 0x0000000000007941 */ /* 0x000fea0003800200 */
.L_x_2739:
[----:B-----5:R1:W-:Y:S02]  /*e4b0*/  STS.128 [R162+0x1800], R20 ;  /* 0x00180014a2007388 */ /* 0x0203e40000000c00 */
.L_x_2738:
[----:B------:R-:W-:Y:S05]  /*e4c0*/  BSYNC.RECONVERGENT B1 ;  /* 0x0000000000017941 */ /* 0x000fea0003800200 */
.L_x_2737:
        /* <DEDUP_REMOVED lines=86> */
.L_x_2742:
[----:B------:R-:W-:Y:S05]  /*ea30*/  BSYNC.RECONVERGENT B0 ;  /* 0x0000000000007941 */ /* 0x000fea0003800200 */
.L_x_2741:
[----:B-----5:R4:W-:Y:S02]  /*ea40*/  STS.128 [R162+0x2800], R20 ;  /* 0x00280014a2007388 */ /* 0x0209e40000000c00 */
.L_x_2696:
[----:B------:R-:W-:Y:S05]  /*ea50*/  BSYNC.RECONVERGENT B3 ;  /* 0x0000000000037941 */ /* 0x000fea0003800200 */
.L_x_2691:
[----:B--2---:R-:W-:Y:S01]  /*ea60*/  IADD3 R7, PT, PT, -R60, R65, RZ ;  /* 0x000000413c077210 */ /* 0x004fe20007ffe1ff */
[----:B------:R-:W-:Y:S03]  /*ea70*/  BSSY.RECONVERGENT B0, `(.L_x_2743) ;  /* 0x000001a000007945 */ /* 0x000fe60003800200 */
[----:B------:R-:W-:-:S13]  /*ea80*/  ISETP.GE.AND P3, PT, R114, R7, PT ;  /* 0x000000077200720c */ /* 0x000fda0003f66270 */
[----:B------:R-:W-:Y:S05]  /*ea90*/  @P3 BRA `(.L_x_2744) ;  /* 0x00000000005c3947 */ /* 0x000fea0003800000 */
[----:B------:R-:W2:Y:S02]  /*eaa0*/  LDCU UR4, c[0x0][0x440] ;  /* 0x00008800ff0477ac */ /* 0x000ea40008000800 */
[----:B--2---:R-:W-:Y:S02]  /*eab0*/  ISETP.GE.AND P1, PT, R118, UR4, PT ;  /* 0x0000000476007c0c */ /* 0x004fe4000bf26270 */
        /* <DEDUP_REMOVED lines=20> */
.L_x_2745:
[----:B------:R2:W-:Y:S02]  /*ec00*/  STS.128 [R162+0x7000], RZ ;  /* 0x007000ffa2007388 */ /* 0x0005e40000000c00 */
.L_x_2744:
[----:B------:R-:W-:Y:S05]  /*ec10*/  BSYNC.RECONVERGENT B0 ;  /* 0x0000000000007941 */ /* 0x000fea0003800200 */
.L_x_2743:
        /* <DEDUP_REMOVED lines=25> */
.L_x_2748:
[----:B------:R4:W-:Y:S02]  /*edb0*/  STS.128 [R162+0x7800], RZ ;  /* 0x007800ffa2007388 */ /* 0x0009e40000000c00 */
.L_x_2747:
[----:B------:R-:W-:Y:S05]  /*edc0*/  BSYNC.RECONVERGENT B0 ;  /* 0x0000000000007941 */ /* 0x000fea0003800200 */
.L_x_2746:
[----:B-1--4-:R-:W-:Y:S01]  /*edd0*/  IADD3 R8, PT, PT, R114, 0x40, RZ ;  /* 0x0000004072087810 */ /* 0x012fe20007ffe0ff */
[----:B------:R-:W-:Y:S03]  /*ede0*/  BSSY.RECONVERGENT B0, `(.L_x_2749) ;  /* 0x000001b000007945 */ /* 0x000fe60003800200 */
[----:B------:R-:W-:-:S13]  /*edf0*/  ISETP.GE.AND P0, PT, R8, R7, PT ;  /* 0x000000070800720c */ /* 0x000fda0003f06270 */
[----:B------:R-:W-:Y:S05]  /*ee00*/  @P0 BRA `(.L_x_2750) ;  /* 0x0000000000600947 */ /* 0x000fea0003800000 */
[----:B------:R-:W1:Y:S01]  /*ee10*/  LDC.64 R2, c[0x0][0x3b8] ;  /* 0x0000ee00ff027b82 */ /* 0x000e620000000a00 */
        /* <DEDUP_REMOVED lines=22> */
.L_x_2751:
[----:B------:R4:W-:Y:S02]  /*ef80*/  STS.128 [R162+0x8000], RZ ;  /* 0x008000ffa2007388 */ /* 0x0009e40000000c00 */
.L_x_2750:
[----:B------:R-:W-:Y:S05]  /*ef90*/  BSYNC.RECONVERGENT B0 ;  /* 0x0000000000007941 */ /* 0x000fea0003800200 */
.L_x_2749:
[----:B-1--4-:R-:W1:Y:S01]  /*efa0*/  LDC.64 R4, c[0x0][0x538] ;  /* 0x00014e00ff047b82 */ /* 0x012e620000000a00 */
[----:B------:R-:W-:Y:S01]  /*efb0*/  IADD3 R6, PT, PT, R114, 0x60, RZ ;  /* 0x0000006072067810 */ /* 0x000fe20007ffe0ff */
[----:B------:R-:W-:Y:S03]  /*efc0*/  BSSY.RECONVERGENT B0, `(.L_x_2752) ;  /* 0x000001a000007945 */ /* 0x000fe60003800200 */
[----:B------:R-:W-:-:S13]  /*efd0*/  ISETP.GE.AND P0, PT, R6, R7, PT ;  /* 0x000000070600720c */ /* 0x000fda0003f06270 */
[----:B------:R-:W-:Y:S05]  /*efe0*/  @P0 BRA `(.L_x_2753) ;  /* 0x00000000005c0947 */ /* 0x000fea0003800000 */
[----:B------:R-:W4:Y:S01]  /*eff0*/  LDC.64 R2, c[0x0][0x3b8] ;  /* 0x0000ee00ff027b82 */ /* 0x000f220000000a00 */
[----:B------:R-:W5:Y:S02]  /*f000*/  LDCU UR4, c[0x0][0x440] ;  /* 0x00008800ff0477ac */ /* 0x000f640008000800 */
[----:B-----5:R-:W-:Y:S02]  /*f010*/  ISETP.GE.AND P2, PT, R118, UR4, PT ;  /* 0x0000000476007c0c */ /* 0x020fe4000bf46270 */
[----:B------:R-:W-:Y:S02]  /*f020*/  ISETP.GE.AND P1, PT, R117, UR4, PT ;  /* 0x0000000475007c0c */ /* 0x000fe4000bf26270 */
        /* <DEDUP_REMOVED lines=19> */
.L_x_2753:
[----:B------:R-:W-:Y:S05]  /*f160*/  BSYNC.RECONVERGENT B0 ;  /* 0x0000000000007941 */ /* 0x000fea0003800200 */
.L_x_2752:
[----:B------:R-:W5:Y:S01]  /*f170*/  LDCU.64 UR8, c[0x0][0x540] ;  /* 0x0000a800ff0877ac */ /* 0x000f620008000a00 */
[----:B------:R-:W0:Y:S01]  /*f180*/  LDGDEPBAR ;  /* 0x00000000000079af */ /* 0x000e220000000000 */
[----:B------:R-:W2:Y:S01]  /*f190*/  LDCU UR4, c[0x0][0x508] ;  /* 0x0000a100ff0477ac */ /* 0x000ea20008000800 */
[C---:B-----5:R-:W-:Y:S01]  /*f1a0*/  IMAD.WIDE.U32 R2, R157.reuse, UR8, R160 ;  /* 0x000000089d027c25 */ /* 0x060fe2000f8e00a0 */
[----:B------:R-:W5:Y:S03]  /*f1b0*/  LDCU UR8, c[0x0][0x458] ;  /* 0x00008b00ff0877ac */ /* 0x000f660008000800 */
[----:B------:R-:W-:Y:S01]  /*f1c0*/  IMAD R0, R157, UR9, R3 ;  /* 0x000000099d007c24 */ /* 0x000fe2000f8e0203 */
[----:B-1--4-:R-:W-:Y:S02]  /*f1d0*/  LEA R10, P0, R2, R4, 0x2 ;  /* 0x00000004020a7211 */ /* 0x012fe400078010ff */
[----:B------:R-:W-:Y:S01]  /*f1e0*/  LOP3.LUT R114, R114, 0x7, RZ, 0xc0, !PT ;  /* 0x0000000772727812 */ /* 0x000fe200078ec0ff */
[----:B------:R-:W-:-:S04]  /*f1f0*/  DEPBAR.LE SB0, 0x0 ;  /* 0x000080000000791a */ /* 0x000fc80000000000 */
[----:B------:R-:W-:-:S05]  /*f200*/  LEA.HI.X R11, R2, R5, R0, 0x2, P0 ;  /* 0x00000005020b7211 */ /* 0x000fca00000f1400 */
[----:B------:R-:W4:Y:S01]  /*f210*/  LDG.E R3, desc[UR6][R10.64] ;  /* 0x000000060a037981 */ /* 0x000f22000c1e1900 */
[----:B------:R-:W-:Y:S01]  /*f220*/  LOP3.LUT R5, R108, 0x1f0, RZ, 0xc0, !PT ;  /* 0x000001f06c057812 */ /* 0x000fe200078ec0ff */
[----:B-----5:R-:W4:Y:S01]  /*f230*/  MUFU.RCP R0, UR8 ;  /* 0x0000000800007d08 */ /* 0x020f220008001000 */
[----:B------:R-:W-:Y:S02]  /*f240*/  BSSY.RECONVERGENT B0, `(.L_x_2754) ;  /* 0x0000022000007945 */ /* 0x000fe40003800200 */
[----:B------:R-:W-:-:S04]  /*f250*/  IADD3 R5, PT, PT, R5, 0x1, R154 ;  /* 0x0000000105057810 */ /* 0x000fc80007ffe09a */
[----:B------:R-:W-:-:S04]  /*f260*/  IADD3 R2, PT, PT, -R155, R5, R114 ;  /* 0x000000059b027210 */ /* 0x000fc80007ffe172 */
[----:B--2---:R-:W-:Y:S01]  /*f270*/  IADD3 R2, PT, PT, R2, UR4, R65 ;  /* 0x0000000402027c10 */ /* 0x004fe2000fffe041 */
        /* <DEDUP_REMOVED lines=25> */
.L_x_2756:
[----:B------:R4:W-:Y:S01]  /*f410*/  STS.128 [R162+0xd000], RZ ;  /* 0x00d000ffa2007388 */ /* 0x0009e20000000c00 */
[----:B------:R-:W-:Y:S05]  /*f420*/  BRA `(.L_x_2757) ;  /* 0x00000000000c7947 */ /* 0x000fea0003800000 */
.L_x_2755:
[----:B------:R1:W-:Y:S04]  /*f430*/  STS.128 [R162+0x9000], RZ ;  /* 0x009000ffa2007388 */ /* 0x0003e80000000c00 */
[----:B------:R1:W-:Y:S04]  /*f440*/  STS.128 [R162+0xb000], RZ ;  /* 0x00b000ffa2007388 */ /* 0x0003e80000000c00 */
[----:B------:R1:W-:Y:S02]  /*f450*/  STS.128 [R162+0xd000], RZ ;  /* 0x00d000ffa2007388 */ /* 0x0003e40000000c00 */
.L_x_2757:
[----:B------:R-:W-:Y:S05]  /*f460*/  BSYNC.RECONVERGENT B0 ;  /* 0x0000000000007941 */ /* 0x000fea0003800200 */
.L_x_2754:
        /* <DEDUP_REMOVED lines=28> */
.L_x_2760:
[----:B------:R1:W-:Y:S02]  /*f630*/  STS.128 [R162+0xd800], RZ ;  /* 0x00d800ffa2007388 */ /* 0x0003e40000000c00 */
.L_x_2759:
[----:B------:R-:W-:Y:S05]  /*f640*/  BSYNC.RECONVERGENT B0 ;  /* 0x0000000000007941 */ /* 0x000fea0003800200 */
.L_x_2758:
        /* <DEDUP_REMOVED lines=29> */
.L_x_2763:
[----:B------:R1:W-:Y:S02]  /*f820*/  STS.128 [R162+0xe000], RZ ;  /* 0x00e000ffa2007388 */ /* 0x0003e40000000c00 */
.L_x_2762:
[----:B------:R-:W-:Y:S05]  /*f830*/  BSYNC.RECONVERGENT B0 ;  /* 0x0000000000007941 */ /* 0x000fea0003800200 */
.L_x_2761:
        /* <DEDUP_REMOVED lines=33> */
.L_x_2766:
[----:B------:R1:W-:Y:S02]  /*fa50*/  STS.128 [R162+0xe800], RZ ;  /* 0x00e800ffa2007388 */ /* 0x0003e40000000c00 */
.L_x_2765:
[----:B------:R-:W-:Y:S05]  /*fa60*/  BSYNC.RECONVERGENT B0 ;  /* 0x0000000000007941 */ /* 0x000fea0003800200 */
.L_x_2764:
[----:B------:R-:W-:Y:S01]  /*fa70*/  LEA R148, R46, UR5, 0x1 ;  /* 0x000000052e947c11 */ /* 0x000fe2000f8e08ff */
[----:B------:R-:W0:Y:S01]  /*fa80*/  LDGDEPBAR ;  /* 0x00000000000079af */ /* 0x000e220000000000 */
[----:B------:R-:W-:Y:S02]  /*fa90*/  LEA R147, R45, UR5, 0x1 ;  /* 0x000000052d937c11 */ /* 0x000fe4000f8e08ff */
[----:B------:R-:W-:Y:S01]  /*faa0*/  VIMNMX R163, PT, PT, R2, R65, PT ;  /* 0x0000004102a37248 */ /* 0x000fe20003fe0100 */
[----:B------:R-:W-:Y:S01]  /*fab0*/  LDSM.16.M88.4 R100, [R148] ;  /* 0x000000009464783b */ /* 0x000fe20000000200 */
[----:B------:R-:W-:Y:S01]  /*fac0*/  IMAD R146, R4, 0x2, R148 ;  /* 0x0000000204927824 */ /* 0x000fe200078e0294 */
[----:B------:R-:W-:Y:S01]  /*fad0*/  VIADDMNMX R165, R2, 0x8, R65, PT ;  /* 0x0000000802a57846 */ /* 0x000fe20003800141 */
[----:B------:R-:W-:Y:S01]  /*fae0*/  IMAD R3, R4, 0x2, R147 ;  /* 0x0000000204037824 */ /* 0x000fe200078e0293 */
[----:B------:R-:W5:Y:S01]  /*faf0*/  LDSM.16.M88.4 R68, [R147+0x3000] ;  /* 0x003000009344783b */ /* 0x000f620000000200 */
[----:B------:R-:W-:-:S03]  /*fb00*/  VIADD R156, R147, 0x3000 ;  /* 0x00003000939c7836 */ /* 0x000fc60000000000 */
[----:B------:R-:W2:Y:S04]  /*fb10*/  LDSM.16.M88.4 R44, [R147+0x3800] ;  /* 0x00380000932c783b */ /* 0x000ea80000000200 */
[----:B------:R-:W-:Y:S04]  /*fb20*/  LDSM.16.M88.4 R84, [R146] ;  /* 0x000000009254783b */ /* 0x000fe80000000200 */
[----:B------:R-:W4:Y:S04]  /*fb30*/  LDSM.16.M88.4 R80, [R3+0x3000] ;  /* 0x003000000350783b */ /* 0x000f280000000200 */
[----:B------:R-:W4:Y:S04]  /*fb40*/  LDSM.16.M88.4 R12, [R3+0x3800] ;  /* 0x00380000030c783b */ /* 0x000f280000000200 */
[----:B------:R-:W4:Y:S04]  /*fb50*/  LDSM.16.M88.4 R52, [R147+0x3400] ;  /* 0x003400009334783b */ /* 0x000f280000000200 */
[----:B------:R-:W4:Y:S04]  /*fb60*/  LDSM.16.M88.4 R36, [R147+0x3c00] ;  /* 0x003c00009324783b */ /* 0x000f280000000200 */
[----:B---3--:R-:W3:Y:S04]  /*fb70*/  LDSM.16.M88.4 R28, [R147+0x4000] ;  /* 0x00400000931c783b */ /* 0x008ee80000000200 */
[----:B------:R-:W3:Y:S04]  /*fb80*/  LDSM.16.M88.4 R20, [R147+0x4400] ;  /* 0x004400009314783b */ /* 0x000ee80000000200 */
[----:B------:R-:W3:Y:S01]  /*fb90*/  LDSM.16.M88.4 R108, [R147+0x4800] ;  /* 0x00480000936c783b */ /* 0x000ee20000000200 */
[C---:B-----5:R-:W-:Y:S03]  /*fba0*/  HMMA.16816.F32 R72, R100.reuse, R68, RZ ;  /* 0x000000446448723c */ /* 0x060fe600000018ff */
[----:B------:R-:W5:Y:S04]  /*fbb0*/  LDSM.16.M88.4 R96, [R147+0x4c00] ;  /* 0x004c00009360783b */ /* 0x000f680000000200 */
[----:B------:R-:W5:Y:S01]  /*fbc0*/  LDSM.16.M88.4 R76, [R3+0x3400] ;  /* 0x00340000034c783b */ /* 0x000f620000000200 */
[C---:B--2---:R-:W-:Y:S03]  /*fbd0*/  HMMA.16816.F32 R48, R100.reuse, R44, RZ ;  /* 0x0000002c6430723c */ /* 0x044fe600000018ff */
[----:B------:R-:W2:Y:S04]  /*fbe0*/  LDSM.16.M88.4 R92, [R3+0x3c00] ;  /* 0x003c0000035c783b */ /* 0x000ea80000000200 */
[----:B------:R-:W2:Y:S01]  /*fbf0*/  LDSM.16.M88.4 R16, [R3+0x4000] ;  /* 0x004000000310783b */ /* 0x000ea20000000200 */
[C---:B------:R-:W-:Y:S03]  /*fc00*/  HMMA.16816.F32 R68, R100.reuse, R70, RZ ;  /* 0x000000466444723c */ /* 0x040fe600000018ff */
[----:B-1----:R-:W1:Y:S04]  /*fc10*/  LDSM.16.M88.4 R8, [R3+0x4400] ;  /* 0x004400000308783b */ /* 0x002e680000000200 */
[----:B------:R-:W1:Y:S01]  /*fc20*/  LDSM.16.M88.4 R88, [R3+0x4800] ;  /* 0x004800000358783b */ /* 0x000e620000000200 */
[----:B------:R-:W-:Y:S03]  /*fc30*/  HMMA.16816.F32 R44, R100, R46, RZ ;  /* 0x0000002e642c723c */ /* 0x000fe600000018ff */
[----:B------:R-:W-:Y:S04]  /*fc40*/  LDSM.16.M88.4 R120, [R3+0x4c00] ;  /* 0x004c00000378783b */ /* 0x000fe80000000200 */
[----:B------:R-:W-:Y:S01]  /*fc50*/  LDSM.16.M88.4 R128, [R148+0x2000] ;  /* 0x002000009480783b */ /* 0x000fe20000000200 */
[C---:B----4-:R-:W-:Y:S03]  /*fc60*/  HMMA.16816.F32 R72, R84.reuse, R80, R72 ;  /* 0x000000505448723c */ /* 0x050fe60000001848 */
[----:B------:R-:W-:Y:S04]  /*fc70*/  LDSM.16.M88.4 R132, [R147+0x8400] ;  /* 0x008400009384783b */ /* 0x000fe80000000200 */
[----:B------:R-:W-:Y:S01]  /*fc80*/  LDSM.16.M88.4 R124, [R147+0x8800] ;  /* 0x00880000937c783b */ /* 0x000fe20000000200 */
[C---:B------:R-:W-:Y:S03]  /*fc90*/  HMMA.16816.F32 R68, R84.reuse, R82, R68 ;  /* 0x000000525444723c */ /* 0x040fe60000001844 */
[----:B------:R-:W-:Y:S05]  /*fca0*/  LDSM.16.M88.4 R80, [R147+0x5000] ;  /* 0x005000009350783b */ /* 0x000fea0000000200 */
[C---:B------:R-:W-:Y:S08]  /*fcb0*/  HMMA.16816.F32 R48, R84.reuse, R12, R48 ;  /* 0x0000000c5430723c */ /* 0x040ff00000001830 */
[----:B------:R-:W-:Y:S01]  /*fcc0*/  HMMA.16816.F32 R44, R84, R14, R44 ;  /* 0x0000000e542c723c */ /* 0x000fe2000000182c */
[----:B------:R-:W4:Y:S07]  /*fcd0*/  LDSM.16.M88.4 R12, [R148+0x1000] ;  /* 0x00100000940c783b */ /* 0x000f2e0000000200 */
[C---:B------:R-:W-:Y:S08]  /*fce0*/  HMMA.16816.F32 R56, R100.reuse, R52, RZ ;  /* 0x000000346438723c */ /* 0x040ff000000018ff */
        /* <DEDUP_REMOVED lines=9> */
[C---:B-----5:R-:W-:Y:S08]  /*fd80*/  HMMA.16816.F32 R104, R100.reuse, R96, RZ ;  /* 0x000000606468723c */ /* 0x060ff000000018ff */
[----:B------:R-:W-:Y:S01]  /*fd90*/  HMMA.16816.F32 R100, R100, R98, RZ ;  /* 0x000000626464723c */ /* 0x000fe200000018ff */
[----:B------:R-:W-:Y:S07]  /*fda0*/  LDSM.16.M88.4 R96, [R147+0x5c00] ;  /* 0x005c00009360783b */ /* 0x000fee0000000200 */
[C---:B------:R-:W-:Y:S08]  /*fdb0*/  HMMA.16816.F32 R56, R84.reuse, R76, R56 ;  /* 0x0000004c5438723c */ /* 0x040ff00000001838 */
[C---:B------:R-:W-:Y:S01]  /*fdc0*/  HMMA.16816.F32 R52, R84.reuse, R78, R52 ;  /* 0x0000004e5434723c */ /* 0x040fe20000001834 */
[----:B------:R-:W3:Y:S07]  /*fdd0*/  LDSM.16.M88.4 R76, [R147+0x5400] ;  /* 0x00540000934c783b */ /* 0x000eee0000000200 */
[C---:B--2---:R-:W-:Y:S08]  /*fde0*/  HMMA.16816.F32 R40, R84.reuse, R92, R40 ;  /* 0x0000005c5428723c */ /* 0x044ff00000001828 */
[C---:B------:R-:W-:Y:S01]  /*fdf0*/  HMMA.16816.F32 R36, R84.reuse, R94, R36 ;  /* 0x0000005e5424723c */ /* 0x040fe20000001824 */
[----:B------:R-:W-:Y:S07]  /*fe00*/  LDSM.16.M88.4 R92, [R147+0x6000] ;  /* 0x00600000935c783b */ /* 0x000fee0000000200 */
[C---:B------:R-:W-:Y:S08]  /*fe10*/  HMMA.16816.F32 R32, R84.reuse, R16, R32 ;  /* 0x000000105420723c */ /* 0x040ff00000001820 */
[C---:B------:R-:W-:Y:S01]  /*fe20*/  HMMA.16816.F32 R28, R84.reuse, R18, R28 ;  /* 0x00000012541c723c */ /* 0x040fe2000000181c */
[----:B------:R-:W2:Y:S07]  /*fe30*/  LDSM.16.M88.4 R16, [R147+0x5800] ;  /* 0x005800009310783b */ /* 0x000eae0000000200 */
[C---:B-1----:R-:W-:Y:S08]  /*fe40*/  HMMA.16816.F32 R24, R84.reuse, R8, R24 ;  /* 0x000000085418723c */ /* 0x042ff00000001818 */
[C---:B------:R-:W-:Y:S01]  /*fe50*/  HMMA.16816.F32 R20, R84.reuse, R10, R20 ;  /* 0x0000000a5414723c */ /* 0x040fe20000001814 */
[----:B------:R-:W1:Y:S07]  /*fe60*/  LDSM.16.M88.4 R8, [R147+0x6400] ;  /* 0x006400009308783b */ /* 0x000e6e0000000200 */
[C---:B------:R-:W-:Y:S08]  /*fe70*/  HMMA.16816.F32 R112, R84.reuse, R88, R112 ;  /* 0x000000585470723c */ /* 0x040ff00000001870 */
[----:B------:R-:W-:Y:S01]  /*fe80*/  HMMA.16816.F32 R108, R84, R90, R108 ;  /* 0x0000005a546c723c */ /* 0x000fe2000000186c */
[----:B------:R-:W5:Y:S07]  /*fe90*/  LDSM.16.M88.4 R88, [R147+0x6800] ;  /* 0x006800009358783b */ /* 0x000f6e0000000200 */
[C---:B----4-:R-:W-:Y:S08]  /*fea0*/  HMMA.16816.F32 R72, R12.reuse, R80, R72 ;  /* 0x000000500c48723c */ /* 0x050ff00000001848 */
[----:B------:R-:W-:Y:S01]  /*feb0*/  HMMA.16816.F32 R68, R12, R82, R68 ;  /* 0x000000520c44723c */ /* 0x000fe20000001844 */
[----:B------:R-:W4:Y:S07]  /*fec0*/  LDSM.16.M88.4 R80, [R147+0x6c00] ;  /* 0x006c00009350783b */ /* 0x000f2e0000000200 */
[C---:B------:R-:W-:Y:S08]  /*fed0*/  HMMA.16816.F32 R104, R84.reuse, R120, R104 ;  /* 0x000000785468723c */ /* 0x040ff00000001868 */
[----:B------:R-:W-:Y:S01]  /*fee0*/  HMMA.16816.F32 R100, R84, R122, R100 ;  /* 0x0000007a5464723c */ /* 0x000fe20000001864 */
[----:B------:R-:W-:Y:S04]  /*fef0*/  LDSM.16.M88.4 R84, [R146+0x1000] ;  /* 0x001000009254783b */ /* 0x000fe80000000200 */
[----:B------:R-:W-:Y:S03]  /*ff00*/  LDSM.16.M88.4 R120, [R3+0x5c00] ;  /* 0x005c00000378783b */ /* 0x000fe60000000200 */
[C---:B---3--:R-:W-:Y:S08]  /*ff10*/  HMMA.16816.F32 R56, R12.reuse, R76, R56 ;  /* 0x0000004c0c38723c */ /* 0x048ff00000001838 */
[C---:B------:R-:W-:Y:S01]  /*ff20*/  HMMA.16816.F32 R52, R12.reuse, R78, R52 ;  /* 0x0000004e0c34723c */ /* 0x040fe20000001834 */
[----:B------:R-:W3:Y:S07]  /*ff30*/  LDSM.16.M88.4 R76, [R3+0x5000] ;  /* 0x00500000034c783b */ /* 0x000eee0000000200 */
[C---:B--2---:R-:W-:Y:S08]  /*ff40*/  HMMA.16816.F32 R48, R12.reuse, R16, R48 ;  /* 0x000000100c30723c */ /* 0x044ff00000001830 */
        /* <DEDUP_REMOVED lines=11> */
[C---:B-----5:R-:W-:Y:S08]  /*10000*/  HMMA.16816.F32 R112, R12.reuse, R88, R112 ;  /* 0x000000580c70723c */ /* 0x060ff00000001870 */
[C---:B------:R-:W-:Y:S01]  /*10010*/  HMMA.16816.F32 R108, R12.reuse, R90, R108 ;  /* 0x0000005a0c6c723c */ /* 0x040fe2000000186c */
[----:B------:R-:W-:Y:S07]  /*10020*/  LDSM.16.M88.4 R88, [R3+0x6c00] ;  /* 0x006c00000358783b */ /* 0x000fee0000000200 */
[C---:B----4-:R-:W-:Y:S08]  /*10030*/  HMMA.16816.F32 R104, R12.reuse, R80, R104 ;  /* 0x000000500c68723c */ /* 0x050ff00000001868 */
[----:B------:R-:W-:Y:S01]  /*10040*/  HMMA.16816.F32 R100, R12, R82, R100 ;  /* 0x000000520c64723c */ /* 0x000fe20000001864 */
[----:B------:R-:W2:Y:S04]  /*10050*/  LDSM.16.M88.4 R12, [R3+0x6400] ;  /* 0x00640000030c783b */ /* 0x000ea80000000200 */
[----:B------:R-:W-:Y:S03]  /*10060*/  LDSM.16.M88.4 R80, [R147+0x7000] ;  /* 0x007000009350783b */ /* 0x000fe60000000200 */
[C---:B---3--:R-:W-:Y:S08]  /*10070*/  HMMA.16816.F32 R72, R84.reuse, R76, R72 ;  /* 0x0000004c5448723c */ /* 0x048ff00000001848 */
[C---:B-1----:R-:W-:Y:S08]  /*10080*/  HMMA.16816.F32 R48, R84.reuse, R8, R48 ;  /* 0x000000085430723c */ /* 0x042ff00000001830 */
[C---:B------:R-:W-:Y:S01]  /*10090*/  HMMA.16816.F32 R44, R84.reuse, R10, R44 ;  /* 0x0000000a542c723c */ /* 0x040fe2000000182c */
[----:B------:R-:W1:Y:S07]  /*100a0*/  LDSM.16.M88.4 R8, [R147+0x7c00] ;  /* 0x007c00009308783b */ /* 0x000e6e0000000200 */
[C---:B------:R-:W-:Y:S01]  /*100b0*/  HMMA.16816.F32 R68, R84.reuse, R78, R68 ;  /* 0x0000004e5444723c */ /* 0x040fe20000001844 */
[----:B------:R-:W-:Y:S07]  /*100c0*/  LDSM.16.M88.4 R76, [R147+0x7400] ;  /* 0x00740000934c783b */ /* 0x000fee0000000200 */
        /* <DEDUP_REMOVED lines=9> */
[C---:B------:R-:W-:Y:S08]  /*10160*/  HMMA.16816.F32 R32, R84.reuse, R96, R32 ;  /* 0x000000605420723c */ /* 0x040ff00000001820 */
[----:B------:R-:W-:Y:S01]  /*10170*/  HMMA.16816.F32 R28, R84, R98, R28 ;  /* 0x00000062541c723c */ /* 0x000fe2000000181c */
[----:B------:R-:W-:Y:S07]  /*10180*/  LDSM.16.M88.4 R96, [R3+0x7000] ;  /* 0x007000000360783b */ /* 0x000fee0000000200 */
[C---:B-1----:R-:W-:Y:S08]  /*10190*/  HMMA.16816.F32 R40, R128.reuse, R8, R40 ;  /* 0x000000088028723c */ /* 0x042ff00000001828 */
[C---:B------:R-:W-:Y:S01]  /*101a0*/  HMMA.16816.F32 R36, R128.reuse, R10, R36 ;  /* 0x0000000a8024723c */ /* 0x040fe20000001824 */
[----:B------:R-:W-:Y:S07]  /*101b0*/  LDSM.16.M88.4 R8, [R146+0x2000] ;  /* 0x002000009208783b */ /* 0x000fee0000000200 */
[C---:B--2---:R-:W-:Y:S08]  /*101c0*/  HMMA.16816.F32 R32, R128.reuse, R12, R32 ;  /* 0x0000000c8020723c */ /* 0x044ff00000001820 */
[----:B------:R-:W-:Y:S01]  /*101d0*/  HMMA.16816.F32 R28, R128, R14, R28 ;  /* 0x0000000e801c723c */ /* 0x000fe2000000181c */
[----:B------:R-:W1:Y:S07]  /*101e0*/  LDSM.16.M88.4 R12, [R3+0x8c00] ;  /* 0x008c0000030c783b */ /* 0x000e6e0000000200 */
[C---:B------:R-:W-:Y:S08]  /*101f0*/  HMMA.16816.F32 R100, R84.reuse, R90, R100 ;  /* 0x0000005a5464723c */ /* 0x040ff00000001864 */
[C---:B------:R-:W-:Y:S08]  /*10200*/  HMMA.16816.F32 R112, R84.reuse, R92, R112 ;  /* 0x0000005c5470723c */ /* 0x040ff00000001870 */
[----:B------:R-:W-:Y:S01]  /*10210*/  HMMA.16816.F32 R108, R84, R94, R108 ;  /* 0x0000005e546c723c */ /* 0x000fe2000000186c */
[----:B------:R-:W2:Y:S07]  /*10220*/  LDSM.16.M88.4 R92, [R3+0x7400] ;  /* 0x00740000035c783b */ /* 0x000eae0000000200 */
[C---:B------:R-:W-:Y:S08]  /*10230*/  HMMA.16816.F32 R56, R128.reuse, R76, R56 ;  /* 0x0000004c8038723c */ /* 0x040ff00000001838 */
[----:B------:R-:W-:Y:S01]  /*10240*/  HMMA.16816.F32 R52, R128, R78, R52 ;  /* 0x0000004e8034723c */ /* 0x000fe20000001834 */
        /* <DEDUP_REMOVED lines=9> */
[----:B------:R3:W5:Y:S01]  /*102e0*/  LDSM.16.M88.4 R16, [R3+0x8800] ;  /* 0x008800000310783b */ /* 0x0007620000000200 */
[----:B------:R-:W-:-:S06]  /*102f0*/  DEPBAR.LE SB0, 0x0 ;  /* 0x000080000000791a */ /* 0x000fcc0000000000 */
[C---:B----4-:R-:W-:Y:S08]  /*10300*/  HMMA.16816.F32 R100, R128.reuse, R122, R100 ;  /* 0x0000007a8064723c */ /* 0x050ff00000001864 */
[----:B------:R-:W-:Y:S01]  /*10310*/  HMMA.16816.F32 R24, R128, R132, R24 ;  /* 0x000000848018723c */ /* 0x000fe20000001818 */
[----:B---3--:R-:W-:-:S07]  /*10320*/  IMAD.SHL.U32 R3, R63, 0x2, RZ ;  /* 0x000000023f037824 */ /* 0x008fce00078e00ff */
[----:B------:R-:W-:Y:S01]  /*10330*/  HMMA.16816.F32 R20, R128, R134, R20 ;  /* 0x000000868014723c */ /* 0x000fe20000001814 */
[----:B------:R-:W-:-:S07]  /*10340*/  LOP3.LUT R3, R3, 0x6, RZ, 0xc0, !PT ;  /* 0x0000000603037812 */ /* 0x000fce00078ec0ff */
[----:B------:R-:W-:Y:S01]  /*10350*/  HMMA.16816.F32 R112, R128, R124, R112 ;  /* 0x0000007c8070723c */ /* 0x000fe20000001870 */
[----:B------:R-:W-:-:S04]  /*10360*/  IMAD.IADD R164, R60, 0x1, R3 ;  /* 0x000000013ca47824 */ /* 0x000fc800078e0203 */
[C---:B------:R-:W-:Y:S02]  /*10370*/  VIADD R6, R164.reuse, 0x78 ;  /* 0x00000078a4067836 */ /* 0x040fe40000000000 */
[----:B------:R-:W-:Y:S01]  /*10380*/  VIADD R2, R164, 0x1 ;  /* 0x00000001a4027836 */ /* 0x000fe20000000000 */
[C---:B------:R-:W-:Y:S02]  /*10390*/  HMMA.16816.F32 R108, R128.reuse, R126, R108 ;  /* 0x0000007e806c723c */ /* 0x040fe4000000186c */
[----:B------:R-:W-:Y:S02]  /*103a0*/  I2FP.F32.S32 R3, R6 ;  /* 0x0000000600037245 */ /* 0x000fe40000201400 */
[C---:B------:R-:W-:Y:S02]  /*103b0*/  ISETP.GE.AND P1, PT, R2.reuse, R163, PT ;  /* 0x000000a30200720c */ /* 0x040fe40003f26270 */
[----:B------:R-:W-:Y:S02]  /*103c0*/  ISETP.GE.AND P4, PT, R2, R165, PT ;  /* 0x000000a50200720c */ /* 0x000fe40003f86270 */
[----:B------:R-:W-:Y:S01]  /*103d0*/  HMMA.16816.F32 R104, R128, R120, R104 ;  /* 0x000000788068723c */ /* 0x000fe20000001868 */
[----:B------:R-:W-:-:S02]  /*103e0*/  I2FP.F32.S32 R2, R2 ;  /* 0x0000000200027245 */ /* 0x000fc40000201400 */
[C---:B------:R-:W-:Y:S02]  /*103f0*/  ISETP.GE.AND P5, PT, R6.reuse, R163, PT ;  /* 0x000000a30600720c */ /* 0x040fe40003fa6270 */
[----:B------:R-:W-:Y:S01]  /*10400*/  ISETP.GE.AND P2, PT, R6, R165, PT ;  /* 0x000000a50600720c */ /* 0x000fe20003f46270 */
[----:B------:R-:W-:Y:S02]  /*10410*/  VIADD R6, R164, 0x9 ;  /* 0x00000009a4067836 */ /* 0x000fe40000000000 */
[C---:B-1----:R-:W-:Y:S08]  /*10420*/  HMMA.16816.F32 R100, R8.reuse, R14, R100 ;  /* 0x0000000e0864723c */ /* 0x042ff00000001864 */
[C---:B------:R-:W-:Y:S08]  /*10430*/  HMMA.16816.F32 R72, R8.reuse, R96, R72 ;  /* 0x000000600848723c */ /* 0x040ff00000001848 */
[C---:B--2---:R-:W-:Y:S08]  /*10440*/  HMMA.16816.F32 R56, R8.reuse, R92, R56 ;  /* 0x0000005c0838723c */ /* 0x044ff00000001838 */
[----:B------:R-:W-:Y:S03]  /*10450*/  HMMA.16816.F32 R68, R8, R98, R68 ;  /* 0x000000620844723c */ /* 0x000fe60000001844 */
[----:B------:R-:W-:-:S05]  /*10460*/  FFMA.FTZ R73, R0, R2, R73 ;  /* 0x0000000200497223 */ /* 0x000fca0000010049 */
[C---:B-----5:R-:W-:Y:S08]  /*10470*/  HMMA.16816.F32 R24, R8.reuse, R76, R24 ;  /* 0x0000004c0818723c */ /* 0x060ff00000001818 */
[C---:B------:R-:W-:Y:S08]  /*10480*/  HMMA.16816.F32 R52, R8.reuse, R94, R52 ;  /* 0x0000005e0834723c */ /* 0x040ff00000001834 */
[C---:B------:R-:W-:Y:S08]  /*10490*/  HMMA.16816.F32 R48, R8.reuse, R88, R48 ;  /* 0x000000580830723c */ /* 0x040ff00000001830 */
[C---:B------:R-:W-:Y:S08]  /*104a0*/  HMMA.16816.F32 R44, R8.reuse, R90, R44 ;  /* 0x0000005a082c723c */ /* 0x040ff0000000182c */
[C---:B------:R-:W-:Y:S08]  /*104b0*/  HMMA.16816.F32 R40, R8.reuse, R84, R40 ;  /* 0x000000540828723c */ /* 0x040ff00000001828 */
[C---:B------:R-:W-:Y:S08]  /*104c0*/  HMMA.16816.F32 R36, R8.reuse, R86, R36 ;  /* 0x000000560824723c */ /* 0x040ff00000001824 */
[C---:B------:R-:W-:Y:S08]  /*104d0*/  HMMA.16816.F32 R32, R8.reuse, R80, R32 ;  /* 0x000000500820723c */ /* 0x040ff00000001820 */
[C---:B------:R-:W-:Y:S08]  /*104e0*/  HMMA.16816.F32 R28, R8.reuse, R82, R28 ;  /* 0x00000052081c723c */ /* 0x040ff0000000181c */
[----:B------:R-:W-:Y:S01]  /*104f0*/  HMMA.16816.F32 R76, R8, R78, R20 ;  /* 0x0000004e084c723c */ /* 0x000fe20000001814 */
[CC--:B------:R-:W-:Y:S01]  /*10500*/  FFMA.FTZ R21, R0.reuse, R3.reuse, R100 ;  /* 0x0000000300157223 */ /* 0x0c0fe20000010064 */
[----:B------:R-:W-:Y:S01]  /*10510*/  FFMA.FTZ R20, R0, R3, R102 ;  /* 0x0000000300147223 */ /* 0x000fe20000010066 */
[----:B------:R-:W-:-:S03]  /*10520*/  VIADD R22, R164, 0x19 ;  /* 0x00000019a4167836 */ /* 0x000fc60000000000 */
[----:B------:R-:W-:Y:S02]  /*10530*/  FSEL R21, R21, -INF , !P5 ;  /* 0xff80000015157808 */ /* 0x000fe40006800000 */
[C---:B------:R-:W-:Y:S01]  /*10540*/  HMMA.16816.F32 R112, R8.reuse, R16, R112 ;  /* 0x000000100870723c */ /* 0x040fe20000001870 */
[----:B------:R-:W-:Y:S01]  /*10550*/  FSEL R20, R20, -INF , !P2 ;  /* 0xff80000014147808 */ /* 0x000fe20005000000 */
[----:B------:R-:W-:Y:S01]  /*10560*/  BAR.SYNC.DEFER_BLOCKING 0x0 ;  /* 0x0000000000007b1d */ /* 0x000fe20000010000 */
[C---:B------:R-:W-:Y:S02]  /*10570*/  ISETP.GE.AND P5, PT, R6.reuse, R163, PT ;  /* 0x000000a30600720c */ /* 0x040fe40003fa6270 */
[----:B------:R-:W-:Y:S02]  /*10580*/  ISETP.GE.AND P2, PT, R6, R165, PT ;  /* 0x000000a50600720c */ /* 0x000fe40003f46270 */
[----:B------:R-:W-:Y:S01]  /*10590*/  I2FP.F32.S32 R6, R6 ;  /* 0x0000000600067245 */ /* 0x000fe20000201400 */
[----:B------:R-:W-:Y:S01]  /*105a0*/  HMMA.16816.F32 R108, R8, R18, R108 ;  /* 0x00000012086c723c */ /* 0x000fe2000000186c */
[----:B------:R-:W-:Y:S01]  /*105b0*/  FFMA.FTZ R18, R0, R2, R75 ;  /* 0x0000000200127223 */ /* 0x000fe2000001004b */
[----:B------:R-:W-:-:S02]  /*105c0*/  FSEL R2, R73, -INF , !P1 ;  /* 0xff80000049027808 */ /* 0x000fc40004800000 */
[CC--:B------:R-:W-:Y:S01]  /*105d0*/  FFMA.FTZ R69, R0.reuse, R6.reuse, R69 ;  /* 0x0000000600457223 */ /* 0x0c0fe20000010045 */
[----:B------:R-:W-:Y:S01]  /*105e0*/  FFMA.FTZ R6, R0, R6, R71 ;  /* 0x0000000600067223 */ /* 0x000fe20000010047 */
[----:B------:R-:W-:Y:S02]  /*105f0*/  FSEL R18, R18, -INF , !P4 ;  /* 0xff80000012127808 */ /* 0x000fe40006000000 */
[----:B------:R-:W-:Y:S01]  /*10600*/  HMMA.16816.F32 R104, R8, R12, R104 ;  /* 0x0000000c0868723c */ /* 0x000fe20000001868 */
[C---:B------:R-:W-:Y:S01]  /*10610*/  VIADD R8, R164.reuse, 0x10 ;  /* 0x00000010a4087836 */ /* 0x040fe20000000000 */
[----:B------:R-:W-:Y:S01]  /*10620*/  FSEL R80, R69, -INF , !P5 ;  /* 0xff80000045507808 */ /* 0x000fe20006800000 */
[----:B------:R-:W-:Y:S01]  /*10630*/  VIADD R10, R164, 0x8 ;  /* 0x00000008a40a7836 */ /* 0x000fe20000000000 */
[----:B------:R-:W-:Y:S01]  /*10640*/  FSEL R6, R6, -INF , !P2 ;  /* 0xff80000006067808 */ /* 0x000fe20005000000 */
[----:B------:R-:W-:Y:S01]  /*10650*/  VIADD R12, R164, 0x18 ;  /* 0x00000018a40c7836 */ /* 0x000fe20000000000 */
[----:B------:R-:W-:-:S02]  /*10660*/  I2FP.F32.S32 R3, R8 ;  /* 0x0000000800037245 */ /* 0x000fc40000201400 */
[----:B------:R-:W-:Y:S02]  /*10670*/  I2FP.F32.S32 R5, R10 ;  /* 0x0000000a00057245 */ /* 0x000fe40000201400 */
[----:B------:R-:W-:Y:S01]  /*10680*/  ISETP.GE.AND P1, PT, R8, R163, PT ;  /* 0x000000a30800720c */ /* 0x000fe20003f26270 */
[----:B------:R-:W-:Y:S01]  /*10690*/  FFMA.FTZ R56, R0, R3, R56 ;  /* 0x0000000300387223 */ /* 0x000fe20000010038 */
[----:B------:R-:W-:Y:S01]  /*106a0*/  ISETP.GE.AND P4, PT, R8, R165, PT ;  /* 0x000000a50800720c */ /* 0x000fe20003f86270 */
[C---:B------:R-:W-:Y:S01]  /*106b0*/  FFMA.FTZ R8, R0.reuse, R3, R58 ;  /* 0x0000000300087223 */ /* 0x040fe2000001003a */
[CC--:B------:R-:W-:Y:S01]  /*106c0*/  FFMA.FTZ R16, R0.reuse, R5.reuse, R70 ;  /* 0x0000000500107223 */ /* 0x0c0fe20000010046 */
[----:B------:R-:W-:Y:S01]  /*106d0*/  I2FP.F32.S32 R3, R12 ;  /* 0x0000000c00037245 */ /* 0x000fe20000201400 */
[----:B------:R-:W-:Y:S01]  /*106e0*/  FFMA.FTZ R68, R0, R5, R68 ;  /* 0x0000000500447223 */ /* 0x000fe20000010044 */
[----:B------:R-:W-:Y:S01]  /*106f0*/  FSEL R70, R56, -INF , !P1 ;  /* 0xff80000038467808 */ /* 0x000fe20004800000 */
[----:B------:R-:W-:Y:S01]  /*10700*/  VIADD R56, R164, 0x20 ;  /* 0x00000020a4387836 */ /* 0x000fe20000000000 */
[----:B------:R-:W-:Y:S01]  /*10710*/  FSEL R8, R8, -INF , !P4 ;  /* 0xff80000008087808 */ /* 0x000fe20006000000 */
[----:B------:R-:W-:Y:S01]  /*10720*/  FFMA.FTZ R14, R0, R3, R52 ;  /* 0x00000003000e7223 */ /* 0x000fe20000010034 */
[----:B------:R-:W-:Y:S01]  /*10730*/  ISETP.GE.AND P1, PT, R22, R163, PT ;  /* 0x000000a31600720c */ /* 0x000fe20003f26270 */
[----:B------:R-:W-:Y:S01]  /*10740*/  FFMA.FTZ R54, R0, R3, R54 ;  /* 0x0000000300367223 */ /* 0x000fe20000010036 */
[----:B------:R-:W-:Y:S01]  /*10750*/  ISETP.GE.AND P4, PT, R22, R165, PT ;  /* 0x000000a51600720c */ /* 0x000fe20003f86270 */
[----:B------:R-:W-:Y:S01]  /*10760*/  VIADD R52, R164, 0x28 ;  /* 0x00000028a4347836 */ /* 0x000fe20000000000 */
[----:B------:R-:W-:-:S02]  /*10770*/  I2FP.F32.S32 R22, R22 ;  /* 0x0000001600167245 */ /* 0x000fc40000201400 */
[C---:B------:R-:W-:Y:S02]  /*10780*/  ISETP.GE.AND P5, PT, R12.reuse, R163, PT ;  /* 0x000000a30c00720c */ /* 0x040fe40003fa6270 */
[----:B------:R-:W-:Y:S01]  /*10790*/  ISETP.GE.AND P2, PT, R12, R165, PT ;  /* 0x000000a50c00720c */ /* 0x000fe20003f46270 */
[CC--:B------:R-:W-:Y:S01]  /*107a0*/  FFMA.FTZ R12, R0.reuse, R22.reuse, R53 ;  /* 0x00000016000c7223 */ /* 0x0c0fe20000010035 */
[----:B------:R-:W-:Y:S01]  /*107b0*/  FFMA.FTZ R55, R0, R22, R55 ;  /* 0x0000001600377223 */ /* 0x000fe20000010037 */
[----:B------:R-:W-:Y:S01]  /*107c0*/  VIADD R22, R164, 0x21 ;  /* 0x00000021a4167836 */ /* 0x000fe20000000000 */
[----:B------:R-:W-:Y:S02]  /*107d0*/  FSEL R14, R14, -INF , !P5 ;  /* 0xff8000000e0e7808 */ /* 0x000fe40006800000 */
[----:B------:R-:W-:Y:S02]  /*107e0*/  FSEL R86, R54, -INF , !P2 ;  /* 0xff80000036567808 */ /* 0x000fe40005000000 */
[----:B------:R-:W-:-:S02]  /*107f0*/  ISETP.GE.AND P5, PT, R22, R163, PT ;  /* 0x000000a31600720c */ /* 0x000fc40003fa6270 */
[----:B------:R-:W-:Y:S02]  /*10800*/  ISETP.GE.AND P2, PT, R22, R165, PT ;  /* 0x000000a51600720c */ /* 0x000fe40003f46270 */
[----:B------:R-:W-:Y:S02]  /*10810*/  I2FP.F32.S32 R22, R22 ;  /* 0x0000001600167245 */ /* 0x000fe40000201400 */
[----:B------:R-:W-:Y:S02]  /*10820*/  I2FP.F32.S32 R3, R52 ;  /* 0x0000003400037245 */ /* 0x000fe40000201400 */
[----:B------:R-:W-:Y:S01]  /*10830*/  I2FP.F32.S32 R5, R56 ;  /* 0x0000003800057245 */ /* 0x000fe20000201400 */
[-C--:B------:R-:W-:Y:S01]  /*10840*/  FFMA.FTZ R49, R0, R22.reuse, R49 ;  /* 0x0000001600317223 */ /* 0x080fe20000010031 */
[----:B------:R-:W-:Y:S01]  /*10850*/  FSEL R12, R12, -INF , !P1 ;  /* 0xff8000000c0c7808 */ /* 0x000fe20004800000 */
[C---:B------:R-:W-:Y:S01]  /*10860*/  FFMA.FTZ R51, R0.reuse, R22, R51 ;  /* 0x0000001600337223 */ /* 0x040fe20000010033 */
[----:B------:R-:W-:Y:S01]  /*10870*/  FSEL R84, R55, -INF , !P4 ;  /* 0xff80000037547808 */ /* 0x000fe20006000000 */
[CC--:B------:R-:W-:Y:S01]  /*10880*/  FFMA.FTZ R44, R0.reuse, R3.reuse, R44 ;  /* 0x00000003002c7223 */ /* 0x0c0fe2000001002c */
[----:B------:R-:W-:Y:S01]  /*10890*/  FFMA.FTZ R46, R0, R3, R46 ;  /* 0x00000003002e7223 */ /* 0x000fe2000001002e */
[----:B------:R-:W-:Y:S01]  /*108a0*/  ISETP.GE.AND P1, PT, R52, R163, PT ;  /* 0x000000a33400720c */ /* 0x000fe20003f26270 */
[----:B------:R-:W-:Y:S01]  /*108b0*/  FFMA.FTZ R206, R0, R5, R48 ;  /* 0x0000000500ce7223 */ /* 0x000fe20000010030 */
[----:B------:R-:W-:Y:S01]  /*108c0*/  ISETP.GE.AND P4, PT, R52, R165, PT ;  /* 0x000000a53400720c */ /* 0x000fe20003f86270 */
[----:B------:R-:W-:Y:S01]  /*108d0*/  VIADD R22, R164, 0x31 ;  /* 0x00000031a4167836 */ /* 0x000fe20000000000 */
[----:B------:R-:W-:Y:S01]  /*108e0*/  FSEL R202, R44, -INF , !P1 ;  /* 0xff8000002cca7808 */ /* 0x000fe20004800000 */
[----:B------:R-:W-:Y:S01]  /*108f0*/  VIADD R48, R164, 0x30 ;  /* 0x00000030a4307836 */ /* 0x000fe20000000000 */
[----:B------:R-:W-:Y:S01]  /*10900*/  FSEL R196, R46, -INF , !P4 ;  /* 0xff8000002ec47808 */ /* 0x000fe20006000000 */
[----:B------:R-:W-:Y:S01]  /*10910*/  VIADD R52, R164, 0x29 ;  /* 0x00000029a4347836 */ /* 0x000fe20000000000 */
[----:B------:R-:W-:Y:S01]  /*10920*/  ISETP.GE.AND P1, PT, R22, R163, PT ;  /* 0x000000a31600720c */ /* 0x000fe20003f26270 */
[----:B------:R-:W-:Y:S01]  /*10930*/  FFMA.FTZ R50, R0, R5, R50 ;  /* 0x0000000500327223 */ /* 0x000fe20000010032 */
[----:B------:R-:W-:Y:S01]  /*10940*/  ISETP.GE.AND P4, PT, R22, R165, PT ;  /* 0x000000a51600720c */ /* 0x000fe20003f86270 */
[----:B------:R-:W-:Y:S01]  /*10950*/  VIADD R44, R164, 0x38 ;  /* 0x00000038a42c7836 */ /* 0x000fe20000000000 */
[----:B------:R-:W-:-:S02]  /*10960*/  I2FP.F32.S32 R3, R48 ;  /* 0x0000003000037245 */ /* 0x000fc40000201400 */
[----:B------:R-:W-:Y:S02]  /*10970*/  I2FP.F32.S32 R22, R22 ;  /* 0x0000001600167245 */ /* 0x000fe40000201400 */
[----:B------:R-:W-:Y:S01]  /*10980*/  FSEL R204, R49, -INF , !P5 ;  /* 0xff80000031cc7808 */ /* 0x000fe20006800000 */
[CC--:B------:R-:W-:Y:S01]  /*10990*/  FFMA.FTZ R128, R0.reuse, R3.reuse, R40 ;  /* 0x0000000300807223 */ /* 0x0c0fe20000010028 */
[----:B------:R-:W-:Y:S01]  /*109a0*/  FSEL R198, R51, -INF , !P2 ;  /* 0xff80000033c67808 */ /* 0x000fe20005000000 */
[C---:B------:R-:W-:Y:S01]  /*109b0*/  FFMA.FTZ R42, R0.reuse, R3, R42 ;  /* 0x00000003002a7223 */ /* 0x040fe2000001002a */
[CC--:B------:R-:W-:Y:S01]  /*109c0*/  FFMA.FTZ R41, R0.reuse, R22.reuse, R41 ;  /* 0x0000001600297223 */ /* 0x0c0fe20000010029 */
[----:B------:R-:W-:Y:S01]  /*109d0*/  FFMA.FTZ R43, R0, R22, R43 ;  /* 0x00000016002b7223 */ /* 0x000fe2000001002b */
[----:B------:R-:W-:Y:S01]  /*109e0*/  ISETP.GE.AND P5, PT, R48, R163, PT ;  /* 0x000000a33000720c */ /* 0x000fe20003fa6270 */
[----:B------:R-:W-:Y:S01]  /*109f0*/  VIADD R22, R164, 0x39 ;  /* 0x00000039a4167836 */ /* 0x000fe20000000000 */
[----:B------:R-:W-:Y:S01]  /*10a00*/  ISETP.GE.AND P2, PT, R48, R165, PT ;  /* 0x000000a53000720c */ /* 0x000fe20003f46270 */
[----:B------:R-:W-:Y:S01]  /*10a10*/  VIADD R40, R164, 0x40 ;  /* 0x00000040a4287836 */ /* 0x000fe20000000000 */
[----:B------:R-:W-:-:S02]  /*10a20*/  I2FP.F32.S32 R5, R52 ;  /* 0x0000003400057245 */ /* 0x000fc40000201400 */
[----:B------:R-:W-:Y:S02]  /*10a30*/  FSEL R128, R128, -INF , !P5 ;  /* 0xff80000080807808 */ /* 0x000fe40006800000 */
[----:B------:R-:W-:Y:S01]  /*10a40*/  FSEL R126, R42, -INF , !P2 ;  /* 0xff8000002a7e7808 */ /* 0x000fe20005000000 */
[----:B------:R-:W-:Y:S01]  /*10a50*/  FFMA.FTZ R45, R0, R5, R45 ;  /* 0x00000005002d7223 */ /* 0x000fe2000001002d */
[----:B------:R-:W-:Y:S01]  /*10a60*/  ISETP.GE.AND P5, PT, R22, R163, PT ;  /* 0x000000a31600720c */ /* 0x000fe20003fa6270 */
[----:B------:R-:W-:Y:S01]  /*10a70*/  FFMA.FTZ R47, R0, R5, R47 ;  /* 0x00000005002f7223 */ /* 0x000fe2000001002f */
[----:B------:R-:W-:Y:S02]  /*10a80*/  ISETP.GE.AND P2, PT, R22, R165, PT ;  /* 0x000000a51600720c */ /* 0x000fe40003f46270 */
[----:B------:R-:W-:Y:S02]  /*10a90*/  I2FP.F32.S32 R22, R22 ;  /* 0x0000001600167245 */ /* 0x000fe40000201400 */
[----:B------:R-:W-:-:S02]  /*10aa0*/  I2FP.F32.S32 R3, R40 ;  /* 0x0000002800037245 */ /* 0x000fc40000201400 */
[----:B------:R-:W-:Y:S01]  /*10ab0*/  I2FP.F32.S32 R5, R44 ;  /* 0x0000002c00057245 */ /* 0x000fe20000201400 */
[-C--:B------:R-:W-:Y:S01]  /*10ac0*/  FFMA.FTZ R37, R0, R22.reuse, R37 ;  /* 0x0000001600257223 */ /* 0x080fe20000010025 */
[----:B------:R-:W-:Y:S01]  /*10ad0*/  ISETP.GE.AND P6, PT, R10, R163, PT ;  /* 0x000000a30a00720c */ /* 0x000fe20003fc6270 */
[----:B------:R-:W-:Y:S01]  /*10ae0*/  FFMA.FTZ R39, R0, R22, R39 ;  /* 0x0000001600277223 */ /* 0x000fe20000010027 */
[----:B------:R-:W-:Y:S01]  /*10af0*/  ISETP.GE.AND P3, PT, R10, R165, PT ;  /* 0x000000a50a00720c */ /* 0x000fe20003f66270 */
[----:B------:R-:W-:Y:S01]  /*10b00*/  VIADD R10, R164, 0x11 ;  /* 0x00000011a40a7836 */ /* 0x000fe20000000000 */
[----:B------:R-:W-:Y:S01]  /*10b10*/  FSEL R124, R41, -INF , !P1 ;  /* 0xff800000297c7808 */ /* 0x000fe20004800000 */
[CC--:B------:R-:W-:Y:S01]  /*10b20*/  FFMA.FTZ R32, R0.reuse, R3.reuse, R32 ;  /* 0x0000000300207223 */ /* 0x0c0fe20000010020 */
[----:B------:R-:W-:Y:S01]  /*10b30*/  FSEL R130, R43, -INF , !P4 ;  /* 0xff8000002b827808 */ /* 0x000fe20006000000 */
        /* <DEDUP_REMOVED lines=11> */
[----:B------:R-:W-:-:S02]  /*10bf0*/  ISETP.GE.AND P3, PT, R10, R165, PT ;  /* 0x000000a50a00720c */ /* 0x000fc40003f66270 */
[----:B------:R-:W-:Y:S02]  /*10c00*/  I2FP.F32.S32 R10, R10 ;  /* 0x0000000a000a7245 */ /* 0x000fe40000201400 */
[----:B------:R-:W-:Y:S01]  /*10c10*/  FSEL R170, R32, -INF , !P1 ;  /* 0xff80000020aa7808 */ /* 0x000fe20004800000 */
[----:B------:R-:W-:Y:S01]  /*10c20*/  VIADD R32, R164, 0x50 ;  /* 0x00000050a4207836 */ /* 0x000fe20000000000 */
[----:B------:R-:W-:Y:S01]  /*10c30*/  FSEL R174, R34, -INF , !P4 ;  /* 0xff80000022ae7808 */ /* 0x000fe20006000000 */
[-C--:B------:R-:W-:Y:S01]  /*10c40*/  FFMA.FTZ R57, R0, R10.reuse, R57 ;  /* 0x0000000a00397223 */ /* 0x080fe20000010039 */
[----:B------:R-:W-:Y:S01]  /*10c50*/  ISETP.GE.AND P1, PT, R22, R163, PT ;  /* 0x000000a31600720c */ /* 0x000fe20003f26270 */
[----:B------:R-:W-:Y:S01]  /*10c60*/  FFMA.FTZ R10, R0, R10, R59 ;  /* 0x0000000a000a7223 */ /* 0x000fe2000001003b */
[----:B------:R-:W-:Y:S02]  /*10c70*/  ISETP.GE.AND P4, PT, R22, R165, PT ;  /* 0x000000a51600720c */ /* 0x000fe40003f86270 */
        /* <DEDUP_REMOVED lines=12> */
[----:B------:R-:W-:-:S02]  /*10d40*/  FSEL R68, R57, -INF , !P6 ;  /* 0xff80000039447808 */ /* 0x000fc40007000000 */
[----:B------:R-:W-:Y:S02]  /*10d50*/  FSEL R10, R10, -INF , !P3 ;  /* 0xff8000000a0a7808 */ /* 0x000fe40005800000 */
[----:B------:R-:W-:Y:S02]  /*10d60*/  I2FP.F32.S32 R5, R40 ;  /* 0x0000002800057245 */ /* 0x000fe40000201400 */
[C---:B------:R-:W-:Y:S02]  /*10d70*/  ISETP.GE.AND P6, PT, R56.reuse, R163, PT ;  /* 0x000000a33800720c */ /* 0x040fe40003fc6270 */
[----:B------:R-:W-:Y:S01]  /*10d80*/  ISETP.GE.AND P3, PT, R56, R165, PT ;  /* 0x000000a53800720c */ /* 0x000fe20003f66270 */
[-C--:B------:R-:W-:Y:S01]  /*10d90*/  FFMA.FTZ R33, R0, R5.reuse, R33 ;  /* 0x0000000500217223 */ /* 0x080fe20000010021 */
[----:B------:R-:W-:Y:S01]  /*10da0*/  FSEL R184, R184, -INF , !P5 ;  /* 0xff800000b8b87808 */ /* 0x000fe20006800000 */
[----:B------:R-:W-:Y:S01]  /*10db0*/  FFMA.FTZ R35, R0, R5, R35 ;  /* 0x0000000500237223 */ /* 0x000fe20000010023 */
[----:B------:R-:W-:-:S02]  /*10dc0*/  FSEL R178, R30, -INF , !P2 ;  /* 0xff8000001eb27808 */ /* 0x000fc40005000000 */
[C---:B------:R-:W-:Y:S02]  /*10dd0*/  ISETP.GE.AND P5, PT, R22.reuse, R163, PT ;  /* 0x000000a31600720c */ /* 0x040fe40003fa6270 */
[----:B------:R-:W-:Y:S02]  /*10de0*/  ISETP.GE.AND P2, PT, R22, R165, PT ;  /* 0x000000a51600720c */ /* 0x000fe40003f46270 */
[----:B------:R-:W-:Y:S02]  /*10df0*/  I2FP.F32.S32 R22, R22 ;  /* 0x0000001600167245 */ /* 0x000fe40000201400 */
[----:B------:R-:W-:Y:S02]  /*10e00*/  I2FP.F32.S32 R3, R28 ;  /* 0x0000001c00037245 */ /* 0x000fe40000201400 */
[----:B------:R-:W-:Y:S01]  /*10e10*/  FSEL R206, R206, -INF , !P6 ;  /* 0xff800000cece7808 */ /* 0x000fe20007000000 */
[-C--:B------:R-:W-:Y:S01]  /*10e20*/  FFMA.FTZ R25, R0, R22.reuse, R25 ;  /* 0x0000001600197223 */ /* 0x080fe20000010019 */
[----:B------:R-:W-:Y:S01]  /*10e30*/  FSEL R200, R50, -INF , !P3 ;  /* 0xff80000032c87808 */ /* 0x000fe20005800000 */
[----:B------:R-:W-:Y:S01]  /*10e40*/  FFMA.FTZ R27, R0, R22, R27 ;  /* 0x00000016001b7223 */ /* 0x000fe2000001001b */
[----:B------:R-:W-:Y:S01]  /*10e50*/  ISETP.GE.AND P6, PT, R52, R163, PT ;  /* 0x000000a33400720c */ /* 0x000fe20003fc6270 */
[----:B------:R-:W-:Y:S01]  /*10e60*/  FFMA.FTZ R76, R0, R3, R76 ;  /* 0x00000003004c7223 */ /* 0x000fe2000001004c */
[----:B------:R-:W-:Y:S01]  /*10e70*/  ISETP.GE.AND P3, PT, R52, R165, PT ;  /* 0x000000a53400720c */ /* 0x000fe20003f66270 */
[----:B------:R-:W-:Y:S01]  /*10e80*/  FFMA.FTZ R78, R0, R3, R78 ;  /* 0x00000003004e7223 */ /* 0x000fe2000001004e */
[----:B------:R-:W-:Y:S01]  /*10e90*/  I2FP.F32.S32 R5, R32 ;  /* 0x0000002000057245 */ /* 0x000fe20000201400 */
[----:B------:R-:W-:Y:S01]  /*10ea0*/  VIADD R22, R164, 0x61 ;  /* 0x00000061a4167836 */ /* 0x000fe20000000000 */
[----:B------:R-:W-:-:S02]  /*10eb0*/  FSEL R182, R29, -INF , !P1 ;  /* 0xff8000001db67808 */ /* 0x000fc40004800000 */
[----:B------:R-:W-:Y:S01]  /*10ec0*/  FSEL R172, R31, -INF , !P4 ;  /* 0xff8000001fac7808 */ /* 0x000fe20006000000 */
[----:B------:R-:W-:Y:S01]  /*10ed0*/  FFMA.FTZ R168, R0, R5, R24 ;  /* 0x0000000500a87223 */ /* 0x000fe20000010018 */
[----:B------:R-:W-:Y:S01]  /*10ee0*/  ISETP.GE.AND P1, PT, R28, R163, PT ;  /* 0x000000a31c00720c */ /* 0x000fe20003f26270 */
[----:B------:R-:W-:Y:S01]  /*10ef0*/  VIADD R24, R164, 0x60 ;  /* 0x00000060a4187836 */ /* 0x000fe20000000000 */
[----:B------:R-:W-:Y:S01]  /*10f00*/  ISETP.GE.AND P4, PT, R28, R165, PT ;  /* 0x000000a51c00720c */ /* 0x000fe20003f86270 */
[----:B------:R-:W-:Y:S01]  /*10f10*/  VIADD R28, R164, 0x59 ;  /* 0x00000059a41c7836 */ /* 0x000fe20000000000 */
[----:B------:R-:W-:Y:S01]  /*10f20*/  FSEL R208, R45, -INF , !P6 ;  /* 0xff8000002dd07808 */ /* 0x000fe20007000000 */
[----:B------:R-:W-:Y:S01]  /*10f30*/  FFMA.FTZ R26, R0, R5, R26 ;  /* 0x00000005001a7223 */ /* 0x000fe2000001001a */
[----:B------:R-:W-:Y:S02]  /*10f40*/  FSEL R194, R47, -INF , !P3 ;  /* 0xff8000002fc27808 */ /* 0x000fe40005800000 */
[----:B------:R-:W-:-:S02]  /*10f50*/  ISETP.GE.AND P6, PT, R44, R163, PT ;  /* 0x000000a32c00720c */ /* 0x000fc40003fc6270 */
[----:B------:R-:W-:Y:S02]  /*10f60*/  ISETP.GE.AND P3, PT, R44, R165, PT ;  /* 0x000000a52c00720c */ /* 0x000fe40003f66270 */
[----:B------:R-:W-:Y:S02]  /*10f70*/  FSEL R142, R76, -INF , !P1 ;  /* 0xff8000004c8e7808 */ /* 0x000fe40004800000 */
[----:B------:R-:W-:Y:S02]  /*10f80*/  FSEL R134, R78, -INF , !P4 ;  /* 0xff8000004e867808 */ /* 0x000fe40006000000 */
[C---:B------:R-:W-:Y:S02]  /*10f90*/  ISETP.GE.AND P1, PT, R22.reuse, R163, PT ;  /* 0x000000a31600720c */ /* 0x040fe40003f26270 */
[----:B------:R-:W-:Y:S02]  /*10fa0*/  ISETP.GE.AND P4, PT, R22, R165, PT ;  /* 0x000000a51600720c */ /* 0x000fe40003f86270 */
[----:B------:R-:W-:-:S02]  /*10fb0*/  FSEL R192, R192, -INF , !P6 ;  /* 0xff800000c0c07808 */ /* 0x000fc40007000000 */
[----:B------:R-:W-:Y:S02]  /*10fc0*/  FSEL R188, R38, -INF , !P3 ;  /* 0xff80000026bc7808 */ /* 0x000fe40005800000 */
[----:B------:R-:W-:Y:S02]  /*10fd0*/  I2FP.F32.S32 R22, R22 ;  /* 0x0000001600167245 */ /* 0x000fe40000201400 */
[C---:B------:R-:W-:Y:S02]  /*10fe0*/  ISETP.GE.AND P6, PT, R40.reuse, R163, PT ;  /* 0x000000a32800720c */ /* 0x040fe40003fc6270 */
[----:B------:R-:W-:Y:S01]  /*10ff0*/  ISETP.GE.AND P3, PT, R40, R165, PT ;  /* 0x000000a52800720c */ /* 0x000fe20003f66270 */
[C---:B------:R-:W-:Y:S01]  /*11000*/  FFMA.FTZ R58, R0.reuse, R22, R113 ;  /* 0x00000016003a7223 */ /* 0x040fe20000010071 */
[----:B------:R-:W-:Y:S01]  /*11010*/  I2FP.F32.S32 R3, R24 ;  /* 0x0000001800037245 */ /* 0x000fe20000201400 */
[----:B------:R-:W-:Y:S01]  /*11020*/  FFMA.FTZ R51, R0, R22, R115 ;  /* 0x0000001600337223 */ /* 0x000fe20000010073 */
[----:B------:R-:W-:Y:S01]  /*11030*/  FSEL R186, R33, -INF , !P6 ;  /* 0xff80000021ba7808 */ /* 0x000fe20007000000 */
[----:B------:R-:W-:Y:S01]  /*11040*/  VIADD R22, R164, 0x70 ;  /* 0x00000070a4167836 */ /* 0x000fe20000000000 */
[----:B------:R-:W-:Y:S01]  /*11050*/  FSEL R180, R35, -INF , !P3 ;  /* 0xff80000023b47808 */ /* 0x000fe20005800000 */
[CC--:B------:R-:W-:Y:S01]  /*11060*/  FFMA.FTZ R66, R0.reuse, R3.reuse, R112 ;  /* 0x0000000300427223 */ /* 0x0c0fe20000010070 */
[----:B------:R-:W-:Y:S01]  /*11070*/  I2FP.F32.S32 R5, R28 ;  /* 0x0000001c00057245 */ /* 0x000fe20000201400 */
[----:B------:R-:W-:Y:S01]  /*11080*/  FFMA.FTZ R52, R0, R3, R114 ;  /* 0x0000000300347223 */ /* 0x000fe20000010072 */
[----:B------:R-:W-:-:S02]  /*11090*/  ISETP.GE.AND P6, PT, R32, R163, PT ;  /* 0x000000a32000720c */ /* 0x000fc40003fc6270 */
[----:B------:R-:W-:Y:S01]  /*110a0*/  ISETP.GE.AND P3, PT, R32, R165, PT ;  /* 0x000000a52000720c */ /* 0x000fe20003f66270 */
[CC--:B------:R-:W-:Y:S01]  /*110b0*/  FFMA.FTZ R77, R0.reuse, R5.reuse, R77 ;  /* 0x00000005004d7223 */ /* 0x0c0fe2000001004d */
[----:B------:R-:W-:Y:S01]  /*110c0*/  FSEL R166, R25, -INF , !P5 ;  /* 0xff80000019a67808 */ /* 0x000fe20006800000 */
[----:B------:R-:W-:Y:S01]  /*110d0*/  FFMA.FTZ R79, R0, R5, R79 ;  /* 0x00000005004f7223 */ /* 0x000fe2000001004f */
[----:B------:R-:W-:Y:S02]  /*110e0*/  FSEL R136, R27, -INF , !P2 ;  /* 0xff8000001b887808 */ /* 0x000fe40005000000 */
[C---:B------:R-:W-:Y:S02]  /*110f0*/  ISETP.GE.AND P5, PT, R24.reuse, R163, PT ;  /* 0x000000a31800720c */ /* 0x040fe40003fa6270 */
[----:B------:R-:W-:Y:S01]  /*11100*/  ISETP.GE.AND P2, PT, R24, R165, PT ;  /* 0x000000a51800720c */ /* 0x000fe20003f46270 */
[----:B------:R-:W-:Y:S01]  /*11110*/  VIADD R24, R164, 0x69 ;  /* 0x00000069a4187836 */ /* 0x000fe20000000000 */
[----:B------:R-:W-:-:S02]  /*11120*/  FSEL R168, R168, -INF , !P6 ;  /* 0xff800000a8a87808 */ /* 0x000fc40007000000 */
[----:B------:R-:W-:Y:S01]  /*11130*/  FSEL R138, R26, -INF , !P3 ;  /* 0xff8000001a8a7808 */ /* 0x000fe20005800000 */
[----:B------:R-:W-:Y:S01]  /*11140*/  VIADD R26, R164, 0x68 ;  /* 0x00000068a41a7836 */ /* 0x000fe20000000000 */
[C---:B------:R-:W-:Y:S02]  /*11150*/  ISETP.GE.AND P6, PT, R28.reuse, R163, PT ;  /* 0x000000a31c00720c */ /* 0x040fe40003fc6270 */
[----:B------:R-:W-:Y:S02]  /*11160*/  ISETP.GE.AND P3, PT, R28, R165, PT ;  /* 0x000000a51c00720c */ /* 0x000fe40003f66270 */
[----:B------:R-:W-:Y:S02]  /*11170*/  I2FP.F32.S32 R43, R22 ;  /* 0x00000016002b7245 */ /* 0x000fe40000201400 */
[----:B------:R-:W-:Y:S02]  /*11180*/  FSEL R66, R66, -INF , !P5 ;  /* 0xff80000042427808 */ /* 0x000fe40006800000 */
[----:B------:R-:W-:Y:S01]  /*11190*/  FSEL R52, R52, -INF , !P2 ;  /* 0xff80000034347808 */ /* 0x000fe20005000000 */
[----:B------:R-:W-:Y:S01]  /*111a0*/  FFMA.FTZ R44, R0, R43, R104 ;  /* 0x0000002b002c7223 */ /* 0x000fe20000010068 */
[----:B------:R-:W-:Y:S01]  /*111b0*/  ISETP.GE.AND P5, PT, R24, R163, PT ;  /* 0x000000a31800720c */ /* 0x000fe20003fa6270 */
[----:B------:R-:W-:Y:S01]  /*111c0*/  FFMA.FTZ R43, R0, R43, R106 ;  /* 0x0000002b002b7223 */ /* 0x000fe2000001006a */
[----:B------:R-:W-:-:S02]  /*111d0*/  ISETP.GE.AND P2, PT, R24, R165, PT ;  /* 0x000000a51800720c */ /* 0x000fc40003f46270 */
[----:B------:R-:W-:Y:S02]  /*111e0*/  I2FP.F32.S32 R24, R24 ;  /* 0x0000001800187245 */ /* 0x000fe40000201400 */
[----:B------:R-:W-:Y:S02]  /*111f0*/  FSEL R140, R77, -INF , !P6 ;  /* 0xff8000004d8c7808 */ /* 0x000fe40007000000 */
[----:B------:R-:W-:Y:S01]  /*11200*/  FSEL R132, R79, -INF , !P3 ;  /* 0xff8000004f847808 */ /* 0x000fe20005800000 */
[----:B------:R-:W-:Y:S01]  /*11210*/  FFMA.FTZ R54, R0, R24, R109 ;  /* 0x0000001800367223 */ /* 0x000fe2000001006d */
[C---:B------:R-:W-:Y:S02]  /*11220*/  ISETP.GE.AND P6, PT, R26.reuse, R163, PT ;  /* 0x000000a31a00720c */ /* 0x040fe40003fc6270 */
[----:B------:R-:W-:Y:S02]  /*11230*/  ISETP.GE.AND P3, PT, R26, R165, PT ;  /* 0x000000a51a00720c */ /* 0x000fe40003f66270 */
[----:B------:R-:W-:Y:S01]  /*11240*/  I2FP.F32.S32 R3, R26 ;  /* 0x0000001a00037245 */ /* 0x000fe20000201400 */
[----:B------:R-:W-:Y:S01]  /*11250*/  VIADD R26, R164, 0x71 ;  /* 0x00000071a41a7836 */ /* 0x000fe20000000000 */
[----:B------:R-:W-:-:S02]  /*11260*/  FSEL R58, R58, -INF , !P1 ;  /* 0xff8000003a3a7808 */ /* 0x000fc40004800000 */
[----:B------:R-:W-:Y:S01]  /*11270*/  ISETP.GE.AND P1, PT, R22, R163, PT ;  /* 0x000000a31600720c */ /* 0x000fe20003f26270 */
[CC--:B------:R-:W-:Y:S01]  /*11280*/  FFMA.FTZ R56, R0.reuse, R3.reuse, R108 ;  /* 0x0000000300387223 */ /* 0x0c0fe2000001006c */
[----:B------:R-:W-:Y:S01]  /*11290*/  FSEL R51, R51, -INF , !P4 ;  /* 0xff80000033337808 */ /* 0x000fe20006000000 */
[----:B------:R-:W-:Y:S01]  /*112a0*/  FFMA.FTZ R50, R0, R3, R110 ;  /* 0x0000000300327223 */ /* 0x000fe2000001006e */
[----:B------:R-:W-:Y:S01]  /*112b0*/  ISETP.GE.AND P4, PT, R22, R165, PT ;  /* 0x000000a51600720c */ /* 0x000fe20003f86270 */
[----:B------:R-:W-:Y:S01]  /*112c0*/  FFMA.FTZ R22, R0, R24, R111 ;  /* 0x0000001800167223 */ /* 0x000fe2000001006f */
[----:B------:R-:W-:Y:S01]  /*112d0*/  VIADD R24, R164, 0x79 ;  /* 0x00000079a4187836 */ /* 0x000fe20000000000 */
[----:B------:R-:W-:Y:S02]  /*112e0*/  FSEL R44, R44, -INF , !P1 ;  /* 0xff8000002c2c7808 */ /* 0x000fe40004800000 */
[----:B------:R-:W-:Y:S02]  /*112f0*/  I2FP.F32.S32 R41, R26 ;  /* 0x0000001a00297245 */ /* 0x000fe40000201400 */
[----:B------:R-:W-:-:S02]  /*11300*/  ISETP.GT.AND P1, PT, R64, R149, PT ;  /* 0x000000954000720c */ /* 0x000fc40003f24270 */
[----:B------:R-:W-:Y:S01]  /*11310*/  FSEL R54, R54, -INF , !P5 ;  /* 0xff80000036367808 */ /* 0x000fe20006800000 */
[-C--:B------:R-:W-:Y:S01]  /*11320*/  FFMA.FTZ R42, R0, R41.reuse, R105 ;  /* 0x00000029002a7223 */ /* 0x080fe20000010069 */
[----:B------:R-:W-:Y:S01]  /*11330*/  FSEL R22, R22, -INF , !P2 ;  /* 0xff80000016167808 */ /* 0x000fe20005000000 */
[----:B------:R-:W-:Y:S01]  /*11340*/  FFMA.FTZ R41, R0, R41, R107 ;  /* 0x0000002900297223 */ /* 0x000fe2000001006b */
[C---:B------:R-:W-:Y:S02]  /*11350*/  ISETP.GE.AND P5, PT, R24.reuse, R163, PT ;  /* 0x000000a31800720c */ /* 0x040fe40003fa6270 */
[----:B------:R-:W-:Y:S02]  /*11360*/  ISETP.GE.AND P2, PT, R24, R165, PT ;  /* 0x000000a51800720c */ /* 0x000fe40003f46270 */
[----:B------:R-:W-:Y:S02]  /*11370*/  I2FP.F32.S32 R24, R24 ;  /* 0x0000001800187245 */ /* 0x000fe40000201400 */
[----:B------:R-:W-:-:S02]  /*11380*/  FSEL R56, R56, -INF , !P6 ;  /* 0xff80000038387808 */ /* 0x000fc40007000000 */
[----:B------:R-:W-:Y:S01]  /*11390*/  I2FP.F32.S32 R3, R164 ;  /* 0x000000a400037245 */ /* 0x000fe20000201400 */
[-C--:B------:R-:W-:Y:S01]  /*113a0*/  FFMA.FTZ R40, R0, R24.reuse, R101 ;  /* 0x0000001800287223 */ /* 0x080fe20000010065 */
[----:B------:R-:W-:Y:S01]  /*113b0*/  ISETP.GE.AND P6, PT, R26, R163, PT ;  /* 0x000000a31a00720c */ /* 0x000fe20003fc6270 */
[----:B------:R-:W-:Y:S01]  /*113c0*/  FFMA.FTZ R23, R0, R24, R103 ;  /* 0x0000001800177223 */ /* 0x000fe20000010067 */
[----:B------:R-:W-:Y:S01]  /*113d0*/  FSEL R50, R50, -INF , !P3 ;  /* 0xff80000032327808 */ /* 0x000fe20005800000 */
[----:B------:R-:W-:Y:S01]  /*113e0*/  FFMA.FTZ R24, R0, R3, R74 ;  /* 0x0000000300187223 */ /* 0x000fe2000001004a */
[----:B------:R-:W-:Y:S01]  /*113f0*/  ISETP.GE.AND P3, PT, R26, R165, PT ;  /* 0x000000a51a00720c */ /* 0x000fe20003f66270 */
[----:B------:R-:W-:Y:S01]  /*11400*/  FFMA.FTZ R26, R0, R3, R72 ;  /* 0x00000003001a7223 */ /* 0x000fe20000010048 */
[----:B------:R-:W-:Y:S02]  /*11410*/  FSEL R43, R43, -INF , !P4 ;  /* 0xff8000002b2b7808 */ /* 0x000fe40006000000 */
[----:B------:R-:W-:-:S02]  /*11420*/  FSEL R42, R42, -INF , !P6 ;  /* 0xff8000002a2a7808 */ /* 0x000fc40007000000 */
[C---:B------:R-:W-:Y:S02]  /*11430*/  ISETP.GE.AND P4, PT, R164.reuse, R163, PT ;  /* 0x000000a3a400720c */ /* 0x040fe40003f86270 */
[----:B------:R-:W-:Y:S02]  /*11440*/  ISETP.GE.AND P6, PT, R164, R165, PT ;  /* 0x000000a5a400720c */ /* 0x000fe40003fc6270 */
[----:B------:R-:W-:Y:S02]  /*11450*/  FSEL R41, R41, -INF , !P3 ;  /* 0xff80000029297808 */ /* 0x000fe40005800000 */
[----:B------:R-:W-:Y:S02]  /*11460*/  FSEL R40, R40, -INF , !P5 ;  /* 0xff80000028287808 */ /* 0x000fe40006800000 */
[----:B------:R-:W-:Y:S02]  /*11470*/  FSEL R23, R23, -INF , !P2 ;  /* 0xff80000017177808 */ /* 0x000fe40005000000 */
[----:B------:R-:W-:-:S02]  /*11480*/  FSEL R26, R26, -INF , !P4 ;  /* 0xff8000001a1a7808 */ /* 0x000fc40006000000 */
        /* <DEDUP_REMOVED lines=14> */
.L_x_2768:
        /* <DEDUP_REMOVED lines=60> */
.L_x_2769:
        /* <DEDUP_REMOVED lines=77> */
.L_x_2771:
[----:B------:R3:W-:Y:S02]  /*11e00*/  STS.128 [R162+0x8800], RZ ;  /* 0x008800ffa2007388 */ /* 0x0007e40000000c00 */
.L_x_2772:
[----:B------:R-:W-:Y:S05]  /*11e10*/  BSYNC.RECONVERGENT B0 ;  /* 0x0000000000007941 */ /* 0x000fea0003800200 */
.L_x_2770:
[----:B------:R-:W0:Y:S02]  /*11e20*/  LDGDEPBAR ;  /* 0x00000000000079af */ /* 0x000e240000000000 */
.L_x_2767:
        /* <DEDUP_REMOVED lines=24> */
[----:B-1----:R-:W-:-:S02]  /*11fb0*/  FMNMX3.FTZ R28, R3, R132, R52, !PT ;  /* 0x00000084031c7276 */ /* 0x002fc40007810034 */
        /* <DEDUP_REMOVED lines=8> */
[----:B------:R-:W-:Y:S01]  /*12040*/  SHF.R.U32.HI R9, RZ, 0x1, R63 ;  /* 0x00000001ff097819 */ /* 0x000fe2000001163f */
[----:B--2---:R-:W1:Y:S04]  /*12050*/  SHFL.BFLY PT, R30, R5, 0x2, 0x1f ;  /* 0x0c401f00051e7f89 */ /* 0x004e6800000e0000 */
[----:B------:R-:W2:Y:S01]  /*12060*/  SHFL.BFLY PT, R28, R7, 0x2, 0x1f ;  /* 0x0c401f00071c7f89 */ /* 0x000ea200000e0000 */
[----:B-1----:R-:W-:-:S02]  /*12070*/  FMNMX.FTZ R30, R5, R30, !PT ;  /* 0x0000001e051e7209 */ /* 0x002fc40007810000 */
[----:B--2---:R-:W-:-:S03]  /*12080*/  FMNMX.FTZ R28, R7, R28, !PT ;  /* 0x0000001c071c7209 */ /* 0x004fc60007810000 */
[----:B------:R-:W1:Y:S01]  /*12090*/  SHFL.BFLY PT, R3, R30, 0x1, 0x1f ;  /* 0x0c201f001e037f89 */ /* 0x000e6200000e0000 */
[----:B------:R-:W-:-:S03]  /*120a0*/  SHF.L.U32 R7, R63, 0x5, RZ ;  /* 0x000000053f077819 */ /* 0x000fc600000006ff */
[----:B------:R-:W2:Y:S01]  /*120b0*/  SHFL.BFLY PT, R5, R28, 0x1, 0x1f ;  /* 0x0c201f001c057f89 */ /* 0x000ea200000e0000 */
[----:B-1----:R-:W-:Y:S02]  /*120c0*/  FMNMX.FTZ R3, R30, R3, !PT ;  /* 0x000000031e037209 */ /* 0x002fe40007810000 */
[----:B------:R-:W-:Y:S02]  /*120d0*/  SHF.L.U32 R30, R61, 0x8, RZ ;  /* 0x000000083d1e7819 */ /* 0x000fe400000006ff */
[C---:B------:R-:W-:Y:S01]  /*120e0*/  FSETP.NEU.FTZ.AND P1, PT, R3.reuse, -INF , PT ;  /* 0xff8000000300780b */ /* 0x040fe20003f3d000 */
[----:B----4-:R-:W-:Y:S01]  /*120f0*/  FMUL.FTZ R47, R3, UR4 ;  /* 0x00000004032f7c20 */ /* 0x010fe20008410000 */
[----:B------:R-:W-:-:S04]  /*12100*/  LOP3.LUT R30, R30, 0x100, RZ, 0xc0, !PT ;  /* 0x000001001e1e7812 */ /* 0x000fc800078ec0ff */
[----:B------:R-:W-:Y:S02]  /*12110*/  FSEL R47, R47, RZ, P1 ;  /* 0x000000ff2f2f7208 */ /* 0x000fe40000800000 */
[----:B------:R-:W-:-:S03]  /*12120*/  LOP3.LUT R30, R30, 0x20, R7, 0xf8, !PT ;  /* 0x000000201e1e7812 */ /* 0x000fc600078ef807 */
[--C-:B------:R-:W-:Y:S01]  /*12130*/  FFMA.FTZ R46, R26, UR4, -R47.reuse ;  /* 0x000000041a2e7c23 */ /* 0x100fe2000801082f */
[----:B------:R-:W-:Y:S01]  /*12140*/  LOP3.LUT R26, R7, 0xc0, RZ, 0xc0, !PT ;  /* 0x000000c0071a7812 */ /* 0x000fe200078ec0ff */
[--C-:B------:R-:W-:Y:S01]  /*12150*/  FFMA.FTZ R45, R2, UR4, -R47.reuse ;  /* 0x00000004022d7c23 */ /* 0x100fe2000801082f */
[----:B--2---:R-:W-:Y:S01]  /*12160*/  FMNMX.FTZ R2, R28, R5, !PT ;  /* 0x000000051c027209 */ /* 0x004fe20007810000 */
[----:B------:R-:W-:Y:S01]  /*12170*/  FFMA.FTZ R49, R82, UR4, -R47 ;  /* 0x0000000452317c23 */ /* 0x000fe2000801082f */
[----:B------:R-:W-:Y:S01]  /*12180*/  LOP3.LUT R9, R26, 0x8, R9, 0xf8, !PT ;  /* 0x000000081a097812 */ /* 0x000fe200078ef809 */
[--C-:B------:R-:W-:Y:S01]  /*12190*/  FFMA.FTZ R48, R80, UR4, -R47.reuse ;  /* 0x0000000450307c23 */ /* 0x100fe2000801082f */
[----:B------:R-:W-:Y:S01]  /*121a0*/  SHF.L.U32 R26, R63, 0x2, RZ ;  /* 0x000000023f1a7819 */ /* 0x000fe200000006ff */
[C---:B------:R-:W-:Y:S01]  /*121b0*/  FMUL.FTZ R53, R2.reuse, UR4 ;  /* 0x0000000402357c20 */ /* 0x040fe20008410000 */
[----:B------:R-:W-:Y:S01]  /*121c0*/  FSETP.NEU.FTZ.AND P1, PT, R2, -INF , PT ;  /* 0xff8000000200780b */ /* 0x000fe20003f3d000 */
[----:B------:R-:W-:Y:S01]  /*121d0*/  MUFU.EX2 R46, R46 ;  /* 0x0000002e002e7308 */ /* 0x000fe20000000800 */
[----:B------:R-:W-:Y:S01]  /*121e0*/  LOP3.LUT R9, R9, 0x18, R26, 0x78, !PT ;  /* 0x0000001809097812 */ /* 0x000fe200078e781a */
[--C-:B------:R-:W-:Y:S01]  /*121f0*/  FFMA.FTZ R39, R70, UR4, -R47.reuse ;  /* 0x0000000446277c23 */ /* 0x100fe2000801082f */
[----:B------:R-:W-:Y:S01]  /*12200*/  FSEL R53, R53, RZ, P1 ;  /* 0x000000ff35357208 */ /* 0x000fe20000800000 */
[--C-:B------:R-:W-:Y:S01]  /*12210*/  FFMA.FTZ R38, R68, UR4, -R47.reuse ;  /* 0x0000000444267c23 */ /* 0x100fe2000801082f */
[----:B------:R-:W-:Y:S01]  /*12220*/  LOP3.LUT R145, R9, R30, RZ, 0xfc, !PT ;  /* 0x0000001e09917212 */ /* 0x000fe200078efcff */
[--C-:B------:R-:W-:Y:S01]  /*12230*/  FFMA.FTZ R34, R14, UR4, -R47.reuse ;  /* 0x000000040e227c23 */ /* 0x100fe2000801082f */
[----:B------:R-:W-:Y:S01]  /*12240*/  FFMA.FTZ R33, R12, UR4, -R47 ;  /* 0x000000040c217c23 */ /* 0x000fe2000801082f */
[--C-:B------:R-:W-:Y:S01]  /*12250*/  FFMA.FTZ R120, R24, UR4, -R53.reuse ;  /* 0x0000000418787c23 */ /* 0x100fe20008010835 */
[----:B------:R-:W-:Y:S01]  /*12260*/  LEA R145, R145, UR5, 0x1 ;  /* 0x0000000591917c11 */ /* 0x000fe2000f8e08ff */
[--C-:B------:R-:W-:Y:S01]  /*12270*/  FFMA.FTZ R55, R18, UR4, -R53.reuse ;  /* 0x0000000412377c23 */ /* 0x100fe20008010835 */
[--C-:B------:R-:W-:Y:S01]  /*12280*/  FFMA.FTZ R122, R16, UR4, -R53.reuse ;  /* 0x00000004107a7c23 */ /* 0x100fe20008010835 */
[--C-:B------:R-:W-:Y:S01]  /*12290*/  FFMA.FTZ R57, R6, UR4, -R53.reuse ;  /* 0x0000000406397c23 */ /* 0x100fe20008010835 */
[----:B------:R-:W-:Y:S01]  /*122a0*/  LEA R144, R4, R145, 0x1 ;  /* 0x0000009104907211 */ /* 0x000fe200078e08ff */
[----:B------:R-:W1:Y:S01]  /*122b0*/  LDSM.16.MT88.4 R80, [R145+0xb000] ;  /* 0x00b000009150783b */ /* 0x000e620000004200 */
[----:B------:R-:W2:Y:S01]  /*122c0*/  MUFU.EX2 R45, R45 ;  /* 0x0000002d002d7308 */ /* 0x000ea20000000800 */
[--C-:B------:R-:W-:Y:S01]  /*122d0*/  FFMA.FTZ R37, R8, UR4, -R53.reuse ;  /* 0x0000000408257c23 */ /* 0x100fe20008010835 */
[--C-:B------:R-:W-:Y:S01]  /*122e0*/  FFMA.FTZ R36, R10, UR4, -R53.reuse ;  /* 0x000000040a247c23 */ /* 0x100fe20008010835 */
[----:B------:R-:W4:Y:S01]  /*122f0*/  LDSM.16.MT88.4 R108, [R145+0x9000] ;  /* 0x00900000916c783b */ /* 0x000f220000004200 */
[--C-:B------:R-:W-:Y:S01]  /*12300*/  FFMA.FTZ R35, R86, UR4, -R53.reuse ;  /* 0x0000000456237c23 */ /* 0x100fe20008010835 */
[----:B------:R-:W-:Y:S01]  /*12310*/  FFMA.FTZ R32, R84, UR4, -R53 ;  /* 0x0000000454207c23 */ /* 0x000fe20008010835 */
[--C-:B------:R-:W-:Y:S01]  /*12320*/  FFMA.FTZ R31, R206, UR4, -R47.reuse ;  /* 0x00000004ce1f7c23 */ /* 0x100fe2000801082f */
[----:B------:R-:W5:Y:S01]  /*12330*/  LDSM.16.MT88.4 R72, [R144+0x9000] ;  /* 0x009000009048783b */ /* 0x000f620000004200 */
[----:B------:R-:W-:Y:S01]  /*12340*/  MUFU.EX2 R49, R49 ;  /* 0x0000003100317308 */ /* 0x000fe20000000800 */
[--C-:B------:R-:W-:Y:S01]  /*12350*/  FFMA.FTZ R30, R204, UR4, -R47.reuse ;  /* 0x00000004cc1e7c23 */ /* 0x100fe2000801082f */
[--C-:B------:R-:W-:Y:S01]  /*12360*/  FFMA.FTZ R27, R202, UR4, -R47.reuse ;  /* 0x00000004ca1b7c23 */ /* 0x100fe2000801082f */
[----:B------:R-:W3:Y:S01]  /*12370*/  LDSM.16.MT88.4 R88, [R144+0xb000] ;  /* 0x00b000009058783b */ /* 0x000ee20000004200 */
[----:B------:R-:W-:Y:S01]  /*12380*/  FFMA.FTZ R26, R208, UR4, -R47 ;  /* 0x00000004d01a7c23 */ /* 0x000fe2000801082f */
[--C-:B------:R-:W-:Y:S01]  /*12390*/  FFMA.FTZ R29, R200, UR4, -R53.reuse ;  /* 0x00000004c81d7c23 */ /* 0x100fe20008010835 */
[--C-:B------:R-:W-:Y:S01]  /*123a0*/  FFMA.FTZ R28, R198, UR4, -R53.reuse ;  /* 0x00000004c61c7c23 */ /* 0x100fe20008010835 */
[----:B------:R-:W3:Y:S01]  /*123b0*/  LDSM.16.MT88.4 R96, [R145+0xd000] ;  /* 0x00d000009160783b */ /* 0x000ee20000004200 */
[----:B------:R-:W1:Y:S01]  /*123c0*/  MUFU.EX2 R48, R48 ;  /* 0x0000003000307308 */ /* 0x000e620000000800 */
[----:B--2---:R-:W-:Y:S01]  /*123d0*/  F2FP.F16.F32.PACK_AB R104, R45, R46 ;  /* 0x0000002e2d68723e */ /* 0x004fe200000000ff */
[--C-:B------:R-:W-:Y:S01]  /*123e0*/  FFMA.FTZ R25, R196, UR4, -R53.reuse ;  /* 0x00000004c4197c23 */ /* 0x100fe20008010835 */
[----:B------:R-:W2:Y:S01]  /*123f0*/  LDSM.16.MT88.4 R4, [R144+0xd000] ;  /* 0x00d000009004783b */ /* 0x000ea20000004200 */
[----:B------:R-:W-:Y:S01]  /*12400*/  FFMA.FTZ R24, R194, UR4, -R53 ;  /* 0x00000004c2187c23 */ /* 0x000fe20008010835 */
[----:B------:R-:W-:Y:S01]  /*12410*/  FFMA.FTZ R63, R124, UR4, -R47 ;  /* 0x000000047c3f7c23 */ /* 0x000fe2000801082f */
[----:B------:R-:W-:Y:S01]  /*12420*/  FFMA.FTZ R61, R130, UR4, -R53 ;  /* 0x00000004823d7c23 */ /* 0x000fe20008010835 */
[----:B------:R-:W2:Y:S01]  /*12430*/  LDSM.16.MT88.4 R8, [R145+0xb400] ;  /* 0x00b400009108783b */ /* 0x000ea20000004200 */
[----:B------:R-:W-:Y:S01]  /*12440*/  MUFU.EX2 R120, R120 ;  /* 0x0000007800787308 */ /* 0x000fe20000000800 */
[--C-:B------:R-:W-:Y:S01]  /*12450*/  FFMA.FTZ R128, R128, UR4, -R47.reuse ;  /* 0x0000000480807c23 */ /* 0x100fe2000801082f */
[--C-:B------:R-:W-:Y:S01]  /*12460*/  FFMA.FTZ R124, R192, UR4, -R47.reuse ;  /* 0x00000004c07c7c23 */ /* 0x100fe2000801082f */
[----:B------:R-:W2:Y:S01]  /*12470*/  LDSM.16.MT88.4 R16, [R145+0x9400] ;  /* 0x009400009110783b */ /* 0x000ea20000004200 */
[----:B------:R-:W-:Y:S01]  /*12480*/  FFMA.FTZ R59, R190, UR4, -R47 ;  /* 0x00000004be3b7c23 */ /* 0x000fe2000801082f */
[--C-:B------:R-:W-:Y:S01]  /*12490*/  FFMA.FTZ R126, R126, UR4, -R53.reuse ;  /* 0x000000047e7e7c23 */ /* 0x100fe20008010835 */
[--C-:B------:R-:W-:Y:S01]  /*124a0*/  FFMA.FTZ R130, R188, UR4, -R53.reuse ;  /* 0x00000004bc827c23 */ /* 0x100fe20008010835 */
[----:B------:R-:W2:Y:S01]  /*124b0*/  LDSM.16.MT88.4 R12, [R144+0x9400] ;  /* 0x00940000900c783b */ /* 0x000ea20000004200 */
[----:B------:R-:W4:Y:S01]  /*124c0*/  MUFU.EX2 R55, R55 ;  /* 0x0000003700377308 */ /* 0x000f220000000800 */
        /* <DEDUP_REMOVED lines=21> */
[----:B------:R-:W-:Y:S01]  /*12620*/  FADD.FTZ R46, R46, R45 ;  /* 0x0000002d2e2e7221 */ /* 0x000fe20000010000 */
        /* <DEDUP_REMOVED lines=9> */
[----:B------:R-:W4:Y:S01]  /*126c0*/  MUFU.EX2 R38, R38 ;  /* 0x0000002600267308 */ /* 0x000f220000000800 */
[----:B-1----:R-:W-:Y:S01]  /*126d0*/  F2FP.F16.F32.PACK_AB R107, R57, R122 ;  /* 0x0000007a396b723e */ /* 0x002fe200000000ff */
[----:B------:R-:W-:Y:S01]  /*126e0*/  FFMA.FTZ R54, R21, UR4, -R47 ;  /* 0x0000000415367c23 */ /* 0x000fe2000801082f */
[----:B------:R-:W-:Y:S01]  /*126f0*/  FFMA.FTZ R168, R23, UR4, -R53 ;  /* 0x0000000417a87c23 */ /* 0x000fe20008010835 */
[----:B------:R-:W-:Y:S01]  /*12700*/  FFMA.FTZ R58, R44, UR4, -R47 ;  /* 0x000000042c3a7c23 */ /* 0x000fe2000801082f */
[--C-:B------:R-:W-:Y:S01]  /*12710*/  FFMA.FTZ R43, R43, UR4, -R53.reuse ;  /* 0x000000042b2b7c23 */ /* 0x100fe20008010835 */
[----:B------:R-:W-:Y:S01]  /*12720*/  FFMA.FTZ R44, R41, UR4, -R53 ;  /* 0x00000004292c7c23 */ /* 0x000fe20008010835 */
[----:B------:R-:W-:Y:S01]  /*12730*/  ISETP.GT.AND P1, PT, R64, R149, PT ;  /* 0x000000954000720c */ /* 0x000fe20003f24270 */
[----:B------:R-:W-:Y:S01]  /*12740*/  MUFU.EX2 R34, R34 ;  /* 0x0000002200227308 */ /* 0x000fe20000000800 */
[C---:B------:R-:W-:Y:S07]  /*12750*/  HMMA.16816.F32 R76, R104.reuse, R80, RZ ;  /* 0x00000050684c723c */ /* 0x040fee00000018ff */
[----:B------:R-:W-:Y:S01]  /*12760*/  MUFU.EX2 R33, R33 ;  /* 0x0000002100217308 */ /* 0x000fe20000000800 */
[C---:B------:R-:W-:Y:S07]  /*12770*/  HMMA.16816.F32 R80, R104.reuse, R82, RZ ;  /* 0x000000526850723c */ /* 0x040fee00000018ff */
[----:B------:R-:W-:Y:S01]  /*12780*/  MUFU.EX2 R37, R37 ;  /* 0x0000002500257308 */ /* 0x000fe20000000800 */
[C---:B------:R-:W-:Y:S07]  /*12790*/  HMMA.16816.F32 R112, R104.reuse, R108, RZ ;  /* 0x0000006c6870723c */ /* 0x040fee00000018ff */
[----:B------:R-:W1:Y:S01]  /*127a0*/  MUFU.EX2 R36, R36 ;  /* 0x0000002400247308 */ /* 0x000e620000000800 */
[C---:B-----5:R-:W-:Y:S07]  /*127b0*/  HMMA.16816.F32 R68, R104.reuse, R72, RZ ;  /* 0x000000486844723c */ /* 0x060fee00000018ff */
[----:B------:R-:W-:Y:S01]  /*127c0*/  MUFU.EX2 R35, R35 ;  /* 0x0000002300237308 */ /* 0x000fe20000000800 */
[C---:B---3--:R-:W-:Y:S07]  /*127d0*/  HMMA.16816.F32 R84, R104.reuse, R88, RZ ;  /* 0x000000586854723c */ /* 0x048fee00000018ff */
        /* <DEDUP_REMOVED lines=11> */
[----:B--2---:R-:W-:Y:S01]  /*12890*/  HMMA.16816.F32 R100, R104, R4, RZ ;  /* 0x000000046864723c */ /* 0x004fe200000018ff */
[----:B----4-:R-:W-:-:S02]  /*128a0*/  F2FP.F16.F32.PACK_AB R4, R38, R39 ;  /* 0x000000272604723e */ /* 0x010fc400000000ff */
        /* <DEDUP_REMOVED lines=40> */
[----:B------:R-:W-:Y:S02]  /*12b30*/  MUFU.EX2 R67, R67 ;  /* 0x0000004300437308 */ /* 0x000fe40000000800 */
[C---:B----4-:R-:W-:Y:S06]  /*12b40*/  HMMA.16816.F32 R76, R4.reuse, R8, R76 ;  /* 0x00000008044c723c */ /* 0x050fec000000184c */
[----:B------:R-:W-:Y:S02]  /*12b50*/  MUFU.EX2 R174, R174 ;  /* 0x000000ae00ae7308 */ /* 0x000fe40000000800 */
[C---:B------:R-:W-:Y:S01]  /*12b60*/  HMMA.16816.F32 R80, R4.reuse, R10, R80 ;  /* 0x0000000a0450723c */ /* 0x040fe20000001850 */
[----:B------:R-:W2:Y:S05]  /*12b70*/  LDSM.16.MT88.4 R8, [R144+0xd800] ;  /* 0x00d800009008783b */ /* 0x000eaa0000004200 */
[----:B------:R-:W4:Y:S02]  /*12b80*/  MUFU.EX2 R121, R121 ;  /* 0x0000007900797308 */ /* 0x000f240000000800 */
[C---:B---3--:R-:W-:Y:S06]  /*12b90*/  HMMA.16816.F32 R112, R4.reuse, R16, R112 ;  /* 0x000000100470723c */ /* 0x048fec0000001870 */
[----:B------:R-:W-:Y:S02]  /*12ba0*/  MUFU.EX2 R125, R125 ;  /* 0x0000007d007d7308 */ /* 0x000fe40000000800 */
[C---:B------:R-:W-:Y:S01]  /*12bb0*/  HMMA.16816.F32 R108, R4.reuse, R18, R108 ;  /* 0x00000012046c723c */ /* 0x040fe2000000186c */
[----:B------:R-:W3:Y:S05]  /*12bc0*/  LDSM.16.MT88.4 R16, [R144+0xb800] ;  /* 0x00b800009010783b */ /* 0x000eea0000004200 */
[----:B------:R-:W4:Y:S02]  /*12bd0*/  MUFU.EX2 R172, R172 ;  /* 0x000000ac00ac7308 */ /* 0x000f240000000800 */
[C---:B-----5:R-:W-:Y:S06]  /*12be0*/  HMMA.16816.F32 R68, R4.reuse, R12, R68 ;  /* 0x0000000c0444723c */ /* 0x060fec0000001844 */
[----:B------:R-:W-:Y:S02]  /*12bf0*/  MUFU.EX2 R129, R129 ;  /* 0x0000008100817308 */ /* 0x000fe40000000800 */
[C---:B------:R-:W-:Y:S01]  /*12c00*/  HMMA.16816.F32 R72, R4.reuse, R14, R72 ;  /* 0x0000000e0448723c */ /* 0x040fe20000001848 */
[----:B------:R-:W5:Y:S05]  /*12c10*/  LDSM.16.MT88.4 R12, [R145+0xd800] ;  /* 0x00d80000910c783b */ /* 0x000f6a0000004200 */
[----:B------:R-:W4:Y:S02]  /*12c20*/  MUFU.EX2 R166, R166 ;  /* 0x000000a600a67308 */ /* 0x000f240000000800 */
        /* <DEDUP_REMOVED lines=9> */
[----:B------:R-:W4:Y:S02]  /*12cc0*/  MUFU.EX2 R136, R136 ;  /* 0x0000008800887308 */ /* 0x000f240000000800 */
[C---:B-----5:R-:W-:Y:S06]  /*12cd0*/  HMMA.16816.F32 R92, R4.reuse, R12, R92 ;  /* 0x0000000c045c723c */ /* 0x060fec000000185c */
[----:B------:R-:W-:Y:S02]  /*12ce0*/  MUFU.EX2 R133, R133 ;  /* 0x0000008500857308 */ /* 0x000fe40000000800 */
[----:B------:R-:W-:Y:S01]  /*12cf0*/  HMMA.16816.F32 R96, R4, R14, R96 ;  /* 0x0000000e0460723c */ /* 0x000fe20000001860 */
[----:B------:R-:W5:Y:S01]  /*12d00*/  LDSM.16.MT88.4 R12, [R144+0x9c00] ;  /* 0x009c0000900c783b */ /* 0x000f620000004200 */
[----:B------:R-:W-:-:S02]  /*12d10*/  F2FP.F16.F32.PACK_AB R4, R63, R128 ;  /* 0x000000803f04723e */ /* 0x000fc400000000ff */
[----:B------:R-:W-:Y:S02]  /*12d20*/  F2FP.F16.F32.PACK_AB R5, R61, R126 ;  /* 0x0000007e3d05723e */ /* 0x000fe400000000ff */
[----:B------:R-:W4:Y:S01]  /*12d30*/  MUFU.EX2 R132, R132 ;  /* 0x0000008400847308 */ /* 0x000f220000000800 */
[----:B------:R-:W-:Y:S02]  /*12d40*/  F2FP.F16.F32.PACK_AB R6, R59, R124 ;  /* 0x0000007c3b06723e */ /* 0x000fe400000000ff */
[----:B------:R-:W-:-:S05]  /*12d50*/  F2FP.F16.F32.PACK_AB R7, R65, R130 ;  /* 0x000000824107723e */ /* 0x000fca00000000ff */
[----:B------:R-:W-:Y:S02]  /*12d60*/  MUFU.EX2 R66, R66 ;  /* 0x0000004200427308 */ /* 0x000fe40000000800 */
[C---:B--2---:R-:W-:Y:S06]  /*12d70*/  HMMA.16816.F32 R76, R4.reuse, R8, R76 ;  /* 0x00000008044c723c */ /* 0x044fec000000184c */
[----:B------:R-:W2:Y:S02]  /*12d80*/  MUFU.EX2 R137, R137 ;  /* 0x0000008900897308 */ /* 0x000ea40000000800 */
[C---:B------:R-:W-:Y:S01]  /*12d90*/  HMMA.16816.F32 R80, R4.reuse, R10, R80 ;  /* 0x0000000a0450723c */ /* 0x040fe20000001850 */
[----:B------:R-:W1:Y:S05]  /*12da0*/  LDSM.16.MT88.4 R8, [R144+0xdc00] ;  /* 0x00dc00009008783b */ /* 0x000e6a0000004200 */
[----:B------:R-:W-:Y:S02]  /*12db0*/  MUFU.EX2 R56, R56 ;  /* 0x0000003800387308 */ /* 0x000fe40000000800 */
[C---:B---3--:R-:W-:Y:S06]  /*12dc0*/  HMMA.16816.F32 R112, R4.reuse, R16, R112 ;  /* 0x000000100470723c */ /* 0x048fec0000001870 */
[----:B------:R-:W-:Y:S02]  /*12dd0*/  MUFU.EX2 R135, R135 ;  /* 0x0000008700877308 */ /* 0x000fe40000000800 */
[C---:B------:R-:W-:Y:S01]  /*12de0*/  HMMA.16816.F32 R108, R4.reuse, R18, R108 ;  /* 0x00000012046c723c */ /* 0x040fe2000000186c */
[----:B------:R-:W3:Y:S05]  /*12df0*/  LDSM.16.MT88.4 R16, [R144+0xbc00] ;  /* 0x00bc00009010783b */ /* 0x000eea0000004200 */
[----:B------:R-:W-:Y:S02]  /*12e00*/  MUFU.EX2 R52, R52 ;  /* 0x0000003400347308 */ /* 0x000fe40000000800 */
[C---:B-----5:R-:W-:Y:S06]  /*12e10*/  HMMA.16816.F32 R68, R4.reuse, R12, R68 ;  /* 0x0000000c0444723c */ /* 0x060fec0000001844 */
[----:B------:R-:W5:Y:S02]  /*12e20*/  MUFU.EX2 R51, R51 ;  /* 0x0000003300337308 */ /* 0x000f640000000800 */
[C---:B------:R-:W-:Y:S01]  /*12e30*/  HMMA.16816.F32 R72, R4.reuse, R14, R72 ;  /* 0x0000000e0448723c */ /* 0x040fe20000001848 */
[----:B------:R-:W4:Y:S05]  /*12e40*/  LDSM.16.MT88.4 R12, [R145+0xdc00] ;  /* 0x00dc0000910c783b */ /* 0x000f2a0000004200 */
[----:B------:R-:W-:Y:S02]  /*12e50*/  MUFU.EX2 R50, R50 ;  /* 0x0000003200327308 */ /* 0x000fe40000000800 */
[C---:B-1----:R-:W-:Y:S06]  /*12e60*/  HMMA.16816.F32 R100, R4.reuse, R8, R100 ;  /* 0x000000080464723c */ /* 0x042fec0000001864 */
[----:B------:R-:W1:Y:S02]  /*12e70*/  MUFU.EX2 R45, R45 ;  /* 0x0000002d002d7308 */ /* 0x000e640000000800 */
        /* <DEDUP_REMOVED lines=8> */
[C---:B----4-:R-:W-:Y:S08]  /*12f00*/  HMMA.16816.F32 R92, R4.reuse, R12, R92 ;  /* 0x0000000c045c723c */ /* 0x050ff0000000185c */
[----:B------:R-:W-:Y:S01]  /*12f10*/  HMMA.16816.F32 R96, R4, R14, R96 ;  /* 0x0000000e0460723c */ /* 0x000fe20000001860 */
[----:B------:R-:W4:Y:S01]  /*12f20*/  LDSM.16.MT88.4 R12, [R144+0xa000] ;  /* 0x00a00000900c783b */ /* 0x000f220000004200 */
[----:B------:R-:W-:-:S02]  /*12f30*/  F2FP.F16.F32.PACK_AB R4, R123, R176 ;  /* 0x000000b07b04723e */ /* 0x000fc400000000ff */
[----:B------:R-:W-:Y:S02]  /*12f40*/  F2FP.F16.F32.PACK_AB R5, R121, R174 ;  /* 0x000000ae7905723e */ /* 0x000fe400000000ff */
[----:B------:R-:W-:Y:S02]  /*12f50*/  F2FP.F16.F32.PACK_AB R6, R67, R170 ;  /* 0x000000aa4306723e */ /* 0x000fe400000000ff */
[----:B------:R-:W-:-:S07]  /*12f60*/  F2FP.F16.F32.PACK_AB R7, R172, R125 ;  /* 0x0000007dac07723e */ /* 0x000fce00000000ff */
        /* <DEDUP_REMOVED lines=35> */
[----:B------:R-:W-:Y:S01]  /*131a0*/  FADD.FTZ R17, R49, R46 ;  /* 0x0000002e31117221 */ /* 0x000fe20000010000 */
[----:B------:R-:W-:-:S02]  /*131b0*/  FFMA.FTZ R49, R20, UR4, -R53 ;  /* 0x0000000414317c23 */ /* 0x000fc40008010835 */
[----:B------:R-:W3:Y:S01]  /*131c0*/  LDSM.16.MT88.4 R20, [R144+0xa800] ;  /* 0x00a800009014783b */ /* 0x000ee20000004200 */
[----:B------:R-:W-:-:S03]  /*131d0*/  FADD.FTZ R48, R48, R17 ;  /* 0x0000001130307221 */ /* 0x000fc60000010000 */
[C---:B------:R-:W-:Y:S01]  /*131e0*/  HMMA.16816.F32 R88, R4.reuse, R18, R88 ;  /* 0x000000120458723c */ /* 0x040fe20000001858 */
[----:B------:R-:W3:Y:S07]  /*131f0*/  LDSM.16.MT88.4 R16, [R145+0xc800] ;  /* 0x00c800009110783b */ /* 0x000eee0000004200 */
[----:B----4-:R-:W-:Y:S01]  /*13200*/  HMMA.16816.F32 R100, R4, R12, R100 ;  /* 0x0000000c0464723c */ /* 0x010fe20000001864 */
[----:B------:R-:W-:Y:S01]  /*13210*/  FADD.FTZ R13, R120, R55 ;  /* 0x00000037780d7221 */ /* 0x000fe20000010000 */
[--C-:B------:R-:W-:Y:S01]  /*13220*/  FFMA.FTZ R55, R42, UR4, -R47.reuse ;  /* 0x000000042a377c23 */ /* 0x100fe2000801082f */
[----:B------:R-:W-:Y:S01]  /*13230*/  FFMA.FTZ R47, R40, UR4, -R47 ;  /* 0x00000004282f7c23 */ /* 0x000fe2000801082f */
[----:B------:R-:W-:Y:S01]  /*13240*/  MUFU.EX2 R42, R58 ;  /* 0x0000003a002a7308 */ /* 0x000fe20000000800 */
[----:B------:R-:W-:-:S03]  /*13250*/  FADD.FTZ R46, R122, R13 ;  /* 0x0000000d7a2e7221 */ /* 0x000fc60000010000 */
[----:B------:R-:W-:Y:S01]  /*13260*/  HMMA.16816.F32 R104, R4, R14, R104 ;  /* 0x0000000e0468723c */ /* 0x000fe20000001868 */
[----:B------:R-:W-:Y:S01]  /*13270*/  F2FP.F16.F32.PACK_AB R4, R137, R66 ;  /* 0x000000428904723e */ /* 0x000fe200000000ff */
[----:B------:R-:W4:Y:S01]  /*13280*/  LDSM.16.MT88.4 R12, [R144+0xc800] ;  /* 0x00c80000900c783b */ /* 0x000f220000004200 */
[----:B-----5:R-:W-:Y:S01]  /*13290*/  F2FP.F16.F32.PACK_AB R5, R51, R52 ;  /* 0x000000343305723e */ /* 0x020fe200000000ff */
[----:B------:R-:W5:Y:S01]  /*132a0*/  MUFU.EX2 R41, R55 ;  /* 0x0000003700297308 */ /* 0x000f620000000800 */
[----:B------:R-:W-:Y:S01]  /*132b0*/  F2FP.F16.F32.PACK_AB R6, R135, R56 ;  /* 0x000000388706723e */ /* 0x000fe200000000ff */
[----:B------:R-:W-:Y:S01]  /*132c0*/  FADD.FTZ R46, R57, R46 ;  /* 0x0000002e392e7221 */ /* 0x000fe20000010000 */
[----:B-1----:R-:W-:-:S03]  /*132d0*/  F2FP.F16.F32.PACK_AB R7, R45, R50 ;  /* 0x000000322d07723e */ /* 0x002fc600000000ff */
[----:B------:R-:W-:Y:S02]  /*132e0*/  FADD.FTZ R37, R37, R46 ;  /* 0x0000002e25257221 */ /* 0x000fe40000010000 */
[----:B------:R-:W-:Y:S02]  /*132f0*/  MUFU.EX2 R40, R54 ;  /* 0x0000003600287308 */ /* 0x000fe40000000800 */
[----:B--2---:R-:W-:Y:S01]  /*13300*/  HMMA.16816.F32 R112, R4, R8, R112 ;  /* 0x000000080470723c */ /* 0x004fe20000001870 */
[----:B------:R-:W-:-:S04]  /*13310*/  FADD.FTZ R36, R36, R37 ;  /* 0x0000002524247221 */ /* 0x000fc80000010000 */
[----:B------:R-:W-:Y:S01]  /*13320*/  FADD.FTZ R35, R35, R36 ;  /* 0x0000002423237221 */ /* 0x000fe20000010000 */
[----:B------:R-:W1:Y:S02]  /*13330*/  MUFU.EX2 R47, R47 ;  /* 0x0000002f002f7308 */ /* 0x000e640000000800 */
[----:B------:R-:W-:Y:S01]  /*13340*/  HMMA.16816.F32 R108, R4, R10, R108 ;  /* 0x0000000a046c723c */ /* 0x000fe2000000186c */
[----:B------:R-:W2:Y:S01]  /*13350*/  LDSM.16.MT88.4 R8, [R145+0xe800] ;  /* 0x00e800009108783b */ /* 0x000ea20000004200 */
[----:B------:R-:W-:-:S04]  /*13360*/  FADD.FTZ R32, R32, R35 ;  /* 0x0000002320207221 */ /* 0x000fc80000010000 */
[----:B------:R-:W-:Y:S02]  /*13370*/  FADD.FTZ R29, R29, R32 ;  /* 0x000000201d1d7221 */ /* 0x000fe40000010000 */
[----:B---3--:R-:W-:Y:S02]  /*13380*/  HMMA.16816.F32 R68, R4, R20, R68 ;  /* 0x000000140444723c */ /* 0x008fe40000001844 */
[----:B------:R-:W-:-:S06]  /*13390*/  FADD.FTZ R28, R28, R29 ;  /* 0x0000001d1c1c7221 */ /* 0x000fcc0000010000 */
[C---:B------:R-:W-:Y:S01]  /*133a0*/  HMMA.16816.F32 R72, R4.reuse, R22, R72 ;  /* 0x000000160448723c */ /* 0x040fe20000001848 */
[----:B------:R-:W3:Y:S07]  /*133b0*/  LDSM.16.MT88.4 R20, [R144+0xe800] ;  /* 0x00e800009014783b */ /* 0x000eee0000004200 */
[C---:B------:R-:W-:Y:S08]  /*133c0*/  HMMA.16816.F32 R76, R4.reuse, R16, R76 ;  /* 0x00000010044c723c */ /* 0x040ff0000000184c */
[C---:B------:R-:W-:Y:S01]  /*133d0*/  HMMA.16816.F32 R80, R4.reuse, R18, R80 ;  /* 0x000000120450723c */ /* 0x040fe20000001850 */
[----:B------:R-:W1:Y:S07]  /*133e0*/  LDSM.16.MT88.4 R16, [R145+0xac00] ;  /* 0x00ac00009110783b */ /* 0x000e6e0000004200 */
[C---:B----4-:R-:W-:Y:S08]  /*133f0*/  HMMA.16816.F32 R84, R4.reuse, R12, R84 ;  /* 0x0000000c0454723c */ /* 0x050ff00000001854 */
[----:B--2---:R-:W-:Y:S01]  /*13400*/  HMMA.16816.F32 R92, R4, R8, R92 ;  /* 0x00000008045c723c */ /* 0x004fe2000000185c */
[----:B------:R-:W-:-:S02]  /*13410*/  FADD.FTZ R9, R39, R48 ;  /* 0x0000003027097221 */ /* 0x000fc40000010000 */
[----:B------:R-:W2:Y:S02]  /*13420*/  MUFU.EX2 R39, R49 ;  /* 0x0000003100277308 */ /* 0x000ea40000000800 */
[----:B------:R-:W-:-:S03]  /*13430*/  FADD.FTZ R9, R38, R9 ;  /* 0x0000000926097221 */ /* 0x000fc60000010000 */
[C---:B------:R-:W-:Y:S01]  /*13440*/  HMMA.16816.F32 R88, R4.reuse, R14, R88 ;  /* 0x0000000e0458723c */ /* 0x040fe20000001858 */
[----:B------:R-:W4:Y:S07]  /*13450*/  LDSM.16.MT88.4 R12, [R144+0xac00] ;  /* 0x00ac0000900c783b */ /* 0x000f2e0000004200 */
        /* <DEDUP_REMOVED lines=8> */
[----:B-----5:R-:W-:Y:S01]  /*134e0*/  F2FP.F16.F32.PACK_AB R4, R41, R42 ;  /* 0x0000002a2904723e */ /* 0x020fe200000000ff */
[----:B------:R-:W-:Y:S01]  /*134f0*/  FADD.FTZ R21, R27, R30 ;  /* 0x0000001e1b157221 */ /* 0x000fe20000010000 */
[----:B------:R-:W-:Y:S01]  /*13500*/  F2FP.F16.F32.PACK_AB R5, R44, R43 ;  /* 0x0000002b2c05723e */ /* 0x000fe200000000ff */
[----:B------:R-:W-:Y:S01]  /*13510*/  FADD.FTZ R23, R25, R28 ;  /* 0x0000001c19177221 */ /* 0x000fe20000010000 */
[----:B-1----:R-:W-:Y:S01]  /*13520*/  F2FP.F16.F32.PACK_AB R6, R47, R40 ;  /* 0x000000282f06723e */ /* 0x002fe200000000ff */
        /* <DEDUP_REMOVED lines=16> */
[----:B----4-:R-:W-:Y:S02]  /*13630*/  HMMA.16816.F32 R68, R4, R12, R68 ;  /* 0x0000000c0444723c */ /* 0x010fe40000001844 */
[----:B------:R-:W-:Y:S01]  /*13640*/  FADD.FTZ R123, R123, R176 ;  /* 0x000000b07b7b7221 */ /* 0x000fe20000010000 */
[----:B------:R-:W-:-:S04]  /*13650*/  FADD.FTZ R20, R121, R20 ;  /* 0x0000001479147221 */ /* 0x000fc80000010000 */
[----:B------:R-:W-:Y:S01]  /*13660*/  FADD.FTZ R125, R125, R20 ;  /* 0x000000147d7d7221 */ /* 0x000fe20000010000 */
[----:B------:R-:W-:Y:S01]  /*13670*/  HMMA.16816.F32 R72, R4, R14, R72 ;  /* 0x0000000e0448723c */ /* 0x000fe20000001848 */
[----:B------:R-:W2:Y:S02]  /*13680*/  LDSM.16.MT88.4 R12, [R145+0xec00] ;  /* 0x00ec0000910c783b */ /* 0x000ea40000004200 */
[----:B------:R-:W-:-:S04]  /*13690*/  FADD.FTZ R172, R172, R125 ;  /* 0x0000007dacac7221 */ /* 0x000fc80000010000 */
[----:B------:R-:W-:Y:S01]  /*136a0*/  FADD.FTZ R131, R131, R172 ;  /* 0x000000ac83837221 */ /* 0x000fe20000010000 */
[----:B---3--:R-:W-:Y:S03]  /*136b0*/  HMMA.16816.F32 R76, R4, R8, R76 ;  /* 0x00000008044c723c */ /* 0x008fe6000000184c */
[----:B------:R-:W-:-:S05]  /*136c0*/  FADD.FTZ R136, R136, R131 ;  /* 0x0000008388887221 */ /* 0x000fca0000010000 */
[C---:B------:R-:W-:Y:S01]  /*136d0*/  HMMA.16816.F32 R80, R4.reuse, R10, R80 ;  /* 0x0000000a0450723c */ /* 0x040fe20000001850 */
[----:B------:R-:W3:Y:S07]  /*136e0*/  LDSM.16.MT88.4 R8, [R144+0xec00] ;  /* 0x00ec00009008783b */ /* 0x000eee0000004200 */
        /* <DEDUP_REMOVED lines=98> */
.L_x_2774:
        /* <DEDUP_REMOVED lines=8> */
.L_x_2775:
[----:B------:R-:W1:Y:S01]  /*13d90*/  LDCU UR9, c[0x0][0x440] ;  /* 0x00008800ff0977ac */ /* 0x000e620008000800 */
[----:B------:R-:W-:Y:S02]  /*13da0*/  VIADD R60, R147, 0x3020 ;  /* 0x00003020933c7836 */ /* 0x000fe40000000000 */
[----:B------:R-:W-:Y:S01]  /*13db0*/  @P0 VIADD R60, R156, 0xffffffe0 ;  /* 0xffffffe09c3c0836 */ /* 0x000fe20000000000 */
        /* <DEDUP_REMOVED lines=77> */
[----:B------:R-:W-:Y:S04]  /*14290*/  LDSM.16.M88.4 R124, [R146] ;  /* 0x00000000927c783b */ /* 0x000fe80000000200 */
[----:B------:R-:W5:Y:S04]  /*142a0*/  LDSM.16.M88.4 R16, [R60] ;  /* 0x000000003c10783b */ /* 0x000f680000000200 */
[----:B-1----:R-:W1:Y:S04]  /*142b0*/  LDSM.16.M88.4 R8, [R60+0x400] ;  /* 0x000400003c08783b */ /* 0x002e680000000200 */
[----:B------:R-:W1:Y:S04]  /*142c0*/  LDSM.16.M88.4 R12, [R147+0x3c00] ;  /* 0x003c0000930c783b */ /* 0x000e680000000200 */
[----:B--2---:R-:W2:Y:S04]  /*142d0*/  LDSM.16.M88.4 R4, [R147+0x4000] ;  /* 0x004000009304783b */ /* 0x004ea80000000200 */
[----:B------:R-:W2:Y:S04]  /*142e0*/  LDSM.16.M88.4 R20, [R147+0x3800] ;  /* 0x003800009314783b */ /* 0x000ea80000000200 */
[----:B------:R-:W2:Y:S04]  /*142f0*/  LDSM.16.M88.4 R64, [R147+0x4400] ;  /* 0x004400009340783b */ /* 0x000ea80000000200 */
[----:B------:R-:W2:Y:S01]  /*14300*/  LDSM.16.M88.4 R52, [R147+0x4800] ;  /* 0x004800009334783b */ /* 0x000ea20000000200 */
[C---:B---3--:R-:W-:Y:S03]  /*14310*/  HMMA.16816.F32 R40, R44.reuse, R36, RZ ;  /* 0x000000242c28723c */ /* 0x048fe600000018ff */
[----:B------:R-:W3:Y:S04]  /*14320*/  LDSM.16.M88.4 R136, [R147+0x4c00] ;  /* 0x004c00009388783b */ /* 0x000ee80000000200 */
[----:B------:R-:W3:Y:S01]  /*14330*/  LDSM.16.M88.4 R132, [R60+0xc00] ;  /* 0x000c00003c84783b */ /* 0x000ee20000000200 */
[C---:B----4-:R-:W-:Y:S03]  /*14340*/  HMMA.16816.F32 R32, R44.reuse, R28, RZ ;  /* 0x0000001c2c20723c */ /* 0x050fe600000018ff */
[----:B------:R-:W4:Y:S04]  /*14350*/  LDSM.16.M88.4 R128, [R60+0x1000] ;  /* 0x001000003c80783b */ /* 0x000f280000000200 */
[----:B------:R-:W4:Y:S01]  /*14360*/  LDSM.16.M88.4 R140, [R60+0x800] ;  /* 0x000800003c8c783b */ /* 0x000f220000000200 */
[C---:B------:R-:W-:Y:S03]  /*14370*/  HMMA.16816.F32 R36, R44.reuse, R38, RZ ;  /* 0x000000262c24723c */ /* 0x040fe600000018ff */
[----:B------:R-:W0:Y:S05]  /*14380*/  LDGDEPBAR ;  /* 0x00000000000079af */ /* 0x000e2a0000000000 */
[----:B------:R-:W-:Y:S08]  /*14390*/  HMMA.16816.F32 R28, R44, R30, RZ ;  /* 0x0000001e2c1c723c */ /* 0x000ff000000018ff */
[C---:B-----5:R-:W-:Y:S08]  /*143a0*/  HMMA.16816.F32 R40, R124.reuse, R16, R40 ;  /* 0x000000107c28723c */ /* 0x060ff00000001828 */
[C---:B------:R-:W-:Y:S08]  /*143b0*/  HMMA.16816.F32 R36, R124.reuse, R18, R36 ;  /* 0x000000127c24723c */ /* 0x040ff00000001824 */
[C---:B-1----:R-:W-:Y:S08]  /*143c0*/  HMMA.16816.F32 R32, R124.reuse, R8, R32 ;  /* 0x000000087c20723c */ /* 0x042ff00000001820 */
[----:B------:R-:W-:Y:S08]  /*143d0*/  HMMA.16816.F32 R28, R124, R10, R28 ;  /* 0x0000000a7c1c723c */ /* 0x000ff0000000181c */
[C---:B------:R-:W-:Y:S08]  /*143e0*/  HMMA.16816.F32 R16, R44.reuse, R12, RZ ;  /* 0x0000000c2c10723c */ /* 0x040ff000000018ff */
        /* <DEDUP_REMOVED lines=11> */
[----:B------:R-:W1:Y:S07]  /*144a0*/  LDSM.16.M88.4 R136, [R60+0x1400] ;  /* 0x001400003c88783b */ /* 0x000e6e0000000200 */
[C---:B------:R-:W-:Y:S08]  /*144b0*/  HMMA.16816.F32 R16, R124.reuse, R132, R16 ;  /* 0x000000847c10723c */ /* 0x040ff00000001810 */
[C---:B------:R-:W-:Y:S01]  /*144c0*/  HMMA.16816.F32 R12, R124.reuse, R134, R12 ;  /* 0x000000867c0c723c */ /* 0x040fe2000000180c */
[----:B------:R-:W2:Y:S07]  /*144d0*/  LDSM.16.M88.4 R132, [R60+0x1800] ;  /* 0x001800003c84783b */ /* 0x000eae0000000200 */
[C---:B----4-:R-:W-:Y:S08]  /*144e0*/  HMMA.16816.F32 R8, R124.reuse, R128, R8 ;  /* 0x000000807c08723c */ /* 0x050ff00000001808 */
        /* <DEDUP_REMOVED lines=88> */
[----:B------:R-:W2:Y:S04]  /*14a70*/  LDSM.16.M88.4 R124, [R60+0x4400] ;  /* 0x004400003c7c783b */ /* 0x000ea80000000200 */
[----:B------:R-:W4:Y:S03]  /*14a80*/  LDSM.16.M88.4 R128, [R60+0x4000] ;  /* 0x004000003c80783b */ /* 0x000f260000000200 */
[C---:B---3--:R-:W-:Y:S08]  /*14a90*/  HMMA.16816.F32 R8, R136.reuse, R140, R8 ;  /* 0x0000008c8808723c */ /* 0x048ff00000001808 */
[C---:B------:R-:W-:Y:S08]  /*14aa0*/  HMMA.16816.F32 R4, R136.reuse, R142, R4 ;  /* 0x0000008e8804723c */ /* 0x040ff00000001804 */
[C---:B-1----:R-:W-:Y:S08]  /*14ab0*/  HMMA.16816.F32 R64, R136.reuse, R134, R64 ;  /* 0x000000868840723c */ /* 0x042ff00000001840 */
[C---:B------:R-:W-:Y:S08]  /*14ac0*/  HMMA.16816.F32 R120, R136.reuse, R132, R120 ;  /* 0x000000848878723c */ /* 0x040ff00000001878 */
        /* <DEDUP_REMOVED lines=8> */
[----:B------:R-:W1:Y:S07]  /*14b50*/  LDSM.16.M88.4 R124, [R60+0x5c00] ;  /* 0x005c00003c7c783b */ /* 0x000e6e0000000200 */
[C---:B--2---:R-:W-:Y:S08]  /*14b60*/  HMMA.16816.F32 R24, R136.reuse, R128, R24 ;  /* 0x000000808818723c */ /* 0x044ff00000001818 */
[----:B------:R-:W-:Y:S01]  /*14b70*/  HMMA.16816.F32 R20, R136, R130, R20 ;  /* 0x000000828814723c */ /* 0x000fe20000001814 */
[----:B------:R2:W3:Y:S01]  /*14b80*/  LDSM.16.M88.4 R128, [R60+0x5800] ;  /* 0x005800003c80783b */ /* 0x0004e20000000200 */
[----:B------:R-:W-:-:S06]  /*14b90*/  DEPBAR.LE SB0, 0x0 ;  /* 0x000080000000791a */ /* 0x000fcc0000000000 */
[----:B-1----:R-:W-:Y:S01]  /*14ba0*/  HMMA.16816.F32 R48, R136, R124, R48 ;  /* 0x0000007c8830723c */ /* 0x002fe20000001830 */
[----:B------:R-:W-:-:S05]  /*14bb0*/  VIADD R124, R164, 0xffffff91 ;  /* 0xffffff91a47c7836 */ /* 0x000fca0000000000 */
[----:B--2---:R-:W-:Y:S02]  /*14bc0*/  I2FP.F32.S32 R60, R124 ;  /* 0x0000007c003c7245 */ /* 0x004fe40000201400 */
[C---:B------:R-:W-:Y:S01]  /*14bd0*/  HMMA.16816.F32 R44, R136.reuse, R126, R44 ;  /* 0x0000007e882c723c */ /* 0x040fe2000000182c */
[----:B------:R-:W-:Y:S01]  /*14be0*/  VIADD R126, R164, 0xffffff98 ;  /* 0xffffff98a47e7836 */ /* 0x000fe20000000000 */
[----:B------:R-:W-:Y:S01]  /*14bf0*/  ISETP.GE.AND P6, PT, R124, R163, PT ;  /* 0x000000a37c00720c */ /* 0x000fe20003fc6270 */
[----:B------:R-:W-:Y:S01]  /*14c00*/  FFMA.FTZ R33, R0, R60, R33 ;  /* 0x0000003c00217223 */ /* 0x000fe20000010021 */
[----:B------:R-:W-:Y:S01]  /*14c10*/  ISETP.GE.AND P1, PT, R124, R165, PT ;  /* 0x000000a57c00720c */ /* 0x000fe20003f26270 */
[----:B------:R-:W-:Y:S01]  /*14c20*/  VIADD R60, R164, 0xffffff80 ;  /* 0xffffff80a43c7836 */ /* 0x000fe20000000000 */
[----:B------:R-:W-:Y:S02]  /*14c30*/  I2FP.F32.S32 R124, R124 ;  /* 0x0000007c007c7245 */ /* 0x000fe40000201400 */
[-C--:B------:R-:W-:Y:S01]  /*14c40*/  I2FP.F32.S32 R61, R126.reuse ;  /* 0x0000007e003d7245 */ /* 0x080fe20000201400 */
[----:B---3--:R-:W-:Y:S01]  /*14c50*/  HMMA.16816.F32 R56, R136, R128, R56 ;  /* 0x000000808838723c */ /* 0x008fe20000001838 */
[----:B------:R-:W-:Y:S01]  /*14c60*/  I2FP.F32.S32 R63, R126 ;  /* 0x0000007e003f7245 */ /* 0x000fe20000201400 */
[C---:B------:R-:W-:Y:S01]  /*14c70*/  FFMA.FTZ R35, R0.reuse, R124, R35 ;  /* 0x0000007c00237223 */ /* 0x040fe20000010023 */
[----:B------:R-:W-:Y:S01]  /*14c80*/  FSEL R200, R33, -INF , !P6 ;  /* 0xff80000021c87808 */ /* 0x000fe20007000000 */
[----:B------:R-:W-:Y:S01]  /*14c90*/  FFMA.FTZ R61, R0, R61, R30 ;  /* 0x0000003d003d7223 */ /* 0x000fe2000001001e */
[----:B------:R-:W-:-:S02]  /*14ca0*/  VIADD R30, R164, 0xfffffff8 ;  /* 0xfffffff8a41e7836 */ /* 0x000fc40000000000 */
[----:B------:R-:W-:Y:S01]  /*14cb0*/  FFMA.FTZ R28, R0, R63, R28 ;  /* 0x0000003f001c7223 */ /* 0x000fe2000001001c */
[----:B------:R-:W-:Y:S01]  /*14cc0*/  BAR.SYNC.DEFER_BLOCKING 0x0 ;  /* 0x0000000000007b1d */ /* 0x000fe20000010000 */
[C---:B------:R-:W-:Y:S01]  /*14cd0*/  ISETP.GE.AND P5, PT, R126.reuse, R163, PT ;  /* 0x000000a37e00720c */ /* 0x040fe20003fa6270 */
[----:B------:R-:W-:Y:S01]  /*14ce0*/  HMMA.16816.F32 R52, R136, R130, R52 ;  /* 0x000000828834723c */ /* 0x000fe20000001834 */
[----:B------:R-:W-:Y:S02]  /*14cf0*/  ISETP.GE.AND P0, PT, R126, R165, PT ;  /* 0x000000a57e00720c */ /* 0x000fe40003f06270 */
[----:B------:R-:W-:Y:S02]  /*14d00*/  I2FP.F32.S32 R33, R60 ;  /* 0x0000003c00217245 */ /* 0x000fe40000201400 */
[----:B------:R-:W-:Y:S02]  /*14d10*/  FSEL R203, R35, -INF , !P1 ;  /* 0xff80000023cb7808 */ /* 0x000fe40004800000 */
[----:B------:R-:W-:Y:S01]  /*14d20*/  FSEL R198, R28, -INF , !P5 ;  /* 0xff8000001cc67808 */ /* 0x000fe20006800000 */
[CC--:B------:R-:W-:Y:S01]  /*14d30*/  FFMA.FTZ R28, R0.reuse, R33.reuse, R40 ;  /* 0x00000021001c7223 */ /* 0x0c0fe20000010028 */
[----:B------:R-:W-:Y:S01]  /*14d40*/  I2FP.F32.S32 R35, R30 ;  /* 0x0000001e00237245 */ /* 0x000fe20000201400 */
[----:B------:R-:W-:Y:S01]  /*14d50*/  FFMA.FTZ R42, R0, R33, R42 ;  /* 0x00000021002a7223 */ /* 0x000fe2000001002a */
[----:B------:R-:W-:Y:S01]  /*14d60*/  FSEL R129, R61, -INF , !P0 ;  /* 0xff8000003d817808 */ /* 0x000fe20004000000 */
[----:B------:R-:W-:Y:S01]  /*14d70*/  VIADD R40, R164, 0xffffff88 ;  /* 0xffffff88a4287836 */ /* 0x000fe20000000000 */
[----:B------:R-:W-:Y:S01]  /*14d80*/  ISETP.GE.AND P5, PT, R30, R163, PT ;  /* 0x000000a31e00720c */ /* 0x000fe20003fa6270 */
[----:B------:R-:W-:Y:S01]  /*14d90*/  FFMA.FTZ R44, R0, R35, R44 ;  /* 0x00000023002c7223 */ /* 0x000fe2000001002c */
[----:B------:R-:W-:Y:S01]  /*14da0*/  ISETP.GE.AND P0, PT, R30, R165, PT ;  /* 0x000000a51e00720c */ /* 0x000fe20003f06270 */
[----:B------:R-:W-:Y:S01]  /*14db0*/  VIADD R30, R164, 0xffffff81 ;  /* 0xffffff81a41e7836 */ /* 0x000fe20000000000 */
[----:B------:R-:W-:Y:S01]  /*14dc0*/  ISETP.GE.AND P6, PT, R60, R163, PT ;  /* 0x000000a33c00720c */ /* 0x000fe20003fc6270 */
[----:B------:R-:W-:Y:S01]  /*14dd0*/  FFMA.FTZ R46, R0, R35, R46 ;  /* 0x00000023002e7223 */ /* 0x000fe2000001002e */
[----:B------:R-:W-:-:S02]  /*14de0*/  ISETP.GE.AND P1, PT, R60, R165, PT ;  /* 0x000000a53c00720c */ /* 0x000fc40003f26270 */
[----:B------:R-:W-:Y:S02]  /*14df0*/  FSEL R28, R28, -INF , !P6 ;  /* 0xff8000001c1c7808 */ /* 0x000fe40007000000 */
[----:B------:R-:W-:Y:S02]  /*14e00*/  FSEL R35, R42, -INF , !P1 ;  /* 0xff8000002a237808 */ /* 0x000fe40004800000 */
[C---:B------:R-:W-:Y:S02]  /*14e10*/  ISETP.GE.AND P6, PT, R30.reuse, R163, PT ;  /* 0x000000a31e00720c */ /* 0x040fe40003fc6270 */
[----:B------:R-:W-:Y:S02]  /*14e20*/  ISETP.GE.AND P1, PT, R30, R165, PT ;  /* 0x000000a51e00720c */ /* 0x000fe40003f26270 */
[----:B------:R-:W-:Y:S02]  /*14e30*/  I2FP.F32.S32 R30, R30 ;  /* 0x0000001e001e7245 */ /* 0x000fe40000201400 */
[----:B------:R-:W-:-:S02]  /*14e40*/  I2FP.F32.S32 R33, R40 ;  /* 0x0000002800217245 */ /* 0x000fc40000201400 */
[----:B------:R-:W-:Y:S01]  /*14e50*/  FSEL R134, R44, -INF , !P5 ;  /* 0xff8000002c867808 */ /* 0x000fe20006800000 */
[CC--:B------:R-:W-:Y:S01]  /*14e60*/  FFMA.FTZ R41, R0.reuse, R30.reuse, R41 ;  /* 0x0000001e00297223 */ /* 0x0c0fe20000010029 */
[----:B------:R-:W-:Y:S01]  /*14e70*/  FFMA.FTZ R43, R0, R30, R43 ;  /* 0x0000001e002b7223 */ /* 0x000fe2000001002b */
[----:B------:R-:W-:Y:S01]  /*14e80*/  FSEL R60, R46, -INF , !P0 ;  /* 0xff8000002e3c7808 */ /* 0x000fe20004000000 */
[----:B------:R-:W-:Y:S01]  /*14e90*/  VIADD R30, R164, 0xffffff89 ;  /* 0xffffff89a41e7836 */ /* 0x000fe20000000000 */
[C---:B------:R-:W-:Y:S02]  /*14ea0*/  ISETP.GE.AND P5, PT, R40.reuse, R163, PT ;  /* 0x000000a32800720c */ /* 0x040fe40003fa6270 */
[----:B------:R-:W-:Y:S01]  /*14eb0*/  ISETP.GE.AND P0, PT, R40, R165, PT ;  /* 0x000000a52800720c */ /* 0x000fe20003f06270 */
[CC--:B------:R-:W-:Y:S01]  /*14ec0*/  FFMA.FTZ R40, R0.reuse, R33.reuse, R36 ;  /* 0x0000002100287223 */ /* 0x0c0fe20000010024 */
[----:B------:R-:W-:Y:S01]  /*14ed0*/  FFMA.FTZ R33, R0, R33, R38 ;  /* 0x0000002100217223 */ /* 0x000fe20000010026 */
[----:B------:R-:W-:Y:S01]  /*14ee0*/  VIADD R38, R164, 0xffffff90 ;  /* 0xffffff90a4267836 */ /* 0x000fe20000000000 */
[----:B------:R-:W-:-:S02]  /*14ef0*/  I2FP.F32.S32 R42, R30 ;  /* 0x0000001e002a7245 */ /* 0x000fc40000201400 */
[----:B------:R-:W-:Y:S02]  /*14f00*/  FSEL R36, R41, -INF , !P6 ;  /* 0xff80000029247808 */ /* 0x000fe40007000000 */
[----:B------:R-:W-:Y:S01]  /*14f10*/  FSEL R43, R43, -INF , !P1 ;  /* 0xff8000002b2b7808 */ /* 0x000fe20004800000 */
[----:B------:R-:W-:Y:S01]  /*14f20*/  FFMA.FTZ R37, R0, R42, R37 ;  /* 0x0000002a00257223 */ /* 0x000fe20000010025 */
[C---:B------:R-:W-:Y:S02]  /*14f30*/  ISETP.GE.AND P6, PT, R30.reuse, R163, PT ;  /* 0x000000a31e00720c */ /* 0x040fe40003fc6270 */
[----:B------:R-:W-:Y:S02]  /*14f40*/  ISETP.GE.AND P1, PT, R30, R165, PT ;  /* 0x000000a51e00720c */ /* 0x000fe40003f26270 */
[----:B------:R-:W-:Y:S02]  /*14f50*/  FSEL R30, R40, -INF , !P5 ;  /* 0xff800000281e7808 */ /* 0x000fe40006800000 */
[----:B------:R-:W-:-:S02]  /*14f60*/  I2FP.F32.S32 R61, R38 ;  /* 0x00000026003d7245 */ /* 0x000fc40000201400 */
[----:B------:R-:W-:Y:S01]  /*14f70*/  FSEL R41, R33, -INF , !P0 ;  /* 0xff80000021297808 */ /* 0x000fe20004000000 */
[----:B------:R-:W-:Y:S01]  /*14f80*/  FFMA.FTZ R33, R0, R42, R39 ;  /* 0x0000002a00217223 */ /* 0x000fe20000010027 */
[----:B------:R-:W-:Y:S01]  /*14f90*/  ISETP.GE.AND P5, PT, R38, R163, PT ;  /* 0x000000a32600720c */ /* 0x000fe20003fa6270 */
[----:B------:R-:W-:Y:S01]  /*14fa0*/  FFMA.FTZ R46, R0, R61, R32 ;  /* 0x0000003d002e7223 */ /* 0x000fe20000010020 */
[----:B------:R-:W-:Y:S01]  /*14fb0*/  ISETP.GE.AND P0, PT, R38, R165, PT ;  /* 0x000000a52600720c */ /* 0x000fe20003f06270 */
[----:B------:R-:W-:Y:S01]  /*14fc0*/  VIADD R38, R164, 0xffffff99 ;  /* 0xffffff99a4267836 */ /* 0x000fe20000000000 */
[----:B------:R-:W-:Y:S01]  /*14fd0*/  FSEL R32, R37, -INF , !P6 ;  /* 0xff80000025207808 */ /* 0x000fe20007000000 */
[----:B------:R-:W-:Y:S01]  /*14fe0*/  FFMA.FTZ R205, R0, R61, R34 ;  /* 0x0000003d00cd7223 */ /* 0x000fe20000010022 */
[----:B------:R-:W-:Y:S01]  /*14ff0*/  FSEL R33, R33, -INF , !P1 ;  /* 0xff80000021217808 */ /* 0x000fe20004800000 */
[----:B------:R-:W-:Y:S01]  /*15000*/  VIADD R34, R164, 0xffffffa0 ;  /* 0xffffffa0a4227836 */ /* 0x000fe20000000000 */
[----:B------:R-:W-:-:S02]  /*15010*/  ISETP.GE.AND P6, PT, R38, R163, PT ;  /* 0x000000a32600720c */ /* 0x000fc40003fc6270 */
[----:B------:R-:W-:Y:S02]  /*15020*/  ISETP.GE.AND P1, PT, R38, R165, PT ;  /* 0x000000a52600720c */ /* 0x000fe40003f26270 */
[----:B------:R-:W-:Y:S02]  /*15030*/  I2FP.F32.S32 R38, R38 ;  /* 0x0000002600267245 */ /* 0x000fe40000201400 */
[----:B------:R-:W-:Y:S02]  /*15040*/  FSEL R46, R46, -INF , !P5 ;  /* 0xff8000002e2e7808 */ /* 0x000fe40006800000 */
[----:B------:R-:W-:Y:S01]  /*15050*/  FSEL R205, R205, -INF , !P0 ;  /* 0xff800000cdcd7808 */ /* 0x000fe20004000000 */
[-C--:B------:R-:W-:Y:S01]  /*15060*/  FFMA.FTZ R29, R0, R38.reuse, R29 ;  /* 0x00000026001d7223 */ /* 0x080fe2000001001d */
[----:B------:R-:W-:Y:S01]  /*15070*/  ISETP.GE.AND P5, PT, R34, R163, PT ;  /* 0x000000a32200720c */ /* 0x000fe20003fa6270 */
[----:B------:R-:W-:Y:S01]  /*15080*/  FFMA.FTZ R31, R0, R38, R31 ;  /* 0x00000026001f7223 */ /* 0x000fe2000001001f */
[----:B------:R-:W-:-:S02]  /*15090*/  I2FP.F32.S32 R37, R34 ;  /* 0x0000002200257245 */ /* 0x000fc40000201400 */
[----:B------:R-:W-:Y:S01]  /*150a0*/  ISETP.GE.AND P0, PT, R34, R165, PT ;  /* 0x000000a52200720c */ /* 0x000fe20003f06270 */
[----:B------:R-:W-:Y:S01]  /*150b0*/  VIADD R34, R164, 0xffffffa1 ;  /* 0xffffffa1a4227836 */ /* 0x000fe20000000000 */
        /* <DEDUP_REMOVED lines=9> */
[----:B------:R-:W-:Y:S01]  /*15150*/  FSEL R139, R26, -INF , !P0 ;  /* 0xff8000001a8b7808 */ /* 0x000fe20004000000 */
[-C--:B------:R-:W-:Y:S01]  /*15160*/  FFMA.FTZ R25, R0, R34.reuse, R25 ;  /* 0x0000002200197223 */ /* 0x080fe20000010019 */
[----:B------:R-:W-:Y:S01]  /*15170*/  ISETP.GE.AND P5, PT, R24, R163, PT ;  /* 0x000000a31800720c */ /* 0x000fe20003fa6270 */
[----:B------:R-:W-:Y:S01]  /*15180*/  FFMA.FTZ R27, R0, R34, R27 ;  /* 0x00000022001b7223 */ /* 0x000fe2000001001b */
[----:B------:R-:W-:Y:S02]  /*15190*/  I2FP.F32.S32 R29, R24 ;  /* 0x00000018001d7245 */ /* 0x000fe40000201400 */
        /* <DEDUP_REMOVED lines=8> */
[----:B------:R-:W-:-:S02]  /*15220*/  ISETP.GE.AND P1, PT, R24, R165, PT ;  /* 0x000000a51800720c */ /* 0x000fc40003f26270 */
[----:B------:R-:W-:Y:S02]  /*15230*/  I2FP.F32.S32 R24, R24 ;  /* 0x0000001800187245 */ /* 0x000fe40000201400 */
        /* <DEDUP_REMOVED lines=69> */
[----:B------:R-:W-:Y:S01]  /*15690*/  I2FP.F32.S32 R9, R4 ;  /* 0x0000000400097245 */ /* 0x000fe20000201400 */
[----:B------:R-:W-:Y:S01]  /*156a0*/  VIADD R6, R164, 0xffffffd8 ;  /* 0xffffffd8a4067836 */ /* 0x000fe20000000000 */
[----:B------:R-:W-:Y:S01]  /*156b0*/  ISETP.GE.AND P0, PT, R4, R165, PT ;  /* 0x000000a50400720c */ /* 0x000fe20003f06270 */
[----:B------:R-:W-:Y:S01]  /*156c0*/  VIADD R4, R164, 0xffffffd1 ;  /* 0xffffffd1a4047836 */ /* 0x000fe20000000000 */
[----:B------:R-:W-:Y:S01]  /*156d0*/  FSEL R182, R5, -INF , !P6 ;  /* 0xff80000005b67808 */ /* 0x000fe20007000000 */
[CC--:B------:R-:W-:Y:S01]  /*156e0*/  FFMA.FTZ R120, R0.reuse, R9.reuse, R120 ;  /* 0x0000000900787223 */ /* 0x0c0fe20000010078 */
[----:B------:R-:W-:Y:S01]  /*156f0*/  FSEL R181, R7, -INF , !P1 ;  /* 0xff80000007b57808 */ /* 0x000fe20004800000 */
[----:B------:R-:W-:Y:S01]  /*15700*/  FFMA.FTZ R122, R0, R9, R122 ;  /* 0x00000009007a7223 */ /* 0x000fe2000001007a */
[----:B------:R-:W-:-:S02]  /*15710*/  ISETP.GE.AND P6, PT, R4, R163, PT ;  /* 0x000000a30400720c */ /* 0x000fc40003fc6270 */
[----:B------:R-:W-:Y:S02]  /*15720*/  ISETP.GE.AND P1, PT, R4, R165, PT ;  /* 0x000000a50400720c */ /* 0x000fe40003f26270 */
[----:B------:R-:W-:Y:S02]  /*15730*/  I2FP.F32.S32 R4, R4 ;  /* 0x0000000400047245 */ /* 0x000fe40000201400 */
[----:B------:R-:W-:Y:S02]  /*15740*/  I2FP.F32.S32 R5, R6 ;  /* 0x0000000600057245 */ /* 0x000fe40000201400 */
[----:B------:R-:W-:Y:S01]  /*15750*/  FSEL R170, R120, -INF , !P5 ;  /* 0xff80000078aa7808 */ /* 0x000fe20006800000 */
[CC--:B------:R-:W-:Y:S01]  /*15760*/  FFMA.FTZ R121, R0.reuse, R4.reuse, R121 ;  /* 0x0000000400797223 */ /* 0x0c0fe20000010079 */
[----:B------:R-:W-:Y:S01]  /*15770*/  FFMA.FTZ R123, R0, R4, R123 ;  /* 0x00000004007b7223 */ /* 0x000fe2000001007b */
[----:B------:R-:W-:Y:S01]  /*15780*/  VIADD R4, R164, 0xffffffd9 ;  /* 0xffffffd9a4047836 */ /* 0x000fe20000000000 */
[----:B------:R-:W-:Y:S01]  /*15790*/  FSEL R173, R122, -INF , !P0 ;  /* 0xff8000007aad7808 */ /* 0x000fe20004000000 */
[CC--:B------:R-:W-:Y:S01]  /*157a0*/  FFMA.FTZ R64, R0.reuse, R5.reuse, R64 ;  /* 0x0000000500407223 */ /* 0x0c0fe20000010040 */
[----:B------:R-:W-:Y:S01]  /*157b0*/  FSEL R178, R121, -INF , !P6 ;  /* 0xff80000079b27808 */ /* 0x000fe20007000000 */
[----:B------:R-:W-:Y:S01]  /*157c0*/  FFMA.FTZ R66, R0, R5, R66 ;  /* 0x0000000500427223 */ /* 0x000fe20000010042 */
[----:B------:R-:W-:-:S02]  /*157d0*/  FSEL R171, R123, -INF , !P1 ;  /* 0xff8000007bab7808 */ /* 0x000fc40004800000 */
[C---:B------:R-:W-:Y:S02]  /*157e0*/  ISETP.GE.AND P6, PT, R4.reuse, R163, PT ;  /* 0x000000a30400720c */ /* 0x040fe40003fc6270 */
[----:B------:R-:W-:Y:S02]  /*157f0*/  ISETP.GE.AND P1, PT, R4, R165, PT ;  /* 0x000000a50400720c */ /* 0x000fe40003f26270 */
[----:B------:R-:W-:Y:S02]  /*15800*/  I2FP.F32.S32 R4, R4 ;  /* 0x0000000400047245 */ /* 0x000fe40000201400 */
[C---:B------:R-:W-:Y:S02]  /*15810*/  ISETP.GE.AND P5, PT, R6.reuse, R163, PT ;  /* 0x000000a30600720c */ /* 0x040fe40003fa6270 */
[----:B------:R-:W-:Y:S01]  /*15820*/  ISETP.GE.AND P0, PT, R6, R165, PT ;  /* 0x000000a50600720c */ /* 0x000fe20003f06270 */
[CC--:B------:R-:W-:Y:S01]  /*15830*/  FFMA.FTZ R65, R0.reuse, R4.reuse, R65 ;  /* 0x0000000400417223 */ /* 0x0c0fe20000010041 */
[----:B------:R-:W-:Y:S01]  /*15840*/  FFMA.FTZ R67, R0, R4, R67 ;  /* 0x0000000400437223 */ /* 0x000fe20000010043 */
[----:B------:R-:W-:Y:S01]  /*15850*/  VIADD R4, R164, 0xffffffe1 ;  /* 0xffffffe1a4047836 */ /* 0x000fe20000000000 */
[----:B------:R-:W-:Y:S01]  /*15860*/  FSEL R176, R64, -INF , !P5 ;  /* 0xff80000040b07808 */ /* 0x000fe20006800000 */
[----:B------:R-:W-:Y:S01]  /*15870*/  VIADD R6, R164, 0xffffffe0 ;  /* 0xffffffe0a4067836 */ /* 0x000fe20000000000 */
[----:B------:R-:W-:Y:S01]  /*15880*/  FSEL R174, R65, -INF , !P6 ;  /* 0xff80000041ae7808 */ /* 0x000fe20007000000 */
[----:B------:R-:W-:Y:S01]  /*15890*/  VIADD R64, R62, 0xfffffffe ;  /* 0xfffffffe3e407836 */ /* 0x000fe20000000000 */
[----:B------:R-:W-:-:S02]  /*158a0*/  FSEL R167, R67, -INF , !P1 ;  /* 0xff80000043a77808 */ /* 0x000fc40004800000 */
[----:B------:R-:W-:Y:S02]  /*158b0*/  FSEL R169, R66, -INF , !P0 ;  /* 0xff80000042a97808 */ /* 0x000fe40004000000 */
[C---:B------:R-:W-:Y:S02]  /*158c0*/  ISETP.GE.AND P6, PT, R4.reuse, R163, PT ;  /* 0x000000a30400720c */ /* 0x040fe40003fc6270 */
[----:B------:R-:W-:Y:S02]  /*158d0*/  ISETP.GE.AND P1, PT, R4, R165, PT ;  /* 0x000000a50400720c */ /* 0x000fe40003f26270 */
[C---:B------:R-:W-:Y:S02]  /*158e0*/  ISETP.GE.AND P5, PT, R6.reuse, R163, PT ;  /* 0x000000a30600720c */ /* 0x040fe40003fa6270 */
[----:B------:R-:W-:Y:S02]  /*158f0*/  I2FP.F32.S32 R5, R6 ;  /* 0x0000000600057245 */ /* 0x000fe40000201400 */
[----:B------:R-:W-:Y:S01]  /*15900*/  ISETP.GE.AND P0, PT, R6, R165, PT ;  /* 0x000000a50600720c */ /* 0x000fe20003f06270 */
[----:B------:R-:W-:Y:S01]  /*15910*/  VIADD R6, R164, 0xffffffe8 ;  /* 0xffffffe8a4067836 */ /* 0x000fe20000000000 */
[----:B------:R-:W-:Y:S01]  /*15920*/  I2FP.F32.S32 R4, R4 ;  /* 0x0000000400047245 */ /* 0x000fe20000201400 */
[CC--:B------:R-:W-:Y:S01]  /*15930*/  FFMA.FTZ R56, R0.reuse, R5.reuse, R56 ;  /* 0x0000000500387223 */ /* 0x0c0fe20000010038 */
[----:B------:R-:W-:-:S02]  /*15940*/  FFMA.FTZ R58, R0, R5, R58 ;  /* 0x00000005003a7223 */ /* 0x000fc4000001003a */
[----:B------:R-:W-:Y:S01]  /*15950*/  I2FP.F32.S32 R5, R6 ;  /* 0x0000000600057245 */ /* 0x000fe20000201400 */
[CC--:B------:R-:W-:Y:S01]  /*15960*/  FFMA.FTZ R57, R0.reuse, R4.reuse, R57 ;  /* 0x0000000400397223 */ /* 0x0c0fe20000010039 */
[----:B------:R-:W-:Y:S01]  /*15970*/  FFMA.FTZ R59, R0, R4, R59 ;  /* 0x00000004003b7223 */ /* 0x000fe2000001003b */
[----:B------:R-:W-:Y:S01]  /*15980*/  VIADD R4, R164, 0xffffffe9 ;  /* 0xffffffe9a4047836 */ /* 0x000fe20000000000 */
[----:B------:R-:W-:Y:S01]  /*15990*/  FSEL R140, R56, -INF , !P5 ;  /* 0xff800000388c7808 */ /* 0x000fe20006800000 */
[-C--:B------:R-:W-:Y:S01]  /*159a0*/  FFMA.FTZ R52, R0, R5.reuse, R52 ;  /* 0x0000000500347223 */ /* 0x080fe20000010034 */
[----:B------:R-:W-:Y:S01]  /*159b0*/  FSEL R133, R58, -INF , !P0 ;  /* 0xff8000003a857808 */ /* 0x000fe20004000000 */
[----:B------:R-:W-:Y:S01]  /*159c0*/  FFMA.FTZ R54, R0, R5, R54 ;  /* 0x0000000500367223 */ /* 0x000fe20000010036 */
[----:B------:R-:W-:Y:S02]  /*159d0*/  FSEL R143, R57, -INF , !P6 ;  /* 0xff800000398f7808 */ /* 0x000fe40007000000 */
[----:B------:R-:W-:-:S02]  /*159e0*/  FSEL R131, R59, -INF , !P1 ;  /* 0xff8000003b837808 */ /* 0x000fc40004800000 */
[C---:B------:R-:W-:Y:S02]  /*159f0*/  ISETP.GE.AND P5, PT, R6.reuse, R163, PT ;  /* 0x000000a30600720c */ /* 0x040fe40003fa6270 */
[----:B------:R-:W-:Y:S01]  /*15a00*/  ISETP.GE.AND P0, PT, R6, R165, PT ;  /* 0x000000a50600720c */ /* 0x000fe20003f06270 */
[----:B------:R-:W-:Y:S01]  /*15a10*/  VIADD R6, R164, 0xfffffff0 ;  /* 0xfffffff0a4067836 */ /* 0x000fe20000000000 */
[C---:B------:R-:W-:Y:S02]  /*15a20*/  ISETP.GE.AND P6, PT, R4.reuse, R163, PT ;  /* 0x000000a30400720c */ /* 0x040fe40003fc6270 */
[----:B------:R-:W-:Y:S02]  /*15a30*/  ISETP.GE.AND P1, PT, R4, R165, PT ;  /* 0x000000a50400720c */ /* 0x000fe40003f26270 */
[----:B------:R-:W-:Y:S02]  /*15a40*/  I2FP.F32.S32 R4, R4 ;  /* 0x0000000400047245 */ /* 0x000fe40000201400 */
[----:B------:R-:W-:-:S02]  /*15a50*/  FSEL R141, R52, -INF , !P5 ;  /* 0xff800000348d7808 */ /* 0x000fc40006800000 */
        /* <DEDUP_REMOVED lines=15> */
[----:B------:R-:W-:Y:S02]  /*15b50*/  FSEL R142, R48, -INF , !P5 ;  /* 0xff800000308e7808 */ /* 0x000fe40006800000 */
[----:B------:R-:W-:Y:S01]  /*15b60*/  ISETP.GE.AND P5, PT, R4, R163, PT ;  /* 0x000000a30400720c */ /* 0x000fe20003fa6270 */
[C---:B------:R-:W-:Y:S01]  /*15b70*/  FFMA.FTZ R49, R0.reuse, R6, R49 ;  /* 0x0000000600317223 */ /* 0x040fe20000010031 */
[----:B------:R-:W-:Y:S01]  /*15b80*/  I2FP.F32.S32 R8, R4 ;  /* 0x0000000400087245 */ /* 0x000fe20000201400 */
[----:B------:R-:W-:Y:S01]  /*15b90*/  FFMA.FTZ R51, R0, R6, R51 ;  /* 0x0000000600337223 */ /* 0x000fe20000010033 */
[----:B------:R-:W-:-:S02]  /*15ba0*/  FSEL R65, R50, -INF , !P0 ;  /* 0xff80000032417808 */ /* 0x000fc40004000000 */
[----:B------:R-:W-:Y:S01]  /*15bb0*/  FSEL R163, R49, -INF , !P6 ;  /* 0xff80000031a37808 */ /* 0x000fe20007000000 */
[-C--:B------:R-:W-:Y:S01]  /*15bc0*/  FFMA.FTZ R45, R0, R8.reuse, R45 ;  /* 0x00000008002d7223 */ /* 0x080fe2000001002d */
[----:B------:R-:W-:Y:S01]  /*15bd0*/  ISETP.GT.AND P6, PT, R64, R149, PT ;  /* 0x000000954000720c */ /* 0x000fe20003fc4270 */
[----:B------:R-:W-:Y:S01]  /*15be0*/  FFMA.FTZ R47, R0, R8, R47 ;  /* 0x00000008002f7223 */ /* 0x000fe2000001002f */
[----:B------:R-:W-:Y:S02]  /*15bf0*/  ISETP.GE.AND P0, PT, R4, R165, PT ;  /* 0x000000a50400720c */ /* 0x000fe40003f06270 */
[----:B------:R-:W-:Y:S02]  /*15c00*/  FSEL R124, R51, -INF , !P1 ;  /* 0xff800000337c7808 */ /* 0x000fe40004800000 */
[----:B------:R-:W-:Y:S02]  /*15c10*/  FSEL R165, R45, -INF , !P5 ;  /* 0xff8000002da57808 */ /* 0x000fe40006800000 */
[----:B------:R-:W-:-:S05]  /*15c20*/  FSEL R67, R47, -INF , !P0 ;  /* 0xff8000002f437808 */ /* 0x000fca0004000000 */
        /* <DEDUP_REMOVED lines=67> */
.L_x_2777:
        /* <DEDUP_REMOVED lines=8> */
.L_x_2778:
        /* <DEDUP_REMOVED lines=70> */
.L_x_2776:
        /* <DEDUP_REMOVED lines=55> */
[----:B------:R-:W-:Y:S01]  /*168b0*/  FFMA.FTZ R172, R36, UR4, -R175 ;  /* 0x0000000424ac7c23 */ /* 0x000fe200080108af */
[----:B------:R-:W-:Y:S01]  /*168c0*/  FADD.FTZ R2, R2, -R3 ;  /* 0x8000000302027221 */ /* 0x000fe20000010000 */
[--C-:B------:R-:W-:Y:S01]  /*168d0*/  FFMA.FTZ R128, R30, UR4, -R175.reuse ;  /* 0x000000041e807c23 */ /* 0x100fe200080108af */
[--C-:B------:R-:W-:Y:S01]  /*168e0*/  FFMA.FTZ R123, R32, UR4, -R175.reuse ;  /* 0x00000004207b7c23 */ /* 0x100fe200080108af */
[--C-:B------:R-:W-:Y:S01]  /*168f0*/  FFMA.FTZ R185, R35, UR4, -R126.reuse ;  /* 0x0000000423b97c23 */ /* 0x100fe2000801087e */
[----:B------:R-:W-:Y:S01]  /*16900*/  FMUL.FTZ R188, R2, UR4 ;  /* 0x0000000402bc7c20 */ /* 0x000fe20008410000 */
[--C-:B------:R-:W-:Y:S01]  /*16910*/  FFMA.FTZ R162, R43, UR4, -R126.reuse ;  /* 0x000000042ba27c23 */ /* 0x100fe2000801087e */
[--C-:B------:R-:W-:Y:S01]  /*16920*/  FFMA.FTZ R125, R41, UR4, -R126.reuse ;  /* 0x00000004297d7c23 */ /* 0x100fe2000801087e */
[----:B------:R-:W-:Y:S01]  /*16930*/  FMUL.FTZ R189, R189, UR4 ;  /* 0x00000004bdbd7c20 */ /* 0x000fe20008410000 */
[--C-:B------:R-:W-:Y:S01]  /*16940*/  FFMA.FTZ R2, R33, UR4, -R126.reuse ;  /* 0x0000000421027c23 */ /* 0x100fe2000801087e */
[----:B------:R-:W-:Y:S01]  /*16950*/  MUFU.EX2 R187, R187 ;  /* 0x000000bb00bb7308 */ /* 0x000fe20000000800 */
[----:B------:R-:W1:Y:S01]  /*16960*/  LDSM.16.MT88.4 R32, [R144+0xb000] ;  /* 0x00b000009020783b */ /* 0x000e620000004200 */
[--C-:B------:R-:W-:Y:S01]  /*16970*/  FFMA.FTZ R122, R46, UR4, -R175.reuse ;  /* 0x000000042e7a7c23 */ /* 0x100fe200080108af */
[--C-:B------:R-:W-:Y:S01]  /*16980*/  FFMA.FTZ R63, R200, UR4, -R175.reuse ;  /* 0x00000004c83f7c23 */ /* 0x100fe200080108af */
[--C-:B------:R-:W-:Y:S01]  /*16990*/  FFMA.FTZ R61, R198, UR4, -R175.reuse ;  /* 0x00000004c63d7c23 */ /* 0x100fe200080108af */
[----:B------:R-:W2:Y:S01]  /*169a0*/  LDSM.16.MT88.4 R40, [R145+0xd000] ;  /* 0x00d000009128783b */ /* 0x000ea20000004200 */
        /* <DEDUP_REMOVED lines=50> */
[----:B------:R-:W4:Y:S01]  /*16cd0*/  MUFU.EX2 R189, R189 ;  /* 0x000000bd00bd7308 */ /* 0x000f220000000800 */
[----:B---3--:R-:W-:Y:S01]  /*16ce0*/  F2FP.F16.F32.PACK_AB R49, R162, R185 ;  /* 0x000000b9a231723e */ /* 0x008fe200000000ff */
[--C-:B------:R-:W-:Y:S01]  /*16cf0*/  FFMA.FTZ R65, R65, UR4, -R126.reuse ;  /* 0x0000000441417c23 */ /* 0x100fe2000801087e */
[--C-:B------:R-:W-:Y:S01]  /*16d00*/  FFMA.FTZ R124, R124, UR4, -R126.reuse ;  /* 0x000000047c7c7c23 */ /* 0x100fe2000801087e */
[--C-:B------:R-:W-:Y:S01]  /*16d10*/  FFMA.FTZ R60, R60, UR4, -R126.reuse ;  /* 0x000000043c3c7c23 */ /* 0x100fe2000801087e */
[----:B------:R-:W-:-:S03]  /*16d20*/  FFMA.FTZ R67, R67, UR4, -R126 ;  /* 0x0000000443437c23 */ /* 0x000fc6000801087e */
        /* <DEDUP_REMOVED lines=17> */
[-C--:B------:R-:W-:Y:S01]  /*16e40*/  FMUL.FTZ R111, R111, R188.reuse ;  /* 0x000000bc6f6f7220 */ /* 0x080fe20000410000 */
[----:B-----5:R-:W-:Y:S01]  /*16e50*/  F2FP.F16.F32.PACK_AB R51, R2, R125 ;  /* 0x0000007d0233723e */ /* 0x020fe200000000ff */
[----:B------:R-:W-:Y:S01]  /*16e60*/  MUFU.EX2 R122, R122 ;  /* 0x0000007a007a7308 */ /* 0x000fe20000000800 */
[-C--:B------:R-:W-:Y:S01]  /*16e70*/  FMUL.FTZ R20, R76, R189.reuse ;  /* 0x000000bd4c147220 */ /* 0x080fe20000410000 */
[-C--:B------:R-:W-:Y:S01]  /*16e80*/  FMUL.FTZ R21, R77, R189.reuse ;  /* 0x000000bd4d157220 */ /* 0x080fe20000410000 */
[-C--:B------:R-:W-:Y:S01]  /*16e90*/  FMUL.FTZ R22, R78, R188.reuse ;  /* 0x000000bc4e167220 */ /* 0x080fe20000410000 */
[-C--:B------:R-:W-:Y:S01]  /*16ea0*/  FMUL.FTZ R23, R79, R188.reuse ;  /* 0x000000bc4f177220 */ /* 0x080fe20000410000 */
[-C--:B------:R-:W-:Y:S01]  /*16eb0*/  FMUL.FTZ R28, R84, R189.reuse ;  /* 0x000000bd541c7220 */ /* 0x080fe20000410000 */
[C---:B------:R-:W-:Y:S01]  /*16ec0*/  HMMA.16816.F32 R12, R48.reuse, R16, R12 ;  /* 0x00000010300c723c */ /* 0x040fe2000000180c */
[-C--:B------:R-:W-:Y:S01]  /*16ed0*/  FMUL.FTZ R29, R85, R189.reuse ;  /* 0x000000bd551d7220 */ /* 0x080fe20000410000 */
[----:B------:R-:W3:Y:S01]  /*16ee0*/  MUFU.EX2 R63, R63 ;  /* 0x0000003f003f7308 */ /* 0x000ee20000000800 */
[-C--:B------:R-:W-:Y:S01]  /*16ef0*/  FMUL.FTZ R30, R86, R188.reuse ;  /* 0x000000bc561e7220 */ /* 0x080fe20000410000 */
[-C--:B------:R-:W-:Y:S01]  /*16f00*/  FMUL.FTZ R31, R87, R188.reuse ;  /* 0x000000bc571f7220 */ /* 0x080fe20000410000 */
[-C--:B------:R-:W-:Y:S01]  /*16f10*/  FMUL.FTZ R36, R92, R189.reuse ;  /* 0x000000bd5c247220 */ /* 0x080fe20000410000 */
[-C--:B------:R-:W-:Y:S01]  /*16f20*/  FMUL.FTZ R37, R93, R189.reuse ;  /* 0x000000bd5d257220 */ /* 0x080fe20000410000 */
[-C--:B------:R-:W-:Y:S01]  /*16f30*/  FMUL.FTZ R38, R94, R188.reuse ;  /* 0x000000bc5e267220 */ /* 0x080fe20000410000 */
[C---:B------:R-:W-:Y:S01]  /*16f40*/  HMMA.16816.F32 R16, R48.reuse, R18, R72 ;  /* 0x000000123010723c */ /* 0x040fe20000001848 */
[----:B------:R-:W4:Y:S01]  /*16f50*/  LDSM.16.MT88.4 R72, [R145+0x9400] ;  /* 0x009400009148783b */ /* 0x000f220000004200 */
        /* <DEDUP_REMOVED lines=24> */
[----:B------:R-:W5:Y:S01]  /*170e0*/  MUFU.EX2 R59, R59 ;  /* 0x0000003b003b7308 */ /* 0x000f620000000800 */
[-C--:B------:R-:W-:Y:S01]  /*170f0*/  FMUL.FTZ R106, R106, R188.reuse ;  /* 0x000000bc6a6a7220 */ /* 0x080fe20000410000 */
[-C--:B------:R-:W-:Y:S01]  /*17100*/  FMUL.FTZ R107, R107, R188.reuse ;  /* 0x000000bc6b6b7220 */ /* 0x080fe20000410000 */
[C---:B------:R-:W-:Y:S01]  /*17110*/  HMMA.16816.F32 R20, R48.reuse, R24, R20 ;  /* 0x000000183014723c */ /* 0x040fe20000001814 */
[----:B------:R-:W4:Y:S01]  /*17120*/  LDSM.16.MT88.4 R68, [R144+0x9400] ;  /* 0x009400009044783b */ /* 0x000f220000004200 */
[----:B------:R-:W-:Y:S01]  /*17130*/  FFMA.FTZ R187, R166, R189, R187 ;  /* 0x000000bda6bb7223 */ /* 0x000fe200000100bb */
[----:B------:R-:W-:Y:S01]  /*17140*/  FFMA.FTZ R185, R168, R188, R185 ;  /* 0x000000bca8b97223 */ /* 0x000fe200000100b9 */
[--C-:B------:R-:W-:Y:S01]  /*17150*/  FFMA.FTZ R166, R178, UR4, -R175.reuse ;  /* 0x00000004b2a67c23 */ /* 0x100fe200080108af */
[----:B------:R-:W-:Y:S01]  /*17160*/  MUFU.EX2 R66, R66 ;  /* 0x0000004200427308 */ /* 0x000fe20000000800 */
[----:B------:R-:W4:Y:S01]  /*17170*/  LDSM.16.MT88.4 R76, [R145+0xb400] ;  /* 0x00b40000914c783b */ /* 0x000f220000004200 */
[----:B------:R-:W-:Y:S01]  /*17180*/  FFMA.FTZ R168, R176, UR4, -R175 ;  /* 0x00000004b0a87c23 */ /* 0x000fe200080108af */
[----:B-1----:R-:W-:Y:S01]  /*17190*/  HMMA.16816.F32 R28, R48, R32, R28 ;  /* 0x00000020301c723c */ /* 0x002fe2000000181c */
[----:B------:R-:W-:Y:S01]  /*171a0*/  FADD.FTZ R187, R172, R187 ;  /* 0x000000bbacbb7221 */ /* 0x000fe20000010000 */
[----:B------:R-:W-:Y:S01]  /*171b0*/  LDSM.16.MT88.4 R108, [R145+0xa400] ;  /* 0x00a40000916c783b */ /* 0x000fe20000004200 */
[----:B------:R-:W-:-:S02]  /*171c0*/  FADD.FTZ R162, R162, R185 ;  /* 0x000000b9a2a27221 */ /* 0x000fc40000010000 */
[----:B------:R-:W1:Y:S01]  /*171d0*/  MUFU.EX2 R3, R3 ;  /* 0x0000000300037308 */ /* 0x000e620000000800 */
[----:B------:R-:W-:Y:S01]  /*171e0*/  FADD.FTZ R128, R128, R187 ;  /* 0x000000bb80807221 */ /* 0x000fe20000010000 */
[----:B------:R-:W-:Y:S01]  /*171f0*/  FADD.FTZ R125, R125, R162 ;  /* 0x000000a27d7d7221 */ /* 0x000fe20000010000 */
[C---:B--2---:R-:W-:Y:S02]  /*17200*/  HMMA.16816.F32 R36, R48.reuse, R40, R36 ;  /* 0x000000283024723c */ /* 0x044fe40000001824 */
[----:B------:R-:W-:Y:S01]  /*17210*/  FADD.FTZ R123, R123, R128 ;  /* 0x000000807b7b7221 */ /* 0x000fe20000010000 */
[----:B------:R-:W-:Y:S01]  /*17220*/  FADD.FTZ R125, R2, R125 ;  /* 0x0000007d027d7221 */ /* 0x000fe20000010000 */
[-C--:B------:R-:W-:Y:S01]  /*17230*/  MOV R2, R56.reuse ;  /* 0x0000003800027202 */ /* 0x080fe20000000f00 */
[----:B------:R-:W-:Y:S01]  /*17240*/  MUFU.EX2 R135, R135 ;  /* 0x0000008700877308 */ /* 0x000fe20000000800 */
[----:B------:R-:W-:Y:S02]  /*17250*/  @P6 MOV R2, R56 ;  /* 0x0000003800026202 */ /* 0x000fe40000000f00 */
[C---:B------:R-:W-:Y:S01]  /*17260*/  HMMA.16816.F32 R24, R48.reuse, R26, R80 ;  /* 0x0000001a3018723c */ /* 0x040fe20000001850 */
[----:B------:R-:W-:Y:S04]  /*17270*/  LDSM.16.MT88.4 R80, [R145+0xc400] ;  /* 0x00c400009150783b */ /* 0x000fe80000004200 */
[----:B------:R-:W2:Y:S03]  /*17280*/  MUFU.EX2 R130, R130 ;  /* 0x0000008200827308 */ /* 0x000ea60000000800 */
[C---:B------:R-:W-:Y:S01]  /*17290*/  HMMA.16816.F32 R32, R48.reuse, R34, R88 ;  /* 0x000000223020723c */ /* 0x040fe20000001858 */
[----:B------:R-:W-:Y:S04]  /*172a0*/  LDSM.16.MT88.4 R88, [R144+0xc400] ;  /* 0x00c400009058783b */ /* 0x000fe80000004200 */
[----:B------:R-:W-:Y:S03]  /*172b0*/  MUFU.EX2 R129, R129 ;  /* 0x0000008100817308 */ /* 0x000fe60000000800 */
[C---:B------:R-:W-:Y:S01]  /*172c0*/  HMMA.16816.F32 R40, R48.reuse, R42, R96 ;  /* 0x0000002a3028723c */ /* 0x040fe20000001860 */
[----:B------:R-:W-:Y:S04]  /*172d0*/  LDSM.16.MT88.4 R96, [R145+0xe400] ;  /* 0x00e400009160783b */ /* 0x000fe80000004200 */
[----:B------:R-:W-:Y:S03]  /*172e0*/  MUFU.EX2 R132, R132 ;  /* 0x0000008400847308 */ /* 0x000fe60000000800 */
[----:B------:R-:W-:Y:S01]  /*172f0*/  HMMA.16816.F32 R44, R48, R52, R44 ;  /* 0x00000034302c723c */ /* 0x000fe2000000182c */
[----:B---3--:R-:W-:Y:S01]  /*17300*/  F2FP.F16.F32.PACK_AB R52, R63, R122 ;  /* 0x0000007a3f34723e */ /* 0x008fe200000000ff */
[----:B------:R-:W-:Y:S01]  /*17310*/  FADD.FTZ R122, R122, R123 ;  /* 0x0000007b7a7a7221 */ /* 0x000fe20000010000 */
[----:B-----5:R-:W-:Y:S01]  /*17320*/  F2FP.F16.F32.PACK_AB R53, R59, R120 ;  /* 0x000000783b35723e */ /* 0x020fe200000000ff */
[----:B------:R-:W-:Y:S01]  /*17330*/  FADD.FTZ R120, R120, R125 ;  /* 0x0000007d78787221 */ /* 0x000fe20000010000 */
[----:B------:R-:W-:Y:S01]  /*17340*/  MUFU.EX2 R139, R139 ;  /* 0x0000008b008b7308 */ /* 0x000fe20000000800 */
[----:B------:R-:W-:-:S02]  /*17350*/  FADD.FTZ R122, R63, R122 ;  /* 0x0000007a3f7a7221 */ /* 0x000fc40000010000 */
[----:B------:R-:W-:Y:S01]  /*17360*/  HMMA.16816.F32 R48, R48, R54, R104 ;  /* 0x000000363030723c */ /* 0x000fe20000001868 */
[----:B------:R-:W-:Y:S01]  /*17370*/  F2FP.F16.F32.PACK_AB R54, R58, R61 ;  /* 0x0000003d3a36723e */ /* 0x000fe200000000ff */
[----:B------:R-:W-:Y:S01]  /*17380*/  FADD.FTZ R59, R59, R120 ;  /* 0x000000783b3b7221 */ /* 0x000fe20000010000 */
[----:B-1----:R-:W-:Y:S01]  /*17390*/  F2FP.F16.F32.PACK_AB R55, R3, R66 ;  /* 0x000000420337723e */ /* 0x002fe200000000ff */
[----:B------:R-:W-:Y:S01]  /*173a0*/  FADD.FTZ R61, R61, R122 ;  /* 0x0000007a3d3d7221 */ /* 0x000fe20000010000 */
[----:B------:R-:W1:Y:S01]  /*173b0*/  MUFU.EX2 R138, R138 ;  /* 0x0000008a008a7308 */ /* 0x000e620000000800 */
[----:B------:R-:W-:Y:S02]  /*173c0*/  FADD.FTZ R66, R66, R59 ;  /* 0x0000003b42427221 */ /* 0x000fe40000010000 */
[----:B------:R-:W-:Y:S02]  /*173d0*/  FADD.FTZ R58, R58, R61 ;  /* 0x0000003d3a3a7221 */ /* 0x000fe40000010000 */
[----:B----4-:R-:W-:Y:S01]  /*173e0*/  HMMA.16816.F32 R4, R52, R72, R4 ;  /* 0x000000483404723c */ /* 0x010fe20000001804 */
[----:B------:R-:W-:Y:S01]  /*173f0*/  FADD.FTZ R66, R3, R66 ;  /* 0x0000004203427221 */ /* 0x000fe20000010000 */
[-C--:B------:R-:W-:Y:S01]  /*17400*/  MOV R3, R57.reuse ;  /* 0x0000003900037202 */ /* 0x080fe20000000f00 */
[----:B------:R-:W-:Y:S01]  /*17410*/  MUFU.EX2 R137, R137 ;  /* 0x0000008900897308 */ /* 0x000fe20000000800 */
[----:B------:R-:W-:-:S04]  /*17420*/  @P6 MOV R3, R57 ;  /* 0x0000003900036202 */ /* 0x000fc80000000f00 */
        /* <DEDUP_REMOVED lines=8> */
[C---:B------:R-:W-:Y:S03]  /*174b0*/  HMMA.16816.F32 R20, R52.reuse, R76, R20 ;  /* 0x0000004c3414723c */ /* 0x040fe60000001814 */
[----:B------:R-:W-:Y:S05]  /*174c0*/  MUFU.EX2 R191, R191 ;  /* 0x000000bf00bf7308 */ /* 0x000fea0000000800 */
[C---:B------:R-:W-:Y:S01]  /*174d0*/  HMMA.16816.F32 R24, R52.reuse, R78, R24 ;  /* 0x0000004e3418723c */ /* 0x040fe20000001818 */
[----:B------:R-:W2:Y:S02]  /*174e0*/  LDSM.16.MT88.4 R76, [R144+0xd400] ;  /* 0x00d40000904c783b */ /* 0x000ea40000004200 */
        /* <DEDUP_REMOVED lines=8> */
[C---:B------:R-:W-:Y:S01]  /*17570*/  HMMA.16816.F32 R40, R52.reuse, R70, R40 ;  /* 0x000000463428723c */ /* 0x040fe20000001828 */
[----:B------:R-:W5:Y:S02]  /*17580*/  LDSM.16.MT88.4 R68, [R144+0x9800] ;  /* 0x009800009044783b */ /* 0x000f640000004200 */
[----:B------:R-:W-:Y:S05]  /*17590*/  MUFU.EX2 R196, R196 ;  /* 0x000000c400c47308 */ /* 0x000fea0000000800 */
[C---:B--2---:R-:W-:Y:S03]  /*175a0*/  HMMA.16816.F32 R44, R52.reuse, R76, R44 ;  /* 0x0000004c342c723c */ /* 0x044fe6000000182c */
[----:B------:R-:W-:Y:S05]  /*175b0*/  MUFU.EX2 R201, R201 ;  /* 0x000000c900c97308 */ /* 0x000fea0000000800 */
[----:B------:R-:W-:Y:S01]  /*175c0*/  HMMA.16816.F32 R48, R52, R78, R48 ;  /* 0x0000004e3430723c */ /* 0x000fe20000001830 */
[----:B------:R-:W-:Y:S01]  /*175d0*/  F2FP.F16.F32.PACK_AB R52, R130, R135 ;  /* 0x000000878234723e */ /* 0x000fe200000000ff */
[----:B------:R-:W2:Y:S01]  /*175e0*/  LDSM.16.MT88.4 R76, [R145+0xb800] ;  /* 0x00b80000914c783b */ /* 0x000ea20000004200 */
[----:B-1----:R-:W-:Y:S01]  /*175f0*/  F2FP.F16.F32.PACK_AB R53, R138, R139 ;  /* 0x0000008b8a35723e */ /* 0x002fe200000000ff */
[----:B------:R-:W1:Y:S01]  /*17600*/  MUFU.EX2 R180, R180 ;  /* 0x000000b400b47308 */ /* 0x000e620000000800 */
[----:B------:R-:W-:Y:S01]  /*17610*/  F2FP.F16.F32.PACK_AB R54, R132, R129 ;  /* 0x000000818436723e */ /* 0x000fe200000000ff */
[----:B------:R-:W-:Y:S01]  /*17620*/  FADD.FTZ R135, R135, R58 ;  /* 0x0000003a87877221 */ /* 0x000fe20000010000 */
[----:B----4-:R-:W-:Y:S01]  /*17630*/  F2FP.F16.F32.PACK_AB R55, R136, R137 ;  /* 0x000000898837723e */ /* 0x010fe200000000ff */
[----:B------:R-:W-:-:S02]  /*17640*/  FADD.FTZ R139, R139, R66 ;  /* 0x000000428b8b7221 */ /* 0x000fc40000010000 */
[----:B------:R-:W-:Y:S02]  /*17650*/  FADD.FTZ R130, R130, R135 ;  /* 0x0000008782827221 */ /* 0x000fe40000010000 */
[----:B------:R-:W-:Y:S01]  /*17660*/  MUFU.EX2 R184, R184 ;  /* 0x000000b800b87308 */ /* 0x000fe20000000800 */
[----:B------:R-:W-:Y:S01]  /*17670*/  FADD.FTZ R138, R138, R139 ;  /* 0x0000008b8a8a7221 */ /* 0x000fe20000010000 */
[C---:B---3--:R-:W-:Y:S01]  /*17680*/  HMMA.16816.F32 R4, R52.reuse, R72, R4 ;  /* 0x000000483404723c */ /* 0x048fe20000001804 */
[----:B------:R-:W-:Y:S02]  /*17690*/  FADD.FTZ R129, R129, R130 ;  /* 0x0000008281817221 */ /* 0x000fe40000010000 */
[----:B------:R-:W-:Y:S02]  /*176a0*/  FADD.FTZ R137, R137, R138 ;  /* 0x0000008a89897221 */ /* 0x000fe40000010000 */
[----:B------:R-:W-:Y:S01]  /*176b0*/  FADD.FTZ R132, R132, R129 ;  /* 0x0000008184847221 */ /* 0x000fe20000010000 */
[----:B------:R-:W3:Y:S01]  /*176c0*/  MUFU.EX2 R199, R199 ;  /* 0x000000c700c77308 */ /* 0x000ee20000000800 */
[----:B-1----:R-:W-:Y:S01]  /*176d0*/  F2FP.F16.F32.PACK_AB R104, R180, R201 ;  /* 0x000000c9b468723e */ /* 0x002fe200000000ff */
[----:B------:R-:W-:Y:S01]  /*176e0*/  HMMA.16816.F32 R8, R52, R74, R8 ;  /* 0x0000004a3408723c */ /* 0x000fe20000001808 */
[----:B------:R-:W1:Y:S01]  /*176f0*/  LDSM.16.MT88.4 R72, [R144+0xb800] ;  /* 0x00b800009048783b */ /* 0x000e620000004200 */
[----:B------:R-:W-:-:S04]  /*17700*/  FADD.FTZ R136, R136, R137 ;  /* 0x0000008988887221 */ /* 0x000fc80000010000 */
[----:B------:R-:W-:Y:S02]  /*17710*/  MUFU.EX2 R182, R182 ;  /* 0x000000b600b67308 */ /* 0x000fe40000000800 */
[C---:B-----5:R-:W-:Y:S06]  /*17720*/  HMMA.16816.F32 R12, R52.reuse, R68, R12 ;  /* 0x00000044340c723c */ /* 0x060fec000000180c */
[----:B------:R-:W4:Y:S01]  /*17730*/  MUFU.EX2 R179, R179 ;  /* 0x000000b300b37308 */ /* 0x000f220000000800 */
[----:B---3--:R-:W-:Y:S01]  /*17740*/  F2FP.F16.F32.PACK_AB R106, R199, R184 ;  /* 0x000000b8c76a723e */ /* 0x008fe200000000ff */
[C---:B------:R-:W-:Y:S01]  /*17750*/  HMMA.16816.F32 R16, R52.reuse, R70, R16 ;  /* 0x000000463410723c */ /* 0x040fe20000001810 */
[----:B------:R-:W3:Y:S05]  /*17760*/  LDSM.16.MT88.4 R68, [R145+0xd800] ;  /* 0x00d800009144783b */ /* 0x000eea0000004200 */
[----:B------:R-:W-:Y:S02]  /*17770*/  MUFU.EX2 R186, R186 ;  /* 0x000000ba00ba7308 */ /* 0x000fe40000000800 */
[C---:B--2---:R-:W-:Y:S06]  /*17780*/  HMMA.16816.F32 R20, R52.reuse, R76, R20 ;  /* 0x0000004c3414723c */ /* 0x044fec0000001814 */
[----:B------:R-:W2:Y:S01]  /*17790*/  MUFU.EX2 R177, R177 ;  /* 0x000000b100b17308 */ /* 0x000ea20000000800 */
[----:B----4-:R-:W-:Y:S01]  /*177a0*/  F2FP.F16.F32.PACK_AB R105, R179, R182 ;  /* 0x000000b6b369723e */ /* 0x010fe200000000ff */
[C---:B------:R-:W-:Y:S01]  /*177b0*/  HMMA.16816.F32 R24, R52.reuse, R78, R24 ;  /* 0x0000004e3418723c */ /* 0x040fe20000001818 */
[----:B------:R-:W-:Y:S05]  /*177c0*/  LDSM.16.MT88.4 R76, [R145+0x9c00] ;  /* 0x009c0000914c783b */ /* 0x000fea0000004200 */
[----:B------:R-:W-:Y:S02]  /*177d0*/  MUFU.EX2 R181, R181 ;  /* 0x000000b500b57308 */ /* 0x000fe40000000800 */
[C---:B-1----:R-:W-:Y:S06]  /*177e0*/  HMMA.16816.F32 R28, R52.reuse, R72, R28 ;  /* 0x00000048341c723c */ /* 0x042fec000000181c */
[----:B------:R-:W1:Y:S01]  /*177f0*/  MUFU.EX2 R166, R166 ;  /* 0x000000a600a67308 */ /* 0x000e620000000800 */
[----:B--2---:R-:W-:Y:S01]  /*17800*/  F2FP.F16.F32.PACK_AB R107, R177, R186 ;  /* 0x000000bab16b723e */ /* 0x004fe200000000ff */
        /* <DEDUP_REMOVED lines=11> */
[----:B------:R-:W-:Y:S01]  /*178c0*/  MUFU.EX2 R163, R163 ;  /* 0x000000a300a37308 */ /* 0x000fe20000000800 */
[----:B------:R-:W-:Y:S01]  /*178d0*/  HMMA.16816.F32 R48, R52, R74, R48 ;  /* 0x0000004a3430723c */ /* 0x000fe20000001830 */
[----:B------:R-:W2:Y:S01]  /*178e0*/  LDSM.16.MT88.4 R72, [R144+0x9c00] ;  /* 0x009c00009048783b */ /* 0x000ea20000004200 */
[----:B------:R-:W-:Y:S01]  /*178f0*/  F2FP.F16.F32.PACK_AB R52, R192, R195 ;  /* 0x000000c3c034723e */ /* 0x000fe200000000ff */
[----:B------:R-:W-:Y:S01]  /*17900*/  FADD.FTZ R195, R195, R132 ;  /* 0x00000084c3c37221 */ /* 0x000fe20000010000 */
        /* <DEDUP_REMOVED lines=9> */
[C---:B------:R-:W-:Y:S01]  /*179a0*/  HMMA.16816.F32 R4, R52.reuse, R76, R4 ;  /* 0x0000004c3404723c */ /* 0x040fe20000001804 */
[----:B------:R-:W-:Y:S01]  /*179b0*/  FADD.FTZ R190, R190, R191 ;  /* 0x000000bfbebe7221 */ /* 0x000fe20000010000 */
[----:B------:R-:W-:Y:S01]  /*179c0*/  FADD.FTZ R197, R196, R197 ;  /* 0x000000c5c4c57221 */ /* 0x000fe20000010000 */
[----:B------:R-:W-:Y:S02]  /*179d0*/  MUFU.EX2 R165, R165 ;  /* 0x000000a500a57308 */ /* 0x000fe40000000800 */
[----:B------:R-:W-:Y:S01]  /*179e0*/  FADD.FTZ R201, R201, R190 ;  /* 0x000000bec9c97221 */ /* 0x000fe20000010000 */
[----:B------:R-:W-:Y:S02]  /*179f0*/  FADD.FTZ R182, R182, R197 ;  /* 0x000000c5b6b67221 */ /* 0x000fe40000010000 */
[----:B------:R-:W-:Y:S01]  /*17a00*/  HMMA.16816.F32 R8, R52, R78, R8 ;  /* 0x0000004e3408723c */ /* 0x000fe20000001808 */
[----:B------:R-:W5:Y:S01]  /*17a10*/  LDSM.16.MT88.4 R76, [R144+0xbc00] ;  /* 0x00bc0000904c783b */ /* 0x000f620000004200 */
[----:B------:R-:W-:Y:S01]  /*17a20*/  FADD.FTZ R201, R180, R201 ;  /* 0x000000c9b4c97221 */ /* 0x000fe20000010000 */
[----:B------:R-:W-:-:S03]  /*17a30*/  FADD.FTZ R179, R179, R182 ;  /* 0x000000b6b3b37221 */ /* 0x000fc60000010000 */
[----:B------:R-:W-:Y:S01]  /*17a40*/  FADD.FTZ R184, R184, R201 ;  /* 0x000000c9b8b87221 */ /* 0x000fe20000010000 */
[----:B------:R-:W-:Y:S01]  /*17a50*/  FADD.FTZ R186, R186, R179 ;  /* 0x000000b3baba7221 */ /* 0x000fe20000010000 */
[----:B---3--:R-:W-:Y:S02]  /*17a60*/  HMMA.16816.F32 R20, R52, R68, R20 ;  /* 0x000000443414723c */ /* 0x008fe40000001814 */
[----:B------:R-:W-:Y:S01]  /*17a70*/  FADD.FTZ R184, R199, R184 ;  /* 0x000000b8c7b87221 */ /* 0x000fe20000010000 */
[----:B------:R-:W-:-:S05]  /*17a80*/  FADD.FTZ R186, R177, R186 ;  /* 0x000000bab1ba7221 */ /* 0x000fca0000010000 */
[C---:B------:R-:W-:Y:S01]  /*17a90*/  HMMA.16816.F32 R24, R52.reuse, R70, R24 ;  /* 0x000000463418723c */ /* 0x040fe20000001818 */
[----:B------:R-:W3:Y:S07]  /*17aa0*/  LDSM.16.MT88.4 R68, [R144+0xdc00] ;  /* 0x00dc00009044783b */ /* 0x000eee0000004200 */
[C---:B--2---:R-:W-:Y:S08]  /*17ab0*/  HMMA.16816.F32 R12, R52.reuse, R72, R12 ;  /* 0x00000048340c723c */ /* 0x044ff0000000180c */
[C---:B------:R-:W-:Y:S01]  /*17ac0*/  HMMA.16816.F32 R16, R52.reuse, R74, R16 ;  /* 0x0000004a3410723c */ /* 0x040fe20000001810 */
[----:B------:R-:W2:Y:S07]  /*17ad0*/  LDSM.16.MT88.4 R72, [R145+0xdc00] ;  /* 0x00dc00009148783b */ /* 0x000eae0000004200 */
[C---:B-----5:R-:W-:Y:S08]  /*17ae0*/  HMMA.16816.F32 R28, R52.reuse, R76, R28 ;  /* 0x0000004c341c723c */ /* 0x060ff0000000181c */
[C---:B------:R-:W-:Y:S08]  /*17af0*/  HMMA.16816.F32 R32, R52.reuse, R78, R32 ;  /* 0x0000004e3420723c */ /* 0x040ff00000001820 */
[C---:B---3--:R-:W-:Y:S08]  /*17b00*/  HMMA.16816.F32 R44, R52.reuse, R68, R44 ;  /* 0x00000044342c723c */ /* 0x048ff0000000182c */
[C---:B------:R-:W-:Y:S01]  /*17b10*/  HMMA.16816.F32 R48, R52.reuse, R70, R48 ;  /* 0x000000463430723c */ /* 0x040fe20000001830 */
[----:B------:R-:W3:Y:S07]  /*17b20*/  LDSM.16.MT88.4 R68, [R145+0xc000] ;  /* 0x00c000009144783b */ /* 0x000eee0000004200 */
[C---:B--2---:R-:W-:Y:S08]  /*17b30*/  HMMA.16816.F32 R36, R52.reuse, R72, R36 ;  /* 0x000000483424723c */ /* 0x044ff00000001824 */
[----:B------:R-:W-:Y:S01]  /*17b40*/  HMMA.16816.F32 R40, R52, R74, R40 ;  /* 0x0000004a3428723c */ /* 0x000fe20000001828 */
[----:B------:R-:W2:Y:S04]  /*17b50*/  LDSM.16.MT88.4 R52, [R145+0xa000] ;  /* 0x00a000009134783b */ /* 0x000ea80000004200 */
[----:B------:R-:W5:Y:S03]  /*17b60*/  LDSM.16.MT88.4 R72, [R144+0xa000] ;  /* 0x00a000009048783b */ /* 0x000f660000004200 */
[C---:B---3--:R-:W-:Y:S08]  /*17b70*/  HMMA.16816.F32 R20, R104.reuse, R68, R20 ;  /* 0x000000446814723c */ /* 0x048ff00000001814 */
[C---:B------:R-:W-:Y:S08]  /*17b80*/  HMMA.16816.F32 R24, R104.reuse, R70, R24 ;  /* 0x000000466818723c */ /* 0x040ff00000001818 */
[C---:B--2---:R-:W-:Y:S01]  /*17b90*/  HMMA.16816.F32 R112, R104.reuse, R52, R4 ;  /* 0x000000346870723c */ /* 0x044fe20000001804 */
[----:B------:R-:W2:Y:S07]  /*17ba0*/  LDSM.16.MT88.4 R4, [R145+0xe000] ;  /* 0x00e000009104783b */ /* 0x000eae0000004200 */
[C---:B------:R-:W-:Y:S01]  /*17bb0*/  HMMA.16816.F32 R8, R104.reuse, R54, R8 ;  /* 0x000000366808723c */ /* 0x040fe20000001808 */
[----:B------:R-:W3:Y:S07]  /*17bc0*/  LDSM.16.MT88.4 R52, [R144+0xc000] ;  /* 0x00c000009034783b */ /* 0x000eee0000004200 */
[C---:B-----5:R-:W-:Y:S08]  /*17bd0*/  HMMA.16816.F32 R12, R104.reuse, R72, R12 ;  /* 0x00000048680c723c */ /* 0x060ff0000000180c */
[C---:B------:R-:W-:Y:S01]  /*17be0*/  HMMA.16816.F32 R16, R104.reuse, R74, R16 ;  /* 0x0000004a6810723c */ /* 0x040fe20000001810 */
[----:B------:R-:W-:Y:S07]  /*17bf0*/  LDSM.16.MT88.4 R72, [R144+0xa400] ;  /* 0x00a400009048783b */ /* 0x000fee0000004200 */
[----:B--2---:R-:W-:Y:S01]  /*17c00*/  HMMA.16816.F32 R36, R104, R4, R36 ;  /* 0x000000046824723c */ /* 0x004fe20000001824 */
[----:B-1----:R-:W-:Y:S01]  /*17c10*/  F2FP.F16.F32.PACK_AB R4, R166, R181 ;  /* 0x000000b5a604723e */ /* 0x002fe200000000ff */
[----:B------:R-:W-:Y:S01]  /*17c20*/  FADD.FTZ R181, R181, R184 ;  /* 0x000000b8b5b57221 */ /* 0x000fe20000010000 */
[----:B----4-:R-:W-:Y:S01]  /*17c30*/  F2FP.F16.F32.PACK_AB R5, R170, R173 ;  /* 0x000000adaa05723e */ /* 0x010fe200000000ff */
[----:B------:R-:W-:-:S02]  /*17c40*/  FADD.FTZ R173, R173, R186 ;  /* 0x000000baadad7221 */ /* 0x000fc40000010000 */
[----:B------:R-:W-:Y:S02]  /*17c50*/  FADD.FTZ R181, R166, R181 ;  /* 0x000000b5a6b57221 */ /* 0x000fe40000010000 */
[----:B---3--:R-:W-:Y:S01]  /*17c60*/  HMMA.16816.F32 R28, R104, R52, R28 ;  /* 0x00000034681c723c */ /* 0x008fe2000000181c */
        /* <DEDUP_REMOVED lines=106> */
.L_x_2773:
[----:B------:R-:W-:-:S07]  /*18310*/  IADD3 R62, PT, PT, R64, -0x1, RZ ;  /* 0xffffffff403e7810 */ /* 0x000fce0007ffe0ff */
.L_x_2779:
[----:B------:R-:W-:-:S13]  /*18320*/  ISETP.GE.AND P0, PT, R62, R149, PT ;  /* 0x000000953e00720c */ /* 0x000fda0003f06270 */
[----:B------:R-:W-:Y:S05]  /*18330*/  @!P0 BRA `(.L_x_2780) ;  /* 0x0000004000d48947 */ /* 0x000fea0003800000 */
[----:B------:R-:W1:Y:S01]  /*18340*/  S2R R4, SR_TID.X ;  /* 0x0000000000047919 */ /* 0x000e620000002100 */
[----:B------:R-:W2:Y:S01]  /*18350*/  S2UR UR5, SR_CgaCtaId ;  /* 0x00000000000579c3 */ /* 0x000ea20000008800 */
[----:B------:R-:W-:Y:S01]  /*18360*/  UISETP.NE.U32.AND UP0, UPT, UR12, URZ, UPT ;  /* 0x000000ff0c00728c */ /* 0x000fe2000bf05070 */
[----:B------:R-:W-:Y:S01]  /*18370*/  IMAD.MOV.U32 R121, RZ, RZ, R2 ;  /* 0x000000ffff797224 */ /* 0x000fe200078e0002 */
[C---:B------:R-:W-:Y:S01]  /*18380*/  IADD3 R164, PT, PT, R62.reuse, 0x1, RZ ;  /* 0x000000013ea47810 */ /* 0x040fe20007ffe0ff */
[----:B------:R-:W-:Y:S01]  /*18390*/  IMAD.SHL.U32 R165, R62, 0x80, RZ ;  /* 0x000000803ea57824 */ /* 0x000fe200078e00ff */
[----:B------:R-:W-:Y:S01]  /*183a0*/  UISETP.NE.AND.EX UP0, UPT, UR13, URZ, UPT, UP0 ;  /* 0x000000ff0d00728c */ /* 0x000fe2000bf05300 */
[----:B------:R-:W-:Y:S01]  /*183b0*/  IMAD.MOV.U32 R120, RZ, RZ, R3 ;  /* 0x000000ffff787224 */ /* 0x000fe200078e0003 */
[----:B------:R-:W3:Y:S01]  /*183c0*/  LDCU UR12, c[0x0][0x440] ;  /* 0x00008800ff0c77ac */ /* 0x000ee20008000800 */
[----:B------:R-:W-:-:S03]  /*183d0*/  IMAD.MOV.U32 R162, RZ, RZ, RZ ;  /* 0x000000ffffa27224 */ /* 0x000fc600078e00ff */
[----:B------:R-:W-:Y:S01]  /*183e0*/  PLOP3.LUT P4, PT, PT, PT, UP0, 0x80, 0x8 ;  /* 0x000000000008781c */ /* 0x000fe20003f8f008 */
[----:B------:R-:W-:Y:S01]  /*183f0*/  UMOV UR13, 0x400 ;  /* 0x00000400000d7882 */ /* 0x000fe20000000000 */
[----:B------:R-:W4:Y:S01]  /*18400*/  LDCU UR4, c[0x0][0x45c] ;  /* 0x00008b80ff0477ac */ /* 0x000f220008000800 */
[----:B------:R-:W3:Y:S01]  /*18410*/  LDCU.64 UR8, c[0x0][0x3a0] ;  /* 0x00007400ff0877ac */ /* 0x000ee20008000a00 */
[----:B------:R-:W3:Y:S01]  /*18420*/  LDCU.64 UR10, c[0x0][0x3a8] ;  /* 0x00007500ff0a77ac */ /* 0x000ee20008000a00 */
[----:B--2---:R-:W-:Y:S01]  /*18430*/  ULEA UR5, UR5, UR13, 0x18 ;  /* 0x0000000d05057291 */ /* 0x004fe2000f8ec0ff */
[----:B-1----:R-:W-:-:S04]  /*18440*/  SHF.L.U32 R2, R4, 0x1, RZ ;  /* 0x0000000104027819 */ /* 0x002fc800000006ff */
[----:B------:R-:W-:-:S04]  /*18450*/  LOP3.LUT R2, R2, 0x6, RZ, 0xc0, !PT ;  /* 0x0000000602027812 */ /* 0x000fc800078ec0ff */
[C---:B------:R-:W-:Y:S02]  /*18460*/  LOP3.LUT R163, R165.reuse, 0x40, R2, 0xfe, !PT ;  /* 0x00000040a5a37812 */ /* 0x040fe400078efe02 */
[----:B---34-:R-:W-:-:S07]  /*18470*/  IADD3 R165, PT, PT, R165, 0x80, RZ ;  /* 0x00000080a5a57810 */ /* 0x018fce0007ffe0ff */
.L_x_2784:
[----:B------:R-:W-:Y:S01]  /*18480*/  @!P4 IADD3 R3, P0, PT, RZ, -R162, RZ ;  /* 0x800000a2ff03c210 */ /* 0x000fe20007f1e0ff */
[----:B------:R-:W1:Y:S01]  /*18490*/  S2R R4, SR_TID.X ;  /* 0x0000000000047919 */ /* 0x000e620000002100 */
[----:B------:R-:W-:Y:S01]  /*184a0*/  ISETP.GE.AND P3, PT, R118, UR12, PT ;  /* 0x0000000c76007c0c */ /* 0x000fe2000bf66270 */
[----:B------:R-:W2:Y:S01]  /*184b0*/  @!P4 LDC R2, c[0x0][0x3c0] ;  /* 0x0000f000ff02cb82 */ /* 0x000ea20000000800 */
[----:B------:R-:W-:Y:S01]  /*184c0*/  ISETP.GE.AND P2, PT, R117, UR12, PT ;  /* 0x0000000c75007c0c */ /* 0x000fe2000bf46270 */
[----:B------:R-:W-:Y:S06]  /*184d0*/  DEPBAR.LE SB0, 0x0 ;  /* 0x000080000000791a */ /* 0x000fec0000000000 */
[----:B------:R-:W3:Y:S08]  /*184e0*/  LDC R5, c[0x0][0x3c4] ;  /* 0x0000f100ff057b82 */ /* 0x000ef00000000800 */
[----:B------:R-:W-:Y:S01]  /*184f0*/  BAR.SYNC.DEFER_BLOCKING 0x0 ;  /* 0x0000000000007b1d */ /* 0x000fe20000010000 */
[----:B------:R-:W-:Y:S02]  /*18500*/  IMAD.MOV.U32 R6, RZ, RZ, R153 ;  /* 0x000000ffff067224 */ /* 0x000fe400078e0099 */
[----:B-1----:R-:W-:Y:S02]  /*18510*/  IMAD.SHL.U32 R7, R4, 0x8, RZ ;  /* 0x0000000804077824 */ /* 0x002fe400078e00ff */
[----:B--2---:R-:W-:Y:S03]  /*18520*/  @!P4 IMAD.SHL.U32 R10, R2, 0x80, RZ ;  /* 0x00000080020ac824 */ /* 0x004fe600078e00ff */
[----:B------:R-:W-:Y:S01]  /*18530*/  LOP3.LUT R9, R7, 0xd8, RZ, 0xc0, !PT ;  /* 0x000000d807097812 */ /* 0x000fe200078ec0ff */
[----:B------:R-:W-:Y:S03]  /*18540*/  @!P4 IMAD.X R10, RZ, RZ, ~R10, P0 ;  /* 0x000000ffff0ac224 */ /* 0x000fe600000e0e0a */
[----:B------:R-:W-:Y:S02]  /*18550*/  LOP3.LUT R8, R9, 0x18, R4, 0x78, !PT ;  /* 0x0000001809087812 */ /* 0x000fe400078e7804 */
        /* <DEDUP_REMOVED lines=67> */
.L_x_2781:
[----:B------:R-:W-:Y:S01]  /*18990*/  LEA R3, R8, UR5, 0x1 ;  /* 0x0000000508037c11 */ /* 0x000fe2000f8e08ff */
[----:B------:R-:W-:Y:S01]  /*189a0*/  IMAD.SHL.U32 R7, R2, 0x40, RZ ;  /* 0x0000004002077824 */ /* 0x000fe200078e00ff */
[----:B------:R-:W-:Y:S01]  /*189b0*/  ISETP.GE.AND P1, PT, R116, UR12, PT ;  /* 0x0000000c74007c0c */ /* 0x000fe2000bf26270 */
[----:B------:R-:W-:Y:S01]  /*189c0*/  VIADD R164, R164, 0xffffffff ;  /* 0xffffffffa4a47836 */ /* 0x000fe20000000000 */
[----:B------:R-:W-:Y:S01]  /*189d0*/  SHF.L.U64.HI R2, R2, 0x6, R5 ;  /* 0x0000000602027819 */ /* 0x000fe20000010205 */
        /* <DEDUP_REMOVED lines=16> */
[----:B------:R-:W-:Y:S01]  /*18ae0*/  LOP3.LUT P0, RZ, R4, 0x4, RZ, 0xc0, !PT ;  /* 0x0000000404ff7812 */ /* 0x000fe2000780c0ff */
[----:B------:R-:W-:Y:S01]  /*18af0*/  @!PT LDS RZ, [RZ] ;  /* 0x00000000fffff984 */ /* 0x000fe20000000800 */
[----:B------:R-:W-:Y:S01]  /*18b00*/  @!PT LDS RZ, [RZ] ;  /* 0x00000000fffff984 */ /* 0x000fe20000000800 */
[----:B------:R-:W-:Y:S01]  /*18b10*/  @!PT LDS RZ, [RZ] ;  /* 0x00000000fffff984 */ /* 0x000fe20000000800 */
[----:B------:R-:W-:Y:S01]  /*18b20*/  @!P1 LDGSTS.E.BYPASS.LTC128B.128 [R3+0xd000], desc[UR6][R152.64+0x80] ;  /* 0x0d00008098039fae */ /* 0x000fe2000b981a06 */
[----:B------:R-:W-:Y:S03]  /*18b30*/  VIADD R2, R147, 0x3020 ;  /* 0x0000302093027836 */ /* 0x000fe60000000000 */
[----:B------:R-:W-:Y:S04]  /*18b40*/  @P1 STS.128 [R3+0xd000], RZ ;  /* 0x00d000ff03001388 */ /* 0x000fe80000000c00 */
[----:B------:R-:W-:Y:S01]  /*18b50*/  @!PT LDS RZ, [RZ] ;  /* 0x00000000fffff984 */ /* 0x000fe20000000800 */
[----:B------:R-:W-:Y:S01]  /*18b60*/  @!PT LDS RZ, [RZ] ;  /* 0x00000000fffff984 */ /* 0x000fe20000000800 */
[----:B------:R-:W-:Y:S01]  /*18b70*/  @!PT LDS RZ, [RZ] ;  /* 0x00000000fffff984 */ /* 0x000fe20000000800 */
[----:B------:R-:W-:Y:S04]  /*18b80*/  @!P3 LDGSTS.E.BYPASS.LTC128B.128 [R3+0x9800], desc[UR6][R10.64] ;  /* 0x098000000a03bfae */ /* 0x000fe8000b981a06 */
[----:B------:R-:W-:Y:S01]  /*18b90*/  @P3 STS.128 [R3+0x9800], RZ ;  /* 0x009800ff03003388 */ /* 0x000fe20000000c00 */
[----:B------:R-:W-:Y:S01]  /*18ba0*/  @P0 VIADD R2, R156, 0xffffffe0 ;  /* 0xffffffe09c020836 */ /* 0x000fe20000000000 */
[----:B------:R-:W-:Y:S02]  /*18bb0*/  ISETP.GT.AND P0, PT, R164, R149, PT ;  /* 0x00000095a400720c */ /* 0x000fe40003f04270 */
        /* <DEDUP_REMOVED lines=42> */
[----:B------:R-:W3:Y:S04]  /*18e60*/  LDSM.16.M88.4 R16, [R147+0x3400] ;  /* 0x003400009310783b */ /* 0x000ee80000000200 */
[----:B------:R-:W4:Y:S04]  /*18e70*/  LDSM.16.M88.4 R24, [R147+0x3800] ;  /* 0x003800009318783b */ /* 0x000f280000000200 */
[----:B------:R-:W0:Y:S04]  /*18e80*/  LDGDEPBAR ;  /* 0x00000000000079af */ /* 0x000e280000000000 */
[----:B------:R-:W5:Y:S04]  /*18e90*/  LDSM.16.M88.4 R32, [R147+0x3c00] ;  /* 0x003c00009320783b */ /* 0x000f680000000200 */
[----:B------:R-:W5:Y:S04]  /*18ea0*/  LDSM.16.M88.4 R40, [R147+0x4000] ;  /* 0x004000009328783b */ /* 0x000f680000000200 */
[----:B------:R-:W5:Y:S04]  /*18eb0*/  LDSM.16.M88.4 R48, [R147+0x4400] ;  /* 0x004400009330783b */ /* 0x000f680000000200 */
[----:B------:R-:W5:Y:S04]  /*18ec0*/  LDSM.16.M88.4 R56, [R147+0x4800] ;  /* 0x004800009338783b */ /* 0x000f680000000200 */
[----:B------:R-:W5:Y:S04]  /*18ed0*/  LDSM.16.M88.4 R64, [R147+0x4c00] ;  /* 0x004c00009340783b */ /* 0x000f680000000200 */
[----:B------:R-:W-:Y:S01]  /*18ee0*/  LDSM.16.M88.4 R132, [R146] ;  /* 0x000000009284783b */ /* 0x000fe20000000200 */
[C---:B-1----:R-:W-:Y:S03]  /*18ef0*/  HMMA.16816.F32 R4, R124.reuse, R128, RZ ;  /* 0x000000807c04723c */ /* 0x042fe600000018ff */
[----:B------:R-:W1:Y:S04]  /*18f00*/  LDSM.16.M88.4 R136, [R2] ;  /* 0x000000000288783b */ /* 0x000e680000000200 */
[----:B------:R-:W1:Y:S01]  /*18f10*/  LDSM.16.M88.4 R140, [R2+0x400] ;  /* 0x00040000028c783b */ /* 0x000e620000000200 */
[C---:B--2---:R-:W-:Y:S03]  /*18f20*/  HMMA.16816.F32 R8, R124.reuse, R130, RZ ;  /* 0x000000827c08723c */ /* 0x044fe600000018ff */
[----:B------:R-:W-:Y:S05]  /*18f30*/  LDSM.16.M88.4 R128, [R2+0xc00] ;  /* 0x000c00000280783b */ /* 0x000fea0000000200 */
[C---:B---3--:R-:W-:Y:S08]  /*18f40*/  HMMA.16816.F32 R12, R124.reuse, R16, RZ ;  /* 0x000000107c0c723c */ /* 0x048ff000000018ff */
[C---:B------:R-:W-:Y:S08]  /*18f50*/  HMMA.16816.F32 R16, R124.reuse, R18, RZ ;  /* 0x000000127c10723c */ /* 0x040ff000000018ff */
[C---:B----4-:R-:W-:Y:S08]  /*18f60*/  HMMA.16816.F32 R20, R124.reuse, R24, RZ ;  /* 0x000000187c14723c */ /* 0x050ff000000018ff */
        /* <DEDUP_REMOVED lines=36> */
[----:B------:R-:W-:Y:S03]  /*191b0*/  LDSM.16.M88.4 R136, [R147+0x5c00] ;  /* 0x005c00009388783b */ /* 0x000fe60000000200 */
        /* <DEDUP_REMOVED lines=175> */
.L_x_2783:
        /* <DEDUP_REMOVED lines=69> */
.L_x_2782:
[C---:B-1----:R-:W-:Y:S01]  /*1a100*/  IADD3 R122, PT, PT, R163.reuse, -0x3f, RZ ;  /* 0xffffffc1a37a7810 */ /* 0x042fe20007ffe0ff */
[----:B------:R-:W-:Y:S01]  /*1a110*/  LDSM.16.MT88.4 R128, [R144+0x9000] ;  /* 0x009000009080783b */ /* 0x000fe20000004200 */
[C---:B------:R-:W-:Y:S02]  /*1a120*/  IADD3 R123, PT, PT, R163.reuse, -0x40, RZ ;  /* 0xffffffc0a37b7810 */ /* 0x040fe40007ffe0ff */
[----:B------:R-:W-:Y:S02]  /*1a130*/  I2FP.F32.S32 R122, R122 ;  /* 0x0000007a007a7245 */ /* 0x000fe40000201400 */
        /* <DEDUP_REMOVED lines=137> */
[----:B------:R-:W-:Y:S01]  /*1a9d0*/  IADD3 R3, PT, PT, R163, 0x38, RZ ;  /* 0x00000038a3037810 */ /* 0x000fe20007ffe0ff */
        /* <DEDUP_REMOVED lines=45> */
[----:B------:R-:W-:Y:S01]  /*1acb0*/  FFMA.FTZ R11, R11, UR4, -R167 ;  /* 0x000000040b0b7c23 */ /* 0x000fe200080108a7 */
[--C-:B------:R-:W-:Y:S01]  /*1acc0*/  FFMA.FTZ R137, R8, UR4, -R139.reuse ;  /* 0x0000000408897c23 */ /* 0x100fe2000801088b */
[--C-:B------:R-:W-:Y:S01]  /*1acd0*/  FFMA.FTZ R143, R4, UR4, -R139.reuse ;  /* 0x00000004048f7c23 */ /* 0x100fe2000801088b */
[--C-:B------:R-:W-:Y:S01]  /*1ace0*/  FFMA.FTZ R138, R5, UR4, -R139.reuse ;  /* 0x00000004058a7c23 */ /* 0x100fe2000801088b */
[--C-:B------:R-:W-:Y:S01]  /*1acf0*/  FFMA.FTZ R169, R20, UR4, -R139.reuse ;  /* 0x0000000414a97c23 */ /* 0x100fe2000801088b */
[----:B------:R-:W-:Y:S01]  /*1ad00*/  FFMA.FTZ R172, R21, UR4, -R139 ;  /* 0x0000000415ac7c23 */ /* 0x000fe2000801088b */
        /* <DEDUP_REMOVED lines=10> */
[----:B---3--:R-:W-:Y:S01]  /*1adb0*/  FFMA.FTZ R122, R9, UR4, -R139 ;  /* 0x00000004097a7c23 */ /* 0x008fe2000801088b */
        /* <DEDUP_REMOVED lines=21> */
[----:B------:R-:W-:Y:S03]  /*1af10*/  FFMA.FTZ R176, R35, UR4, -R167 ;  /* 0x0000000423b07c23 */ /* 0x000fe600080108a7 */
[----:B------:R-:W-:Y:S01]  /*1af20*/  MUFU.EX2 R143, R143 ;  /* 0x0000008f008f7308 */ /* 0x000fe20000000800 */
[--C-:B------:R-:W-:Y:S01]  /*1af30*/  FFMA.FTZ R177, R28, UR4, -R139.reuse ;  /* 0x000000041cb17c23 */ /* 0x100fe2000801088b */
[--C-:B------:R-:W-:Y:S01]  /*1af40*/  FFMA.FTZ R180, R29, UR4, -R139.reuse ;  /* 0x000000041db47c23 */ /* 0x100fe2000801088b */
[--C-:B------:R-:W-:Y:S01]  /*1af50*/  FFMA.FTZ R178, R32, UR4, -R139.reuse ;  /* 0x0000000420b27c23 */ /* 0x100fe2000801088b */
[----:B------:R-:W-:Y:S01]  /*1af60*/  LDSM.16.MT88.4 R28, [R145+0xdc00] ;  /* 0x00dc0000911c783b */ /* 0x000fe20000004200 */
[----:B------:R-:W-:Y:S01]  /*1af70*/  FFMA.FTZ R175, R33, UR4, -R139 ;  /* 0x0000000421af7c23 */ /* 0x000fe2000801088b */
[--C-:B------:R-:W-:Y:S01]  /*1af80*/  FFMA.FTZ R181, R38, UR4, -R167.reuse ;  /* 0x0000000426b57c23 */ /* 0x100fe200080108a7 */
[--C-:B------:R-:W-:Y:S03]  /*1af90*/  FFMA.FTZ R182, R39, UR4, -R167.reuse ;  /* 0x0000000427b67c23 */ /* 0x100fe600080108a7 */
[----:B------:R-:W2:Y:S01]  /*1afa0*/  MUFU.EX2 R138, R138 ;  /* 0x0000008a008a7308 */ /* 0x000ea20000000800 */
[----:B---3--:R-:W-:Y:S01]  /*1afb0*/  F2FP.F16.F32.PACK_AB R115, R123, R136 ;  /* 0x000000887b73723e */ /* 0x008fe200000000ff */
[----:B------:R-:W-:Y:S01]  /*1afc0*/  FMUL.FTZ R11, R121, R111 ;  /* 0x0000006f790b7220 */ /* 0x000fe20000410000 */
[--C-:B------:R-:W-:Y:S01]  /*1afd0*/  FFMA.FTZ R179, R42, UR4, -R167.reuse ;  /* 0x000000042ab37c23 */ /* 0x100fe200080108a7 */
[----:B------:R-:W3:Y:S01]  /*1afe0*/  LDSM.16.MT88.4 R108, [R144+0xb000] ;  /* 0x00b00000906c783b */ /* 0x000ee20000004200 */
[----:B------:R-:W-:Y:S01]  /*1aff0*/  FFMA.FTZ R184, R43, UR4, -R167 ;  /* 0x000000042bb87c23 */ /* 0x000fe200080108a7 */
[--C-:B------:R-:W-:Y:S01]  /*1b000*/  FFMA.FTZ R185, R36, UR4, -R139.reuse ;  /* 0x0000000424b97c23 */ /* 0x100fe2000801088b */
[--C-:B------:R-:W-:Y:S03]  /*1b010*/  FFMA.FTZ R188, R37, UR4, -R139.reuse ;  /* 0x0000000425bc7c23 */ /* 0x100fe6000801088b */
[----:B------:R-:W-:Y:S01]  /*1b020*/  MUFU.EX2 R137, R137 ;  /* 0x0000008900897308 */ /* 0x000fe20000000800 */
[----:B------:R-:W-:Y:S01]  /*1b030*/  FFMA.FTZ R183, R40, UR4, -R139 ;  /* 0x0000000428b77c23 */ /* 0x000fe2000801088b */
        /* <DEDUP_REMOVED lines=41> */
[----:B------:R-:W-:Y:S01]  /*1b2d0*/  FFMA.FTZ R46, R50, UR4, -R167 ;  /* 0x00000004322e7c23 */ /* 0x000fe200080108a7 */
[----:B------:R-:W-:Y:S01]  /*1b2e0*/  FADD.FTZ R136, R136, R41 ;  /* 0x0000002988887221 */ /* 0x000fe20000010000 */
[C---:B------:R-:W-:Y:S01]  /*1b2f0*/  HMMA.16816.F32 R68, R112.reuse, R128, R68 ;  /* 0x000000807044723c */ /* 0x040fe20000001844 */
[----:B------:R-:W-:Y:S03]  /*1b300*/  LDSM.16.MT88.4 R40, [R145+0xe800] ;  /* 0x00e800009128783b */ /* 0x000fe60000004200 */
[----:B------:R-:W-:Y:S01]  /*1b310*/  MUFU.EX2 R52, R52 ;  /* 0x0000003400347308 */ /* 0x000fe20000000800 */
[--C-:B------:R-:W-:Y:S01]  /*1b320*/  FFMA.FTZ R50, R54, UR4, -R167.reuse ;  /* 0x0000000436327c23 */ /* 0x100fe200080108a7 */
[----:B------:R-:W-:Y:S01]  /*1b330*/  FFMA.FTZ R54, R58, UR4, -R167 ;  /* 0x000000043a367c23 */ /* 0x000fe200080108a7 */
[--C-:B------:R-:W-:Y:S01]  /*1b340*/  FFMA.FTZ R58, R56, UR4, -R139.reuse ;  /* 0x00000004383a7c23 */ /* 0x100fe2000801088b */
[----:B------:R-:W-:Y:S01]  /*1b350*/  FFMA.FTZ R56, R57, UR4, -R139 ;  /* 0x0000000439387c23 */ /* 0x000fe2000801088b */
[--C-:B------:R-:W-:Y:S01]  /*1b360*/  FFMA.FTZ R47, R51, UR4, -R167.reuse ;  /* 0x00000004332f7c23 */ /* 0x100fe200080108a7 */
[C---:B------:R-:W-:Y:S01]  /*1b370*/  HMMA.16816.F32 R72, R112.reuse, R130, R72 ;  /* 0x000000827048723c */ /* 0x040fe20000001848 */
[----:B------:R-:W2:Y:S03]  /*1b380*/  LDSM.16.MT88.4 R128, [R144+0xd000] ;  /* 0x00d000009080783b */ /* 0x000ea60000004200 */
[----:B------:R-:W-:Y:S01]  /*1b390*/  MUFU.EX2 R50, R50 ;  /* 0x0000003200327308 */ /* 0x000fe20000000800 */
[--C-:B------:R-:W-:Y:S01]  /*1b3a0*/  FFMA.FTZ R51, R55, UR4, -R167.reuse ;  /* 0x0000000437337c23 */ /* 0x100fe200080108a7 */
[----:B------:R-:W-:Y:S01]  /*1b3b0*/  FFMA.FTZ R55, R59, UR4, -R167 ;  /* 0x000000043b377c23 */ /* 0x000fe200080108a7 */
[--C-:B------:R-:W-:Y:S01]  /*1b3c0*/  FFMA.FTZ R44, R44, UR4, -R139.reuse ;  /* 0x000000042c2c7c23 */ /* 0x100fe2000801088b */
[--C-:B------:R-:W-:Y:S01]  /*1b3d0*/  FFMA.FTZ R45, R45, UR4, -R139.reuse ;  /* 0x000000042d2d7c23 */ /* 0x100fe2000801088b */
[----:B------:R-:W-:Y:S01]  /*1b3e0*/  FFMA.FTZ R48, R48, UR4, -R139 ;  /* 0x0000000430307c23 */ /* 0x000fe2000801088b */
[C---:B------:R-:W-:Y:S04]  /*1b3f0*/  HMMA.16816.F32 R76, R112.reuse, R132, R76 ;  /* 0x00000084704c723c */ /* 0x040fe8000000184c */
[----:B------:R-:W-:Y:S01]  /*1b400*/  MUFU.EX2 R51, R51 ;  /* 0x0000003300337308 */ /* 0x000fe20000000800 */
[--C-:B------:R-:W-:Y:S01]  /*1b410*/  FFMA.FTZ R133, R15, UR4, -R167.reuse ;  /* 0x000000040f857c23 */ /* 0x100fe200080108a7 */
[----:B------:R-:W-:Y:S01]  /*1b420*/  FMUL.FTZ R15, R121, R107 ;  /* 0x0000006b790f7220 */ /* 0x000fe20000410000 */
[----:B------:R-:W-:Y:S01]  /*1b430*/  FFMA.FTZ R132, R18, UR4, -R167 ;  /* 0x0000000412847c23 */ /* 0x000fe200080108a7 */
[----:B------:R-:W-:Y:S01]  /*1b440*/  FFMA.FTZ R49, R49, UR4, -R139 ;  /* 0x0000000431317c23 */ /* 0x000fe2000801088b */
[----:B------:R-:W-:Y:S01]  /*1b450*/  FFMA.FTZ R62, R62, UR4, -R167 ;  /* 0x000000043e3e7c23 */ /* 0x000fe200080108a7 */
[C---:B------:R-:W-:Y:S04]  /*1b460*/  HMMA.16816.F32 R80, R112.reuse, R134, R80 ;  /* 0x000000867050723c */ /* 0x040fe80000001850 */
[----:B------:R-:W-:Y:S01]  /*1b470*/  MUFU.EX2 R54, R54 ;  /* 0x0000003600367308 */ /* 0x000fe20000000800 */
[----:B------:R-:W-:Y:S01]  /*1b480*/  FFMA.FTZ R134, R13, UR4, -R139 ;  /* 0x000000040d867c23 */ /* 0x000fe2000801088b */
        /* <DEDUP_REMOVED lines=153> */
[----:B------:R-:W1:Y:S01]  /*1be20*/  MUFU.EX2 R167, R167 ;  /* 0x000000a700a77308 */ /* 0x000e620000000800 */
[----:B--2---:R-:W-:Y:S01]  /*1be30*/  F2FP.F16.F32.PACK_AB R105, R63, R62 ;  /* 0x0000003e3f69723e */ /* 0x004fe200000000ff */
[C---:B------:R-:W-:Y:S01]  /*1be40*/  HMMA.16816.F32 R88, R16.reuse, R26, R88 ;  /* 0x0000001a1058723c */ /* 0x040fe20000001858 */
[----:B------:R-:W2:Y:S07]  /*1be50*/  LDSM.16.MT88.4 R24, [R145+0xa000] ;  /* 0x00a000009118783b */ /* 0x000eae0000004200 */
[----:B------:R-:W-:Y:S01]  /*1be60*/  MUFU.EX2 R64, R64 ;  /* 0x0000004000407308 */ /* 0x000fe20000000800 */
[C---:B------:R-:W-:Y:S09]  /*1be70*/  HMMA.16816.F32 R92, R16.reuse, R28, R92 ;  /* 0x0000001c105c723c */ /* 0x040ff2000000185c */
[----:B------:R-:W4:Y:S01]  /*1be80*/  MUFU.EX2 R139, R139 ;  /* 0x0000008b008b7308 */ /* 0x000f220000000800 */
[----:B-1----:R-:W-:Y:S01]  /*1be90*/  F2FP.F16.F32.PACK_AB R107, R167, R66 ;  /* 0x00000042a76b723e */ /* 0x002fe200000000ff */
[C---:B------:R-:W-:Y:S01]  /*1bea0*/  HMMA.16816.F32 R96, R16.reuse, R30, R96 ;  /* 0x0000001e1060723c */ /* 0x040fe20000001860 */
[----:B------:R-:W1:Y:S07]  /*1beb0*/  LDSM.16.MT88.4 R28, [R144+0xa000] ;  /* 0x00a00000901c783b */ /* 0x000e6e0000004200 */
[C---:B---3--:R-:W-:Y:S03]  /*1bec0*/  HMMA.16816.F32 R100, R16.reuse, R20, R100 ;  /* 0x000000141064723c */ /* 0x048fe60000001864 */
[----:B----4-:R-:W-:Y:S05]  /*1bed0*/  F2FP.F16.F32.PACK_AB R106, R139, R64 ;  /* 0x000000408b6a723e */ /* 0x010fea00000000ff */
        /* <DEDUP_REMOVED lines=53> */
[C---:B------:R-:W-:Y:S08]  /*1c230*/  HMMA.16816.F32 R68, R16.reuse, R32, R68 ;  /* 0x000000201044723c */ /* 0x040ff00000001844 */
[C---:B------:R-:W-:Y:S08]  /*1c240*/  HMMA.16816.F32 R72, R16.reuse, R34, R72 ;  /* 0x000000221048723c */ /* 0x040ff00000001848 */
[C---:B------:R-:W-:Y:S08]  /*1c250*/  HMMA.16816.F32 R76, R16.reuse, R36, R76 ;  /* 0x00000024104c723c */ /* 0x040ff0000000184c */
[C---:B------:R-:W-:Y:S08]  /*1c260*/  HMMA.16816.F32 R80, R16.reuse, R38, R80 ;  /* 0x000000261050723c */ /* 0x040ff00000001850 */
[C---:B--2---:R-:W-:Y:S01]  /*1c270*/  HMMA.16816.F32 R84, R16.reuse, R24, R84 ;  /* 0x000000181054723c */ /* 0x044fe20000001854 */
[----:B------:R-:W-:Y:S07]  /*1c280*/  MUFU.EX2 R24, R60 ;  /* 0x0000003c00187308 */ /* 0x000fee0000000800 */
[C---:B------:R-:W-:Y:S03]  /*1c290*/  HMMA.16816.F32 R88, R16.reuse, R26, R88 ;  /* 0x0000001a1058723c */ /* 0x040fe60000001858 */
[----:B------:R-:W2:Y:S05]  /*1c2a0*/  MUFU.EX2 R25, R61 ;  /* 0x0000003d00197308 */ /* 0x000eaa0000000800 */
[C---:B------:R-:W-:Y:S08]  /*1c2b0*/  HMMA.16816.F32 R92, R16.reuse, R40, R92 ;  /* 0x00000028105c723c */ /* 0x040ff0000000185c */
[C---:B------:R-:W-:Y:S03]  /*1c2c0*/  HMMA.16816.F32 R96, R16.reuse, R42, R96 ;  /* 0x0000002a1060723c */ /* 0x040fe60000001860 */
[----:B--2---:R-:W-:Y:S05]  /*1c2d0*/  F2FP.F16.F32.PACK_AB R104, R25, R24 ;  /* 0x000000181968723e */ /* 0x004fea00000000ff */
[C---:B-1----:R-:W-:Y:S08]  /*1c2e0*/  HMMA.16816.F32 R100, R16.reuse, R28, R100 ;  /* 0x0000001c1064723c */ /* 0x042ff00000001864 */
[----:B------:R-:W-:Y:S01]  /*1c2f0*/  HMMA.16816.F32 R12, R16, R30, R12 ;  /* 0x0000001e100c723c */ /* 0x000fe2000000180c */
[----:B------:R-:W1:Y:S07]  /*1c300*/  LDSM.16.MT88.4 R16, [R145+0xcc00] ;  /* 0x00cc00009110783b */ /* 0x000e6e0000004200 */
[C---:B------:R-:W-:Y:S01]  /*1c310*/  HMMA.16816.F32 R112, R104.reuse, R108, R4 ;  /* 0x0000006c6870723c */ /* 0x040fe20000001804 */
[----:B------:R-:W2:Y:S07]  /*1c320*/  LDSM.16.MT88.4 R4, [R144+0xcc00] ;  /* 0x00cc00009004783b */ /* 0x000eae0000004200 */
[C---:B------:R-:W-:Y:S01]  /*1c330*/  HMMA.16816.F32 R108, R104.reuse, R110, R8 ;  /* 0x0000006e686c723c */ /* 0x040fe20000001808 */
[----:B------:R-:W4:Y:S07]  /*1c340*/  LDSM.16.MT88.4 R8, [R145+0xec00] ;  /* 0x00ec00009108783b */ /* 0x000f2e0000004200 */
        /* <DEDUP_REMOVED lines=52> */
.L_x_2780:
[----:B------:R-:W1:Y:S01]  /*1c690*/  SHFL.BFLY PT, R13, R166, 0x2, 0x1f ;  /* 0x0c401f00a60d7f89 */ /* 0x000e6200000e0000 */
[----:B------:R-:W-:Y:S01]  /*1c6a0*/  IADD3 R7, PT, PT, -R154, R155, RZ ;  /* 0x0000009b9a077210 */ /* 0x000fe20007ffe1ff */
[----:B------:R-:W2:Y:S01]  /*1c6b0*/  S2UR UR9, SR_CTAID.Y ;  /* 0x00000000000979c3 */ /* 0x000ea20000002600 */
[----:B------:R-:W3:Y:S01]  /*1c6c0*/  LDCU UR8, c[0x0][0x3e0] ;  /* 0x00007c00ff0877ac */ /* 0x000ee20008000800 */
[----:B------:R-:W4:Y:S01]  /*1c6d0*/  SHFL.BFLY PT, R11, R168, 0x2, 0x1f ;  /* 0x0c401f00a80b7f89 */ /* 0x000f2200000e0000 */
[----:B------:R-:W-:Y:S01]  /*1c6e0*/  MOV R18, 0xff800000 ;  /* 0xff80000000127802 */ /* 0x000fe20000000f00 */
[----:B------:R-:W-:Y:S01]  /*1c6f0*/  BSSY.RECONVERGENT B0, `(.L_x_2785) ;  /* 0x000009a000007945 */ /* 0x000fe20003800200 */
        /* <DEDUP_REMOVED lines=9> */
[----:B-----5:R-:W-:Y:S02]  /*1c790*/  SHF.L.U32 R14, R9, 0x1, RZ ;  /* 0x00000001090e7819 */ /* 0x020fe400000006ff */
[C---:B------:R-:W-:Y:S02]  /*1c7a0*/  IADD3 R4, PT, PT, R0.reuse, 0x20, RZ ;  /* 0x0000002000047810 */ /* 0x040fe40007ffe0ff */
[----:B------:R-:W-:Y:S02]  /*1c7b0*/  IADD3 R10, PT, PT, R0, 0x30, RZ ;  /* 0x00000030000a7810 */ /* 0x000fe40007ffe0ff */
[----:B------:R-:W-:Y:S01]  /*1c7c0*/  ISETP.GE.AND P4, PT, R5, R7, PT ;  /* 0x000000070500720c */ /* 0x000fe20003f86270 */
[----:B-1----:R-:W-:Y:S01]  /*1c7d0*/  FADD.FTZ R8, R13, R8 ;  /* 0x000000080d087221 */ /* 0x002fe20000010000 */
[----:B------:R-:W-:-:S02]  /*1c7e0*/  LOP3.LUT R14, R14, 0x6, RZ, 0xc0, !PT ;  /* 0x000000060e0e7812 */ /* 0x000fc400078ec0ff */
[-C--:B------:R-:W-:Y:S01]  /*1c7f0*/  ISETP.GE.AND P5, PT, R4, R7.reuse, PT ;  /* 0x000000070400720c */ /* 0x080fe20003fa6270 */
[----:B------:R-:W1:Y:S01]  /*1c800*/  MUFU.RCP R12, R8 ;  /* 0x00000008000c7308 */ /* 0x000e620000001000 */
[----:B----4-:R-:W-:Y:S01]  /*1c810*/  FADD.FTZ R5, R11, R6 ;  /* 0x000000060b057221 */ /* 0x010fe20000010000 */
[C---:B------:R-:W-:Y:S02]  /*1c820*/  SHF.L.U32 R11, R9.reuse, 0x4, RZ ;  /* 0x00000004090b7819 */ /* 0x040fe400000006ff */
[----:B------:R-:W-:Y:S02]  /*1c830*/  SHF.L.U32 R6, R9, 0x3, RZ ;  /* 0x0000000309067819 */ /* 0x000fe400000006ff */
[-C--:B------:R-:W-:Y:S02]  /*1c840*/  ISETP.GE.AND P1, PT, R0, R7.reuse, PT ;  /* 0x000000070000720c */ /* 0x080fe40003f26270 */
[----:B------:R-:W-:Y:S02]  /*1c850*/  ISETP.GE.AND P6, PT, R10, R7, PT ;  /* 0x000000070a00720c */ /* 0x000fe40003fc6270 */
[----:B------:R-:W-:Y:S01]  /*1c860*/  MUFU.RCP R7, R5 ;  /* 0x0000000500077308 */ /* 0x000fe20000001000 */
        /* <DEDUP_REMOVED lines=10> */
[----:B------:R-:W1:Y:S01]  /*1c910*/  @P2 MUFU.LG2 R8, R8 ;  /* 0x0000000800082308 */ /* 0x000e620000000c00 */
        /* <DEDUP_REMOVED lines=29> */
[----:B------:R-:W3:Y:S01]  /*1caf0*/  @P0 LDC R15, c[0x0][0x458] ;  /* 0x00011600ff0f0b82 */ /* 0x000ee20000000800 */
[----:B------:R-:W-:-:S07]  /*1cb00*/  LEA R11, R11, UR5, 0x2 ;  /* 0x000000050b0b7c11 */ /* 0x000fce000f8e10ff */
[----:B------:R-:W-:Y:S01]  /*1cb10*/  BAR.SYNC.DEFER_BLOCKING 0x0 ;  /* 0x0000000000007b1d */ /* 0x000fe20000010000 */
[----:B------:R-:W-:Y:S01]  /*1cb20*/  LOP3.LUT R13, R13, 0x18, R16, 0x78, !PT ;  /* 0x000000180d0d7812 */ /* 0x000fe200078e7810 */
[----:B-1----:R-:W-:Y:S01]  /*1cb30*/  @P2 FMUL.FTZ R8, R8, 0.69314718246459960938 ;  /* 0x3f31721808082820 */ /* 0x002fe20000410000 */
[----:B------:R-:W-:Y:S02]  /*1cb40*/  FSEL R7, R7, 1, P0 ;  /* 0x3f80000007077808 */ /* 0x000fe40000000000 */
[----:B------:R-:W-:Y:S01]  /*1cb50*/  LOP3.LUT R6, R6, 0x80, RZ, 0xc0, !PT ;  /* 0x0000008006067812 */ /* 0x000fe200078ec0ff */
[----:B------:R-:W1:Y:S01]  /*1cb60*/  @P0 MUFU.LG2 R5, R5 ;  /* 0x0000000500050308 */ /* 0x000e620000000c00 */
        /* <DEDUP_REMOVED lines=29> */
[----:B-1----:R-:W-:Y:S01]  /*1cd40*/  @P0 FMUL.FTZ R5, R5, 0.69314718246459960938 ;  /* 0x3f31721805050820 */ /* 0x002fe20000410000 */
[----:B------:R-:W2:Y:S01]  /*1cd50*/  LDC.64 R6, c[0x0][0x430] ;  /* 0x00010c00ff067b82 */ /* 0x000ea20000000a00 */
[----:B------:R-:W-:Y:S01]  /*1cd60*/  LOP3.LUT P3, RZ, R9, 0x3, RZ, 0xc0, !PT ;  /* 0x0000000309ff7812 */ /* 0x000fe2000786c0ff */
[----:B------:R4:W-:Y:S01]  /*1cd70*/  STS.64 [R11+0x400], R114 ;  /* 0x000400720b007388 */ /* 0x0009e20000000a00 */
[----:B------:R-:W-:-:S02]  /*1cd80*/  LOP3.LUT R16, R16, 0x30, RZ, 0xc0, !PT ;  /* 0x0000003010107812 */ /* 0x000fc400078ec0ff */
[----:B------:R-:W-:Y:S01]  /*1cd90*/  SHF.R.U32.HI R9, RZ, 0x2, R9 ;  /* 0x00000002ff097819 */ /* 0x000fe20000011609 */
[----:B------:R4:W-:Y:S01]  /*1cda0*/  STS.64 [R12+0x20], R108 ;  /* 0x0000206c0c007388 */ /* 0x0009e20000000a00 */
[----:B------:R-:W-:Y:S02]  /*1cdb0*/  LOP3.LUT R17, R4, 0x1c, RZ, 0xc0, !PT ;  /* 0x0000001c04117812 */ /* 0x000fe400078ec0ff */
[----:B------:R-:W-:Y:S01]  /*1cdc0*/  LOP3.LUT R9, R16, 0x7, R9, 0xf8, !PT ;  /* 0x0000000710097812 */ /* 0x000fe200078ef809 */
[----:B------:R4:W-:Y:S01]  /*1cdd0*/  STS.64 [R12+0x420], R110 ;  /* 0x0004206e0c007388 */ /* 0x0009e20000000a00 */
[----:B------:R-:W1:Y:S03]  /*1cde0*/  @P2 LDC R16, c[0x0][0x458] ;  /* 0x00011600ff102b82 */ /* 0x000e660000000800 */
[----:B------:R4:W-:Y:S04]  /*1cdf0*/  STS.64 [R13+0x40], R68 ;  /* 0x000040440d007388 */ /* 0x0009e80000000a00 */
[----:B------:R4:W-:Y:S04]  /*1ce00*/  STS.64 [R13+0x440], R70 ;  /* 0x000440460d007388 */ /* 0x0009e80000000a00 */
[----:B------:R4:W-:Y:S01]  /*1ce10*/  STS.64 [R14+0x60], R72 ;  /* 0x000060480e007388 */ /* 0x0009e20000000a00 */
[----:B--2---:R-:W-:Y:S01]  /*1ce20*/  IMAD R157, R6, UR9, R157 ;  /* 0x00000009069d7c24 */ /* 0x004fe2000f8e029d */
[----:B------:R-:W-:-:S02]  /*1ce30*/  MOV R6, 0xff800000 ;  /* 0xff80000000067802 */ /* 0x000fc40000000f00 */
[----:B------:R4:W-:Y:S01]  /*1ce40*/  STS.64 [R14+0x460], R74 ;  /* 0x0004604a0e007388 */ /* 0x0009e20000000a00 */
[----:B---3--:R-:W-:Y:S01]  /*1ce50*/  @P0 FFMA.FTZ R6, R2, R15, R5 ;  /* 0x0000000f02060223 */ /* 0x008fe20000010005 */
[----:B------:R-:W-:Y:S01]  /*1ce60*/  IMAD R157, R157, UR8, R160 ;  /* 0x000000089d9d7c24 */ /* 0x000fe2000f8e02a0 */
[----:B------:R-:W-:Y:S01]  /*1ce70*/  LEA R2, R10, UR5, 0x2 ;  /* 0x000000050a027c11 */ /* 0x000fe2000f8e10ff */
[----:B------:R4:W-:Y:S02]  /*1ce80*/  STS.64 [R11+0x2000], R76 ;  /* 0x0020004c0b007388 */ /* 0x0009e40000000a00 */
[----:B------:R-:W-:Y:S02]  /*1ce90*/  IMAD R4, R157, R7, R154 ;  /* 0x000000079d047224 */ /* 0x000fe400078e029a */
[----:B------:R4:W-:Y:S01]  /*1cea0*/  STS.64 [R11+0x2400], R78 ;  /* 0x0024004e0b007388 */ /* 0x0009e20000000a00 */
[----:B-1----:R-:W-:Y:S01]  /*1ceb0*/  @P2 FFMA.FTZ R18, R3, R16, R8 ;  /* 0x0000001003122223 */ /* 0x002fe20000010008 */
[----:B------:R-:W-:-:S02]  /*1cec0*/  IMAD R3, R0, 0x60, R17 ;  /* 0x0000006000037824 */ /* 0x000fc400078e0211 */
        /* <DEDUP_REMOVED lines=28> */
.L_x_2786:
[----:B------:R-:W-:Y:S05]  /*1d090*/  BSYNC.RECONVERGENT B0 ;  /* 0x0000000000007941 */ /* 0x000fea0003800200 */
.L_x_2785:
[----:B----4-:R2:W3:Y:S01]  /*1d0a0*/  LDS.128 R12, [R2] ;  /* 0x00000000020c7984 */ /* 0x0104e20000000c00 */
        /* <DEDUP_REMOVED lines=18> */
.L_x_2788:
[----:B------:R-:W-:Y:S05]  /*1d1d0*/  BSYNC.RECONVERGENT B0 ;  /* 0x0000000000007941 */ /* 0x000fea0003800200 */
.L_x_2787:
        /* <DEDUP_REMOVED lines=21> */
.L_x_2790:
[----:B------:R-:W-:Y:S05]  /*1d330*/  BSYNC.RECONVERGENT B0 ;  /* 0x0000000000007941 */ /* 0x000fea0003800200 */
.L_x_2789:
        /* <DEDUP_REMOVED lines=21> */
.L_x_2792:
[----:B------:R-:W-:Y:S05]  /*1d490*/  BSYNC.RECONVERGENT B0 ;  /* 0x0000000000007941 */ /* 0x000fea0003800200 */
.L_x_2791:
        /* <DEDUP_REMOVED lines=22> */
.L_x_2793:
        /* <DEDUP_REMOVED lines=16> */
.L_x_5512:


//--------------------- .text._ZN5flash24flash_fwd_splitkv_kernelI23Flash_fwd_kernel_traitsILi96ELi64ELi128ELi4ELb0ELb0EN7cutlass6half_tE19Flash_kernel_traitsILi96ELi64ELi128ELi4ES3_EELb1ELb0ELb1ELb0ELb0ELb1ELb1ELb1EEEvNS_16Flash_fwd_paramsE --------------------------
	.section	.text._ZN5flash24flash_fwd_splitkv_kernelI23Flash_fwd_kernel_traitsILi96ELi64ELi128ELi4ELb0ELb0EN7cutlass6half_tE19Flash_kernel_traitsILi96ELi64ELi128ELi4ES3_EELb1ELb0ELb1ELb0ELb0ELb1ELb1ELb1EEEvNS_16Flash_fwd_paramsE,"ax",@progbits
	.align	128
        .global         _ZN5flash24flash_fwd_splitkv_kernelI23Flash_fwd_kernel_traitsILi96ELi64ELi128ELi4ELb0ELb0EN7cutlass6half_tE19Flash_kernel_traitsILi96ELi64ELi128ELi4ES3_EELb1ELb0ELb1ELb0ELb0ELb1ELb1ELb1EEEvNS_16Flash_fwd_paramsE
        .type           _ZN5flash24flash_fwd_splitkv_kernelI23Flash_fwd_kernel_traitsILi96ELi64ELi128ELi4ELb0ELb0EN7cutlass6half_tE19Flash_kernel_traitsILi96ELi64ELi128ELi4ES3_EELb1ELb0ELb1ELb0ELb0ELb1ELb1ELb1EEEvNS_16Flash_fwd_paramsE,@function
        .size           _ZN5flash24flash_fwd_splitkv_kernelI23Flash_fwd_kernel_traitsILi96ELi64ELi128ELi4ELb0ELb0EN7cutlass6half_tE19Flash_kernel_traitsILi96ELi64ELi128ELi4ES3_EELb1ELb0ELb1ELb0ELb0ELb1ELb1ELb1EEEvNS_16Flash_fwd_paramsE,(.L_x_5513 - _ZN5flash24flash_fwd_splitkv_kernelI23Flash_fwd_kernel_traitsILi96ELi64ELi128ELi4ELb0ELb0EN7cutlass6half_tE19Flash_kernel_traitsILi96ELi64ELi128ELi4ES3_EELb1ELb0ELb1ELb0ELb0ELb1ELb1ELb1EEEvNS_16Flash_fwd_paramsE)
        .other          _ZN5flash24flash_fwd_splitkv_kernelI23Flash_fwd_kernel_traitsILi96ELi64ELi128ELi4ELb0ELb0EN7cutlass6half_tE19Flash_kernel_traitsILi96ELi64ELi128ELi4ES3_EELb1ELb0ELb1ELb0ELb0ELb1ELb1ELb1EEEvNS_16Flash_fwd_paramsE,@"STO_CUDA_ENTRY STV_DEFAULT"
_ZN5flash24flash_fwd_splitkv_kernelI23Flash_fwd_kernel_traitsILi96ELi64ELi128ELi4ELb0ELb0EN7cutlass6half_tE19Flash_kernel_traitsILi96ELi64ELi128ELi4ES3_EELb1ELb0ELb1ELb0ELb0ELb1ELb1ELb1EEEvNS_16Flash_fwd_paramsE:
.text._ZN5flash24flash_fwd_splitkv_kernelI23Flash_fwd_kernel_traitsILi96ELi64ELi128ELi4ELb0ELb0EN7cutlass6half_tE19Flash_kernel_traitsILi96ELi64ELi128ELi4ES3_EELb1ELb0ELb1ELb0ELb0ELb1ELb1ELb1EEEvNS_16Flash_fwd_paramsE:
        /* <DEDUP_REMOVED lines=56> */
[----:B------:R-:W3:Y:S01]  /*0380*/  @!P1 LDC R153, c[0x0][0x434] ;  /* 0x00010d00ff999b82 */ /* 0x000ee20000000800 */
[----:B------:R-:W-:Y:S01]  /*0390*/  ISETP.NE.U32.AND P0, PT, R2, RZ, PT ;  /* 0x000000ff0200720c */ /* 0x000fe20003f05070 */
[----:B------:R-:W4:Y:S03]  /*03a0*/  S2R R17, SR_CTAID.X ;  /* 0x0000000000117919 */ /* 0x000f260000002500 */
[----:B------:R-:W-:Y:S01]  /*03b0*/  ISETP.NE.AND.EX P0, PT, R3, RZ, PT, P0 ;  /* 0x000000ff0300720c */ /* 0x000fe20003f05300 */
[----:B----4-:R-:W-:Y:S02]  /*03c0*/  IMAD.SHL.U32 R152, R17, 0x40, RZ ;  /* 0x0000004011987824 */ /* 0x010fe400078e00ff */
[----:B--2---:R-:W-:-:S10]  /*03d0*/  @P1 IMAD.IADD R153, R11, 0x1, -R12 ;  /* 0x000000010b991824 */ /* 0x004fd400078e0a0c */
[----:B------:R-:W2:Y:S01]  /*03e0*/  @!P0 LDC R11, c[0x0][0x438] ;  /* 0x00010e00ff0b8b82 */ /* 0x000ea20000000800 */
[----:B---3--:R-:W-:Y:S01]  /*03f0*/  ISETP.GT.AND P1, PT, R153, R152, PT ;  /* 0x000000989900720c */ /* 0x008fe20003f24270 */
[----:B-1----:R-:W-:-:S12]  /*0400*/  @!P0 BRA `(.L_x_2794) ;  /* 0x00000000000c8947 */ /* 0x002fd80003800000 */
[----:B------:R-:W2:Y:S02]  /*0410*/  @P2 LDG.E R2, desc[UR6][R14.64+0x4] ;  /* 0x000004060e022981 */ /* 0x000ea4000c1e1900 */
[----:B--2--5:R-:W-:-:S06]  /*0420*/  @P2 IADD3 R11, PT, PT, R2, -R9, RZ ;  /* 0x80000009020b2210 */ /* 0x024fcc0007ffe0ff */
[----:B------:R1:W5:Y:S02]  /*0430*/  @!P2 LDG.E R11, desc[UR6][R14.64] ;  /* 0x000000060e0ba981 */ /* 0x000364000c1e1900 */
.L_x_2794:
[----:B------:R-:W-:Y:S05]  /*0440*/  @!P1 EXIT ;  /* 0x000000000000994d */ /* 0x000fea0003800000 */
[----:B------:R-:W3:Y:S01]  /*0450*/  LDC R4, c[0x0][0x374] ;  /* 0x0000dd00ff047b82 */ /* 0x000ee20000000800 */
[--C-:B--2--5:R-:W-:Y:S01]  /*0460*/  IMAD.IADD R70, R11, 0x1, -R8.reuse ;  /* 0x000000010b467824 */ /* 0x124fe200078e0a08 */
[----:B------:R-:W2:Y:S01]  /*0470*/  S2R R64, SR_TID.X ;  /* 0x0000000000407919 */ /* 0x000ea20000002100 */
[----:B------:R-:W-:Y:S02]  /*0480*/  @P3 IMAD.IADD R65, R65, 0x1, -R8 ;  /* 0x0000000141413824 */ /* 0x000fe400078e0a08 */
[----:B------:R-:W-:-:S03]  /*0490*/  IMAD.MOV R159, RZ, RZ, -R155 ;  /* 0x000000ffff9f7224 */ /* 0x000fc600078e0a9b */
[----:B------:R-:W4:Y:S01]  /*04a0*/  LDC R2, c[0x0][0x438] ;  /* 0x00010e00ff027b82 */ /* 0x000f220000000800 */
[----:B------:R-:W-:Y:S01]  /*04b0*/  IMAD R158, R5, R159, R158 ;  /* 0x0000009f059e7224 */ /* 0x000fe200078e029e */
[-C--:B---3--:R-:W-:Y:S02]  /*04c0*/  IABS R10, R4.reuse ;  /* 0x00000004000a7213 */ /* 0x088fe40000000000 */
[----:B------:R-:W-:Y:S02]  /*04d0*/  IABS R13, R4 ;  /* 0x00000004000d7213 */ /* 0x000fe40000000000 */
[----:B------:R-:W3:Y:S03]  /*04e0*/  I2F.RP R6, R10 ;  /* 0x0000000a00067306 */ /* 0x000ee60000209400 */
[----:B------:R-:W-:Y:S02]  /*04f0*/  IMAD.MOV R13, RZ, RZ, -R13 ;  /* 0x000000ffff0d7224 */ /* 0x000fe400078e0a0d */
[----:B----4-:R-:W-:-:S05]  /*0500*/  VIADD R2, R2, 0x7f ;  /* 0x0000007f02027836 */ /* 0x010fca0000000000 */
[----:B-1----:R-:W-:-:S04]  /*0510*/  SHF.R.S32.HI R15, RZ, 0x1f, R2 ;  /* 0x0000001fff0f7819 */ /* 0x002fc80000011402 */
[----:B------:R-:W-:Y:S01]  /*0520*/  LEA.HI R15, R15, R2, RZ, 0x7 ;  /* 0x000000020f0f7211 */ /* 0x000fe200078f38ff */
[----:B---3--:R-:W1:Y:S03]  /*0530*/  MUFU.RCP R18, R6 ;  /* 0x0000000600127308 */ /* 0x008e660000001000 */
        /* <DEDUP_REMOVED lines=13> */
[----:B------:R-:W-:Y:S02]  /*0610*/  IMAD R19, R6, R13, R14 ;  /* 0x0000000d06137224 */ /* 0x000fe400078e020e */
[----:B------:R-:W-:-:S03]  /*0620*/  VIADD R14, R17, 0x1 ;  /* 0x00000001110e7836 */ /* 0x000fc60000000000 */
[----:B------:R-:W-:Y:S01]  /*0630*/  ISETP.GT.U32.AND P1, PT, R10, R19, PT ;  /* 0x000000130a00720c */ /* 0x000fe20003f24070 */
[----:B------:R-:W3:Y:S01]  /*0640*/  @!P3 LDC R13, c[0x0][0x43c] ;  /* 0x00010f00ff0dbb82 */ /* 0x000ee20000000800 */
[----:B------:R-:W-:-:S11]  /*0650*/  IMAD R14, R14, 0x40, -R153 ;  /* 0x000000400e0e7824 */ /* 0x000fd600078e0a99 */
        /* <DEDUP_REMOVED lines=8> */
[----:B---3--:R-:W-:-:S05]  /*06e0*/  @!P3 SEL R13, R13, RZ, P2 ;  /* 0x000000ff0d0db207 */ /* 0x008fca0001000000 */
[----:B------:R-:W-:Y:S02]  /*06f0*/  @!P3 IMAD.IADD R65, R70, 0x1, R13 ;  /* 0x000000014641b824 */ /* 0x000fe400078e020d */
[----:B------:R-:W-:Y:S02]  /*0700*/  @P5 VIADD R6, R6, 0x1 ;  /* 0x0000000106065836 */ /* 0x000fe40000000000 */
[----:B------:R-:W-:Y:S02]  /*0710*/  VIADD R3, R65, 0x7f ;  /* 0x0000007f41037836 */ /* 0x000fe40000000000 */
[----:B------:R-:W-:Y:S01]  /*0720*/  @!P0 IMAD.MOV R6, RZ, RZ, -R6 ;  /* 0x000000ffff068224 */ /* 0x000fe200078e0a06 */
[----:B------:R-:W-:Y:S02]  /*0730*/  @!P1 LOP3.LUT R6, RZ, R4, RZ, 0x33, !PT ;  /* 0x00000004ff069212 */ /* 0x000fe400078e33ff */
[----:B------:R-:W-:Y:S02]  /*0740*/  SHF.R.S32.HI R4, RZ, 0x1f, R3 ;  /* 0x0000001fff047819 */ /* 0x000fe40000011403 */
[----:B----4-:R-:W-:-:S02]  /*0750*/  IADD3 R10, PT, PT, R3, R10, R14 ;  /* 0x0000000a030a7210 */ /* 0x010fc40007ffe00e */
[----:B------:R-:W-:Y:S02]  /*0760*/  LEA.HI R3, R4, R3, RZ, 0x7 ;  /* 0x0000000304037211 */ /* 0x000fe400078f38ff */
[----:B------:R-:W-:Y:S02]  /*0770*/  SHF.R.S32.HI R11, RZ, 0x1f, R10 ;  /* 0x0000001fff0b7819 */ /* 0x000fe4000001140a */
[----:B------:R-:W-:Y:S01]  /*0780*/  SHF.R.S32.HI R3, RZ, 0x7, R3 ;  /* 0x00000007ff037819 */ /* 0x000fe20000011403 */
[----:B-1----:R-:W-:Y:S01]  /*0790*/  IMAD R146, R6, R2, RZ ;  /* 0x0000000206927224 */ /* 0x002fe200078e02ff */
[----:B------:R-:W-:-:S04]  /*07a0*/  LEA.HI R11, R11, R10, RZ, 0x7 ;  /* 0x0000000a0b0b7211 */ /* 0x000fc800078f38ff */
[----:B------:R-:W-:Y:S02]  /*07b0*/  SHF.R.S32.HI R11, RZ, 0x7, R11 ;  /* 0x00000007ff0b7819 */ /* 0x000fe4000001140b */
[----:B------:R-:W-:-:S04]  /*07c0*/  VIADDMNMX R6, R146, R6, R3, PT ;  /* 0x0000000692067246 */ /* 0x000fc80003800103 */
[----:B------:R-:W-:-:S04]  /*07d0*/  VIMNMX R61, PT, PT, R6, R11, PT ;  /* 0x0000000b063d7248 */ /* 0x000fc80003fe0100 */
[----:B------:R-:W-:-:S13]  /*07e0*/  ISETP.GE.AND P0, PT, R146, R61, PT ;  /* 0x0000003d9200720c */ /* 0x000fda0003f06270 */
[----:B--2---:R-:W-:Y:S05]  /*07f0*/  @!P0 BRA `(.L_x_2795) ;  /* 0x0000000400c08947 */ /* 0x004fea0003800000 */
        /* <DEDUP_REMOVED lines=34> */
.L_x_2797:
[----:B------:R-:W-:Y:S05]  /*0a20*/  BSYNC.RECONVERGENT B0 ;  /* 0x0000000000007941 */ /* 0x000fea0003800200 */
.L_x_2796:
        /* <DEDUP_REMOVED lines=18> */
.L_x_2799:
[----:B------:R-:W-:Y:S05]  /*0b50*/  BSYNC.RECONVERGENT B0 ;  /* 0x0000000000007941 */ /* 0x000fea0003800200 */
.L_x_2798:
        /* <DEDUP_REMOVED lines=18> */
.L_x_2801:
[----:B------:R-:W-:Y:S05]  /*0c80*/  BSYNC.RECONVERGENT B0 ;  /* 0x0000000000007941 */ /* 0x000fea0003800200 */
.L_x_2800:
        /* <DEDUP_REMOVED lines=18> */
.L_x_2803:
[----:B------:R-:W-:Y:S05]  /*0db0*/  BSYNC.RECONVERGENT B0 ;  /* 0x0000000000007941 */ /* 0x000fea0003800200 */
.L_x_2802:
        /* <DEDUP_REMOVED lines=20> */
.L_x_2795:
        /* <DEDUP_REMOVED lines=11> */
.L_x_2804:
[----:B------:R-:W-:Y:S05]  /*0fb0*/  BRA.U !UP0, `(.L_x_2805) ;  /* 0x0000000508907547 */ /* 0x000fea000b800000 */
[----:B------:R-:W1:Y:S01]  /*0fc0*/  LDC R7, c[0x0][0x4f0] ;  /* 0x00013c00ff077b82 */ /* 0x000e620000000800 */
        /* <DEDUP_REMOVED lines=8> */
[----:B-----5:R-:W1:Y:S02]  /*1050*/  F2I.FTZ.U32.TRUNC.NTZ R5, R4 ;  /* 0x0000000400057305 */ /* 0x020e64000021f000 */
        /* <DEDUP_REMOVED lines=34> */
[----:B------:R-:W-:-:S04]  /*1280*/  MOV R6, UR14 ;  /* 0x0000000e00067c02 */ /* 0x000fc80008000f00 */
        /* <DEDUP_REMOVED lines=55> */
.L_x_2805:
        /* <DEDUP_REMOVED lines=15> */
.L_x_2807:
[----:B------:R-:W2:Y:S01]  /*16f0*/  LDC.64 R6, c[0x0][0x3b8] ;  /* 0x0000ee00ff067b82 */ /* 0x000ea20000000a00 */
[----:B------:R-:W-:-:S05]  /*1700*/  IADD3 R0, PT, PT, R8, R9, RZ ;  /* 0x0000000908007210 */ /* 0x000fca0007ffe0ff */
[C---:B--2---:R-:W-:Y:S02]  /*1710*/  IMAD R23, R0.reuse, R7, RZ ;  /* 0x0000000700177224 */ /* 0x044fe400078e02ff */
[----:B-1----:R-:W-:-:S05]  /*1720*/  IMAD.WIDE.U32 R2, R0, R6, RZ ;  /* 0x0000000600027225 */ /* 0x002fca00078e00ff */
[----:B------:R-:W-:Y:S02]  /*1730*/  IADD3 R23, PT, PT, R3, R23, RZ ;  /* 0x0000001703177210 */ /* 0x000fe40007ffe0ff */
[----:B------:R-:W-:Y:S02]  /*1740*/  MOV R22, R2 ;  /* 0x0000000200167202 */ /* 0x000fe40000000f00 */
.L_x_2808:
        /* <DEDUP_REMOVED lines=14> */
.L_x_2809:
[----:B------:R-:W1:Y:S01]  /*1830*/  LDC.64 R2, c[0x0][0x3c0] ;  /* 0x0000f000ff027b82 */ /* 0x000e620000000a00 */
[----:B------:R-:W-:-:S05]  /*1840*/  IADD3 R8, PT, PT, R8, R9, RZ ;  /* 0x0000000908087210 */ /* 0x000fca0007ffe0ff */
[C---:B-1----:R-:W-:Y:S02]  /*1850*/  IMAD R21, R8.reuse, R3, RZ ;  /* 0x0000000308157224 */ /* 0x042fe400078e02ff */
[----:B------:R-:W-:-:S05]  /*1860*/  IMAD.WIDE.U32 R8, R8, R2, RZ ;  /* 0x0000000208087225 */ /* 0x000fca00078e00ff */
[----:B------:R-:W-:Y:S02]  /*1870*/  IADD3 R21, PT, PT, R9, R21, RZ ;  /* 0x0000001509157210 */ /* 0x000fe40007ffe0ff */
[----:B------:R-:W-:-:S07]  /*1880*/  MOV R20, R8 ;  /* 0x0000000800147202 */ /* 0x000fce0000000f00 */
.L_x_2810:
        /* <DEDUP_REMOVED lines=50> */
.L_x_2806:
[----:B------:R-:W-:Y:S01]  /*1bb0*/  IMAD.MOV.U32 R5, RZ, RZ, RZ ;  /* 0x000000ffff057224 */ /* 0x000fe200078e00ff */
[----:B------:R-:W-:Y:S01]  /*1bc0*/  ISETP.NE.AND P2, PT, R12, -0x1, PT ;  /* 0xffffffff0c00780c */ /* 0x000fe20003f45270 */
[----:B------:R-:W1:Y:S01]  /*1bd0*/  LDC.64 R114, c[0x0][0x3b0] ;  /* 0x0000ec00ff727b82 */ /* 0x000e620000000a00 */
[C---:B------:R-:W-:Y:S01]  /*1be0*/  IMAD.SHL.U32 R15, R64.reuse, 0x20, RZ ;  /* 0x00000020400f7824 */ /* 0x040fe200078e00ff */
[----:B------:R-:W2:Y:S02]  /*1bf0*/  LDCU.64 UR4, c[0x0][0x3c8] ;  /* 0x00007900ff0477ac */ /* 0x000ea40008000a00 */
[----:B------:R3:W5:Y:S01]  /*1c00*/  @P4 LDG.E R5, desc[UR6][R122.64] ;  /* 0x000000067a054981 */ /* 0x000762000c1e1900 */
[C---:B------:R-:W-:Y:S01]  /*1c10*/  IMAD.SHL.U32 R20, R64.reuse, 0x10, RZ ;  /* 0x0000001040147824 */ /* 0x040fe200078e00ff */
[----:B------:R-:W-:Y:S01]  /*1c20*/  LOP3.LUT R13, R15, 0x120, RZ, 0xc0, !PT ;  /* 0x000001200f0d7812 */ /* 0x000fe200078ec0ff */
[----:B------:R-:W-:Y:S01]  /*1c30*/  IMAD.SHL.U32 R110, R64, 0x8, RZ ;  /* 0x00000008406e7824 */ /* 0x000fe200078e00ff */
[----:B------:R-:W-:Y:S01]  /*1c40*/  SHF.R.U32.HI R108, RZ, 0x1, R64 ;  /* 0x00000001ff6c7819 */ /* 0x000fe20000011640 */
[----:B------:R-:W4:Y:S01]  /*1c50*/  LDCU.64 UR8, c[0x0][0x388] ;  /* 0x00007100ff0877ac */ /* 0x000f220008000a00 */
[----:B------:R-:W-:Y:S01]  /*1c60*/  LOP3.LUT R46, R13, 0x3e00, R20, 0xf8, !PT ;  /* 0x00003e000d2e7812 */ /* 0x000fe200078ef814 */
[----:B------:R-:W-:Y:S01]  /*1c70*/  IMAD.MOV.U32 R121, RZ, RZ, RZ ;  /* 0x000000ffff797224 */ /* 0x000fe200078e00ff */
[----:B------:R-:W2:Y:S01]  /*1c80*/  @!P2 LDC.64 R8, c[0x0][0x398] ;  /* 0x0000e600ff08ab82 */ /* 0x000ea20000000a00 */
[----:B------:R-:W-:Y:S01]  /*1c90*/  LOP3.LUT R20, R20, 0x100, RZ, 0xc0, !PT ;  /* 0x0000010014147812 */ /* 0x000fe200078ec0ff */
[----:B------:R-:W-:Y:S01]  /*1ca0*/  VIADD R63, R61, 0xffffffff ;  /* 0xffffffff3d3f7836 */ /* 0x000fe20000000000 */
[----:B------:R-:W-:Y:S01]  /*1cb0*/  LOP3.LUT R118, R110, 0x18, RZ, 0xc0, !PT ;  /* 0x000000186e767812 */ /* 0x000fe200078ec0ff */
[----:B------:R-:W-:Y:S01]  /*1cc0*/  IMAD.SHL.U32 R89, R6, 0x20, RZ ;  /* 0x0000002006597824 */ /* 0x000fe200078e00ff */
[----:B------:R-:W-:Y:S01]  /*1cd0*/  LOP3.LUT R45, R20, 0x20, R15, 0xf8, !PT ;  /* 0x00000020142d7812 */ /* 0x000fe200078ef80f */
[----:B------:R-:W-:Y:S01]  /*1ce0*/  IMAD.SHL.U32 R67, R2, 0x20, RZ ;  /* 0x0000002002437824 */ /* 0x000fe200078e00ff */
[----:B------:R-:W-:Y:S01]  /*1cf0*/  LOP3.LUT R15, R15, 0xc0, RZ, 0xc0, !PT ;  /* 0x000000c00f0f7812 */ /* 0x000fe200078ec0ff */
[----:B------:R-:W-:Y:S01]  /*1d00*/  IMAD.SHL.U32 R60, R63, 0x80, RZ ;  /* 0x000000803f3c7824 */ /* 0x000fe200078e00ff */
[----:B------:R-:W-:-:S02]  /*1d10*/  SHF.R.S32.HI R159, RZ, 0x1f, R158 ;  /* 0x0000001fff9f7819 */ /* 0x000fc4000001149e */
[C---:B------:R-:W-:Y:S01]  /*1d20*/  LOP3.LUT R19, R15.reuse, 0x8, R108, 0xf8, !PT ;  /* 0x000000080f137812 */ /* 0x040fe200078ef86c */
[----:B-1----:R-:W-:Y:S01]  /*1d30*/  @P2 IMAD.WIDE.U32 R20, R12, R114, RZ ;  /* 0x000000720c142225 */ /* 0x002fe200078e00ff */
[--C-:B------:R-:W-:Y:S02]  /*1d40*/  LOP3.LUT R15, R15, 0x8, R64.reuse, 0xf8, !PT ;  /* 0x000000080f0f7812 */ /* 0x100fe400078ef840 */
[----:B------:R-:W-:Y:S02]  /*1d50*/  IADD3 R18, P3, PT, R118, R18, RZ ;  /* 0x0000001276127210 */ /* 0x000fe40007f7e0ff */
[----:B------:R-:W-:Y:S02]  /*1d60*/  SHF.R.U32.HI R120, RZ, 0x2, R64 ;  /* 0x00000002ff787819 */ /* 0x000fe40000011640 */
[----:B------:R-:W-:Y:S02]  /*1d70*/  SHF.L.U64.HI R84, R6, 0x5, R7 ;  /* 0x0000000506547819 */ /* 0x000fe40000010207 */
[----:B------:R-:W-:Y:S01]  /*1d80*/  SHF.L.U64.HI R66, R2, 0x5, R3 ;  /* 0x0000000502427819 */ /* 0x000fe20000010203 */
[----:B------:R-:W-:Y:S01]  /*1d90*/  IMAD.WIDE.U32 R16, R17, 0x40, R120 ;  /* 0x0000004011107825 */ /* 0x000fe200078e0078 */
[----:B------:R-:W-:-:S02]  /*1da0*/  SHF.R.U32.HI R62, RZ, 0x3, R64 ;  /* 0x00000003ff3e7819 */ /* 0x000fc40000011640 */
[----:B------:R-:W-:Y:S01]  /*1db0*/  LOP3.LUT R95, R110, 0x20, RZ, 0xc0, !PT ;  /* 0x000000206e5f7812 */ /* 0x000fe200078ec0ff */
[C---:B--2---:R-:W-:Y:S01]  /*1dc0*/  @!P2 IMAD.WIDE.U32 R22, R155.reuse, R8, RZ ;  /* 0x000000089b16a225 */ /* 0x044fe200078e00ff */
[C---:B------:R-:W-:Y:S02]  /*1dd0*/  LOP3.LUT R117, R118.reuse, 0x20, RZ, 0xfc, !PT ;  /* 0x0000002076757812 */ /* 0x040fe400078efcff */
[----:B------:R-:W-:Y:S01]  /*1de0*/  LOP3.LUT R116, R118, 0x40, RZ, 0xfc, !PT ;  /* 0x0000004076747812 */ /* 0x000fe200078efcff */
[----:B------:R-:W-:Y:S02]  /*1df0*/  @!P2 IMAD.MOV.U32 R13, RZ, RZ, R22 ;  /* 0x000000ffff0da224 */ /* 0x000fe400078e0016 */
[----:B------:R-:W-:Y:S02]  /*1e00*/  @P2 IMAD.MOV.U32 R13, RZ, RZ, R20 ;  /* 0x000000ffff0d2224 */ /* 0x000fe400078e0014 */
[----:B------:R-:W-:Y:S02]  /*1e10*/  @!P2 IMAD R9, R155, R9, R23 ;  /* 0x000000099b09a224 */ /* 0x000fe400078e0217 */
[----:B------:R-:W-:-:S02]  /*1e20*/  IMAD.SHL.U32 R8, R64, 0x4, RZ ;  /* 0x0000000440087824 */ /* 0x000fc400078e00ff */
[----:B------:R-:W-:Y:S01]  /*1e30*/  @P2 IMAD R9, R12, R115, R21 ;  /* 0x000000730c092224 */ /* 0x000fe200078e0215 */
[----:B------:R-:W-:Y:S01]  /*1e40*/  IADD3 R20, P2, PT, R118, R13, RZ ;  /* 0x0000000d76147210 */ /* 0x000fe20007f5e0ff */
[----:B------:R-:W-:Y:S01]  /*1e50*/  IMAD R13, R159, UR4, RZ ;  /* 0x000000049f0d7c24 */ /* 0x000fe2000f8e02ff */
[--C-:B------:R-:W-:Y:S01]  /*1e60*/  LOP3.LUT R19, R19, 0x18, R8.reuse, 0x78, !PT ;  /* 0x0000001813137812 */ /* 0x100fe200078e7808 */
[----:B------:R-:W-:Y:S01]  /*1e70*/  IMAD R69, R17, R114, RZ ;  /* 0x0000007211457224 */ /* 0x000fe200078e02ff */
[----:B------:R-:W-:Y:S01]  /*1e80*/  LOP3.LUT R12, R15, 0x18, R8, 0x78, !PT ;  /* 0x000000180f0c7812 */ /* 0x000fe200078e7808 */
[----:B------:R-:W-:Y:S01]  /*1e90*/  IMAD.X R21, RZ, RZ, R9, P2 ;  /* 0x000000ffff157224 */ /* 0x000fe200010e0609 */
[----:B------:R-:W-:Y:S01]  /*1ea0*/  LOP3.LUT R46, R46, R19, RZ, 0xfc, !PT ;  /* 0x000000132e2e7212 */ /* 0x000fe200078efcff */
[----:B------:R-:W1:Y:S01]  /*1eb0*/  LDC R9, c[0x0][0x450] ;  /* 0x00011400ff097b82 */ /* 0x000e620000000800 */
[----:B------:R-:W-:Y:S01]  /*1ec0*/  LOP3.LUT R45, R45, R12, RZ, 0xfc, !PT ;  /* 0x0000000c2d2d7212 */ /* 0x000fe200078efcff */
[----:B------:R-:W-:Y:S01]  /*1ed0*/  IMAD.X R19, RZ, RZ, R10, P3 ;  /* 0x000000ffff137224 */ /* 0x000fe200018e060a */
[----:B------:R-:W-:Y:S01]  /*1ee0*/  IADD3 R22, P2, PT, R118, R14, RZ ;  /* 0x0000000e76167210 */ /* 0x000fe20007f5e0ff */
[----:B------:R-:W-:-:S02]  /*1ef0*/  IMAD R12, R158, UR5, R13 ;  /* 0x000000059e0c7c24 */ /* 0x000fc4000f8e020d */
[----:B------:R-:W-:Y:S01]  /*1f00*/  IMAD.WIDE.U32 R14, R158, UR4, R20 ;  /* 0x000000049e0e7c25 */ /* 0x000fe2000f8e0014 */
[----:B------:R-:W2:Y:S03]  /*1f10*/  LDCU.64 UR4, c[0x0][0x390] ;  /* 0x00007200ff0477ac */ /* 0x000ea60008000a00 */
[----:B------:R-:W-:-:S04]  /*1f20*/  IMAD.WIDE.U32 R18, R120, R6, R18 ;  /* 0x0000000678127225 */ /* 0x000fc800078e0012 */
[----:B------:R-:W-:Y:S02]  /*1f30*/  IMAD.X R23, RZ, RZ, R11, P2 ;  /* 0x000000ffff177224 */ /* 0x000fe400010e060b */
[----:B------:R-:W-:Y:S01]  /*1f40*/  IMAD R75, R120, R7, R19 ;  /* 0x00000007784b7224 */ /* 0x000fe200078e0213 */
[----:B------:R-:W-:Y:S01]  /*1f50*/  SHF.R.S32.HI R7, RZ, 0x1f, R70 ;  /* 0x0000001fff077819 */ /* 0x000fe20000011446 */
[----:B------:R-:W-:Y:S02]  /*1f60*/  IMAD.SHL.U32 R74, R18, 0x2, RZ ;  /* 0x00000002124a7824 */ /* 0x000fe400078e00ff */
[----:B------:R-:W-:Y:S01]  /*1f70*/  IMAD.WIDE.U32 R10, R120, R2, R22 ;  /* 0x00000002780a7225 */ /* 0x000fe200078e0016 */
[----:B------:R-:W-:Y:S02]  /*1f80*/  LEA.HI R7, R7, R70, RZ, 0x7 ;  /* 0x0000004607077211 */ /* 0x000fe400078f38ff */
[----:B------:R-:W-:Y:S01]  /*1f90*/  SHF.L.U64.HI R75, R18, 0x1, R75 ;  /* 0x00000001124b7819 */ /* 0x000fe2000001024b */
[----:B------:R-:W-:Y:S01]  /*1fa0*/  IMAD R71, R120, R3, R11 ;  /* 0x0000000378477224 */ /* 0x000fe200078e020b */
[----:B----4-:R-:W-:Y:S01]  /*1fb0*/  IADD3 R74, P2, PT, R74, UR8, RZ ;  /* 0x000000084a4a7c10 */ /* 0x010fe2000ff5e0ff */
[----:B------:R-:W-:Y:S01]  /*1fc0*/  IMAD.SHL.U32 R72, R10, 0x2, RZ ;  /* 0x000000020a487824 */ /* 0x000fe200078e00ff */
[----:B------:R-:W-:Y:S01]  /*1fd0*/  SHF.R.S32.HI R7, RZ, 0x7, R7 ;  /* 0x00000007ff077819 */ /* 0x000fe20000011407 */
[----:B------:R-:W-:Y:S01]  /*1fe0*/  IMAD.IADD R15, R15, 0x1, R12 ;  /* 0x000000010f0f7824 */ /* 0x000fe200078e020c */
[----:B------:R-:W-:Y:S01]  /*1ff0*/  IADD3.X R75, PT, PT, R75, UR9, RZ, P2, !PT ;  /* 0x000000094b4b7c10 */ /* 0x000fe200097fe4ff */
[----:B------:R-:W-:Y:S01]  /*2000*/  IMAD R69, R16, R115, R69 ;  /* 0x0000007310457224 */ /* 0x000fe200078e0245 */
[----:B------:R-:W-:Y:S01]  /*2010*/  SHF.L.U64.HI R71, R10, 0x1, R71 ;  /* 0x000000010a477819 */ /* 0x000fe20000010247 */
[----:B------:R-:W-:Y:S01]  /*2020*/  IMAD.WIDE.U32 R114, R16, R114, R14 ;  /* 0x0000007210727225 */ /* 0x000fe200078e000e */
[----:B--2---:R-:W-:-:S02]  /*2030*/  IADD3 R72, P2, PT, R72, UR4, RZ ;  /* 0x0000000448487c10 */ /* 0x004fc4000ff5e0ff */
[----:B------:R-:W-:Y:S01]  /*2040*/  VIMNMX R68, PT, PT, R146, R7, !PT ;  /* 0x0000000792447248 */ /* 0x000fe20007fe0100 */
[----:B------:R-:W-:Y:S01]  /*2050*/  IMAD.MOV.U32 R148, RZ, RZ, R74 ;  /* 0x000000ffff947224 */ /* 0x000fe200078e004a */
[----:B-1----:R-:W-:Y:S01]  /*2060*/  LEA.HI R109, R9, R9, RZ, 0x1 ;  /* 0x00000009096d7211 */ /* 0x002fe200078f08ff */
[----:B------:R-:W-:Y:S01]  /*2070*/  IMAD.MOV.U32 R150, RZ, RZ, R72 ;  /* 0x000000ffff967224 */ /* 0x000fe200078e0048 */
[----:B------:R-:W-:Y:S01]  /*2080*/  IADD3.X R71, PT, PT, R71, UR5, RZ, P2, !PT ;  /* 0x0000000547477c10 */ /* 0x000fe200097fe4ff */
[----:B------:R-:W-:Y:S01]  /*2090*/  IMAD.MOV.U32 R147, RZ, RZ, R75 ;  /* 0x000000ffff937224 */ /* 0x000fe200078e004b */
[----:B------:R-:W-:Y:S01]  /*20a0*/  ISETP.GT.AND P2, PT, R61, R68, PT ;  /* 0x000000443d00720c */ /* 0x000fe20003f44270 */
[----:B------:R-:W-:Y:S01]  /*20b0*/  IMAD.IADD R69, R115, 0x1, R69 ;  /* 0x0000000173457824 */ /* 0x000fe200078e0245 */
[----:B------:R-:W-:Y:S01]  /*20c0*/  LOP3.LUT R3, R8, 0xc, RZ, 0xc0, !PT ;  /* 0x0000000c08037812 */ /* 0x000fe200078ec0ff */
[----:B------:R-:W-:Y:S01]  /*20d0*/  IMAD.MOV.U32 R151, RZ, RZ, R71 ;  /* 0x000000ffff977224 */ /* 0x000fe200078e0047 */
[----:B------:R-:W-:-:S05]  /*20e0*/  SHF.R.S32.HI R109, RZ, 0x1, R109 ;  /* 0x00000001ff6d7819 */ /* 0x000fca000001146d */
        /* <DEDUP_REMOVED lines=108> */
.L_x_2879:
        /* <DEDUP_REMOVED lines=21> */
.L_x_2813:
[----:B-1-3--:R-:W-:Y:S05]  /*2900*/  BSYNC.RECONVERGENT B0 ;  /* 0x0000000000007941 */ /* 0x00afea0003800200 */
.L_x_2812:
        /* <DEDUP_REMOVED lines=16> */
.L_x_2815:
[----:B------:R-:W-:Y:S05]  /*2a10*/  BSYNC.RECONVERGENT B0 ;  /* 0x0000000000007941 */ /* 0x000fea0003800200 */
.L_x_2814:
        /* <DEDUP_REMOVED lines=20> */
.L_x_2817:
[----:B------:R-:W-:Y:S05]  /*2b60*/  BSYNC.RECONVERGENT B0 ;  /* 0x0000000000007941 */ /* 0x000fea0003800200 */
.L_x_2816:
        /* <DEDUP_REMOVED lines=22> */
.L_x_2819:
[----:B------:R-:W-:Y:S05]  /*2cd0*/  BSYNC.RECONVERGENT B0 ;  /* 0x0000000000007941 */ /* 0x000fea0003800200 */
.L_x_2818:
        /* <DEDUP_REMOVED lines=16> */
.L_x_2823:
[----:B------:R-:W-:Y:S05]  /*2de0*/  BSYNC.RECONVERGENT B0 ;  /* 0x0000000000007941 */ /* 0x000fea0003800200 */
.L_x_2822:
        /* <DEDUP_REMOVED lines=15> */
.L_x_2825:
[----:B------:R-:W-:Y:S05]  /*2ee0*/  BSYNC.RECONVERGENT B0 ;  /* 0x0000000000007941 */ /* 0x000fea0003800200 */
.L_x_2824:
        /* <DEDUP_REMOVED lines=17> */
.L_x_2827:
[----:B------:R-:W-:Y:S05]  /*3000*/  BSYNC.RECONVERGENT B0 ;  /* 0x0000000000007941 */ /* 0x000fea0003800200 */
.L_x_2826:
        /* <DEDUP_REMOVED lines=22> */
.L_x_2821:
        /* <DEDUP_REMOVED lines=59> */
.L_x_2833:
[----:B------:R-:W-:Y:S05]  /*3520*/  BSYNC.RECONVERGENT B0 ;  /* 0x0000000000007941 */ /* 0x000fea0003800200 */
.L_x_2832:
        /* <DEDUP_REMOVED lines=52> */
.L_x_2835:
[----:B------:R-:W-:Y:S05]  /*3870*/  BSYNC.RECONVERGENT B0 ;  /* 0x0000000000007941 */ /* 0x000fea0003800200 */
.L_x_2834:
        /* <DEDUP_REMOVED lines=51> */
.L_x_2831:
[----:B------:R-:W-:Y:S05]  /*3bb0*/  BSYNC.RECONVERGENT B1 ;  /* 0x0000000000017941 */ /* 0x000fea0003800200 */
.L_x_2830:
        /* <DEDUP_REMOVED lines=68> */
.L_x_2839:
[----:B------:R-:W-:Y:S05]  /*4000*/  BSYNC.RECONVERGENT B0 ;  /* 0x0000000000007941 */ /* 0x000fea0003800200 */
.L_x_2838:
        /* <DEDUP_REMOVED lines=52> */
.L_x_2841:
[----:B------:R-:W-:Y:S05]  /*4350*/  BSYNC.RECONVERGENT B0 ;  /* 0x0000000000007941 */ /* 0x000fea0003800200 */
.L_x_2840:
        /* <DEDUP_REMOVED lines=51> */
.L_x_2837:
[----:B------:R-:W-:Y:S05]  /*4690*/  BSYNC.RECONVERGENT B1 ;  /* 0x0000000000017941 */ /* 0x000fea0003800200 */
.L_x_2836:
        /* <DEDUP_REMOVED lines=68> */
.L_x_2845:
[----:B------:R-:W-:Y:S05]  /*4ae0*/  BSYNC.RECONVERGENT B0 ;  /* 0x0000000000007941 */ /* 0x000fea0003800200 */
.L_x_2844:
        /* <DEDUP_REMOVED lines=52> */
.L_x_2847:
[----:B------:R-:W-:Y:S05]  /*4e30*/  BSYNC.RECONVERGENT B0 ;  /* 0x0000000000007941 */ /* 0x000fea0003800200 */
.L_x_2846:
        /* <DEDUP_REMOVED lines=51> */
.L_x_2843:
[----:B------:R-:W-:Y:S05]  /*5170*/  BSYNC.RECONVERGENT B1 ;  /* 0x0000000000017941 */ /* 0x000fea0003800200 */
.L_x_2842:
        /* <DEDUP_REMOVED lines=70> */
.L_x_2851:
[----:B------:R-:W-:Y:S05]  /*55e0*/  BSYNC.RECONVERGENT B0 ;  /* 0x0000000000007941 */ /* 0x000fea0003800200 */
.L_x_2850:
        /* <DEDUP_REMOVED lines=52> */
.L_x_2853:
[----:B------:R-:W-:Y:S05]  /*5930*/  BSYNC.RECONVERGENT B0 ;  /* 0x0000000000007941 */ /* 0x000fea0003800200 */
.L_x_2852:
        /* <DEDUP_REMOVED lines=51> */
.L_x_2849:
[----:B------:R-:W-:Y:S05]  /*5c70*/  BSYNC.RECONVERGENT B1 ;  /* 0x0000000000017941 */ /* 0x000fea0003800200 */
.L_x_2848:
        /* <DEDUP_REMOVED lines=8> */
.L_x_2829:
        /* <DEDUP_REMOVED lines=99> */
.L_x_2857:
[----:B------:R-:W-:Y:S05]  /*6330*/  BSYNC.RECONVERGENT B0 ;  /* 0x0000000000007941 */ /* 0x000fea0003800200 */
.L_x_2856:
        /* <DEDUP_REMOVED lines=93> */
.L_x_2859:
[----:B------:R-:W-:Y:S05]  /*6910*/  BSYNC.RECONVERGENT B0 ;  /* 0x0000000000007941 */ /* 0x000fea0003800200 */
.L_x_2858:
        /* <DEDUP_REMOVED lines=92> */
.L_x_2855:
[----:B------:R-:W-:Y:S05]  /*6ee0*/  BSYNC.RECONVERGENT B1 ;  /* 0x0000000000017941 */ /* 0x000fea0003800200 */
.L_x_2854:
        /* <DEDUP_REMOVED lines=37> */
[----:B------:R-:W-:Y:S01]  /*7140*/  @!P0 HADD2.F32 R35, -RZ, R34.H0_H0 ;  /* 0x20000022ff238230 */ /* 0x000fe20000004100 */
[----:B------:R-:W-:Y:S01]  /*7150*/  @!P0 MOV R51, R59 ;  /* 0x0000003b00338202 */ /* 0x000fe20000000f00 */
        /* <DEDUP_REMOVED lines=61> */
.L_x_2863:
[----:B------:R-:W-:Y:S05]  /*7530*/  BSYNC.RECONVERGENT B0 ;  /* 0x0000000000007941 */ /* 0x000fea0003800200 */
.L_x_2862:
        /* <DEDUP_REMOVED lines=93> */
.L_x_2865:
[----:B------:R-:W-:Y:S05]  /*7b10*/  BSYNC.RECONVERGENT B0 ;  /* 0x0000000000007941 */ /* 0x000fea0003800200 */
.L_x_2864:
[----:B------:R-:W-:Y:S11]  /*7b20*/  ISETP.GE.AND P0, PT, R116, R111, PT ;  /* 0x0000006f7400720c */ /* 0x000ff60003f06270 */
[----:B------:R-:W-:Y:S02]  /*7b30*/  @!UPT UIADD3 URZ, UPT, UPT, URZ, URZ, URZ ;  /* 0x000000fffffff290 */ /* 0x000fe4000fffe0ff */
[----:B------:R-:W-:Y:S05]  /*7b40*/  @P0 BRA `(.L_x_2861) ;  /* 0x0000000400640947 */ /* 0x000fea0003800000 */
[C---:B------:R-:W-:Y:S01]  /*7b50*/  ISETP.GE.AND P0, PT, R116.reuse, R9, PT ;  /* 0x000000097400720c */ /* 0x040fe20003f06270 */
[----:B-123--:R-:W2:Y:S11]  /*7b60*/  LDG.E.128 R52, desc[UR6][R20.64+0x80] ;  /* 0x0000800614347981 */ /* 0x00eeb6000c1e1d00 */
[----:B------:R-:W-:Y:S01]  /*7b70*/  @!UPT UIADD3 URZ, UPT, UPT, URZ, URZ, URZ ;  /* 0x000000fffffff290 */ /* 0x000fe2000fffe0ff */
[----:B------:R-:W-:Y:S04]  /*7b80*/  @!P0 ISETP.GE.U32.AND P1, PT, R116, R15, PT ;  /* 0x0000000f7400820c */ /* 0x000fe80003f26070 */
[----:B------:R-:W-:Y:S02]  /*7b90*/  @!P0 SEL R50, R14, RZ, P1 ;  /* 0x000000ff0e328207 */ /* 0x000fe40000800000 */
[----:B------:R-:W-:Y:S02]  /*7ba0*/  @!P0 SEL R51, R73, RZ, P1 ;  /* 0x000000ff49338207 */ /* 0x000fe40000800000 */
[----:B----4-:R-:W-:Y:S02]  /*7bb0*/  @!P0 IADD3 R57, P5, PT, R107, R50, RZ ;  /* 0x000000326b398210 */ /* 0x010fe40007fbe0ff */
        /* <DEDUP_REMOVED lines=82> */
.L_x_2861:
[----:B------:R-:W-:Y:S05]  /*80e0*/  BSYNC.RECONVERGENT B1 ;  /* 0x0000000000017941 */ /* 0x000fea0003800200 */
.L_x_2860:
        /* <DEDUP_REMOVED lines=101> */
.L_x_2869:
[----:B------:R-:W-:Y:S05]  /*8740*/  BSYNC.RECONVERGENT B0 ;  /* 0x0000000000007941 */ /* 0x000fea0003800200 */
.L_x_2868:
        /* <DEDUP_REMOVED lines=93> */
.L_x_2871:
[----:B------:R-:W-:Y:S05]  /*8d20*/  BSYNC.RECONVERGENT B0 ;  /* 0x0000000000007941 */ /* 0x000fea0003800200 */
.L_x_2870:
[----:B------:R-:W-:Y:S11]  /*8d30*/  ISETP.GE.AND P0, PT, R116, R111, PT ;  /* 0x0000006f7400720c */ /* 0x000ff60003f06270 */
[----:B------:R-:W-:Y:S02]  /*8d40*/  @!UPT UIADD3 URZ, UPT, UPT, URZ, URZ, URZ ;  /* 0x000000fffffff290 */ /* 0x000fe4000fffe0ff */
[----:B------:R-:W-:Y:S05]  /*8d50*/  @P0 BRA `(.L_x_2867) ;  /* 0x0000000400640947 */ /* 0x000fea0003800000 */
[C---:B------:R-:W-:Y:S01]  /*8d60*/  ISETP.GE.AND P0, PT, R116.reuse, R9, PT ;  /* 0x000000097400720c */ /* 0x040fe20003f06270 */
[----:B--23--:R-:W2:Y:S11]  /*8d70*/  LDG.E.128 R52, desc[UR6][R20.64+0x80] ;  /* 0x0000800614347981 */ /* 0x00ceb6000c1e1d00 */
[----:B------:R-:W-:Y:S01]  /*8d80*/  @!UPT UIADD3 URZ, UPT, UPT, URZ, URZ, URZ ;  /* 0x000000fffffff290 */ /* 0x000fe2000fffe0ff */
[----:B------:R-:W-:Y:S04]  /*8d90*/  @!P0 ISETP.GE.U32.AND P1, PT, R116, R15, PT ;  /* 0x0000000f7400820c */ /* 0x000fe80003f26070 */
[----:B------:R-:W-:Y:S02]  /*8da0*/  @!P0 SEL R50, R14, RZ, P1 ;  /* 0x000000ff0e328207 */ /* 0x000fe40000800000 */
[----:B------:R-:W-:Y:S02]  /*8db0*/  @!P0 SEL R51, R73, RZ, P1 ;  /* 0x000000ff49338207 */ /* 0x000fe40000800000 */
[----:B-1--4-:R-:W-:Y:S02]  /*8dc0*/  @!P0 IADD3 R57, P4, PT, R99, R50, RZ ;  /* 0x0000003263398210 */ /* 0x012fe40007f9e0ff */
        /* <DEDUP_REMOVED lines=82> */
.L_x_2867:
[----:B------:R-:W-:Y:S05]  /*92f0*/  BSYNC.RECONVERGENT B1 ;  /* 0x0000000000017941 */ /* 0x000fea0003800200 */
.L_x_2866:
        /* <DEDUP_REMOVED lines=104> */
.L_x_2875:
[----:B------:R-:W-:Y:S05]  /*9980*/  BSYNC.RECONVERGENT B0 ;  /* 0x0000000000007941 */ /* 0x000fea0003800200 */
.L_x_2874:
        /* <DEDUP_REMOVED lines=92> */
.L_x_2877:
[----:B------:R-:W-:Y:S05]  /*9f50*/  BSYNC.RECONVERGENT B0 ;  /* 0x0000000000007941 */ /* 0x000fea0003800200 */
.L_x_2876:
[----:B------:R-:W-:Y:S05]  /*9f60*/  @P3 BRA `(.L_x_2873) ;  /* 0x0000000400643947 */ /* 0x000fea0003800000 */
[C---:B------:R-:W-:Y:S01]  /*9f70*/  ISETP.GE.AND P0, PT, R116.reuse, R9, PT ;  /* 0x000000097400720c */ /* 0x040fe20003f06270 */
[----:B------:R-:W5:Y:S11]  /*9f80*/  LDG.E.128 R40, desc[UR6][R20.64+0x80] ;  /* 0x0000800614287981 */ /* 0x000f76000c1e1d00 */
[----:B------:R-:W-:Y:S01]  /*9f90*/  @!UPT UIADD3 URZ, UPT, UPT, URZ, URZ, URZ ;  /* 0x000000fffffff290 */ /* 0x000fe2000fffe0ff */
[----:B------:R-:W-:Y:S04]  /*9fa0*/  @!P0 ISETP.GE.U32.AND P1, PT, R116, R15, PT ;  /* 0x0000000f7400820c */ /* 0x000fe80003f26070 */
[----:B------:R-:W-:Y:S02]  /*9fb0*/  @!P0 SEL R51, R14, RZ, P1 ;  /* 0x000000ff0e338207 */ /* 0x000fe40000800000 */
[----:B--23--:R-:W-:Y:S02]  /*9fc0*/  @!P0 SEL R53, R73, RZ, P1 ;  /* 0x000000ff49358207 */ /* 0x00cfe40000800000 */
        /* <DEDUP_REMOVED lines=83> */
.L_x_2873:
[----:B------:R-:W-:Y:S05]  /*a500*/  BSYNC.RECONVERGENT B1 ;  /* 0x0000000000017941 */ /* 0x000fea0003800200 */
.L_x_2872:
[----:B------:R-:W5:Y:S08]  /*a510*/  LDC R3, c[0x0][0x450] ;  /* 0x00011400ff037b82 */ /* 0x000f700000000800 */
[----:B------:R-:W1:Y:S01]  /*a520*/  LDC R9, c[0x0][0x450] ;  /* 0x00011400ff097b82 */ /* 0x000e620000000800 */
[----:B-----5:R-:W-:Y:S05]  /*a530*/  IMAD.U32 R3, R3, -0x40, RZ ;  /* 0xffffffc003037824 */ /* 0x020fea00078e00ff */
[C---:B------:R-:W-:Y:S02]  /*a540*/  LEA R80, P1, R3.reuse, R80, 0x1 ;  /* 0x0000005003507211 */ /* 0x040fe400078208ff */
[C---:B------:R-:W-:Y:S02]  /*a550*/  LEA R78, P0, R3.reuse, R78, 0x1 ;  /* 0x0000004e034e7211 */ /* 0x040fe400078008ff */
[C---:B------:R-:W-:Y:S02]  /*a560*/  LEA.HI.X.SX32 R81, R3.reuse, R81, 0x1, P1 ;  /* 0x0000005103517211 */ /* 0x040fe400008f0eff */
[----:B-1----:R-:W-:Y:S09]  /*a570*/  LEA.HI.X.SX32 R79, R3, R79, 0x1, P0 ;  /* 0x0000004f034f7211 */ /* 0x002ff200000f0eff */
.L_x_2828:
[----:B------:R-:W-:Y:S05]  /*a580*/  BSYNC.RECONVERGENT B2 ;  /* 0x0000000000027941 */ /* 0x000fea0003800200 */
.L_x_2820:
        /* <DEDUP_REMOVED lines=91> */
.L_x_2878:
[----:B------:R-:W-:Y:S02]  /*ab40*/  IADD3 R76, P1, PT, R76, R83, RZ ;  /* 0x000000534c4c7210 */ /* 0x000fe40007f3e0ff */
[----:B------:R-:W-:Y:S03]  /*ab50*/  IADD3 R10, P0, PT, R10, R87, RZ ;  /* 0x000000570a0a7210 */ /* 0x000fe60007f1e0ff */
[----:B------:R-:W-:Y:S02]  /*ab60*/  IMAD.X R77, R77, 0x1, R82, P1 ;  /* 0x000000014d4d7824 */ /* 0x000fe400008e0652 */
[----:B------:R-:W-:Y:S01]  /*ab70*/  IMAD.X R11, R11, 0x1, R85, P0 ;  /* 0x000000010b0b7824 */ /* 0x000fe200000e0655 */
[----:B------:R-:W-:Y:S07]  /*ab80*/  @P2 BRA `(.L_x_2879) ;  /* 0xffffff7c00082947 */ /* 0x000fee000383ffff */
.L_x_2811:
        /* <DEDUP_REMOVED lines=43> */
.L_x_2884:
[----:B------:R3:W-:Y:S02]  /*ae40*/  STS.128 [R149+0x2000], RZ ;  /* 0x002000ff95007388 */ /* 0x0007e40000000c00 */
.L_x_2883:
[----:B------:R-:W-:Y:S05]  /*ae50*/  BSYNC.RECONVERGENT B0 ;  /* 0x0000000000007941 */ /* 0x000fea0003800200 */
.L_x_2882:
        /* <DEDUP_REMOVED lines=25> */
.L_x_2886:
[----:B------:R1:W-:Y:S01]  /*aff0*/  STS.128 [R149+0x2800], RZ ;  /* 0x002800ff95007388 */ /* 0x0003e20000000c00 */
[----:B------:R-:W-:Y:S05]  /*b000*/  BRA `(.L_x_2885) ;  /* 0x0000003800a07947 */ /* 0x000fea0003800000 */
.L_x_2881:
        /* <DEDUP_REMOVED lines=81> */
.L_x_2893:
[----:B------:R-:W-:Y:S05]  /*b520*/  BSYNC.RECONVERGENT B0 ;  /* 0x0000000000007941 */ /* 0x000fea0003800200 */
.L_x_2892:
[----:B-----5:R-:W-:Y:S01]  /*b530*/  IMAD.MOV.U32 R6, RZ, RZ, R10 ;  /* 0x000000ffff067224 */ /* 0x020fe200078e000a */
[----:B------:R-:W-:Y:S01]  /*b540*/  MOV R4, R8 ;  /* 0x0000000800047202 */ /* 0x000fe20000000f00 */
[----:B------:R-:W-:Y:S01]  /*b550*/  IMAD.MOV.U32 R7, RZ, RZ, R11 ;  /* 0x000000ffff077224 */ /* 0x000fe200078e000b */
[----:B------:R-:W-:Y:S02]  /*b560*/  MOV R5, R9 ;  /* 0x0000000900057202 */ /* 0x000fe40000000f00 */
.L_x_2891:
[----:B------:R-:W-:Y:S05]  /*b570*/  BSYNC.RECONVERGENT B1 ;  /* 0x0000000000017941 */ /* 0x000fea0003800200 */
.L_x_2890:
        /* <DEDUP_REMOVED lines=49> */
.L_x_2897:
[----:B------:R-:W-:Y:S05]  /*b890*/  BSYNC.RECONVERGENT B0 ;  /* 0x0000000000007941 */ /* 0x000fea0003800200 */
.L_x_2896:
[----:B-----5:R4:W-:Y:S02]  /*b8a0*/  STS.128 [R149+0x1000], R8 ;  /* 0x0010000895007388 */ /* 0x0209e40000000c00 */
.L_x_2895:
[----:B------:R-:W-:Y:S05]  /*b8b0*/  BSYNC.RECONVERGENT B1 ;  /* 0x0000000000017941 */ /* 0x000fea0003800200 */
.L_x_2894:
        /* <DEDUP_REMOVED lines=47> */
.L_x_2899:
[----:B------:R-:W-:Y:S05]  /*bbb0*/  BSYNC.RECONVERGENT B0 ;  /* 0x0000000000007941 */ /* 0x000fea0003800200 */
.L_x_2898:
[----:B-----5:R1:W-:Y:S02]  /*bbc0*/  STS.128 [R149+0x2000], R8 ;  /* 0x0020000895007388 */ /* 0x0203e40000000c00 */
.L_x_2889:
[----:B------:R-:W-:Y:S05]  /*bbd0*/  BSYNC.RECONVERGENT B2 ;  /* 0x0000000000027941 */ /* 0x000fea0003800200 */
.L_x_2888:
        /* <DEDUP_REMOVED lines=64> */
.L_x_2903:
[----:B------:R-:W-:Y:S05]  /*bfe0*/  BSYNC.RECONVERGENT B0 ;  /* 0x0000000000007941 */ /* 0x000fea0003800200 */
.L_x_2902:
[----:B-----5:R4:W-:Y:S02]  /*bff0*/  STS.128 [R149+0x800], R8 ;  /* 0x0008000895007388 */ /* 0x0209e40000000c00 */
.L_x_2901:
[----:B------:R-:W-:Y:S05]  /*c000*/  BSYNC.RECONVERGENT B1 ;  /* 0x0000000000017941 */ /* 0x000fea0003800200 */
.L_x_2900:
        /* <DEDUP_REMOVED lines=58> */
.L_x_2907:
[----:B------:R-:W-:Y:S05]  /*c3b0*/  BSYNC.RECONVERGENT B0 ;  /* 0x0000000000007941 */ /* 0x000fea0003800200 */
.L_x_2906:
[----:B-----5:R4:W-:Y:S02]  /*c3c0*/  STS.128 [R149+0x1800], R8 ;  /* 0x0018000895007388 */ /* 0x0209e40000000c00 */
.L_x_2905:
[----:B------:R-:W-:Y:S05]  /*c3d0*/  BSYNC.RECONVERGENT B1 ;  /* 0x0000000000017941 */ /* 0x000fea0003800200 */
.L_x_2904:
        /* <DEDUP_REMOVED lines=56> */
.L_x_2909:
[----:B------:R-:W-:Y:S05]  /*c760*/  BSYNC.RECONVERGENT B0 ;  /* 0x0000000000007941 */ /* 0x000fea0003800200 */
.L_x_2908:
[----:B-----5:R4:W-:Y:S01]  /*c770*/  STS.128 [R149+0x2800], R8 ;  /* 0x0028000895007388 */ /* 0x0209e20000000c00 */
[----:B------:R-:W-:Y:S05]  /*c780*/  BRA `(.L_x_2885) ;  /* 0x0000002000c07947 */ /* 0x000fea0003800000 */
.L_x_2887:
        /* <DEDUP_REMOVED lines=98> */
.L_x_2915:
[----:B------:R-:W-:Y:S05]  /*cdb0*/  BSYNC.RECONVERGENT B0 ;  /* 0x0000000000007941 */ /* 0x000fea0003800200 */
.L_x_2914:
[----:B-----5:R-:W-:Y:S01]  /*cdc0*/  IMAD.MOV.U32 R6, RZ, RZ, R22 ;  /* 0x000000ffff067224 */ /* 0x020fe200078e0016 */
[----:B------:R-:W-:Y:S01]  /*cdd0*/  MOV R4, R20 ;  /* 0x0000001400047202 */ /* 0x000fe20000000f00 */
[----:B------:R-:W-:Y:S01]  /*cde0*/  IMAD.MOV.U32 R7, RZ, RZ, R23 ;  /* 0x000000ffff077224 */ /* 0x000fe200078e0017 */
[----:B------:R-:W-:Y:S02]  /*cdf0*/  MOV R5, R21 ;  /* 0x0000001500057202 */ /* 0x000fe40000000f00 */
.L_x_2913:
[----:B------:R-:W-:Y:S05]  /*ce00*/  BSYNC.RECONVERGENT B1 ;  /* 0x0000000000017941 */ /* 0x000fea0003800200 */
.L_x_2912:
        /* <DEDUP_REMOVED lines=88> */
.L_x_2919:
[----:B------:R-:W-:Y:S05]  /*d390*/  BSYNC.RECONVERGENT B0 ;  /* 0x0000000000007941 */ /* 0x000fea0003800200 */
.L_x_2918:
[----:B-----5:R4:W-:Y:S02]  /*d3a0*/  STS.128 [R149+0x1000], R20 ;  /* 0x0010001495007388 */ /* 0x0209e40000000c00 */
.L_x_2917:
[----:B------:R-:W-:Y:S05]  /*d3b0*/  BSYNC.RECONVERGENT B1 ;  /* 0x0000000000017941 */ /* 0x000fea0003800200 */
.L_x_2916:
        /* <DEDUP_REMOVED lines=86> */
.L_x_2921:
[----:B------:R-:W-:Y:S05]  /*d920*/  BSYNC.RECONVERGENT B0 ;  /* 0x0000000000007941 */ /* 0x000fea0003800200 */
.L_x_2920:
[----:B-----5:R1:W-:Y:S02]  /*d930*/  STS.128 [R149+0x2000], R20 ;  /* 0x0020001495007388 */ /* 0x0203e40000000c00 */
.L_x_2911:
[----:B------:R-:W-:Y:S05]  /*d940*/  BSYNC.RECONVERGENT B2 ;  /* 0x0000000000027941 */ /* 0x000fea0003800200 */
.L_x_2910:
        /* <DEDUP_REMOVED lines=94> */
.L_x_2925:
[----:B------:R-:W-:Y:S05]  /*df30*/  BSYNC.RECONVERGENT B0 ;  /* 0x0000000000007941 */ /* 0x000fea0003800200 */
.L_x_2924:
[----:B-----5:R4:W-:Y:S02]  /*df40*/  STS.128 [R149+0x800], R20 ;  /* 0x0008001495007388 */ /* 0x0209e40000000c00 */
.L_x_2923:
[----:B------:R-:W-:Y:S05]  /*df50*/  BSYNC.RECONVERGENT B1 ;  /* 0x0000000000017941 */ /* 0x000fea0003800200 */
.L_x_2922:
        /* <DEDUP_REMOVED lines=88> */
.L_x_2929:
[----:B------:R-:W-:Y:S05]  /*e4e0*/  BSYNC.RECONVERGENT B0 ;  /* 0x0000000000007941 */ /* 0x000fea0003800200 */
.L_x_2928:
[----:B-----5:R1:W-:Y:S02]  /*e4f0*/  STS.128 [R149+0x1800], R20 ;  /* 0x0018001495007388 */ /* 0x0203e40000000c00 */
.L_x_2927:
[----:B------:R-:W-:Y:S05]  /*e500*/  BSYNC.RECONVERGENT B1 ;  /* 0x0000000000017941 */ /* 0x000fea0003800200 */
.L_x_2926:
        /* <DEDUP_REMOVED lines=86> */
.L_x_2931:
[----:B------:R-:W-:Y:S05]  /*ea70*/  BSYNC.RECONVERGENT B0 ;  /* 0x0000000000007941 */ /* 0x000fea0003800200 */
.L_x_2930:
[----:B-----5:R4:W-:Y:S02]  /*ea80*/  STS.128 [R149+0x2800], R20 ;  /* 0x0028001495007388 */ /* 0x0209e40000000c00 */
.L_x_2885:
[----:B------:R-:W-:Y:S05]  /*ea90*/  BSYNC.RECONVERGENT B3 ;  /* 0x0000000000037941 */ /* 0x000fea0003800200 */
.L_x_2880:
[----:B--2---:R-:W-:Y:S01]  /*eaa0*/  IADD3 R7, PT, PT, -R60, R65, RZ ;  /* 0x000000413c077210 */ /* 0x004fe20007ffe1ff */
[----:B------:R-:W-:Y:S03]  /*eab0*/  BSSY.RECONVERGENT B0, `(.L_x_2932) ;  /* 0x000001e000007945 */ /* 0x000fe60003800200 */
[----:B------:R-:W-:-:S13]  /*eac0*/  ISETP.GE.AND P3, PT, R120, R7, PT ;  /* 0x000000077800720c */ /* 0x000fda0003f66270 */
[----:B------:R-:W-:Y:S05]  /*ead0*/  @P3 BRA `(.L_x_2933) ;  /* 0x00000000006c3947 */ /* 0x000fea0003800000 */
[----:B------:R-:W2:Y:S02]  /*eae0*/  LDCU UR4, c[0x0][0x440] ;  /* 0x00008800ff0477ac */ /* 0x000ea40008000800 */
[----:B--2---:R-:W-:Y:S02]  /*eaf0*/  ISETP.GE.AND P1, PT, R118, UR4, PT ;  /* 0x0000000476007c0c */ /* 0x004fe4000bf26270 */
[----:B------:R-:W-:-:S11]  /*eb00*/  ISETP.GE.AND P0, PT, R117, UR4, PT ;  /* 0x0000000475007c0c */ /* 0x000fd6000bf06270 */
[----:B-1----:R-:W-:Y:S02]  /*eb10*/  @!P1 IMAD.MOV.U32 R4, RZ, RZ, R148 ;  /* 0x000000ffff049224 */ /* 0x002fe400078e0094 */
[--C-:B------:R-:W-:Y:S01]  /*eb20*/  @!P1 IMAD.MOV.U32 R5, RZ, RZ, R147.reuse ;  /* 0x000000ffff059224 */ /* 0x100fe200078e0093 */
[----:B----4-:R-:W-:Y:S01]  /*eb30*/  @!P0 MOV R2, R148 ;  /* 0x0000009400028202 */ /* 0x010fe20000000f00 */
        /* <DEDUP_REMOVED lines=13> */
[----:B-1----:R-:W-:Y:S02]  /*ec10*/  MOV R2, R148 ;  /* 0x0000009400027202 */ /* 0x002fe40000000f00 */
[----:B------:R-:W-:-:S05]  /*ec20*/  MOV R3, R147 ;  /* 0x0000009300037202 */ /* 0x000fca0000000f00 */
[----:B------:R-:W-:Y:S01]  /*ec30*/  @!PT LDS RZ, [RZ] ;  /* 0x00000000fffff984 */ /* 0x000fe20000000800 */
[----:B------:R-:W-:Y:S01]  /*ec40*/  @!PT LDS RZ, [RZ] ;  /* 0x00000000fffff984 */ /* 0x000fe20000000800 */
[----:B------:R-:W-:Y:S01]  /*ec50*/  @!PT LDS RZ, [RZ] ;  /* 0x00000000fffff984 */ /* 0x000fe20000000800 */
[----:B------:R2:W-:Y:S01]  /*ec60*/  LDGSTS.E.BYPASS.LTC128B.128 [R149+0x7000], desc[UR6][R2.64+0x80] ;  /* 0x0700008002957fae */ /* 0x0005e2000b981a06 */
[----:B------:R-:W-:Y:S05]  /*ec70*/  BRA `(.L_x_2933) ;  /* 0x0000000000047947 */ /* 0x000fea0003800000 */
.L_x_2934:
[----:B------:R2:W-:Y:S02]  /*ec80*/  STS.128 [R149+0x7000], RZ ;  /* 0x007000ff95007388 */ /* 0x0005e40000000c00 */
.L_x_2933:
[----:B------:R-:W-:Y:S05]  /*ec90*/  BSYNC.RECONVERGENT B0 ;  /* 0x0000000000007941 */ /* 0x000fea0003800200 */
.L_x_2932:
[----:B------:R-:W-:Y:S01]  /*eca0*/  ISETP.GE.AND P0, PT, R26, R7, PT ;  /* 0x000000071a00720c */ /* 0x000fe20003f06270 */
[----:B------:R-:W-:-:S12]  /*ecb0*/  BSSY.RECONVERGENT B0, `(.L_x_2935) ;  /* 0x0000019000007945 */ /* 0x000fd80003800200 */
[----:B------:R-:W-:Y:S05]  /*ecc0*/  @P0 BRA `(.L_x_2936) ;  /* 0x00000000005c0947 */ /* 0x000fea0003800000 */
[----:B------:R-:W5:Y:S01]  /*ecd0*/  LDCU UR4, c[0x0][0x440] ;  /* 0x00008800ff0477ac */ /* 0x000f620008000800 */
[----:B-12-4-:R-:W-:-:S04]  /*ece0*/  LEA R2, P2, R89, R148, 0x1 ;  /* 0x0000009459027211 */ /* 0x016fc800078408ff */
        /* <DEDUP_REMOVED lines=20> */
.L_x_2937:
[----:B------:R2:W-:Y:S02]  /*ee30*/  STS.128 [R149+0x7800], RZ ;  /* 0x007800ff95007388 */ /* 0x0005e40000000c00 */
.L_x_2936:
[----:B------:R-:W-:Y:S05]  /*ee40*/  BSYNC.RECONVERGENT B0 ;  /* 0x0000000000007941 */ /* 0x000fea0003800200 */
.L_x_2935:
[----:B-1--4-:R-:W-:Y:S01]  /*ee50*/  IADD3 R8, PT, PT, R120, 0x40, RZ ;  /* 0x0000004078087810 */ /* 0x012fe20007ffe0ff */
[----:B------:R-:W-:Y:S03]  /*ee60*/  BSSY.RECONVERGENT B0, `(.L_x_2938) ;  /* 0x000001b000007945 */ /* 0x000fe60003800200 */
[----:B------:R-:W-:-:S13]  /*ee70*/  ISETP.GE.AND P0, PT, R8, R7, PT ;  /* 0x000000070800720c */ /* 0x000fda0003f06270 */
[----:B------:R-:W-:Y:S05]  /*ee80*/  @P0 BRA `(.L_x_2939) ;  /* 0x0000000000600947 */ /* 0x000fea0003800000 */
[----:B--2---:R-:W1:Y:S01]  /*ee90*/  LDC.64 R2, c[0x0][0x3b8] ;  /* 0x0000ee00ff027b82 */ /* 0x004e620000000a00 */
[----:B------:R-:W2:Y:S02]  /*eea0*/  LDCU UR4, c[0x0][0x440] ;  /* 0x00008800ff0477ac */ /* 0x000ea40008000800 */
[----:B--2---:R-:W-:Y:S02]  /*eeb0*/  ISETP.GE.AND P1, PT, R118, UR4, PT ;  /* 0x0000000476007c0c */ /* 0x004fe4000bf26270 */
        /* <DEDUP_REMOVED lines=20> */
.L_x_2940:
[----:B------:R2:W-:Y:S02]  /*f000*/  STS.128 [R149+0x8000], RZ ;  /* 0x008000ff95007388 */ /* 0x0005e40000000c00 */
.L_x_2939:
[----:B------:R-:W-:Y:S05]  /*f010*/  BSYNC.RECONVERGENT B0 ;  /* 0x0000000000007941 */ /* 0x000fea0003800200 */
.L_x_2938:
[----:B-1--4-:R-:W1:Y:S01]  /*f020*/  LDC.64 R4, c[0x0][0x538] ;  /* 0x00014e00ff047b82 */ /* 0x012e620000000a00 */
[----:B------:R-:W-:Y:S01]  /*f030*/  IADD3 R6, PT, PT, R120, 0x60, RZ ;  /* 0x0000006078067810 */ /* 0x000fe20007ffe0ff */
[----:B------:R-:W-:Y:S03]  /*f040*/  BSSY.RECONVERGENT B0, `(.L_x_2941) ;  /* 0x000001c000007945 */ /* 0x000fe60003800200 */
[----:B------:R-:W-:-:S13]  /*f050*/  ISETP.GE.AND P0, PT, R6, R7, PT ;  /* 0x000000070600720c */ /* 0x000fda0003f06270 */
[----:B------:R-:W-:Y:S05]  /*f060*/  @P0 BRA `(.L_x_2942) ;  /* 0x0000000000640947 */ /* 0x000fea0003800000 */
[----:B--2---:R-:W2:Y:S01]  /*f070*/  LDC.64 R2, c[0x0][0x3b8] ;  /* 0x0000ee00ff027b82 */ /* 0x004ea20000000a00 */
[----:B------:R-:W4:Y:S01]  /*f080*/  LDCU UR4, c[0x0][0x440] ;  /* 0x00008800ff0477ac */ /* 0x000f220008000800 */
[----:B------:R-:W-:Y:S01]  /*f090*/  MOV R11, R147 ;  /* 0x00000093000b7202 */ /* 0x000fe20000000f00 */
[----:B------:R-:W-:Y:S01]  /*f0a0*/  IMAD.MOV.U32 R10, RZ, RZ, R148 ;  /* 0x000000ffff0a7224 */ /* 0x000fe200078e0094 */
[----:B----4-:R-:W-:Y:S02]  /*f0b0*/  ISETP.GE.AND P2, PT, R118, UR4, PT ;  /* 0x0000000476007c0c */ /* 0x010fe4000bf46270 */
[----:B------:R-:W-:Y:S02]  /*f0c0*/  ISETP.GE.AND P1, PT, R117, UR4, PT ;  /* 0x0000000475007c0c */ /* 0x000fe4000bf26270 */
[----:B------:R-:W-:Y:S01]  /*f0d0*/  ISETP.GE.AND P0, PT, R116, UR4, PT ;  /* 0x0000000474007c0c */ /* 0x000fe2000bf06270 */
[----:B--2---:R-:W-:-:S04]  /*f0e0*/  IMAD.WIDE.U32 R10, R2, 0xc0, R10 ;  /* 0x000000c0020a7825 */ /* 0x004fc800078e000a */
[----:B------:R-:W-:-:S04]  /*f0f0*/  IMAD R3, R3, 0xc0, RZ ;  /* 0x000000c003037824 */ /* 0x000fc800078e02ff */
[----:B------:R-:W-:-:S05]  /*f100*/  IMAD.IADD R11, R3, 0x1, R11 ;  /* 0x00000001030b7824 */ /* 0x000fca00078e020b */
        /* <DEDUP_REMOVED lines=15> */
.L_x_2942:
[----:B------:R-:W-:Y:S05]  /*f200*/  BSYNC.RECONVERGENT B0 ;  /* 0x0000000000007941 */ /* 0x000fea0003800200 */
.L_x_2941:
[----:B------:R-:W2:Y:S01]  /*f210*/  LDCU.64 UR8, c[0x0][0x540] ;  /* 0x0000a800ff0877ac */ /* 0x000ea20008000a00 */
[----:B------:R-:W0:Y:S01]  /*f220*/  LDGDEPBAR ;  /* 0x00000000000079af */ /* 0x000e220000000000 */
[----:B------:R-:W5:Y:S01]  /*f230*/  LDCU UR4, c[0x0][0x508] ;  /* 0x0000a100ff0477ac */ /* 0x000f620008000800 */
[C---:B--2---:R-:W-:Y:S01]  /*f240*/  IMAD.WIDE.U32 R2, R155.reuse, UR8, R158 ;  /* 0x000000089b027c25 */ /* 0x044fe2000f8e009e */
[----:B------:R-:W2:Y:S03]  /*f250*/  LDCU UR8, c[0x0][0x458] ;  /* 0x00008b00ff0877ac */ /* 0x000ea60008000800 */
[----:B------:R-:W-:Y:S01]  /*f260*/  IMAD R0, R155, UR9, R3 ;  /* 0x000000099b007c24 */ /* 0x000fe2000f8e0203 */
[----:B-1--4-:R-:W-:Y:S02]  /*f270*/  LEA R10, P0, R2, R4, 0x2 ;  /* 0x00000004020a7211 */ /* 0x012fe400078010ff */
[----:B------:R-:W-:Y:S01]  /*f280*/  LOP3.LUT R120, R120, 0x7, RZ, 0xc0, !PT ;  /* 0x0000000778787812 */ /* 0x000fe200078ec0ff */
[----:B------:R-:W-:-:S04]  /*f290*/  DEPBAR.LE SB0, 0x0 ;  /* 0x000080000000791a */ /* 0x000fc80000000000 */
[----:B------:R-:W-:-:S05]  /*f2a0*/  LEA.HI.X R11, R2, R5, R0, 0x2, P0 ;  /* 0x00000005020b7211 */ /* 0x000fca00000f1400 */
[----:B------:R-:W4:Y:S01]  /*f2b0*/  LDG.E R3, desc[UR6][R10.64] ;  /* 0x000000060a037981 */ /* 0x000f22000c1e1900 */
[----:B------:R-:W-:Y:S01]  /*f2c0*/  LOP3.LUT R5, R108, 0x1f0, RZ, 0xc0, !PT ;  /* 0x000001f06c057812 */ /* 0x000fe200078ec0ff */
[----:B--2---:R-:W4:Y:S01]  /*f2d0*/  MUFU.RCP R0, UR8 ;  /* 0x0000000800007d08 */ /* 0x004f220008001000 */
        /* <DEDUP_REMOVED lines=29> */
.L_x_2945:
[----:B------:R4:W-:Y:S01]  /*f4b0*/  STS.128 [R149+0xd000], RZ ;  /* 0x00d000ff95007388 */ /* 0x0009e20000000c00 */
[----:B------:R-:W-:Y:S05]  /*f4c0*/  BRA `(.L_x_2946) ;  /* 0x00000000000c7947 */ /* 0x000fea0003800000 */
.L_x_2944:
[----:B------:R1:W-:Y:S04]  /*f4d0*/  STS.128 [R149+0x9000], RZ ;  /* 0x009000ff95007388 */ /* 0x0003e80000000c00 */
[----:B------:R1:W-:Y:S04]  /*f4e0*/  STS.128 [R149+0xb000], RZ ;  /* 0x00b000ff95007388 */ /* 0x0003e80000000c00 */
[----:B------:R1:W-:Y:S02]  /*f4f0*/  STS.128 [R149+0xd000], RZ ;  /* 0x00d000ff95007388 */ /* 0x0003e40000000c00 */
.L_x_2946:
[----:B------:R-:W-:Y:S05]  /*f500*/  BSYNC.RECONVERGENT B0 ;  /* 0x0000000000007941 */ /* 0x000fea0003800200 */
.L_x_2943:
        /* <DEDUP_REMOVED lines=28> */
.L_x_2949:
[----:B------:R1:W-:Y:S02]  /*f6d0*/  STS.128 [R149+0xd800], RZ ;  /* 0x00d800ff95007388 */ /* 0x0003e40000000c00 */
.L_x_2948:
[----:B------:R-:W-:Y:S05]  /*f6e0*/  BSYNC.RECONVERGENT B0 ;  /* 0x0000000000007941 */ /* 0x000fea0003800200 */
.L_x_2947:
        /* <DEDUP_REMOVED lines=29> */
.L_x_2952:
[----:B------:R1:W-:Y:S02]  /*f8c0*/  STS.128 [R149+0xe000], RZ ;  /* 0x00e000ff95007388 */ /* 0x0003e40000000c00 */
.L_x_2951:
[----:B------:R-:W-:Y:S05]  /*f8d0*/  BSYNC.RECONVERGENT B0 ;  /* 0x0000000000007941 */ /* 0x000fea0003800200 */
.L_x_2950:
        /* <DEDUP_REMOVED lines=33> */
.L_x_2955:
[----:B------:R1:W-:Y:S02]  /*faf0*/  STS.128 [R149+0xe800], RZ ;  /* 0x00e800ff95007388 */ /* 0x0003e40000000c00 */
.L_x_2954:
[----:B------:R-:W-:Y:S05]  /*fb00*/  BSYNC.RECONVERGENT B0 ;  /* 0x0000000000007941 */ /* 0x000fea0003800200 */
.L_x_2953:
[----:B------:R-:W-:Y:S01]  /*fb10*/  LEA R145, R46, UR5, 0x1 ;  /* 0x000000052e917c11 */ /* 0x000fe2000f8e08ff */
[----:B------:R-:W5:Y:S01]  /*fb20*/  LDCU UR14, c[0x0][0x50c] ;  /* 0x0000a180ff0e77ac */ /* 0x000f620008000800 */
[----:B------:R-:W-:Y:S01]  /*fb30*/  LEA R144, R45, UR5, 0x1 ;  /* 0x000000052d907c11 */ /* 0x000fe2000f8e08ff */
[----:B------:R-:W0:Y:S02]  /*fb40*/  LDGDEPBAR ;  /* 0x00000000000079af */ /* 0x000e240000000000 */
[C---:B------:R-:W-:Y:S02]  /*fb50*/  IMAD R5, R4.reuse, 0x2, R145 ;  /* 0x0000000204057824 */ /* 0x040fe400078e0291 */
[----:B------:R-:W-:Y:S01]  /*fb60*/  LDSM.16.M88.4 R88, [R145] ;  /* 0x000000009158783b */ /* 0x000fe20000000200 */
[----:B------:R-:W-:-:S03]  /*fb70*/  IMAD R3, R4, 0x2, R144 ;  /* 0x0000000204037824 */ /* 0x000fc600078e0290 */
[----:B------:R-:W2:Y:S04]  /*fb80*/  LDSM.16.M88.4 R40, [R144+0x3800] ;  /* 0x003800009028783b */ /* 0x000ea80000000200 */
        /* <DEDUP_REMOVED lines=8> */
[----:B------:R-:W5:Y:S04]  /*fc10*/  LDSM.16.M88.4 R96, [R144+0x4800] ;  /* 0x004800009060783b */ /* 0x000f680000000200 */
[----:B------:R-:W5:Y:S01]  /*fc20*/  LDSM.16.M88.4 R12, [R144+0x4c00] ;  /* 0x004c0000900c783b */ /* 0x000f620000000200 */
[C---:B--2---:R-:W-:Y:S03]  /*fc30*/  HMMA.16816.F32 R44, R88.reuse, R40, RZ ;  /* 0x00000028582c723c */ /* 0x044fe600000018ff */
[----:B-1----:R-:W1:Y:S04]  /*fc40*/  LDSM.16.M88.4 R8, [R3+0x3000] ;  /* 0x003000000308783b */ /* 0x002e680000000200 */
        /* <DEDUP_REMOVED lines=39> */
[C---:B-----5:R-:W-:Y:S08]  /*fec0*/  HMMA.16816.F32 R20, R84.reuse, R12, R20 ;  /* 0x0000000c5414723c */ /* 0x060ff00000001814 */
        /* <DEDUP_REMOVED lines=8> */
[C---:B------:R-:W-:Y:S08]  /*ff50*/  HMMA.16816.F32 R92, R84.reuse, R120, R92 ;  /* 0x00000078545c723c */ /* 0x040ff0000000185c */
[----:B------:R-:W-:Y:S01]  /*ff60*/  HMMA.16816.F32 R88, R84, R122, R88 ;  /* 0x0000007a5458723c */ /* 0x000fe20000001858 */
[----:B------:R-:W5:Y:S04]  /*ff70*/  LDSM.16.M88.4 R84, [R144+0x6c00] ;  /* 0x006c00009054783b */ /* 0x000f680000000200 */
[----:B------:R-:W-:Y:S03]  /*ff80*/  LDSM.16.M88.4 R120, [R144+0x7c00] ;  /* 0x007c00009078783b */ /* 0x000fe60000000200 */
[C---:B--2---:R-:W-:Y:S08]  /*ff90*/  HMMA.16816.F32 R36, R76.reuse, R80, R36 ;  /* 0x000000504c24723c */ /* 0x044ff00000001824 */
[----:B------:R-:W-:Y:S01]  /*ffa0*/  HMMA.16816.F32 R32, R76, R82, R32 ;  /* 0x000000524c20723c */ /* 0x000fe20000001820 */
[----:B------:R-:W2:Y:S07]  /*ffb0*/  LDSM.16.M88.4 R80, [R3+0x5400] ;  /* 0x005400000350783b */ /* 0x000eae0000000200 */
[C---:B---3--:R-:W-:Y:S08]  /*ffc0*/  HMMA.16816.F32 R68, R112.reuse, R72, R68 ;  /* 0x000000487044723c */ /* 0x048ff00000001844 */
[----:B------:R-:W-:Y:S01]  /*ffd0*/  HMMA.16816.F32 R56, R112, R74, R56 ;  /* 0x0000004a7038723c */ /* 0x000fe20000001838 */
        /* <DEDUP_REMOVED lines=29> */
[C---:B-----5:R-:W-:Y:S08]  /*101b0*/  HMMA.16816.F32 R28, R112.reuse, R76, R28 ;  /* 0x0000004c701c723c */ /* 0x060ff0000000181c */
[----:B------:R-:W-:Y:S01]  /*101c0*/  HMMA.16816.F32 R24, R112, R78, R24 ;  /* 0x0000004e7018723c */ /* 0x000fe20000001818 */
[----:B------:R-:W4:Y:S07]  /*101d0*/  LDSM.16.M88.4 R76, [R144+0x7400] ;  /* 0x00740000904c783b */ /* 0x000f2e0000000200 */
[----:B--2---:R-:W-:Y:S08]  /*101e0*/  HMMA.16816.F32 R56, R84, R82, R56 ;  /* 0x000000525438723c */ /* 0x004ff00000001838 */
[C---:B------:R-:W-:Y:S08]  /*101f0*/  HMMA.16816.F32 R92, R112.reuse, R104, R92 ;  /* 0x00000068705c723c */ /* 0x040ff0000000185c */
[----:B------:R-:W-:Y:S01]  /*10200*/  HMMA.16816.F32 R88, R112, R106, R88 ;  /* 0x0000006a7058723c */ /* 0x000fe20000001858 */
[----:B------:R-:W2:Y:S07]  /*10210*/  LDSM.16.M88.4 R104, [R3+0x7400] ;  /* 0x007400000368783b */ /* 0x000eae0000000200 */
[C---:B---3--:R-:W-:Y:S08]  /*10220*/  HMMA.16816.F32 R44, R84.reuse, R72, R44 ;  /* 0x00000048542c723c */ /* 0x048ff0000000182c */
[C---:B------:R-:W-:Y:S01]  /*10230*/  HMMA.16816.F32 R40, R84.reuse, R74, R40 ;  /* 0x0000004a5428723c */ /* 0x040fe20000001828 */
[----:B------:R-:W3:Y:S07]  /*10240*/  LDSM.16.M88.4 R72, [R144+0x8400] ;  /* 0x008400009048783b */ /* 0x000eee0000000200 */
[----:B------:R-:W-:Y:S01]  /*10250*/  HMMA.16816.F32 R68, R84, R80, R68 ;  /* 0x000000505444723c */ /* 0x000fe20000001844 */
[----:B------:R-:W5:Y:S07]  /*10260*/  LDSM.16.M88.4 R80, [R144+0x8000] ;  /* 0x008000009050783b */ /* 0x000f6e0000000200 */
[----:B-1----:R-:W-:Y:S08]  /*10270*/  HMMA.16816.F32 R56, R8, R14, R56 ;  /* 0x0000000e0838723c */ /* 0x002ff00000001838 */
[----:B----4-:R-:W-:Y:S08]  /*10280*/  HMMA.16816.F32 R52, R84, R76, R52 ;  /* 0x0000004c5434723c */ /* 0x010ff00000001834 */
[----:B------:R-:W-:Y:S01]  /*10290*/  HMMA.16816.F32 R68, R8, R12, R68 ;  /* 0x0000000c0844723c */ /* 0x000fe20000001844 */
[----:B------:R-:W-:Y:S02]  /*102a0*/  LDSM.16.M88.4 R12, [R144+0x8800] ;  /* 0x00880000900c783b */ /* 0x000fe40000000200 */
[----:B------:R-:W-:Y:S01]  /*102b0*/  FMUL.FTZ R56, R56, UR14 ;  /* 0x0000000e38387c20 */ /* 0x000fe20008410000 */
[----:B------:R-:W-:-:S04]  /*102c0*/  FMUL.FTZ R57, R57, UR14 ;  /* 0x0000000e39397c20 */ /* 0x000fc80008410000 */
[----:B------:R-:W-:Y:S01]  /*102d0*/  HMMA.16816.F32 R48, R84, R78, R48 ;  /* 0x0000004e5430723c */ /* 0x000fe20000001830 */
[----:B------:R-:W-:Y:S07]  /*102e0*/  LDSM.16.M88.4 R76, [R144+0x8c00] ;  /* 0x008c0000904c783b */ /* 0x000fee0000000200 */
[----:B--2---:R-:W-:Y:S01]  /*102f0*/  HMMA.16816.F32 R52, R8, R104, R52 ;  /* 0x000000680834723c */ /* 0x004fe20000001834 */
[----:B------:R-:W-:Y:S02]  /*10300*/  FMUL.FTZ R105, R58, UR14 ;  /* 0x0000000e3a697c20 */ /* 0x000fe40008410000 */
[----:B------:R-:W-:Y:S01]  /*10310*/  FMUL.FTZ R7, R69, UR14 ;  /* 0x0000000e45077c20 */ /* 0x000fe20008410000 */
[----:B------:R-:W-:Y:S01]  /*10320*/  FMUL.FTZ R67, R71, UR14 ;  /* 0x0000000e47437c20 */ /* 0x000fe20008410000 */
[----:B------:R-:W-:Y:S01]  /*10330*/  MUFU.TANH R69, R56 ;  /* 0x0000003800457308 */ /* 0x000fe20000002400 */
[----:B------:R-:W-:Y:S01]  /*10340*/  FMUL.FTZ R5, R68, UR14 ;  /* 0x0000000e44057c20 */ /* 0x000fe20008410000 */
[----:B------:R-:W-:Y:S01]  /*10350*/  FMUL.FTZ R70, R70, UR14 ;  /* 0x0000000e46467c20 */ /* 0x000fe20008410000 */
[----:B---3--:R-:W-:Y:S01]  /*10360*/  HMMA.16816.F32 R20, R84, R72, R20 ;  /* 0x000000485414723c */ /* 0x008fe20000001814 */
[----:B------:R-:W-:-:S04]  /*10370*/  FMUL.FTZ R73, R59, UR14 ;  /* 0x0000000e3b497c20 */ /* 0x000fc80008410000 */
[----:B------:R1:W-:Y:S03]  /*10380*/  MUFU.TANH R71, R57 ;  /* 0x0000003900477308 */ /* 0x0003e60000002400 */
[C---:B-----5:R-:W-:Y:S03]  /*10390*/  HMMA.16816.F32 R28, R84.reuse, R80, R28 ;  /* 0x00000050541c723c */ /* 0x060fe6000000181c */
[----:B------:R-:W-:Y:S01]  /*103a0*/  FMUL.FTZ R52, R52, UR14 ;  /* 0x0000000e34347c20 */ /* 0x000fe20008410000 */
[----:B------:R-:W-:Y:S01]  /*103b0*/  FMUL.FTZ R53, R53, UR14 ;  /* 0x0000000e35357c20 */ /* 0x000fe20008410000 */
[----:B------:R-:W2:Y:S03]  /*103c0*/  MUFU.TANH R7, R7 ;  /* 0x0000000700077308 */ /* 0x000ea60000002400 */
[C---:B------:R-:W-:Y:S01]  /*103d0*/  HMMA.16816.F32 R24, R84.reuse, R82, R24 ;  /* 0x000000525418723c */ /* 0x040fe20000001818 */
[----:B------:R-:W-:Y:S04]  /*103e0*/  LDSM.16.M88.4 R80, [R3+0x7800] ;  /* 0x007800000350783b */ /* 0x000fe80000000200 */
[----:B------:R-:W-:Y:S01]  /*103f0*/  MUFU.TANH R105, R105 ;  /* 0x0000006900697308 */ /* 0x000fe20000002400 */
[----:B-1----:R-:W1:Y:S02]  /*10400*/  LDSM.16.M88.4 R56, [R3+0x7c00] ;  /* 0x007c00000338783b */ /* 0x002e640000000200 */
[----:B------:R-:W-:Y:S01]  /*10410*/  HMMA.16816.F32 R36, R84, R120, R36 ;  /* 0x000000785424723c */ /* 0x000fe20000001824 */
[----:B------:R-:W-:-:S02]  /*10420*/  VIMNMX R120, PT, PT, R2, R65, PT ;  /* 0x0000004102787248 */ /* 0x000fc40003fe0100 */
[----:B------:R-:W-:Y:S02]  /*10430*/  VIADDMNMX R121, R2, 0x8, R65, PT ;  /* 0x0000000802797846 */ /* 0x000fe40003800141 */
[----:B------:R-:W-:Y:S03]  /*10440*/  MUFU.TANH R67, R67 ;  /* 0x0000004300437308 */ /* 0x000fe60000002400 */
[----:B------:R-:W-:Y:S05]  /*10450*/  HMMA.16816.F32 R32, R84, R122, R32 ;  /* 0x0000007a5420723c */ /* 0x000fea0000001820 */
[----:B------:R-:W-:Y:S03]  /*10460*/  MUFU.TANH R73, R73 ;  /* 0x0000004900497308 */ /* 0x000fe60000002400 */
[----:B------:R-:W-:Y:S01]  /*10470*/  HMMA.16816.F32 R100, R112, R108, R100 ;  /* 0x0000006c7064723c */ /* 0x000fe20000001864 */
[----:B------:R-:W-:-:S04]  /*10480*/  FMUL.FTZ R109, R54, UR14 ;  /* 0x0000000e366d7c20 */ /* 0x000fc80008410000 */
[----:B------:R-:W-:Y:S03]  /*10490*/  MUFU.TANH R5, R5 ;  /* 0x0000000500057308 */ /* 0x000fe60000002400 */
[----:B------:R-:W-:Y:S01]  /*104a0*/  HMMA.16816.F32 R96, R112, R110, R96 ;  /* 0x0000006e7060723c */ /* 0x000fe20000001860 */
[----:B------:R-:W-:-:S04]  /*104b0*/  FMUL.FTZ R111, R55, UR14 ;  /* 0x0000000e376f7c20 */ /* 0x000fc80008410000 */
[----:B------:R-:W-:Y:S03]  /*104c0*/  MUFU.TANH R109, R109 ;  /* 0x0000006d006d7308 */ /* 0x000fe60000002400 */
[C---:B------:R-:W-:Y:S05]  /*104d0*/  HMMA.16816.F32 R48, R8.reuse, R106, R48 ;  /* 0x0000006a0830723c */ /* 0x040fea0000001830 */
[----:B------:R-:W-:Y:S03]  /*104e0*/  MUFU.TANH R107, R53 ;  /* 0x00000035006b7308 */ /* 0x000fe60000002400 */
[C---:B-1----:R-:W-:Y:S05]  /*104f0*/  HMMA.16816.F32 R36, R8.reuse, R56, R36 ;  /* 0x000000380824723c */ /* 0x042fea0000001824 */
[----:B------:R-:W-:Y:S03]  /*10500*/  MUFU.TANH R111, R111 ;  /* 0x0000006f006f7308 */ /* 0x000fe60000002400 */
[----:B------:R-:W-:Y:S01]  /*10510*/  HMMA.16816.F32 R32, R8, R58, R32 ;  /* 0x0000003a0820723c */ /* 0x000fe20000001820 */
[----:B------:R-:W1:Y:S07]  /*10520*/  LDSM.16.M88.4 R56, [R3+0x8c00] ;  /* 0x008c00000338783b */ /* 0x000e6e0000000200 */
[----:B------:R-:W-:Y:S03]  /*10530*/  HMMA.16816.F32 R100, R84, R12, R100 ;  /* 0x0000000c5464723c */ /* 0x000fe60000001864 */
[----:B------:R-:W-:Y:S01]  /*10540*/  FMUL.FTZ R36, R36, UR14 ;  /* 0x0000000e24247c20 */ /* 0x000fe20008410000 */
[----:B------:R-:W-:Y:S01]  /*10550*/  FMUL.FTZ R37, R37, UR14 ;  /* 0x0000000e25257c20 */ /* 0x000fe20008410000 */
[----:B------:R-:W-:Y:S01]  /*10560*/  FMUL.FTZ R39, R39, UR14 ;  /* 0x0000000e27277c20 */ /* 0x000fe20008410000 */
[----:B------:R-:W-:-:S02]  /*10570*/  FMUL.FTZ R38, R38, UR14 ;  /* 0x0000000e26267c20 */ /* 0x000fc40008410000 */
[C---:B------:R-:W-:Y:S01]  /*10580*/  HMMA.16816.F32 R96, R84.reuse, R14, R96 ;  /* 0x0000000e5460723c */ /* 0x040fe20000001860 */
[----:B------:R-:W3:Y:S01]  /*10590*/  LDSM.16.M88.4 R12, [R3+0x8000] ;  /* 0x00800000030c783b */ /* 0x000ee20000000200 */
[----:B------:R-:W-:Y:S01]  /*105a0*/  MUFU.TANH R37, R37 ;  /* 0x0000002500257308 */ /* 0x000fe20000002400 */
[----:B------:R-:W-:Y:S01]  /*105b0*/  FMUL.FTZ R33, R33, UR14 ;  /* 0x0000000e21217c20 */ /* 0x000fe20008410000 */
[----:B------:R-:W-:Y:S01]  /*105c0*/  FMUL.FTZ R2, R35, UR14 ;  /* 0x0000000e23027c20 */ /* 0x000fe20008410000 */
[----:B------:R-:W-:Y:S01]  /*105d0*/  FMUL.FTZ R32, R32, UR14 ;  /* 0x0000000e20207c20 */ /* 0x000fe20008410000 */
[----:B------:R-:W-:Y:S02]  /*105e0*/  FMUL.FTZ R34, R34, UR14 ;  /* 0x0000000e22227c20 */ /* 0x000fe40008410000 */
[----:B------:R-:W-:Y:S01]  /*105f0*/  HMMA.16816.F32 R92, R84, R76, R92 ;  /* 0x0000004c545c723c */ /* 0x000fe2000000185c */
[----:B------:R-:W-:Y:S01]  /*10600*/  FMUL.FTZ R77, R48, UR14 ;  /* 0x0000000e304d7c20 */ /* 0x000fe20008410000 */
[----:B------:R-:W-:Y:S06]  /*10610*/  MUFU.TANH R65, R34 ;  /* 0x0000002200417308 */ /* 0x000fec0000002400 */
        /* <DEDUP_REMOVED lines=8> */
[----:B------:R-:W-:Y:S01]  /*106a0*/  MUFU.TANH R79, R79 ;  /* 0x0000004f004f7308 */ /* 0x000fe20000002400 */
[----:B------:R-:W4:Y:S01]  /*106b0*/  LDSM.16.M88.4 R48, [R3+0x8800] ;  /* 0x008800000330783b */ /* 0x000f220000000200 */
[----:B------:R-:W-:Y:S01]  /*106c0*/  FMUL.FTZ R44, R44, UR14 ;  /* 0x0000000e2c2c7c20 */ /* 0x000fe20008410000 */
[----:B------:R-:W-:Y:S01]  /*106d0*/  FMUL.FTZ R46, R46, UR14 ;  /* 0x0000000e2e2e7c20 */ /* 0x000fe20008410000 */
[----:B------:R-:W-:-:S02]  /*106e0*/  FMUL.FTZ R45, R45, UR14 ;  /* 0x0000000e2d2d7c20 */ /* 0x000fc40008410000 */
[----:B------:R-:W-:Y:S02]  /*106f0*/  HMMA.16816.F32 R16, R84, R74, R16 ;  /* 0x0000004a5410723c */ /* 0x000fe40000001810 */
[----:B------:R5:W-:Y:S06]  /*10700*/  MUFU.TANH R75, R52 ;  /* 0x00000034004b7308 */ /* 0x000bec0000002400 */
[----:B-1----:R-:W-:Y:S02]  /*10710*/  HMMA.16816.F32 R88, R8, R58, R88 ;  /* 0x0000003a0858723c */ /* 0x002fe40000001858 */
[----:B------:R-:W-:Y:S01]  /*10720*/  MUFU.TANH R83, R83 ;  /* 0x0000005300537308 */ /* 0x000fe20000002400 */
[----:B------:R-:W-:Y:S01]  /*10730*/  FMUL.FTZ R43, R43, UR14 ;  /* 0x0000000e2b2b7c20 */ /* 0x000fe20008410000 */
[----:B------:R-:W-:-:S04]  /*10740*/  FMUL.FTZ R40, R40, UR14 ;  /* 0x0000000e28287c20 */ /* 0x000fc80008410000 */
[----:B---3--:R-:W-:Y:S01]  /*10750*/  HMMA.16816.F32 R28, R8, R12, R28 ;  /* 0x0000000c081c723c */ /* 0x008fe2000000181c */
[----:B------:R-:W-:Y:S01]  /*10760*/  IMAD.SHL.U32 R13, R64, 0x2, RZ ;  /* 0x00000002400d7824 */ /* 0x000fe200078e00ff */
[----:B------:R-:W-:Y:S01]  /*10770*/  MUFU.TANH R85, R44 ;  /* 0x0000002c00557308 */ /* 0x000fe20000002400 */
[----:B-----5:R1:W3:Y:S01]  /*10780*/  LDSM.16.M88.4 R52, [R3+0x8400] ;  /* 0x008400000334783b */ /* 0x0202e20000000200 */
[----:B------:R-:W-:-:S04]  /*10790*/  DEPBAR.LE SB0, 0x0 ;  /* 0x000080000000791a */ /* 0x000fc80000000000 */
[C---:B------:R-:W-:Y:S01]  /*107a0*/  HMMA.16816.F32 R24, R8.reuse, R14, R24 ;  /* 0x0000000e0818723c */ /* 0x040fe20000001818 */
[----:B------:R-:W-:Y:S01]  /*107b0*/  LOP3.LUT R13, R13, 0x6, RZ, 0xc0, !PT ;  /* 0x000000060d0d7812 */ /* 0x000fe200078ec0ff */
[----:B------:R-:W-:Y:S01]  /*107c0*/  MUFU.TANH R87, R46 ;  /* 0x0000002e00577308 */ /* 0x000fe20000002400 */
[----:B------:R-:W-:Y:S01]  /*107d0*/  FMUL.FTZ R15, R47, UR14 ;  /* 0x0000000e2f0f7c20 */ /* 0x000fe20008410000 */
[----:B------:R-:W-:Y:S01]  /*107e0*/  FMUL.FTZ R89, R89, UR14 ;  /* 0x0000000e59597c20 */ /* 0x000fe20008410000 */
[----:B------:R-:W-:Y:S01]  /*107f0*/  FMUL.FTZ R91, R91, UR14 ;  /* 0x0000000e5b5b7c20 */ /* 0x000fe20008410000 */
[----:B------:R-:W-:Y:S02]  /*10800*/  IMAD.IADD R154, R60, 0x1, R13 ;  /* 0x000000013c9a7824 */ /* 0x000fe400078e020d */
[----:B------:R-:W-:Y:S02]  /*10810*/  HMMA.16816.F32 R92, R8, R56, R92 ;  /* 0x00000038085c723c */ /* 0x000fe4000000185c */
[----:B------:R-:W-:-:S02]  /*10820*/  VIADD R13, R154, 0x78 ;  /* 0x000000789a0d7836 */ /* 0x000fc40000000000 */
[----:B------:R-:W-:Y:S01]  /*10830*/  FMUL.FTZ R6, R31, UR14 ;  /* 0x0000000e1f067c20 */ /* 0x000fe20008410000 */
[----:B------:R-:W-:Y:S02]  /*10840*/  VIADD R12, R154, 0x1 ;  /* 0x000000019a0c7836 */ /* 0x000fe40000000000 */
[----:B------:R-:W-:Y:S01]  /*10850*/  FMUL.FTZ R28, R28, UR14 ;  /* 0x0000000e1c1c7c20 */ /* 0x000fe20008410000 */
[----:B------:R-:W-:Y:S01]  /*10860*/  VIADD R31, R154, 0x9 ;  /* 0x000000099a1f7836 */ /* 0x000fe20000000000 */
[CC--:B------:R-:W-:Y:S01]  /*10870*/  ISETP.GE.AND P5, PT, R13.reuse, R120.reuse, PT ;  /* 0x000000780d00720c */ /* 0x0c0fe20003fa6270 */
[C---:B----4-:R-:W-:Y:S01]  /*10880*/  HMMA.16816.F32 R96, R8.reuse, R50, R96 ;  /* 0x000000320860723c */ /* 0x050fe20000001860 */
[----:B------:R4:W-:Y:S01]  /*10890*/  MUFU.TANH R51, R43 ;  /* 0x0000002b00337308 */ /* 0x0009e20000002400 */
[----:B------:R-:W-:Y:S01]  /*108a0*/  ISETP.GE.AND P2, PT, R13, R121, PT ;  /* 0x000000790d00720c */ /* 0x000fe20003f46270 */
[----:B-1----:R-:W-:Y:S01]  /*108b0*/  FMUL.FTZ R3, R41, UR14 ;  /* 0x0000000e29037c20 */ /* 0x002fe20008410000 */
[----:B------:R-:W-:Y:S01]  /*108c0*/  I2FP.F32.S32 R13, R13 ;  /* 0x0000000d000d7245 */ /* 0x000fe20000201400 */
[----:B------:R-:W-:Y:S01]  /*108d0*/  FMUL.FTZ R30, R30, UR14 ;  /* 0x0000000e1e1e7c20 */ /* 0x000fe20008410000 */
[----:B------:R-:W-:Y:S01]  /*108e0*/  ISETP.GE.AND P1, PT, R12, R120, PT ;  /* 0x000000780c00720c */ /* 0x000fe20003f26270 */
[----:B------:R-:W-:Y:S01]  /*108f0*/  FMUL.FTZ R41, R42, UR14 ;  /* 0x0000000e2a297c20 */ /* 0x000fe20008410000 */
[----:B------:R-:W-:Y:S01]  /*10900*/  HMMA.16816.F32 R100, R8, R48, R100 ;  /* 0x000000300864723c */ /* 0x000fe20000001864 */
[----:B------:R-:W-:Y:S01]  /*10910*/  ISETP.GE.AND P4, PT, R12, R121, PT ;  /* 0x000000790c00720c */ /* 0x000fe20003f86270 */
[----:B------:R-:W-:Y:S01]  /*10920*/  MUFU.TANH R57, R2 ;  /* 0x0000000200397308 */ /* 0x000fe20000002400 */
[----:B------:R-:W-:Y:S01]  /*10930*/  I2FP.F32.S32 R12, R12 ;  /* 0x0000000c000c7245 */ /* 0x000fe20000201400 */
[----:B------:R-:W-:Y:S01]  /*10940*/  FMUL.FTZ R29, R29, UR14 ;  /* 0x0000000e1d1d7c20 */ /* 0x000fe20008410000 */
[----:B------:R-:W-:-:S02]  /*10950*/  VIADD R127, R154, 0x21 ;  /* 0x000000219a7f7836 */ /* 0x000fc40000000000 */
[----:B------:R-:W-:Y:S01]  /*10960*/  FMUL.FTZ R26, R26, UR14 ;  /* 0x0000000e1a1a7c20 */ /* 0x000fe20008410000 */
[----:B------:R-:W-:Y:S02]  /*10970*/  VIADD R34, R154, 0x29 ;  /* 0x000000299a227836 */ /* 0x000fe40000000000 */
[----:B--2---:R-:W-:Y:S01]  /*10980*/  FFMA.FTZ R14, R0, R12, R7 ;  /* 0x0000000c000e7223 */ /* 0x004fe20000010007 */
[----:B------:R-:W-:Y:S01]  /*10990*/  FMUL.FTZ R92, R92, UR14 ;  /* 0x0000000e5c5c7c20 */ /* 0x000fe20008410000 */
[----:B----4-:R-:W-:Y:S01]  /*109a0*/  FMUL.FTZ R43, R90, UR14 ;  /* 0x0000000e5a2b7c20 */ /* 0x010fe20008410000 */
[C---:B---3--:R-:W-:Y:S01]  /*109b0*/  HMMA.16816.F32 R20, R8.reuse, R52, R20 ;  /* 0x000000340814723c */ /* 0x048fe20000001814 */
[----:B------:R-:W-:Y:S01]  /*109c0*/  MUFU.TANH R59, R28 ;  /* 0x0000001c003b7308 */ /* 0x000fe20000002400 */
[----:B------:R-:W-:Y:S01]  /*109d0*/  FSEL R14, R14, -INF , !P1 ;  /* 0xff8000000e0e7808 */ /* 0x000fe20004800000 */
[----:B------:R-:W-:Y:S01]  /*109e0*/  FMUL.FTZ R96, R96, UR14 ;  /* 0x0000000e60607c20 */ /* 0x000fe20008410000 */
[----:B------:R-:W-:Y:S01]  /*109f0*/  FMUL.FTZ R98, R98, UR14 ;  /* 0x0000000e62627c20 */ /* 0x000fe20008410000 */
[----:B------:R-:W-:Y:S01]  /*10a00*/  FMUL.FTZ R97, R97, UR14 ;  /* 0x0000000e61617c20 */ /* 0x000fe20008410000 */
[----:B------:R-:W-:Y:S01]  /*10a10*/  FMUL.FTZ R99, R99, UR14 ;  /* 0x0000000e63637c20 */ /* 0x000fe20008410000 */
[----:B------:R-:W-:Y:S01]  /*10a20*/  FMUL.FTZ R94, R94, UR14 ;  /* 0x0000000e5e5e7c20 */ /* 0x000fe20008410000 */
[----:B------:R-:W-:Y:S01]  /*10a30*/  HMMA.16816.F32 R16, R8, R54, R16 ;  /* 0x000000360810723c */ /* 0x000fe20000001810 */
[----:B------:R-:W-:Y:S01]  /*10a40*/  FMUL.FTZ R11, R88, UR14 ;  /* 0x0000000e580b7c20 */ /* 0x000fe20008410000 */
[----:B------:R-:W1:Y:S01]  /*10a50*/  MUFU.TANH R43, R43 ;  /* 0x0000002b002b7308 */ /* 0x000e620000002400 */
[----:B------:R-:W-:-:S02]  /*10a60*/  VIADD R10, R154, 0x8 ;  /* 0x000000089a0a7836 */ /* 0x000fc40000000000 */
[----:B------:R-:W-:Y:S01]  /*10a70*/  FMUL.FTZ R9, R24, UR14 ;  /* 0x0000000e18097c20 */ /* 0x000fe20008410000 */
[----:B------:R-:W-:Y:S01]  /*10a80*/  FMUL.FTZ R8, R25, UR14 ;  /* 0x0000000e19087c20 */ /* 0x000fe20008410000 */
[----:B------:R-:W-:Y:S01]  /*10a90*/  FMUL.FTZ R25, R27, UR14 ;  /* 0x0000000e1b197c20 */ /* 0x000fe20008410000 */
[----:B------:R-:W-:Y:S01]  /*10aa0*/  FMUL.FTZ R101, R101, UR14 ;  /* 0x0000000e65657c20 */ /* 0x000fe20008410000 */
[C---:B------:R-:W-:Y:S01]  /*10ab0*/  ISETP.GE.AND P6, PT, R10.reuse, R120, PT ;  /* 0x000000780a00720c */ /* 0x040fe20003fc6270 */
[----:B------:R-:W-:Y:S01]  /*10ac0*/  FMUL.FTZ R103, R103, UR14 ;  /* 0x0000000e67677c20 */ /* 0x000fe20008410000 */
[----:B------:R-:W2:Y:S01]  /*10ad0*/  MUFU.TANH R11, R11 ;  /* 0x0000000b000b7308 */ /* 0x000ea20000002400 */
[----:B------:R-:W-:Y:S01]  /*10ae0*/  ISETP.GE.AND P3, PT, R10, R121, PT ;  /* 0x000000790a00720c */ /* 0x000fe20003f66270 */
[----:B------:R-:W-:Y:S01]  /*10af0*/  FMUL.FTZ R24, R20, UR14 ;  /* 0x0000000e14187c20 */ /* 0x000fe20008410000 */
[----:B------:R-:W-:Y:S01]  /*10b00*/  I2FP.F32.S32 R10, R10 ;  /* 0x0000000a000a7245 */ /* 0x000fe20000201400 */
[----:B------:R-:W-:Y:S01]  /*10b10*/  FMUL.FTZ R20, R21, UR14 ;  /* 0x0000000e15147c20 */ /* 0x000fe20008410000 */
[----:B------:R-:W-:Y:S01]  /*10b20*/  FMUL.FTZ R22, R22, UR14 ;  /* 0x0000000e16167c20 */ /* 0x000fe20008410000 */
[----:B------:R-:W-:Y:S01]  /*10b30*/  FMUL.FTZ R23, R23, UR14 ;  /* 0x0000000e17177c20 */ /* 0x000fe20008410000 */
[----:B------:R-:W-:Y:S01]  /*10b40*/  FMUL.FTZ R100, R100, UR14 ;  /* 0x0000000e64647c20 */ /* 0x000fe20008410000 */
[CC--:B------:R-:W-:Y:S01]  /*10b50*/  FFMA.FTZ R69, R0.reuse, R10.reuse, R69 ;  /* 0x0000000a00457223 */ /* 0x0c0fe20000010045 */
[CC--:B-1----:R-:W-:Y:S01]  /*10b60*/  FFMA.FTZ R43, R0.reuse, R13.reuse, R43 ;  /* 0x0000000d002b7223 */ /* 0x0c2fe2000001002b */
[----:B------:R-:W-:Y:S01]  /*10b70*/  FFMA.FTZ R7, R0, R10, R105 ;  /* 0x0000000a00077223 */ /* 0x000fe20000010069 */
[----:B------:R-:W-:Y:S01]  /*10b80*/  VIADD R10, R154, 0x11 ;  /* 0x000000119a0a7836 */ /* 0x000fe20000000000 */
[----:B------:R1:W-:Y:S01]  /*10b90*/  MUFU.TANH R55, R33 ;  /* 0x0000002100377308 */ /* 0x0003e20000002400 */
[----:B------:R-:W-:Y:S01]  /*10ba0*/  FSEL R2, R69, -INF , !P6 ;  /* 0xff80000045027808 */ /* 0x000fe20007000000 */
[----:B------:R-:W-:Y:S01]  /*10bb0*/  FMUL.FTZ R16, R16, UR14 ;  /* 0x0000000e10107c20 */ /* 0x000fe20008410000 */
[----:B------:R-:W-:Y:S01]  /*10bc0*/  FSEL R43, R43, -INF , !P2 ;  /* 0xff8000002b2b7808 */ /* 0x000fe20005000000 */
[----:B------:R-:W-:Y:S01]  /*10bd0*/  FMUL.FTZ R18, R18, UR14 ;  /* 0x0000000e12127c20 */ /* 0x000fe20008410000 */
[----:B--2---:R-:W-:Y:S01]  /*10be0*/  FFMA.FTZ R49, R0, R13, R11 ;  /* 0x0000000d00317223 */ /* 0x004fe2000001000b */
[----:B------:R-:W-:Y:S01]  /*10bf0*/  VIADD R11, R154, 0x10 ;  /* 0x000000109a0b7836 */ /* 0x000fe20000000000 */
[----:B------:R-:W-:Y:S01]  /*10c00*/  ISETP.GE.AND P2, PT, R31, R121, PT ;  /* 0x000000791f00720c */ /* 0x000fe20003f46270 */
[----:B------:R2:W-:Y:S01]  /*10c10*/  MUFU.TANH R21, R32 ;  /* 0x0000002000157308 */ /* 0x0005e20000002400 */
[----:B------:R-:W-:Y:S01]  /*10c20*/  FSEL R7, R7, -INF , !P3 ;  /* 0xff80000007077808 */ /* 0x000fe20005800000 */
[----:B------:R-:W-:Y:S01]  /*10c30*/  FMUL.FTZ R17, R17, UR14 ;  /* 0x0000000e11117c20 */ /* 0x000fe20008410000 */
[----:B------:R-:W-:Y:S01]  /*10c40*/  FSEL R49, R49, -INF , !P5 ;  /* 0xff80000031317808 */ /* 0x000fe20006800000 */
[----:B------:R-:W-:Y:S01]  /*10c50*/  FMUL.FTZ R19, R19, UR14 ;  /* 0x0000000e13137c20 */ /* 0x000fe20008410000 */
[----:B------:R-:W-:Y:S01]  /*10c60*/  ISETP.GE.AND P5, PT, R31, R120, PT ;  /* 0x000000781f00720c */ /* 0x000fe20003fa6270 */
[----:B------:R-:W-:Y:S01]  /*10c70*/  FMUL.FTZ R102, R102, UR14 ;  /* 0x0000000e66667c20 */ /* 0x000fe20008410000 */
[----:B------:R-:W-:Y:S01]  /*10c80*/  I2FP.F32.S32 R31, R31 ;  /* 0x0000001f001f7245 */ /* 0x000fe20000201400 */
[----:B------:R3:W-:Y:S01]  /*10c90*/  MUFU.TANH R69, R30 ;  /* 0x0000001e00457308 */ /* 0x0007e20000002400 */
[----:B-1----:R-:W-:Y:S01]  /*10ca0*/  FFMA.FTZ R33, R0, R12, R67 ;  /* 0x0000000c00217223 */ /* 0x002fe20000010043 */
[C---:B------:R-:W-:Y:S01]  /*10cb0*/  ISETP.GE.AND P6, PT, R10.reuse, R120, PT ;  /* 0x000000780a00720c */ /* 0x040fe20003fc6270 */
[----:B------:R-:W-:Y:S01]  /*10cc0*/  FMUL.FTZ R93, R93, UR14 ;  /* 0x0000000e5d5d7c20 */ /* 0x000fe20008410000 */
[----:B------:R-:W-:Y:S01]  /*10cd0*/  ISETP.GE.AND P3, PT, R10, R121, PT ;  /* 0x000000790a00720c */ /* 0x000fe20003f66270 */
[----:B------:R-:W-:Y:S01]  /*10ce0*/  FMUL.FTZ R95, R95, UR14 ;  /* 0x0000000e5f5f7c20 */ /* 0x000fe20008410000 */
[----:B------:R-:W-:-:S02]  /*10cf0*/  I2FP.F32.S32 R28, R11 ;  /* 0x0000000b001c7245 */ /* 0x000fc40000201400 */
[----:B------:R-:W-:Y:S01]  /*10d00*/  I2FP.F32.S32 R10, R10 ;  /* 0x0000000a000a7245 */ /* 0x000fe20000201400 */
[CC--:B--2---:R-:W-:Y:S01]  /*10d10*/  FFMA.FTZ R32, R0.reuse, R31.reuse, R71 ;  /* 0x0000001f00207223 */ /* 0x0c4fe20000010047 */
[----:B------:R-:W-:Y:S01]  /*10d20*/  FSEL R33, R33, -INF , !P4 ;  /* 0xff80000021217808 */ /* 0x000fe20006000000 */
[C---:B------:R-:W-:Y:S01]  /*10d30*/  FFMA.FTZ R31, R0.reuse, R31, R73 ;  /* 0x0000001f001f7223 */ /* 0x040fe20000010049 */
[C---:B------:R-:W-:Y:S01]  /*10d40*/  ISETP.GE.AND P1, PT, R11.reuse, R120, PT ;  /* 0x000000780b00720c */ /* 0x040fe20003f26270 */
[-C--:B------:R-:W-:Y:S01]  /*10d50*/  FFMA.FTZ R12, R0, R28.reuse, R75 ;  /* 0x0000001c000c7223 */ /* 0x080fe2000001004b */
[----:B------:R-:W-:Y:S01]  /*10d60*/  ISETP.GE.AND P4, PT, R11, R121, PT ;  /* 0x000000790b00720c */ /* 0x000fe20003f86270 */
[----:B------:R-:W-:Y:S02]  /*10d70*/  VIADD R11, R154, 0x18 ;  /* 0x000000189a0b7836 */ /* 0x000fe40000000000 */
[C---:B------:R-:W-:Y:S01]  /*10d80*/  FFMA.FTZ R13, R0.reuse, R28, R109 ;  /* 0x0000001c000d7223 */ /* 0x040fe2000001006d */
[CC--:B------:R-:W-:Y:S01]  /*10d90*/  FFMA.FTZ R107, R0.reuse, R10.reuse, R107 ;  /* 0x0000000a006b7223 */ /* 0x0c0fe2000001006b */
[----:B------:R-:W-:Y:S01]  /*10da0*/  FFMA.FTZ R27, R0, R10, R111 ;  /* 0x0000000a001b7223 */ /* 0x000fe2000001006f */
[----:B------:R-:W-:Y:S01]  /*10db0*/  VIADD R10, R154, 0x19 ;  /* 0x000000199a0a7836 */ /* 0x000fe20000000000 */
[----:B------:R-:W-:Y:S01]  /*10dc0*/  FSEL R32, R32, -INF , !P5 ;  /* 0xff80000020207808 */ /* 0x000fe20006800000 */
[----:B------:R-:W-:Y:S01]  /*10dd0*/  VIADD R28, R154, 0x20 ;  /* 0x000000209a1c7836 */ /* 0x000fe20000000000 */
[----:B------:R-:W-:Y:S01]  /*10de0*/  FSEL R31, R31, -INF , !P2 ;  /* 0xff8000001f1f7808 */ /* 0x000fe20005000000 */
[----:B------:R1:W-:Y:S01]  /*10df0*/  MUFU.TANH R75, R6 ;  /* 0x00000006004b7308 */ /* 0x0003e20000002400 */
[----:B------:R-:W-:-:S02]  /*10e00*/  ISETP.GE.AND P5, PT, R11, R120, PT ;  /* 0x000000780b00720c */ /* 0x000fc40003fa6270 */
[----:B------:R-:W-:Y:S02]  /*10e10*/  ISETP.GE.AND P2, PT, R11, R121, PT ;  /* 0x000000790b00720c */ /* 0x000fe40003f46270 */
[----:B------:R-:W-:Y:S02]  /*10e20*/  I2FP.F32.S32 R11, R11 ;  /* 0x0000000b000b7245 */ /* 0x000fe40000201400 */
[----:B------:R-:W-:Y:S01]  /*10e30*/  FSEL R27, R27, -INF , !P3 ;  /* 0xff8000001b1b7808 */ /* 0x000fe20005800000 */
[----:B------:R-:W2:Y:S01]  /*10e40*/  MUFU.TANH R45, R45 ;  /* 0x0000002d002d7308 */ /* 0x000ea20000002400 */
[----:B---3--:R-:W-:Y:S02]  /*10e50*/  I2FP.F32.S32 R30, R10 ;  /* 0x0000000a001e7245 */ /* 0x008fe40000201400 */
[----:B------:R-:W-:Y:S02]  /*10e60*/  ISETP.GE.AND P3, PT, R28, R121, PT ;  /* 0x000000791c00720c */ /* 0x000fe40003f66270 */
[----:B------:R-:W-:Y:S01]  /*10e70*/  FSEL R12, R12, -INF , !P1 ;  /* 0xff8000000c0c7808 */ /* 0x000fe20004800000 */
[----:B------:R-:W-:Y:S01]  /*10e80*/  FFMA.FTZ R81, R0, R30, R81 ;  /* 0x0000001e00517223 */ /* 0x000fe20000010051 */
[----:B------:R-:W-:Y:S01]  /*10e90*/  FSEL R13, R13, -INF , !P4 ;  /* 0xff8000000d0d7808 */ /* 0x000fe20006000000 */
[----:B------:R-:W3:Y:S01]  /*10ea0*/  MUFU.TANH R15, R15 ;  /* 0x0000000f000f7308 */ /* 0x000ee20000002400 */
[----:B-1----:R-:W-:-:S02]  /*10eb0*/  FSEL R6, R107, -INF , !P6 ;  /* 0xff8000006b067808 */ /* 0x002fc40007000000 */
[----:B------:R-:W-:Y:S02]  /*10ec0*/  ISETP.GE.AND P6, PT, R28, R120, PT ;  /* 0x000000781c00720c */ /* 0x000fe40003fc6270 */
[----:B------:R-:W-:Y:S02]  /*10ed0*/  I2FP.F32.S32 R28, R28 ;  /* 0x0000001c001c7245 */ /* 0x000fe40000201400 */
[C---:B------:R-:W-:Y:S01]  /*10ee0*/  ISETP.GE.AND P1, PT, R10.reuse, R120, PT ;  /* 0x000000780a00720c */ /* 0x040fe20003f26270 */
[----:B------:R-:W1:Y:S01]  /*10ef0*/  MUFU.TANH R3, R3 ;  /* 0x0000000300037308 */ /* 0x000e620000002400 */
[----:B------:R-:W-:Y:S01]  /*10f00*/  ISETP.GE.AND P4, PT, R10, R121, PT ;  /* 0x000000790a00720c */ /* 0x000fe20003f86270 */
[CC--:B------:R-:W-:Y:S01]  /*10f10*/  FFMA.FTZ R10, R0.reuse, R11.reuse, R77 ;  /* 0x0000000b000a7223 */ /* 0x0c0fe2000001004d */
[----:B------:R-:W-:-:S04]  /*10f20*/  FFMA.FTZ R11, R0, R11, R79 ;  /* 0x0000000b000b7223 */ /* 0x000fc8000001004f */
[----:B------:R-:W-:Y:S01]  /*10f30*/  FSEL R10, R10, -INF , !P5 ;  /* 0xff8000000a0a7808 */ /* 0x000fe20006800000 */
[----:B------:R-:W4:Y:S01]  /*10f40*/  MUFU.TANH R47, R40 ;  /* 0x00000028002f7308 */ /* 0x000f220000002400 */
[----:B------:R-:W-:Y:S02]  /*10f50*/  FSEL R11, R11, -INF , !P2 ;  /* 0xff8000000b0b7808 */ /* 0x000fe40005000000 */
[C---:B------:R-:W-:Y:S02]  /*10f60*/  ISETP.GE.AND P5, PT, R127.reuse, R120, PT ;  /* 0x000000787f00720c */ /* 0x040fe40003fa6270 */
[----:B------:R-:W-:Y:S02]  /*10f70*/  ISETP.GE.AND P2, PT, R127, R121, PT ;  /* 0x000000797f00720c */ /* 0x000fe40003f46270 */
[----:B------:R-:W-:Y:S01]  /*10f80*/  I2FP.F32.S32 R127, R127 ;  /* 0x0000007f007f7245 */ /* 0x000fe20000201400 */
[----:B------:R-:W5:Y:S08]  /*10f90*/  MUFU.TANH R41, R41 ;  /* 0x0000002900297308 */ /* 0x000f700000002400 */
[----:B------:R2:W-:Y:S08]  /*10fa0*/  MUFU.TANH R71, R9 ;  /* 0x0000000900477308 */ /* 0x0005f00000002400 */
[----:B------:R3:W-:Y:S08]  /*10fb0*/  MUFU.TANH R67, R29 ;  /* 0x0000001d00437308 */ /* 0x0007f00000002400 */
[----:B------:R1:W5:Y:S01]  /*10fc0*/  MUFU.TANH R53, R36 ;  /* 0x0000002400357308 */ /* 0x0003620000002400 */
[C---:B--2---:R-:W-:Y:S01]  /*10fd0*/  FFMA.FTZ R9, R0.reuse, R30, R83 ;  /* 0x0000001e00097223 */ /* 0x044fe20000010053 */
[----:B------:R-:W-:-:S04]  /*10fe0*/  FFMA.FTZ R30, R0, R28, R85 ;  /* 0x0000001c001e7223 */ /* 0x000fc80000010055 */
[----:B------:R-:W-:Y:S02]  /*10ff0*/  FSEL R9, R9, -INF , !P4 ;  /* 0xff80000009097808 */ /* 0x000fe40006000000 */
[----:B------:R2:W-:Y:S01]  /*11000*/  MUFU.TANH R73, R8 ;  /* 0x0000000800497308 */ /* 0x0005e20000002400 */
[----:B---3--:R-:W-:Y:S01]  /*11010*/  FFMA.FTZ R29, R0, R28, R87 ;  /* 0x0000001c001d7223 */ /* 0x008fe20000010057 */
[----:B------:R-:W-:Y:S01]  /*11020*/  FSEL R30, R30, -INF , !P6 ;  /* 0xff8000001e1e7808 */ /* 0x000fe20007000000 */
[-C--:B------:R-:W-:Y:S01]  /*11030*/  FFMA.FTZ R28, R0, R127.reuse, R45 ;  /* 0x0000007f001c7223 */ /* 0x080fe2000001002d */
[----:B------:R-:W-:Y:S01]  /*11040*/  ISETP.GE.AND P6, PT, R34, R120, PT ;  /* 0x000000782200720c */ /* 0x000fe20003fc6270 */
[----:B------:R-:W-:Y:S01]  /*11050*/  FFMA.FTZ R127, R0, R127, R15 ;  /* 0x0000007f007f7223 */ /* 0x000fe2000001000f */
[----:B------:R-:W-:Y:S02]  /*11060*/  FSEL R29, R29, -INF , !P3 ;  /* 0xff8000001d1d7808 */ /* 0x000fe40005800000 */
[----:B------:R-:W-:Y:S01]  /*11070*/  ISETP.GE.AND P3, PT, R34, R121, PT ;  /* 0x000000792200720c */ /* 0x000fe20003f66270 */
[----:B-1----:R-:W-:Y:S01]  /*11080*/  VIADD R36, R154, 0x28 ;  /* 0x000000289a247836 */ /* 0x002fe20000000000 */
[----:B------:R1:W3:Y:S01]  /*11090*/  MUFU.TANH R35, R38 ;  /* 0x0000002600237308 */ /* 0x0002e20000002400 */
[----:B------:R-:W-:-:S02]  /*110a0*/  I2FP.F32.S32 R34, R34 ;  /* 0x0000002200227245 */ /* 0x000fc40000201400 */
[----:B------:R-:W-:Y:S02]  /*110b0*/  FSEL R28, R28, -INF , !P5 ;  /* 0xff8000001c1c7808 */ /* 0x000fe40006800000 */
[----:B------:R-:W-:Y:S01]  /*110c0*/  ISETP.GE.AND P4, PT, R36, R121, PT ;  /* 0x000000792400720c */ /* 0x000fe20003f86270 */
[----:B------:R-:W-:Y:S01]  /*110d0*/  FFMA.FTZ R51, R0, R34, R51 ;  /* 0x0000002200337223 */ /* 0x000fe20000010033 */
[----:B--2---:R-:W-:Y:S01]  /*110e0*/  FSEL R8, R81, -INF , !P1 ;  /* 0xff80000051087808 */ /* 0x004fe20004800000 */
[----:B------:R-:W2:Y:S01]  /*110f0*/  MUFU.TANH R39, R39 ;  /* 0x0000002700277308 */ /* 0x000ea20000002400 */
[----:B------:R-:W-:Y:S02]  /*11100*/  ISETP.GE.AND P1, PT, R36, R120, PT ;  /* 0x000000782400720c */ /* 0x000fe40003f26270 */
[----:B------:R-:W-:Y:S02]  /*11110*/  I2FP.F32.S32 R36, R36 ;  /* 0x0000002400247245 */ /* 0x000fe40000201400 */
[----:B------:R-:W-:-:S02]  /*11120*/  FSEL R127, R127, -INF , !P2 ;  /* 0xff8000007f7f7808 */ /* 0x000fc40005000000 */
[----:B------:R-:W-:Y:S01]  /*11130*/  FSEL R125, R51, -INF , !P3 ;  /* 0xff800000337d7808 */ /* 0x000fe20005800000 */
[----:B------:R4:W-:Y:S01]  /*11140*/  MUFU.TANH R81, R24 ;  /* 0x0000001800517308 */ /* 0x0009e20000002400 */
[----:B-1----:R-:W-:-:S07]  /*11150*/  VIADD R38, R154, 0x31 ;  /* 0x000000319a267836 */ /* 0x002fce0000000000 */
[----:B------:R1:W2:Y:S08]  /*11160*/  MUFU.TANH R77, R26 ;  /* 0x0000001a004d7308 */ /* 0x0002b00000002400 */
[----:B------:R5:W2:Y:S01]  /*11170*/  MUFU.TANH R79, R25 ;  /* 0x00000019004f7308 */ /* 0x000aa20000002400 */
[----:B----4-:R-:W-:Y:S01]  /*11180*/  FFMA.FTZ R24, R0, R34, R3 ;  /* 0x0000002200187223 */ /* 0x010fe20000010003 */
[----:B------:R-:W-:-:S04]  /*11190*/  VIADD R34, R154, 0x30 ;  /* 0x000000309a227836 */ /* 0x000fc80000000000 */
[----:B------:R-:W-:Y:S02]  /*111a0*/  FSEL R24, R24, -INF , !P6 ;  /* 0xff80000018187808 */ /* 0x000fe40007000000 */
[----:B------:R4:W-:Y:S01]  /*111b0*/  MUFU.TANH R15, R20 ;  /* 0x00000014000f7308 */ /* 0x0009e20000002400 */
[----:B-1----:R-:W-:Y:S01]  /*111c0*/  FFMA.FTZ R26, R0, R36, R47 ;  /* 0x00000024001a7223 */ /* 0x002fe2000001002f */
[C---:B------:R-:W-:Y:S02]  /*111d0*/  ISETP.GE.AND P5, PT, R34.reuse, R120, PT ;  /* 0x000000782200720c */ /* 0x040fe40003fa6270 */
[----:B------:R-:W-:Y:S02]  /*111e0*/  ISETP.GE.AND P2, PT, R34, R121, PT ;  /* 0x000000792200720c */ /* 0x000fe40003f46270 */
[----:B------:R-:W-:Y:S02]  /*111f0*/  I2FP.F32.S32 R34, R34 ;  /* 0x0000002200227245 */ /* 0x000fe40000201400 */
[----:B------:R1:W2:Y:S01]  /*11200*/  MUFU.TANH R45, R22 ;  /* 0x00000016002d7308 */ /* 0x0002a20000002400 */
[----:B-----5:R-:W-:Y:S01]  /*11210*/  FFMA.FTZ R25, R0, R36, R41 ;  /* 0x0000002400197223 */ /* 0x020fe20000010029 */
[----:B------:R-:W-:Y:S01]  /*11220*/  VIADD R36, R154, 0x38 ;  /* 0x000000389a247836 */ /* 0x000fe20000000000 */
[----:B------:R-:W-:Y:S01]  /*11230*/  FSEL R26, R26, -INF , !P1 ;  /* 0xff8000001a1a7808 */ /* 0x000fe20004800000 */
[CC--:B------:R-:W-:Y:S01]  /*11240*/  FFMA.FTZ R53, R0.reuse, R34.reuse, R53 ;  /* 0x0000002200357223 */ /* 0x0c0fe20000010035 */
[----:B---3--:R-:W-:Y:S01]  /*11250*/  FFMA.FTZ R35, R0, R34, R35 ;  /* 0x0000002200237223 */ /* 0x008fe20000010023 */
[----:B------:R-:W-:-:S02]  /*11260*/  FSEL R25, R25, -INF , !P4 ;  /* 0xff80000019197808 */ /* 0x000fc40006000000 */
[C---:B------:R-:W-:Y:S01]  /*11270*/  ISETP.GE.AND P1, PT, R38.reuse, R120, PT ;  /* 0x000000782600720c */ /* 0x040fe20003f26270 */
[----:B------:R3:W5:Y:S01]  /*11280*/  MUFU.TANH R3, R23 ;  /* 0x0000001700037308 */ /* 0x0007620000002400 */
[----:B----4-:R-:W-:Y:S02]  /*11290*/  I2FP.F32.S32 R20, R36 ;  /* 0x0000002400147245 */ /* 0x010fe40000201400 */
[-C--:B------:R-:W-:Y:S02]  /*112a0*/  ISETP.GE.AND P4, PT, R38, R121.reuse, PT ;  /* 0x000000792600720c */ /* 0x080fe40003f86270 */
[----:B------:R-:W-:Y:S01]  /*112b0*/  FSEL R160, R53, -INF , !P5 ;  /* 0xff80000035a07808 */ /* 0x000fe20006800000 */
[CC--:B------:R-:W-:Y:S01]  /*112c0*/  FFMA.FTZ R132, R0.reuse, R20.reuse, R21 ;  /* 0x0000001400847223 */ /* 0x0c0fe20000010015 */
[----:B------:R-:W-:Y:S01]  /*112d0*/  FFMA.FTZ R65, R0, R20, R65 ;  /* 0x0000001400417223 */ /* 0x000fe20000010041 */
[----:B-1----:R-:W-:Y:S01]  /*112e0*/  I2FP.F32.S32 R22, R38 ;  /* 0x0000002600167245 */ /* 0x002fe20000201400 */
[----:B------:R-:W-:Y:S01]  /*112f0*/  VIADD R20, R154, 0x40 ;  /* 0x000000409a147836 */ /* 0x000fe20000000000 */
[----:B------:R-:W-:Y:S01]  /*11300*/  FSEL R129, R35, -INF , !P2 ;  /* 0xff80000023817808 */ /* 0x000fe20005000000 */
[----:B------:R1:W4:Y:S01]  /*11310*/  MUFU.TANH R41, R16 ;  /* 0x0000001000297308 */ /* 0x0003220000002400 */
[----:B------:R-:W-:Y:S01]  /*11320*/  ISETP.GE.AND P6, PT, R36, R120, PT ;  /* 0x000000782400720c */ /* 0x000fe20003fc6270 */
[CC--:B------:R-:W-:Y:S01]  /*11330*/  FFMA.FTZ R37, R0.reuse, R22.reuse, R37 ;  /* 0x0000001600257223 */ /* 0x0c0fe20000010025 */
[----:B--2---:R-:W-:Y:S01]  /*11340*/  FFMA.FTZ R39, R0, R22, R39 ;  /* 0x0000001600277223 */ /* 0x004fe20000010027 */
[----:B------:R-:W-:Y:S01]  /*11350*/  VIADD R22, R154, 0x39 ;  /* 0x000000399a167836 */ /* 0x000fe20000000000 */
[-C--:B------:R-:W-:Y:S01]  /*11360*/  ISETP.GE.AND P3, PT, R36, R121.reuse, PT ;  /* 0x000000792400720c */ /* 0x080fe20003f66270 */
[C---:B---3--:R-:W-:Y:S01]  /*11370*/  VIADD R23, R154.reuse, 0x41 ;  /* 0x000000419a177836 */ /* 0x048fe20000000000 */
[----:B------:R-:W-:Y:S01]  /*11380*/  FSEL R142, R37, -INF , !P1 ;  /* 0xff800000258e7808 */ /* 0x000fe20004800000 */
[----:B------:R2:W3:Y:S01]  /*11390*/  MUFU.TANH R21, R18 ;  /* 0x0000001200157308 */ /* 0x0004e20000002400 */
[----:B------:R-:W-:Y:S01]  /*113a0*/  FSEL R135, R39, -INF , !P4 ;  /* 0xff80000027877808 */ /* 0x000fe20006000000 */
[----:B------:R-:W-:Y:S01]  /*113b0*/  VIADD R36, R154, 0x59 ;  /* 0x000000599a247836 */ /* 0x000fe20000000000 */
[----:B------:R-:W-:Y:S01]  /*113c0*/  ISETP.GE.AND P5, PT, R22, R120, PT ;  /* 0x000000781600720c */ /* 0x000fe20003fa6270 */
[----:B------:R-:W-:Y:S01]  /*113d0*/  VIADD R38, R154, 0x61 ;  /* 0x000000619a267836 */ /* 0x000fe20000000000 */
[----:B------:R-:W-:-:S02]  /*113e0*/  ISETP.GE.AND P2, PT, R22, R121, PT ;  /* 0x000000791600720c */ /* 0x000fc40003f46270 */
[C---:B------:R-:W-:Y:S01]  /*113f0*/  ISETP.GE.AND P1, PT, R20.reuse, R120, PT ;  /* 0x000000781400720c */ /* 0x040fe20003f26270 */
[----:B------:R-:W3:Y:S01]  /*11400*/  MUFU.TANH R17, R17 ;  /* 0x0000001100117308 */ /* 0x000ee20000002400 */
[----:B------:R-:W-:Y:S02]  /*11410*/  ISETP.GE.AND P4, PT, R20, R121, PT ;  /* 0x000000791400720c */ /* 0x000fe40003f86270 */
[----:B------:R-:W-:Y:S02]  /*11420*/  I2FP.F32.S32 R22, R22 ;  /* 0x0000001600167245 */ /* 0x000fe40000201400 */
[----:B------:R-:W-:Y:S02]  /*11430*/  I2FP.F32.S32 R20, R20 ;  /* 0x0000001400147245 */ /* 0x000fe40000201400 */
[----:B-1----:R-:W-:Y:S01]  /*11440*/  I2FP.F32.S32 R16, R23 ;  /* 0x0000001700107245 */ /* 0x002fe20000201400 */
[CC--:B------:R-:W-:Y:S01]  /*11450*/  FFMA.FTZ R55, R0.reuse, R22.reuse, R55 ;  /* 0x0000001600377223 */ /* 0x0c0fe20000010037 */
[C---:B------:R-:W-:Y:S01]  /*11460*/  FFMA.FTZ R57, R0.reuse, R22, R57 ;  /* 0x0000001600397223 */ /* 0x040fe20000010039 */
[CC--:B------:R-:W-:Y:S01]  /*11470*/  FFMA.FTZ R59, R0.reuse, R20.reuse, R59 ;  /* 0x00000014003b7223 */ /* 0x0c0fe2000001003b */
[----:B------:R-:W-:Y:S01]  /*11480*/  FFMA.FTZ R69, R0, R20, R69 ;  /* 0x0000001400457223 */ /* 0x000fe20000010045 */
[----:B------:R-:W-:Y:S01]  /*11490*/  FSEL R132, R132, -INF , !P6 ;  /* 0xff80000084847808 */ /* 0x000fe20007000000 */
[CC--:B------:R-:W-:Y:S01]  /*114a0*/  FFMA.FTZ R67, R0.reuse, R16.reuse, R67 ;  /* 0x0000001000437223 */ /* 0x0c0fe20000010043 */
[----:B------:R-:W-:Y:S01]  /*114b0*/  FSEL R131, R65, -INF , !P3 ;  /* 0xff80000041837808 */ /* 0x000fe20005800000 */
[----:B------:R-:W-:Y:S01]  /*114c0*/  FFMA.FTZ R75, R0, R16, R75 ;  /* 0x00000010004b7223 */ /* 0x000fe2000001004b */
[C---:B------:R-:W-:Y:S01]  /*114d0*/  VIADD R20, R154.reuse, 0x48 ;  /* 0x000000489a147836 */ /* 0x040fe20000000000 */
[C---:B------:R-:W-:Y:S01]  /*114e0*/  ISETP.GE.AND P6, PT, R23.reuse, R120, PT ;  /* 0x000000781700720c */ /* 0x040fe20003fc6270 */
[C---:B--2---:R-:W-:Y:S01]  /*114f0*/  VIADD R18, R154.reuse, 0x49 ;  /* 0x000000499a127836 */ /* 0x044fe20000000000 */
[----:B------:R-:W-:Y:S01]  /*11500*/  ISETP.GE.AND P3, PT, R23, R121, PT ;  /* 0x000000791700720c */ /* 0x000fe20003f66270 */
[----:B------:R-:W-:Y:S01]  /*11510*/  VIADD R16, R154, 0x50 ;  /* 0x000000509a107836 */ /* 0x000fe20000000000 */
[----:B------:R-:W-:Y:S01]  /*11520*/  FSEL R130, R55, -INF , !P5 ;  /* 0xff80000037827808 */ /* 0x000fe20006800000 */
[----:B------:R-:W1:Y:S01]  /*11530*/  MUFU.TANH R19, R19 ;  /* 0x0000001300137308 */ /* 0x000e620000002400 */
[----:B------:R-:W-:-:S02]  /*11540*/  FSEL R133, R57, -INF , !P2 ;  /* 0xff80000039857808 */ /* 0x000fc40005000000 */
[----:B------:R-:W-:Y:S02]  /*11550*/  FSEL R136, R59, -INF , !P1 ;  /* 0xff8000003b887808 */ /* 0x000fe40004800000 */
[----:B------:R-:W-:Y:S02]  /*11560*/  FSEL R137, R69, -INF , !P4 ;  /* 0xff80000045897808 */ /* 0x000fe40006000000 */
[CC--:B------:R-:W-:Y:S01]  /*11570*/  ISETP.GE.AND P5, PT, R20.reuse, R120.reuse, PT ;  /* 0x000000781400720c */ /* 0x0c0fe20003fa6270 */
[----:B------:R-:W2:Y:S01]  /*11580*/  MUFU.TANH R35, R100 ;  /* 0x0000006400237308 */ /* 0x000ea20000002400 */
[-C--:B------:R-:W-:Y:S02]  /*11590*/  ISETP.GE.AND P2, PT, R20, R121.reuse, PT ;  /* 0x000000791400720c */ /* 0x080fe40003f46270 */
[C---:B------:R-:W-:Y:S02]  /*115a0*/  ISETP.GE.AND P1, PT, R18.reuse, R120, PT ;  /* 0x000000781200720c */ /* 0x040fe40003f26270 */
[----:B------:R-:W-:-:S02]  /*115b0*/  ISETP.GE.AND P4, PT, R18, R121, PT ;  /* 0x000000791200720c */ /* 0x000fc40003f86270 */
[----:B------:R-:W-:Y:S01]  /*115c0*/  FSEL R140, R67, -INF , !P6 ;  /* 0xff800000438c7808 */ /* 0x000fe20007000000 */
[----:B------:R-:W-:Y:S01]  /*115d0*/  MUFU.TANH R101, R101 ;  /* 0x0000006500657308 */ /* 0x000fe20000002400 */
[----:B------:R-:W-:Y:S02]  /*115e0*/  FSEL R143, R75, -INF , !P3 ;  /* 0xff8000004b8f7808 */ /* 0x000fe40005800000 */
[----:B------:R-:W-:Y:S02]  /*115f0*/  I2FP.F32.S32 R20, R20 ;  /* 0x0000001400147245 */ /* 0x000fe40000201400 */
[----:B------:R-:W-:Y:S02]  /*11600*/  I2FP.F32.S32 R18, R18 ;  /* 0x0000001200127245 */ /* 0x000fe40000201400 */
[----:B------:R-:W-:Y:S01]  /*11610*/  ISETP.GE.AND P6, PT, R16, R120, PT ;  /* 0x000000781000720c */ /* 0x000fe20003fc6270 */
[-C--:B------:R-:W-:Y:S01]  /*11620*/  FFMA.FTZ R71, R0, R20.reuse, R71 ;  /* 0x0000001400477223 */ /* 0x080fe20000010047 */
[----:B------:R-:W-:Y:S01]  /*11630*/  ISETP.GE.AND P3, PT, R16, R121, PT ;  /* 0x000000791000720c */ /* 0x000fe20003f66270 */
[C---:B------:R-:W-:Y:S01]  /*11640*/  FFMA.FTZ R77, R0.reuse, R20, R77 ;  /* 0x00000014004d7223 */ /* 0x040fe2000001004d */
[----:B------:R-:W-:Y:S01]  /*11650*/  I2FP.F32.S32 R16, R16 ;  /* 0x0000001000107245 */ /* 0x000fe20000201400 */
[CC--:B------:R-:W-:Y:S01]  /*11660*/  FFMA.FTZ R73, R0.reuse, R18.reuse, R73 ;  /* 0x0000001200497223 */ /* 0x0c0fe20000010049 */
[----:B------:R-:W-:Y:S01]  /*11670*/  FFMA.FTZ R79, R0, R18, R79 ;  /* 0x00000012004f7223 */ /* 0x000fe2000001004f */
[----:B------:R-:W-:Y:S01]  /*11680*/  VIADD R18, R154, 0x51 ;  /* 0x000000519a127836 */ /* 0x000fe20000000000 */
[----:B------:R-:W-:Y:S01]  /*11690*/  FSEL R134, R71, -INF , !P5 ;  /* 0xff80000047867808 */ /* 0x000fe20006800000 */
[CC--:B------:R-:W-:Y:S01]  /*116a0*/  FFMA.FTZ R22, R0.reuse, R16.reuse, R81 ;  /* 0x0000001000167223 */ /* 0x0c0fe20000010051 */
[----:B------:R-:W-:Y:S01]  /*116b0*/  FFMA.FTZ R23, R0, R16, R45 ;  /* 0x0000001000177223 */ /* 0x000fe2000001002d */
[----:B------:R-:W-:Y:S01]  /*116c0*/  VIADD R16, R154, 0x58 ;  /* 0x000000589a107836 */ /* 0x000fe20000000000 */
[----:B------:R-:W-:Y:S01]  /*116d0*/  FSEL R139, R77, -INF , !P2 ;  /* 0xff8000004d8b7808 */ /* 0x000fe20005000000 */
[----:B------:R-:W2:Y:S01]  /*116e0*/  MUFU.TANH R37, R102 ;  /* 0x0000006600257308 */ /* 0x000ea20000002400 */
[----:B------:R-:W-:-:S02]  /*116f0*/  ISETP.GE.AND P5, PT, R18, R120, PT ;  /* 0x000000781200720c */ /* 0x000fc40003fa6270 */
[----:B------:R-:W-:Y:S02]  /*11700*/  ISETP.GE.AND P2, PT, R18, R121, PT ;  /* 0x000000791200720c */ /* 0x000fe40003f46270 */
[----:B------:R-:W-:Y:S02]  /*11710*/  FSEL R138, R73, -INF , !P1 ;  /* 0xff800000498a7808 */ /* 0x000fe40004800000 */
[----:B------:R-:W-:Y:S01]  /*11720*/  FSEL R141, R79, -INF , !P4 ;  /* 0xff8000004f8d7808 */ /* 0x000fe20006000000 */
[----:B------:R-:W2:Y:S01]  /*11730*/  MUFU.TANH R103, R103 ;  /* 0x0000006700677308 */ /* 0x000ea20000002400 */
[----:B------:R-:W-:Y:S02]  /*11740*/  FSEL R22, R22, -INF , !P6 ;  /* 0xff80000016167808 */ /* 0x000fe40007000000 */
[----:B------:R-:W-:Y:S02]  /*11750*/  FSEL R23, R23, -INF , !P3 ;  /* 0xff80000017177808 */ /* 0x000fe40005800000 */
[----:B------:R-:W-:-:S02]  /*11760*/  I2FP.F32.S32 R18, R18 ;  /* 0x0000001200127245 */ /* 0x000fc40000201400 */
[C---:B------:R-:W-:Y:S01]  /*11770*/  ISETP.GE.AND P1, PT, R16.reuse, R120, PT ;  /* 0x000000781000720c */ /* 0x040fe20003f26270 */
[----:B------:R-:W2:Y:S01]  /*11780*/  MUFU.TANH R39, R96 ;  /* 0x0000006000277308 */ /* 0x000ea20000002400 */
[-C--:B------:R-:W-:Y:S01]  /*11790*/  ISETP.GE.AND P4, PT, R16, R121.reuse, PT ;  /* 0x000000791000720c */ /* 0x080fe20003f86270 */
[----:B------:R-:W-:Y:S01]  /*117a0*/  FFMA.FTZ R20, R0, R18, R15 ;  /* 0x0000001200147223 */ /* 0x000fe2000001000f */
[----:B------:R-:W-:Y:S01]  /*117b0*/  ISETP.GE.AND P6, PT, R36, R120, PT ;  /* 0x000000782400720c */ /* 0x000fe20003fc6270 */
[----:B-----5:R-:W-:Y:S01]  /*117c0*/  FFMA.FTZ R3, R0, R18, R3 ;  /* 0x0000001200037223 */ /* 0x020fe20000010003 */
[----:B------:R-:W-:Y:S01]  /*117d0*/  ISETP.GE.AND P3, PT, R36, R121, PT ;  /* 0x000000792400720c */ /* 0x000fe20003f66270 */
[----:B------:R-:W-:Y:S01]  /*117e0*/  VIADD R15, R154, 0x68 ;  /* 0x000000689a0f7836 */ /* 0x000fe20000000000 */
[----:B------:R-:W-:Y:S01]  /*117f0*/  I2FP.F32.S32 R16, R16 ;  /* 0x0000001000107245 */ /* 0x000fe20000201400 */
[----:B------:R-:W5:Y:S01]  /*11800*/  MUFU.TANH R45, R98 ;  /* 0x00000062002d7308 */ /* 0x000f620000002400 */
[----:B------:R-:W-:-:S02]  /*11810*/  I2FP.F32.S32 R36, R36 ;  /* 0x0000002400247245 */ /* 0x000fc40000201400 */
[----:B------:R-:W-:Y:S01]  /*11820*/  FSEL R20, R20, -INF , !P5 ;  /* 0xff80000014147808 */ /* 0x000fe20006800000 */
[CC--:B----4-:R-:W-:Y:S01]  /*11830*/  FFMA.FTZ R18, R0.reuse, R16.reuse, R41 ;  /* 0x0000001000127223 */ /* 0x0d0fe20000010029 */
[C---:B---3--:R-:W-:Y:S01]  /*11840*/  FFMA.FTZ R16, R0.reuse, R16, R21 ;  /* 0x0000001000107223 */ /* 0x048fe20000010015 */
[CC--:B------:R-:W-:Y:S01]  /*11850*/  FFMA.FTZ R34, R0.reuse, R36.reuse, R17 ;  /* 0x0000002400227223 */ /* 0x0c0fe20000010011 */
[----:B-1----:R-:W-:Y:S01]  /*11860*/  FFMA.FTZ R17, R0, R36, R19 ;  /* 0x0000002400117223 */ /* 0x002fe20000010013 */
[----:B------:R-:W-:Y:S01]  /*11870*/  VIADD R36, R154, 0x60 ;  /* 0x000000609a247836 */ /* 0x000fe20000000000 */
[----:B------:R-:W-:Y:S01]  /*11880*/  FSEL R21, R3, -INF , !P2 ;  /* 0xff80000003157808 */ /* 0x000fe20005000000 */
[----:B------:R-:W1:Y:S01]  /*11890*/  MUFU.TANH R97, R97 ;  /* 0x0000006100617308 */ /* 0x000e620000002400 */
[----:B------:R-:W-:Y:S02]  /*118a0*/  FSEL R18, R18, -INF , !P1 ;  /* 0xff80000012127808 */ /* 0x000fe40004800000 */
[----:B------:R-:W-:-:S02]  /*118b0*/  FSEL R19, R16, -INF , !P4 ;  /* 0xff80000010137808 */ /* 0x000fc40006000000 */
[CC--:B------:R-:W-:Y:S02]  /*118c0*/  ISETP.GE.AND P5, PT, R36.reuse, R120.reuse, PT ;  /* 0x000000782400720c */ /* 0x0c0fe40003fa6270 */
[-C--:B------:R-:W-:Y:S01]  /*118d0*/  ISETP.GE.AND P2, PT, R36, R121.reuse, PT ;  /* 0x000000792400720c */ /* 0x080fe20003f46270 */
[----:B------:R-:W3:Y:S01]  /*118e0*/  MUFU.TANH R99, R99 ;  /* 0x0000006300637308 */ /* 0x000ee20000002400 */
[C---:B------:R-:W-:Y:S02]  /*118f0*/  ISETP.GE.AND P1, PT, R38.reuse, R120, PT ;  /* 0x000000782600720c */ /* 0x040fe40003f26270 */
[----:B------:R-:W-:Y:S02]  /*11900*/  ISETP.GE.AND P4, PT, R38, R121, PT ;  /* 0x000000792600720c */ /* 0x000fe40003f86270 */
[----:B------:R-:W-:Y:S02]  /*11910*/  FSEL R16, R34, -INF , !P6 ;  /* 0xff80000022107808 */ /* 0x000fe40007000000 */
[----:B------:R-:W-:Y:S01]  /*11920*/  I2FP.F32.S32 R36, R36 ;  /* 0x0000002400247245 */ /* 0x000fe20000201400 */
[----:B------:R-:W4:Y:S01]  /*11930*/  MUFU.TANH R3, R92 ;  /* 0x0000005c00037308 */ /* 0x000f220000002400 */
[----:B------:R-:W-:-:S02]  /*11940*/  I2FP.F32.S32 R38, R38 ;  /* 0x0000002600267245 */ /* 0x000fc40000201400 */
[----:B------:R-:W-:Y:S01]  /*11950*/  FSEL R17, R17, -INF , !P3 ;  /* 0xff80000011117808 */ /* 0x000fe20005800000 */
[CC--:B--2---:R-:W-:Y:S01]  /*11960*/  FFMA.FTZ R35, R0.reuse, R36.reuse, R35 ;  /* 0x0000002400237223 */ /* 0x0c4fe20000010023 */
[----:B------:R-:W-:Y:S01]  /*11970*/  I2FP.F32.S32 R34, R15 ;  /* 0x0000000f00227245 */ /* 0x000fe20000201400 */
[C---:B------:R-:W-:Y:S01]  /*11980*/  FFMA.FTZ R37, R0.reuse, R36, R37 ;  /* 0x0000002400257223 */ /* 0x040fe20000010025 */
[C---:B------:R-:W-:Y:S01]  /*11990*/  ISETP.GE.AND P6, PT, R15.reuse, R120, PT ;  /* 0x000000780f00720c */ /* 0x040fe20003fc6270 */
[CC--:B------:R-:W-:Y:S01]  /*119a0*/  FFMA.FTZ R101, R0.reuse, R38.reuse, R101 ;  /* 0x0000002600657223 */ /* 0x0c0fe20000010065 */
[----:B------:R-:W-:Y:S01]  /*119b0*/  ISETP.GE.AND P3, PT, R15, R121, PT ;  /* 0x000000790f00720c */ /* 0x000fe20003f66270 */
[C---:B------:R-:W-:Y:S01]  /*119c0*/  FFMA.FTZ R65, R0.reuse, R38, R103 ;  /* 0x0000002600417223 */ /* 0x040fe20000010067 */
[----:B------:R-:W2:Y:S01]  /*119d0*/  MUFU.TANH R15, R94 ;  /* 0x0000005e000f7308 */ /* 0x000ea20000002400 */
[CC--:B------:R-:W-:Y:S01]  /*119e0*/  FFMA.FTZ R39, R0.reuse, R34.reuse, R39 ;  /* 0x0000002200277223 */ /* 0x0c0fe20000010027 */
[----:B-----5:R-:W-:Y:S01]  /*119f0*/  FFMA.FTZ R45, R0, R34, R45 ;  /* 0x00000022002d7223 */ /* 0x020fe2000001002d */
[C---:B------:R-:W-:Y:S01]  /*11a00*/  VIADD R36, R154.reuse, 0x69 ;  /* 0x000000699a247836 */ /* 0x040fe20000000000 */
[----:B------:R-:W-:Y:S01]  /*11a10*/  FSEL R128, R35, -INF , !P5 ;  /* 0xff80000023807808 */ /* 0x000fe20006800000 */
[----:B------:R-:W-:Y:S01]  /*11a20*/  VIADD R34, R154, 0x70 ;  /* 0x000000709a227836 */ /* 0x000fe20000000000 */
[----:B------:R-:W-:-:S02]  /*11a30*/  FSEL R126, R101, -INF , !P1 ;  /* 0xff800000657e7808 */ /* 0x000fc40004800000 */
[----:B------:R-:W-:Y:S01]  /*11a40*/  FSEL R65, R65, -INF , !P4 ;  /* 0xff80000041417808 */ /* 0x000fe20006000000 */
[----:B------:R-:W5:Y:S01]  /*11a50*/  MUFU.TANH R93, R93 ;  /* 0x0000005d005d7308 */ /* 0x000f620000002400 */
[----:B------:R-:W-:Y:S02]  /*11a60*/  I2FP.F32.S32 R35, R36 ;  /* 0x0000002400237245 */ /* 0x000fe40000201400 */
[C---:B------:R-:W-:Y:S02]  /*11a70*/  ISETP.GE.AND P1, PT, R34.reuse, R120, PT ;  /* 0x000000782200720c */ /* 0x040fe40003f26270 */
[----:B------:R-:W-:Y:S01]  /*11a80*/  ISETP.GE.AND P4, PT, R34, R121, PT ;  /* 0x000000792200720c */ /* 0x000fe20003f86270 */
[CC--:B-1----:R-:W-:Y:S01]  /*11a90*/  FFMA.FTZ R66, R0.reuse, R35.reuse, R97 ;  /* 0x0000002300427223 */ /* 0x0c2fe20000010061 */
[----:B------:R-:W-:Y:S01]  /*11aa0*/  I2FP.F32.S32 R34, R34 ;  /* 0x0000002200227245 */ /* 0x000fe20000201400 */
[----:B------:R-:W-:Y:S01]  /*11ab0*/  MUFU.TANH R89, R89 ;  /* 0x0000005900597308 */ /* 0x000fe20000002400 */
[----:B------:R-:W-:Y:S01]  /*11ac0*/  FSEL R67, R37, -INF , !P2 ;  /* 0xff80000025437808 */ /* 0x000fe20005000000 */
[----:B---3--:R-:W-:Y:S01]  /*11ad0*/  FFMA.FTZ R46, R0, R35, R99 ;  /* 0x00000023002e7223 */ /* 0x008fe20000010063 */
[----:B------:R-:W-:-:S02]  /*11ae0*/  VIADD R35, R154, 0x71 ;  /* 0x000000719a237836 */ /* 0x000fc40000000000 */
[CC--:B----4-:R-:W-:Y:S01]  /*11af0*/  FFMA.FTZ R3, R0.reuse, R34.reuse, R3 ;  /* 0x0000002200037223 */ /* 0x0d0fe20000010003 */
[----:B--2---:R-:W-:Y:S01]  /*11b00*/  FFMA.FTZ R15, R0, R34, R15 ;  /* 0x00000022000f7223 */ /* 0x004fe2000001000f */
[----:B------:R-:W-:Y:S01]  /*11b10*/  ISETP.GE.AND P5, PT, R36, R120, PT ;  /* 0x000000782400720c */ /* 0x000fe20003fa6270 */
[----:B------:R-:W-:Y:S01]  /*11b20*/  VIADD R34, R154, 0x79 ;  /* 0x000000799a227836 */ /* 0x000fe20000000000 */
[----:B------:R-:W-:Y:S01]  /*11b30*/  MUFU.TANH R91, R91 ;  /* 0x0000005b005b7308 */ /* 0x000fe20000002400 */
[----:B------:R-:W-:Y:S01]  /*11b40*/  BAR.SYNC.DEFER_BLOCKING 0x0 ;  /* 0x0000000000007b1d */ /* 0x000fe20000010000 */
[----:B------:R-:W-:Y:S02]  /*11b50*/  ISETP.GE.AND P2, PT, R36, R121, PT ;  /* 0x000000792400720c */ /* 0x000fe40003f46270 */
[----:B------:R-:W-:Y:S02]  /*11b60*/  FSEL R124, R39, -INF , !P6 ;  /* 0xff800000277c7808 */ /* 0x000fe40007000000 */
[----:B------:R-:W-:-:S02]  /*11b70*/  FSEL R47, R45, -INF , !P3 ;  /* 0xff8000002d2f7808 */ /* 0x000fc40005800000 */
[----:B------:R-:W1:Y:S01]  /*11b80*/  MUFU.TANH R95, R95 ;  /* 0x0000005f005f7308 */ /* 0x000e620000002400 */
[C---:B------:R-:W-:Y:S02]  /*11b90*/  ISETP.GE.AND P6, PT, R35.reuse, R120, PT ;  /* 0x000000782300720c */ /* 0x040fe40003fc6270 */
[----:B------:R-:W-:Y:S02]  /*11ba0*/  ISETP.GE.AND P3, PT, R35, R121, PT ;  /* 0x000000792300720c */ /* 0x000fe40003f66270 */
[----:B------:R-:W-:Y:S02]  /*11bb0*/  FSEL R51, R3, -INF , !P1 ;  /* 0xff80000003337808 */ /* 0x000fe40004800000 */
[----:B------:R-:W-:Y:S01]  /*11bc0*/  I2FP.F32.S32 R35, R35 ;  /* 0x0000002300237245 */ /* 0x000fe20000201400 */
[----:B------:R-:W2:Y:S01]  /*11bd0*/  MUFU.TANH R37, R70 ;  /* 0x0000004600257308 */ /* 0x000ea20000002400 */
[----:B------:R-:W-:Y:S02]  /*11be0*/  ISETP.GT.AND P1, PT, R63, R146, PT ;  /* 0x000000923f00720c */ /* 0x000fe40003f24270 */
[----:B------:R-:W-:Y:S01]  /*11bf0*/  FSEL R66, R66, -INF , !P5 ;  /* 0xff80000042427808 */ /* 0x000fe20006800000 */
[----:B-----5:R-:W-:Y:S01]  /*11c00*/  FFMA.FTZ R50, R0, R35, R93 ;  /* 0x0000002300327223 */ /* 0x020fe2000001005d */
[----:B------:R-:W-:-:S02]  /*11c10*/  FSEL R46, R46, -INF , !P2 ;  /* 0xff8000002e2e7808 */ /* 0x000fc40005000000 */
[C---:B------:R-:W-:Y:S02]  /*11c20*/  ISETP.GE.AND P5, PT, R34.reuse, R120, PT ;  /* 0x000000782200720c */ /* 0x040fe40003fa6270 */
[----:B------:R-:W-:Y:S01]  /*11c30*/  ISETP.GE.AND P2, PT, R34, R121, PT ;  /* 0x000000792200720c */ /* 0x000fe20003f46270 */
[C---:B-1----:R-:W-:Y:S01]  /*11c40*/  FFMA.FTZ R44, R0.reuse, R35, R95 ;  /* 0x00000023002c7223 */ /* 0x042fe2000001005f */
[----:B------:R-:W-:Y:S02]  /*11c50*/  I2FP.F32.S32 R34, R34 ;  /* 0x0000002200227245 */ /* 0x000fe40000201400 */
[----:B------:R-:W-:Y:S02]  /*11c60*/  I2FP.F32.S32 R3, R154 ;  /* 0x0000009a00037245 */ /* 0x000fe40000201400 */
[----:B------:R-:W-:Y:S01]  /*11c70*/  FSEL R45, R15, -INF , !P4 ;  /* 0xff8000000f2d7808 */ /* 0x000fe20006000000 */
[CC--:B------:R-:W-:Y:S01]  /*11c80*/  FFMA.FTZ R48, R0.reuse, R34.reuse, R89 ;  /* 0x0000002200307223 */ /* 0x0c0fe20000010059 */
[C---:B------:R-:W-:Y:S01]  /*11c90*/  FFMA.FTZ R42, R0.reuse, R34, R91 ;  /* 0x00000022002a7223 */ /* 0x040fe2000001005b */
[-C--:B------:R-:W-:Y:S01]  /*11ca0*/  FFMA.FTZ R34, R0, R3.reuse, R5 ;  /* 0x0000000300227223 */ /* 0x080fe20000010005 */
[----:B------:R-:W-:Y:S01]  /*11cb0*/  FSEL R50, R50, -INF , !P6 ;  /* 0xff80000032327808 */ /* 0x000fe20007000000 */
[----:B--2---:R-:W-:Y:S01]  /*11cc0*/  FFMA.FTZ R5, R0, R3, R37 ;  /* 0x0000000300057223 */ /* 0x004fe20000010025 */
        /* <DEDUP_REMOVED lines=20> */
.L_x_2957:
        /* <DEDUP_REMOVED lines=60> */
.L_x_2958:
        /* <DEDUP_REMOVED lines=81> */
.L_x_2960:
[----:B------:R3:W-:Y:S02]  /*126e0*/  STS.128 [R149+0x8800], RZ ;  /* 0x008800ff95007388 */ /* 0x0007e40000000c00 */
.L_x_2961:
[----:B------:R-:W-:Y:S05]  /*126f0*/  BSYNC.RECONVERGENT B0 ;  /* 0x0000000000007941 */ /* 0x000fea0003800200 */
.L_x_2959:
[----:B------:R-:W0:Y:S02]  /*12700*/  LDGDEPBAR ;  /* 0x00000000000079af */ /* 0x000e240000000000 */
.L_x_2956:
        /* <DEDUP_REMOVED lines=33> */
[----:B------:R-:W-:Y:S01]  /*12920*/  SHF.L.U32 R37, R62, 0x8, RZ ;  /* 0x000000083e257819 */ /* 0x000fe200000006ff */
[----:B------:R-:W2:Y:S03]  /*12930*/  SHFL.BFLY PT, R38, R15, 0x2, 0x1f ;  /* 0x0c401f000f267f89 */ /* 0x000ea600000e0000 */
[----:B------:R-:W-:Y:S01]  /*12940*/  LOP3.LUT R37, R37, 0x100, RZ, 0xc0, !PT ;  /* 0x0000010025257812 */ /* 0x000fe200078ec0ff */
[----:B------:R-:W5:Y:S01]  /*12950*/  SHFL.BFLY PT, R36, R35, 0x2, 0x1f ;  /* 0x0c401f0023247f89 */ /* 0x000f6200000e0000 */
[----:B--2---:R-:W-:-:S02]  /*12960*/  FMNMX.FTZ R38, R15, R38, !PT ;  /* 0x000000260f267209 */ /* 0x004fc40007810000 */
[----:B-----5:R-:W-:-:S03]  /*12970*/  FMNMX.FTZ R36, R35, R36, !PT ;  /* 0x0000002423247209 */ /* 0x020fc60007810000 */
[----:B------:R-:W2:Y:S04]  /*12980*/  SHFL.BFLY PT, R3, R38, 0x1, 0x1f ;  /* 0x0c201f0026037f89 */ /* 0x000ea800000e0000 */
[----:B------:R-:W5:Y:S01]  /*12990*/  SHFL.BFLY PT, R15, R36, 0x1, 0x1f ;  /* 0x0c201f00240f7f89 */ /* 0x000f6200000e0000 */
[----:B--2---:R-:W-:-:S04]  /*129a0*/  FMNMX.FTZ R3, R38, R3, !PT ;  /* 0x0000000326037209 */ /* 0x004fc80007810000 */
[C---:B------:R-:W-:Y:S01]  /*129b0*/  FSETP.NEU.FTZ.AND P1, PT, R3.reuse, -INF , PT ;  /* 0xff8000000300780b */ /* 0x040fe20003f3d000 */
[----:B----4-:R-:W-:-:S05]  /*129c0*/  FMUL.FTZ R53, R3, UR4 ;  /* 0x0000000403357c20 */ /* 0x010fca0008410000 */
[----:B------:R-:W-:-:S05]  /*129d0*/  FSEL R53, R53, RZ, P1 ;  /* 0x000000ff35357208 */ /* 0x000fca0000800000 */
[--C-:B------:R-:W-:Y:S01]  /*129e0*/  FFMA.FTZ R57, R14, UR4, -R53.reuse ;  /* 0x000000040e397c23 */ /* 0x100fe20008010835 */
[----:B------:R-:W-:Y:S01]  /*129f0*/  SHF.L.U32 R14, R64, 0x5, RZ ;  /* 0x00000005400e7819 */ /* 0x000fe200000006ff */
[--C-:B------:R-:W-:Y:S01]  /*12a00*/  FFMA.FTZ R52, R34, UR4, -R53.reuse ;  /* 0x0000000422347c23 */ /* 0x100fe20008010835 */
[----:B------:R-:W-:Y:S01]  /*12a10*/  SHF.R.U32.HI R34, RZ, 0x1, R64 ;  /* 0x00000001ff227819 */ /* 0x000fe20000011640 */
[--C-:B------:R-:W-:Y:S01]  /*12a20*/  FFMA.FTZ R55, R2, UR4, -R53.reuse ;  /* 0x0000000402377c23 */ /* 0x100fe20008010835 */
[----:B------:R-:W-:Y:S01]  /*12a30*/  LOP3.LUT R35, R14, 0xc0, RZ, 0xc0, !PT ;  /* 0x000000c00e237812 */ /* 0x000fe200078ec0ff */
[--C-:B-1----:R-:W-:Y:S01]  /*12a40*/  FFMA.FTZ R40, R32, UR4, -R53.reuse ;  /* 0x0000000420287c23 */ /* 0x102fe20008010835 */
[----:B-----5:R-:W-:Y:S01]  /*12a50*/  FMNMX.FTZ R2, R36, R15, !PT ;  /* 0x0000000f24027209 */ /* 0x020fe20007810000 */
[----:B------:R-:W-:Y:S01]  /*12a60*/  MUFU.EX2 R52, R52 ;  /* 0x0000003400347308 */ /* 0x000fe20000000800 */
[----:B------:R-:W-:Y:S01]  /*12a70*/  LOP3.LUT R34, R35, 0x8, R34, 0xf8, !PT ;  /* 0x0000000823227812 */ /* 0x000fe200078ef822 */
[--C-:B------:R-:W-:Y:S01]  /*12a80*/  FFMA.FTZ R36, R10, UR4, -R53.reuse ;  /* 0x000000040a247c23 */ /* 0x100fe20008010835 */
[----:B------:R-:W-:Y:S01]  /*12a90*/  SHF.L.U32 R15, R64, 0x2, RZ ;  /* 0x00000002400f7819 */ /* 0x000fe200000006ff */
[----:B------:R-:W-:Y:S01]  /*12aa0*/  FMUL.FTZ R54, R2, UR4 ;  /* 0x0000000402367c20 */ /* 0x000fe20008410000 */
[----:B------:R-:W-:Y:S01]  /*12ab0*/  LOP3.LUT R37, R37, 0x20, R14, 0xf8, !PT ;  /* 0x0000002025257812 */ /* 0x000fe200078ef80e */
[----:B------:R-:W-:Y:S01]  /*12ac0*/  FFMA.FTZ R38, R12, UR4, -R53 ;  /* 0x000000040c267c23 */ /* 0x000fe20008010835 */
[----:B------:R-:W-:Y:S01]  /*12ad0*/  LOP3.LUT R34, R34, 0x18, R15, 0x78, !PT ;  /* 0x0000001822227812 */ /* 0x000fe200078e780f */
[----:B------:R-:W1:Y:S01]  /*12ae0*/  MUFU.EX2 R57, R57 ;  /* 0x0000003900397308 */ /* 0x000e620000000800 */
[----:B------:R-:W-:Y:S01]  /*12af0*/  FSETP.NEU.FTZ.AND P1, PT, R2, -INF , PT ;  /* 0xff8000000200780b */ /* 0x000fe20003f3d000 */
[--C-:B------:R-:W-:Y:S01]  /*12b00*/  FFMA.FTZ R62, R130, UR4, -R53.reuse ;  /* 0x00000004823e7c23 */ /* 0x100fe20008010835 */
[----:B------:R-:W-:Y:S01]  /*12b10*/  LOP3.LUT R123, R34, R37, RZ, 0xfc, !PT ;  /* 0x00000025227b7212 */ /* 0x000fe200078efcff */
[--C-:B------:R-:W-:Y:S01]  /*12b20*/  FFMA.FTZ R37, R6, UR4, -R53.reuse ;  /* 0x0000000406257c23 */ /* 0x100fe20008010835 */
[----:B------:R-:W-:Y:S01]  /*12b30*/  FSEL R54, R54, RZ, P1 ;  /* 0x000000ff36367208 */ /* 0x000fe20000800000 */
[--C-:B------:R-:W-:Y:S01]  /*12b40*/  FFMA.FTZ R64, R142, UR4, -R53.reuse ;  /* 0x000000048e407c23 */ /* 0x100fe20008010835 */
[----:B------:R-:W-:Y:S01]  /*12b50*/  LEA R123, R123, UR5, 0x1 ;  /* 0x000000057b7b7c11 */ /* 0x000fe2000f8e08ff */
[----:B------:R-:W-:Y:S01]  /*12b60*/  MUFU.EX2 R55, R55 ;  /* 0x0000003700377308 */ /* 0x000fe20000000800 */
[--C-:B------:R-:W-:Y:S01]  /*12b70*/  FFMA.FTZ R136, R136, UR4, -R53.reuse ;  /* 0x0000000488887c23 */ /* 0x100fe20008010835 */
[--C-:B------:R-:W-:Y:S01]  /*12b80*/  FFMA.FTZ R56, R5, UR4, -R54.reuse ;  /* 0x0000000405387c23 */ /* 0x100fe20008010836 */
[----:B------:R-:W-:Y:S01]  /*12b90*/  LEA R122, R4, R123, 0x1 ;  /* 0x0000007b047a7211 */ /* 0x000fe200078e08ff */
[--C-:B------:R-:W-:Y:S01]  /*12ba0*/  FFMA.FTZ R59, R33, UR4, -R54.reuse ;  /* 0x00000004213b7c23 */ /* 0x100fe20008010836 */
[--C-:B------:R-:W-:Y:S01]  /*12bb0*/  FFMA.FTZ R58, R7, UR4, -R54.reuse ;  /* 0x00000004073a7c23 */ /* 0x100fe20008010836 */
[--C-:B------:R-:W-:Y:S01]  /*12bc0*/  FFMA.FTZ R41, R31, UR4, -R54.reuse ;  /* 0x000000041f297c23 */ /* 0x100fe20008010836 */
[----:B------:R-:W-:Y:S01]  /*12bd0*/  LDSM.16.MT88.4 R108, [R123+0x9000] ;  /* 0x009000007b6c783b */ /* 0x000fe20000004200 */
[----:B------:R-:W2:Y:S01]  /*12be0*/  MUFU.EX2 R40, R40 ;  /* 0x0000002800287308 */ /* 0x000ea20000000800 */
        /* <DEDUP_REMOVED lines=8> */
[----:B-1----:R-:W-:Y:S01]  /*12c70*/  F2FP.F16.F32.PACK_AB R68, R57, R52 ;  /* 0x000000343944723e */ /* 0x002fe200000000ff */
[--C-:B------:R-:W-:Y:S01]  /*12c80*/  FFMA.FTZ R31, R30, UR4, -R53.reuse ;  /* 0x000000041e1f7c23 */ /* 0x100fe20008010835 */
[----:B------:R-:W1:Y:S01]  /*12c90*/  LDSM.16.MT88.4 R84, [R122+0xb000] ;  /* 0x00b000007a54783b */ /* 0x000e620000004200 */
[--C-:B------:R-:W-:Y:S01]  /*12ca0*/  FFMA.FTZ R27, R26, UR4, -R53.reuse ;  /* 0x000000041a1b7c23 */ /* 0x100fe20008010835 */
[--C-:B------:R-:W-:Y:S01]  /*12cb0*/  FFMA.FTZ R30, R28, UR4, -R53.reuse ;  /* 0x000000041c1e7c23 */ /* 0x100fe20008010835 */
[--C-:B------:R-:W-:Y:S01]  /*12cc0*/  FFMA.FTZ R26, R24, UR4, -R53.reuse ;  /* 0x00000004181a7c23 */ /* 0x100fe20008010835 */
[----:B------:R-:W3:Y:S01]  /*12cd0*/  LDSM.16.MT88.4 R76, [R123+0xd000] ;  /* 0x00d000007b4c783b */ /* 0x000ee20000004200 */
[----:B------:R-:W4:Y:S01]  /*12ce0*/  MUFU.EX2 R59, R59 ;  /* 0x0000003b003b7308 */ /* 0x000f220000000800 */
[----:B--2---:R-:W-:Y:S01]  /*12cf0*/  F2FP.F16.F32.PACK_AB R70, R40, R55 ;  /* 0x000000372846723e */ /* 0x004fe200000000ff */
[--C-:B------:R-:W-:Y:S01]  /*12d00*/  FFMA.FTZ R29, R29, UR4, -R54.reuse ;  /* 0x000000041d1d7c23 */ /* 0x100fe20008010836 */
[----:B------:R-:W2:Y:S01]  /*12d10*/  LDSM.16.MT88.4 R4, [R122+0xd000] ;  /* 0x00d000007a04783b */ /* 0x000ea20000004200 */
[--C-:B------:R-:W-:Y:S01]  /*12d20*/  FFMA.FTZ R28, R127, UR4, -R54.reuse ;  /* 0x000000047f1c7c23 */ /* 0x100fe20008010836 */
[--C-:B------:R-:W-:Y:S01]  /*12d30*/  FFMA.FTZ R25, R25, UR4, -R54.reuse ;  /* 0x0000000419197c23 */ /* 0x100fe20008010836 */
[--C-:B------:R-:W-:Y:S01]  /*12d40*/  FFMA.FTZ R24, R125, UR4, -R54.reuse ;  /* 0x000000047d187c23 */ /* 0x100fe20008010836 */
[----:B------:R-:W2:Y:S01]  /*12d50*/  LDSM.16.MT88.4 R8, [R122+0x9400] ;  /* 0x009400007a08783b */ /* 0x000ea20000004200 */
[----:B------:R-:W-:Y:S01]  /*12d60*/  MUFU.EX2 R58, R58 ;  /* 0x0000003a003a7308 */ /* 0x000fe20000000800 */
[--C-:B------:R-:W-:Y:S01]  /*12d70*/  FFMA.FTZ R125, R132, UR4, -R53.reuse ;  /* 0x00000004847d7c23 */ /* 0x100fe20008010835 */
[--C-:B------:R-:W-:Y:S01]  /*12d80*/  FFMA.FTZ R127, R160, UR4, -R53.reuse ;  /* 0x00000004a07f7c23 */ /* 0x100fe20008010835 */
[----:B------:R-:W2:Y:S01]  /*12d90*/  LDSM.16.MT88.4 R12, [R123+0x9400] ;  /* 0x009400007b0c783b */ /* 0x000ea20000004200 */
[--C-:B------:R-:W-:Y:S01]  /*12da0*/  FFMA.FTZ R129, R129, UR4, -R54.reuse ;  /* 0x0000000481817c23 */ /* 0x100fe20008010836 */
[--C-:B------:R-:W-:Y:S01]  /*12db0*/  FFMA.FTZ R132, R135, UR4, -R54.reuse ;  /* 0x0000000487847c23 */ /* 0x100fe20008010836 */
[--C-:B------:R-:W-:Y:S01]  /*12dc0*/  FFMA.FTZ R131, R131, UR4, -R54.reuse ;  /* 0x0000000483837c23 */ /* 0x100fe20008010836 */
[--C-:B------:R-:W-:Y:S01]  /*12dd0*/  FFMA.FTZ R130, R133, UR4, -R54.reuse ;  /* 0x0000000485827c23 */ /* 0x100fe20008010836 */
[----:B------:R-:W5:Y:S01]  /*12de0*/  MUFU.EX2 R41, R41 ;  /* 0x0000002900297308 */ /* 0x000f620000000800 */
        /* <DEDUP_REMOVED lines=16> */
[----:B-----5:R-:W-:Y:S01]  /*12ef0*/  F2FP.F16.F32.PACK_AB R71, R41, R58 ;  /* 0x0000003a2947723e */ /* 0x020fe200000000ff */
[--C-:B------:R-:W-:Y:S01]  /*12f00*/  FFMA.FTZ R162, R19, UR4, -R54.reuse ;  /* 0x0000000413a27c23 */ /* 0x100fe20008010836 */
[--C-:B------:R-:W-:Y:S01]  /*12f10*/  FFMA.FTZ R163, R17, UR4, -R54.reuse ;  /* 0x0000000411a37c23 */ /* 0x100fe20008010836 */
[----:B------:R-:W-:Y:S01]  /*12f20*/  LDSM.16.MT88.4 R20, [R122+0xa400] ;  /* 0x00a400007a14783b */ /* 0x000fe20000004200 */
[--C-:B------:R-:W-:Y:S01]  /*12f30*/  FFMA.FTZ R165, R66, UR4, -R53.reuse ;  /* 0x0000000442a57c23 */ /* 0x100fe20008010835 */
[--C-:B------:R-:W-:Y:S01]  /*12f40*/  FFMA.FTZ R128, R128, UR4, -R53.reuse ;  /* 0x0000000480807c23 */ /* 0x100fe20008010835 */
[--C-:B------:R-:W-:Y:S01]  /*12f50*/  FFMA.FTZ R167, R126, UR4, -R53.reuse ;  /* 0x000000047ea77c23 */ /* 0x100fe20008010835 */
[----:B------:R-:W-:Y:S01]  /*12f60*/  MUFU.EX2 R36, R36 ;  /* 0x0000002400247308 */ /* 0x000fe20000000800 */
[C---:B------:R-:W-:Y:S01]  /*12f70*/  HMMA.16816.F32 R104, R68.reuse, R100, RZ ;  /* 0x000000644468723c */ /* 0x040fe200000018ff */
[----:B------:R-:W-:Y:S01]  /*12f80*/  LDSM.16.MT88.4 R16, [R123+0xc400] ;  /* 0x00c400007b10783b */ /* 0x000fe20000004200 */
[--C-:B------:R-:W-:Y:S01]  /*12f90*/  FFMA.FTZ R124, R124, UR4, -R53.reuse ;  /* 0x000000047c7c7c23 */ /* 0x100fe20008010835 */
[--C-:B------:R-:W-:Y:S01]  /*12fa0*/  FFMA.FTZ R66, R67, UR4, -R54.reuse ;  /* 0x0000000443427c23 */ /* 0x100fe20008010836 */
[--C-:B------:R-:W-:Y:S01]  /*12fb0*/  FFMA.FTZ R65, R65, UR4, -R54.reuse ;  /* 0x0000000441417c23 */ /* 0x100fe20008010836 */
[--C-:B------:R-:W-:Y:S01]  /*12fc0*/  FFMA.FTZ R47, R47, UR4, -R54.reuse ;  /* 0x000000042f2f7c23 */ /* 0x100fe20008010836 */
[--C-:B------:R-:W-:Y:S01]  /*12fd0*/  FFMA.FTZ R46, R46, UR4, -R54.reuse ;  /* 0x000000042e2e7c23 */ /* 0x100fe20008010836 */
[----:B------:R-:W-:Y:S01]  /*12fe0*/  MUFU.EX2 R33, R33 ;  /* 0x0000002100217308 */ /* 0x000fe20000000800 */
[C---:B------:R-:W-:Y:S01]  /*12ff0*/  HMMA.16816.F32 R100, R68.reuse, R102, RZ ;  /* 0x000000664464723c */ /* 0x040fe200000018ff */
[----:B------:R-:W-:Y:S01]  /*13000*/  FFMA.FTZ R126, R51, UR4, -R53 ;  /* 0x00000004337e7c23 */ /* 0x000fe20008010835 */
[----:B------:R-:W-:Y:S01]  /*13010*/  FADD.FTZ R52, R52, R57 ;  /* 0x0000003934347221 */ /* 0x000fe20000010000 */
[----:B------:R-:W-:Y:S01]  /*13020*/  FADD.FTZ R59, R56, R59 ;  /* 0x0000003b383b7221 */ /* 0x000fe20000010000 */
[--C-:B------:R-:W-:Y:S01]  /*13030*/  FFMA.FTZ R67, R50, UR4, -R53.reuse ;  /* 0x0000000432437c23 */ /* 0x100fe20008010835 */
[--C-:B------:R-:W-:Y:S01]  /*13040*/  FFMA.FTZ R51, R49, UR4, -R53.reuse ;  /* 0x0000000431337c23 */ /* 0x100fe20008010835 */
[----:B------:R-:W-:Y:S01]  /*13050*/  FFMA.FTZ R53, R48, UR4, -R53 ;  /* 0x0000000430357c23 */ /* 0x000fe20008010835 */
[----:B------:R-:W-:Y:S01]  /*13060*/  MUFU.EX2 R39, R39 ;  /* 0x0000002700277308 */ /* 0x000fe20000000800 */
[C---:B------:R-:W-:Y:S01]  /*13070*/  HMMA.16816.F32 R112, R68.reuse, R108, RZ ;  /* 0x0000006c4470723c */ /* 0x040fe200000018ff */
[--C-:B------:R-:W-:Y:S01]  /*13080*/  FFMA.FTZ R49, R45, UR4, -R54.reuse ;  /* 0x000000042d317c23 */ /* 0x100fe20008010836 */
[--C-:B------:R-:W-:Y:S01]  /*13090*/  FFMA.FTZ R48, R44, UR4, -R54.reuse ;  /* 0x000000042c307c23 */ /* 0x100fe20008010836 */
[----:B------:R-:W-:Y:S01]  /*130a0*/  FFMA.FTZ R50, R43, UR4, -R54 ;  /* 0x000000042b327c23 */ /* 0x000fe20008010836 */
[----:B------:R-:W-:Y:S01]  /*130b0*/  FADD.FTZ R55, R55, R52 ;  /* 0x0000003437377221 */ /* 0x000fe20000010000 */
[----:B------:R-:W-:Y:S01]  /*130c0*/  FADD.FTZ R58, R58, R59 ;  /* 0x0000003b3a3a7221 */ /* 0x000fe20000010000 */
[----:B------:R-:W-:Y:S01]  /*130d0*/  FFMA.FTZ R54, R42, UR4, -R54 ;  /* 0x000000042a367c23 */ /* 0x000fe20008010836 */
[----:B------:R-:W5:Y:S01]  /*130e0*/  MUFU.EX2 R34, R34 ;  /* 0x0000002200227308 */ /* 0x000f620000000800 */
[----:B------:R-:W-:Y:S01]  /*130f0*/  HMMA.16816.F32 R96, R68, R92, RZ ;  /* 0x0000005c4460723c */ /* 0x000fe200000018ff */
[----:B------:R-:W-:Y:S01]  /*13100*/  FADD.FTZ R55, R40, R55 ;  /* 0x0000003728377221 */ /* 0x000fe20000010000 */
[----:B------:R-:W-:Y:S01]  /*13110*/  FADD.FTZ R58, R41, R58 ;  /* 0x0000003a293a7221 */ /* 0x000fe20000010000 */
[----:B------:R-:W-:-:S04]  /*13120*/  ISETP.GT.AND P1, PT, R63, R146, PT ;  /* 0x000000923f00720c */ /* 0x000fc80003f24270 */
[----:B------:R-:W-:Y:S01]  /*13130*/  MUFU.EX2 R35, R35 ;  /* 0x0000002300237308 */ /* 0x000fe20000000800 */
[C---:B-1----:R-:W-:Y:S07]  /*13140*/  HMMA.16816.F32 R88, R68.reuse, R84, RZ ;  /* 0x000000544458723c */ /* 0x042fee00000018ff */
[----:B------:R-:W1:Y:S01]  /*13150*/  MUFU.EX2 R32, R32 ;  /* 0x0000002000207308 */ /* 0x000e620000000800 */
[C---:B---3--:R-:W-:Y:S07]  /*13160*/  HMMA.16816.F32 R80, R68.reuse, R76, RZ ;  /* 0x0000004c4450723c */ /* 0x048fee00000018ff */
        /* <DEDUP_REMOVED lines=10> */
[----:B----4-:R-:W-:Y:S01]  /*13210*/  F2FP.F16.F32.PACK_AB R4, R37, R38 ;  /* 0x000000262504723e */ /* 0x010fe200000000ff */
[----:B------:R-:W-:Y:S01]  /*13220*/  FADD.FTZ R38, R38, R55 ;  /* 0x0000003726267221 */ /* 0x000fe20000010000 */
[----:B-----5:R-:W-:Y:S01]  /*13230*/  F2FP.F16.F32.PACK_AB R5, R34, R39 ;  /* 0x000000272205723e */ /* 0x020fe200000000ff */
[----:B------:R-:W-:-:S02]  /*13240*/  FADD.FTZ R39, R39, R58 ;  /* 0x0000003a27277221 */ /* 0x000fc40000010000 */
[----:B------:R-:W-:Y:S01]  /*13250*/  FADD.FTZ R37, R37, R38 ;  /* 0x0000002625257221 */ /* 0x000fe20000010000 */
[----:B------:R-:W2:Y:S01]  /*13260*/  MUFU.EX2 R28, R28 ;  /* 0x0000001c001c7308 */ /* 0x000ea20000000800 */
[----:B------:R-:W-:Y:S01]  /*13270*/  HMMA.16816.F32 R68, R68, R6, RZ ;  /* 0x000000064444723c */ /* 0x000fe200000018ff */
[----:B------:R-:W-:Y:S01]  /*13280*/  F2FP.F16.F32.PACK_AB R6, R33, R36 ;  /* 0x000000242106723e */ /* 0x000fe200000000ff */
[----:B------:R-:W-:Y:S01]  /*13290*/  FADD.FTZ R34, R34, R39 ;  /* 0x0000002722227221 */ /* 0x000fe20000010000 */
[----:B-1----:R-:W-:Y:S01]  /*132a0*/  F2FP.F16.F32.PACK_AB R7, R32, R35 ;  /* 0x000000232007723e */ /* 0x002fe200000000ff */
[----:B------:R-:W-:Y:S02]  /*132b0*/  FADD.FTZ R36, R36, R37 ;  /* 0x0000002524247221 */ /* 0x000fe40000010000 */
[----:B------:R-:W-:Y:S01]  /*132c0*/  FADD.FTZ R35, R35, R34 ;  /* 0x0000002223237221 */ /* 0x000fe20000010000 */
[----:B------:R-:W-:Y:S01]  /*132d0*/  MUFU.EX2 R25, R25 ;  /* 0x0000001900197308 */ /* 0x000fe20000000800 */
[----:B------:R-:W-:-:S02]  /*132e0*/  FADD.FTZ R36, R33, R36 ;  /* 0x0000002421247221 */ /* 0x000fc40000010000 */
[----:B------:R-:W-:Y:S01]  /*132f0*/  HMMA.16816.F32 R104, R4, R8, R104 ;  /* 0x000000080468723c */ /* 0x000fe20000001868 */
[----:B------:R-:W-:-:S04]  /*13300*/  FADD.FTZ R32, R32, R35 ;  /* 0x0000002320207221 */ /* 0x000fc80000010000 */
[----:B------:R-:W1:Y:S03]  /*13310*/  MUFU.EX2 R24, R24 ;  /* 0x0000001800187308 */ /* 0x000e660000000800 */
[C---:B------:R-:W-:Y:S01]  /*13320*/  HMMA.16816.F32 R100, R4.reuse, R10, R100 ;  /* 0x0000000a0464723c */ /* 0x040fe20000001864 */
[----:B------:R-:W4:Y:S04]  /*13330*/  LDSM.16.MT88.4 R8, [R122+0xb400] ;  /* 0x00b400007a08783b */ /* 0x000f280000004200 */
[----:B------:R-:W-:Y:S03]  /*13340*/  MUFU.EX2 R127, R127 ;  /* 0x0000007f007f7308 */ /* 0x000fe60000000800 */
[C---:B------:R-:W-:Y:S05]  /*13350*/  HMMA.16816.F32 R112, R4.reuse, R12, R112 ;  /* 0x0000000c0470723c */ /* 0x040fea0000001870 */
[----:B------:R-:W5:Y:S03]  /*13360*/  MUFU.EX2 R64, R64 ;  /* 0x0000004000407308 */ /* 0x000f660000000800 */
[C---:B------:R-:W-:Y:S01]  /*13370*/  HMMA.16816.F32 R108, R4.reuse, R14, R108 ;  /* 0x0000000e046c723c */ /* 0x040fe2000000186c */
[----:B------:R-:W3:Y:S04]  /*13380*/  LDSM.16.MT88.4 R12, [R123+0xb400] ;  /* 0x00b400007b0c783b */ /* 0x000ee80000004200 */
[----:B------:R-:W-:Y:S08]  /*13390*/  MUFU.EX2 R125, R125 ;  /* 0x0000007d007d7308 */ /* 0x000ff00000000800 */
[----:B------:R-:W-:Y:S08]  /*133a0*/  MUFU.EX2 R62, R62 ;  /* 0x0000003e003e7308 */ /* 0x000ff00000000800 */
[----:B------:R-:W-:Y:S01]  /*133b0*/  MUFU.EX2 R129, R129 ;  /* 0x0000008100817308 */ /* 0x000fe20000000800 */
[C---:B----4-:R-:W-:Y:S07]  /*133c0*/  HMMA.16816.F32 R88, R4.reuse, R8, R88 ;  /* 0x000000080458723c */ /* 0x050fee0000001858 */
[----:B------:R-:W4:Y:S01]  /*133d0*/  MUFU.EX2 R132, R132 ;  /* 0x0000008400847308 */ /* 0x000f220000000800 */
[C---:B------:R-:W-:Y:S01]  /*133e0*/  HMMA.16816.F32 R84, R4.reuse, R10, R84 ;  /* 0x0000000a0454723c */ /* 0x040fe20000001854 */
[----:B------:R-:W2:Y:S06]  /*133f0*/  LDSM.16.MT88.4 R8, [R122+0xd400] ;  /* 0x00d400007a08783b */ /* 0x000eac0000004200 */
        /* <DEDUP_REMOVED lines=8> */
[C---:B--2---:R-:W-:Y:S07]  /*13480*/  HMMA.16816.F32 R72, R4.reuse, R8, R72 ;  /* 0x000000080448723c */ /* 0x044fee0000001848 */
[----:B------:R-:W-:Y:S01]  /*13490*/  MUFU.EX2 R133, R133 ;  /* 0x0000008500857308 */ /* 0x000fe20000000800 */
[C---:B------:R-:W-:Y:S01]  /*134a0*/  HMMA.16816.F32 R68, R4.reuse, R10, R68 ;  /* 0x0000000a0444723c */ /* 0x040fe20000001844 */
[----:B------:R-:W2:Y:S06]  /*134b0*/  LDSM.16.MT88.4 R8, [R122+0x9800] ;  /* 0x009800007a08783b */ /* 0x000eac0000004200 */
[----:B------:R-:W-:Y:S01]  /*134c0*/  MUFU.EX2 R137, R137 ;  /* 0x0000008900897308 */ /* 0x000fe20000000800 */
[C---:B-1----:R-:W-:Y:S07]  /*134d0*/  HMMA.16816.F32 R80, R4.reuse, R12, R80 ;  /* 0x0000000c0450723c */ /* 0x042fee0000001850 */
[----:B------:R-:W1:Y:S01]  /*134e0*/  MUFU.EX2 R140, R140 ;  /* 0x0000008c008c7308 */ /* 0x000e620000000800 */
[----:B------:R-:W-:Y:S01]  /*134f0*/  HMMA.16816.F32 R76, R4, R14, R76 ;  /* 0x0000000e044c723c */ /* 0x000fe2000000184c */
[----:B------:R-:W5:Y:S01]  /*13500*/  LDSM.16.MT88.4 R12, [R123+0x9800] ;  /* 0x009800007b0c783b */ /* 0x000f620000004200 */
        /* <DEDUP_REMOVED lines=8> */
[----:B------:R-:W1:Y:S01]  /*13590*/  MUFU.EX2 R138, R138 ;  /* 0x0000008a008a7308 */ /* 0x000e620000000800 */
[----:B------:R-:W-:Y:S01]  /*135a0*/  FADD.FTZ R28, R28, R29 ;  /* 0x0000001d1c1c7221 */ /* 0x000fe20000010000 */
[----:B------:R-:W-:-:S03]  /*135b0*/  FADD.FTZ R27, R27, R30 ;  /* 0x0000001e1b1b7221 */ /* 0x000fc60000010000 */
[----:B------:R-:W-:Y:S01]  /*135c0*/  FADD.FTZ R25, R25, R28 ;  /* 0x0000001c19197221 */ /* 0x000fe20000010000 */
[----:B------:R-:W-:Y:S02]  /*135d0*/  FADD.FTZ R26, R26, R27 ;  /* 0x0000001b1a1a7221 */ /* 0x000fe40000010000 */
[----:B------:R-:W-:Y:S01]  /*135e0*/  MUFU.EX2 R143, R143 ;  /* 0x0000008f008f7308 */ /* 0x000fe20000000800 */
[----:B------:R-:W-:Y:S01]  /*135f0*/  FADD.FTZ R24, R24, R25 ;  /* 0x0000001918187221 */ /* 0x000fe20000010000 */
[C---:B--2---:R-:W-:Y:S06]  /*13600*/  HMMA.16816.F32 R104, R4.reuse, R8, R104 ;  /* 0x000000080468723c */ /* 0x044fec0000001868 */
[----:B------:R-:W2:Y:S02]  /*13610*/  MUFU.EX2 R160, R160 ;  /* 0x000000a000a07308 */ /* 0x000ea40000000800 */
[C---:B------:R-:W-:Y:S01]  /*13620*/  HMMA.16816.F32 R100, R4.reuse, R10, R100 ;  /* 0x0000000a0464723c */ /* 0x040fe20000001864 */
[----:B------:R-:W4:Y:S05]  /*13630*/  LDSM.16.MT88.4 R8, [R122+0xb800] ;  /* 0x00b800007a08783b */ /* 0x000f2a0000004200 */
[----:B------:R-:W-:Y:S02]  /*13640*/  MUFU.EX2 R141, R141 ;  /* 0x0000008d008d7308 */ /* 0x000fe40000000800 */
[C---:B-----5:R-:W-:Y:S06]  /*13650*/  HMMA.16816.F32 R112, R4.reuse, R12, R112 ;  /* 0x0000000c0470723c */ /* 0x060fec0000001870 */
[----:B------:R-:W-:Y:S02]  /*13660*/  MUFU.EX2 R142, R142 ;  /* 0x0000008e008e7308 */ /* 0x000fe40000000800 */
[C---:B------:R-:W-:Y:S01]  /*13670*/  HMMA.16816.F32 R108, R4.reuse, R14, R108 ;  /* 0x0000000e046c723c */ /* 0x040fe2000000186c */
[----:B------:R-:W5:Y:S05]  /*13680*/  LDSM.16.MT88.4 R12, [R123+0xb800] ;  /* 0x00b800007b0c783b */ /* 0x000f6a0000004200 */
[----:B------:R-:W-:Y:S08]  /*13690*/  MUFU.EX2 R161, R161 ;  /* 0x000000a100a17308 */ /* 0x000ff00000000800 */
[----:B------:R-:W2:Y:S08]  /*136a0*/  MUFU.EX2 R164, R164 ;  /* 0x000000a400a47308 */ /* 0x000eb00000000800 */
[----:B------:R-:W-:Y:S01]  /*136b0*/  MUFU.EX2 R162, R162 ;  /* 0x000000a200a27308 */ /* 0x000fe20000000800 */
[C---:B----4-:R-:W-:Y:S07]  /*136c0*/  HMMA.16816.F32 R88, R4.reuse, R8, R88 ;  /* 0x000000080458723c */ /* 0x050fee0000001858 */
[----:B------:R-:W4:Y:S01]  /*136d0*/  MUFU.EX2 R163, R163 ;  /* 0x000000a300a37308 */ /* 0x000f220000000800 */
[C---:B------:R-:W-:Y:S01]  /*136e0*/  HMMA.16816.F32 R84, R4.reuse, R10, R84 ;  /* 0x0000000a0454723c */ /* 0x040fe20000001854 */
[----:B------:R-:W3:Y:S06]  /*136f0*/  LDSM.16.MT88.4 R8, [R122+0xd800] ;  /* 0x00d800007a08783b */ /* 0x000eec0000004200 */
[----:B------:R-:W-:Y:S01]  /*13700*/  MUFU.EX2 R128, R128 ;  /* 0x0000008000807308 */ /* 0x000fe20000000800 */
[C---:B-----5:R-:W-:Y:S07]  /*13710*/  HMMA.16816.F32 R96, R4.reuse, R12, R96 ;  /* 0x0000000c0460723c */ /* 0x060fee0000001860 */
[----:B------:R-:W5:Y:S01]  /*13720*/  MUFU.EX2 R167, R167 ;  /* 0x000000a700a77308 */ /* 0x000f620000000800 */
[C---:B------:R-:W-:Y:S01]  /*13730*/  HMMA.16816.F32 R92, R4.reuse, R14, R92 ;  /* 0x0000000e045c723c */ /* 0x040fe2000000185c */
[----:B------:R-:W1:Y:S06]  /*13740*/  LDSM.16.MT88.4 R12, [R123+0xd800] ;  /* 0x00d800007b0c783b */ /* 0x000e6c0000004200 */
[----:B------:R-:W-:Y:S08]  /*13750*/  MUFU.EX2 R124, R124 ;  /* 0x0000007c007c7308 */ /* 0x000ff00000000800 */
[----:B------:R-:W-:Y:S08]  /*13760*/  MUFU.EX2 R165, R165 ;  /* 0x000000a500a57308 */ /* 0x000ff00000000800 */
[----:B------:R-:W-:Y:S01]  /*13770*/  MUFU.EX2 R66, R66 ;  /* 0x0000004200427308 */ /* 0x000fe20000000800 */
[C---:B---3--:R-:W-:Y:S07]  /*13780*/  HMMA.16816.F32 R72, R4.reuse, R8, R72 ;  /* 0x000000080448723c */ /* 0x048fee0000001848 */
[----:B------:R-:W3:Y:S01]  /*13790*/  MUFU.EX2 R65, R65 ;  /* 0x0000004100417308 */ /* 0x000ee20000000800 */
[C---:B------:R-:W-:Y:S01]  /*137a0*/  HMMA.16816.F32 R68, R4.reuse, R10, R68 ;  /* 0x0000000a0444723c */ /* 0x040fe20000001844 */
[----:B------:R-:W2:Y:S06]  /*137b0*/  LDSM.16.MT88.4 R8, [R122+0x9c00] ;  /* 0x009c00007a08783b */ /* 0x000eac0000004200 */
[----:B------:R-:W-:Y:S01]  /*137c0*/  MUFU.EX2 R47, R47 ;  /* 0x0000002f002f7308 */ /* 0x000fe20000000800 */
[C---:B-1----:R-:W-:Y:S07]  /*137d0*/  HMMA.16816.F32 R80, R4.reuse, R12, R80 ;  /* 0x0000000c0450723c */ /* 0x042fee0000001850 */
[----:B------:R-:W1:Y:S01]  /*137e0*/  MUFU.EX2 R46, R46 ;  /* 0x0000002e002e7308 */ /* 0x000e620000000800 */
[----:B------:R-:W-:Y:S01]  /*137f0*/  HMMA.16816.F32 R76, R4, R14, R76 ;  /* 0x0000000e044c723c */ /* 0x000fe2000000184c */
[----:B------:R-:W4:Y:S01]  /*13800*/  LDSM.16.MT88.4 R12, [R123+0x9c00] ;  /* 0x009c00007b0c783b */ /* 0x000f220000004200 */
        /* <DEDUP_REMOVED lines=9> */
[----:B------:R-:W-:-:S04]  /*138a0*/  FADD.FTZ R132, R132, R129 ;  /* 0x0000008184847221 */ /* 0x000fc80000010000 */
[----:B------:R-:W-:-:S03]  /*138b0*/  FADD.FTZ R131, R131, R132 ;  /* 0x0000008483837221 */ /* 0x000fc60000010000 */
[----:B------:R-:W-:Y:S01]  /*138c0*/  MUFU.EX2 R45, R51 ;  /* 0x00000033002d7308 */ /* 0x000fe20000000800 */
[----:B------:R-:W-:Y:S01]  /*138d0*/  FADD.FTZ R130, R130, R131 ;  /* 0x0000008382827221 */ /* 0x000fe20000010000 */
[C---:B--2---:R-:W-:Y:S06]  /*138e0*/  HMMA.16816.F32 R104, R4.reuse, R8, R104 ;  /* 0x000000080468723c */ /* 0x044fec0000001868 */
[----:B------:R-:W-:Y:S02]  /*138f0*/  MUFU.EX2 R44, R53 ;  /* 0x00000035002c7308 */ /* 0x000fe40000000800 */
[C---:B------:R-:W-:Y:S01]  /*13900*/  HMMA.16816.F32 R100, R4.reuse, R10, R100 ;  /* 0x0000000a0464723c */ /* 0x040fe20000001864 */
[----:B------:R-:W2:Y:S05]  /*13910*/  LDSM.16.MT88.4 R8, [R122+0xbc00] ;  /* 0x00bc00007a08783b */ /* 0x000eaa0000004200 */
[----:B------:R-:W-:Y:S02]  /*13920*/  MUFU.EX2 R49, R49 ;  /* 0x0000003100317308 */ /* 0x000fe40000000800 */
[C---:B----4-:R-:W-:Y:S06]  /*13930*/  HMMA.16816.F32 R112, R4.reuse, R12, R112 ;  /* 0x0000000c0470723c */ /* 0x050fec0000001870 */
[----:B------:R-:W4:Y:S02]  /*13940*/  MUFU.EX2 R48, R48 ;  /* 0x0000003000307308 */ /* 0x000f240000000800 */
[C---:B------:R-:W-:Y:S01]  /*13950*/  HMMA.16816.F32 R108, R4.reuse, R14, R108 ;  /* 0x0000000e046c723c */ /* 0x040fe2000000186c */
[----:B------:R-:W5:Y:S05]  /*13960*/  LDSM.16.MT88.4 R12, [R123+0xbc00] ;  /* 0x00bc00007b0c783b */ /* 0x000f6a0000004200 */
[----:B------:R-:W-:Y:S08]  /*13970*/  MUFU.EX2 R40, R50 ;  /* 0x0000003200287308 */ /* 0x000ff00000000800 */
[----:B------:R-:W4:Y:S01]  /*13980*/  MUFU.EX2 R41, R54 ;  /* 0x0000003600297308 */ /* 0x000f220000000800 */
[C---:B--2---:R-:W-:Y:S08]  /*13990*/  HMMA.16816.F32 R88, R4.reuse, R8, R88 ;  /* 0x000000080458723c */ /* 0x044ff00000001858 */
[C---:B------:R-:W-:Y:S01]  /*139a0*/  HMMA.16816.F32 R84, R4.reuse, R10, R84 ;  /* 0x0000000a0454723c */ /* 0x040fe20000001854 */
[----:B------:R-:W2:Y:S07]  /*139b0*/  LDSM.16.MT88.4 R8, [R122+0xdc00] ;  /* 0x00dc00007a08783b */ /* 0x000eae0000004200 */
[C---:B-----5:R-:W-:Y:S08]  /*139c0*/  HMMA.16816.F32 R96, R4.reuse, R12, R96 ;  /* 0x0000000c0460723c */ /* 0x060ff00000001860 */
[C---:B------:R-:W-:Y:S01]  /*139d0*/  HMMA.16816.F32 R92, R4.reuse, R14, R92 ;  /* 0x0000000e045c723c */ /* 0x040fe2000000185c */
[----:B------:R-:W5:Y:S07]  /*139e0*/  LDSM.16.MT88.4 R12, [R123+0xdc00] ;  /* 0x00dc00007b0c783b */ /* 0x000f6e0000004200 */
[C---:B--2---:R-:W-:Y:S08]  /*139f0*/  HMMA.16816.F32 R72, R4.reuse, R8, R72 ;  /* 0x000000080448723c */ /* 0x044ff00000001848 */
[C---:B------:R-:W-:Y:S01]  /*13a00*/  HMMA.16816.F32 R68, R4.reuse, R10, R68 ;  /* 0x0000000a0444723c */ /* 0x040fe20000001844 */
[----:B------:R-:W2:Y:S07]  /*13a10*/  LDSM.16.MT88.4 R8, [R123+0xa000] ;  /* 0x00a000007b08783b */ /* 0x000eae0000004200 */
[C---:B-----5:R-:W-:Y:S08]  /*13a20*/  HMMA.16816.F32 R80, R4.reuse, R12, R80 ;  /* 0x0000000c0450723c */ /* 0x060ff00000001850 */
[----:B------:R-:W-:Y:S01]  /*13a30*/  HMMA.16816.F32 R76, R4, R14, R76 ;  /* 0x0000000e044c723c */ /* 0x000fe2000000184c */
[----:B------:R-:W5:Y:S01]  /*13a40*/  LDSM.16.MT88.4 R12, [R122+0xa000] ;  /* 0x00a000007a0c783b */ /* 0x000f620000004200 */
[----:B------:R-:W-:-:S02]  /*13a50*/  F2FP.F16.F32.PACK_AB R4, R135, R136 ;  /* 0x000000888704723e */ /* 0x000fc400000000ff */
[----:B------:R-:W-:Y:S01]  /*13a60*/  F2FP.F16.F32.PACK_AB R5, R140, R137 ;  /* 0x000000898c05723e */ /* 0x000fe200000000ff */
[----:B------:R-:W-:Y:S01]  /*13a70*/  FADD.FTZ R137, R137, R130 ;  /* 0x0000008289897221 */ /* 0x000fe20000010000 */
[----:B------:R-:W-:Y:S02]  /*13a80*/  F2FP.F16.F32.PACK_AB R6, R133, R134 ;  /* 0x000000868506723e */ /* 0x000fe400000000ff */
[----:B------:R-:W-:Y:S01]  /*13a90*/  F2FP.F16.F32.PACK_AB R7, R138, R139 ;  /* 0x0000008b8a07723e */ /* 0x000fe200000000ff */
[----:B------:R-:W-:-:S04]  /*13aa0*/  FADD.FTZ R140, R140, R137 ;  /* 0x000000898c8c7221 */ /* 0x000fc80000010000 */
[----:B------:R-:W-:-:S04]  /*13ab0*/  FADD.FTZ R139, R139, R140 ;  /* 0x0000008c8b8b7221 */ /* 0x000fc80000010000 */
[----:B------:R-:W-:Y:S01]  /*13ac0*/  FADD.FTZ R138, R138, R139 ;  /* 0x0000008b8a8a7221 */ /* 0x000fe20000010000 */
        /* <DEDUP_REMOVED lines=38> */
[----:B------:R-:W-:Y:S01]  /*13d30*/  HMMA.16816.F32 R68, R4, R14, R68 ;  /* 0x0000000e0444723c */ /* 0x000fe20000001844 */
[----:B------:R-:W5:Y:S01]  /*13d40*/  LDSM.16.MT88.4 R12, [R122+0xc800] ;  /* 0x00c800007a0c783b */ /* 0x000f620000004200 */
[----:B------:R-:W-:-:S02]  /*13d50*/  F2FP.F16.F32.PACK_AB R4, R167, R128 ;  /* 0x00000080a704723e */ /* 0x000fc400000000ff */
[----:B---3--:R-:W-:Y:S02]  /*13d60*/  F2FP.F16.F32.PACK_AB R5, R65, R66 ;  /* 0x000000424105723e */ /* 0x008fe400000000ff */
[----:B------:R-:W-:Y:S02]  /*13d70*/  F2FP.F16.F32.PACK_AB R6, R165, R124 ;  /* 0x0000007ca506723e */ /* 0x000fe400000000ff */
[----:B-1----:R-:W-:-:S07]  /*13d80*/  F2FP.F16.F32.PACK_AB R7, R46, R47 ;  /* 0x0000002f2e07723e */ /* 0x002fce00000000ff */
[C---:B------:R-:W-:Y:S08]  /*13d90*/  HMMA.16816.F32 R104, R4.reuse, R20, R104 ;  /* 0x000000140468723c */ /* 0x040ff00000001868 */
[C---:B------:R-:W-:Y:S01]  /*13da0*/  HMMA.16816.F32 R100, R4.reuse, R22, R100 ;  /* 0x000000160464723c */ /* 0x040fe20000001864 */
[----:B------:R-:W1:Y:S07]  /*13db0*/  LDSM.16.MT88.4 R20, [R122+0xe800] ;  /* 0x00e800007a14783b */ /* 0x000e6e0000004200 */
[C---:B--2---:R-:W-:Y:S08]  /*13dc0*/  HMMA.16816.F32 R112, R4.reuse, R8, R112 ;  /* 0x000000080470723c */ /* 0x044ff00000001870 */
[C---:B------:R-:W-:Y:S01]  /*13dd0*/  HMMA.16816.F32 R108, R4.reuse, R10, R108 ;  /* 0x0000000a046c723c */ /* 0x040fe2000000186c */
[----:B------:R-:W2:Y:S07]  /*13de0*/  LDSM.16.MT88.4 R8, [R123+0xe800] ;  /* 0x00e800007b08783b */ /* 0x000eae0000004200 */
[C---:B------:R-:W-:Y:S08]  /*13df0*/  HMMA.16816.F32 R96, R4.reuse, R16, R96 ;  /* 0x000000100460723c */ /* 0x040ff00000001860 */
[C---:B------:R-:W-:Y:S01]  /*13e00*/  HMMA.16816.F32 R92, R4.reuse, R18, R92 ;  /* 0x00000012045c723c */ /* 0x040fe2000000185c */
[----:B------:R-:W3:Y:S07]  /*13e10*/  LDSM.16.MT88.4 R16, [R123+0xac00] ;  /* 0x00ac00007b10783b */ /* 0x000eee0000004200 */
[C---:B-----5:R-:W-:Y:S08]  /*13e20*/  HMMA.16816.F32 R88, R4.reuse, R12, R88 ;  /* 0x0000000c0458723c */ /* 0x060ff00000001858 */
[C---:B------:R-:W-:Y:S01]  /*13e30*/  HMMA.16816.F32 R84, R4.reuse, R14, R84 ;  /* 0x0000000e0454723c */ /* 0x040fe20000001854 */
[----:B------:R-:W5:Y:S07]  /*13e40*/  LDSM.16.MT88.4 R12, [R122+0xac00] ;  /* 0x00ac00007a0c783b */ /* 0x000f6e0000004200 */
[----:B-1----:R-:W-:Y:S01]  /*13e50*/  HMMA.16816.F32 R72, R4, R20, R72 ;  /* 0x000000140448723c */ /* 0x002fe20000001848 */
[----:B------:R-:W-:-:S04]  /*13e60*/  FADD.FTZ R21, R125, R64 ;  /* 0x000000407d157221 */ /* 0x000fc80000010000 */
[----:B------:R-:W-:-:S03]  /*13e70*/  FADD.FTZ R21, R62, R21 ;  /* 0x000000153e157221 */ /* 0x000fc60000010000 */
[----:B--2---:R-:W-:Y:S01]  /*13e80*/  HMMA.16816.F32 R80, R4, R8, R80 ;  /* 0x000000080450723c */ /* 0x004fe20000001850 */
[----:B------:R-:W-:-:S04]  /*13e90*/  FADD.FTZ R136, R136, R21 ;  /* 0x0000001588887221 */ /* 0x000fc80000010000 */
[----:B------:R-:W-:-:S03]  /*13ea0*/  FADD.FTZ R135, R135, R136 ;  /* 0x0000008887877221 */ /* 0x000fc60000010000 */
[C---:B------:R-:W-:Y:S01]  /*13eb0*/  HMMA.16816.F32 R76, R4.reuse, R10, R76 ;  /* 0x0000000a044c723c */ /* 0x040fe2000000184c */
[----:B------:R-:W1:Y:S07]  /*13ec0*/  LDSM.16.MT88.4 R8, [R123+0xcc00] ;  /* 0x00cc00007b08783b */ /* 0x000e6e0000004200 */
[----:B------:R-:W-:Y:S01]  /*13ed0*/  HMMA.16816.F32 R68, R4, R22, R68 ;  /* 0x000000160444723c */ /* 0x000fe20000001844 */
[----:B------:R-:W-:Y:S02]  /*13ee0*/  F2FP.F16.F32.PACK_AB R4, R42, R43 ;  /* 0x0000002b2a04723e */ /* 0x000fe400000000ff */
[----:B----4-:R-:W-:-:S02]  /*13ef0*/  F2FP.F16.F32.PACK_AB R5, R48, R49 ;  /* 0x000000313005723e */ /* 0x010fc400000000ff */
[----:B------:R-:W-:Y:S02]  /*13f00*/  F2FP.F16.F32.PACK_AB R6, R44, R45 ;  /* 0x0000002d2c06723e */ /* 0x000fe400000000ff */
[----:B------:R-:W-:-:S07]  /*13f10*/  F2FP.F16.F32.PACK_AB R7, R41, R40 ;  /* 0x000000282907723e */ /* 0x000fce00000000ff */
[C---:B---3--:R-:W-:Y:S08]  /*13f20*/  HMMA.16816.F32 R112, R4.reuse, R16, R112 ;  /* 0x000000100470723c */ /* 0x048ff00000001870 */
        /* <DEDUP_REMOVED lines=108> */
.L_x_2963:
        /* <DEDUP_REMOVED lines=8> */
.L_x_2964:
        /* <DEDUP_REMOVED lines=210> */
[----:B------:R-:W2:Y:S01]  /*15390*/  MUFU.TANH R165, R4 ;  /* 0x0000000400a57308 */ /* 0x000ea20000002400 */
[C---:B------:R-:W-:Y:S01]  /*153a0*/  HMMA.16816.F32 R16, R132.reuse, R138, R16 ;  /* 0x0000008a8410723c */ /* 0x040fe20000001810 */
[----:B------:R-:W3:Y:S02]  /*153b0*/  LDSM.16.M88.4 R136, [R60+0x7800] ;  /* 0x007800003c88783b */ /* 0x000ee40000000200 */
[----:B------:R-:W-:Y:S01]  /*153c0*/  FMUL.FTZ R127, R127, UR14 ;  /* 0x0000000e7f7f7c20 */ /* 0x000fe20008410000 */
[----:B------:R-:W-:Y:S01]  /*153d0*/  FMUL.FTZ R167, R125, UR14 ;  /* 0x0000000e7da77c20 */ /* 0x000fe20008410000 */
[----:B------:R-:W-:Y:S01]  /*153e0*/  FMUL.FTZ R125, R126, UR14 ;  /* 0x0000000e7e7d7c20 */ /* 0x000fe20008410000 */
[----:B------:R-:W-:Y:S01]  /*153f0*/  VIADD R126, R154, 0xfffffff8 ;  /* 0xfffffff89a7e7836 */ /* 0x000fe20000000000 */
[----:B------:R-:W4:Y:S01]  /*15400*/  MUFU.TANH R175, R6 ;  /* 0x0000000600af7308 */ /* 0x000f220000002400 */
[----:B------:R-:W-:Y:S01]  /*15410*/  FMUL.FTZ R124, R124, UR14 ;  /* 0x0000000e7c7c7c20 */ /* 0x000fe20008410000 */
[C---:B-1----:R-:W-:Y:S06]  /*15420*/  HMMA.16816.F32 R28, R132.reuse, R128, R28 ;  /* 0x00000080841c723c */ /* 0x042fec000000181c */
[----:B------:R-:W-:Y:S02]  /*15430*/  MUFU.TANH R177, R7 ;  /* 0x0000000700b17308 */ /* 0x000fe40000002400 */
[----:B------:R-:W-:Y:S01]  /*15440*/  HMMA.16816.F32 R24, R132, R130, R24 ;  /* 0x000000828418723c */ /* 0x000fe20000001818 */
[----:B------:R-:W1:Y:S04]  /*15450*/  LDSM.16.M88.4 R128, [R60+0x7000] ;  /* 0x007000003c80783b */ /* 0x000e680000000200 */
[----:B------:R-:W5:Y:S01]  /*15460*/  LDSM.16.M88.4 R132, [R60+0x7c00] ;  /* 0x007c00003c84783b */ /* 0x000f620000000200 */
[----:B------:R-:W-:Y:S08]  /*15470*/  MUFU.TANH R171, R127 ;  /* 0x0000007f00ab7308 */ /* 0x000ff00000002400 */
[----:B------:R-:W-:Y:S08]  /*15480*/  MUFU.TANH R169, R124 ;  /* 0x0000007c00a97308 */ /* 0x000ff00000002400 */
[----:B------:R-:W-:Y:S01]  /*15490*/  MUFU.TANH R125, R125 ;  /* 0x0000007d007d7308 */ /* 0x000fe20000002400 */
[C---:B---3--:R-:W-:Y:S07]  /*154a0*/  HMMA.16816.F32 R64, R140.reuse, R136, R64 ;  /* 0x000000888c40723c */ /* 0x048fee0000001840 */
[----:B------:R-:W-:Y:S01]  /*154b0*/  MUFU.TANH R167, R167 ;  /* 0x000000a700a77308 */ /* 0x000fe20000002400 */
[C---:B------:R-:W-:Y:S08]  /*154c0*/  HMMA.16816.F32 R56, R140.reuse, R138, R56 ;  /* 0x0000008a8c38723c */ /* 0x040ff00000001838 */
[C---:B-1----:R-:W-:Y:S03]  /*154d0*/  HMMA.16816.F32 R12, R140.reuse, R128, R12 ;  /* 0x000000808c0c723c */ /* 0x042fe6000000180c */
[----:B------:R-:W-:Y:S01]  /*154e0*/  FMUL.FTZ R67, R67, UR14 ;  /* 0x0000000e43437c20 */ /* 0x000fe20008410000 */
[----:B------:R-:W-:Y:S01]  /*154f0*/  FMUL.FTZ R64, R64, UR14 ;  /* 0x0000000e40407c20 */ /* 0x000fe20008410000 */
[----:B------:R-:W-:Y:S01]  /*15500*/  FMUL.FTZ R66, R66, UR14 ;  /* 0x0000000e42427c20 */ /* 0x000fe20008410000 */
[----:B------:R-:W-:Y:S01]  /*15510*/  FMUL.FTZ R65, R65, UR14 ;  /* 0x0000000e41417c20 */ /* 0x000fe20008410000 */
[----:B------:R-:W-:Y:S01]  /*15520*/  MUFU.TANH R179, R67 ;  /* 0x0000004300b37308 */ /* 0x000fe20000002400 */
[----:B------:R-:W-:Y:S01]  /*15530*/  HMMA.16816.F32 R8, R140, R130, R8 ;  /* 0x000000828c08723c */ /* 0x000fe20000001808 */
[----:B------:R-:W1:Y:S02]  /*15540*/  LDSM.16.M88.4 R128, [R60+0x8000] ;  /* 0x008000003c80783b */ /* 0x000e640000000200 */
[----:B------:R-:W-:Y:S01]  /*15550*/  FMUL.FTZ R56, R56, UR14 ;  /* 0x0000000e38387c20 */ /* 0x000fe20008410000 */
[----:B------:R-:W-:-:S03]  /*15560*/  FMUL.FTZ R58, R58, UR14 ;  /* 0x0000000e3a3a7c20 */ /* 0x000fc60008410000 */
[----:B------:R-:W-:Y:S01]  /*15570*/  MUFU.TANH R173, R64 ;  /* 0x0000004000ad7308 */ /* 0x000fe20000002400 */
[C---:B-----5:R-:W-:Y:S03]  /*15580*/  HMMA.16816.F32 R52, R140.reuse, R132, R52 ;  /* 0x000000848c34723c */ /* 0x060fe60000001834 */
        /* <DEDUP_REMOVED lines=11> */
[----:B------:R-:W-:-:S04]  /*15640*/  FMUL.FTZ R52, R52, UR14 ;  /* 0x0000000e34347c20 */ /* 0x000fc80008410000 */
[----:B------:R3:W-:Y:S04]  /*15650*/  MUFU.TANH R137, R9 ;  /* 0x0000000900897308 */ /* 0x0007e80000002400 */
[----:B------:R-:W-:Y:S01]  /*15660*/  FMUL.FTZ R49, R49, UR14 ;  /* 0x0000000e31317c20 */ /* 0x000fe20008410000 */
[----:B------:R-:W-:Y:S01]  /*15670*/  FMUL.FTZ R51, R51, UR14 ;  /* 0x0000000e33337c20 */ /* 0x000fe20008410000 */
[----:B------:R-:W-:Y:S02]  /*15680*/  FMUL.FTZ R50, R50, UR14 ;  /* 0x0000000e32327c20 */ /* 0x000fe40008410000 */
[----:B------:R5:W-:Y:S01]  /*15690*/  MUFU.TANH R135, R14 ;  /* 0x0000000e00877308 */ /* 0x000be20000002400 */
[C---:B-1----:R-:W-:Y:S07]  /*156a0*/  HMMA.16816.F32 R44, R140.reuse, R128, R44 ;  /* 0x000000808c2c723c */ /* 0x042fee000000182c */
[----:B------:R-:W-:Y:S01]  /*156b0*/  MUFU.TANH R13, R13 ;  /* 0x0000000d000d7308 */ /* 0x000fe20000002400 */
[----:B---3--:R-:W1:Y:S01]  /*156c0*/  LDSM.16.M88.4 R8, [R60+0x8800] ;  /* 0x008800003c08783b */ /* 0x008e620000000200 */
[----:B------:R-:W-:Y:S03]  /*156d0*/  HMMA.16816.F32 R40, R140, R130, R40 ;  /* 0x000000828c28723c */ /* 0x000fe60000001828 */
[----:B------:R-:W3:Y:S03]  /*156e0*/  LDSM.16.M88.4 R128, [R60+0x8400] ;  /* 0x008400003c80783b */ /* 0x000ee60000000200 */
[----:B------:R-:W-:Y:S08]  /*156f0*/  MUFU.TANH R15, R15 ;  /* 0x0000000f000f7308 */ /* 0x000ff00000002400 */
[----:B------:R-:W-:Y:S05]  /*15700*/  MUFU.TANH R139, R139 ;  /* 0x0000008b008b7308 */ /* 0x000fea0000002400 */
[----:B------:R-:W-:Y:S01]  /*15710*/  FMUL.FTZ R42, R42, UR14 ;  /* 0x0000000e2a2a7c20 */ /* 0x000fe20008410000 */
[----:B------:R-:W-:-:S02]  /*15720*/  FMUL.FTZ R43, R43, UR14 ;  /* 0x0000000e2b2b7c20 */ /* 0x000fc40008410000 */
[----:B------:R-:W-:Y:S08]  /*15730*/  MUFU.TANH R161, R161 ;  /* 0x000000a100a17308 */ /* 0x000ff00000002400 */
[----:B------:R-:W-:Y:S08]  /*15740*/  MUFU.TANH R185, R66 ;  /* 0x0000004200b97308 */ /* 0x000ff00000002400 */
[----:B------:R-:W-:Y:S01]  /*15750*/  MUFU.TANH R181, R56 ;  /* 0x0000003800b57308 */ /* 0x000fe20000002400 */
[----:B-1----:R-:W-:Y:S01]  /*15760*/  HMMA.16816.F32 R28, R140, R8, R28 ;  /* 0x000000088c1c723c */ /* 0x002fe2000000181c */
[----:B------:R-:W-:Y:S01]  /*15770*/  FMUL.FTZ R9, R57, UR14 ;  /* 0x0000000e39097c20 */ /* 0x000fe20008410000 */
[----:B------:R-:W-:Y:S01]  /*15780*/  FMUL.FTZ R57, R59, UR14 ;  /* 0x0000000e3b397c20 */ /* 0x000fe20008410000 */
[----:B------:R-:W-:-:S04]  /*15790*/  VIADD R59, R154, 0xffffff99 ;  /* 0xffffff999a3b7836 */ /* 0x000fc80000000000 */
[----:B------:R-:W-:Y:S01]  /*157a0*/  MUFU.TANH R183, R58 ;  /* 0x0000003a00b77308 */ /* 0x000fe20000002400 */
[----:B---3--:R-:W-:Y:S01]  /*157b0*/  HMMA.16816.F32 R36, R140, R128, R36 ;  /* 0x000000808c24723c */ /* 0x008fe20000001824 */
[----:B------:R-:W-:-:S06]  /*157c0*/  VIADD R128, R154, 0xfffffff0 ;  /* 0xfffffff09a807836 */ /* 0x000fcc0000000000 */
[----:B------:R1:W3:Y:S01]  /*157d0*/  MUFU.TANH R129, R5 ;  /* 0x0000000500817308 */ /* 0x0002e20000002400 */
[C---:B------:R-:W-:Y:S01]  /*157e0*/  HMMA.16816.F32 R24, R140.reuse, R10, R24 ;  /* 0x0000000a8c18723c */ /* 0x040fe20000001818 */
[----:B------:R-:W-:Y:S01]  /*157f0*/  FMUL.FTZ R11, R53, UR14 ;  /* 0x0000000e350b7c20 */ /* 0x000fe20008410000 */
[----:B------:R-:W-:Y:S01]  /*15800*/  FMUL.FTZ R53, R55, UR14 ;  /* 0x0000000e37357c20 */ /* 0x000fe20008410000 */
[----:B------:R-:W-:Y:S01]  /*15810*/  FMUL.FTZ R12, R29, UR14 ;  /* 0x0000000e1d0c7c20 */ /* 0x000fe20008410000 */
[----:B------:R-:W-:Y:S02]  /*15820*/  VIADD R29, R154, 0xffffff90 ;  /* 0xffffff909a1d7836 */ /* 0x000fe40000000000 */
[----:B------:R-:W-:Y:S01]  /*15830*/  FMUL.FTZ R55, R45, UR14 ;  /* 0x0000000e2d377c20 */ /* 0x000fe20008410000 */
[----:B------:R-:W-:Y:S01]  /*15840*/  FMUL.FTZ R31, R31, UR14 ;  /* 0x0000000e1f1f7c20 */ /* 0x000fe20008410000 */
[----:B------:R-:W-:Y:S01]  /*15850*/  MUFU.TANH R9, R9 ;  /* 0x0000000900097308 */ /* 0x000fe20000002400 */
[----:B------:R-:W-:Y:S01]  /*15860*/  HMMA.16816.F32 R32, R140, R130, R32 ;  /* 0x000000828c20723c */ /* 0x000fe20000001820 */
[----:B------:R-:W-:Y:S01]  /*15870*/  ISETP.GE.AND P6, PT, R29, R120, PT ;  /* 0x000000781d00720c */ /* 0x000fe20003fc6270 */
[----:B------:R-:W-:Y:S01]  /*15880*/  FMUL.FTZ R28, R28, UR14 ;  /* 0x0000000e1c1c7c20 */ /* 0x000fe20008410000 */
[----:B-----5:R-:W-:Y:S01]  /*15890*/  FMUL.FTZ R14, R37, UR14 ;  /* 0x0000000e250e7c20 */ /* 0x020fe20008410000 */
[----:B------:R-:W-:Y:S01]  /*158a0*/  ISETP.GE.AND P1, PT, R29, R121, PT ;  /* 0x000000791d00720c */ /* 0x000fe20003f26270 */
[----:B------:R-:W-:Y:S01]  /*158b0*/  FMUL.FTZ R36, R36, UR14 ;  /* 0x0000000e24247c20 */ /* 0x000fe20008410000 */
[----:B------:R-:W-:Y:S01]  /*158c0*/  FMUL.FTZ R38, R38, UR14 ;  /* 0x0000000e26267c20 */ /* 0x000fe20008410000 */
[----:B------:R5:W-:Y:S01]  /*158d0*/  MUFU.TANH R37, R49 ;  /* 0x0000003100257308 */ /* 0x000be20000002400 */
[----:B-1----:R-:W1:Y:S01]  /*158e0*/  LDSM.16.M88.4 R4, [R60+0x8c00] ;  /* 0x008c00003c04783b */ /* 0x002e620000000200 */
[----:B------:R-:W-:Y:S01]  /*158f0*/  FMUL.FTZ R39, R39, UR14 ;  /* 0x0000000e27277c20 */ /* 0x000fe20008410000 */
[----:B------:R-:W-:Y:S01]  /*15900*/  FMUL.FTZ R30, R30, UR14 ;  /* 0x0000000e1e1e7c20 */ /* 0x000fe20008410000 */
[----:B------:R-:W-:Y:S01]  /*15910*/  FMUL.FTZ R10, R25, UR14 ;  /* 0x0000000e190a7c20 */ /* 0x000fe20008410000 */
[----:B------:R-:W-:Y:S01]  /*15920*/  FMUL.FTZ R8, R27, UR14 ;  /* 0x0000000e1b087c20 */ /* 0x000fe20008410000 */
[----:B------:R-:W-:Y:S01]  /*15930*/  I2FP.F32.S32 R25, R29 ;  /* 0x0000001d00197245 */ /* 0x000fe20000201400 */
[----:B------:R-:W-:Y:S01]  /*15940*/  FMUL.FTZ R24, R24, UR14 ;  /* 0x0000000e18187c20 */ /* 0x000fe20008410000 */
[----:B------:R-:W-:Y:S01]  /*15950*/  MUFU.TANH R131, R65 ;  /* 0x0000004100837308 */ /* 0x000fe20000002400 */
[----:B------:R-:W-:Y:S01]  /*15960*/  FMUL.FTZ R26, R26, UR14 ;  /* 0x0000000e1a1a7c20 */ /* 0x000fe20008410000 */
[----:B------:R-:W-:-:S04]  /*15970*/  DEPBAR.LE SB0, 0x0 ;  /* 0x000080000000791a */ /* 0x000fc80000000000 */
[----:B--2---:R-:W-:Y:S01]  /*15980*/  FFMA.FTZ R25, R0, R25, R165 ;  /* 0x0000001900197223 */ /* 0x004fe200000100a5 */
[----:B------:R-:W-:Y:S01]  /*15990*/  FMUL.FTZ R34, R34, UR14 ;  /* 0x0000000e22227c20 */ /* 0x000fe20008410000 */
[----:B------:R-:W-:Y:S01]  /*159a0*/  MUFU.TANH R57, R57 ;  /* 0x0000003900397308 */ /* 0x000fe20000002400 */
[----:B-----5:R-:W-:Y:S01]  /*159b0*/  I2FP.F32.S32 R49, R29 ;  /* 0x0000001d00317245 */ /* 0x020fe20000201400 */
[----:B------:R-:W-:Y:S01]  /*159c0*/  FMUL.FTZ R33, R33, UR14 ;  /* 0x0000000e21217c20 */ /* 0x000fe20008410000 */
[----:B------:R-:W-:Y:S01]  /*159d0*/  FSEL R127, R25, -INF , !P6 ;  /* 0xff800000197f7808 */ /* 0x000fe20007000000 */
[----:B------:R-:W-:Y:S01]  /*159e0*/  FMUL.FTZ R35, R35, UR14 ;  /* 0x0000000e23237c20 */ /* 0x000fe20008410000 */
[----:B------:R-:W-:Y:S01]  /*159f0*/  FMUL.FTZ R32, R32, UR14 ;  /* 0x0000000e20207c20 */ /* 0x000fe20008410000 */
[----:B----4-:R-:W-:Y:S02]  /*15a00*/  FFMA.FTZ R49, R0, R49, R175 ;  /* 0x0000003100317223 */ /* 0x010fe400000100af */
[----:B------:R-:W-:Y:S03]  /*15a10*/  MUFU.TANH R187, R52 ;  /* 0x0000003400bb7308 */ /* 0x000fe60000002400 */
[----:B------:R-:W-:-:S05]  /*15a20*/  FSEL R49, R49, -INF , !P1 ;  /* 0xff80000031317808 */ /* 0x000fca0004800000 */
[----:B------:R-:W-:Y:S08]  /*15a30*/  MUFU.TANH R11, R11 ;  /* 0x0000000b000b7308 */ /* 0x000ff00000002400 */
[----:B------:R-:W-:Y:S01]  /*15a40*/  MUFU.TANH R53, R53 ;  /* 0x0000003500357308 */ /* 0x000fe20000002400 */
[----:B-1----:R-:W-:Y:S01]  /*15a50*/  HMMA.16816.F32 R20, R140, R4, R20 ;  /* 0x000000048c14723c */ /* 0x002fe20000001814 */
[----:B------:R-:W-:Y:S01]  /*15a60*/  FMUL.FTZ R4, R48, UR14 ;  /* 0x0000000e30047c20 */ /* 0x000fe20008410000 */
[----:B------:R-:W-:Y:S01]  /*15a70*/  FMUL.FTZ R48, R46, UR14 ;  /* 0x0000000e2e307c20 */ /* 0x000fe20008410000 */
[----:B------:R-:W-:Y:S01]  /*15a80*/  FMUL.FTZ R46, R47, UR14 ;  /* 0x0000000e2f2e7c20 */ /* 0x000fe20008410000 */
[----:B------:R-:W-:-:S03]  /*15a90*/  FMUL.FTZ R5, R54, UR14 ;  /* 0x0000000e36057c20 */ /* 0x000fc60008410000 */
[----:B------:R-:W-:Y:S01]  /*15aa0*/  MUFU.TANH R47, R51 ;  /* 0x00000033002f7308 */ /* 0x000fe20000002400 */
[----:B------:R-:W-:Y:S01]  /*15ab0*/  HMMA.16816.F32 R16, R140, R6, R16 ;  /* 0x000000068c10723c */ /* 0x000fe20000001810 */
[----:B------:R-:W-:Y:S01]  /*15ac0*/  FMUL.FTZ R7, R44, UR14 ;  /* 0x0000000e2c077c20 */ /* 0x000fe20008410000 */
[----:B------:R-:W-:Y:S01]  /*15ad0*/  FMUL.FTZ R44, R40, UR14 ;  /* 0x0000000e282c7c20 */ /* 0x000fe20008410000 */
[----:B------:R-:W-:-:S04]  /*15ae0*/  FMUL.FTZ R40, R41, UR14 ;  /* 0x0000000e29287c20 */ /* 0x000fc80008410000 */
[----:B------:R1:W-:Y:S04]  /*15af0*/  MUFU.TANH R41, R4 ;  /* 0x0000000400297308 */ /* 0x0003e80000002400 */
[----:B------:R-:W-:Y:S01]  /*15b00*/  FMUL.FTZ R6, R21, UR14 ;  /* 0x0000000e15067c20 */ /* 0x000fe20008410000 */
[----:B------:R-:W-:Y:S01]  /*15b10*/  FMUL.FTZ R20, R20, UR14 ;  /* 0x0000000e14147c20 */ /* 0x000fe20008410000 */
[----:B------:R-:W-:Y:S02]  /*15b20*/  FMUL.FTZ R22, R22, UR14 ;  /* 0x0000000e16167c20 */ /* 0x000fe40008410000 */
[----:B------:R2:W-:Y:S04]  /*15b30*/  MUFU.TANH R141, R7 ;  /* 0x00000007008d7308 */ /* 0x0005e80000002400 */
[----:B------:R-:W-:Y:S01]  /*15b40*/  FMUL.FTZ R21, R16, UR14 ;  /* 0x0000000e10157c20 */ /* 0x000fe20008410000 */
[----:B------:R-:W-:Y:S01]  /*15b50*/  FMUL.FTZ R27, R18, UR14 ;  /* 0x0000000e121b7c20 */ /* 0x000fe20008410000 */
[----:B------:R-:W-:Y:S01]  /*15b60*/  FMUL.FTZ R17, R17, UR14 ;  /* 0x0000000e11117c20 */ /* 0x000fe20008410000 */
[----:B------:R-:W-:Y:S01]  /*15b70*/  FMUL.FTZ R19, R19, UR14 ;  /* 0x0000000e13137c20 */ /* 0x000fe20008410000 */
[----:B------:R-:W-:Y:S01]  /*15b80*/  MUFU.TANH R5, R5 ;  /* 0x0000000500057308 */ /* 0x000fe20000002400 */
[----:B-1----:R-:W-:Y:S01]  /*15b90*/  FMUL.FTZ R4, R23, UR14 ;  /* 0x0000000e17047c20 */ /* 0x002fe20008410000 */
[----:B------:R-:W-:-:S05]  /*15ba0*/  VIADD R23, R154, 0xffffff91 ;  /* 0xffffff919a177836 */ /* 0x000fca0000000000 */
[----:B------:R-:W-:Y:S01]  /*15bb0*/  I2FP.F32.S32 R16, R23 ;  /* 0x0000001700107245 */ /* 0x000fe20000201400 */
[----:B------:R-:W1:Y:S01]  /*15bc0*/  MUFU.TANH R21, R21 ;  /* 0x0000001500157308 */ /* 0x000e620000002400 */
[C---:B------:R-:W-:Y:S02]  /*15bd0*/  ISETP.GE.AND P5, PT, R23.reuse, R120, PT ;  /* 0x000000781700720c */ /* 0x040fe40003fa6270 */
[----:B------:R-:W-:Y:S01]  /*15be0*/  ISETP.GE.AND P0, PT, R23, R121, PT ;  /* 0x000000791700720c */ /* 0x000fe20003f06270 */
[----:B---3--:R-:W-:Y:S01]  /*15bf0*/  FFMA.FTZ R129, R0, R16, R129 ;  /* 0x0000001000817223 */ /* 0x008fe20000010081 */
[----:B------:R-:W-:Y:S01]  /*15c00*/  I2FP.F32.S32 R18, R23 ;  /* 0x0000001700127245 */ /* 0x000fe20000201400 */
[----:B------:R-:W-:Y:S02]  /*15c10*/  VIADD R16, R154, 0xffffff80 ;  /* 0xffffff809a107836 */ /* 0x000fe40000000000 */
[----:B------:R-:W3:Y:S01]  /*15c20*/  MUFU.TANH R23, R27 ;  /* 0x0000001b00177308 */ /* 0x000ee20000002400 */
[----:B------:R-:W-:Y:S01]  /*15c30*/  FSEL R231, R129, -INF , !P5 ;  /* 0xff80000081e77808 */ /* 0x000fe20006800000 */
[----:B------:R-:W-:Y:S01]  /*15c40*/  FFMA.FTZ R67, R0, R18, R177 ;  /* 0x0000001200437223 */ /* 0x000fe200000100b1 */
[----:B------:R-:W-:Y:S01]  /*15c50*/  ISETP.GE.AND P6, PT, R16, R120, PT ;  /* 0x000000781000720c */ /* 0x000fe20003fc6270 */
[----:B------:R-:W-:Y:S01]  /*15c60*/  VIADD R18, R154, 0xffffff81 ;  /* 0xffffff819a127836 */ /* 0x000fe20000000000 */
[----:B------:R-:W-:Y:S01]  /*15c70*/  ISETP.GE.AND P1, PT, R16, R121, PT ;  /* 0x000000791000720c */ /* 0x000fe20003f26270 */
[----:B------:R-:W-:Y:S01]  /*15c80*/  VIADD R177, R154, 0xffffffc9 ;  /* 0xffffffc99ab17836 */ /* 0x000fe20000000000 */
[----:B------:R-:W-:Y:S01]  /*15c90*/  I2FP.F32.S32 R16, R16 ;  /* 0x0000001000107245 */ /* 0x000fe20000201400 */
[----:B------:R-:W4:Y:S01]  /*15ca0*/  MUFU.TANH R45, R50 ;  /* 0x00000032002d7308 */ /* 0x000f220000002400 */
[----:B------:R-:W-:-:S02]  /*15cb0*/  FSEL R67, R67, -INF , !P0 ;  /* 0xff80000043437808 */ /* 0x000fc40004000000 */
[----:B------:R-:W-:Y:S01]  /*15cc0*/  ISETP.GE.AND P5, PT, R126, R120, PT ;  /* 0x000000787e00720c */ /* 0x000fe20003fa6270 */
[-C--:B------:R-:W-:Y:S01]  /*15cd0*/  FFMA.FTZ R63, R0, R16.reuse, R63 ;  /* 0x00000010003f7223 */ /* 0x080fe2000001003f */
[----:B------:R-:W-:Y:S01]  /*15ce0*/  ISETP.GE.AND P0, PT, R126, R121, PT ;  /* 0x000000797e00720c */ /* 0x000fe20003f06270 */
[----:B--2---:R-:W-:Y:S01]  /*15cf0*/  FFMA.FTZ R7, R0, R16, R135 ;  /* 0x0000001000077223 */ /* 0x004fe20000010087 */
[----:B------:R-:W-:Y:S01]  /*15d00*/  I2FP.F32.S32 R126, R126 ;  /* 0x0000007e007e7245 */ /* 0x000fe20000201400 */
[----:B------:R-:W-:Y:S01]  /*15d10*/  VIADD R16, R154, 0xffffff88 ;  /* 0xffffff889a107836 */ /* 0x000fe20000000000 */
[----:B------:R-:W2:Y:S02]  /*15d20*/  MUFU.TANH R135, R48 ;  /* 0x0000003000877308 */ /* 0x000ea40000002400 */
[----:B------:R-:W-:Y:S01]  /*15d30*/  FSEL R7, R7, -INF , !P1 ;  /* 0xff80000007077808 */ /* 0x000fe20004800000 */
[CC--:B-1----:R-:W-:Y:S01]  /*15d40*/  FFMA.FTZ R21, R0.reuse, R126.reuse, R21 ;  /* 0x0000007e00157223 */ /* 0x0c2fe20000010015 */
[----:B---3--:R-:W-:Y:S01]  /*15d50*/  FFMA.FTZ R126, R0, R126, R23 ;  /* 0x0000007e007e7223 */ /* 0x008fe20000010017 */
[----:B------:R-:W-:-:S02]  /*15d60*/  FSEL R23, R63, -INF , !P6 ;  /* 0xff8000003f177808 */ /* 0x000fc40007000000 */
[C---:B------:R-:W-:Y:S01]  /*15d70*/  ISETP.GE.AND P6, PT, R18.reuse, R120, PT ;  /* 0x000000781200720c */ /* 0x040fe20003fc6270 */
[----:B------:R-:W1:Y:S01]  /*15d80*/  MUFU.TANH R55, R55 ;  /* 0x0000003700377308 */ /* 0x000e620000002400 */
[-C--:B------:R-:W-:Y:S02]  /*15d90*/  ISETP.GE.AND P1, PT, R18, R121.reuse, PT ;  /* 0x000000791200720c */ /* 0x080fe40003f26270 */
[----:B------:R-:W-:Y:S02]  /*15da0*/  I2FP.F32.S32 R18, R18 ;  /* 0x0000001200127245 */ /* 0x000fe40000201400 */
        /* <DEDUP_REMOVED lines=16> */
[----:B------:R-:W5:Y:S01]  /*15eb0*/  MUFU.TANH R139, R44 ;  /* 0x0000002c008b7308 */ /* 0x000f620000002400 */
[----:B------:R-:W-:Y:S02]  /*15ec0*/  ISETP.GE.AND P1, PT, R21, R121, PT ;  /* 0x000000791500720c */ /* 0x000fe40003f26270 */
[----:B------:R-:W-:Y:S02]  /*15ed0*/  I2FP.F32.S32 R21, R21 ;  /* 0x0000001500157245 */ /* 0x000fe40000201400 */
[----:B------:R-:W-:-:S02]  /*15ee0*/  FSEL R25, R25, -INF , !P5 ;  /* 0xff80000019197808 */ /* 0x000fc40006800000 */
[----:B------:R-:W-:Y:S01]  /*15ef0*/  FSEL R13, R13, -INF , !P0 ;  /* 0xff8000000d0d7808 */ /* 0x000fe20004000000 */
[-C--:B------:R-:W-:Y:S01]  /*15f00*/  FFMA.FTZ R29, R0, R21.reuse, R137 ;  /* 0x00000015001d7223 */ /* 0x080fe20000010089 */
[----:B------:R-:W-:Y:S01]  /*15f10*/  ISETP.GE.AND P5, PT, R16, R120, PT ;  /* 0x000000781000720c */ /* 0x000fe20003fa6270 */
[----:B------:R-:W-:Y:S01]  /*15f20*/  FFMA.FTZ R21, R0, R21, R161 ;  /* 0x0000001500157223 */ /* 0x000fe200000100a1 */
[-C--:B------:R-:W-:Y:S01]  /*15f30*/  ISETP.GE.AND P0, PT, R16, R121.reuse, PT ;  /* 0x000000791000720c */ /* 0x080fe20003f06270 */
[----:B------:R4:W-:Y:S01]  /*15f40*/  MUFU.TANH R161, R14 ;  /* 0x0000000e00a17308 */ /* 0x0009e20000002400 */
[----:B------:R-:W-:Y:S02]  /*15f50*/  I2FP.F32.S32 R16, R16 ;  /* 0x0000001000107245 */ /* 0x000fe40000201400 */
[----:B------:R-:W-:Y:S02]  /*15f60*/  FSEL R29, R29, -INF , !P6 ;  /* 0xff8000001d1d7808 */ /* 0x000fe40007000000 */
[----:B------:R-:W-:Y:S01]  /*15f70*/  FSEL R21, R21, -INF , !P1 ;  /* 0xff80000015157808 */ /* 0x000fe20004800000 */
[CC--:B------:R-:W-:Y:S01]  /*15f80*/  FFMA.FTZ R169, R0.reuse, R16.reuse, R169 ;  /* 0x0000001000a97223 */ /* 0x0c0fe200000100a9 */
[----:B------:R-:W-:Y:S01]  /*15f90*/  FFMA.FTZ R65, R0, R16, R125 ;  /* 0x0000001000417223 */ /* 0x000fe2000001007d */
[C---:B------:R-:W-:Y:S01]  /*15fa0*/  ISETP.GE.AND P6, PT, R59.reuse, R120, PT ;  /* 0x000000783b00720c */ /* 0x040fe20003fc6270 */
[----:B------:R-:W-:Y:S01]  /*15fb0*/  VIADD R16, R154, 0xffffffa1 ;  /* 0xffffffa19a107836 */ /* 0x000fe20000000000 */
[----:B------:R-:W-:Y:S01]  /*15fc0*/  ISETP.GE.AND P1, PT, R59, R121, PT ;  /* 0x000000793b00720c */ /* 0x000fe20003f26270 */
[----:B------:R-:W5:Y:S01]  /*15fd0*/  MUFU.TANH R165, R42 ;  /* 0x0000002a00a57308 */ /* 0x000f620000002400 */
[----:B------:R-:W-:-:S02]  /*15fe0*/  I2FP.F32.S32 R59, R59 ;  /* 0x0000003b003b7245 */ /* 0x000fc40000201400 */
[----:B------:R-:W-:Y:S02]  /*15ff0*/  FSEL R125, R169, -INF , !P5 ;  /* 0xff800000a97d7808 */ /* 0x000fe40006800000 */
[----:B------:R-:W-:Y:S01]  /*16000*/  FSEL R65, R65, -INF , !P0 ;  /* 0xff80000041417808 */ /* 0x000fe20004000000 */
[-C--:B------:R-:W-:Y:S01]  /*16010*/  FFMA.FTZ R51, R0, R59.reuse, R167 ;  /* 0x0000003b00337223 */ /* 0x080fe200000100a7 */
[----:B------:R-:W-:Y:S01]  /*16020*/  ISETP.GE.AND P5, PT, R18, R120, PT ;  /* 0x000000781200720c */ /* 0x000fe20003fa6270 */
[----:B------:R-:W-:Y:S01]  /*16030*/  FFMA.FTZ R59, R0, R59, R171 ;  /* 0x0000003b003b7223 */ /* 0x000fe200000100ab */
[----:B------:R-:W-:Y:S01]  /*16040*/  ISETP.GE.AND P0, PT, R18, R121, PT ;  /* 0x000000791200720c */ /* 0x000fe20003f06270 */
[----:B------:R-:W5:Y:S01]  /*16050*/  MUFU.TANH R133, R40 ;  /* 0x0000002800857308 */ /* 0x000f620000002400 */
[----:B------:R-:W-:Y:S02]  /*16060*/  I2FP.F32.S32 R18, R18 ;  /* 0x0000001200127245 */ /* 0x000fe40000201400 */
[----:B------:R-:W-:-:S02]  /*16070*/  FSEL R51, R51, -INF , !P6 ;  /* 0xff80000033337808 */ /* 0x000fc40007000000 */
[----:B------:R-:W-:Y:S01]  /*16080*/  FSEL R59, R59, -INF , !P1 ;  /* 0xff8000003b3b7808 */ /* 0x000fe20004800000 */
[CC--:B------:R-:W-:Y:S01]  /*16090*/  FFMA.FTZ R173, R0.reuse, R18.reuse, R173 ;  /* 0x0000001200ad7223 */ /* 0x0c0fe200000100ad */
[----:B------:R-:W-:Y:S01]  /*160a0*/  FFMA.FTZ R185, R0, R18, R185 ;  /* 0x0000001200b97223 */ /* 0x000fe200000100b9 */
[----:B------:R-:W-:Y:S01]  /*160b0*/  VIADD R18, R154, 0xffffffa8 ;  /* 0xffffffa89a127836 */ /* 0x000fe20000000000 */
[C---:B------:R-:W-:Y:S01]  /*160c0*/  ISETP.GE.AND P6, PT, R16.reuse, R120, PT ;  /* 0x000000781000720c */ /* 0x040fe20003fc6270 */
[----:B------:R-:W5:Y:S01]  /*160d0*/  MUFU.TANH R43, R43 ;  /* 0x0000002b002b7308 */ /* 0x000f620000002400 */
        /* <DEDUP_REMOVED lines=11> */
[----:B------:R-:W5:Y:S01]  /*16190*/  MUFU.TANH R167, R36 ;  /* 0x0000002400a77308 */ /* 0x000f620000002400 */
        /* <DEDUP_REMOVED lines=9> */
[----:B----4-:R-:W-:-:S02]  /*16230*/  I2FP.F32.S32 R14, R18 ;  /* 0x00000012000e7245 */ /* 0x010fc40000201400 */
[----:B------:R-:W-:Y:S01]  /*16240*/  FSEL R227, R181, -INF , !P5 ;  /* 0xff800000b5e37808 */ /* 0x000fe20006800000 */
[CC--:B------:R-:W-:Y:S01]  /*16250*/  FFMA.FTZ R129, R0.reuse, R16.reuse, R9 ;  /* 0x0000001000817223 */ /* 0x0c0fe20000010009 */
[----:B------:R-:W-:Y:S01]  /*16260*/  FFMA.FTZ R57, R0, R16, R57 ;  /* 0x0000001000397223 */ /* 0x000fe20000010039 */
[----:B------:R-:W-:Y:S01]  /*16270*/  VIADD R9, R154, 0xffffffb1 ;  /* 0xffffffb19a097836 */ /* 0x000fe20000000000 */
[----:B------:R-:W-:Y:S01]  /*16280*/  FSEL R143, R143, -INF , !P0 ;  /* 0xff8000008f8f7808 */ /* 0x000fe20004000000 */
[CC--:B------:R-:W-:Y:S01]  /*16290*/  FFMA.FTZ R187, R0.reuse, R14.reuse, R187 ;  /* 0x0000000e00bb7223 */ /* 0x0c0fe200000100bb */
[----:B------:R-:W-:Y:S01]  /*162a0*/  FFMA.FTZ R211, R0, R14, R5 ;  /* 0x0000000e00d37223 */ /* 0x000fe20000010005 */
[----:B------:R-:W-:Y:S01]  /*162b0*/  ISETP.GE.AND P5, PT, R18, R120, PT ;  /* 0x000000781200720c */ /* 0x000fe20003fa6270 */
[----:B------:R-:W-:Y:S01]  /*162c0*/  VIADD R14, R154, 0xffffffb8 ;  /* 0xffffffb89a0e7836 */ /* 0x000fe20000000000 */
[----:B------:R-:W-:Y:S01]  /*162d0*/  ISETP.GE.AND P0, PT, R18, R121, PT ;  /* 0x000000791200720c */ /* 0x000fe20003f06270 */
[----:B------:R-:W-:Y:S01]  /*162e0*/  VIADD R16, R154, 0xffffffc1 ;  /* 0xffffffc19a107836 */ /* 0x000fe20000000000 */
[----:B------:R-:W-:Y:S01]  /*162f0*/  FSEL R129, R129, -INF , !P6 ;  /* 0xff80000081817808 */ /* 0x000fe20007000000 */
[----:B------:R-:W4:Y:S01]  /*16300*/  MUFU.TANH R39, R39 ;  /* 0x0000002700277308 */ /* 0x000f220000002400 */
[----:B------:R-:W-:-:S02]  /*16310*/  FSEL R221, R57, -INF , !P1 ;  /* 0xff80000039dd7808 */ /* 0x000fc40004800000 */
[CC--:B------:R-:W-:Y:S02]  /*16320*/  ISETP.GE.AND P6, PT, R9.reuse, R120.reuse, PT ;  /* 0x000000780900720c */ /* 0x0c0fe40003fc6270 */
[----:B------:R-:W-:Y:S02]  /*16330*/  ISETP.GE.AND P1, PT, R9, R121, PT ;  /* 0x000000790900720c */ /* 0x000fe40003f26270 */
[----:B------:R-:W-:Y:S01]  /*16340*/  I2FP.F32.S32 R9, R9 ;  /* 0x0000000900097245 */ /* 0x000fe20000201400 */
[----:B------:R-:W-:Y:S01]  /*16350*/  MUFU.TANH R33, R33 ;  /* 0x0000002100217308 */ /* 0x000fe20000002400 */
[----:B------:R-:W-:Y:S02]  /*16360*/  FSEL R207, R187, -INF , !P5 ;  /* 0xff800000bbcf7808 */ /* 0x000fe40006800000 */
[----:B------:R-:W-:Y:S01]  /*16370*/  FSEL R211, R211, -INF , !P0 ;  /* 0xff800000d3d37808 */ /* 0x000fe20004000000 */
[-C--:B------:R-:W-:Y:S01]  /*16380*/  FFMA.FTZ R11, R0, R9.reuse, R11 ;  /* 0x00000009000b7223 */ /* 0x080fe2000001000b */
        /* <DEDUP_REMOVED lines=8> */
[CC--:B------:R-:W-:Y:S01]  /*16410*/  FFMA.FTZ R41, R0.reuse, R14.reuse, R41 ;  /* 0x0000000e00297223 */ /* 0x0c0fe20000010029 */
[----:B------:R-:W-:Y:S01]  /*16420*/  FFMA.FTZ R45, R0, R14, R45 ;  /* 0x0000000e002d7223 */ /* 0x000fe2000001002d */
[----:B------:R-:W-:Y:S01]  /*16430*/  VIADD R14, R154, 0xffffffc0 ;  /* 0xffffffc09a0e7836 */ /* 0x000fe20000000000 */
[C---:B------:R-:W-:Y:S01]  /*16440*/  ISETP.GE.AND P6, PT, R9.reuse, R120, PT ;  /* 0x000000780900720c */ /* 0x040fe20003fc6270 */
[----:B------:R-:W4:Y:S01]  /*16450*/  MUFU.TANH R11, R34 ;  /* 0x00000022000b7308 */ /* 0x000f220000002400 */
[----:B------:R-:W-:Y:S01]  /*16460*/  BAR.SYNC.DEFER_BLOCKING 0x0 ;  /* 0x0000000000007b1d */ /* 0x000fe20000010000 */
        /* <DEDUP_REMOVED lines=13> */
[----:B--2---:R-:W-:Y:S01]  /*16540*/  FFMA.FTZ R135, R0, R14, R135 ;  /* 0x0000000e00877223 */ /* 0x004fe20000010087 */
[----:B------:R-:W-:Y:S01]  /*16550*/  VIADD R14, R154, 0xffffffc8 ;  /* 0xffffffc89a0e7836 */ /* 0x000fe20000000000 */
[C---:B------:R-:W-:Y:S01]  /*16560*/  ISETP.GE.AND P6, PT, R16.reuse, R120, PT ;  /* 0x000000781000720c */ /* 0x040fe20003fc6270 */
[----:B------:R-:W2:Y:S01]  /*16570*/  MUFU.TANH R5, R32 ;  /* 0x0000002000057308 */ /* 0x000ea20000002400 */
[----:B------:R-:W-:-:S02]  /*16580*/  ISETP.GE.AND P1, PT, R16, R121, PT ;  /* 0x000000791000720c */ /* 0x000fc40003f26270 */
[----:B------:R-:W-:Y:S02]  /*16590*/  I2FP.F32.S32 R16, R16 ;  /* 0x0000001000107245 */ /* 0x000fe40000201400 */
[----:B------:R-:W-:Y:S01]  /*165a0*/  FSEL R203, R141, -INF , !P5 ;  /* 0xff8000008dcb7808 */ /* 0x000fe20006800000 */
[----:B------:R-:W-:Y:S01]  /*165b0*/  VIADD R141, R154, 0xffffffe9 ;  /* 0xffffffe99a8d7836 */ /* 0x000fe20000000000 */
[----:B------:R-:W-:Y:S01]  /*165c0*/  FSEL R195, R135, -INF , !P0 ;  /* 0xff80000087c37808 */ /* 0x000fe20004000000 */
[----:B-1----:R-:W-:Y:S01]  /*165d0*/  FFMA.FTZ R55, R0, R16, R55 ;  /* 0x0000001000377223 */ /* 0x002fe20000010037 */
[----:B------:R-:W-:Y:S01]  /*165e0*/  ISETP.GE.AND P5, PT, R14, R120, PT ;  /* 0x000000780e00720c */ /* 0x000fe20003fa6270 */
[----:B---3--:R-:W-:Y:S01]  /*165f0*/  FFMA.FTZ R63, R0, R16, R63 ;  /* 0x00000010003f7223 */ /* 0x008fe2000001003f */
[----:B------:R-:W-:Y:S01]  /*16600*/  ISETP.GE.AND P0, PT, R14, R121, PT ;  /* 0x000000790e00720c */ /* 0x000fe20003f06270 */
[----:B------:R-:W1:Y:S01]  /*16610*/  MUFU.TANH R31, R31 ;  /* 0x0000001f001f7308 */ /* 0x000e620000002400 */
[----:B------:R-:W-:-:S02]  /*16620*/  I2FP.F32.S32 R14, R14 ;  /* 0x0000000e000e7245 */ /* 0x000fc40000201400 */
[----:B------:R-:W-:Y:S02]  /*16630*/  FSEL R201, R55, -INF , !P6 ;  /* 0xff80000037c97808 */ /* 0x000fe40007000000 */
[----:B------:R-:W-:Y:S01]  /*16640*/  FSEL R181, R63, -INF , !P1 ;  /* 0xff8000003fb57808 */ /* 0x000fe20004800000 */
[CC--:B-----5:R-:W-:Y:S01]  /*16650*/  FFMA.FTZ R139, R0.reuse, R14.reuse, R139 ;  /* 0x0000000e008b7223 */ /* 0x0e0fe2000001008b */
[----:B------:R-:W-:Y:S01]  /*16660*/  FFMA.FTZ R165, R0, R14, R165 ;  /* 0x0000000e00a57223 */ /* 0x000fe200000100a5 */
[----:B------:R-:W-:Y:S01]  /*16670*/  VIADD R14, R154, 0xffffffd0 ;  /* 0xffffffd09a0e7836 */ /* 0x000fe20000000000 */
[C---:B------:R-:W-:Y:S01]  /*16680*/  ISETP.GE.AND P6, PT, R177.reuse, R120, PT ;  /* 0x00000078b100720c */ /* 0x040fe20003fc6270 */
[----:B------:R3:W-:Y:S01]  /*16690*/  MUFU.TANH R41, R10 ;  /* 0x0000000a00297308 */ /* 0x0007e20000002400 */
[----:B------:R-:W-:Y:S01]  /*166a0*/  ISETP.GE.AND P1, PT, R177, R121, PT ;  /* 0x00000079b100720c */ /* 0x000fe20003f26270 */
[----:B------:R-:W-:Y:S01]  /*166b0*/  VIADD R63, R61, 0xfffffffe ;  /* 0xfffffffe3d3f7836 */ /* 0x000fe20000000000 */
[----:B------:R-:W-:-:S02]  /*166c0*/  I2FP.F32.S32 R177, R177 ;  /* 0x000000b100b17245 */ /* 0x000fc40000201400 */
[----:B----4-:R-:W-:Y:S02]  /*166d0*/  I2FP.F32.S32 R12, R14 ;  /* 0x0000000e000c7245 */ /* 0x010fe40000201400 */
[----:B------:R-:W-:Y:S01]  /*166e0*/  FSEL R199, R139, -INF , !P5 ;  /* 0xff8000008bc77808 */ /* 0x000fe20006800000 */
[CC--:B------:R-:W-:Y:S01]  /*166f0*/  FFMA.FTZ R133, R0.reuse, R177.reuse, R133 ;  /* 0x000000b100857223 */ /* 0x0c0fe20000010085 */
[----:B------:R-:W-:Y:S01]  /*16700*/  FSEL R179, R165, -INF , !P0 ;  /* 0xff800000a5b37808 */ /* 0x000fe20004000000 */
[----:B------:R-:W-:Y:S01]  /*16710*/  FFMA.FTZ R177, R0, R177, R43 ;  /* 0x000000b100b17223 */ /* 0x000fe2000001002b */
[----:B------:R-:W-:Y:S01]  /*16720*/  ISETP.GE.AND P5, PT, R14, R120, PT ;  /* 0x000000780e00720c */ /* 0x000fe20003fa6270 */
[-C--:B------:R-:W-:Y:S01]  /*16730*/  FFMA.FTZ R167, R0, R12.reuse, R167 ;  /* 0x0000000c00a77223 */ /* 0x080fe200000100a7 */
[----:B------:R-:W-:Y:S01]  /*16740*/  ISETP.GE.AND P0, PT, R14, R121, PT ;  /* 0x000000790e00720c */ /* 0x000fe20003f06270 */
[----:B------:R-:W-:Y:S01]  /*16750*/  FFMA.FTZ R131, R0, R12, R131 ;  /* 0x0000000c00837223 */ /* 0x000fe20000010083 */
[C---:B------:R-:W-:Y:S01]  /*16760*/  VIADD R14, R154.reuse, 0xffffffd8 ;  /* 0xffffffd89a0e7836 */ /* 0x040fe20000000000 */
[----:B------:R-:W-:Y:S01]  /*16770*/  FSEL R197, R133, -INF , !P6 ;  /* 0xff80000085c57808 */ /* 0x000fe20007000000 */
[----:B------:R-:W-:Y:S01]  /*16780*/  VIADD R12, R154, 0xffffffd9 ;  /* 0xffffffd99a0c7836 */ /* 0x000fe20000000000 */
[----:B------:R-:W-:Y:S01]  /*16790*/  FSEL R177, R177, -INF , !P1 ;  /* 0xff800000b1b17808 */ /* 0x000fe20004800000 */
[----:B------:R-:W4:Y:S01]  /*167a0*/  MUFU.TANH R37, R28 ;  /* 0x0000001c00257308 */ /* 0x000f220000002400 */
[----:B------:R-:W-:-:S02]  /*167b0*/  FSEL R187, R167, -INF , !P5 ;  /* 0xff800000a7bb7808 */ /* 0x000fc40006800000 */
[----:B------:R-:W-:Y:S02]  /*167c0*/  FSEL R175, R131, -INF , !P0 ;  /* 0xff80000083af7808 */ /* 0x000fe40004000000 */
[CC--:B------:R-:W-:Y:S02]  /*167d0*/  ISETP.GE.AND P6, PT, R173.reuse, R120.reuse, PT ;  /* 0x00000078ad00720c */ /* 0x0c0fe40003fc6270 */
[-C--:B------:R-:W-:Y:S01]  /*167e0*/  ISETP.GE.AND P1, PT, R173, R121.reuse, PT ;  /* 0x00000079ad00720c */ /* 0x080fe20003f26270 */
[----:B------:R-:W5:Y:S01]  /*167f0*/  MUFU.TANH R45, R30 ;  /* 0x0000001e002d7308 */ /* 0x000f620000002400 */
[C---:B------:R-:W-:Y:S02]  /*16800*/  ISETP.GE.AND P5, PT, R14.reuse, R120, PT ;  /* 0x000000780e00720c */ /* 0x040fe40003fa6270 */
[----:B------:R-:W-:Y:S02]  /*16810*/  ISETP.GE.AND P0, PT, R14, R121, PT ;  /* 0x000000790e00720c */ /* 0x000fe40003f06270 */
[----:B------:R-:W-:-:S02]  /*16820*/  I2FP.F32.S32 R173, R173 ;  /* 0x000000ad00ad7245 */ /* 0x000fc40000201400 */
[----:B------:R-:W-:Y:S01]  /*16830*/  I2FP.F32.S32 R14, R14 ;  /* 0x0000000e000e7245 */ /* 0x000fe20000201400 */
[----:B------:R-:W-:Y:S02]  /*16840*/  MUFU.TANH R43, R24 ;  /* 0x00000018002b7308 */ /* 0x000fe40000002400 */
[CC--:B------:R-:W-:Y:S01]  /*16850*/  FFMA.FTZ R161, R0.reuse, R173.reuse, R161 ;  /* 0x000000ad00a17223 */ /* 0x0c0fe200000100a1 */
[C---:B------:R-:W-:Y:S01]  /*16860*/  FFMA.FTZ R173, R0.reuse, R173, R39 ;  /* 0x000000ad00ad7223 */ /* 0x040fe20000010027 */
[C---:B------:R-:W-:Y:S01]  /*16870*/  FFMA.FTZ R171, R0.reuse, R14, R11 ;  /* 0x0000000e00ab7223 */ /* 0x040fe2000001000b */
[----:B------:R-:W-:Y:S01]  /*16880*/  I2FP.F32.S32 R11, R12 ;  /* 0x0000000c000b7245 */ /* 0x000fe20000201400 */
[----:B--2---:R-:W-:Y:S01]  /*16890*/  FFMA.FTZ R185, R0, R14, R5 ;  /* 0x0000000e00b97223 */ /* 0x004fe20000010005 */
[----:B------:R-:W-:Y:S01]  /*168a0*/  FSEL R174, R161, -INF , !P6 ;  /* 0xff800000a1ae7808 */ /* 0x000fe20007000000 */
[----:B------:R-:W-:Y:S01]  /*168b0*/  VIADD R161, R154, 0xffffffe1 ;  /* 0xffffffe19aa17836 */ /* 0x000fe20000000000 */
[----:B------:R-:W-:Y:S01]  /*168c0*/  FSEL R173, R173, -INF , !P1 ;  /* 0xff800000adad7808 */ /* 0x000fe20004800000 */
[CC--:B------:R-:W-:Y:S01]  /*168d0*/  FFMA.FTZ R33, R0.reuse, R11.reuse, R33 ;  /* 0x0000000b00217223 */ /* 0x0c0fe20000010021 */
[----:B------:R-:W-:Y:S01]  /*168e0*/  FFMA.FTZ R35, R0, R11, R35 ;  /* 0x0000000b00237223 */ /* 0x000fe20000010023 */
[----:B------:R-:W-:Y:S01]  /*168f0*/  ISETP.GE.AND P6, PT, R12, R120, PT ;  /* 0x000000780c00720c */ /* 0x000fe20003fc6270 */
[----:B------:R-:W-:Y:S01]  /*16900*/  VIADD R5, R154, 0xffffffe0 ;  /* 0xffffffe09a057836 */ /* 0x000fe20000000000 */
[----:B------:R-:W-:Y:S01]  /*16910*/  ISETP.GE.AND P1, PT, R12, R121, PT ;  /* 0x000000790c00720c */ /* 0x000fe20003f26270 */
[----:B------:R-:W-:Y:S01]  /*16920*/  MUFU.TANH R39, R26 ;  /* 0x0000001a00277308 */ /* 0x000fe20000002400 */
[----:B------:R-:W-:-:S02]  /*16930*/  FSEL R172, R33, -INF , !P6 ;  /* 0xff80000021ac7808 */ /* 0x000fc40007000000 */
[----:B------:R-:W-:Y:S02]  /*16940*/  FSEL R169, R35, -INF , !P1 ;  /* 0xff80000023a97808 */ /* 0x000fe40004800000 */
[C---:B------:R-:W-:Y:S02]  /*16950*/  ISETP.GE.AND P6, PT, R161.reuse, R120, PT ;  /* 0x00000078a100720c */ /* 0x040fe40003fc6270 */
[----:B------:R-:W-:Y:S01]  /*16960*/  ISETP.GE.AND P1, PT, R161, R121, PT ;  /* 0x00000079a100720c */ /* 0x000fe20003f26270 */
[----:B------:R-:W-:Y:S01]  /*16970*/  MUFU.TANH R11, R6 ;  /* 0x00000006000b7308 */ /* 0x000fe20000002400 */
[----:B------:R-:W-:Y:S02]  /*16980*/  FSEL R185, R185, -INF , !P5 ;  /* 0xff800000b9b97808 */ /* 0x000fe40006800000 */
[----:B------:R-:W-:Y:S02]  /*16990*/  FSEL R171, R171, -INF , !P0 ;  /* 0xff800000abab7808 */ /* 0x000fe40004000000 */
[----:B------:R-:W-:-:S02]  /*169a0*/  I2FP.F32.S32 R161, R161 ;  /* 0x000000a100a17245 */ /* 0x000fc40000201400 */
[C---:B------:R-:W-:Y:S01]  /*169b0*/  ISETP.GE.AND P5, PT, R5.reuse, R120, PT ;  /* 0x000000780500720c */ /* 0x040fe20003fa6270 */
[----:B------:R-:W-:Y:S01]  /*169c0*/  MUFU.TANH R33, R20 ;  /* 0x0000001400217308 */ /* 0x000fe20000002400 */
[----:B------:R-:W-:Y:S01]  /*169d0*/  ISETP.GE.AND P0, PT, R5, R121, PT ;  /* 0x000000790500720c */ /* 0x000fe20003f06270 */
[C---:B------:R-:W-:Y:S01]  /*169e0*/  FFMA.FTZ R9, R0.reuse, R161, R9 ;  /* 0x000000a100097223 */ /* 0x040fe20000010009 */
[----:B---3--:R-:W-:Y:S01]  /*169f0*/  I2FP.F32.S32 R10, R5 ;  /* 0x00000005000a7245 */ /* 0x008fe20000201400 */
[----:B-1----:R-:W-:-:S03]  /*16a00*/  FFMA.FTZ R161, R0, R161, R31 ;  /* 0x000000a100a17223 */ /* 0x002fc6000001001f */
[----:B------:R-:W-:Y:S01]  /*16a10*/  FSEL R170, R9, -INF , !P6 ;  /* 0xff80000009aa7808 */ /* 0x000fe20007000000 */
[----:B------:R-:W1:Y:S01]  /*16a20*/  MUFU.TANH R5, R8 ;  /* 0x0000000800057308 */ /* 0x000e620000002400 */
[----:B------:R-:W-:Y:S01]  /*16a30*/  FSEL R161, R161, -INF , !P1 ;  /* 0xff800000a1a17808 */ /* 0x000fe20004800000 */
[C---:B----4-:R-:W-:Y:S01]  /*16a40*/  FFMA.FTZ R37, R0.reuse, R10, R37 ;  /* 0x0000000a00257223 */ /* 0x050fe20000010025 */
[C---:B------:R-:W-:Y:S01]  /*16a50*/  ISETP.GE.AND P6, PT, R141.reuse, R120, PT ;  /* 0x000000788d00720c */ /* 0x040fe20003fc6270 */
[----:B-----5:R-:W-:Y:S01]  /*16a60*/  FFMA.FTZ R45, R0, R10, R45 ;  /* 0x0000000a002d7223 */ /* 0x020fe2000001002d */
[----:B------:R-:W-:Y:S01]  /*16a70*/  ISETP.GE.AND P1, PT, R141, R121, PT ;  /* 0x000000798d00720c */ /* 0x000fe20003f26270 */
[----:B------:R-:W-:Y:S01]  /*16a80*/  VIADD R10, R154, 0xffffffe8 ;  /* 0xffffffe89a0a7836 */ /* 0x000fe20000000000 */
[----:B------:R-:W-:Y:S01]  /*16a90*/  I2FP.F32.S32 R141, R141 ;  /* 0x0000008d008d7245 */ /* 0x000fe20000201400 */
[----:B------:R-:W-:Y:S01]  /*16aa0*/  MUFU.TANH R31, R22 ;  /* 0x00000016001f7308 */ /* 0x000fe20000002400 */
[----:B------:R-:W-:-:S02]  /*16ab0*/  FSEL R183, R37, -INF , !P5 ;  /* 0xff80000025b77808 */ /* 0x000fc40006800000 */
[----:B------:R-:W-:Y:S01]  /*16ac0*/  FSEL R165, R45, -INF , !P0 ;  /* 0xff8000002da57808 */ /* 0x000fe20004000000 */
[----:B------:R-:W-:Y:S01]  /*16ad0*/  FFMA.FTZ R41, R0, R141, R41 ;  /* 0x0000008d00297223 */ /* 0x000fe20000010029 */
[C---:B------:R-:W-:Y:S02]  /*16ae0*/  ISETP.GE.AND P5, PT, R10.reuse, R120, PT ;  /* 0x000000780a00720c */ /* 0x040fe40003fa6270 */
[----:B------:R-:W-:Y:S01]  /*16af0*/  ISETP.GE.AND P0, PT, R10, R121, PT ;  /* 0x000000790a00720c */ /* 0x000fe20003f06270 */
[----:B------:R-:W2:Y:S01]  /*16b00*/  MUFU.TANH R9, R4 ;  /* 0x0000000400097308 */ /* 0x000ea20000002400 */
[----:B-1----:R-:W-:Y:S01]  /*16b10*/  FFMA.FTZ R141, R0, R141, R5 ;  /* 0x0000008d008d7223 */ /* 0x002fe20000010005 */
[C---:B------:R-:W-:Y:S01]  /*16b20*/  VIADD R5, R154.reuse, 0xfffffff1 ;  /* 0xfffffff19a057836 */ /* 0x040fe20000000000 */
[----:B------:R-:W-:Y:S01]  /*16b30*/  I2FP.F32.S32 R8, R10 ;  /* 0x0000000a00087245 */ /* 0x000fe20000201400 */
[----:B------:R-:W-:Y:S01]  /*16b40*/  VIADD R154, R154, 0xfffffff9 ;  /* 0xfffffff99a9a7836 */ /* 0x000fe20000000000 */
[----:B------:R-:W-:-:S02]  /*16b50*/  FSEL R189, R41, -INF , !P6 ;  /* 0xff80000029bd7808 */ /* 0x000fc40007000000 */
[----:B------:R-:W-:Y:S01]  /*16b60*/  FSEL R141, R141, -INF , !P1 ;  /* 0xff8000008d8d7808 */ /* 0x000fe20004800000 */
[C---:B------:R-:W-:Y:S01]  /*16b70*/  FFMA.FTZ R43, R0.reuse, R8, R43 ;  /* 0x00000008002b7223 */ /* 0x040fe2000001002b */
[C---:B------:R-:W-:Y:S01]  /*16b80*/  ISETP.GE.AND P6, PT, R5.reuse, R120, PT ;  /* 0x000000780500720c */ /* 0x040fe20003fc6270 */
[C---:B------:R-:W-:Y:S01]  /*16b90*/  FFMA.FTZ R39, R0.reuse, R8, R39 ;  /* 0x0000000800277223 */ /* 0x040fe20000010027 */
[----:B------:R-:W-:Y:S01]  /*16ba0*/  ISETP.GE.AND P1, PT, R5, R121, PT ;  /* 0x000000790500720c */ /* 0x000fe20003f26270 */
[----:B------:R-:W1:Y:S01]  /*16bb0*/  MUFU.TANH R17, R17 ;  /* 0x0000001100117308 */ /* 0x000e620000002400 */
[----:B------:R-:W-:Y:S02]  /*16bc0*/  I2FP.F32.S32 R5, R5 ;  /* 0x0000000500057245 */ /* 0x000fe40000201400 */
[----:B------:R-:W-:Y:S02]  /*16bd0*/  FSEL R168, R43, -INF , !P5 ;  /* 0xff8000002ba87808 */ /* 0x000fe40006800000 */
[----:B------:R-:W-:Y:S01]  /*16be0*/  FSEL R139, R39, -INF , !P0 ;  /* 0xff800000278b7808 */ /* 0x000fe20004000000 */
[----:B------:R-:W-:Y:S01]  /*16bf0*/  FFMA.FTZ R11, R0, R5, R11 ;  /* 0x00000005000b7223 */ /* 0x000fe2000001000b */
[C---:B------:R-:W-:Y:S01]  /*16c00*/  ISETP.GE.AND P5, PT, R128.reuse, R120, PT ;  /* 0x000000788000720c */ /* 0x040fe20003fa6270 */
[----:B------:R-:W3:Y:S01]  /*16c10*/  MUFU.TANH R19, R19 ;  /* 0x0000001300137308 */ /* 0x000ee20000002400 */
[----:B------:R-:W-:Y:S01]  /*16c20*/  ISETP.GE.AND P0, PT, R128, R121, PT ;  /* 0x000000798000720c */ /* 0x000fe20003f06270 */
[----:B--2---:R-:W-:Y:S01]  /*16c30*/  FFMA.FTZ R9, R0, R5, R9 ;  /* 0x0000000500097223 */ /* 0x004fe20000010009 */
[----:B------:R-:W-:-:S02]  /*16c40*/  I2FP.F32.S32 R128, R128 ;  /* 0x0000008000807245 */ /* 0x000fc40000201400 */
[----:B------:R-:W-:Y:S02]  /*16c50*/  FSEL R193, R11, -INF , !P6 ;  /* 0xff8000000bc17808 */ /* 0x000fe40007000000 */
[----:B------:R-:W-:Y:S01]  /*16c60*/  ISETP.GT.AND P6, PT, R63, R146, PT ;  /* 0x000000923f00720c */ /* 0x000fe20003fc4270 */
[CC--:B------:R-:W-:Y:S01]  /*16c70*/  FFMA.FTZ R33, R0.reuse, R128.reuse, R33 ;  /* 0x0000008000217223 */ /* 0x0c0fe20000010021 */
[C---:B------:R-:W-:Y:S01]  /*16c80*/  FFMA.FTZ R128, R0.reuse, R128, R31 ;  /* 0x0000008000807223 */ /* 0x040fe2000001001f */
[----:B------:R-:W-:Y:S02]  /*16c90*/  I2FP.F32.S32 R4, R154 ;  /* 0x0000009a00047245 */ /* 0x000fe40000201400 */
[----:B------:R-:W-:Y:S02]  /*16ca0*/  FSEL R133, R9, -INF , !P1 ;  /* 0xff80000009857808 */ /* 0x000fe40004800000 */
[----:B------:R-:W-:Y:S01]  /*16cb0*/  FSEL R176, R33, -INF , !P5 ;  /* 0xff80000021b07808 */ /* 0x000fe20006800000 */
[-C--:B-1----:R-:W-:Y:S01]  /*16cc0*/  FFMA.FTZ R17, R0, R4.reuse, R17 ;  /* 0x0000000400117223 */ /* 0x082fe20000010011 */
[----:B------:R-:W-:Y:S01]  /*16cd0*/  FSEL R128, R128, -INF , !P0 ;  /* 0xff80000080807808 */ /* 0x000fe20004000000 */
[----:B---3--:R-:W-:Y:S01]  /*16ce0*/  FFMA.FTZ R19, R0, R4, R19 ;  /* 0x0000000400137223 */ /* 0x008fe20000010013 */
[----:B------:R-:W-:-:S02]  /*16cf0*/  ISETP.GE.AND P5, PT, R154, R120, PT ;  /* 0x000000789a00720c */ /* 0x000fc40003fa6270 */
[----:B------:R-:W-:Y:S02]  /*16d00*/  ISETP.GE.AND P0, PT, R154, R121, PT ;  /* 0x000000799a00720c */ /* 0x000fe40003f06270 */
[----:B------:R-:W-:Y:S02]  /*16d10*/  FSEL R191, R17, -INF , !P5 ;  /* 0xff80000011bf7808 */ /* 0x000fe40006800000 */
[----:B------:R-:W-:Y:S01]  /*16d20*/  FSEL R131, R19, -INF , !P0 ;  /* 0xff80000013837808 */ /* 0x000fe20004000000 */
[----:B------:R-:W-:Y:S08]  /*16d30*/  @!P6 BRA `(.L_x_2965) ;  /* 0x000000080058e947 */ /* 0x000ff00003800000 */
        /* <DEDUP_REMOVED lines=9> */
[-C--:B-1----:R-:W-:Y:S02]  /*16dd0*/  IABS R8, R10.reuse ;  /* 0x0000000a00087213 */ /* 0x082fe40000000000 */
[----:B------:R-:W-:Y:S02]  /*16de0*/  LOP3.LUT R11, R11, R10, RZ, 0x3c, !PT ;  /* 0x0000000a0b0b7212 */ /* 0x000fe400078e3cff */
[----:B------:R-:W1:Y:S08]  /*16df0*/  I2F.RP R4, R8 ;  /* 0x0000000800047306 */ /* 0x000e700000209400 */
[----:B-1----:R-:W1:Y:S02]  /*16e00*/  MUFU.RCP R16, R4 ;  /* 0x0000000400107308 */ /* 0x002e640000001000 */
[----:B-1----:R-:W-:-:S06]  /*16e10*/  VIADD R16, R16, 0xffffffe ;  /* 0x0ffffffe10107836 */ /* 0x002fcc0000000000 */
[----:B------:R-:W1:Y:S02]  /*16e20*/  F2I.FTZ.U32.TRUNC.NTZ R17, R16 ;  /* 0x0000001000117305 */ /* 0x000e64000021f000 */
[----:B-1----:R-:W-:Y:S01]  /*16e30*/  IADD3 R5, PT, PT, RZ, -R17, RZ ;  /* 0x80000011ff057210 */ /* 0x002fe20007ffe0ff */
[----:B------:R-:W-:-:S04]  /*16e40*/  IMAD.MOV.U32 R16, RZ, RZ, RZ ;  /* 0x000000ffff107224 */ /* 0x000fc800078e00ff */
[----:B------:R-:W-:-:S04]  /*16e50*/  IMAD R6, R5, R8, RZ ;  /* 0x0000000805067224 */ /* 0x000fc800078e02ff */
        /* <DEDUP_REMOVED lines=35> */
[-C--:B------:R-:W-:Y:S02]  /*17090*/  IMAD R8, R11, R6.reuse, RZ ;  /* 0x000000060b087224 */ /* 0x080fe400078e02ff */
[----:B------:R-:W-:-:S04]  /*170a0*/  IMAD.WIDE.U32 R10, R9, R6, RZ ;  /* 0x00000006090a7225 */ /* 0x000fc800078e00ff */
        /* <DEDUP_REMOVED lines=11> */
.L_x_2966:
        /* <DEDUP_REMOVED lines=8> */
.L_x_2967:
        /* <DEDUP_REMOVED lines=11> */
[C-C-:B-1----:R-:W-:Y:S02]  /*17290*/  SHF.L.U64.HI R5, R6.reuse, 0x6, R9.reuse ;  /* 0x0000000606057819 */ /* 0x142fe40000010209 */
[----:B------:R-:W-:Y:S02]  /*172a0*/  LEA.HI.X R9, R6, R147, R9, 0x6, P0 ;  /* 0x0000009306097211 */ /* 0x000fe400000f3409 */
        /* <DEDUP_REMOVED lines=63> */
.L_x_2965:
[----:B------:R-:W-:Y:S01]  /*176a0*/  FMNMX3.FTZ R6, R2, R7, R15, !PT ;  /* 0x0000000702067276 */ /* 0x000fe2000781000f */
[----:B------:R-:W-:Y:S01]  /*176b0*/  LDSM.16.MT88.4 R36, [R122+0xb000] ;  /* 0x00b000007a24783b */ /* 0x000fe20000004200 */
[----:B---3--:R-:W-:Y:S02]  /*176c0*/  FMNMX3.FTZ R4, R3, R23, R27, !PT ;  /* 0x0000001703047276 */ /* 0x008fe4000781001b */
        /* <DEDUP_REMOVED lines=44> */
[C---:B------:R-:W-:Y:S01]  /*17990*/  FMUL.FTZ R178, R57.reuse, UR4 ;  /* 0x0000000439b27c20 */ /* 0x040fe20008410000 */
[----:B------:R-:W-:Y:S02]  /*179a0*/  FSEL R132, R132, RZ, P0 ;  /* 0x000000ff84847208 */ /* 0x000fe40000000000 */
[----:B------:R-:W-:Y:S02]  /*179b0*/  FSEL R162, R57, RZ, P1 ;  /* 0x000000ff39a27208 */ /* 0x000fe40000800000 */
[----:B------:R-:W-:Y:S01]  /*179c0*/  FSEL R178, R178, RZ, P1 ;  /* 0x000000ffb2b27208 */ /* 0x000fe20000800000 */
[----:B------:R-:W-:Y:S01]  /*179d0*/  FFMA.FTZ R21, R21, UR4, -R132 ;  /* 0x0000000415157c23 */ /* 0x000fe20008010884 */
[----:B------:R-:W-:Y:S01]  /*179e0*/  FSEL R5, R56, RZ, P0 ;  /* 0x000000ff38057208 */ /* 0x000fe20000000000 */
[----:B------:R-:W-:Y:S01]  /*179f0*/  FADD.FTZ R162, R3, -R162 ;  /* 0x800000a203a27221 */ /* 0x000fe20000010000 */
[----:B------:R-:W-:Y:S01]  /*17a00*/  FFMA.FTZ R167, R7, UR4, -R132 ;  /* 0x0000000407a77c23 */ /* 0x000fe20008010884 */
[--C-:B------:R-:W-:Y:S01]  /*17a10*/  FFMA.FTZ R154, R23, UR4, -R178.reuse ;  /* 0x00000004179a7c23 */ /* 0x100fe200080108b2 */
[----:B------:R1:W-:Y:S01]  /*17a20*/  MUFU.EX2 R3, R21 ;  /* 0x0000001500037308 */ /* 0x0003e20000000800 */
[----:B------:R-:W-:Y:S01]  /*17a30*/  FADD.FTZ R2, R2, -R5 ;  /* 0x8000000502027221 */ /* 0x000fe20000010000 */
[--C-:B------:R-:W-:Y:S01]  /*17a40*/  FFMA.FTZ R134, R27, UR4, -R178.reuse ;  /* 0x000000041b867c23 */ /* 0x100fe200080108b2 */
[--C-:B------:R-:W-:Y:S01]  /*17a50*/  FFMA.FTZ R135, R25, UR4, -R178.reuse ;  /* 0x0000000419877c23 */ /* 0x100fe200080108b2 */
[----:B------:R-:W-:Y:S01]  /*17a60*/  FFMA.FTZ R58, R29, UR4, -R178 ;  /* 0x000000041d3a7c23 */ /* 0x000fe200080108b2 */
[--C-:B------:R-:W-:Y:S01]  /*17a70*/  FFMA.FTZ R130, R15, UR4, -R132.reuse ;  /* 0x000000040f827c23 */ /* 0x100fe20008010884 */
[----:B------:R-:W-:Y:S01]  /*17a80*/  FFMA.FTZ R60, R13, UR4, -R132 ;  /* 0x000000040d3c7c23 */ /* 0x000fe20008010884 */
[----:B------:R-:W-:Y:S01]  /*17a90*/  FMUL.FTZ R162, R162, UR4 ;  /* 0x00000004a2a27c20 */ /* 0x000fe20008410000 */
[----:B------:R-:W-:Y:S01]  /*17aa0*/  LDSM.16.MT88.4 R12, [R123+0x9000] ;  /* 0x009000007b0c783b */ /* 0x000fe20000004200 */
[----:B------:R-:W-:Y:S01]  /*17ab0*/  FMUL.FTZ R2, R2, UR4 ;  /* 0x0000000402027c20 */ /* 0x000fe20008410000 */
[----:B------:R-:W-:Y:S01]  /*17ac0*/  MUFU.EX2 R154, R154 ;  /* 0x0000009a009a7308 */ /* 0x000fe20000000800 */
[----:B------:R-:W-:Y:S01]  /*17ad0*/  FFMA.FTZ R121, R125, UR4, -R178 ;  /* 0x000000047d797c23 */ /* 0x000fe200080108b2 */
[----:B------:R-:W-:Y:S01]  /*17ae0*/  LDSM.16.MT88.4 R28, [R123+0xb000] ;  /* 0x00b000007b1c783b */ /* 0x000fe20000004200 */
[--C-:B------:R-:W-:Y:S01]  /*17af0*/  FFMA.FTZ R125, R67, UR4, -R132.reuse ;  /* 0x00000004437d7c23 */ /* 0x100fe20008010884 */
[----:B------:R-:W-:Y:S01]  /*17b00*/  FFMA.FTZ R62, R65, UR4, -R132 ;  /* 0x00000004413e7c23 */ /* 0x000fe20008010884 */
[--C-:B------:R-:W-:Y:S01]  /*17b10*/  FFMA.FTZ R127, R127, UR4, -R178.reuse ;  /* 0x000000047f7f7c23 */ /* 0x100fe200080108b2 */
[----:B------:R-:W-:Y:S01]  /*17b20*/  LDSM.16.MT88.4 R64, [R122+0x9400] ;  /* 0x009400007a40783b */ /* 0x000fe20000004200 */
[----:B------:R-:W-:Y:S01]  /*17b30*/  FFMA.FTZ R124, R231, UR4, -R178 ;  /* 0x00000004e77c7c23 */ /* 0x000fe200080108b2 */
[----:B------:R-:W2:Y:S01]  /*17b40*/  MUFU.EX2 R134, R134 ;  /* 0x0000008600867308 */ /* 0x000ea20000000800 */
[--C-:B------:R-:W-:Y:S01]  /*17b50*/  FFMA.FTZ R120, R49, UR4, -R132.reuse ;  /* 0x0000000431787c23 */ /* 0x100fe20008010884 */
[----:B-1----:R-:W1:Y:S01]  /*17b60*/  LDSM.16.MT88.4 R20, [R122+0x9000] ;  /* 0x009000007a14783b */ /* 0x002e620000004200 */
        /* <DEDUP_REMOVED lines=36> */
[----:B------:R-:W-:Y:S01]  /*17db0*/  FFMA.FTZ R185, R185, UR4, -R178 ;  /* 0x00000004b9b97c23 */ /* 0x000fe200080108b2 */
[----:B------:R-:W3:Y:S01]  /*17dc0*/  MUFU.EX2 R60, R60 ;  /* 0x0000003c003c7308 */ /* 0x000ee20000000800 */
[----:B------:R-:W-:Y:S01]  /*17dd0*/  FFMA.FTZ R161, R161, UR4, -R132 ;  /* 0x00000004a1a17c23 */ /* 0x000fe20008010884 */
[--C-:B------:R-:W-:Y:S01]  /*17de0*/  FFMA.FTZ R189, R189, UR4, -R178.reuse ;  /* 0x00000004bdbd7c23 */ /* 0x100fe200080108b2 */
[--C-:B------:R-:W-:Y:S01]  /*17df0*/  FFMA.FTZ R176, R176, UR4, -R178.reuse ;  /* 0x00000004b0b07c23 */ /* 0x100fe200080108b2 */
[----:B------:R-:W-:Y:S01]  /*17e00*/  FFMA.FTZ R193, R193, UR4, -R178 ;  /* 0x00000004c1c17c23 */ /* 0x000fe200080108b2 */
[--C-:B------:R-:W-:Y:S01]  /*17e10*/  FFMA.FTZ R128, R128, UR4, -R132.reuse ;  /* 0x0000000480807c23 */ /* 0x100fe20008010884 */
[--C-:B------:R-:W-:Y:S01]  /*17e20*/  FFMA.FTZ R133, R133, UR4, -R132.reuse ;  /* 0x0000000485857c23 */ /* 0x100fe20008010884 */
[--C-:B------:R-:W-:Y:S01]  /*17e30*/  FFMA.FTZ R126, R126, UR4, -R132.reuse ;  /* 0x000000047e7e7c23 */ /* 0x100fe20008010884 */
[----:B------:R-:W4:Y:S01]  /*17e40*/  MUFU.EX2 R162, R162 ;  /* 0x000000a200a27308 */ /* 0x000f220000000800 */
[----:B--2---:R-:W-:Y:S01]  /*17e50*/  F2FP.F16.F32.PACK_AB R5, R130, R167 ;  /* 0x000000a78205723e */ /* 0x004fe200000000ff */
[----:B------:R-:W-:-:S06]  /*17e60*/  FFMA.FTZ R131, R131, UR4, -R132 ;  /* 0x0000000483837c23 */ /* 0x000fcc0008010884 */
[----:B------:R2:W5:Y:S01]  /*17e70*/  MUFU.EX2 R160, R2 ;  /* 0x0000000200a07308 */ /* 0x0005620000000800 */
[----:B---3--:R-:W-:-:S07]  /*17e80*/  F2FP.F16.F32.PACK_AB R7, R3, R60 ;  /* 0x0000003c0307723e */ /* 0x008fce00000000ff */
[----:B------:R-:W-:Y:S01]  /*17e90*/  MUFU.EX2 R127, R127 ;  /* 0x0000007f007f7308 */ /* 0x000fe20000000800 */
[-C--:B----4-:R-:W-:Y:S01]  /*17ea0*/  FMUL.FTZ R16, R104, R162.reuse ;  /* 0x000000a268107220 */ /* 0x090fe20000410000 */
[-C--:B------:R-:W-:Y:S01]  /*17eb0*/  FMUL.FTZ R17, R105, R162.reuse ;  /* 0x000000a269117220 */ /* 0x080fe20000410000 */
[-C--:B------:R-:W-:Y:S01]  /*17ec0*/  FMUL.FTZ R100, R100, R162.reuse ;  /* 0x000000a264647220 */ /* 0x080fe20000410000 */
[-C--:B------:R-:W-:Y:S01]  /*17ed0*/  FMUL.FTZ R101, R101, R162.reuse ;  /* 0x000000a265657220 */ /* 0x080fe20000410000 */
[-C--:B------:R-:W-:Y:S01]  /*17ee0*/  FMUL.FTZ R8, R112, R162.reuse ;  /* 0x000000a270087220 */ /* 0x080fe20000410000 */
[-C--:B------:R-:W-:Y:S01]  /*17ef0*/  FMUL.FTZ R9, R113, R162.reuse ;  /* 0x000000a271097220 */ /* 0x080fe20000410000 */
[----:B------:R-:W-:Y:S01]  /*17f00*/  FMUL.FTZ R24, R96, R162 ;  /* 0x000000a260187220 */ /* 0x000fe20000410000 */
[----:B------:R-:W3:Y:S01]  /*17f10*/  MUFU.EX2 R124, R124 ;  /* 0x0000007c007c7308 */ /* 0x000ee20000000800 */
[--C-:B--2---:R-:W-:Y:S01]  /*17f20*/  FFMA.FTZ R2, R51, UR4, -R178.reuse ;  /* 0x0000000433027c23 */ /* 0x104fe200080108b2 */
[-C--:B-----5:R-:W-:Y:S01]  /*17f30*/  FMUL.FTZ R18, R106, R160.reuse ;  /* 0x000000a06a127220 */ /* 0x0a0fe20000410000 */
[-C--:B------:R-:W-:Y:S01]  /*17f40*/  FMUL.FTZ R19, R107, R160.reuse ;  /* 0x000000a06b137220 */ /* 0x080fe20000410000 */
[-C--:B------:R-:W-:Y:S01]  /*17f50*/  FMUL.FTZ R102, R102, R160.reuse ;  /* 0x000000a066667220 */ /* 0x080fe20000410000 */
[-C--:B------:R-:W-:Y:S01]  /*17f60*/  FMUL.FTZ R103, R103, R160.reuse ;  /* 0x000000a067677220 */ /* 0x080fe20000410000 */
[-C--:B------:R-:W-:Y:S01]  /*17f70*/  FMUL.FTZ R10, R114, R160.reuse ;  /* 0x000000a0720a7220 */ /* 0x080fe20000410000 */
[----:B------:R-:W-:Y:S01]  /*17f80*/  FMUL.FTZ R11, R115, R160 ;  /* 0x000000a0730b7220 */ /* 0x000fe20000410000 */
[----:B------:R-:W-:Y:S01]  /*17f90*/  MUFU.EX2 R121, R121 ;  /* 0x0000007900797308 */ /* 0x000fe20000000800 */
[----:B------:R-:W-:Y:S01]  /*17fa0*/  FMUL.FTZ R25, R97, R162 ;  /* 0x000000a261197220 */ /* 0x000fe20000410000 */
[C---:B-1----:R-:W-:Y:S01]  /*17fb0*/  HMMA.16816.F32 R16, R4.reuse, R20, R16 ;  /* 0x000000140410723c */ /* 0x042fe20000001810 */
[-C--:B------:R-:W-:Y:S01]  /*17fc0*/  FMUL.FTZ R26, R98, R160.reuse ;  /* 0x000000a0621a7220 */ /* 0x080fe20000410000 */
[----:B------:R-:W-:Y:S01]  /*17fd0*/  FMUL.FTZ R27, R99, R160 ;  /* 0x000000a0631b7220 */ /* 0x000fe20000410000 */
[-C--:B------:R-:W-:Y:S01]  /*17fe0*/  FMUL.FTZ R32, R88, R162.reuse ;  /* 0x000000a258207220 */ /* 0x080fe20000410000 */
[----:B------:R-:W-:Y:S01]  /*17ff0*/  FMUL.FTZ R33, R89, R162 ;  /* 0x000000a259217220 */ /* 0x000fe20000410000 */
[-C--:B------:R-:W-:Y:S01]  /*18000*/  FMUL.FTZ R34, R90, R160.reuse ;  /* 0x000000a05a227220 */ /* 0x080fe20000410000 */
[----:B------:R-:W-:Y:S01]  /*18010*/  MUFU.EX2 R2, R2 ;  /* 0x0000000200027308 */ /* 0x000fe20000000800 */
[----:B------:R-:W-:Y:S01]  /*18020*/  FMUL.FTZ R35, R91, R160 ;  /* 0x000000a05b237220 */ /* 0x000fe20000410000 */
[C---:B------:R-:W-:Y:S01]  /*18030*/  HMMA.16816.F32 R20, R4.reuse, R22, R100 ;  /* 0x000000160414723c */ /* 0x040fe20000001864 */
        /* <DEDUP_REMOVED lines=32> */
[C---:B------:R-:W-:Y:S01]  /*18240*/  HMMA.16816.F32 R8, R4.reuse, R12, R8 ;  /* 0x0000000c0408723c */ /* 0x040fe20000001808 */
[----:B------:R-:W4:Y:S01]  /*18250*/  LDSM.16.MT88.4 R72, [R123+0x9400] ;  /* 0x009400007b48783b */ /* 0x000f220000004200 */
[----:B------:R-:W-:Y:S01]  /*18260*/  FFMA.FTZ R81, R170, UR4, -R178 ;  /* 0x00000004aa517c23 */ /* 0x000fe200080108b2 */
[----:B------:R-:W-:Y:S01]  /*18270*/  FFMA.FTZ R170, R175, UR4, -R132 ;  /* 0x00000004afaa7c23 */ /* 0x000fe20008010884 */
[--C-:B------:R-:W-:Y:S01]  /*18280*/  FFMA.FTZ R83, R174, UR4, -R178.reuse ;  /* 0x00000004ae537c23 */ /* 0x100fe200080108b2 */
[----:B------:R-:W-:Y:S01]  /*18290*/  MUFU.EX2 R138, R138 ;  /* 0x0000008a008a7308 */ /* 0x000fe20000000800 */
[--C-:B------:R-:W-:Y:S01]  /*182a0*/  FFMA.FTZ R82, R183, UR4, -R178.reuse ;  /* 0x00000004b7527c23 */ /* 0x100fe200080108b2 */
[--C-:B------:R-:W-:Y:S01]  /*182b0*/  FFMA.FTZ R80, R168, UR4, -R178.reuse ;  /* 0x00000004a8507c23 */ /* 0x100fe200080108b2 */
[----:B------:R-:W-:Y:S01]  /*182c0*/  HMMA.16816.F32 R24, R4, R28, R24 ;  /* 0x0000001c0418723c */ /* 0x000fe20000001818 */
[--C-:B------:R-:W-:Y:S01]  /*182d0*/  FFMA.FTZ R174, R166, UR4, -R178.reuse ;  /* 0x00000004a6ae7c23 */ /* 0x100fe200080108b2 */
[----:B------:R-:W-:Y:S01]  /*182e0*/  LDSM.16.MT88.4 R100, [R122+0xa800] ;  /* 0x00a800007a64783b */ /* 0x000fe20000004200 */
[----:B------:R-:W-:-:S02]  /*182f0*/  FFMA.FTZ R178, R191, UR4, -R178 ;  /* 0x00000004bfb27c23 */ /* 0x000fc400080108b2 */
[----:B------:R-:W5:Y:S03]  /*18300*/  MUFU.EX2 R137, R137 ;  /* 0x0000008900897308 */ /* 0x000f660000000800 */
[C---:B------:R-:W-:Y:S05]  /*18310*/  HMMA.16816.F32 R32, R4.reuse, R36, R32 ;  /* 0x000000240420723c */ /* 0x040fea0000001820 */
[----:B------:R-:W-:Y:S03]  /*18320*/  MUFU.EX2 R136, R136 ;  /* 0x0000008800887308 */ /* 0x000fe60000000800 */
[C---:B------:R-:W-:Y:S05]  /*18330*/  HMMA.16816.F32 R40, R4.reuse, R44, R40 ;  /* 0x0000002c0428723c */ /* 0x040fea0000001828 */
[----:B------:R-:W-:Y:S03]  /*18340*/  MUFU.EX2 R129, R129 ;  /* 0x0000008100817308 */ /* 0x000fe60000000800 */
[C---:B------:R-:W-:Y:S01]  /*18350*/  HMMA.16816.F32 R12, R4.reuse, R14, R108 ;  /* 0x0000000e040c723c */ /* 0x040fe2000000186c */
[----:B------:R-:W-:Y:S04]  /*18360*/  LDSM.16.MT88.4 R108, [R123+0xa800] ;  /* 0x00a800007b6c783b */ /* 0x000fe80000004200 */
[----:B------:R-:W-:Y:S03]  /*18370*/  MUFU.EX2 R142, R142 ;  /* 0x0000008e008e7308 */ /* 0x000fe60000000800 */
[C---:B------:R-:W-:Y:S01]  /*18380*/  HMMA.16816.F32 R28, R4.reuse, R30, R92 ;  /* 0x0000001e041c723c */ /* 0x040fe2000000185c */
[----:B------:R-:W-:Y:S04]  /*18390*/  LDSM.16.MT88.4 R92, [R123+0xc800] ;  /* 0x00c800007b5c783b */ /* 0x000fe80000004200 */
[----:B------:R-:W5:Y:S03]  /*183a0*/  MUFU.EX2 R149, R149 ;  /* 0x0000009500957308 */ /* 0x000f660000000800 */
[----:B------:R-:W-:Y:S01]  /*183b0*/  HMMA.16816.F32 R36, R4, R38, R84 ;  /* 0x000000260424723c */ /* 0x000fe20000001854 */
[----:B------:R-:W-:-:S04]  /*183c0*/  FFMA.FTZ R85, R164, R160, R167 ;  /* 0x000000a0a4557223 */ /* 0x000fc800000100a7 */
[----:B------:R-:W-:Y:S03]  /*183d0*/  MUFU.EX2 R143, R143 ;  /* 0x0000008f008f7308 */ /* 0x000fe60000000800 */
[C---:B------:R-:W-:Y:S01]  /*183e0*/  HMMA.16816.F32 R44, R4.reuse, R46, R76 ;  /* 0x0000002e042c723c */ /* 0x040fe2000000184c */
[----:B------:R-:W-:Y:S04]  /*183f0*/  LDSM.16.MT88.4 R76, [R122+0x9800] ;  /* 0x009800007a4c783b */ /* 0x000fe80000004200 */
[----:B------:R-:W5:Y:S03]  /*18400*/  MUFU.EX2 R140, R140 ;  /* 0x0000008c008c7308 */ /* 0x000f660000000800 */
[----:B------:R-:W-:Y:S01]  /*18410*/  HMMA.16816.F32 R48, R4, R52, R48 ;  /* 0x000000340430723c */ /* 0x000fe20000001830 */
[----:B---3--:R-:W-:-:S02]  /*18420*/  F2FP.F16.F32.PACK_AB R52, R124, R127 ;  /* 0x0000007f7c34723e */ /* 0x008fc400000000ff */
[----:B-1----:R-:W-:Y:S02]  /*18430*/  F2FP.F16.F32.PACK_AB R53, R125, R120 ;  /* 0x000000787d35723e */ /* 0x002fe400000000ff */
[----:B------:R-:W-:Y:S03]  /*18440*/  MUFU.EX2 R207, R207 ;  /* 0x000000cf00cf7308 */ /* 0x000fe60000000800 */
[----:B------:R-:W-:Y:S01]  /*18450*/  HMMA.16816.F32 R4, R4, R54, R68 ;  /* 0x000000360404723c */ /* 0x000fe20000001844 */
[----:B------:R-:W-:Y:S01]  /*18460*/  F2FP.F16.F32.PACK_AB R54, R2, R121 ;  /* 0x000000790236723e */ /* 0x000fe200000000ff */
[----:B------:R-:W1:Y:S01]  /*18470*/  LDSM.16.MT88.4 R68, [R123+0xd400] ;  /* 0x00d400007b44783b */ /* 0x000e620000004200 */
[----:B--2---:R-:W-:Y:S02]  /*18480*/  F2FP.F16.F32.PACK_AB R55, R59, R62 ;  /* 0x0000003e3b37723e */ /* 0x004fe400000000ff */
[----:B------:R-:W2:Y:S05]  /*18490*/  MUFU.EX2 R182, R182 ;  /* 0x000000b600b67308 */ /* 0x000eaa0000000800 */
[C---:B------:R-:W-:Y:S03]  /*184a0*/  HMMA.16816.F32 R16, R52.reuse, R64, R16 ;  /* 0x000000403410723c */ /* 0x040fe60000001810 */
[----:B------:R-:W-:Y:S05]  /*184b0*/  MUFU.EX2 R205, R205 ;  /* 0x000000cd00cd7308 */ /* 0x000fea0000000800 */
[C---:B------:R-:W-:Y:S01]  /*184c0*/  HMMA.16816.F32 R20, R52.reuse, R66, R20 ;  /* 0x000000423414723c */ /* 0x040fe20000001814 */
[----:B------:R-:W3:Y:S02]  /*184d0*/  LDSM.16.MT88.4 R64, [R122+0xb400] ;  /* 0x00b400007a40783b */ /* 0x000ee40000004200 */
[----:B------:R-:W-:Y:S05]  /*184e0*/  MUFU.EX2 R180, R180 ;  /* 0x000000b400b47308 */ /* 0x000fea0000000800 */
[C---:B----4-:R-:W-:Y:S03]  /*184f0*/  HMMA.16816.F32 R8, R52.reuse, R72, R8 ;  /* 0x000000483408723c */ /* 0x050fe60000001808 */
[----:B------:R-:W-:Y:S05]  /*18500*/  MUFU.EX2 R211, R211 ;  /* 0x000000d300d37308 */ /* 0x000fea0000000800 */
[C---:B------:R-:W-:Y:S01]  /*18510*/  HMMA.16816.F32 R12, R52.reuse, R74, R12 ;  /* 0x0000004a340c723c */ /* 0x040fe2000000180c */
[----:B------:R-:W4:Y:S02]  /*18520*/  LDSM.16.MT88.4 R72, [R123+0xb400] ;  /* 0x00b400007b48783b */ /* 0x000f240000004200 */
[----:B------:R-:W2:Y:S05]  /*18530*/  MUFU.EX2 R186, R186 ;  /* 0x000000ba00ba7308 */ /* 0x000eaa0000000800 */
[C---:B-1----:R-:W-:Y:S03]  /*18540*/  HMMA.16816.F32 R40, R52.reuse, R68, R40 ;  /* 0x000000443428723c */ /* 0x042fe60000001828 */
[----:B------:R-:W-:Y:S05]  /*18550*/  MUFU.EX2 R209, R209 ;  /* 0x000000d100d17308 */ /* 0x000fea0000000800 */
[C---:B------:R-:W-:Y:S01]  /*18560*/  HMMA.16816.F32 R44, R52.reuse, R70, R44 ;  /* 0x00000046342c723c */ /* 0x040fe2000000182c */
[----:B------:R-:W-:Y:S02]  /*18570*/  LDSM.16.MT88.4 R68, [R122+0xb800] ;  /* 0x00b800007a44783b */ /* 0x000fe40000004200 */
[----:B------:R-:W1:Y:S05]  /*18580*/  MUFU.EX2 R184, R184 ;  /* 0x000000b800b87308 */ /* 0x000e6a0000000800 */
[C---:B---3--:R-:W-:Y:S03]  /*18590*/  HMMA.16816.F32 R32, R52.reuse, R64, R32 ;  /* 0x000000403420723c */ /* 0x048fe60000001820 */
[----:B------:R-:W-:Y:S05]  /*185a0*/  MUFU.EX2 R203, R203 ;  /* 0x000000cb00cb7308 */ /* 0x000fea0000000800 */
[C---:B------:R-:W-:Y:S01]  /*185b0*/  HMMA.16816.F32 R36, R52.reuse, R66, R36 ;  /* 0x000000423424723c */ /* 0x040fe20000001824 */
[----:B------:R-:W3:Y:S02]  /*185c0*/  LDSM.16.MT88.4 R64, [R122+0xd400] ;  /* 0x00d400007a40783b */ /* 0x000ee40000004200 */
[----:B------:R-:W1:Y:S05]  /*185d0*/  MUFU.EX2 R190, R190 ;  /* 0x000000be00be7308 */ /* 0x000e6a0000000800 */
[C---:B----4-:R-:W-:Y:S03]  /*185e0*/  HMMA.16816.F32 R24, R52.reuse, R72, R24 ;  /* 0x000000483418723c */ /* 0x050fe60000001818 */
[----:B------:R-:W-:Y:S05]  /*185f0*/  MUFU.EX2 R199, R199 ;  /* 0x000000c700c77308 */ /* 0x000fea0000000800 */
[C---:B------:R-:W-:Y:S01]  /*18600*/  HMMA.16816.F32 R28, R52.reuse, R74, R28 ;  /* 0x0000004a341c723c */ /* 0x040fe2000000181c */
[----:B------:R-:W4:Y:S02]  /*18610*/  LDSM.16.MT88.4 R72, [R123+0xb800] ;  /* 0x00b800007b48783b */ /* 0x000f240000004200 */
[----:B------:R-:W-:Y:S08]  /*18620*/  MUFU.EX2 R188, R188 ;  /* 0x000000bc00bc7308 */ /* 0x000ff00000000800 */
[----:B------:R-:W-:Y:S08]  /*18630*/  MUFU.EX2 R192, R192 ;  /* 0x000000c000c07308 */ /* 0x000ff00000000800 */
[----:B------:R-:W1:Y:S01]  /*18640*/  MUFU.EX2 R181, R181 ;  /* 0x000000b500b57308 */ /* 0x000e620000000800 */
[C---:B---3--:R-:W-:Y:S07]  /*18650*/  HMMA.16816.F32 R48, R52.reuse, R64, R48 ;  /* 0x000000403430723c */ /* 0x048fee0000001830 */
[----:B------:R-:W-:Y:S01]  /*18660*/  MUFU.EX2 R194, R194 ;  /* 0x000000c200c27308 */ /* 0x000fe20000000800 */
[----:B------:R-:W-:Y:S01]  /*18670*/  HMMA.16816.F32 R4, R52, R66, R4 ;  /* 0x000000423404723c */ /* 0x000fe20000001804 */
[----:B------:R-:W3:Y:S01]  /*18680*/  LDSM.16.MT88.4 R64, [R123+0x9800] ;  /* 0x009800007b40783b */ /* 0x000ee20000004200 */
[----:B-----5:R-:W-:-:S05]  /*18690*/  F2FP.F16.F32.PACK_AB R52, R137, R138 ;  /* 0x0000008a8934723e */ /* 0x020fca00000000ff */
[----:B------:R-:W5:Y:S01]  /*186a0*/  MUFU.EX2 R177, R177 ;  /* 0x000000b100b17308 */ /* 0x000f620000000800 */
[----:B------:R-:W-:Y:S02]  /*186b0*/  F2FP.F16.F32.PACK_AB R53, R149, R142 ;  /* 0x0000008e9535723e */ /* 0x000fe400000000ff */
[----:B------:R-:W-:Y:S02]  /*186c0*/  F2FP.F16.F32.PACK_AB R54, R129, R136 ;  /* 0x000000888136723e */ /* 0x000fe400000000ff */
[----:B------:R-:W-:-:S03]  /*186d0*/  F2FP.F16.F32.PACK_AB R55, R140, R143 ;  /* 0x0000008f8c37723e */ /* 0x000fc600000000ff */
[----:B------:R-:W-:Y:S04]  /*186e0*/  MUFU.EX2 R183, R187 ;  /* 0x000000bb00b77308 */ /* 0x000fe80000000800 */
[C---:B----4-:R-:W-:Y:S04]  /*186f0*/  HMMA.16816.F32 R24, R52.reuse, R72, R24 ;  /* 0x000000483418723c */ /* 0x050fe80000001818 */
[----:B------:R4:W5:Y:S04]  /*18700*/  MUFU.EX2 R168, R83 ;  /* 0x0000005300a87308 */ /* 0x0009680000000800 */
[C---:B------:R-:W-:Y:S01]  /*18710*/  HMMA.16816.F32 R28, R52.reuse, R74, R28 ;  /* 0x0000004a341c723c */ /* 0x040fe2000000181c */
[----:B------:R-:W2:Y:S03]  /*18720*/  LDSM.16.MT88.4 R72, [R122+0xd800] ;  /* 0x00d800007a48783b */ /* 0x000ea60000004200 */
[----:B------:R-:W-:Y:S04]  /*18730*/  MUFU.EX2 R166, R185 ;  /* 0x000000b900a67308 */ /* 0x000fe80000000800 */
[----:B------:R-:W-:Y:S04]  /*18740*/  HMMA.16816.F32 R32, R52, R68, R32 ;  /* 0x000000443420723c */ /* 0x000fe80000001820 */
[----:B------:R-:W-:Y:S01]  /*18750*/  MUFU.EX2 R179, R179 ;  /* 0x000000b300b37308 */ /* 0x000fe20000000800 */
[----:B----4-:R-:W-:Y:S01]  /*18760*/  FFMA.FTZ R83, R163, R162, R154 ;  /* 0x000000a2a3537223 */ /* 0x010fe2000001009a */
[----:B------:R-:W-:-:S02]  /*18770*/  FFMA.FTZ R162, R165, UR4, -R132 ;  /* 0x00000004a5a27c23 */ /* 0x000fc40008010884 */
[C---:B------:R-:W-:Y:S01]  /*18780*/  HMMA.16816.F32 R36, R52.reuse, R70, R36 ;  /* 0x000000463424723c */ /* 0x040fe20000001824 */
[----:B------:R-:W-:Y:S01]  /*18790*/  LDSM.16.MT88.4 R68, [R123+0x9c00] ;  /* 0x009c00007b44783b */ /* 0x000fe20000004200 */
[----:B------:R-:W-:Y:S02]  /*187a0*/  FADD.FTZ R134, R134, R83 ;  /* 0x0000005386867221 */ /* 0x000fe40000010000 */
[----:B------:R-:W-:Y:S02]  /*187b0*/  MUFU.EX2 R170, R170 ;  /* 0x000000aa00aa7308 */ /* 0x000fe40000000800 */
[----:B------:R-:W-:Y:S02]  /*187c0*/  FADD.FTZ R135, R135, R134 ;  /* 0x0000008687877221 */ /* 0x000fe40000010000 */
[----:B---3--:R-:W-:Y:S02]  /*187d0*/  HMMA.16816.F32 R8, R52, R64, R8 ;  /* 0x000000403408723c */ /* 0x008fe40000001808 */
[----:B------:R-:W-:-:S02]  /*187e0*/  FADD.FTZ R58, R58, R135 ;  /* 0x000000873a3a7221 */ /* 0x000fc40000010000 */
[----:B------:R-:W3:Y:S02]  /*187f0*/  MUFU.EX2 R173, R173 ;  /* 0x000000ad00ad7308 */ /* 0x000ee40000000800 */
[----:B------:R-:W-:Y:S02]  /*18800*/  FADD.FTZ R127, R127, R58 ;  /* 0x0000003a7f7f7221 */ /* 0x000fe40000010000 */
[----:B------:R-:W-:Y:S01]  /*18810*/  HMMA.16816.F32 R12, R52, R66, R12 ;  /* 0x00000042340c723c */ /* 0x000fe2000000180c */
[----:B------:R-:W4:Y:S01]  /*18820*/  LDSM.16.MT88.4 R64, [R123+0xd800] ;  /* 0x00d800007b40783b */ /* 0x000f220000004200 */
[----:B------:R-:W-:Y:S02]  /*18830*/  FADD.FTZ R124, R124, R127 ;  /* 0x0000007f7c7c7221 */ /* 0x000fe40000010000 */
[----:B------:R-:W-:Y:S02]  /*18840*/  MUFU.EX2 R172, R172 ;  /* 0x000000ac00ac7308 */ /* 0x000fe40000000800 */
[----:B------:R-:W-:-:S02]  /*18850*/  FADD.FTZ R121, R121, R124 ;  /* 0x0000007c79797221 */ /* 0x000fc40000010000 */
[C---:B------:R-:W-:Y:S02]  /*18860*/  HMMA.16816.F32 R16, R52.reuse, R76, R16 ;  /* 0x0000004c3410723c */ /* 0x040fe40000001810 */
[----:B------:R-:W-:Y:S01]  /*18870*/  FADD.FTZ R121, R2, R121 ;  /* 0x0000007902797221 */ /* 0x000fe20000010000 */
[-C--:B------:R-:W-:Y:S01]  /*18880*/  MOV R2, R56.reuse ;  /* 0x0000003800027202 */ /* 0x080fe20000000f00 */
[----:B------:R-:W3:Y:S01]  /*18890*/  MUFU.EX2 R169, R169 ;  /* 0x000000a900a97308 */ /* 0x000ee20000000800 */
[----:B------:R-:W-:Y:S01]  /*188a0*/  @P6 MOV R2, R56 ;  /* 0x0000003800026202 */ /* 0x000fe20000000f00 */
[----:B------:R-:W-:Y:S02]  /*188b0*/  FADD.FTZ R138, R138, R121 ;  /* 0x000000798a8a7221 */ /* 0x000fe40000010000 */
[----:B------:R-:W-:Y:S01]  /*188c0*/  HMMA.16816.F32 R20, R52, R78, R20 ;  /* 0x0000004e3414723c */ /* 0x000fe20000001814 */
[----:B------:R-:W-:Y:S01]  /*188d0*/  LDSM.16.MT88.4 R76, [R123+0xc000] ;  /* 0x00c000007b4c783b */ /* 0x000fe20000004200 */
[----:B------:R-:W-:-:S02]  /*188e0*/  FADD.FTZ R137, R137, R138 ;  /* 0x0000008a89897221 */ /* 0x000fc40000010000 */
[----:B------:R-:W-:Y:S02]  /*188f0*/  MUFU.EX2 R163, R82 ;  /* 0x0000005200a37308 */ /* 0x000fe40000000800 */
[----:B------:R-:W-:Y:S02]  /*18900*/  FADD.FTZ R136, R136, R137 ;  /* 0x0000008988887221 */ /* 0x000fe40000010000 */
[C---:B--2---:R-:W-:Y:S02]  /*18910*/  HMMA.16816.F32 R48, R52.reuse, R72, R48 ;  /* 0x000000483430723c */ /* 0x044fe40000001830 */
[----:B------:R-:W-:Y:S02]  /*18920*/  FADD.FTZ R136, R129, R136 ;  /* 0x0000008881887221 */ /* 0x000fe40000010000 */
[----:B------:R-:W2:Y:S04]  /*18930*/  MUFU.EX2 R154, R81 ;  /* 0x00000051009a7308 */ /* 0x000ea80000000800 */
[C---:B------:R-:W-:Y:S01]  /*18940*/  HMMA.16816.F32 R4, R52.reuse, R74, R4 ;  /* 0x0000004a3404723c */ /* 0x040fe20000001804 */
[----:B------:R-:W5:Y:S03]  /*18950*/  LDSM.16.MT88.4 R72, [R123+0xbc00] ;  /* 0x00bc00007b48783b */ /* 0x000f660000004200 */
[----:B------:R-:W-:Y:S04]  /*18960*/  MUFU.EX2 R167, R80 ;  /* 0x0000005000a77308 */ /* 0x000fe80000000800 */
[C---:B----4-:R-:W-:Y:S04]  /*18970*/  HMMA.16816.F32 R40, R52.reuse, R64, R40 ;  /* 0x000000403428723c */ /* 0x050fe80000001828 */
[----:B------:R-:W-:Y:S04]  /*18980*/  MUFU.EX2 R160, R189 ;  /* 0x000000bd00a07308 */ /* 0x000fe80000000800 */
[----:B------:R-:W-:Y:S01]  /*18990*/  HMMA.16816.F32 R44, R52, R66, R44 ;  /* 0x00000042342c723c */ /* 0x000fe2000000182c */
[----:B------:R-:W4:Y:S01]  /*189a0*/  LDSM.16.MT88.4 R64, [R122+0x9c00] ;  /* 0x009c00007a40783b */ /* 0x000f220000004200 */
[----:B------:R-:W-:-:S02]  /*189b0*/  F2FP.F16.F32.PACK_AB R52, R182, R207 ;  /* 0x000000cfb634723e */ /* 0x000fc400000000ff */
        /* <DEDUP_REMOVED lines=12> */
[----:B------:R-:W3:Y:S03]  /*18a80*/  LDSM.16.MT88.4 R68, [R122+0xbc00] ;  /* 0x00bc00007a44783b */ /* 0x000ee60000004200 */
[----:B------:R-:W-:Y:S04]  /*18a90*/  MUFU.EX2 R193, R193 ;  /* 0x000000c100c17308 */ /* 0x000fe80000000800 */
[C---:B-----5:R-:W-:Y:S04]  /*18aa0*/  HMMA.16816.F32 R24, R52.reuse, R72, R24 ;  /* 0x000000483418723c */ /* 0x060fe80000001818 */
[----:B------:R-:W-:Y:S04]  /*18ab0*/  MUFU.EX2 R174, R174 ;  /* 0x000000ae00ae7308 */ /* 0x000fe80000000800 */
        /* <DEDUP_REMOVED lines=22> */
[----:B------:R-:W-:-:S07]  /*18c20*/  FADD.FTZ R188, R188, R199 ;  /* 0x000000c7bcbc7221 */ /* 0x000fce0000010000 */
        /* <DEDUP_REMOVED lines=14> */
[----:B---3--:R-:W-:Y:S01]  /*18d10*/  HMMA.16816.F32 R40, R52, R68, R40 ;  /* 0x000000443428723c */ /* 0x008fe20000001828 */
[----:B------:R-:W-:Y:S01]  /*18d20*/  F2FP.F16.F32.PACK_AB R68, R168, R183 ;  /* 0x000000b7a844723e */ /* 0x000fe200000000ff */
[----:B------:R-:W-:Y:S01]  /*18d30*/  FADD.FTZ R183, R183, R188 ;  /* 0x000000bcb7b77221 */ /* 0x000fe20000010000 */
[----:B------:R-:W-:-:S03]  /*18d40*/  F2FP.F16.F32.PACK_AB R69, R173, R170 ;  /* 0x000000aaad45723e */ /* 0x000fc600000000ff */
[----:B------:R-:W-:Y:S02]  /*18d50*/  FADD.FTZ R183, R168, R183 ;  /* 0x000000b7a8b77221 */ /* 0x000fe40000010000 */
[----:B------:R-:W-:Y:S01]  /*18d60*/  HMMA.16816.F32 R44, R52, R70, R44 ;  /* 0x00000046342c723c */ /* 0x000fe2000000182c */
[----:B------:R-:W3:Y:S01]  /*18d70*/  LDSM.16.MT88.4 R52, [R123+0xc400] ;  /* 0x00c400007b34783b */ /* 0x000ee20000004200 */
[----:B------:R-:W-:Y:S01]  /*18d80*/  F2FP.F16.F32.PACK_AB R70, R179, R166 ;  /* 0x000000a6b346723e */ /* 0x000fe200000000ff */
[----:B------:R-:W-:Y:S01]  /*18d90*/  FADD.FTZ R166, R166, R183 ;  /* 0x000000b7a6a67221 */ /* 0x000fe20000010000 */
[----:B------:R-:W-:-:S03]  /*18da0*/  F2FP.F16.F32.PACK_AB R71, R169, R172 ;  /* 0x000000aca947723e */ /* 0x000fc600000000ff */
[----:B------:R-:W-:-:S04]  /*18db0*/  FADD.FTZ R166, R179, R166 ;  /* 0x000000a6b3a67221 */ /* 0x000fc80000010000 */
        /* <DEDUP_REMOVED lines=10> */
[C---:B------:R-:W-:Y:S08]  /*18e60*/  HMMA.16816.F32 R36, R68.reuse, R74, R36 ;  /* 0x0000004a4424723c */ /* 0x040ff00000001824 */
[----:B----4-:R-:W-:Y:S01]  /*18e70*/  HMMA.16816.F32 R40, R68, R64, R40 ;  /* 0x000000404428723c */ /* 0x010fe20000001828 */
[--C-:B------:R-:W-:Y:S01]  /*18e80*/  FFMA.FTZ R64, R139, UR4, -R132.reuse ;  /* 0x000000048b407c23 */ /* 0x100fe20008010884 */
[----:B------:R-:W-:-:S05]  /*18e90*/  FFMA.FTZ R65, R141, UR4, -R132 ;  /* 0x000000048d417c23 */ /* 0x000fca0008010884 */
[----:B------:R-:W-:Y:S01]  /*18ea0*/  MUFU.EX2 R64, R64 ;  /* 0x0000004000407308 */ /* 0x000fe20000000800 */
[C---:B------:R-:W-:Y:S07]  /*18eb0*/  HMMA.16816.F32 R44, R68.reuse, R66, R44 ;  /* 0x00000042442c723c */ /* 0x040fee000000182c */
[----:B------:R-:W4:Y:S01]  /*18ec0*/  MUFU.EX2 R65, R65 ;  /* 0x0000004100417308 */ /* 0x000f220000000800 */
[----:B---3--:R-:W-:Y:S01]  /*18ed0*/  HMMA.16816.F32 R48, R68, R52, R48 ;  /* 0x000000344430723c */ /* 0x008fe20000001830 */
[----:B------:R-:W-:-:S02]  /*18ee0*/  FADD.FTZ R53, R130, R85 ;  /* 0x0000005582357221 */ /* 0x000fc40000010000 */
[----:B------:R-:W3:Y:S02]  /*18ef0*/  LDSM.16.MT88.4 R84, [R122+0xc800] ;  /* 0x00c800007a54783b */ /* 0x000ee40000004200 */
[----:B------:R-:W-:-:S03]  /*18f00*/  FADD.FTZ R60, R60, R53 ;  /* 0x000000353c3c7221 */ /* 0x000fc60000010000 */
[----:B------:R-:W-:Y:S01]  /*18f10*/  HMMA.16816.F32 R68, R68, R54, R4 ;  /* 0x000000364444723c */ /* 0x000fe20000001804 */
[----:B--2---:R-:W-:Y:S01]  /*18f20*/  F2FP.F16.F32.PACK_AB R4, R154, R163 ;  /* 0x000000a39a04723e */ /* 0x004fe200000000ff */
[----:B------:R-:W-:Y:S01]  /*18f30*/  FADD.FTZ R3, R3, R60 ;  /* 0x0000003c03037221 */ /* 0x000fe20000010000 */
[----:B-1----:R-:W-:Y:S01]  /*18f40*/  F2FP.F16.F32.PACK_AB R5, R161, R162 ;  /* 0x000000a2a105723e */ /* 0x002fe200000000ff */
[----:B------:R-:W-:Y:S01]  /*18f50*/  FADD.FTZ R163, R163, R166 ;  /* 0x000000a6a3a37221 */ /* 0x000fe20000010000 */
[----:B------:R-:W-:Y:S01]  /*18f60*/  F2FP.F16.F32.PACK_AB R6, R160, R167 ;  /* 0x000000a7a006723e */ /* 0x000fe200000000ff */
[----:B------:R-:W-:Y:S01]  /*18f70*/  FADD.FTZ R120, R120, R3 ;  /* 0x0000000378787221 */ /* 0x000fe20000010000 */
[-C--:B------:R-:W-:Y:S01]  /*18f80*/  MOV R3, R57.reuse ;  /* 0x0000003900037202 */ /* 0x080fe20000000f00 */
[----:B------:R-:W-:Y:S01]  /*18f90*/  FADD.FTZ R154, R154, R163 ;  /* 0x000000a39a9a7221 */ /* 0x000fe20000010000 */
[----:B----4-:R-:W-:Y:S01]  /*18fa0*/  F2FP.F16.F32.PACK_AB R7, R65, R64 ;  /* 0x000000404107723e */ /* 0x010fe200000000ff */
[----:B------:R-:W-:Y:S01]  /*18fb0*/  FADD.FTZ R125, R125, R120 ;  /* 0x000000787d7d7221 */ /* 0x000fe20000010000 */
[----:B------:R-:W-:Y:S01]  /*18fc0*/  @P6 MOV R3, R57 ;  /* 0x0000003900036202 */ /* 0x000fe20000000f00 */
[----:B------:R-:W-:-:S02]  /*18fd0*/  FADD.FTZ R167, R167, R154 ;  /* 0x0000009aa7a77221 */ /* 0x000fc40000010000 */
[----:B------:R-:W-:Y:S02]  /*18fe0*/  FADD.FTZ R62, R62, R125 ;  /* 0x0000007d3e3e7221 */ /* 0x000fe40000010000 */
[----:B------:R-:W-:Y:S01]  /*18ff0*/  HMMA.16816.F32 R112, R4, R108, R8 ;  /* 0x0000006c0470723c */ /* 0x000fe20000001808 */
[----:B------:R-:W-:Y:S01]  /*19000*/  LDSM.16.MT88.4 R8, [R123+0xac00] ;  /* 0x00ac00007b08783b */ /* 0x000fe20000004200 */
[----:B------:R-:W-:Y:S01]  /*19010*/  FADD.FTZ R59, R59, R62 ;  /* 0x0000003e3b3b7221 */ /* 0x000fe20000010000 */
[----:B------:R-:W-:-:S03]  /*19020*/  FADD.FTZ R167, R160, R167 ;  /* 0x000000a7a0a77221 */ /* 0x000fc60000010000 */
[----:B------:R-:W-:Y:S02]  /*19030*/  FADD.FTZ R142, R142, R59 ;  /* 0x0000003b8e8e7221 */ /* 0x000fe40000010000 */
[----:B------:R-:W-:Y:S01]  /*19040*/  HMMA.16816.F32 R108, R4, R110, R12 ;  /* 0x0000006e046c723c */ /* 0x000fe2000000180c */
[----:B------:R-:W1:Y:S01]  /*19050*/  LDSM.16.MT88.4 R12, [R122+0xe800] ;  /* 0x00e800007a0c783b */ /* 0x000e620000004200 */
[----:B------:R-:W-:-:S04]  /*19060*/  FADD.FTZ R142, R149, R142 ;  /* 0x0000008e958e7221 */ /* 0x000fc80000010000 */
[----:B------:R-:W-:Y:S02]  /*19070*/  FADD.FTZ R143, R143, R142 ;  /* 0x0000008e8f8f7221 */ /* 0x000fe40000010000 */
[----:B------:R-:W-:Y:S01]  /*19080*/  HMMA.16816.F32 R104, R4, R100, R16 ;  /* 0x000000640468723c */ /* 0x000fe20000001810 */
[----:B------:R-:W2:Y:S01]  /*19090*/  LDSM.16.MT88.4 R16, [R122+0xac00] ;  /* 0x00ac00007a10783b */ /* 0x000ea20000004200 */
[----:B------:R-:W-:-:S04]  /*190a0*/  FADD.FTZ R140, R140, R143 ;  /* 0x0000008f8c8c7221 */ /* 0x000fc80000010000 */
[----:B------:R-:W-:Y:S02]  /*190b0*/  FADD.FTZ R211, R211, R140 ;  /* 0x0000008cd3d37221 */ /* 0x000fe40000010000 */
[----:B------:R-:W-:Y:S01]  /*190c0*/  HMMA.16816.F32 R100, R4, R102, R20 ;  /* 0x000000660464723c */ /* 0x000fe20000001814 */
[----:B------:R-:W-:Y:S01]  /*190d0*/  MUFU.EX2 R21, R178 ;  /* 0x000000b200157308 */ /* 0x000fe20000000800 */
[----:B------:R-:W-:-:S04]  /*190e0*/  FADD.FTZ R186, R186, R211 ;  /* 0x000000d3baba7221 */ /* 0x000fc80000010000 */
[----:B------:R-:W-:Y:S02]  /*190f0*/  FADD.FTZ R209, R209, R186 ;  /* 0x000000bad1d17221 */ /* 0x000fe40000010000 */
[----:B------:R-:W-:Y:S01]  /*19100*/  HMMA.16816.F32 R96, R4, R92, R24 ;  /* 0x0000005c0460723c */ /* 0x000fe20000001818 */
[----:B------:R-:W-:Y:S01]  /*19110*/  MUFU.EX2 R23, R128 ;  /* 0x0000008000177308 */ /* 0x000fe20000000800 */
[----:B------:R-:W-:-:S04]  /*19120*/  FADD.FTZ R209, R184, R209 ;  /* 0x000000d1b8d17221 */ /* 0x000fc80000010000 */
[----:B------:R-:W-:Y:S02]  /*19130*/  FADD.FTZ R192, R192, R209 ;  /* 0x000000d1c0c07221 */ /* 0x000fe40000010000 */
[----:B------:R-:W-:Y:S01]  /*19140*/  HMMA.16816.F32 R92, R4, R94, R28 ;  /* 0x0000005e045c723c */ /* 0x000fe2000000181c */
[----:B------:R-:W4:Y:S01]  /*19150*/  MUFU.EX2 R20, R133 ;  /* 0x0000008500147308 */ /* 0x000f220000000800 */
[----:B------:R-:W-:-:S04]  /*19160*/  FADD.FTZ R181, R181, R192 ;  /* 0x000000c0b5b57221 */ /* 0x000fc80000010000 */
[----:B------:R-:W-:Y:S02]  /*19170*/  FADD.FTZ R194, R194, R181 ;  /* 0x000000b5c2c27221 */ /* 0x000fe40000010000 */
[----:B---3--:R-:W-:Y:S01]  /*19180*/  HMMA.16816.F32 R88, R4, R84, R32 ;  /* 0x000000540458723c */ /* 0x008fe20000001820 */
[----:B------:R-:W-:Y:S01]  /*19190*/  MUFU.EX2 R22, R126 ;  /* 0x0000007e00167308 */ /* 0x000fe20000000800 */
[----:B------:R-:W-:-:S04]  /*191a0*/  FADD.FTZ R177, R177, R194 ;  /* 0x000000c2b1b17221 */ /* 0x000fc80000010000 */
[----:B------:R-:W-:Y:S02]  /*191b0*/  FADD.FTZ R170, R170, R177 ;  /* 0x000000b1aaaa7221 */ /* 0x000fe40000010000 */
[----:B-1----:R-:W-:Y:S01]  /*191c0*/  HMMA.16816.F32 R72, R4, R12, R48 ;  /* 0x0000000c0448723c */ /* 0x002fe20000001830 */
[----:B------:R-:W1:Y:S01]  /*191d0*/  MUFU.EX2 R25, R131 ;  /* 0x0000008300197308 */ /* 0x000e620000000800 */
[----:B------:R-:W-:-:S04]  /*191e0*/  FADD.FTZ R173, R173, R170 ;  /* 0x000000aaadad7221 */ /* 0x000fc80000010000 */
[----:B------:R-:W-:Y:S02]  /*191f0*/  FADD.FTZ R172, R172, R173 ;  /* 0x000000adacac7221 */ /* 0x000fe40000010000 */
[----:B------:R-:W-:Y:S01]  /*19200*/  HMMA.16816.F32 R68, R4, R14, R68 ;  /* 0x0000000e0444723c */ /* 0x000fe20000001844 */
[----:B------:R-:W3:Y:S01]  /*19210*/  LDSM.16.MT88.4 R12, [R123+0xcc00] ;  /* 0x00cc00007b0c783b */ /* 0x000ee20000004200 */
[----:B------:R-:W-:-:S04]  /*19220*/  FADD.FTZ R169, R169, R172 ;  /* 0x000000aca9a97221 */ /* 0x000fc80000010000 */
[----:B------:R-:W-:Y:S02]  /*19230*/  FADD.FTZ R162, R162, R169 ;  /* 0x000000a9a2a27221 */ /* 0x000fe40000010000 */
[----:B------:R-:W-:Y:S02]  /*19240*/  HMMA.16816.F32 R80, R4, R76, R40 ;  /* 0x0000004c0450723c */ /* 0x000fe40000001828 */
[----:B------:R-:W-:-:S04]  /*19250*/  FADD.FTZ R161, R161, R162 ;  /* 0x000000a2a1a17221 */ /* 0x000fc80000010000 */
[----:B------:R-:W-:Y:S02]  /*19260*/  FADD.FTZ R64, R64, R161 ;  /* 0x000000a140407221 */ /* 0x000fe40000010000 */
[----:B------:R-:W-:Y:S02]  /*19270*/  HMMA.16816.F32 R84, R4, R86, R36 ;  /* 0x000000560454723c */ /* 0x000fe40000001824 */
[----:B------:R-:W-:-:S06]  /*19280*/  FADD.FTZ R64, R65, R64 ;  /* 0x0000004041407221 */ /* 0x000fcc0000010000 */
[----:B------:R-:W-:Y:S01]  /*19290*/  HMMA.16816.F32 R76, R4, R78, R44 ;  /* 0x0000004e044c723c */ /* 0x000fe2000000182c */
[----:B------:R-:W-:Y:S01]  /*192a0*/  F2FP.F16.F32.PACK_AB R4, R193, R176 ;  /* 0x000000b0c104723e */ /* 0x000fe200000000ff */
[----:B------:R-:W-:Y:S01]  /*192b0*/  FADD.FTZ R176, R176, R167 ;  /* 0x000000a7b0b07221 */ /* 0x000fe20000010000 */
[C---:B----4-:R-:W-:Y:S01]  /*192c0*/  F2FP.F16.F32.PACK_AB R5, R20.reuse, R23 ;  /* 0x000000171405723e */ /* 0x050fe200000000ff */
[----:B------:R-:W-:Y:S01]  /*192d0*/  FADD.FTZ R23, R23, R64 ;  /* 0x0000004017177221 */ /* 0x000fe20000010000 */
[----:B------:R-:W-:Y:S01]  /*192e0*/  F2FP.F16.F32.PACK_AB R6, R21, R174 ;  /* 0x000000ae1506723e */ /* 0x000fe200000000ff */
[----:B------:R-:W-:Y:S01]  /*192f0*/  FADD.FTZ R193, R193, R176 ;  /* 0x000000b0c1c17221 */ /* 0x000fe20000010000 */
[----:B-1----:R-:W-:Y:S01]  /*19300*/  F2FP.F16.F32.PACK_AB R7, R25, R22 ;  /* 0x000000161907723e */ /* 0x002fe200000000ff */
[----:B------:R-:W-:Y:S02]  /*19310*/  FADD.FTZ R23, R20, R23 ;  /* 0x0000001714177221 */ /* 0x000fe40000010000 */
[----:B------:R-:W-:-:S02]  /*19320*/  FADD.FTZ R174, R174, R193 ;  /* 0x000000c1aeae7221 */ /* 0x000fc40000010000 */
        /* <DEDUP_REMOVED lines=20> */
.L_x_2962:
[----:B------:R-:W-:-:S07]  /*19470*/  IADD3 R61, PT, PT, R63, -0x1, RZ ;  /* 0xffffffff3f3d7810 */ /* 0x000fce0007ffe0ff */
.L_x_2968:
        /* <DEDUP_REMOVED lines=10> */
[----:B------:R-:W-:Y:S01]  /*19520*/  UMOV UR14, 0x400 ;  /* 0x00000400000e7882 */ /* 0x000fe20000000000 */
[----:B------:R-:W-:Y:S01]  /*19530*/  IMAD.MOV.U32 R154, RZ, RZ, RZ ;  /* 0x000000ffff9a7224 */ /* 0x000fe200078e00ff */
[----:B------:R-:W3:Y:S02]  /*19540*/  LDCU UR13, c[0x0][0x440] ;  /* 0x00008800ff0d77ac */ /* 0x000ee40008000800 */
[----:B------:R-:W-:Y:S01]  /*19550*/  PLOP3.LUT P4, PT, PT, PT, UP0, 0x80, 0x8 ;  /* 0x000000000008781c */ /* 0x000fe20003f8f008 */
[----:B------:R-:W4:Y:S01]  /*19560*/  LDCU UR12, c[0x0][0x50c] ;  /* 0x0000a180ff0c77ac */ /* 0x000f220008000800 */
[----:B------:R-:W1:Y:S01]  /*19570*/  LDCU UR4, c[0x0][0x45c] ;  /* 0x00008b80ff0477ac */ /* 0x000e620008000800 */
[----:B------:R-:W3:Y:S01]  /*19580*/  LDCU.64 UR8, c[0x0][0x3a0] ;  /* 0x00007400ff0877ac */ /* 0x000ee20008000a00 */
[----:B------:R-:W3:Y:S01]  /*19590*/  LDCU.64 UR10, c[0x0][0x3a8] ;  /* 0x00007500ff0a77ac */ /* 0x000ee20008000a00 */
[----:B--2---:R-:W-:Y:S01]  /*195a0*/  ULEA UR5, UR5, UR14, 0x18 ;  /* 0x0000000e05057291 */ /* 0x004fe2000f8ec0ff */
[----:B-1----:R-:W-:-:S04]  /*195b0*/  SHF.L.U32 R3, R4, 0x1, RZ ;  /* 0x0000000104037819 */ /* 0x002fc800000006ff */
[----:B------:R-:W-:-:S04]  /*195c0*/  LOP3.LUT R3, R3, 0x6, RZ, 0xc0, !PT ;  /* 0x0000000603037812 */ /* 0x000fc800078ec0ff */
[C---:B------:R-:W-:Y:S02]  /*195d0*/  LOP3.LUT R160, R162.reuse, 0x40, R3, 0xfe, !PT ;  /* 0x00000040a2a07812 */ /* 0x040fe400078efe03 */
[----:B---34-:R-:W-:-:S07]  /*195e0*/  IADD3 R162, PT, PT, R162, 0x80, RZ ;  /* 0x00000080a2a27810 */ /* 0x018fce0007ffe0ff */
.L_x_2973:
        /* <DEDUP_REMOVED lines=20> */
[----:B------:R-:W-:Y:S01]  /*19730*/  VIADD R8, R162, 0xffffff80 ;  /* 0xffffff80a2087836 */ /* 0x000fe20000000000 */
[----:B------:R-:W1:Y:S01]  /*19740*/  LDC R9, c[0x0][0x4f0] ;  /* 0x00013c00ff097b82 */ /* 0x000e620000000800 */
[----:B------:R-:W-:Y:S03]  /*19750*/  IABS R12, R162 ;  /* 0x000000a2000c7213 */ /* 0x000fe60000000000 */
[----:B------:R-:W-:Y:S02]  /*19760*/  IABS R10, R8 ;  /* 0x00000008000a7213 */ /* 0x000fe40000000000 */
[-C--:B-1----:R-:W-:Y:S02]  /*19770*/  IABS R4, R9.reuse ;  /* 0x0000000900047213 */ /* 0x082fe40000000000 */
[----:B------:R-:W-:Y:S02]  /*19780*/  LOP3.LUT R8, R8, R9, RZ, 0x3c, !PT ;  /* 0x0000000908087212 */ /* 0x000fe400078e3cff */
[----:B------:R-:W1:Y:S10]  /*19790*/  I2F.RP R11, R4 ;  /* 0x00000004000b7306 */ /* 0x000e740000209400 */
        /* <DEDUP_REMOVED lines=23> */
[----:B------:R-:W-:Y:S04]  /*19910*/  LOP3.LUT R4, R162, R9, RZ, 0x3c, !PT ;  /* 0x00000009a2047212 */ /* 0x000fe800078e3cff */
[----:B------:R-:W-:Y:S02]  /*19920*/  ISETP.GE.AND P1, PT, R4, RZ, PT ;  /* 0x000000ff0400720c */ /* 0x000fe40003f26270 */
[----:B------:R-:W1:Y:S03]  /*19930*/  LDC.64 R4, c[0x0][0x3c0] ;  /* 0x0000f000ff047b82 */ /* 0x000e660000000a00 */
        /* <DEDUP_REMOVED lines=13> */
[----:B------:R-:W2:Y:S02]  /*19a10*/  LDG.E R13, desc[UR6][R18.64] ;  /* 0x00000006120d7981 */ /* 0x000ea4000c1e1900 */
[-C--:B-1----:R-:W-:Y:S01]  /*19a20*/  IMAD.WIDE.U32 R14, R9, R4.reuse, RZ ;  /* 0x00000004090e7225 */ /* 0x082fe200078e00ff */
[----:B------:R-:W-:Y:S01]  /*19a30*/  SHF.R.S32.HI R11, RZ, 0x1f, R9 ;  /* 0x0000001fff0b7819 */ /* 0x000fe20000011409 */
[----:B------:R-:W2:Y:S04]  /*19a40*/  LDG.E R8, desc[UR6][R16.64] ;  /* 0x0000000610087981 */ /* 0x000ea8000c1e1900 */
[----:B------:R-:W-:Y:S04]  /*19a50*/  IMAD R10, R11, R4, RZ ;  /* 0x000000040b0a7224 */ /* 0x000fe800078e02ff */
        /* <DEDUP_REMOVED lines=10> */
.L_x_2970:
        /* <DEDUP_REMOVED lines=8> */
[----:B------:R-:W-:Y:S03]  /*19b80*/  IADD3 R6, P0, PT, R5, R150, RZ ;  /* 0x0000009605067210 */ /* 0x000fe60007f1e0ff */
        /* <DEDUP_REMOVED lines=17> */
[----:B------:R-:W-:Y:S02]  /*19ca0*/  LOP3.LUT P0, RZ, R2, 0x4, RZ, 0xc0, !PT ;  /* 0x0000000402ff7812 */ /* 0x000fe4000780c0ff */
[----:B------:R-:W-:Y:S03]  /*19cb0*/  MOV R4, 0x20 ;  /* 0x0000002000047802 */ /* 0x000fe60000000f00 */
[----:B------:R-:W-:Y:S01]  /*19cc0*/  @!PT LDS RZ, [RZ] ;  /* 0x00000000fffff984 */ /* 0x000fe20000000800 */
[----:B------:R-:W-:Y:S01]  /*19cd0*/  @!PT LDS RZ, [RZ] ;  /* 0x00000000fffff984 */ /* 0x000fe20000000800 */
[----:B------:R-:W-:Y:S01]  /*19ce0*/  @!PT LDS RZ, [RZ] ;  /* 0x00000000fffff984 */ /* 0x000fe20000000800 */
[----:B------:R-:W-:Y:S01]  /*19cf0*/  @!P3 LDGSTS.E.BYPASS.LTC128B.128 [R165+0x9800], desc[UR6][R6.64] ;  /* 0x0980000006a5bfae */ /* 0x000fe2000b981a06 */
[----:B------:R-:W-:Y:S05]  /*19d00*/  SEL R4, R4, 0xffffffe0, !P0 ;  /* 0xffffffe004047807 */ /* 0x000fea0004000000 */
[----:B------:R-:W-:Y:S01]  /*19d10*/  @P3 STS.128 [R165+0x9800], RZ ;  /* 0x009800ffa5003388 */ /* 0x000fe20000000c00 */
[----:B------:R-:W-:Y:S02]  /*19d20*/  ISETP.GT.AND P0, PT, R161, R146, PT ;  /* 0x00000092a100720c */ /* 0x000fe40003f04270 */
[-C--:B------:R-:W-:Y:S03]  /*19d30*/  IADD3 R3, PT, PT, R145, R4.reuse, RZ ;  /* 0x0000000491037210 */ /* 0x080fe60007ffe0ff */
[----:B------:R-:W-:Y:S01]  /*19d40*/  @!PT LDS RZ, [RZ] ;  /* 0x00000000fffff984 */ /* 0x000fe20000000800 */
[----:B------:R-:W-:Y:S01]  /*19d50*/  @!PT LDS RZ, [RZ] ;  /* 0x00000000fffff984 */ /* 0x000fe20000000800 */
[----:B------:R-:W-:Y:S01]  /*19d60*/  @!PT LDS RZ, [RZ] ;  /* 0x00000000fffff984 */ /* 0x000fe20000000800 */
[----:B------:R-:W-:Y:S01]  /*19d70*/  @!P2 LDGSTS.E.BYPASS.LTC128B.128 [R165+0xb800], desc[UR6][R6.64+0x40] ;  /* 0x0b80004006a5afae */ /* 0x000fe2000b981a06 */
[----:B------:R-:W-:Y:S05]  /*19d80*/  IADD3 R2, PT, PT, R144, R4, RZ ;  /* 0x0000000490027210 */ /* 0x000fea0007ffe0ff */
        /* <DEDUP_REMOVED lines=41> */
[----:B------:R-:W4:Y:S06]  /*1a020*/  LDSM.16.M88.4 R32, [R144+0x3c00] ;  /* 0x003c00009020783b */ /* 0x000f2c0000000200 */
[----:B------:R-:W5:Y:S06]  /*1a030*/  LDSM.16.M88.4 R40, [R144+0x4000] ;  /* 0x004000009028783b */ /* 0x000f6c0000000200 */
[----:B------:R-:W5:Y:S01]  /*1a040*/  LDSM.16.M88.4 R48, [R144+0x4400] ;  /* 0x004400009030783b */ /* 0x000f620000000200 */
        /* <DEDUP_REMOVED lines=126> */
[----:B------:R-:W-:Y:S01]  /*1a830*/  FMUL.FTZ R231, R7, UR12 ;  /* 0x0000000c07e77c20 */ /* 0x000fe20008410000 */
[----:B------:R-:W1:Y:S01]  /*1a840*/  MUFU.TANH R3, R136 ;  /* 0x0000008800037308 */ /* 0x000e620000002400 */
[----:B------:R-:W3:Y:S03]  /*1a850*/  LDSM.16.M88.4 R4, [R2+0x7800] ;  /* 0x007800000204783b */ /* 0x000ee60000000200 */
[----:B------:R-:W-:Y:S01]  /*1a860*/  FMUL.FTZ R9, R9, UR12 ;  /* 0x0000000c09097c20 */ /* 0x000fe20008410000 */
[----:B------:R-:W-:Y:S01]  /*1a870*/  FMUL.FTZ R10, R10, UR12 ;  /* 0x0000000c0a0a7c20 */ /* 0x000fe20008410000 */
[----:B------:R-:W-:Y:S01]  /*1a880*/  FMUL.FTZ R11, R11, UR12 ;  /* 0x0000000c0b0b7c20 */ /* 0x000fe20008410000 */
[----:B------:R-:W-:Y:S03]  /*1a890*/  FMUL.FTZ R233, R8, UR12 ;  /* 0x0000000c08e97c20 */ /* 0x000fe60008410000 */
[----:B------:R-:W4:Y:S01]  /*1a8a0*/  MUFU.TANH R235, R9 ;  /* 0x0000000900eb7308 */ /* 0x000f220000002400 */
[C---:B--2---:R-:W-:Y:S09]  /*1a8b0*/  HMMA.16816.F32 R12, R128.reuse, R124, R12 ;  /* 0x0000007c800c723c */ /* 0x044ff2000000180c */
[----:B------:R-:W2:Y:S01]  /*1a8c0*/  MUFU.TANH R237, R10 ;  /* 0x0000000a00ed7308 */ /* 0x000ea20000002400 */
[C---:B------:R-:W-:Y:S09]  /*1a8d0*/  HMMA.16816.F32 R16, R128.reuse, R126, R16 ;  /* 0x0000007e8010723c */ /* 0x040ff20000001810 */
        /* <DEDUP_REMOVED lines=11> */
[----:B-----5:R-:W5:Y:S01]  /*1a990*/  LDSM.16.M88.4 R8, [R2+0x7c00] ;  /* 0x007c00000208783b */ /* 0x020f620000000200 */
[C---:B---3--:R-:W-:Y:S08]  /*1a9a0*/  HMMA.16816.F32 R20, R128.reuse, R4, R20 ;  /* 0x000000048014723c */ /* 0x048ff00000001814 */
[----:B------:R-:W3:Y:S01]  /*1a9b0*/  MUFU.TANH R231, R231 ;  /* 0x000000e700e77308 */ /* 0x000ee20000002400 */
[C---:B------:R-:W-:Y:S01]  /*1a9c0*/  HMMA.16816.F32 R24, R128.reuse, R6, R24 ;  /* 0x000000068018723c */ /* 0x040fe20000001818 */
[----:B------:R-:W4:Y:S08]  /*1a9d0*/  LDSM.16.M88.4 R4, [R2+0x8000] ;  /* 0x008000000204783b */ /* 0x000f300000000200 */
[----:B------:R-:W1:Y:S01]  /*1a9e0*/  MUFU.TANH R233, R233 ;  /* 0x000000e900e97308 */ /* 0x000e620000002400 */
[----:B------:R-:W-:Y:S01]  /*1a9f0*/  FMUL.FTZ R21, R21, UR12 ;  /* 0x0000000c15157c20 */ /* 0x000fe20008410000 */
[----:B------:R-:W-:Y:S01]  /*1aa00*/  FMUL.FTZ R20, R20, UR12 ;  /* 0x0000000c14147c20 */ /* 0x000fe20008410000 */
[----:B------:R-:W-:Y:S07]  /*1aa10*/  FMUL.FTZ R22, R22, UR12 ;  /* 0x0000000c16167c20 */ /* 0x000fee0008410000 */
[----:B------:R-:W1:Y:S01]  /*1aa20*/  MUFU.TANH R225, R12 ;  /* 0x0000000c00e17308 */ /* 0x000e620000002400 */
[----:B------:R-:W-:Y:S01]  /*1aa30*/  FMUL.FTZ R23, R23, UR12 ;  /* 0x0000000c17177c20 */ /* 0x000fe20008410000 */
[----:B------:R-:W-:Y:S01]  /*1aa40*/  FMUL.FTZ R25, R25, UR12 ;  /* 0x0000000c19197c20 */ /* 0x000fe20008410000 */
[----:B------:R-:W-:Y:S01]  /*1aa50*/  FMUL.FTZ R209, R24, UR12 ;  /* 0x0000000c18d17c20 */ /* 0x000fe20008410000 */
[----:B------:R-:W-:Y:S06]  /*1aa60*/  FMUL.FTZ R26, R26, UR12 ;  /* 0x0000000c1a1a7c20 */ /* 0x000fec0008410000 */
[----:B------:R2:W1:Y:S01]  /*1aa70*/  MUFU.TANH R211, R21 ;  /* 0x0000001500d37308 */ /* 0x0004620000002400 */
[----:B------:R-:W-:Y:S09]  /*1aa80*/  FMUL.FTZ R27, R27, UR12 ;  /* 0x0000000c1b1b7c20 */ /* 0x000ff20008410000 */
[----:B------:R3:W1:Y:S01]  /*1aa90*/  MUFU.TANH R207, R25 ;  /* 0x0000001900cf7308 */ /* 0x0006620000002400 */
[C---:B-----5:R-:W-:Y:S09]  /*1aaa0*/  HMMA.16816.F32 R28, R128.reuse, R8, R28 ;  /* 0x00000008801c723c */ /* 0x060ff2000000181c */
[----:B------:R-:W1:Y:S01]  /*1aab0*/  MUFU.TANH R223, R223 ;  /* 0x000000df00df7308 */ /* 0x000e620000002400 */
[C---:B------:R-:W-:Y:S01]  /*1aac0*/  HMMA.16816.F32 R32, R128.reuse, R10, R32 ;  /* 0x0000000a8020723c */ /* 0x040fe20000001820 */
[----:B------:R-:W5:Y:S08]  /*1aad0*/  LDSM.16.M88.4 R8, [R2+0x8400] ;  /* 0x008400000208783b */ /* 0x000f700000000200 */
[----:B------:R-:W1:Y:S01]  /*1aae0*/  MUFU.TANH R13, R13 ;  /* 0x0000000d000d7308 */ /* 0x000e620000002400 */
[C---:B----4-:R-:W-:Y:S03]  /*1aaf0*/  HMMA.16816.F32 R36, R128.reuse, R4, R36 ;  /* 0x000000048024723c */ /* 0x050fe60000001824 */
[----:B------:R-:W-:Y:S01]  /*1ab00*/  FMUL.FTZ R28, R28, UR12 ;  /* 0x0000000c1c1c7c20 */ /* 0x000fe20008410000 */
[----:B------:R-:W-:Y:S01]  /*1ab10*/  FMUL.FTZ R29, R29, UR12 ;  /* 0x0000000c1d1d7c20 */ /* 0x000fe20008410000 */
[----:B------:R-:W-:Y:S01]  /*1ab20*/  FMUL.FTZ R30, R30, UR12 ;  /* 0x0000000c1e1e7c20 */ /* 0x000fe20008410000 */
[----:B------:R-:W-:Y:S03]  /*1ab30*/  FMUL.FTZ R31, R31, UR12 ;  /* 0x0000000c1f1f7c20 */ /* 0x000fe60008410000 */
[----:B------:R-:W4:Y:S01]  /*1ab40*/  MUFU.TANH R227, R227 ;  /* 0x000000e300e37308 */ /* 0x000f220000002400 */
        /* <DEDUP_REMOVED lines=20> */
[----:B------:R5:W4:Y:S01]  /*1ac90*/  LDSM.16.M88.4 R8, [R2+0x8c00] ;  /* 0x008c00000208783b */ /* 0x000b220000000200 */
        /* <DEDUP_REMOVED lines=21> */
[----:B-----5:R-:W-:Y:S01]  /*1adf0*/  FMUL.FTZ R2, R56, UR12 ;  /* 0x0000000c38027c20 */ /* 0x020fe20008410000 */
[----:B---3--:R-:W-:Y:S06]  /*1ae00*/  FMUL.FTZ R25, R58, UR12 ;  /* 0x0000000c3a197c20 */ /* 0x008fec0008410000 */
[----:B------:R-:W3:Y:S01]  /*1ae10*/  MUFU.TANH R139, R54 ;  /* 0x00000036008b7308 */ /* 0x000ee20000002400 */
[----:B------:R-:W-:Y:S01]  /*1ae20*/  FMUL.FTZ R58, R59, UR12 ;  /* 0x0000000c3b3a7c20 */ /* 0x000fe20008410000 */
[C---:B----4-:R-:W-:Y:S08]  /*1ae30*/  HMMA.16816.F32 R60, R128.reuse, R8, R60 ;  /* 0x00000008803c723c */ /* 0x050ff0000000183c */
        /* <DEDUP_REMOVED lines=8> */
[----:B----4-:R-:W-:Y:S07]  /*1aec0*/  FMUL.FTZ R55, R66, UR12 ;  /* 0x0000000c42377c20 */ /* 0x010fee0008410000 */
[----:B------:R4:W1:Y:S01]  /*1aed0*/  MUFU.TANH R215, R27 ;  /* 0x0000001b00d77308 */ /* 0x0008620000002400 */
[----:B-----5:R-:W-:Y:S01]  /*1aee0*/  FMUL.FTZ R57, R62, UR12 ;  /* 0x0000000c3e397c20 */ /* 0x020fe20008410000 */
        /* <DEDUP_REMOVED lines=65> */
[----:B------:R-:W2:Y:S02]  /*1b300*/  F2I.FTZ.U32.TRUNC.NTZ R31, R30 ;  /* 0x0000001e001f7305 */ /* 0x000ea4000021f000 */
[--C-:B--2---:R-:W-:Y:S02]  /*1b310*/  IMAD.MOV R4, RZ, RZ, -R31.reuse ;  /* 0x000000ffff047224 */ /* 0x104fe400078e0a1f */
        /* <DEDUP_REMOVED lines=26> */
[----:B-1----:R-:W-:Y:S03]  /*1b4c0*/  LEA R26, P5, R29, R156, 0x2 ;  /* 0x0000009c1d1a7211 */ /* 0x002fe600078a10ff */
        /* <DEDUP_REMOVED lines=22> */
.L_x_2972:
        /* <DEDUP_REMOVED lines=72> */
.L_x_2971:
[C---:B---3--:R-:W-:Y:S01]  /*1bab0*/  IADD3 R4, PT, PT, R160.reuse, -0x40, RZ ;  /* 0xffffffc0a0047810 */ /* 0x048fe20007ffe0ff */
[----:B------:R-:W-:Y:S01]  /*1bac0*/  LDSM.16.MT88.4 R28, [R123+0xb000] ;  /* 0x00b000007b1c783b */ /* 0x000fe20000004200 */
[----:B------:R-:W-:Y:S02]  /*1bad0*/  IADD3 R6, PT, PT, R160, -0x3f, RZ ;  /* 0xffffffc1a0067810 */ /* 0x000fe40007ffe0ff */
[----:B------:R-:W-:Y:S02]  /*1bae0*/  I2FP.F32.S32 R4, R4 ;  /* 0x0000000400047245 */ /* 0x000fe40000201400 */
[----:B------:R-:W-:Y:S02]  /*1baf0*/  I2FP.F32.S32 R6, R6 ;  /* 0x0000000600067245 */ /* 0x000fe40000201400 */
[----:B------:R-:W-:Y:S01]  /*1bb00*/  I2FP.F32.S32 R2, R160 ;  /* 0x000000a000027245 */ /* 0x000fe20000201400 */
[CC--:B-1----:R-:W-:Y:S01]  /*1bb10*/  FFMA.FTZ R23, R0.reuse, R4.reuse, R3 ;  /* 0x0000000400177223 */ /* 0x0c2fe20000010003 */
        /* <DEDUP_REMOVED lines=8> */
[----:B------:R-:W-:Y:S01]  /*1bba0*/  I2FP.F32.S32 R6, R6 ;  /* 0x0000000600067245 */ /* 0x000fe20000201400 */
[----:B------:R-:W-:Y:S01]  /*1bbb0*/  LDSM.16.MT88.4 R36, [R122+0xb000] ;  /* 0x00b000007a24783b */ /* 0x000fe20000004200 */
[----:B------:R-:W-:Y:S01]  /*1bbc0*/  IADD3 R2, PT, PT, R160, -0x38, RZ ;  /* 0xffffffc8a0027810 */ /* 0x000fe20007ffe0ff */
[CC--:B------:R-:W-:Y:S01]  /*1bbd0*/  FFMA.FTZ R239, R0.reuse, R4.reuse, R239 ;  /* 0x0000000400ef7223 */ /* 0x0c0fe200000100ef */
[----:B------:R-:W-:Y:S01]  /*1bbe0*/  FFMA.FTZ R235, R0, R4, R235 ;  /* 0x0000000400eb7223 */ /* 0x000fe200000100eb */
[----:B------:R-:W-:Y:S01]  /*1bbf0*/  IADD3 R4, PT, PT, R160, -0x28, RZ ;  /* 0xffffffd8a0047810 */ /* 0x000fe20007ffe0ff */
[CC--:B------:R-:W-:Y:S01]  /*1bc00*/  FFMA.FTZ R33, R0.reuse, R6.reuse, R13 ;  /* 0x0000000600217223 */ /* 0x0c0fe2000001000d */
[----:B------:R-:W-:Y:S01]  /*1bc10*/  FFMA.FTZ R225, R0, R6, R225 ;  /* 0x0000000600e17223 */ /* 0x000fe200000100e1 */
[----:B------:R-:W-:Y:S01]  /*1bc20*/  IADD3 R6, PT, PT, R160, -0x27, RZ ;  /* 0xffffffd9a0067810 */ /* 0x000fe20007ffe0ff */
[----:B------:R-:W-:Y:S01]  /*1bc30*/  LDSM.16.MT88.4 R44, [R123+0xd000] ;  /* 0x00d000007b2c783b */ /* 0x000fe20000004200 */
[----:B------:R-:W-:Y:S02]  /*1bc40*/  I2FP.F32.S32 R4, R4 ;  /* 0x0000000400047245 */ /* 0x000fe40000201400 */
[----:B------:R-:W-:Y:S02]  /*1bc50*/  I2FP.F32.S32 R6, R6 ;  /* 0x0000000600067245 */ /* 0x000fe40000201400 */
[----:B------:R-:W-:Y:S01]  /*1bc60*/  I2FP.F32.S32 R2, R2 ;  /* 0x0000000200027245 */ /* 0x000fe20000201400 */
[CC--:B------:R-:W-:Y:S01]  /*1bc70*/  FFMA.FTZ R43, R0.reuse, R4.reuse, R243 ;  /* 0x00000004002b7223 */ /* 0x0c0fe200000100f3 */
[----:B------:R-:W-:Y:S01]  /*1bc80*/  FFMA.FTZ R51, R0, R4, R241 ;  /* 0x0000000400337223 */ /* 0x000fe200000100f1 */
[----:B------:R-:W-:Y:S01]  /*1bc90*/  IADD3 R4, PT, PT, R160, -0x1f, RZ ;  /* 0xffffffe1a0047810 */ /* 0x000fe20007ffe0ff */
[CC--:B------:R-:W-:Y:S01]  /*1bca0*/  FFMA.FTZ R49, R0.reuse, R6.reuse, R15 ;  /* 0x0000000600317223 */ /* 0x0c0fe2000001000f */
[C---:B------:R-:W-:Y:S01]  /*1bcb0*/  FFMA.FTZ R41, R0.reuse, R6, R17 ;  /* 0x0000000600297223 */ /* 0x040fe20000010011 */
[C---:B------:R-:W-:Y:S01]  /*1bcc0*/  FFMA.FTZ R237, R0.reuse, R2, R237 ;  /* 0x0000000200ed7223 */ /* 0x040fe200000100ed */
[----:B------:R-:W-:Y:S01]  /*1bcd0*/  I2FP.F32.S32 R4, R4 ;  /* 0x0000000400047245 */ /* 0x000fe20000201400 */
[----:B------:R-:W-:Y:S01]  /*1bce0*/  FFMA.FTZ R233, R0, R2, R233 ;  /* 0x0000000200e97223 */ /* 0x000fe200000100e9 */
[C---:B------:R-:W-:Y:S01]  /*1bcf0*/  IADD3 R6, PT, PT, R160.reuse, -0x18, RZ ;  /* 0xffffffe8a0067810 */ /* 0x040fe20007ffe0ff */
[----:B------:R-:W-:Y:S01]  /*1bd00*/  LDSM.16.MT88.4 R12, [R123+0x9000] ;  /* 0x009000007b0c783b */ /* 0x000fe20000004200 */
[----:B------:R-:W-:Y:S01]  /*1bd10*/  IADD3 R2, PT, PT, R160, -0x2f, RZ ;  /* 0xffffffd1a0027810 */ /* 0x000fe20007ffe0ff */
[C---:B------:R-:W-:Y:S01]  /*1bd20*/  FFMA.FTZ R211, R0.reuse, R4, R211 ;  /* 0x0000000400d37223 */ /* 0x040fe200000100d3 */
[----:B------:R-:W-:Y:S01]  /*1bd30*/  I2FP.F32.S32 R6, R6 ;  /* 0x0000000600067245 */ /* 0x000fe20000201400 */
[----:B------:R-:W-:Y:S01]  /*1bd40*/  FFMA.FTZ R219, R0, R4, R219 ;  /* 0x0000000400db7223 */ /* 0x000fe200000100db */
[----:B------:R-:W-:Y:S02]  /*1bd50*/  I2FP.F32.S32 R2, R2 ;  /* 0x0000000200027245 */ /* 0x000fe40000201400 */
        /* <DEDUP_REMOVED lines=9> */
[CC--:B------:R-:W-:Y:S01]  /*1bdf0*/  FFMA.FTZ R201, R0.reuse, R4.reuse, R201 ;  /* 0x0000000400c97223 */ /* 0x0c0fe200000100c9 */
[----:B------:R-:W-:Y:S01]  /*1be00*/  FFMA.FTZ R205, R0, R4, R205 ;  /* 0x0000000400cd7223 */ /* 0x000fe200000100cd */
[----:B------:R-:W-:Y:S02]  /*1be10*/  I2FP.F32.S32 R6, R6 ;  /* 0x0000000600067245 */ /* 0x000fe40000201400 */
[----:B------:R-:W-:Y:S02]  /*1be20*/  I2FP.F32.S32 R2, R2 ;  /* 0x0000000200027245 */ /* 0x000fe40000201400 */
[----:B------:R-:W-:Y:S01]  /*1be30*/  IADD3 R4, PT, PT, R160, -0x7, RZ ;  /* 0xfffffff9a0047810 */ /* 0x000fe20007ffe0ff */
[CC--:B------:R-:W-:Y:S01]  /*1be40*/  FFMA.FTZ R177, R0.reuse, R6.reuse, R177 ;  /* 0x0000000600b17223 */ /* 0x0c0fe200000100b1 */
[C---:B------:R-:W-:Y:S01]  /*1be50*/  FFMA.FTZ R185, R0.reuse, R6, R185 ;  /* 0x0000000600b97223 */ /* 0x040fe200000100b9 */
[C---:B------:R-:W-:Y:S01]  /*1be60*/  FFMA.FTZ R221, R0.reuse, R2, R221 ;  /* 0x0000000200dd7223 */ /* 0x040fe200000100dd */
[----:B------:R-:W-:Y:S01]  /*1be70*/  I2FP.F32.S32 R4, R4 ;  /* 0x0000000400047245 */ /* 0x000fe20000201400 */
[----:B------:R-:W-:Y:S01]  /*1be80*/  FFMA.FTZ R213, R0, R2, R213 ;  /* 0x0000000200d57223 */ /* 0x000fe200000100d5 */
[C---:B------:R-:W-:Y:S02]  /*1be90*/  IADD3 R6, PT, PT, R160.reuse, 0x1, RZ ;  /* 0x00000001a0067810 */ /* 0x040fe40007ffe0ff */
[----:B------:R-:W-:Y:S01]  /*1bea0*/  IADD3 R2, PT, PT, R160, -0x17, RZ ;  /* 0xffffffe9a0027810 */ /* 0x000fe20007ffe0ff */
[C---:B------:R-:W-:Y:S01]  /*1beb0*/  FFMA.FTZ R175, R0.reuse, R4, R175 ;  /* 0x0000000400af7223 */ /* 0x040fe200000100af */
[----:B------:R-:W-:Y:S01]  /*1bec0*/  I2FP.F32.S32 R6, R6 ;  /* 0x0000000600067245 */ /* 0x000fe20000201400 */
[----:B------:R-:W-:Y:S01]  /*1bed0*/  FFMA.FTZ R187, R0, R4, R187 ;  /* 0x0000000400bb7223 */ /* 0x000fe200000100bb */
[----:B------:R-:W-:Y:S02]  /*1bee0*/  I2FP.F32.S32 R2, R2 ;  /* 0x0000000200027245 */ /* 0x000fe40000201400 */
[----:B------:R-:W-:Y:S01]  /*1bef0*/  IADD3 R4, PT, PT, R160, 0x9, RZ ;  /* 0x00000009a0047810 */ /* 0x000fe20007ffe0ff */
        /* <DEDUP_REMOVED lines=13> */
[----:B------:R-:W-:Y:S01]  /*1bfd0*/  FFMA.FTZ R173, R0, R6, R173 ;  /* 0x0000000600ad7223 */ /* 0x000fe200000100ad */
[----:B------:R-:W-:Y:S01]  /*1bfe0*/  IADD3 R6, PT, PT, R160, 0x19, RZ ;  /* 0x00000019a0067810 */ /* 0x000fe20007ffe0ff */
[C---:B------:R-:W-:Y:S01]  /*1bff0*/  FFMA.FTZ R203, R0.reuse, R2, R203 ;  /* 0x0000000200cb7223 */ /* 0x040fe200000100cb */
[----:B------:R-:W-:Y:S01]  /*1c000*/  I2FP.F32.S32 R4, R4 ;  /* 0x0000000400047245 */ /* 0x000fe20000201400 */
[----:B------:R-:W-:Y:S01]  /*1c010*/  FFMA.FTZ R199, R0, R2, R199 ;  /* 0x0000000200c77223 */ /* 0x000fe200000100c7 */
[----:B------:R-:W-:Y:S02]  /*1c020*/  IADD3 R2, PT, PT, R160, 0x8, RZ ;  /* 0x00000008a0027810 */ /* 0x000fe40007ffe0ff */
[----:B------:R-:W-:Y:S01]  /*1c030*/  I2FP.F32.S32 R6, R6 ;  /* 0x0000000600067245 */ /* 0x000fe20000201400 */
[CC--:B------:R-:W-:Y:S01]  /*1c040*/  FFMA.FTZ R169, R0.reuse, R4.reuse, R169 ;  /* 0x0000000400a97223 */ /* 0x0c0fe200000100a9 */
[C---:B------:R-:W-:Y:S01]  /*1c050*/  FFMA.FTZ R143, R0.reuse, R4, R143 ;  /* 0x00000004008f7223 */ /* 0x040fe2000001008f */
[----:B------:R-:W-:Y:S02]  /*1c060*/  I2FP.F32.S32 R2, R2 ;  /* 0x0000000200027245 */ /* 0x000fe40000201400 */
[----:B------:R-:W-:Y:S01]  /*1c070*/  FMNMX3.FTZ R4, R121, R229, R231, !PT ;  /* 0x000000e579047276 */ /* 0x000fe200078100e7 */
[CC--:B------:R-:W-:Y:S01]  /*1c080*/  FFMA.FTZ R167, R0.reuse, R6.reuse, R167 ;  /* 0x0000000600a77223 */ /* 0x0c0fe200000100a7 */
[----:B------:R-:W-:Y:S01]  /*1c090*/  FFMA.FTZ R141, R0, R6, R141 ;  /* 0x00000006008d7223 */ /* 0x000fe2000001008d */
[----:B------:R-:W-:Y:S01]  /*1c0a0*/  FMNMX3.FTZ R6, R120, R23, R11, !PT ;  /* 0x0000001778067276 */ /* 0x000fe2000781000b */
[-C--:B------:R-:W-:Y:S01]  /*1c0b0*/  FFMA.FTZ R193, R0, R2.reuse, R193 ;  /* 0x0000000200c17223 */ /* 0x080fe200000100c1 */
[----:B------:R-:W-:Y:S01]  /*1c0c0*/  FMNMX3.FTZ R4, R4, R237, R239, !PT ;  /* 0x000000ed04047276 */ /* 0x000fe200078100ef */
[----:B------:R-:W-:Y:S01]  /*1c0d0*/  FFMA.FTZ R181, R0, R2, R181 ;  /* 0x0000000200b57223 */ /* 0x000fe200000100b5 */
[----:B------:R-:W-:Y:S02]  /*1c0e0*/  IADD3 R2, PT, PT, R160, 0x11, RZ ;  /* 0x00000011a0027810 */ /* 0x000fe40007ffe0ff */
[----:B------:R-:W-:Y:S02]  /*1c0f0*/  FMNMX3.FTZ R4, R4, R33, R227, !PT ;  /* 0x0000002104047276 */ /* 0x000fe400078100e3 */
[----:B------:R-:W-:Y:S02]  /*1c100*/  FMNMX3.FTZ R6, R6, R233, R235, !PT ;  /* 0x000000e906067276 */ /* 0x000fe400078100eb */
        /* <DEDUP_REMOVED lines=12> */
[----:B------:R-:W-:Y:S01]  /*1c1d0*/  FMNMX3.FTZ R4, R4, R205, R177, !PT ;  /* 0x000000cd04047276 */ /* 0x000fe200078100b1 */
[----:B------:R-:W-:Y:S01]  /*1c1e0*/  FFMA.FTZ R135, R0, R2, R135 ;  /* 0x0000000200877223 */ /* 0x000fe20000010087 */
[----:B------:R-:W-:Y:S02]  /*1c1f0*/  FMNMX3.FTZ R6, R6, R209, R207, !PT ;  /* 0x000000d106067276 */ /* 0x000fe400078100cf */
[C---:B------:R-:W-:Y:S02]  /*1c200*/  IADD3 R3, PT, PT, R160.reuse, 0x21, RZ ;  /* 0x00000021a0037810 */ /* 0x040fe40007ffe0ff */
[----:B------:R-:W-:Y:S02]  /*1c210*/  IADD3 R2, PT, PT, R160, 0x30, RZ ;  /* 0x00000030a0027810 */ /* 0x000fe40007ffe0ff */
[----:B------:R-:W-:Y:S02]  /*1c220*/  FMNMX3.FTZ R4, R4, R203, R175, !PT ;  /* 0x000000cb04047276 */ /* 0x000fe400078100af */
[----:B------:R-:W-:Y:S02]  /*1c230*/  FMNMX3.FTZ R6, R6, R201, R185, !PT ;  /* 0x000000c906067276 */ /* 0x000fe400078100b9 */
[----:B------:R-:W-:Y:S02]  /*1c240*/  I2FP.F32.S32 R3, R3 ;  /* 0x0000000300037245 */ /* 0x000fe40000201400 */
[----:B------:R-:W-:Y:S02]  /*1c250*/  I2FP.F32.S32 R2, R2 ;  /* 0x0000000200027245 */ /* 0x000fe40000201400 */
[----:B------:R-:W-:Y:S01]  /*1c260*/  FMNMX3.FTZ R4, R4, R197, R195, !PT ;  /* 0x000000c504047276 */ /* 0x000fe200078100c3 */
[----:B------:R-:W-:Y:S01]  /*1c270*/  FFMA.FTZ R138, R0, R3, R138 ;  /* 0x00000003008a7223 */ /* 0x000fe2000001008a */
[----:B------:R-:W-:Y:S01]  /*1c280*/  FMNMX3.FTZ R6, R6, R199, R187, !PT ;  /* 0x000000c706067276 */ /* 0x000fe200078100bb */
[CC--:B------:R-:W-:Y:S01]  /*1c290*/  FFMA.FTZ R57, R0.reuse, R2.reuse, R57 ;  /* 0x0000000200397223 */ /* 0x0c0fe20000010039 */
[C---:B------:R-:W-:Y:S01]  /*1c2a0*/  FFMA.FTZ R127, R0.reuse, R2, R127 ;  /* 0x00000002007f7223 */ /* 0x040fe2000001007f */
[----:B------:R-:W-:Y:S01]  /*1c2b0*/  FFMA.FTZ R128, R0, R3, R7 ;  /* 0x0000000300807223 */ /* 0x000fe20000010007 */
[----:B------:R-:W-:Y:S02]  /*1c2c0*/  IADD3 R3, PT, PT, R160, 0x29, RZ ;  /* 0x00000029a0037810 */ /* 0x000fe40007ffe0ff */
[----:B------:R-:W-:Y:S02]  /*1c2d0*/  FMNMX3.FTZ R2, R4, R193, R191, !PT ;  /* 0x000000c104027276 */ /* 0x000fe400078100bf */
        /* <DEDUP_REMOVED lines=8> */
[----:B------:R-:W-:Y:S02]  /*1c360*/  IADD3 R7, PT, PT, R160, 0x31, RZ ;  /* 0x00000031a0077810 */ /* 0x000fe40007ffe0ff */
[----:B------:R-:W-:Y:S01]  /*1c370*/  FMNMX3.FTZ R2, R2, R169, R167, !PT ;  /* 0x000000a902027276 */ /* 0x000fe200078100a7 */
[----:B------:R-:W-:Y:S01]  /*1c380*/  FFMA.FTZ R59, R0, R129, R25 ;  /* 0x00000081003b7223 */ /* 0x000fe20000010019 */
[----:B------:R-:W-:Y:S01]  /*1c390*/  FMNMX3.FTZ R6, R6, R165, R149, !PT ;  /* 0x000000a506067276 */ /* 0x000fe20007810095 */
[----:B------:R-:W-:Y:S01]  /*1c3a0*/  FFMA.FTZ R129, R0, R129, R9 ;  /* 0x0000008100817223 */ /* 0x000fe20000010009 */
[----:B------:R-:W-:Y:S02]  /*1c3b0*/  I2FP.F32.S32 R7, R7 ;  /* 0x0000000700077245 */ /* 0x000fe40000201400 */
[C---:B------:R-:W-:Y:S02]  /*1c3c0*/  IADD3 R3, PT, PT, R160.reuse, 0x39, RZ ;  /* 0x00000039a0037810 */ /* 0x040fe40007ffe0ff */
[----:B------:R-:W-:Y:S01]  /*1c3d0*/  IADD3 R4, PT, PT, R160, 0x38, RZ ;  /* 0x00000038a0047810 */ /* 0x000fe20007ffe0ff */
[----:B------:R-:W-:Y:S01]  /*1c3e0*/  FFMA.FTZ R56, R0, R7, R56 ;  /* 0x0000000700387223 */ /* 0x000fe20000010038 */
[----:B------:R-:W-:Y:S01]  /*1c3f0*/  FMNMX3.FTZ R2, R2, R139, R138, !PT ;  /* 0x0000008b02027276 */ /* 0x000fe2000781008a */
[----:B------:R-:W-:Y:S01]  /*1c400*/  FFMA.FTZ R124, R0, R7, R124 ;  /* 0x00000007007c7223 */ /* 0x000fe2000001007c */
[----:B------:R-:W-:Y:S02]  /*1c410*/  FMNMX3.FTZ R5, R6, R143, R141, !PT ;  /* 0x0000008f06057276 */ /* 0x000fe4000781008d */
[----:B------:R-:W-:Y:S02]  /*1c420*/  I2FP.F32.S32 R3, R3 ;  /* 0x0000000300037245 */ /* 0x000fe40000201400 */
[----:B------:R-:W-:Y:S02]  /*1c430*/  I2FP.F32.S32 R4, R4 ;  /* 0x0000000400047245 */ /* 0x000fe40000201400 */
[----:B------:R-:W-:Y:S01]  /*1c440*/  FMNMX3.FTZ R2, R2, R59, R58, !PT ;  /* 0x0000003b02027276 */ /* 0x000fe2000781003a */
[C---:B------:R-:W-:Y:S01]  /*1c450*/  FFMA.FTZ R54, R0.reuse, R3, R54 ;  /* 0x0000000300367223 */ /* 0x040fe20000010036 */
[----:B------:R-:W-:Y:S01]  /*1c460*/  FMNMX3.FTZ R5, R5, R135, R128, !PT ;  /* 0x0000008705057276 */ /* 0x000fe20007810080 */
[-C--:B------:R-:W-:Y:S01]  /*1c470*/  FFMA.FTZ R55, R0, R4.reuse, R55 ;  /* 0x0000000400377223 */ /* 0x080fe20000010037 */
        /* <DEDUP_REMOVED lines=22> */
[----:B------:R-:W-:Y:S03]  /*1c5e0*/  FMUL.FTZ R52, R5, UR4 ;  /* 0x0000000405347c20 */ /* 0x000fe60008410000 */
        /* <DEDUP_REMOVED lines=13> */
[--C-:B------:R-:W-:Y:S01]  /*1c6c0*/  FFMA.FTZ R120, R235, UR4, -R136.reuse ;  /* 0x00000004eb787c23 */ /* 0x100fe20008010888 */
[----:B------:R-:W2:Y:S01]  /*1c6d0*/  LDSM.16.MT88.4 R20, [R122+0x9000] ;  /* 0x009000007a14783b */ /* 0x000ea20000004200 */
[----:B------:R-:W3:Y:S01]  /*1c6e0*/  MUFU.EX2 R53, R53 ;  /* 0x0000003500357308 */ /* 0x000ee20000000800 */
[----:B------:R-:W-:Y:S01]  /*1c6f0*/  FFMA.FTZ R170, R201, UR4, -R136 ;  /* 0x00000004c9aa7c23 */ /* 0x000fe20008010888 */
[--C-:B------:R-:W-:Y:S01]  /*1c700*/  FFMA.FTZ R176, R197, UR4, -R142.reuse ;  /* 0x00000004c5b07c23 */ /* 0x100fe2000801088e */
[--C-:B------:R-:W-:Y:S01]  /*1c710*/  FFMA.FTZ R195, R195, UR4, -R142.reuse ;  /* 0x00000004c3c37c23 */ /* 0x100fe2000801088e */
[C---:B-1----:R-:W-:Y:S01]  /*1c720*/  FMUL.FTZ R5, R52.reuse, R113 ;  /* 0x0000007134057220 */ /* 0x042fe20000410000 */
        /* <DEDUP_REMOVED lines=8> */
[--C-:B------:R-:W-:Y:S01]  /*1c7b0*/  FFMA.FTZ R92, R55, UR4, -R142.reuse ;  /* 0x00000004375c7c23 */ /* 0x100fe2000801088e */
[----:B------:R-:W-:Y:S01]  /*1c7c0*/  FMUL.FTZ R25, R52, R93 ;  /* 0x0000005d34197220 */ /* 0x000fe20000410000 */
[--C-:B------:R-:W-:Y:S03]  /*1c7d0*/  FFMA.FTZ R93, R56, UR4, -R142.reuse ;  /* 0x00000004385d7c23 */ /* 0x100fe6000801088e */
[----:B------:R-:W1:Y:S01]  /*1c7e0*/  MUFU.EX2 R134, R134 ;  /* 0x0000008600867308 */ /* 0x000e620000000800 */
[C---:B---3--:R-:W-:Y:S01]  /*1c7f0*/  FMUL.FTZ R6, R53.reuse, R114 ;  /* 0x0000007235067220 */ /* 0x048fe20000410000 */
        /* <DEDUP_REMOVED lines=9> */
[----:B------:R-:W-:Y:S01]  /*1c890*/  FMUL.FTZ R26, R53, R94 ;  /* 0x0000005e351a7220 */ /* 0x000fe20000410000 */
[----:B------:R-:W-:Y:S01]  /*1c8a0*/  FFMA.FTZ R94, R57, UR4, -R142 ;  /* 0x00000004395e7c23 */ /* 0x000fe2000801088e */
[C---:B------:R-:W-:Y:S01]  /*1c8b0*/  FMUL.FTZ R27, R53.reuse, R95 ;  /* 0x0000005f351b7220 */ /* 0x040fe20000410000 */
[----:B------:R-:W-:Y:S01]  /*1c8c0*/  FFMA.FTZ R95, R124, UR4, -R136 ;  /* 0x000000047c5f7c23 */ /* 0x000fe20008010888 */
[----:B------:R-:W-:Y:S03]  /*1c8d0*/  LDSM.16.MT88.4 R100, [R122+0xac00] ;  /* 0x00ac00007a64783b */ /* 0x000fe60000004200 */
[----:B------:R-:W3:Y:S01]  /*1c8e0*/  MUFU.EX2 R121, R121 ;  /* 0x0000007900797308 */ /* 0x000ee20000000800 */
[----:B-1----:R-:W-:Y:S01]  /*1c8f0*/  F2FP.F16.F32.PACK_AB R61, R134, R140 ;  /* 0x0000008c863d723e */ /* 0x002fe200000000ff */
[C---:B------:R-:W-:Y:S01]  /*1c900*/  FMUL.FTZ R32, R52.reuse, R84 ;  /* 0x0000005434207220 */ /* 0x040fe20000410000 */
[----:B------:R-:W-:Y:S01]  /*1c910*/  FFMA.FTZ R140, R53, R164, R140 ;  /* 0x000000a4358c7223 */ /* 0x000fe2000001008c */
[----:B------:R-:W-:Y:S01]  /*1c920*/  FFMA.FTZ R112, R127, UR4, -R136 ;  /* 0x000000047f707c23 */ /* 0x000fe20008010888 */
[----:B------:R-:W-:Y:S01]  /*1c930*/  FMUL.FTZ R34, R53, R86 ;  /* 0x0000005635227220 */ /* 0x000fe20000410000 */
[--C-:B------:R-:W-:Y:S01]  /*1c940*/  FFMA.FTZ R86, R41, UR4, -R142.reuse ;  /* 0x0000000429567c23 */ /* 0x100fe2000801088e */
[C---:B------:R-:W-:Y:S03]  /*1c950*/  FMUL.FTZ R41, R52.reuse, R77 ;  /* 0x0000004d34297220 */ /* 0x040fe60000410000 */
[----:B------:R-:W-:Y:S01]  /*1c960*/  MUFU.EX2 R137, R137 ;  /* 0x0000008900897308 */ /* 0x000fe20000000800 */
[----:B------:R-:W-:Y:S01]  /*1c970*/  FMUL.FTZ R35, R53, R87 ;  /* 0x0000005735237220 */ /* 0x000fe20000410000 */
[--C-:B------:R-:W-:Y:S01]  /*1c980*/  FFMA.FTZ R87, R227, UR4, -R142.reuse ;  /* 0x00000004e3577c23 */ /* 0x100fe2000801088e */
[----:B------:R-:W-:Y:S01]  /*1c990*/  FMUL.FTZ R33, R52, R85 ;  /* 0x0000005534217220 */ /* 0x000fe20000410000 */
[--C-:B------:R-:W-:Y:S01]  /*1c9a0*/  FFMA.FTZ R85, R43, UR4, -R142.reuse ;  /* 0x000000042b557c23 */ /* 0x100fe2000801088e */
[----:B------:R-:W-:Y:S01]  /*1c9b0*/  FMUL.FTZ R43, R53, R79 ;  /* 0x0000004f352b7220 */ /* 0x000fe20000410000 */
[--C-:B------:R-:W-:Y:S01]  /*1c9c0*/  FFMA.FTZ R174, R193, UR4, -R142.reuse ;  /* 0x00000004c1ae7c23 */ /* 0x100fe2000801088e */
[----:B------:R-:W-:Y:S03]  /*1c9d0*/  FFMA.FTZ R191, R191, UR4, -R142 ;  /* 0x00000004bfbf7c23 */ /* 0x000fe6000801088e */
[----:B------:R-:W1:Y:S01]  /*1c9e0*/  MUFU.EX2 R131, R131 ;  /* 0x0000008300837308 */ /* 0x000e620000000800 */
[----:B---3--:R-:W-:Y:S01]  /*1c9f0*/  F2FP.F16.F32.PACK_AB R63, R121, R130 ;  /* 0x00000082793f723e */ /* 0x008fe200000000ff */
[--C-:B------:R-:W-:Y:S01]  /*1ca00*/  FFMA.FTZ R178, R189, UR4, -R136.reuse ;  /* 0x00000004bdb27c23 */ /* 0x100fe20008010888 */
[--C-:B------:R-:W-:Y:S01]  /*1ca10*/  FFMA.FTZ R183, R183, UR4, -R136.reuse ;  /* 0x00000004b7b77c23 */ /* 0x100fe20008010888 */
[--C-:B------:R-:W-:Y:S01]  /*1ca20*/  FFMA.FTZ R180, R181, UR4, -R136.reuse ;  /* 0x00000004b5b47c23 */ /* 0x100fe20008010888 */
[----:B------:R-:W-:Y:S01]  /*1ca30*/  FFMA.FTZ R179, R179, UR4, -R136 ;  /* 0x00000004b3b37c23 */ /* 0x000fe20008010888 */
        /* <DEDUP_REMOVED lines=8> */
[----:B------:R-:W-:Y:S01]  /*1cac0*/  FFMA.FTZ R188, R141, UR4, -R136 ;  /* 0x000000048dbc7c23 */ /* 0x000fe20008010888 */
[--C-:B------:R-:W-:Y:S03]  /*1cad0*/  FFMA.FTZ R141, R59, UR4, -R142.reuse ;  /* 0x000000043b8d7c23 */ /* 0x100fe6000801088e */
[----:B------:R-:W3:Y:S01]  /*1cae0*/  MUFU.EX2 R120, R120 ;  /* 0x0000007800787308 */ /* 0x000ee20000000800 */
[----:B-1----:R-:W-:Y:S01]  /*1caf0*/  F2FP.F16.F32.PACK_AB R60, R131, R137 ;  /* 0x00000089833c723e */ /* 0x002fe200000000ff */
[--C-:B------:R-:W-:Y:S01]  /*1cb00*/  FFMA.FTZ R168, R205, UR4, -R142.reuse ;  /* 0x00000004cda87c23 */ /* 0x100fe2000801088e */
[--C-:B------:R-:W-:Y:S01]  /*1cb10*/  FFMA.FTZ R177, R177, UR4, -R142.reuse ;  /* 0x00000004b1b17c23 */ /* 0x100fe2000801088e */
[--C-:B------:R-:W-:Y:S01]  /*1cb20*/  FFMA.FTZ R166, R203, UR4, -R142.reuse ;  /* 0x00000004cba67c23 */ /* 0x100fe2000801088e */
[----:B------:R-:W-:Y:S01]  /*1cb30*/  FFMA.FTZ R175, R175, UR4, -R142 ;  /* 0x00000004afaf7c23 */ /* 0x000fe2000801088e */
[--C-:B------:R-:W-:Y:S01]  /*1cb40*/  FFMA.FTZ R185, R185, UR4, -R136.reuse ;  /* 0x00000004b9b97c23 */ /* 0x100fe20008010888 */
[--C-:B------:R-:W-:Y:S03]  /*1cb50*/  FFMA.FTZ R172, R199, UR4, -R136.reuse ;  /* 0x00000004c7ac7c23 */ /* 0x100fe60008010888 */
[----:B------:R1:W-:Y:S01]  /*1cb60*/  MUFU.EX2 R84, R40 ;  /* 0x0000002800547308 */ /* 0x0003e20000000800 */
[--C-:B------:R-:W-:Y:S01]  /*1cb70*/  FFMA.FTZ R187, R187, UR4, -R136.reuse ;  /* 0x00000004bbbb7c23 */ /* 0x100fe20008010888 */
[--C-:B------:R-:W-:Y:S01]  /*1cb80*/  FFMA.FTZ R135, R135, UR4, -R136.reuse ;  /* 0x0000000487877c23 */ /* 0x100fe20008010888 */
[--C-:B------:R-:W-:Y:S01]  /*1cb90*/  FFMA.FTZ R128, R128, UR4, -R136.reuse ;  /* 0x0000000480807c23 */ /* 0x100fe20008010888 */
[--C-:B------:R-:W-:Y:S01]  /*1cba0*/  FFMA.FTZ R129, R129, UR4, -R136.reuse ;  /* 0x0000000481817c23 */ /* 0x100fe20008010888 */
[----:B------:R-:W-:Y:S01]  /*1cbb0*/  FFMA.FTZ R137, R52, R163, R137 ;  /* 0x000000a334897223 */ /* 0x000fe20000010089 */
[--C-:B------:R-:W-:Y:S01]  /*1cbc0*/  FFMA.FTZ R133, R133, UR4, -R136.reuse ;  /* 0x0000000485857c23 */ /* 0x100fe20008010888 */
[----:B------:R-:W-:Y:S03]  /*1cbd0*/  ISETP.GT.AND P0, PT, R161, R146, PT ;  /* 0x00000092a100720c */ /* 0x000fe60003f04270 */
[----:B------:R-:W4:Y:S01]  /*1cbe0*/  MUFU.EX2 R87, R87 ;  /* 0x0000005700577308 */ /* 0x000f220000000800 */
[----:B---3--:R-:W-:Y:S07]  /*1cbf0*/  F2FP.F16.F32.PACK_AB R62, R120, R125 ;  /* 0x0000007d783e723e */ /* 0x008fee00000000ff */
[C---:B------:R-:W-:Y:S02]  /*1cc00*/  HMMA.16816.F32 R4, R60.reuse, R12, R4 ;  /* 0x0000000c3c04723c */ /* 0x040fe40000001804 */
[----:B------:R-:W-:Y:S03]  /*1cc10*/  MUFU.EX2 R85, R85 ;  /* 0x0000005500557308 */ /* 0x000fe60000000800 */
[C---:B-1----:R-:W-:Y:S01]  /*1cc20*/  FMUL.FTZ R40, R52.reuse, R76 ;  /* 0x0000004c34287220 */ /* 0x042fe20000410000 */
[C---:B------:R-:W-:Y:S01]  /*1cc30*/  FMUL.FTZ R12, R52.reuse, R104 ;  /* 0x00000068340c7220 */ /* 0x040fe20000410000 */
[----:B------:R-:W1:Y:S01]  /*1cc40*/  LDSM.16.MT88.4 R76, [R123+0x9400] ;  /* 0x009400007b4c783b */ /* 0x000e620000004200 */
[C---:B------:R-:W-:Y:S04]  /*1cc50*/  HMMA.16816.F32 R8, R60.reuse, R14, R8 ;  /* 0x0000000e3c08723c */ /* 0x040fe80000001808 */
[----:B------:R-:W3:Y:S01]  /*1cc60*/  MUFU.EX2 R86, R86 ;  /* 0x0000005600567308 */ /* 0x000ee20000000800 */
[C---:B------:R-:W-:Y:S01]  /*1cc70*/  FMUL.FTZ R14, R53.reuse, R106 ;  /* 0x0000006a350e7220 */ /* 0x040fe20000410000 */
[----:B------:R-:W-:Y:S01]  /*1cc80*/  FMUL.FTZ R15, R53, R107 ;  /* 0x0000006b350f7220 */ /* 0x000fe20000410000 */
[C---:B------:R-:W-:Y:S01]  /*1cc90*/  FMUL.FTZ R13, R52.reuse, R105 ;  /* 0x00000069340d7220 */ /* 0x040fe20000410000 */
[--C-:B------:R-:W-:Y:S01]  /*1cca0*/  FFMA.FTZ R107, R211, UR4, -R136.reuse ;  /* 0x00000004d36b7c23 */ /* 0x100fe20008010888 */
[--C-:B------:R-:W-:Y:S01]  /*1ccb0*/  FFMA.FTZ R105, R209, UR4, -R136.reuse ;  /* 0x00000004d1697c23 */ /* 0x100fe20008010888 */
[--C-:B------:R-:W-:Y:S04]  /*1ccc0*/  FFMA.FTZ R106, R207, UR4, -R136.reuse ;  /* 0x00000004cf6a7c23 */ /* 0x100fe80008010888 */
[----:B------:R-:W-:Y:S01]  /*1ccd0*/  MUFU.EX2 R170, R170 ;  /* 0x000000aa00aa7308 */ /* 0x000fe20000000800 */
[----:B------:R-:W-:Y:S01]  /*1cce0*/  FFMA.FTZ R104, R213, UR4, -R136 ;  /* 0x00000004d5687c23 */ /* 0x000fe20008010888 */
[C---:B--2---:R-:W-:Y:S03]  /*1ccf0*/  HMMA.16816.F32 R12, R60.reuse, R20, R12 ;  /* 0x000000143c0c723c */ /* 0x044fe6000000180c */
[C---:B------:R-:W-:Y:S01]  /*1cd00*/  FMUL.FTZ R20, R52.reuse, R96 ;  /* 0x0000006034147220 */ /* 0x040fe20000410000 */
[C---:B------:R-:W-:Y:S04]  /*1cd10*/  FMUL.FTZ R21, R52.reuse, R97 ;  /* 0x0000006134157220 */ /* 0x040fe80000410000 */
        /* <DEDUP_REMOVED lines=8> */
[----:B------:R-:W-:Y:S02]  /*1cda0*/  FFMA.FTZ R99, R215, UR4, -R142 ;  /* 0x00000004d7637c23 */ /* 0x000fe4000801088e */
[C---:B------:R-:W-:Y:S06]  /*1cdb0*/  HMMA.16816.F32 R20, R60.reuse, R28, R20 ;  /* 0x0000001c3c14723c */ /* 0x040fec0000001814 */
[----:B------:R-:W-:Y:S01]  /*1cdc0*/  MUFU.EX2 R105, R105 ;  /* 0x0000006900697308 */ /* 0x000fe20000000800 */
[C---:B------:R-:W-:Y:S01]  /*1cdd0*/  FMUL.FTZ R28, R52.reuse, R88 ;  /* 0x00000058341c7220 */ /* 0x040fe20000410000 */
[C---:B------:R-:W-:Y:S01]  /*1cde0*/  FMUL.FTZ R29, R52.reuse, R89 ;  /* 0x00000059341d7220 */ /* 0x040fe20000410000 */
[--C-:B------:R-:W-:Y:S01]  /*1cdf0*/  FFMA.FTZ R89, R49, UR4, -R136.reuse ;  /* 0x0000000431597c23 */ /* 0x100fe20008010888 */
[C---:B------:R-:W-:Y:S01]  /*1ce00*/  FMUL.FTZ R49, R52.reuse, R69 ;  /* 0x0000004534317220 */ /* 0x040fe20000410000 */
[--C-:B------:R-:W-:Y:S01]  /*1ce10*/  FFMA.FTZ R88, R225, UR4, -R136.reuse ;  /* 0x00000004e1587c23 */ /* 0x100fe20008010888 */
[C---:B------:R-:W-:Y:S04]  /*1ce20*/  HMMA.16816.F32 R24, R60.reuse, R30, R24 ;  /* 0x0000001e3c18723c */ /* 0x040fe80000001818 */
[----:B------:R-:W-:Y:S01]  /*1ce30*/  MUFU.EX2 R106, R106 ;  /* 0x0000006a006a7308 */ /* 0x000fe20000000800 */
[C---:B------:R-:W-:Y:S01]  /*1ce40*/  FMUL.FTZ R30, R53.reuse, R90 ;  /* 0x0000005a351e7220 */ /* 0x040fe20000410000 */
[----:B------:R-:W-:Y:S01]  /*1ce50*/  FMUL.FTZ R31, R53, R91 ;  /* 0x0000005b351f7220 */ /* 0x000fe20000410000 */
[--C-:B------:R-:W-:Y:S01]  /*1ce60*/  FFMA.FTZ R90, R51, UR4, -R136.reuse ;  /* 0x00000004335a7c23 */ /* 0x100fe20008010888 */
[----:B------:R-:W-:Y:S01]  /*1ce70*/  FMUL.FTZ R51, R53, R71 ;  /* 0x0000004735337220 */ /* 0x000fe20000410000 */
[----:B------:R-:W-:Y:S01]  /*1ce80*/  FFMA.FTZ R91, R223, UR4, -R136 ;  /* 0x00000004df5b7c23 */ /* 0x000fe20008010888 */
[----:B------:R-:W-:Y:S04]  /*1ce90*/  LDSM.16.MT88.4 R68, [R122+0xb400] ;  /* 0x00b400007a44783b */ /* 0x000fe80000004200 */
[----:B------:R-:W-:Y:S01]  /*1cea0*/  MUFU.EX2 R176, R176 ;  /* 0x000000b000b07308 */ /* 0x000fe20000000800 */
[C---:B------:R-:W-:Y:S03]  /*1ceb0*/  HMMA.16816.F32 R28, R60.reuse, R36, R28 ;  /* 0x000000243c1c723c */ /* 0x040fe6000000181c */
[----:B------:R-:W-:Y:S01]  /*1cec0*/  FMUL.FTZ R36, R52, R80 ;  /* 0x0000005034247220 */ /* 0x000fe20000410000 */
[--C-:B------:R-:W-:Y:S01]  /*1ced0*/  FFMA.FTZ R80, R58, UR4, -R142.reuse ;  /* 0x000000043a507c23 */ /* 0x100fe2000801088e */
[----:B------:R-:W-:Y:S01]  /*1cee0*/  FMUL.FTZ R37, R52, R81 ;  /* 0x0000005134257220 */ /* 0x000fe20000410000 */
        /* <DEDUP_REMOVED lines=8> */
[--C-:B------:R-:W-:Y:S01]  /*1cf70*/  FFMA.FTZ R54, R126, UR4, -R136.reuse ;  /* 0x000000047e367c23 */ /* 0x100fe20008010888 */
[----:B------:R-:W-:Y:S01]  /*1cf80*/  FFMA.FTZ R136, R132, UR4, -R136 ;  /* 0x0000000484887c23 */ /* 0x000fe20008010888 */
[C---:B------:R-:W-:Y:S03]  /*1cf90*/  HMMA.16816.F32 R36, R60.reuse, R44, R36 ;  /* 0x0000002c3c24723c */ /* 0x040fe60000001824 */
[C---:B------:R-:W-:Y:S01]  /*1cfa0*/  FMUL.FTZ R44, R52.reuse, R72 ;  /* 0x00000048342c7220 */ /* 0x040fe20000410000 */
[----:B------:R-:W-:Y:S03]  /*1cfb0*/  FMUL.FTZ R45, R52, R73 ;  /* 0x00000049342d7220 */ /* 0x000fe60000410000 */
[----:B------:R2:W-:Y:S01]  /*1cfc0*/  MUFU.EX2 R164, R80 ;  /* 0x0000005000a47308 */ /* 0x0005e20000000800 */
[----:B------:R-:W-:Y:S01]  /*1cfd0*/  FADD.FTZ R52, R131, R137 ;  /* 0x0000008983347221 */ /* 0x000fe20000010000 */
[C---:B------:R-:W-:Y:S03]  /*1cfe0*/  HMMA.16816.F32 R40, R60.reuse, R46, R40 ;  /* 0x0000002e3c28723c */ /* 0x040fe60000001828 */
[C---:B------:R-:W-:Y:S01]  /*1cff0*/  FMUL.FTZ R46, R53.reuse, R74 ;  /* 0x0000004a352e7220 */ /* 0x040fe20000410000 */
[----:B------:R-:W-:Y:S04]  /*1d000*/  FMUL.FTZ R47, R53, R75 ;  /* 0x0000004b352f7220 */ /* 0x000fe80000410000 */
[----:B------:R-:W-:Y:S01]  /*1d010*/  MUFU.EX2 R88, R88 ;  /* 0x0000005800587308 */ /* 0x000fe20000000800 */
[----:B------:R-:W5:Y:S01]  /*1d020*/  LDSM.16.MT88.4 R72, [R122+0x9400] ;  /* 0x009400007a48783b */ /* 0x000f620000004200 */
[----:B------:R-:W-:Y:S01]  /*1d030*/  FADD.FTZ R53, R134, R140 ;  /* 0x0000008c86357221 */ /* 0x000fe20000010000 */
[----:B------:R-:W-:Y:S01]  /*1d040*/  FADD.FTZ R125, R125, R52 ;  /* 0x000000347d7d7221 */ /* 0x000fe20000010000 */
[C---:B------:R-:W-:Y:S06]  /*1d050*/  HMMA.16816.F32 R44, R60.reuse, R64, R44 ;  /* 0x000000403c2c723c */ /* 0x040fec000000182c */
[----:B------:R-:W1:Y:S01]  /*1d060*/  MUFU.EX2 R91, R91 ;  /* 0x0000005b005b7308 */ /* 0x000e620000000800 */
[----:B--2---:R-:W-:Y:S01]  /*1d070*/  LDSM.16.MT88.4 R80, [R123+0xe800] ;  /* 0x00e800007b50783b */ /* 0x004fe20000004200 */
[----:B------:R-:W-:Y:S01]  /*1d080*/  FADD.FTZ R130, R130, R53 ;  /* 0x0000003582827221 */ /* 0x000fe20000010000 */
[----:B------:R-:W-:Y:S01]  /*1d090*/  FADD.FTZ R125, R120, R125 ;  /* 0x0000007d787d7221 */ /* 0x000fe20000010000 */
[----:B------:R-:W-:Y:S01]  /*1d0a0*/  MOV R120, R3 ;  /* 0x0000000300787202 */ /* 0x000fe20000000f00 */
[----:B------:R-:W-:Y:S05]  /*1d0b0*/  HMMA.16816.F32 R48, R60, R66, R48 ;  /* 0x000000423c30723c */ /* 0x000fea0000001830 */
[----:B------:R-:W-:Y:S01]  /*1d0c0*/  MUFU.EX2 R90, R90 ;  /* 0x0000005a005a7308 */ /* 0x000fe20000000800 */
[----:B------:R-:W2:Y:S01]  /*1d0d0*/  LDSM.16.MT88.4 R64, [R123+0xb400] ;  /* 0x00b400007b40783b */ /* 0x000ea20000004200 */
[----:B----4-:R-:W-:Y:S01]  /*1d0e0*/  F2FP.F16.F32.PACK_AB R61, R87, R84 ;  /* 0x00000054573d723e */ /* 0x010fe200000000ff */
[----:B------:R-:W-:Y:S01]  /*1d0f0*/  FADD.FTZ R121, R121, R130 ;  /* 0x0000008279797221 */ /* 0x000fe20000010000 */
[----:B---3--:R-:W-:Y:S06]  /*1d100*/  F2FP.F16.F32.PACK_AB R63, R86, R85 ;  /* 0x00000055563f723e */ /* 0x008fec00000000ff */
        /* <DEDUP_REMOVED lines=12> */
[----:B------:R-:W-:Y:S03]  /*1d1d0*/  LDSM.16.MT88.4 R76, [R123+0xc400] ;  /* 0x00c400007b4c783b */ /* 0x000fe60000004200 */
[----:B------:R-:W-:Y:S04]  /*1d1e0*/  MUFU.EX2 R183, R183 ;  /* 0x000000b700b77308 */ /* 0x000fe80000000800 */
[C---:B-----5:R-:W-:Y:S06]  /*1d1f0*/  HMMA.16816.F32 R12, R60.reuse, R72, R12 ;  /* 0x000000483c0c723c */ /* 0x060fec000000180c */
[----:B------:R-:W-:Y:S02]  /*1d200*/  MUFU.EX2 R180, R180 ;  /* 0x000000b400b47308 */ /* 0x000fe40000000800 */
[C---:B------:R-:W-:Y:S01]  /*1d210*/  HMMA.16816.F32 R16, R60.reuse, R74, R16 ;  /* 0x0000004a3c10723c */ /* 0x040fe20000001810 */
[----:B------:R-:W1:Y:S07]  /*1d220*/  LDSM.16.MT88.4 R72, [R123+0xd400] ;  /* 0x00d400007b48783b */ /* 0x000e6e0000004200 */
[----:B------:R-:W-:Y:S01]  /*1d230*/  MUFU.EX2 R179, R179 ;  /* 0x000000b300b37308 */ /* 0x000fe20000000800 */
[C---:B--2---:R-:W-:Y:S09]  /*1d240*/  HMMA.16816.F32 R20, R60.reuse, R64, R20 ;  /* 0x000000403c14723c */ /* 0x044ff20000001814 */
[----:B------:R-:W-:Y:S01]  /*1d250*/  MUFU.EX2 R173, R173 ;  /* 0x000000ad00ad7308 */ /* 0x000fe20000000800 */
[C---:B------:R-:W-:Y:S01]  /*1d260*/  HMMA.16816.F32 R24, R60.reuse, R66, R24 ;  /* 0x000000423c18723c */ /* 0x040fe20000001818 */
[----:B------:R-:W2:Y:S08]  /*1d270*/  LDSM.16.MT88.4 R64, [R122+0xd400] ;  /* 0x00d400007a40783b */ /* 0x000eb00000004200 */
[----:B------:R-:W3:Y:S01]  /*1d280*/  MUFU.EX2 R182, R182 ;  /* 0x000000b600b67308 */ /* 0x000ee20000000800 */
[C---:B------:R-:W-:Y:S09]  /*1d290*/  HMMA.16816.F32 R28, R60.reuse, R68, R28 ;  /* 0x000000443c1c723c */ /* 0x040ff2000000181c */
[----:B------:R-:W-:Y:S01]  /*1d2a0*/  MUFU.EX2 R169, R169 ;  /* 0x000000a900a97308 */ /* 0x000fe20000000800 */
[C---:B------:R-:W-:Y:S01]  /*1d2b0*/  HMMA.16816.F32 R32, R60.reuse, R70, R32 ;  /* 0x000000463c20723c */ /* 0x040fe20000001820 */
[----:B------:R-:W4:Y:S08]  /*1d2c0*/  LDSM.16.MT88.4 R68, [R123+0x9800] ;  /* 0x009800007b44783b */ /* 0x000f300000004200 */
[----:B------:R-:W5:Y:S01]  /*1d2d0*/  MUFU.EX2 R184, R184 ;  /* 0x000000b800b87308 */ /* 0x000f620000000800 */
[----:B---3--:R-:W-:Y:S01]  /*1d2e0*/  F2FP.F16.F32.PACK_AB R57, R182, R173 ;  /* 0x000000adb639723e */ /* 0x008fe200000000ff */
[C---:B-1----:R-:W-:Y:S08]  /*1d2f0*/  HMMA.16816.F32 R36, R60.reuse, R72, R36 ;  /* 0x000000483c24723c */ /* 0x042ff00000001824 */
[----:B------:R-:W-:Y:S01]  /*1d300*/  MUFU.EX2 R165, R165 ;  /* 0x000000a500a57308 */ /* 0x000fe20000000800 */
[C---:B------:R-:W-:Y:S01]  /*1d310*/  HMMA.16816.F32 R40, R60.reuse, R74, R40 ;  /* 0x0000004a3c28723c */ /* 0x040fe20000001828 */
[----:B------:R-:W1:Y:S08]  /*1d320*/  LDSM.16.MT88.4 R72, [R122+0x9800] ;  /* 0x009800007a48783b */ /* 0x000e700000004200 */
[----:B------:R-:W3:Y:S01]  /*1d330*/  MUFU.EX2 R98, R98 ;  /* 0x0000006200627308 */ /* 0x000ee20000000800 */
[----:B-----5:R-:W-:Y:S01]  /*1d340*/  F2FP.F16.F32.PACK_AB R59, R184, R169 ;  /* 0x000000a9b83b723e */ /* 0x020fe200000000ff */
[C---:B--2---:R-:W-:Y:S08]  /*1d350*/  HMMA.16816.F32 R44, R60.reuse, R64, R44 ;  /* 0x000000403c2c723c */ /* 0x044ff0000000182c */
[----:B------:R-:W-:Y:S01]  /*1d360*/  MUFU.EX2 R96, R96 ;  /* 0x0000006000607308 */ /* 0x000fe20000000800 */
[----:B------:R-:W-:Y:S01]  /*1d370*/  HMMA.16816.F32 R48, R60, R66, R48 ;  /* 0x000000423c30723c */ /* 0x000fe20000001830 */
[----:B------:R-:W2:Y:S08]  /*1d380*/  LDSM.16.MT88.4 R64, [R123+0xb800] ;  /* 0x00b800007b40783b */ /* 0x000eb00000004200 */
[----:B------:R-:W5:Y:S01]  /*1d390*/  MUFU.EX2 R99, R99 ;  /* 0x0000006300637308 */ /* 0x000f620000000800 */
[----:B---3--:R-:W-:Y:S02]  /*1d3a0*/  F2FP.F16.F32.PACK_AB R61, R98, R97 ;  /* 0x00000061623d723e */ /* 0x008fe400000000ff */
[----:B------:R-:W-:Y:S07]  /*1d3b0*/  F2FP.F16.F32.PACK_AB R62, R106, R105 ;  /* 0x000000696a3e723e */ /* 0x000fee00000000ff */
[----:B------:R-:W3:Y:S10]  /*1d3c0*/  MUFU.EX2 R104, R104 ;  /* 0x0000006800687308 */ /* 0x000ef40000000800 */
[----:B------:R-:W1:Y:S01]  /*1d3d0*/  MUFU.EX2 R186, R186 ;  /* 0x000000ba00ba7308 */ /* 0x000e620000000800 */
[----:B-----5:R-:W-:Y:S09]  /*1d3e0*/  F2FP.F16.F32.PACK_AB R63, R99, R96 ;  /* 0x00000060633f723e */ /* 0x020ff200000000ff */
[----:B------:R-:W-:Y:S01]  /*1d3f0*/  MUFU.EX2 R143, R143 ;  /* 0x0000008f008f7308 */ /* 0x000fe20000000800 */
[----:B---3--:R-:W-:Y:S07]  /*1d400*/  F2FP.F16.F32.PACK_AB R60, R107, R104 ;  /* 0x000000686b3c723e */ /* 0x008fee00000000ff */
[C---:B----4-:R-:W-:Y:S02]  /*1d410*/  HMMA.16816.F32 R4, R60.reuse, R68, R4 ;  /* 0x000000443c04723c */ /* 0x050fe40000001804 */
[----:B------:R-:W3:Y:S01]  /*1d420*/  MUFU.EX2 R188, R188 ;  /* 0x000000bc00bc7308 */ /* 0x000ee20000000800 */
[----:B-1----:R-:W-:Y:S05]  /*1d430*/  F2FP.F16.F32.PACK_AB R56, R186, R165 ;  /* 0x000000a5ba38723e */ /* 0x002fea00000000ff */
[C---:B------:R-:W-:Y:S01]  /*1d440*/  HMMA.16816.F32 R8, R60.reuse, R70, R8 ;  /* 0x000000463c08723c */ /* 0x040fe20000001808 */
[----:B------:R-:W1:Y:S03]  /*1d450*/  LDSM.16.MT88.4 R68, [R122+0xb800] ;  /* 0x00b800007a44783b */ /* 0x000e660000004200 */
[----:B------:R-:W-:Y:S04]  /*1d460*/  MUFU.EX2 R168, R168 ;  /* 0x000000a800a87308 */ /* 0x000fe80000000800 */
[C---:B------:R-:W-:Y:S06]  /*1d470*/  HMMA.16816.F32 R12, R60.reuse, R72, R12 ;  /* 0x000000483c0c723c */ /* 0x040fec000000180c */
[----:B------:R-:W-:Y:S01]  /*1d480*/  MUFU.EX2 R177, R177 ;  /* 0x000000b100b17308 */ /* 0x000fe20000000800 */
[----:B---3--:R-:W-:Y:S01]  /*1d490*/  F2FP.F16.F32.PACK_AB R58, R188, R143 ;  /* 0x0000008fbc3a723e */ /* 0x008fe200000000ff */
[C---:B------:R-:W-:Y:S01]  /*1d4a0*/  HMMA.16816.F32 R16, R60.reuse, R74, R16 ;  /* 0x0000004a3c10723c */ /* 0x040fe20000001810 */
[----:B------:R-:W3:Y:S07]  /*1d4b0*/  LDSM.16.MT88.4 R72, [R123+0xd800] ;  /* 0x00d800007b48783b */ /* 0x000eee0000004200 */
[----:B------:R-:W-:Y:S01]  /*1d4c0*/  MUFU.EX2 R166, R166 ;  /* 0x000000a600a67308 */ /* 0x000fe20000000800 */
[C---:B--2---:R-:W-:Y:S09]  /*1d4d0*/  HMMA.16816.F32 R20, R60.reuse, R64, R20 ;  /* 0x000000403c14723c */ /* 0x044ff20000001814 */
        /* <DEDUP_REMOVED lines=11> */
[C---:B------:R-:W-:Y:S01]  /*1d590*/  HMMA.16816.F32 R40, R60.reuse, R74, R40 ;  /* 0x0000004a3c28723c */ /* 0x040fe20000001828 */
[----:B------:R-:W4:Y:S08]  /*1d5a0*/  LDSM.16.MT88.4 R72, [R122+0x9c00] ;  /* 0x009c00007a48783b */ /* 0x000f300000004200 */
[----:B------:R-:W5:Y:S01]  /*1d5b0*/  MUFU.EX2 R141, R141 ;  /* 0x0000008d008d7308 */ /* 0x000f620000000800 */
[C---:B--2---:R-:W-:Y:S09]  /*1d5c0*/  HMMA.16816.F32 R44, R60.reuse, R64, R44 ;  /* 0x000000403c2c723c */ /* 0x044ff2000000182c */
[----:B------:R-:W-:Y:S01]  /*1d5d0*/  MUFU.EX2 R135, R135 ;  /* 0x0000008700877308 */ /* 0x000fe20000000800 */
[----:B---3--:R-:W-:Y:S01]  /*1d5e0*/  F2FP.F16.F32.PACK_AB R53, R139, R138 ;  /* 0x0000008a8b35723e */ /* 0x008fe200000000ff */
[----:B------:R-:W-:Y:S01]  /*1d5f0*/  HMMA.16816.F32 R48, R60, R66, R48 ;  /* 0x000000423c30723c */ /* 0x000fe20000001830 */
[----:B------:R-:W2:Y:S07]  /*1d600*/  LDSM.16.MT88.4 R64, [R123+0xbc00] ;  /* 0x00bc00007b40783b */ /* 0x000eae0000004200 */
[----:B------:R-:W3:Y:S01]  /*1d610*/  MUFU.EX2 R126, R128 ;  /* 0x00000080007e7308 */ /* 0x000ee20000000800 */
[----:B------:R-:W-:Y:S02]  /*1d620*/  F2FP.F16.F32.PACK_AB R61, R177, R168 ;  /* 0x000000a8b13d723e */ /* 0x000fe400000000ff */
[----:B------:R-:W-:Y:S02]  /*1d630*/  F2FP.F16.F32.PACK_AB R63, R175, R166 ;  /* 0x000000a6af3f723e */ /* 0x000fe400000000ff */
[----:B------:R-:W-:Y:S02]  /*1d640*/  F2FP.F16.F32.PACK_AB R60, R185, R170 ;  /* 0x000000aab93c723e */ /* 0x000fe400000000ff */
[----:B------:R-:W-:Y:S03]  /*1d650*/  F2FP.F16.F32.PACK_AB R62, R187, R172 ;  /* 0x000000acbb3e723e */ /* 0x000fe600000000ff */
[----:B------:R-:W-:Y:S01]  /*1d660*/  MUFU.EX2 R127, R129 ;  /* 0x00000081007f7308 */ /* 0x000fe20000000800 */
[----:B-----5:R-:W-:Y:S03]  /*1d670*/  F2FP.F16.F32.PACK_AB R55, R164, R141 ;  /* 0x0000008da437723e */ /* 0x020fe600000000ff */
[C---:B-1----:R-:W-:Y:S06]  /*1d680*/  HMMA.16816.F32 R4, R60.reuse, R68, R4 ;  /* 0x000000443c04723c */ /* 0x042fec0000001804 */
        /* <DEDUP_REMOVED lines=60> */
[C---:B-----5:R-:W-:Y:S08]  /*1da50*/  HMMA.16816.F32 R44, R56.reuse, R68, R44 ;  /* 0x00000044382c723c */ /* 0x060ff0000000182c */
[----:B------:R-:W-:Y:S01]  /*1da60*/  HMMA.16816.F32 R48, R56, R70, R48 ;  /* 0x000000463830723c */ /* 0x000fe20000001830 */
[----:B------:R-:W3:Y:S02]  /*1da70*/  LDSM.16.MT88.4 R56, [R122+0xe800] ;  /* 0x00e800007a38783b */ /* 0x000ee40000004200 */
[----:B----4-:R-:W-:Y:S05]  /*1da80*/  F2FP.F16.F32.PACK_AB R70, R136, R133 ;  /* 0x000000858846723e */ /* 0x010fea00000000ff */
[C---:B-1----:R-:W-:Y:S01]  /*1da90*/  HMMA.16816.F32 R4, R52.reuse, R60, R4 ;  /* 0x0000003c3404723c */ /* 0x042fe20000001804 */
[----:B------:R-:W-:Y:S07]  /*1daa0*/  MUFU.EX2 R60, R94 ;  /* 0x0000005e003c7308 */ /* 0x000fee0000000800 */
[C---:B------:R-:W-:Y:S03]  /*1dab0*/  HMMA.16816.F32 R8, R52.reuse, R62, R8 ;  /* 0x0000003e3408723c */ /* 0x040fe60000001808 */
[----:B------:R-:W1:Y:S05]  /*1dac0*/  MUFU.EX2 R61, R93 ;  /* 0x0000005d003d7308 */ /* 0x000e6a0000000800 */
[C---:B------:R-:W-:Y:S05]  /*1dad0*/  HMMA.16816.F32 R12, R52.reuse, R72, R12 ;  /* 0x00000048340c723c */ /* 0x040fea000000180c */
[----:B------:R-:W-:Y:S03]  /*1dae0*/  MUFU.EX2 R62, R92 ;  /* 0x0000005c003e7308 */ /* 0x000fe60000000800 */
[C---:B------:R-:W-:Y:S07]  /*1daf0*/  HMMA.16816.F32 R16, R52.reuse, R74, R16 ;  /* 0x0000004a3410723c */ /* 0x040fee0000001810 */
[----:B------:R-:W4:Y:S01]  /*1db00*/  MUFU.EX2 R63, R142 ;  /* 0x0000008e003f7308 */ /* 0x000f220000000800 */
[----:B-1----:R-:W-:Y:S01]  /*1db10*/  F2FP.F16.F32.PACK_AB R69, R61, R60 ;  /* 0x0000003c3d45723e */ /* 0x002fe200000000ff */
[C---:B------:R-:W-:Y:S08]  /*1db20*/  HMMA.16816.F32 R20, R52.reuse, R76, R20 ;  /* 0x0000004c3414723c */ /* 0x040ff00000001814 */
[C---:B------:R-:W-:Y:S01]  /*1db30*/  HMMA.16816.F32 R24, R52.reuse, R78, R24 ;  /* 0x0000004e3418723c */ /* 0x040fe20000001818 */
[----:B------:R-:W-:Y:S02]  /*1db40*/  LDSM.16.MT88.4 R76, [R123+0xec00] ;  /* 0x00ec00007b4c783b */ /* 0x000fe40000004200 */
[----:B----4-:R-:W-:Y:S05]  /*1db50*/  F2FP.F16.F32.PACK_AB R71, R63, R62 ;  /* 0x0000003e3f47723e */ /* 0x010fea00000000ff */
[C---:B--2---:R-:W-:Y:S01]  /*1db60*/  HMMA.16816.F32 R28, R52.reuse, R64, R28 ;  /* 0x00000040341c723c */ /* 0x044fe2000000181c */
[----:B------:R1:W-:Y:S07]  /*1db70*/  MUFU.EX2 R65, R95 ;  /* 0x0000005f00417308 */ /* 0x0003ee0000000800 */
[C---:B------:R-:W-:Y:S03]  /*1db80*/  HMMA.16816.F32 R32, R52.reuse, R66, R32 ;  /* 0x000000423420723c */ /* 0x040fe60000001820 */
[----:B------:R-:W2:Y:S01]  /*1db90*/  MUFU.EX2 R64, R112 ;  /* 0x0000007000407308 */ /* 0x000ea20000000800 */
[----:B------:R-:W-:Y:S01]  /*1dba0*/  FADD.FTZ R66, R84, R121 ;  /* 0x0000007954427221 */ /* 0x000fe20000010000 */
[----:B------:R-:W-:Y:S03]  /*1dbb0*/  MOV R121, R2 ;  /* 0x0000000200797202 */ /* 0x000fe60000000f00 */
[----:B------:R-:W-:Y:S01]  /*1dbc0*/  FADD.FTZ R66, R87, R66 ;  /* 0x0000004257427221 */ /* 0x000fe20000010000 */
[C---:B------:R-:W-:Y:S01]  /*1dbd0*/  HMMA.16816.F32 R36, R52.reuse, R80, R36 ;  /* 0x000000503424723c */ /* 0x040fe20000001824 */
[----:B-1----:R-:W1:Y:S02]  /*1dbe0*/  LDSM.16.MT88.4 R92, [R123+0xcc00] ;  /* 0x00cc00007b5c783b */ /* 0x002e640000004200 */
[----:B------:R-:W-:Y:S04]  /*1dbf0*/  FADD.FTZ R85, R85, R66 ;  /* 0x0000004255557221 */ /* 0x000fe80000010000 */
[----:B------:R-:W-:Y:S01]  /*1dc00*/  FADD.FTZ R86, R86, R85 ;  /* 0x0000005556567221 */ /* 0x000fe20000010000 */
[C---:B------:R-:W-:Y:S03]  /*1dc10*/  HMMA.16816.F32 R40, R52.reuse, R82, R40 ;  /* 0x000000523428723c */ /* 0x040fe60000001828 */
[----:B--2---:R-:W-:Y:S05]  /*1dc20*/  F2FP.F16.F32.PACK_AB R68, R65, R64 ;  /* 0x000000404144723e */ /* 0x004fea00000000ff */
[C---:B---3--:R-:W-:Y:S08]  /*1dc30*/  HMMA.16816.F32 R44, R52.reuse, R56, R44 ;  /* 0x00000038342c723c */ /* 0x048ff0000000182c */
[----:B------:R-:W-:Y:S08]  /*1dc40*/  HMMA.16816.F32 R48, R52, R58, R48 ;  /* 0x0000003a3430723c */ /* 0x000ff00000001830 */
[C---:B------:R-:W-:Y:S05]  /*1dc50*/  HMMA.16816.F32 R112, R68.reuse, R108, R4 ;  /* 0x0000006c4470723c */ /* 0x040fea0000001804 */
[----:B------:R-:W-:Y:S01]  /*1dc60*/  FADD.FTZ R5, R97, R86 ;  /* 0x0000005661057221 */ /* 0x000fe20000010000 */
[----:B------:R-:W-:Y:S01]  /*1dc70*/  FADD.FTZ R4, R104, R89 ;  /* 0x0000005968047221 */ /* 0x000fe20000010000 */
[----:B------:R-:W2:Y:S01]  /*1dc80*/  LDSM.16.MT88.4 R84, [R122+0xcc00] ;  /* 0x00cc00007a54783b */ /* 0x000ea20000004200 */
[C---:B------:R-:W-:Y:S03]  /*1dc90*/  HMMA.16816.F32 R108, R68.reuse, R110, R8 ;  /* 0x0000006e446c723c */ /* 0x040fe60000001808 */
[----:B------:R-:W-:Y:S01]  /*1dca0*/  FADD.FTZ R5, R98, R5 ;  /* 0x0000000562057221 */ /* 0x000fe20000010000 */
[----:B------:R-:W-:Y:S03]  /*1dcb0*/  FADD.FTZ R4, R107, R4 ;  /* 0x000000046b047221 */ /* 0x000fe60000010000 */
[----:B------:R-:W-:Y:S01]  /*1dcc0*/  FADD.FTZ R96, R96, R5 ;  /* 0x0000000560607221 */ /* 0x000fe20000010000 */
[----:B------:R-:W-:Y:S03]  /*1dcd0*/  FADD.FTZ R5, R105, R4 ;  /* 0x0000000469057221 */ /* 0x000fe60000010000 */
[----:B------:R-:W-:Y:S01]  /*1dce0*/  FADD.FTZ R99, R99, R96 ;  /* 0x0000006063637221 */ /* 0x000fe20000010000 */
[----:B------:R-:W-:Y:S02]  /*1dcf0*/  FADD.FTZ R5, R106, R5 ;  /* 0x000000056a057221 */ /* 0x000fe40000010000 */
[C---:B------:R-:W-:Y:S03]  /*1dd00*/  HMMA.16816.F32 R104, R68.reuse, R100, R12 ;  /* 0x000000644468723c */ /* 0x040fe6000000180c */
[----:B------:R-:W-:Y:S01]  /*1dd10*/  FADD.FTZ R170, R170, R5 ;  /* 0x00000005aaaa7221 */ /* 0x000fe20000010000 */
[----:B------:R-:W-:Y:S01]  /*1dd20*/  FADD.FTZ R168, R168, R99 ;  /* 0x00000063a8a87221 */ /* 0x000fe20000010000 */
[----:B------:R-:W3:Y:S02]  /*1dd30*/  LDSM.16.MT88.4 R4, [R122+0xec00] ;  /* 0x00ec00007a04783b */ /* 0x000ee40000004200 */
        /* <DEDUP_REMOVED lines=30> */
[C---:B---3--:R-:W-:Y:S03]  /*1df20*/  HMMA.16816.F32 R72, R68.reuse, R4, R44 ;  /* 0x000000044448723c */ /* 0x048fe6000000182c */
        /* <DEDUP_REMOVED lines=17> */
.L_x_2969:
        /* <DEDUP_REMOVED lines=160> */
.L_x_2975:
[----:B------:R-:W-:Y:S05]  /*1ea40*/  BSYNC.RECONVERGENT B0 ;  /* 0x0000000000007941 */ /* 0x000fea0003800200 */
.L_x_2974:
        /* <DEDUP_REMOVED lines=19> */
.L_x_2977:
[----:B------:R-:W-:Y:S05]  /*1eb80*/  BSYNC.RECONVERGENT B0 ;  /* 0x0000000000007941 */ /* 0x000fea0003800200 */
.L_x_2976:
        /* <DEDUP_REMOVED lines=21> */
.L_x_2979:
[----:B------:R-:W-:Y:S05]  /*1ece0*/  BSYNC.RECONVERGENT B0 ;  /* 0x0000000000007941 */ /* 0x000fea0003800200 */
.L_x_2978:
        /* <DEDUP_REMOVED lines=21> */
.L_x_2981:
[----:B------:R-:W-:Y:S05]  /*1ee40*/  BSYNC.RECONVERGENT B0 ;  /* 0x0000000000007941 */ /* 0x000fea0003800200 */
.L_x_2980:
        /* <DEDUP_REMOVED lines=22> */
.L_x_2982:
        /* <DEDUP_REMOVED lines=13> */
.L_x_5513:


//--------------------- .text._ZN5flash32flash_fwd_splitkv_combine_kernelI23Flash_fwd_kernel_traitsILi96ELi64ELi64ELi4ELb0ELb0EN7cutlass6half_tE19Flash_kernel_traitsILi96ELi64ELi64ELi4ES3_EELi16ELi7ELb0EEEvNS_16Flash_fwd_paramsE --------------------------
	.section	.text._ZN5flash32flash_fwd_splitkv_combine_kernelI23Flash_fwd_kernel_traitsILi96ELi64ELi64ELi4ELb0ELb0EN7cutlass6half_tE19Flash_kernel_traitsILi96ELi64ELi64ELi4ES3_EELi16ELi7ELb0EEEvNS_16Flash_fwd_paramsE,"ax",@progbits
	.align	128
        .global         _ZN5flash32flash_fwd_splitkv_combine_kernelI23Flash_fwd_kernel_traitsILi96ELi64ELi64ELi4ELb0ELb0EN7cutlass6half_tE19Flash_kernel_traitsILi96ELi64ELi64ELi4ES3_EELi16ELi7ELb0EEEvNS_16Flash_fwd_paramsE
        .type           _ZN5flash32flash_fwd_splitkv_combine_kernelI23Flash_fwd_kernel_traitsILi96ELi64ELi64ELi4ELb0ELb0EN7cutlass6half_tE19Flash_kernel_traitsILi96ELi64ELi64ELi4ES3_EELi16ELi7ELb0EEEvNS_16Flash_fwd_paramsE,@function
        .size           _ZN5flash32flash_fwd_splitkv_combine_kernelI23Flash_fwd_kernel_traitsILi96ELi64ELi64ELi4ELb0ELb0EN7cutlass6half_tE19Flash_kernel_traitsILi96ELi64ELi64ELi4ES3_EELi16ELi7ELb0EEEvNS_16Flash_fwd_paramsE,(.L_x_5458 - _ZN5flash32flash_fwd_splitkv_combine_kernelI23Flash_fwd_kernel_traitsILi96ELi64ELi64ELi4ELb0ELb0EN7cutlass6half_tE19Flash_kernel_traitsILi96ELi64ELi64ELi4ES3_EELi16ELi7ELb0EEEvNS_16Flash_fwd_paramsE)
        .other          _ZN5flash32flash_fwd_splitkv_combine_kernelI23Flash_fwd_kernel_traitsILi96ELi64ELi64ELi4ELb0ELb0EN7cutlass6half_tE19Flash_kernel_traitsILi96ELi64ELi64ELi4ES3_EELi16ELi7ELb0EEEvNS_16Flash_fwd_paramsE,@"STO_CUDA_ENTRY STV_DEFAULT"
_ZN5flash32flash_fwd_splitkv_combine_kernelI23Flash_fwd_kernel_traitsILi96ELi64ELi64ELi4ELb0ELb0EN7cutlass6half_tE19Flash_kernel_traitsILi96ELi64ELi64ELi4ES3_EELi16ELi7ELb0EEEvNS_16Flash_fwd_paramsE:
.text._ZN5flash32flash_fwd_splitkv_combine_kernelI23Flash_fwd_kernel_traitsILi96ELi64ELi64ELi4ELb0ELb0EN7cutlass6half_tE19Flash_kernel_traitsILi96ELi64ELi64ELi4ES3_EELi16ELi7ELb0EEEvNS_16Flash_fwd_paramsE:
        /* <DEDUP_REMOVED lines=38> */
.L_x_2983:
[----:B------:R-:W-:Y:S01]  /*0260*/  IMAD.U32 R42, RZ, RZ, UR20 ;  /* 0x00000014ff2a7e24 */ /* 0x000fe2000f8e00ff */
[----:B------:R-:W-:Y:S01]  /*0270*/  MOV R30, UR18 ;  /* 0x00000012001e7c02 */ /* 0x000fe20008000f00 */
[----:B------:R-:W-:Y:S01]  /*0280*/  IMAD.U32 R31, RZ, RZ, UR14 ;  /* 0x0000000eff1f7e24 */ /* 0x000fe2000f8e00ff */
[----:B------:R-:W-:Y:S02]  /*0290*/  MOV R29, UR5 ;  /* 0x00000005001d7c02 */ /* 0x000fe40008000f00 */
[----:B------:R-:W-:Y:S02]  /*02a0*/  MOV R28, 0x2c0 ;  /* 0x000002c0001c7802 */ /* 0x000fe40000000f00 */
[----:B------:R-:W-:Y:S05]  /*02b0*/  CALL.REL.NOINC `($__internal_14_$__cuda_sm20_div_s64) ;  /* 0x0000005400e47944 */ /* 0x000fea0003c00000 */
[----:B------:R-:W-:-:S07]  /*02c0*/  MOV R15, R31 ;  /* 0x0000001f000f7202 */ /* 0x000fce0000000f00 */
.L_x_2984:
        /* <DEDUP_REMOVED lines=30> */
.L_x_2986:
[----:B------:R-:W-:Y:S01]  /*04b0*/  IMAD.MOV.U32 R42, RZ, RZ, R14 ;  /* 0x000000ffff2a7224 */ /* 0x000fe200078e000e */
[----:B------:R-:W-:Y:S02]  /*04c0*/  MOV R31, R15 ;  /* 0x0000000f001f7202 */ /* 0x000fe40000000f00 */
[----:B------:R-:W-:Y:S02]  /*04d0*/  MOV R28, 0x4f0 ;  /* 0x000004f0001c7802 */ /* 0x000fe40000000f00 */
[----:B------:R-:W-:Y:S05]  /*04e0*/  CALL.REL.NOINC `($__internal_14_$__cuda_sm20_div_s64) ;  /* 0x0000005400587944 */ /* 0x000fea0003c00000 */
[----:B------:R-:W-:Y:S02]  /*04f0*/  MOV R4, R14 ;  /* 0x0000000e00047202 */ /* 0x000fe40000000f00 */
[----:B------:R-:W-:Y:S02]  /*0500*/  MOV R5, R31 ;  /* 0x0000001f00057202 */ /* 0x000fe40000000f00 */
.L_x_2987:
[----:B------:R-:W-:Y:S05]  /*0510*/  BSYNC.RECONVERGENT B0 ;  /* 0x0000000000007941 */ /* 0x000fea0003800200 */
.L_x_2985:
        /* <DEDUP_REMOVED lines=59> */
.L_x_2989:
[----:B------:R-:W-:Y:S01]  /*08d0*/  IMAD.MOV.U32 R42, RZ, RZ, R30 ;  /* 0x000000ffff2a7224 */ /* 0x000fe200078e001e */
[----:B------:R-:W-:Y:S01]  /*08e0*/  MOV R30, R24 ;  /* 0x00000018001e7202 */ /* 0x000fe20000000f00 */
[----:B------:R-:W-:Y:S01]  /*08f0*/  IMAD.MOV.U32 R31, RZ, RZ, R29 ;  /* 0x000000ffff1f7224 */ /* 0x000fe200078e001d */
[----:B------:R-:W-:Y:S02]  /*0900*/  MOV R29, R16 ;  /* 0x00000010001d7202 */ /* 0x000fe40000000f00 */
[----:B------:R-:W-:Y:S02]  /*0910*/  MOV R28, 0x930 ;  /* 0x00000930001c7802 */ /* 0x000fe40000000f00 */
[----:B------:R-:W-:Y:S05]  /*0920*/  CALL.REL.NOINC `($__internal_14_$__cuda_sm20_div_s64) ;  /* 0x0000005000487944 */ /* 0x000fea0003c00000 */
[----:B------:R-:W-:Y:S02]  /*0930*/  MOV R30, R14 ;  /* 0x0000000e001e7202 */ /* 0x000fe40000000f00 */
.L_x_2990:
[----:B------:R-:W-:Y:S05]  /*0940*/  BSYNC.RECONVERGENT B0 ;  /* 0x0000000000007941 */ /* 0x000fea0003800200 */
.L_x_2988:
        /* <DEDUP_REMOVED lines=125> */
.L_x_2992:
[----:B------:R-:W-:Y:S01]  /*1120*/  IMAD.MOV.U32 R42, RZ, RZ, R30 ;  /* 0x000000ffff2a7224 */ /* 0x000fe200078e001e */
[----:B------:R-:W-:Y:S01]  /*1130*/  MOV R30, R23 ;  /* 0x00000017001e7202 */ /* 0x000fe20000000f00 */
[----:B------:R-:W-:Y:S01]  /*1140*/  IMAD.MOV.U32 R29, RZ, RZ, R41 ;  /* 0x000000ffff1d7224 */ /* 0x000fe200078e0029 */
[----:B------:R-:W-:Y:S02]  /*1150*/  MOV R28, 0x1170 ;  /* 0x00001170001c7802 */ /* 0x000fe40000000f00 */
[----:B------:R-:W-:Y:S05]  /*1160*/  CALL.REL.NOINC `($__internal_14_$__cuda_sm20_div_s64) ;  /* 0x0000004800387944 */ /* 0x000fea0003c00000 */
[----:B------:R-:W-:Y:S02]  /*1170*/  MOV R48, R14 ;  /* 0x0000000e00307202 */ /* 0x000fe40000000f00 */
[----:B------:R-:W-:Y:S02]  /*1180*/  MOV R49, R31 ;  /* 0x0000001f00317202 */ /* 0x000fe40000000f00 */
.L_x_2993:
[----:B------:R-:W-:Y:S05]  /*1190*/  BSYNC.RECONVERGENT B0 ;  /* 0x0000000000007941 */ /* 0x000fea0003800200 */
.L_x_2991:
        /* <DEDUP_REMOVED lines=57> */
.L_x_2995:
[----:B------:R-:W-:Y:S01]  /*1530*/  IMAD.MOV.U32 R42, RZ, RZ, R4 ;  /* 0x000000ffff2a7224 */ /* 0x000fe200078e0004 */
[----:B------:R-:W-:Y:S01]  /*1540*/  MOV R31, R5 ;  /* 0x00000005001f7202 */ /* 0x000fe20000000f00 */
[----:B------:R-:W-:Y:S01]  /*1550*/  IMAD.MOV.U32 R30, RZ, RZ, R22 ;  /* 0x000000ffff1e7224 */ /* 0x000fe200078e0016 */
[----:B------:R-:W-:Y:S02]  /*1560*/  MOV R28, 0x1580 ;  /* 0x00001580001c7802 */ /* 0x000fe40000000f00 */
[----:B------:R-:W-:Y:S05]  /*1570*/  CALL.REL.NOINC `($__internal_14_$__cuda_sm20_div_s64) ;  /* 0x0000004400347944 */ /* 0x000fea0003c00000 */
[----:B------:R-:W-:Y:S02]  /*1580*/  MOV R30, R14 ;  /* 0x0000000e001e7202 */ /* 0x000fe40000000f00 */
.L_x_2996:
[----:B------:R-:W-:Y:S05]  /*1590*/  BSYNC.RECONVERGENT B0 ;  /* 0x0000000000007941 */ /* 0x000fea0003800200 */
.L_x_2994:
        /* <DEDUP_REMOVED lines=482> */
.L_x_3000:
[----:B------:R-:W0:Y:S01]  /*33c0*/  S2R R18, SR_CTAID.X ;  /* 0x0000000000127919 */ /* 0x000e220000002500 */
[----:B------:R-:W-:Y:S01]  /*33d0*/  IMAD.MOV.U32 R31, RZ, RZ, RZ ;  /* 0x000000ffff1f7224 */ /* 0x000fe200078e00ff */
[----:B------:R-:W-:Y:S02]  /*33e0*/  MOV R30, R44 ;  /* 0x0000002c001e7202 */ /* 0x000fe40000000f00 */
[----:B------:R-:W-:Y:S01]  /*33f0*/  MOV R28, 0x3430 ;  /* 0x00003430001c7802 */ /* 0x000fe20000000f00 */
[----:B0-----:R-:W-:-:S05]  /*3400*/  IMAD R18, R18, 0x10, R15 ;  /* 0x0000001012127824 */ /* 0x001fca00078e020f */
[----:B------:R-:W-:Y:S02]  /*3410*/  MOV R42, R18 ;  /* 0x00000012002a7202 */ /* 0x000fe40000000f00 */
[----:B------:R-:W-:Y:S05]  /*3420*/  CALL.REL.NOINC `($__internal_14_$__cuda_sm20_div_s64) ;  /* 0x0000002400887944 */ /* 0x000fea0003c00000 */
[----:B------:R-:W-:Y:S02]  /*3430*/  IADD3 R25, PT, PT, -R14, RZ, RZ ;  /* 0x000000ff0e197210 */ /* 0x000fe40007ffe1ff */
[----:B------:R-:W-:-:S03]  /*3440*/  MOV R45, R31 ;  /* 0x0000001f002d7202 */ /* 0x000fc60000000f00 */
[----:B------:R-:W-:Y:S01]  /*3450*/  IMAD R25, R44, R25, R18 ;  /* 0x000000192c197224 */ /* 0x000fe200078e0212 */
[----:B------:R-:W-:-:S07]  /*3460*/  MOV R44, R14 ;  /* 0x0000000e002c7202 */ /* 0x000fce0000000f00 */
.L_x_3001:
        /* <DEDUP_REMOVED lines=59> */
.L_x_3003:
[----:B------:R-:W-:Y:S01]  /*3820*/  IMAD.MOV.U32 R42, RZ, RZ, R44 ;  /* 0x000000ffff2a7224 */ /* 0x000fe200078e002c */
[----:B------:R-:W-:Y:S01]  /*3830*/  MOV R31, R45 ;  /* 0x0000002d001f7202 */ /* 0x000fe20000000f00 */
[----:B------:R-:W-:Y:S01]  /*3840*/  IMAD.MOV.U32 R30, RZ, RZ, R40 ;  /* 0x000000ffff1e7224 */ /* 0x000fe200078e0028 */
[----:B------:R-:W-:Y:S02]  /*3850*/  MOV R28, 0x3870 ;  /* 0x00003870001c7802 */ /* 0x000fe40000000f00 */
[----:B------:R-:W-:Y:S05]  /*3860*/  CALL.REL.NOINC `($__internal_14_$__cuda_sm20_div_s64) ;  /* 0x0000002000787944 */ /* 0x000fea0003c00000 */
[----:B------:R-:W-:-:S05]  /*3870*/  IADD3 R41, PT, PT, -R14, RZ, RZ ;  /* 0x000000ff0e297210 */ /* 0x000fca0007ffe1ff */
[----:B------:R-:W-:Y:S02]  /*3880*/  IMAD R41, R41, R40, R44 ;  /* 0x0000002829297224 */ /* 0x000fe400078e022c */
.L_x_3004:
[----:B------:R-:W-:Y:S05]  /*3890*/  BSYNC.RECONVERGENT B0 ;  /* 0x0000000000007941 */ /* 0x000fea0003800200 */
.L_x_3002:
        /* <DEDUP_REMOVED lines=162> */
.L_x_2999:
[----:B------:R-:W0:Y:S01]  /*42c0*/  LDC.64 R18, c[0x0][0x420] ;  /* 0x00010800ff127b82 */ /* 0x000e220000000a00 */
[----:B------:R-:W-:-:S05]  /*42d0*/  IADD3 R14, PT, PT, R15, UR19, RZ ;  /* 0x000000130f0e7c10 */ /* 0x000fca000fffe0ff */
[----:B0-----:R-:W-:-:S05]  /*42e0*/  IMAD.WIDE.U32 R18, R14, 0x4, R18 ;  /* 0x000000040e127825 */ /* 0x001fca00078e0012 */
[----:B------:R1:W-:Y:S02]  /*42f0*/  STG.E desc[UR10][R18.64], R2 ;  /* 0x0000000212007986 */ /* 0x0003e4000c10190a */
.L_x_2998:
[----:B------:R-:W-:Y:S05]  /*4300*/  BSYNC.RECONVERGENT B1 ;  /* 0x0000000000017941 */ /* 0x000fea0003800200 */
.L_x_2997:
        /* <DEDUP_REMOVED lines=168> */
.L_x_3011:
        /* <DEDUP_REMOVED lines=16> */
.L_x_3008:
[----:B-1----:R-:W-:Y:S05]  /*4e90*/  BSYNC.RECONVERGENT B0 ;  /* 0x0000000000007941 */ /* 0x002fea0003800200 */
.L_x_3007:
        /* <DEDUP_REMOVED lines=33> */
.L_x_3010:
[----:B------:R-:W-:Y:S05]  /*50b0*/  BSYNC.RECONVERGENT B0 ;  /* 0x0000000000007941 */ /* 0x000fea0003800200 */
.L_x_3009:
        /* <DEDUP_REMOVED lines=19> */
.L_x_3006:
        /* <DEDUP_REMOVED lines=25> */
.L_x_3013:
[----:B------:R-:W-:Y:S05]  /*5380*/  BSYNC.RECONVERGENT B0 ;  /* 0x0000000000007941 */ /* 0x000fea0003800200 */
.L_x_3012:
        /* <DEDUP_REMOVED lines=12> */
.L_x_3005:
        /* <DEDUP_REMOVED lines=96> */
        .weak           $__internal_14_$__cuda_sm20_div_s64
        .type           $__internal_14_$__cuda_sm20_div_s64,@function
        .size           $__internal_14_$__cuda_sm20_div_s64,(.L_x_5458 - $__internal_14_$__cuda_sm20_div_s64)
$__internal_14_$__cuda_sm20_div_s64:
        /* <DEDUP_REMOVED lines=83> */
[----:B------:R-:W-:Y:S06]  /*5f80*/  RET.REL.NODEC R32 `(_ZN5flash32flash_fwd_splitkv_combine_kernelI23Flash_fwd_kernel_traitsILi96ELi64ELi64ELi4ELb0ELb0EN7cutlass6half_tE19Flash_kernel_traitsILi96ELi64ELi64ELi4ES3_EELi16ELi7ELb0EEEvNS_16Flash_fwd_paramsE) ;  /* 0xffffffa0201c7950 */ /* 0x000fec0003c3ffff */
.L_x_3014:
        /* <DEDUP_REMOVED lines=15> */
.L_x_5458:


//--------------------- .text._ZN5flash32flash_fwd_splitkv_combine_kernelI23Flash_fwd_kernel_traitsILi96ELi64ELi64ELi4ELb0ELb0EN7cutlass6half_tE19Flash_kernel_traitsILi96ELi64ELi64ELi4ES3_EELi16ELi6ELb0EEEvNS_16Flash_fwd_paramsE --------------------------
	.section	.text._ZN5flash32flash_fwd_splitkv_combine_kernelI23Flash_fwd_kernel_traitsILi96ELi64ELi64ELi4ELb0ELb0EN7cutlass6half_tE19Flash_kernel_traitsILi96ELi64ELi64ELi4ES3_EELi16ELi6ELb0EEEvNS_16Flash_fwd_paramsE,"ax",@progbits
	.align	128
        .global         _ZN5flash32flash_fwd_splitkv_combine_kernelI23Flash_fwd_kernel_traitsILi96ELi64ELi64ELi4ELb0ELb0EN7cutlass6half_tE19Flash_kernel_traitsILi96ELi64ELi64ELi4ES3_EELi16ELi6ELb0EEEvNS_16Flash_fwd_paramsE
        .type           _ZN5flash32flash_fwd_splitkv_combine_kernelI23Flash_fwd_kernel_traitsILi96ELi64ELi64ELi4ELb0ELb0EN7cutlass6half_tE19Flash_kernel_traitsILi96ELi64ELi64ELi4ES3_EELi16ELi6ELb0EEEvNS_16Flash_fwd_paramsE,@function
        .size           _ZN5flash32flash_fwd_splitkv_combine_kernelI23Flash_fwd_kernel_traitsILi96ELi64ELi64ELi4ELb0ELb0EN7cutlass6half_tE19Flash_kernel_traitsILi96ELi64ELi64ELi4ES3_EELi16ELi6ELb0EEEvNS_16Flash_fwd_paramsE,(.L_x_5459 - _ZN5flash32flash_fwd_splitkv_combine_kernelI23Flash_fwd_kernel_traitsILi96ELi64ELi64ELi4ELb0ELb0EN7cutlass6half_tE19Flash_kernel_traitsILi96ELi64ELi64ELi4ES3_EELi16ELi6ELb0EEEvNS_16Flash_fwd_paramsE)
        .other          _ZN5flash32flash_fwd_splitkv_combine_kernelI23Flash_fwd_kernel_traitsILi96ELi64ELi64ELi4ELb0ELb0EN7cutlass6half_tE19Flash_kernel_traitsILi96ELi64ELi64ELi4ES3_EELi16ELi6ELb0EEEvNS_16Flash_fwd_paramsE,@"STO_CUDA_ENTRY STV_DEFAULT"
_ZN5flash32flash_fwd_splitkv_combine_kernelI23Flash_fwd_kernel_traitsILi96ELi64ELi64ELi4ELb0ELb0EN7cutlass6half_tE19Flash_kernel_traitsILi96ELi64ELi64ELi4ES3_EELi16ELi6ELb0EEEvNS_16Flash_fwd_paramsE:
.text._ZN5flash32flash_fwd_splitkv_combine_kernelI23Flash_fwd_kernel_traitsILi96ELi64ELi64ELi4ELb0ELb0EN7cutlass6half_tE19Flash_kernel_traitsILi96ELi64ELi64ELi4ES3_EELi16ELi6ELb0EEEvNS_16Flash_fwd_paramsE:
        /* <DEDUP_REMOVED lines=38> */
.L_x_3015:
[----:B------:R-:W-:Y:S01]  /*0260*/  IMAD.U32 R21, RZ, RZ, UR21 ;  /* 0x00000015ff157e24 */ /* 0x000fe2000f8e00ff */
[----:B------:R-:W-:Y:S01]  /*0270*/  MOV R18, UR19 ;  /* 0x0000001300127c02 */ /* 0x000fe20008000f00 */
[----:B------:R-:W-:Y:S01]  /*0280*/  IMAD.U32 R19, RZ, RZ, UR15 ;  /* 0x0000000fff137e24 */ /* 0x000fe2000f8e00ff */
[----:B------:R-:W-:Y:S02]  /*0290*/  MOV R17, UR14 ;  /* 0x0000000e00117c02 */ /* 0x000fe40008000f00 */
[----:B------:R-:W-:Y:S02]  /*02a0*/  MOV R16, 0x2c0 ;  /* 0x000002c000107802 */ /* 0x000fe40000000f00 */
[----:B------:R-:W-:Y:S05]  /*02b0*/  CALL.REL.NOINC `($__internal_15_$__cuda_sm20_div_s64) ;  /* 0x0000004800a07944 */ /* 0x000fea0003c00000 */
[----:B------:R-:W-:Y:S02]  /*02c0*/  MOV R13, R12 ;  /* 0x0000000c000d7202 */ /* 0x000fe40000000f00 */
[----:B------:R-:W-:-:S07]  /*02d0*/  MOV R12, R9 ;  /* 0x00000009000c7202 */ /* 0x000fce0000000f00 */
.L_x_3016:
        /* <DEDUP_REMOVED lines=30> */
.L_x_3018:
[----:B------:R-:W-:Y:S01]  /*04c0*/  IMAD.MOV.U32 R21, RZ, RZ, R12 ;  /* 0x000000ffff157224 */ /* 0x000fe200078e000c */
[----:B------:R-:W-:Y:S01]  /*04d0*/  MOV R18, R3 ;  /* 0x0000000300127202 */ /* 0x000fe20000000f00 */
[----:B------:R-:W-:Y:S01]  /*04e0*/  IMAD.MOV.U32 R19, RZ, RZ, R13 ;  /* 0x000000ffff137224 */ /* 0x000fe200078e000d */
[----:B------:R-:W-:Y:S02]  /*04f0*/  MOV R17, R0 ;  /* 0x0000000000117202 */ /* 0x000fe40000000f00 */
[----:B------:R-:W-:Y:S02]  /*0500*/  MOV R16, 0x520 ;  /* 0x0000052000107802 */ /* 0x000fe40000000f00 */
[----:B------:R-:W-:Y:S05]  /*0510*/  CALL.REL.NOINC `($__internal_15_$__cuda_sm20_div_s64) ;  /* 0x0000004800087944 */ /* 0x000fea0003c00000 */
[----:B------:R-:W-:Y:S02]  /*0520*/  MOV R4, R9 ;  /* 0x0000000900047202 */ /* 0x000fe40000000f00 */
[----:B------:R-:W-:Y:S02]  /*0530*/  MOV R5, R12 ;  /* 0x0000000c00057202 */ /* 0x000fe40000000f00 */
.L_x_3019:
[----:B------:R-:W-:Y:S05]  /*0540*/  BSYNC.RECONVERGENT B0 ;  /* 0x0000000000007941 */ /* 0x000fea0003800200 */
.L_x_3017:
        /* <DEDUP_REMOVED lines=57> */
.L_x_3021:
        /* <DEDUP_REMOVED lines=8> */
.L_x_3022:
[----:B------:R-:W-:Y:S05]  /*0960*/  BSYNC.RECONVERGENT B0 ;  /* 0x0000000000007941 */ /* 0x000fea0003800200 */
.L_x_3020:
        /* <DEDUP_REMOVED lines=125> */
.L_x_3024:
        /* <DEDUP_REMOVED lines=8> */
.L_x_3025:
[----:B------:R-:W-:Y:S05]  /*11c0*/  BSYNC.RECONVERGENT B0 ;  /* 0x0000000000007941 */ /* 0x000fea0003800200 */
.L_x_3023:
        /* <DEDUP_REMOVED lines=58> */
.L_x_3027:
[----:B------:R-:W-:Y:S01]  /*1570*/  IMAD.MOV.U32 R21, RZ, RZ, R4 ;  /* 0x000000ffff157224 */ /* 0x000fe200078e0004 */
[----:B------:R-:W-:Y:S01]  /*1580*/  MOV R19, R5 ;  /* 0x0000000500137202 */ /* 0x000fe20000000f00 */
[----:B------:R-:W-:Y:S01]  /*1590*/  IMAD.MOV.U32 R18, RZ, RZ, R6 ;  /* 0x000000ffff127224 */ /* 0x000fe200078e0006 */
[----:B------:R-:W-:Y:S02]  /*15a0*/  MOV R16, 0x15c0 ;  /* 0x000015c000107802 */ /* 0x000fe40000000f00 */
[----:B------:R-:W-:Y:S05]  /*15b0*/  CALL.REL.NOINC `($__internal_15_$__cuda_sm20_div_s64) ;  /* 0x0000003400e07944 */ /* 0x000fea0003c00000 */
[----:B------:R-:W-:Y:S02]  /*15c0*/  MOV R16, R9 ;  /* 0x0000000900107202 */ /* 0x000fe40000000f00 */
[----:B------:R-:W-:Y:S02]  /*15d0*/  MOV R17, R12 ;  /* 0x0000000c00117202 */ /* 0x000fe40000000f00 */
.L_x_3028:
[----:B------:R-:W-:Y:S05]  /*15e0*/  BSYNC.RECONVERGENT B0 ;  /* 0x0000000000007941 */ /* 0x000fea0003800200 */
.L_x_3026:
        /* <DEDUP_REMOVED lines=332> */
.L_x_3032:
[----:B------:R-:W-:Y:S01]  /*2ab0*/  IMAD.MOV.U32 R17, RZ, RZ, R9 ;  /* 0x000000ffff117224 */ /* 0x000fe200078e0009 */
[----:B------:R-:W-:Y:S01]  /*2ac0*/  MOV R19, RZ ;  /* 0x000000ff00137202 */ /* 0x000fe20000000f00 */
[----:B------:R-:W-:Y:S01]  /*2ad0*/  IMAD.MOV.U32 R21, RZ, RZ, R35 ;  /* 0x000000ffff157224 */ /* 0x000fe200078e0023 */
[----:B------:R-:W-:Y:S02]  /*2ae0*/  MOV R18, R38 ;  /* 0x0000002600127202 */ /* 0x000fe40000000f00 */
[----:B------:R-:W-:Y:S02]  /*2af0*/  MOV R16, 0x2b10 ;  /* 0x00002b1000107802 */ /* 0x000fe40000000f00 */
[----:B------:R-:W-:Y:S05]  /*2b00*/  CALL.REL.NOINC `($__internal_15_$__cuda_sm20_div_s64) ;  /* 0x00000020008c7944 */ /* 0x000fea0003c00000 */
[----:B------:R-:W-:Y:S02]  /*2b10*/  IADD3 R10, PT, PT, -R9, RZ, RZ ;  /* 0x000000ff090a7210 */ /* 0x000fe40007ffe1ff */
[----:B------:R-:W-:-:S03]  /*2b20*/  MOV R39, R12 ;  /* 0x0000000c00277202 */ /* 0x000fc60000000f00 */
[----:B------:R-:W-:Y:S01]  /*2b30*/  IMAD R35, R38, R10, R35 ;  /* 0x0000000a26237224 */ /* 0x000fe200078e0223 */
[----:B------:R-:W-:-:S07]  /*2b40*/  MOV R38, R9 ;  /* 0x0000000900267202 */ /* 0x000fce0000000f00 */
.L_x_3033:
        /* <DEDUP_REMOVED lines=61> */
.L_x_3035:
[----:B------:R-:W-:Y:S01]  /*2f20*/  IMAD.MOV.U32 R21, RZ, RZ, R38 ;  /* 0x000000ffff157224 */ /* 0x000fe200078e0026 */
[----:B------:R-:W-:Y:S01]  /*2f30*/  MOV R19, R39 ;  /* 0x0000002700137202 */ /* 0x000fe20000000f00 */
[----:B------:R-:W-:Y:S01]  /*2f40*/  IMAD.MOV.U32 R18, RZ, RZ, R42 ;  /* 0x000000ffff127224 */ /* 0x000fe200078e002a */
[----:B------:R-:W-:Y:S02]  /*2f50*/  MOV R16, 0x2f70 ;  /* 0x00002f7000107802 */ /* 0x000fe40000000f00 */
[----:B------:R-:W-:Y:S05]  /*2f60*/  CALL.REL.NOINC `($__internal_15_$__cuda_sm20_div_s64) ;  /* 0x0000001c00747944 */ /* 0x000fea0003c00000 */
[----:B------:R-:W-:-:S05]  /*2f70*/  IADD3 R10, PT, PT, -R9, RZ, RZ ;  /* 0x000000ff090a7210 */ /* 0x000fca0007ffe1ff */
[----:B------:R-:W-:Y:S02]  /*2f80*/  IMAD R38, R10, R42, R38 ;  /* 0x0000002a0a267224 */ /* 0x000fe400078e0226 */
.L_x_3036:
[----:B------:R-:W-:Y:S05]  /*2f90*/  BSYNC.RECONVERGENT B0 ;  /* 0x0000000000007941 */ /* 0x000fea0003800200 */
.L_x_3034:
        /* <DEDUP_REMOVED lines=159> */
.L_x_3031:
[----:B------:R-:W0:Y:S01]  /*3990*/  LDC.64 R2, c[0x0][0x420] ;  /* 0x00010800ff027b82 */ /* 0x000e220000000a00 */
[----:B------:R-:W-:-:S05]  /*39a0*/  IADD3 R0, PT, PT, R15, UR20, RZ ;  /* 0x000000140f007c10 */ /* 0x000fca000fffe0ff */
[----:B0-----:R-:W-:-:S05]  /*39b0*/  IMAD.WIDE.U32 R2, R0, 0x4, R2 ;  /* 0x0000000400027825 */ /* 0x001fca00078e0002 */
[----:B------:R1:W-:Y:S02]  /*39c0*/  STG.E desc[UR8][R2.64], R23 ;  /* 0x0000001702007986 */ /* 0x0003e4000c101908 */
.L_x_3030:
[----:B------:R-:W-:Y:S05]  /*39d0*/  BSYNC.RECONVERGENT B1 ;  /* 0x0000000000017941 */ /* 0x000fea0003800200 */
.L_x_3029:
        /* <DEDUP_REMOVED lines=108> */
.L_x_3043:
        /* <DEDUP_REMOVED lines=15> */
.L_x_3040:
[----:B0-----:R-:W-:Y:S05]  /*4190*/  BSYNC.RECONVERGENT B0 ;  /* 0x0000000000007941 */ /* 0x001fea0003800200 */
.L_x_3039:
        /* <DEDUP_REMOVED lines=30> */
.L_x_3042:
[----:B------:R-:W-:Y:S05]  /*4380*/  BSYNC.RECONVERGENT B0 ;  /* 0x0000000000007941 */ /* 0x000fea0003800200 */
.L_x_3041:
        /* <DEDUP_REMOVED lines=19> */
.L_x_3038:
        /* <DEDUP_REMOVED lines=25> */
.L_x_3045:
[----:B------:R-:W-:Y:S05]  /*4650*/  BSYNC.RECONVERGENT B0 ;  /* 0x0000000000007941 */ /* 0x000fea0003800200 */
.L_x_3044:
        /* <DEDUP_REMOVED lines=12> */
.L_x_3037:
        /* <DEDUP_REMOVED lines=98> */
        .weak           $__internal_15_$__cuda_sm20_div_s64
        .type           $__internal_15_$__cuda_sm20_div_s64,@function
        .size           $__internal_15_$__cuda_sm20_div_s64,(.L_x_5459 - $__internal_15_$__cuda_sm20_div_s64)
$__internal_15_$__cuda_sm20_div_s64:
        /* <DEDUP_REMOVED lines=82> */
[----:B------:R-:W-:Y:S06]  /*5260*/  RET.REL.NODEC R16 `(_ZN5flash32flash_fwd_splitkv_combine_kernelI23Flash_fwd_kernel_traitsILi96ELi64ELi64ELi4ELb0ELb0EN7cutlass6half_tE19Flash_kernel_traitsILi96ELi64ELi64ELi4ES3_EELi16ELi6ELb0EEEvNS_16Flash_fwd_paramsE) ;  /* 0xffffffac10647950 */ /* 0x000fec0003c3ffff */
.L_x_3046:
        /* <DEDUP_REMOVED lines=9> */
.L_x_5459:


//--------------------- .text._ZN5flash32flash_fwd_splitkv_combine_kernelI23Flash_fwd_kernel_traitsILi96ELi64ELi64ELi4ELb0ELb0EN7cutlass6half_tE19Flash_kernel_traitsILi96ELi64ELi64ELi4ES3_EELi16ELi5ELb0EEEvNS_16Flash_fwd_paramsE --------------------------
	.section	.text._ZN5flash32flash_fwd_splitkv_combine_kernelI23Flash_fwd_kernel_traitsILi96ELi64ELi64ELi4ELb0ELb0EN7cutlass6half_tE19Flash_kernel_traitsILi96ELi64ELi64ELi4ES3_EELi16ELi5ELb0EEEvNS_16Flash_fwd_paramsE,"ax",@progbits
	.align	128
        .global         _ZN5flash32flash_fwd_splitkv_combine_kernelI23Flash_fwd_kernel_traitsILi96ELi64ELi64ELi4ELb0ELb0EN7cutlass6half_tE19Flash_kernel_traitsILi96ELi64ELi64ELi4ES3_EELi16ELi5ELb0EEEvNS_16Flash_fwd_paramsE
        .type           _ZN5flash32flash_fwd_splitkv_combine_kernelI23Flash_fwd_kernel_traitsILi96ELi64ELi64ELi4ELb0ELb0EN7cutlass6half_tE19Flash_kernel_traitsILi96ELi64ELi64ELi4ES3_EELi16ELi5ELb0EEEvNS_16Flash_fwd_paramsE,@function
        .size           _ZN5flash32flash_fwd_splitkv_combine_kernelI23Flash_fwd_kernel_traitsILi96ELi64ELi64ELi4ELb0ELb0EN7cutlass6half_tE19Flash_kernel_traitsILi96ELi64ELi64ELi4ES3_EELi16ELi5ELb0EEEvNS_16Flash_fwd_paramsE,(.L_x_5460 - _ZN5flash32flash_fwd_splitkv_combine_kernelI23Flash_fwd_kernel_traitsILi96ELi64ELi64ELi4ELb0ELb0EN7cutlass6half_tE19Flash_kernel_traitsILi96ELi64ELi64ELi4ES3_EELi16ELi5ELb0EEEvNS_16Flash_fwd_paramsE)
        .other          _ZN5flash32flash_fwd_splitkv_combine_kernelI23Flash_fwd_kernel_traitsILi96ELi64ELi64ELi4ELb0ELb0EN7cutlass6half_tE19Flash_kernel_traitsILi96ELi64ELi64ELi4ES3_EELi16ELi5ELb0EEEvNS_16Flash_fwd_paramsE,@"STO_CUDA_ENTRY STV_DEFAULT"
_ZN5flash32flash_fwd_splitkv_combine_kernelI23Flash_fwd_kernel_traitsILi96ELi64ELi64ELi4ELb0ELb0EN7cutlass6half_tE19Flash_kernel_traitsILi96ELi64ELi64ELi4ES3_EELi16ELi5ELb0EEEvNS_16Flash_fwd_paramsE:
.text._ZN5flash32flash_fwd_splitkv_combine_kernelI23Flash_fwd_kernel_traitsILi96ELi64ELi64ELi4ELb0ELb0EN7cutlass6half_tE19Flash_kernel_traitsILi96ELi64ELi64ELi4ES3_EELi16ELi5ELb0EEEvNS_16Flash_fwd_paramsE:
        /* <DEDUP_REMOVED lines=39> */
.L_x_3047:
[----:B------:R-:W-:Y:S01]  /*0270*/  IMAD.U32 R33, RZ, RZ, UR7 ;  /* 0x00000007ff217e24 */ /* 0x000fe2000f8e00ff */
[----:B------:R-:W-:Y:S01]  /*0280*/  MOV R20, UR14 ;  /* 0x0000000e00147c02 */ /* 0x000fe20008000f00 */
[----:B------:R-:W-:Y:S01]  /*0290*/  IMAD.U32 R21, RZ, RZ, UR4 ;  /* 0x00000004ff157e24 */ /* 0x000fe2000f8e00ff */
[----:B------:R-:W-:Y:S02]  /*02a0*/  MOV R19, UR8 ;  /* 0x0000000800137c02 */ /* 0x000fe40008000f00 */
[----:B------:R-:W-:Y:S02]  /*02b0*/  MOV R18, 0x2d0 ;  /* 0x000002d000127802 */ /* 0x000fe40000000f00 */
[----:B------:R-:W-:Y:S05]  /*02c0*/  CALL.REL.NOINC `($__internal_16_$__cuda_sm20_div_s64) ;  /* 0x00000040009c7944 */ /* 0x000fea0003c00000 */
[----:B------:R-:W-:-:S07]  /*02d0*/  MOV R15, R13 ;  /* 0x0000000d000f7202 */ /* 0x000fce0000000f00 */
.L_x_3048:
        /* <DEDUP_REMOVED lines=30> */
.L_x_3050:
[----:B------:R-:W-:Y:S01]  /*04c0*/  IMAD.MOV.U32 R33, RZ, RZ, R14 ;  /* 0x000000ffff217224 */ /* 0x000fe200078e000e */
[----:B------:R-:W-:Y:S02]  /*04d0*/  MOV R21, R15 ;  /* 0x0000000f00157202 */ /* 0x000fe40000000f00 */
[----:B------:R-:W-:Y:S02]  /*04e0*/  MOV R18, 0x500 ;  /* 0x0000050000127802 */ /* 0x000fe40000000f00 */
[----:B------:R-:W-:Y:S05]  /*04f0*/  CALL.REL.NOINC `($__internal_16_$__cuda_sm20_div_s64) ;  /* 0x0000004000107944 */ /* 0x000fea0003c00000 */
[----:B------:R-:W-:Y:S02]  /*0500*/  MOV R26, R14 ;  /* 0x0000000e001a7202 */ /* 0x000fe40000000f00 */
[----:B------:R-:W-:Y:S02]  /*0510*/  MOV R27, R13 ;  /* 0x0000000d001b7202 */ /* 0x000fe40000000f00 */
.L_x_3051:
[----:B------:R-:W-:Y:S05]  /*0520*/  BSYNC.RECONVERGENT B0 ;  /* 0x0000000000007941 */ /* 0x000fea0003800200 */
.L_x_3049:
        /* <DEDUP_REMOVED lines=55> */
.L_x_3053:
[----:B------:R-:W-:Y:S01]  /*08a0*/  IMAD.MOV.U32 R33, RZ, RZ, R20 ;  /* 0x000000ffff217224 */ /* 0x000fe200078e0014 */
[----:B------:R-:W-:Y:S01]  /*08b0*/  MOV R20, R12 ;  /* 0x0000000c00147202 */ /* 0x000fe20000000f00 */
[----:B------:R-:W-:Y:S01]  /*08c0*/  IMAD.MOV.U32 R21, RZ, RZ, R19 ;  /* 0x000000ffff157224 */ /* 0x000fe200078e0013 */
[----:B------:R-:W-:Y:S02]  /*08d0*/  MOV R19, R2 ;  /* 0x0000000200137202 */ /* 0x000fe40000000f00 */
[----:B------:R-:W-:Y:S02]  /*08e0*/  MOV R18, 0x900 ;  /* 0x0000090000127802 */ /* 0x000fe40000000f00 */
[----:B------:R-:W-:Y:S05]  /*08f0*/  CALL.REL.NOINC `($__internal_16_$__cuda_sm20_div_s64) ;  /* 0x0000003c00107944 */ /* 0x000fea0003c00000 */
[----:B------:R-:W-:Y:S02]  /*0900*/  MOV R15, R13 ;  /* 0x0000000d000f7202 */ /* 0x000fe40000000f00 */
.L_x_3054:
[----:B------:R-:W-:Y:S05]  /*0910*/  BSYNC.RECONVERGENT B0 ;  /* 0x0000000000007941 */ /* 0x000fea0003800200 */
.L_x_3052:
        /* <DEDUP_REMOVED lines=116> */
.L_x_3056:
[----:B------:R-:W-:Y:S01]  /*1060*/  IMAD.MOV.U32 R33, RZ, RZ, R14 ;  /* 0x000000ffff217224 */ /* 0x000fe200078e000e */
[----:B------:R-:W-:Y:S01]  /*1070*/  MOV R20, R9 ;  /* 0x0000000900147202 */ /* 0x000fe20000000f00 */
[----:B------:R-:W-:Y:S01]  /*1080*/  IMAD.MOV.U32 R21, RZ, RZ, R15 ;  /* 0x000000ffff157224 */ /* 0x000fe200078e000f */
[----:B------:R-:W-:Y:S02]  /*1090*/  MOV R19, R3 ;  /* 0x0000000300137202 */ /* 0x000fe40000000f00 */
[----:B------:R-:W-:Y:S02]  /*10a0*/  MOV R18, 0x10c0 ;  /* 0x000010c000127802 */ /* 0x000fe40000000f00 */
[----:B------:R-:W-:Y:S05]  /*10b0*/  CALL.REL.NOINC `($__internal_16_$__cuda_sm20_div_s64) ;  /* 0x0000003400207944 */ /* 0x000fea0003c00000 */
[----:B------:R-:W-:Y:S02]  /*10c0*/  MOV R38, R14 ;  /* 0x0000000e00267202 */ /* 0x000fe40000000f00 */
[----:B------:R-:W-:Y:S02]  /*10d0*/  MOV R39, R13 ;  /* 0x0000000d00277202 */ /* 0x000fe40000000f00 */
.L_x_3057:
[----:B------:R-:W-:Y:S05]  /*10e0*/  BSYNC.RECONVERGENT B0 ;  /* 0x0000000000007941 */ /* 0x000fea0003800200 */
.L_x_3055:
        /* <DEDUP_REMOVED lines=58> */
.L_x_3059:
[----:B------:R-:W-:Y:S01]  /*1490*/  IMAD.MOV.U32 R33, RZ, RZ, R26 ;  /* 0x000000ffff217224 */ /* 0x000fe200078e001a */
[----:B------:R-:W-:Y:S01]  /*14a0*/  MOV R21, R27 ;  /* 0x0000001b00157202 */ /* 0x000fe20000000f00 */
[----:B------:R-:W-:Y:S01]  /*14b0*/  IMAD.MOV.U32 R20, RZ, RZ, R7 ;  /* 0x000000ffff147224 */ /* 0x000fe200078e0007 */
[----:B------:R-:W-:Y:S02]  /*14c0*/  MOV R18, 0x14e0 ;  /* 0x000014e000127802 */ /* 0x000fe40000000f00 */
[----:B------:R-:W-:Y:S05]  /*14d0*/  CALL.REL.NOINC `($__internal_16_$__cuda_sm20_div_s64) ;  /* 0x0000003000187944 */ /* 0x000fea0003c00000 */
[----:B------:R-:W-:Y:S02]  /*14e0*/  MOV R24, R14 ;  /* 0x0000000e00187202 */ /* 0x000fe40000000f00 */
[----:B------:R-:W-:Y:S02]  /*14f0*/  MOV R25, R13 ;  /* 0x0000000d00197202 */ /* 0x000fe40000000f00 */
.L_x_3060:
[----:B------:R-:W-:Y:S05]  /*1500*/  BSYNC.RECONVERGENT B0 ;  /* 0x0000000000007941 */ /* 0x000fea0003800200 */
.L_x_3058:
        /* <DEDUP_REMOVED lines=254> */
.L_x_3064:
[----:B------:R-:W-:Y:S01]  /*24f0*/  IMAD.MOV.U32 R21, RZ, RZ, RZ ;  /* 0x000000ffff157224 */ /* 0x000fe200078e00ff */
[----:B------:R-:W-:Y:S02]  /*2500*/  MOV R20, R36 ;  /* 0x0000002400147202 */ /* 0x000fe40000000f00 */
[----:B------:R-:W-:Y:S02]  /*2510*/  MOV R18, 0x2530 ;  /* 0x0000253000127802 */ /* 0x000fe40000000f00 */
[----:B------:R-:W-:Y:S05]  /*2520*/  CALL.REL.NOINC `($__internal_16_$__cuda_sm20_div_s64) ;  /* 0x0000002000047944 */ /* 0x000fea0003c00000 */
[----:B------:R-:W-:Y:S02]  /*2530*/  IADD3 R11, PT, PT, -R14, RZ, RZ ;  /* 0x000000ff0e0b7210 */ /* 0x000fe40007ffe1ff */
[----:B------:R-:W-:-:S03]  /*2540*/  MOV R37, R13 ;  /* 0x0000000d00257202 */ /* 0x000fc60000000f00 */
[----:B------:R-:W-:Y:S01]  /*2550*/  IMAD R33, R36, R11, R33 ;  /* 0x0000000b24217224 */ /* 0x000fe200078e0221 */
[----:B------:R-:W-:-:S07]  /*2560*/  MOV R36, R14 ;  /* 0x0000000e00247202 */ /* 0x000fce0000000f00 */
.L_x_3065:
        /* <DEDUP_REMOVED lines=60> */
.L_x_3067:
[----:B------:R-:W-:Y:S01]  /*2930*/  IMAD.MOV.U32 R33, RZ, RZ, R36 ;  /* 0x000000ffff217224 */ /* 0x000fe200078e0024 */
[----:B------:R-:W-:Y:S01]  /*2940*/  MOV R21, R37 ;  /* 0x0000002500157202 */ /* 0x000fe20000000f00 */
[----:B------:R-:W-:Y:S01]  /*2950*/  IMAD.MOV.U32 R20, RZ, RZ, R40 ;  /* 0x000000ffff147224 */ /* 0x000fe200078e0028 */
[----:B------:R-:W-:Y:S02]  /*2960*/  MOV R18, 0x2980 ;  /* 0x0000298000127802 */ /* 0x000fe40000000f00 */
[----:B------:R-:W-:Y:S05]  /*2970*/  CALL.REL.NOINC `($__internal_16_$__cuda_sm20_div_s64) ;  /* 0x0000001800f07944 */ /* 0x000fea0003c00000 */
[----:B------:R-:W-:-:S05]  /*2980*/  IADD3 R37, PT, PT, -R14, RZ, RZ ;  /* 0x000000ff0e257210 */ /* 0x000fca0007ffe1ff */
[----:B------:R-:W-:Y:S02]  /*2990*/  IMAD R37, R37, R40, R36 ;  /* 0x0000002825257224 */ /* 0x000fe400078e0224 */
.L_x_3068:
[----:B------:R-:W-:Y:S05]  /*29a0*/  BSYNC.RECONVERGENT B0 ;  /* 0x0000000000007941 */ /* 0x000fea0003800200 */
.L_x_3066:
        /* <DEDUP_REMOVED lines=163> */
.L_x_3063:
[----:B------:R-:W0:Y:S01]  /*33e0*/  LDC.64 R2, c[0x0][0x420] ;  /* 0x00010800ff027b82 */ /* 0x000e220000000a00 */
[----:B------:R-:W-:-:S05]  /*33f0*/  IADD3 R0, PT, PT, R15, UR6, RZ ;  /* 0x000000060f007c10 */ /* 0x000fca000fffe0ff */
[----:B0-----:R-:W-:-:S05]  /*3400*/  IMAD.WIDE.U32 R2, R0, 0x4, R2 ;  /* 0x0000000400027825 */ /* 0x001fca00078e0002 */
[----:B------:R1:W-:Y:S02]  /*3410*/  STG.E desc[UR12][R2.64], R25 ;  /* 0x0000001902007986 */ /* 0x0003e4000c10190c */
.L_x_3062:
[----:B------:R-:W-:Y:S05]  /*3420*/  BSYNC.RECONVERGENT B1 ;  /* 0x0000000000017941 */ /* 0x000fea0003800200 */
.L_x_3061:
        /* <DEDUP_REMOVED lines=80> */
.L_x_3075:
        /* <DEDUP_REMOVED lines=14> */
.L_x_3072:
[----:B-1----:R-:W-:Y:S05]  /*3a10*/  BSYNC.RECONVERGENT B0 ;  /* 0x0000000000007941 */ /* 0x002fea0003800200 */
.L_x_3071:
        /* <DEDUP_REMOVED lines=31> */
.L_x_3074:
[----:B------:R-:W-:Y:S05]  /*3c10*/  BSYNC.RECONVERGENT B0 ;  /* 0x0000000000007941 */ /* 0x000fea0003800200 */
.L_x_3073:
        /* <DEDUP_REMOVED lines=19> */
.L_x_3070:
        /* <DEDUP_REMOVED lines=23> */
.L_x_3077:
[----:B------:R-:W-:Y:S05]  /*3ec0*/  BSYNC.RECONVERGENT B0 ;  /* 0x0000000000007941 */ /* 0x000fea0003800200 */
.L_x_3076:
        /* <DEDUP_REMOVED lines=12> */
.L_x_3069:
        /* <DEDUP_REMOVED lines=91> */
        .weak           $__internal_16_$__cuda_sm20_div_s64
        .type           $__internal_16_$__cuda_sm20_div_s64,@function
        .size           $__internal_16_$__cuda_sm20_div_s64,(.L_x_5460 - $__internal_16_$__cuda_sm20_div_s64)
$__internal_16_$__cuda_sm20_div_s64:
        /* <DEDUP_REMOVED lines=83> */
[----:B------:R-:W-:Y:S06]  /*4a70*/  RET.REL.NODEC R16 `(_ZN5flash32flash_fwd_splitkv_combine_kernelI23Flash_fwd_kernel_traitsILi96ELi64ELi64ELi4ELb0ELb0EN7cutlass6half_tE19Flash_kernel_traitsILi96ELi64ELi64ELi4ES3_EELi16ELi5ELb0EEEvNS_16Flash_fwd_paramsE) ;  /* 0xffffffb410607950 */ /* 0x000fec0003c3ffff */
.L_x_3078:
        /* <DEDUP_REMOVED lines=16> */
.L_x_5460:


//--------------------- .text._ZN5flash32flash_fwd_splitkv_combine_kernelI23Flash_fwd_kernel_traitsILi96ELi64ELi64ELi4ELb0ELb0EN7cutlass6half_tE19Flash_kernel_traitsILi96ELi64ELi64ELi4ES3_EELi16ELi4ELb0EEEvNS_16Flash_fwd_paramsE --------------------------
	.section	.text._ZN5flash32flash_fwd_splitkv_combine_kernelI23Flash_fwd_kernel_traitsILi96ELi64ELi64ELi4ELb0ELb0EN7cutlass6half_tE19Flash_kernel_traitsILi96ELi64ELi64ELi4ES3_EELi16ELi4ELb0EEEvNS_16Flash_fwd_paramsE,"ax",@progbits
	.align	128
        .global         _ZN5flash32flash_fwd_splitkv_combine_kernelI23Flash_fwd_kernel_traitsILi96ELi64ELi64ELi4ELb0ELb0EN7cutlass6half_tE19Flash_kernel_traitsILi96ELi64ELi64ELi4ES3_EELi16ELi4ELb0EEEvNS_16Flash_fwd_paramsE
        .type           _ZN5flash32flash_fwd_splitkv_combine_kernelI23Flash_fwd_kernel_traitsILi96ELi64ELi64ELi4ELb0ELb0EN7cutlass6half_tE19Flash_kernel_traitsILi96ELi64ELi64ELi4ES3_EELi16ELi4ELb0EEEvNS_16Flash_fwd_paramsE,@function
        .size           _ZN5flash32flash_fwd_splitkv_combine_kernelI23Flash_fwd_kernel_traitsILi96ELi64ELi64ELi4ELb0ELb0EN7cutlass6half_tE19Flash_kernel_traitsILi96ELi64ELi64ELi4ES3_EELi16ELi4ELb0EEEvNS_16Flash_fwd_paramsE,(.L_x_5461 - _ZN5flash32flash_fwd_splitkv_combine_kernelI23Flash_fwd_kernel_traitsILi96ELi64ELi64ELi4ELb0ELb0EN7cutlass6half_tE19Flash_kernel_traitsILi96ELi64ELi64ELi4ES3_EELi16ELi4ELb0EEEvNS_16Flash_fwd_paramsE)
        .other          _ZN5flash32flash_fwd_splitkv_combine_kernelI23Flash_fwd_kernel_traitsILi96ELi64ELi64ELi4ELb0ELb0EN7cutlass6half_tE19Flash_kernel_traitsILi96ELi64ELi64ELi4ES3_EELi16ELi4ELb0EEEvNS_16Flash_fwd_paramsE,@"STO_CUDA_ENTRY STV_DEFAULT"
_ZN5flash32flash_fwd_splitkv_combine_kernelI23Flash_fwd_kernel_traitsILi96ELi64ELi64ELi4ELb0ELb0EN7cutlass6half_tE19Flash_kernel_traitsILi96ELi64ELi64ELi4ES3_EELi16ELi4ELb0EEEvNS_16Flash_fwd_paramsE:
.text._ZN5flash32flash_fwd_splitkv_combine_kernelI23Flash_fwd_kernel_traitsILi96ELi64ELi64ELi4ELb0ELb0EN7cutlass6half_tE19Flash_kernel_traitsILi96ELi64ELi64ELi4ES3_EELi16ELi4ELb0EEEvNS_16Flash_fwd_paramsE:
        /* <DEDUP_REMOVED lines=39> */
.L_x_3079:
[----:B------:R-:W-:Y:S01]  /*0270*/  IMAD.U32 R25, RZ, RZ, UR7 ;  /* 0x00000007ff197e24 */ /* 0x000fe2000f8e00ff */
[----:B------:R-:W-:Y:S01]  /*0280*/  MOV R18, UR14 ;  /* 0x0000000e00127c02 */ /* 0x000fe20008000f00 */
[----:B------:R-:W-:Y:S01]  /*0290*/  IMAD.U32 R17, RZ, RZ, UR4 ;  /* 0x00000004ff117e24 */ /* 0x000fe2000f8e00ff */
[----:B------:R-:W-:Y:S02]  /*02a0*/  MOV R15, UR8 ;  /* 0x00000008000f7c02 */ /* 0x000fe40008000f00 */
[----:B------:R-:W-:Y:S02]  /*02b0*/  MOV R16, 0x2d0 ;  /* 0x000002d000107802 */ /* 0x000fe40000000f00 */
[----:B------:R-:W-:Y:S05]  /*02c0*/  CALL.REL.NOINC `($__internal_17_$__cuda_sm20_div_s64) ;  /* 0x0000003c00c47944 */ /* 0x000fea0003c00000 */
[----:B------:R-:W-:-:S07]  /*02d0*/  MOV R10, R14 ;  /* 0x0000000e000a7202 */ /* 0x000fce0000000f00 */
.L_x_3080:
        /* <DEDUP_REMOVED lines=30> */
.L_x_3082:
[----:B------:R-:W-:Y:S01]  /*04c0*/  IMAD.MOV.U32 R25, RZ, RZ, R10 ;  /* 0x000000ffff197224 */ /* 0x000fe200078e000a */
[----:B------:R-:W-:Y:S02]  /*04d0*/  MOV R17, R11 ;  /* 0x0000000b00117202 */ /* 0x000fe40000000f00 */
[----:B------:R-:W-:Y:S02]  /*04e0*/  MOV R16, 0x500 ;  /* 0x0000050000107802 */ /* 0x000fe40000000f00 */
[----:B------:R-:W-:Y:S05]  /*04f0*/  CALL.REL.NOINC `($__internal_17_$__cuda_sm20_div_s64) ;  /* 0x0000003c00387944 */ /* 0x000fea0003c00000 */
[----:B------:R-:W-:Y:S02]  /*0500*/  MOV R22, R14 ;  /* 0x0000000e00167202 */ /* 0x000fe40000000f00 */
[----:B------:R-:W-:Y:S02]  /*0510*/  MOV R23, R11 ;  /* 0x0000000b00177202 */ /* 0x000fe40000000f00 */
.L_x_3083:
[----:B------:R-:W-:Y:S05]  /*0520*/  BSYNC.RECONVERGENT B0 ;  /* 0x0000000000007941 */ /* 0x000fea0003800200 */
.L_x_3081:
        /* <DEDUP_REMOVED lines=55> */
.L_x_3085:
[----:B------:R-:W-:Y:S01]  /*08a0*/  IMAD.MOV.U32 R25, RZ, RZ, R18 ;  /* 0x000000ffff197224 */ /* 0x000fe200078e0012 */
[----:B------:R-:W-:Y:S01]  /*08b0*/  MOV R18, R12 ;  /* 0x0000000c00127202 */ /* 0x000fe20000000f00 */
[----:B------:R-:W-:Y:S01]  /*08c0*/  IMAD.MOV.U32 R17, RZ, RZ, R15 ;  /* 0x000000ffff117224 */ /* 0x000fe200078e000f */
[----:B------:R-:W-:Y:S02]  /*08d0*/  MOV R15, R2 ;  /* 0x00000002000f7202 */ /* 0x000fe40000000f00 */
[----:B------:R-:W-:Y:S02]  /*08e0*/  MOV R16, 0x900 ;  /* 0x0000090000107802 */ /* 0x000fe40000000f00 */
[----:B------:R-:W-:Y:S05]  /*08f0*/  CALL.REL.NOINC `($__internal_17_$__cuda_sm20_div_s64) ;  /* 0x0000003800387944 */ /* 0x000fea0003c00000 */
[----:B------:R-:W-:Y:S02]  /*0900*/  MOV R15, R11 ;  /* 0x0000000b000f7202 */ /* 0x000fe40000000f00 */
.L_x_3086:
[----:B------:R-:W-:Y:S05]  /*0910*/  BSYNC.RECONVERGENT B0 ;  /* 0x0000000000007941 */ /* 0x000fea0003800200 */
.L_x_3084:
        /* <DEDUP_REMOVED lines=116> */
.L_x_3088:
[----:B------:R-:W-:Y:S01]  /*1060*/  IMAD.MOV.U32 R17, RZ, RZ, R15 ;  /* 0x000000ffff117224 */ /* 0x000fe200078e000f */
[----:B------:R-:W-:Y:S01]  /*1070*/  MOV R18, R9 ;  /* 0x0000000900127202 */ /* 0x000fe20000000f00 */
[----:B------:R-:W-:Y:S01]  /*1080*/  IMAD.MOV.U32 R25, RZ, RZ, R14 ;  /* 0x000000ffff197224 */ /* 0x000fe200078e000e */
[----:B------:R-:W-:Y:S02]  /*1090*/  MOV R15, R3 ;  /* 0x00000003000f7202 */ /* 0x000fe40000000f00 */
[----:B------:R-:W-:Y:S02]  /*10a0*/  MOV R16, 0x10c0 ;  /* 0x000010c000107802 */ /* 0x000fe40000000f00 */
[----:B------:R-:W-:Y:S05]  /*10b0*/  CALL.REL.NOINC `($__internal_17_$__cuda_sm20_div_s64) ;  /* 0x0000003000487944 */ /* 0x000fea0003c00000 */
[----:B------:R-:W-:Y:S02]  /*10c0*/  MOV R36, R14 ;  /* 0x0000000e00247202 */ /* 0x000fe40000000f00 */
[----:B------:R-:W-:Y:S02]  /*10d0*/  MOV R37, R11 ;  /* 0x0000000b00257202 */ /* 0x000fe40000000f00 */
.L_x_3089:
[----:B------:R-:W-:Y:S05]  /*10e0*/  BSYNC.RECONVERGENT B0 ;  /* 0x0000000000007941 */ /* 0x000fea0003800200 */
.L_x_3087:
        /* <DEDUP_REMOVED lines=58> */
.L_x_3091:
[----:B------:R-:W-:Y:S01]  /*1490*/  IMAD.MOV.U32 R25, RZ, RZ, R22 ;  /* 0x000000ffff197224 */ /* 0x000fe200078e0016 */
[----:B------:R-:W-:Y:S01]  /*14a0*/  MOV R17, R23 ;  /* 0x0000001700117202 */ /* 0x000fe20000000f00 */
[----:B------:R-:W-:Y:S01]  /*14b0*/  IMAD.MOV.U32 R18, RZ, RZ, R7 ;  /* 0x000000ffff127224 */ /* 0x000fe200078e0007 */
[----:B------:R-:W-:Y:S02]  /*14c0*/  MOV R16, 0x14e0 ;  /* 0x000014e000107802 */ /* 0x000fe40000000f00 */
[----:B------:R-:W-:Y:S05]  /*14d0*/  CALL.REL.NOINC `($__internal_17_$__cuda_sm20_div_s64) ;  /* 0x0000002c00407944 */ /* 0x000fea0003c00000 */
[----:B------:R-:W-:Y:S02]  /*14e0*/  MOV R20, R14 ;  /* 0x0000000e00147202 */ /* 0x000fe40000000f00 */
[----:B------:R-:W-:Y:S02]  /*14f0*/  MOV R21, R11 ;  /* 0x0000000b00157202 */ /* 0x000fe40000000f00 */
.L_x_3092:
[----:B------:R-:W-:Y:S05]  /*1500*/  BSYNC.RECONVERGENT B0 ;  /* 0x0000000000007941 */ /* 0x000fea0003800200 */
.L_x_3090:
        /* <DEDUP_REMOVED lines=216> */
.L_x_3096:
[----:B------:R-:W-:Y:S01]  /*2290*/  IMAD.MOV.U32 R17, RZ, RZ, RZ ;  /* 0x000000ffff117224 */ /* 0x000fe200078e00ff */
[----:B------:R-:W-:Y:S02]  /*22a0*/  MOV R18, R32 ;  /* 0x0000002000127202 */ /* 0x000fe40000000f00 */
[----:B------:R-:W-:Y:S02]  /*22b0*/  MOV R16, 0x22d0 ;  /* 0x000022d000107802 */ /* 0x000fe40000000f00 */
[----:B------:R-:W-:Y:S05]  /*22c0*/  CALL.REL.NOINC `($__internal_17_$__cuda_sm20_div_s64) ;  /* 0x0000001c00c47944 */ /* 0x000fea0003c00000 */
[----:B------:R-:W-:Y:S02]  /*22d0*/  IADD3 R13, PT, PT, -R14, RZ, RZ ;  /* 0x000000ff0e0d7210 */ /* 0x000fe40007ffe1ff */
[----:B------:R-:W-:-:S03]  /*22e0*/  MOV R33, R11 ;  /* 0x0000000b00217202 */ /* 0x000fc60000000f00 */
[----:B------:R-:W-:Y:S01]  /*22f0*/  IMAD R25, R32, R13, R25 ;  /* 0x0000000d20197224 */ /* 0x000fe200078e0219 */
[----:B------:R-:W-:-:S07]  /*2300*/  MOV R32, R14 ;  /* 0x0000000e00207202 */ /* 0x000fce0000000f00 */
.L_x_3097:
        /* <DEDUP_REMOVED lines=60> */
.L_x_3099:
[----:B------:R-:W-:Y:S01]  /*26d0*/  IMAD.MOV.U32 R25, RZ, RZ, R32 ;  /* 0x000000ffff197224 */ /* 0x000fe200078e0020 */
[----:B------:R-:W-:Y:S01]  /*26e0*/  MOV R17, R33 ;  /* 0x0000002100117202 */ /* 0x000fe20000000f00 */
[----:B------:R-:W-:Y:S01]  /*26f0*/  IMAD.MOV.U32 R18, RZ, RZ, R38 ;  /* 0x000000ffff127224 */ /* 0x000fe200078e0026 */
[----:B------:R-:W-:Y:S02]  /*2700*/  MOV R16, 0x2720 ;  /* 0x0000272000107802 */ /* 0x000fe40000000f00 */
[----:B------:R-:W-:Y:S05]  /*2710*/  CALL.REL.NOINC `($__internal_17_$__cuda_sm20_div_s64) ;  /* 0x0000001800b07944 */ /* 0x000fea0003c00000 */
[----:B------:R-:W-:-:S05]  /*2720*/  IADD3 R33, PT, PT, -R14, RZ, RZ ;  /* 0x000000ff0e217210 */ /* 0x000fca0007ffe1ff */
[----:B------:R-:W-:Y:S02]  /*2730*/  IMAD R33, R33, R38, R32 ;  /* 0x0000002621217224 */ /* 0x000fe400078e0220 */
.L_x_3100:
[----:B------:R-:W-:Y:S05]  /*2740*/  BSYNC.RECONVERGENT B0 ;  /* 0x0000000000007941 */ /* 0x000fea0003800200 */
.L_x_3098:
        /* <DEDUP_REMOVED lines=161> */
.L_x_3095:
[----:B------:R-:W0:Y:S01]  /*3160*/  LDC.64 R2, c[0x0][0x420] ;  /* 0x00010800ff027b82 */ /* 0x000e220000000a00 */
[----:B------:R-:W-:-:S05]  /*3170*/  IADD3 R0, PT, PT, R30, UR6, RZ ;  /* 0x000000061e007c10 */ /* 0x000fca000fffe0ff */
[----:B0-----:R-:W-:-:S05]  /*3180*/  IMAD.WIDE.U32 R2, R0, 0x4, R2 ;  /* 0x0000000400027825 */ /* 0x001fca00078e0002 */
[----:B------:R1:W-:Y:S02]  /*3190*/  STG.E desc[UR12][R2.64], R22 ;  /* 0x0000001602007986 */ /* 0x0003e4000c10190c */
.L_x_3094:
[----:B------:R-:W-:Y:S05]  /*31a0*/  BSYNC.RECONVERGENT B1 ;  /* 0x0000000000017941 */ /* 0x000fea0003800200 */
.L_x_3093:
        /* <DEDUP_REMOVED lines=67> */
.L_x_3107:
        /* <DEDUP_REMOVED lines=14> */
.L_x_3104:
[----:B-1----:R-:W-:Y:S05]  /*36c0*/  BSYNC.RECONVERGENT B0 ;  /* 0x0000000000007941 */ /* 0x002fea0003800200 */
.L_x_3103:
        /* <DEDUP_REMOVED lines=31> */
.L_x_3106:
[----:B------:R-:W-:Y:S05]  /*38c0*/  BSYNC.RECONVERGENT B0 ;  /* 0x0000000000007941 */ /* 0x000fea0003800200 */
.L_x_3105:
        /* <DEDUP_REMOVED lines=19> */
.L_x_3102:
        /* <DEDUP_REMOVED lines=22> */
.L_x_3109:
[----:B------:R-:W-:Y:S05]  /*3b60*/  BSYNC.RECONVERGENT B0 ;  /* 0x0000000000007941 */ /* 0x000fea0003800200 */
.L_x_3108:
        /* <DEDUP_REMOVED lines=12> */
.L_x_3101:
        /* <DEDUP_REMOVED lines=91> */
        .weak           $__internal_17_$__cuda_sm20_div_s64
        .type           $__internal_17_$__cuda_sm20_div_s64,@function
        .size           $__internal_17_$__cuda_sm20_div_s64,(.L_x_5461 - $__internal_17_$__cuda_sm20_div_s64)
$__internal_17_$__cuda_sm20_div_s64:
        /* <DEDUP_REMOVED lines=82> */
[----:B------:R-:W-:Y:S06]  /*4700*/  RET.REL.NODEC R16 `(_ZN5flash32flash_fwd_splitkv_combine_kernelI23Flash_fwd_kernel_traitsILi96ELi64ELi64ELi4ELb0ELb0EN7cutlass6half_tE19Flash_kernel_traitsILi96ELi64ELi64ELi4ES3_EELi16ELi4ELb0EEEvNS_16Flash_fwd_paramsE) ;  /* 0xffffffb8103c7950 */ /* 0x000fec0003c3ffff */
.L_x_3110:
        /* <DEDUP_REMOVED lines=15> */
.L_x_5461:


//--------------------- .text._ZN5flash32flash_fwd_splitkv_combine_kernelI23Flash_fwd_kernel_traitsILi96ELi64ELi64ELi4ELb0ELb0EN7cutlass6half_tE19Flash_kernel_traitsILi96ELi64ELi64ELi4ES3_EELi16ELi3ELb0EEEvNS_16Flash_fwd_paramsE --------------------------
	.section	.text._ZN5flash32flash_fwd_splitkv_combine_kernelI23Flash_fwd_kernel_traitsILi96ELi64ELi64ELi4ELb0ELb0EN7cutlass6half_tE19Flash_kernel_traitsILi96ELi64ELi64ELi4ES3_EELi16ELi3ELb0EEEvNS_16Flash_fwd_paramsE,"ax",@progbits
	.align	128
        .global         _ZN5flash32flash_fwd_splitkv_combine_kernelI23Flash_fwd_kernel_traitsILi96ELi64ELi64ELi4ELb0ELb0EN7cutlass6half_tE19Flash_kernel_traitsILi96ELi64ELi64ELi4ES3_EELi16ELi3ELb0EEEvNS_16Flash_fwd_paramsE
        .type           _ZN5flash32flash_fwd_splitkv_combine_kernelI23Flash_fwd_kernel_traitsILi96ELi64ELi64ELi4ELb0ELb0EN7cutlass6half_tE19Flash_kernel_traitsILi96ELi64ELi64ELi4ES3_EELi16ELi3ELb0EEEvNS_16Flash_fwd_paramsE,@function
        .size           _ZN5flash32flash_fwd_splitkv_combine_kernelI23Flash_fwd_kernel_traitsILi96ELi64ELi64ELi4ELb0ELb0EN7cutlass6half_tE19Flash_kernel_traitsILi96ELi64ELi64ELi4ES3_EELi16ELi3ELb0EEEvNS_16Flash_fwd_paramsE,(.L_x_5462 - _ZN5flash32flash_fwd_splitkv_combine_kernelI23Flash_fwd_kernel_traitsILi96ELi64ELi64ELi4ELb0ELb0EN7cutlass6half_tE19Flash_kernel_traitsILi96ELi64ELi64ELi4ES3_EELi16ELi3ELb0EEEvNS_16Flash_fwd_paramsE)
        .other          _ZN5flash32flash_fwd_splitkv_combine_kernelI23Flash_fwd_kernel_traitsILi96ELi64ELi64ELi4ELb0ELb0EN7cutlass6half_tE19Flash_kernel_traitsILi96ELi64ELi64ELi4ES3_EELi16ELi3ELb0EEEvNS_16Flash_fwd_paramsE,@"STO_CUDA_ENTRY STV_DEFAULT"
_ZN5flash32flash_fwd_splitkv_combine_kernelI23Flash_fwd_kernel_traitsILi96ELi64ELi64ELi4ELb0ELb0EN7cutlass6half_tE19Flash_kernel_traitsILi96ELi64ELi64ELi4ES3_EELi16ELi3ELb0EEEvNS_16Flash_fwd_paramsE:
.text._ZN5flash32flash_fwd_splitkv_combine_kernelI23Flash_fwd_kernel_traitsILi96ELi64ELi64ELi4ELb0ELb0EN7cutlass6half_tE19Flash_kernel_traitsILi96ELi64ELi64ELi4ES3_EELi16ELi3ELb0EEEvNS_16Flash_fwd_paramsE:
        /* <DEDUP_REMOVED lines=38> */
.L_x_3111:
[----:B------:R-:W-:Y:S01]  /*0260*/  IMAD.U32 R36, RZ, RZ, UR7 ;  /* 0x00000007ff247e24 */ /* 0x000fe2000f8e00ff */
[----:B------:R-:W-:Y:S01]  /*0270*/  MOV R18, UR14 ;  /* 0x0000000e00127c02 */ /* 0x000fe20008000f00 */
[----:B------:R-:W-:Y:S01]  /*0280*/  IMAD.U32 R19, RZ, RZ, UR15 ;  /* 0x0000000fff137e24 */ /* 0x000fe2000f8e00ff */
[----:B------:R-:W-:Y:S02]  /*0290*/  MOV R17, UR8 ;  /* 0x0000000800117c02 */ /* 0x000fe40008000f00 */
[----:B------:R-:W-:Y:S02]  /*02a0*/  MOV R16, 0x2c0 ;  /* 0x000002c000107802 */ /* 0x000fe40000000f00 */
[----:B------:R-:W-:Y:S05]  /*02b0*/  CALL.REL.NOINC `($__internal_18_$__cuda_sm20_div_s64) ;  /* 0x0000003c00847944 */ /* 0x000fea0003c00000 */
[----:B------:R-:W-:-:S07]  /*02c0*/  MOV R15, R13 ;  /* 0x0000000d000f7202 */ /* 0x000fce0000000f00 */
.L_x_3112:
        /* <DEDUP_REMOVED lines=30> */
.L_x_3114:
[----:B------:R-:W-:Y:S01]  /*04b0*/  IMAD.MOV.U32 R36, RZ, RZ, R14 ;  /* 0x000000ffff247224 */ /* 0x000fe200078e000e */
[----:B------:R-:W-:Y:S02]  /*04c0*/  MOV R19, R15 ;  /* 0x0000000f00137202 */ /* 0x000fe40000000f00 */
[----:B------:R-:W-:Y:S02]  /*04d0*/  MOV R16, 0x4f0 ;  /* 0x000004f000107802 */ /* 0x000fe40000000f00 */
[----:B------:R-:W-:Y:S05]  /*04e0*/  CALL.REL.NOINC `($__internal_18_$__cuda_sm20_div_s64) ;  /* 0x0000003800f87944 */ /* 0x000fea0003c00000 */
[----:B------:R-:W-:Y:S02]  /*04f0*/  MOV R24, R14 ;  /* 0x0000000e00187202 */ /* 0x000fe40000000f00 */
[----:B------:R-:W-:Y:S02]  /*0500*/  MOV R25, R13 ;  /* 0x0000000d00197202 */ /* 0x000fe40000000f00 */
.L_x_3115:
[----:B------:R-:W-:Y:S05]  /*0510*/  BSYNC.RECONVERGENT B0 ;  /* 0x0000000000007941 */ /* 0x000fea0003800200 */
.L_x_3113:
        /* <DEDUP_REMOVED lines=55> */
.L_x_3117:
[----:B------:R-:W-:Y:S01]  /*0890*/  IMAD.MOV.U32 R36, RZ, RZ, R18 ;  /* 0x000000ffff247224 */ /* 0x000fe200078e0012 */
[----:B------:R-:W-:Y:S01]  /*08a0*/  MOV R18, R12 ;  /* 0x0000000c00127202 */ /* 0x000fe20000000f00 */
[----:B------:R-:W-:Y:S01]  /*08b0*/  IMAD.MOV.U32 R19, RZ, RZ, R17 ;  /* 0x000000ffff137224 */ /* 0x000fe200078e0011 */
[----:B------:R-:W-:Y:S02]  /*08c0*/  MOV R17, R2 ;  /* 0x0000000200117202 */ /* 0x000fe40000000f00 */
[----:B------:R-:W-:Y:S02]  /*08d0*/  MOV R16, 0x8f0 ;  /* 0x000008f000107802 */ /* 0x000fe40000000f00 */
[----:B------:R-:W-:Y:S05]  /*08e0*/  CALL.REL.NOINC `($__internal_18_$__cuda_sm20_div_s64) ;  /* 0x0000003400f87944 */ /* 0x000fea0003c00000 */
[----:B------:R-:W-:Y:S02]  /*08f0*/  MOV R15, R13 ;  /* 0x0000000d000f7202 */ /* 0x000fe40000000f00 */
.L_x_3118:
[----:B------:R-:W-:Y:S05]  /*0900*/  BSYNC.RECONVERGENT B0 ;  /* 0x0000000000007941 */ /* 0x000fea0003800200 */
.L_x_3116:
        /* <DEDUP_REMOVED lines=116> */
.L_x_3120:
[----:B------:R-:W-:Y:S01]  /*1050*/  IMAD.MOV.U32 R36, RZ, RZ, R14 ;  /* 0x000000ffff247224 */ /* 0x000fe200078e000e */
[----:B------:R-:W-:Y:S01]  /*1060*/  MOV R18, R9 ;  /* 0x0000000900127202 */ /* 0x000fe20000000f00 */
[----:B------:R-:W-:Y:S01]  /*1070*/  IMAD.MOV.U32 R19, RZ, RZ, R15 ;  /* 0x000000ffff137224 */ /* 0x000fe200078e000f */
[----:B------:R-:W-:Y:S02]  /*1080*/  MOV R17, R3 ;  /* 0x0000000300117202 */ /* 0x000fe40000000f00 */
[----:B------:R-:W-:Y:S02]  /*1090*/  MOV R16, 0x10b0 ;  /* 0x000010b000107802 */ /* 0x000fe40000000f00 */
[----:B------:R-:W-:Y:S05]  /*10a0*/  CALL.REL.NOINC `($__internal_18_$__cuda_sm20_div_s64) ;  /* 0x0000003000087944 */ /* 0x000fea0003c00000 */
[----:B------:R-:W-:Y:S02]  /*10b0*/  MOV R32, R14 ;  /* 0x0000000e00207202 */ /* 0x000fe40000000f00 */
[----:B------:R-:W-:Y:S02]  /*10c0*/  MOV R33, R13 ;  /* 0x0000000d00217202 */ /* 0x000fe40000000f00 */
.L_x_3121:
[----:B------:R-:W-:Y:S05]  /*10d0*/  BSYNC.RECONVERGENT B0 ;  /* 0x0000000000007941 */ /* 0x000fea0003800200 */
.L_x_3119:
        /* <DEDUP_REMOVED lines=58> */
.L_x_3123:
[----:B------:R-:W-:Y:S01]  /*1480*/  IMAD.MOV.U32 R36, RZ, RZ, R24 ;  /* 0x000000ffff247224 */ /* 0x000fe200078e0018 */
[----:B------:R-:W-:Y:S01]  /*1490*/  MOV R19, R25 ;  /* 0x0000001900137202 */ /* 0x000fe20000000f00 */
[----:B------:R-:W-:Y:S01]  /*14a0*/  IMAD.MOV.U32 R18, RZ, RZ, R7 ;  /* 0x000000ffff127224 */ /* 0x000fe200078e0007 */
[----:B------:R-:W-:Y:S02]  /*14b0*/  MOV R16, 0x14d0 ;  /* 0x000014d000107802 */ /* 0x000fe40000000f00 */
[----:B------:R-:W-:Y:S05]  /*14c0*/  CALL.REL.NOINC `($__internal_18_$__cuda_sm20_div_s64) ;  /* 0x0000002c00007944 */ /* 0x000fea0003c00000 */
[----:B------:R-:W-:Y:S02]  /*14d0*/  MOV R22, R14 ;  /* 0x0000000e00167202 */ /* 0x000fe40000000f00 */
[----:B------:R-:W-:Y:S02]  /*14e0*/  MOV R23, R13 ;  /* 0x0000000d00177202 */ /* 0x000fe40000000f00 */
.L_x_3124:
[----:B------:R-:W-:Y:S05]  /*14f0*/  BSYNC.RECONVERGENT B0 ;  /* 0x0000000000007941 */ /* 0x000fea0003800200 */
.L_x_3122:
        /* <DEDUP_REMOVED lines=65> */
.L_x_3126:
[----:B------:R-:W-:Y:S05]  /*1910*/  BSYNC.RECONVERGENT B0 ;  /* 0x0000000000007941 */ /* 0x000fea0003800200 */
.L_x_3125:
        /* <DEDUP_REMOVED lines=136> */
.L_x_3130:
[----:B------:R-:W-:Y:S01]  /*21a0*/  IMAD.MOV.U32 R36, RZ, RZ, R30 ;  /* 0x000000ffff247224 */ /* 0x000fe200078e001e */
[----:B------:R-:W-:Y:S01]  /*21b0*/  MOV R19, RZ ;  /* 0x000000ff00137202 */ /* 0x000fe20000000f00 */
[----:B------:R-:W-:Y:S01]  /*21c0*/  IMAD.MOV.U32 R18, RZ, RZ, R34 ;  /* 0x000000ffff127224 */ /* 0x000fe200078e0022 */
[----:B------:R-:W-:Y:S02]  /*21d0*/  MOV R16, 0x21f0 ;  /* 0x000021f000107802 */ /* 0x000fe40000000f00 */
[----:B------:R-:W-:Y:S05]  /*21e0*/  CALL.REL.NOINC `($__internal_18_$__cuda_sm20_div_s64) ;  /* 0x0000001c00b87944 */ /* 0x000fea0003c00000 */
[----:B------:R-:W-:Y:S02]  /*21f0*/  IADD3 R11, PT, PT, -R14, RZ, RZ ;  /* 0x000000ff0e0b7210 */ /* 0x000fe40007ffe1ff */
[----:B------:R-:W-:-:S03]  /*2200*/  MOV R31, R13 ;  /* 0x0000000d001f7202 */ /* 0x000fc60000000f00 */
[----:B------:R-:W-:Y:S01]  /*2210*/  IMAD R11, R34, R11, R30 ;  /* 0x0000000b220b7224 */ /* 0x000fe200078e021e */
[----:B------:R-:W-:-:S07]  /*2220*/  MOV R30, R14 ;  /* 0x0000000e001e7202 */ /* 0x000fce0000000f00 */
.L_x_3131:
        /* <DEDUP_REMOVED lines=60> */
.L_x_3133:
[----:B------:R-:W-:Y:S01]  /*25f0*/  IMAD.MOV.U32 R36, RZ, RZ, R30 ;  /* 0x000000ffff247224 */ /* 0x000fe200078e001e */
[----:B------:R-:W-:Y:S01]  /*2600*/  MOV R19, R31 ;  /* 0x0000001f00137202 */ /* 0x000fe20000000f00 */
[----:B------:R-:W-:Y:S01]  /*2610*/  IMAD.MOV.U32 R18, RZ, RZ, R34 ;  /* 0x000000ffff127224 */ /* 0x000fe200078e0022 */
[----:B------:R-:W-:Y:S02]  /*2620*/  MOV R16, 0x2640 ;  /* 0x0000264000107802 */ /* 0x000fe40000000f00 */
[----:B------:R-:W-:Y:S05]  /*2630*/  CALL.REL.NOINC `($__internal_18_$__cuda_sm20_div_s64) ;  /* 0x0000001800a47944 */ /* 0x000fea0003c00000 */
[----:B------:R-:W-:-:S05]  /*2640*/  IADD3 R31, PT, PT, -R14, RZ, RZ ;  /* 0x000000ff0e1f7210 */ /* 0x000fca0007ffe1ff */
[----:B------:R-:W-:Y:S02]  /*2650*/  IMAD R31, R31, R34, R30 ;  /* 0x000000221f1f7224 */ /* 0x000fe400078e021e */
.L_x_3134:
[----:B------:R-:W-:Y:S05]  /*2660*/  BSYNC.RECONVERGENT B0 ;  /* 0x0000000000007941 */ /* 0x000fea0003800200 */
.L_x_3132:
        /* <DEDUP_REMOVED lines=160> */
.L_x_3129:
[----:B------:R-:W0:Y:S01]  /*3070*/  LDC.64 R2, c[0x0][0x420] ;  /* 0x00010800ff027b82 */ /* 0x000e220000000a00 */
[----:B------:R-:W-:-:S05]  /*3080*/  IADD3 R0, PT, PT, R15, UR6, RZ ;  /* 0x000000060f007c10 */ /* 0x000fca000fffe0ff */
[----:B0-----:R-:W-:-:S05]  /*3090*/  IMAD.WIDE.U32 R2, R0, 0x4, R2 ;  /* 0x0000000400027825 */ /* 0x001fca00078e0002 */
[----:B------:R1:W-:Y:S02]  /*30a0*/  STG.E desc[UR12][R2.64], R23 ;  /* 0x0000001702007986 */ /* 0x0003e4000c10190c */
.L_x_3128:
[----:B------:R-:W-:Y:S05]  /*30b0*/  BSYNC.RECONVERGENT B1 ;  /* 0x0000000000017941 */ /* 0x000fea0003800200 */
.L_x_3127:
        /* <DEDUP_REMOVED lines=60> */
.L_x_3141:
        /* <DEDUP_REMOVED lines=14> */
.L_x_3138:
[----:B0-----:R-:W-:Y:S05]  /*3560*/  BSYNC.RECONVERGENT B0 ;  /* 0x0000000000007941 */ /* 0x001fea0003800200 */
.L_x_3137:
        /* <DEDUP_REMOVED lines=30> */
.L_x_3140:
[----:B------:R-:W-:Y:S05]  /*3750*/  BSYNC.RECONVERGENT B0 ;  /* 0x0000000000007941 */ /* 0x000fea0003800200 */
.L_x_3139:
        /* <DEDUP_REMOVED lines=21> */
.L_x_3136:
        /* <DEDUP_REMOVED lines=20> */
.L_x_3143:
[----:B------:R-:W-:Y:S05]  /*39f0*/  BSYNC.RECONVERGENT B0 ;  /* 0x0000000000007941 */ /* 0x000fea0003800200 */
.L_x_3142:
        /* <DEDUP_REMOVED lines=18> */
.L_x_3135:
        /* <DEDUP_REMOVED lines=91> */
        .weak           $__internal_18_$__cuda_sm20_div_s64
        .type           $__internal_18_$__cuda_sm20_div_s64,@function
        .size           $__internal_18_$__cuda_sm20_div_s64,(.L_x_5462 - $__internal_18_$__cuda_sm20_div_s64)
$__internal_18_$__cuda_sm20_div_s64:
        /* <DEDUP_REMOVED lines=83> */
[----:B------:R-:W-:Y:S06]  /*4600*/  RET.REL.NODEC R28 `(_ZN5flash32flash_fwd_splitkv_combine_kernelI23Flash_fwd_kernel_traitsILi96ELi64ELi64ELi4ELb0ELb0EN7cutlass6half_tE19Flash_kernel_traitsILi96ELi64ELi64ELi4ES3_EELi16ELi3ELb0EEEvNS_16Flash_fwd_paramsE) ;  /* 0xffffffb81c7c7950 */ /* 0x000fec0003c3ffff */
.L_x_3144:
        /* <DEDUP_REMOVED lines=15> */
.L_x_5462:


//--------------------- .text._ZN5flash32flash_fwd_splitkv_combine_kernelI23Flash_fwd_kernel_traitsILi96ELi64ELi64ELi4ELb0ELb0EN7cutlass6half_tE19Flash_kernel_traitsILi96ELi64ELi64ELi4ES3_EELi16ELi2ELb0EEEvNS_16Flash_fwd_paramsE --------------------------
	.section	.text._ZN5flash32flash_fwd_splitkv_combine_kernelI23Flash_fwd_kernel_traitsILi96ELi64ELi64ELi4ELb0ELb0EN7cutlass6half_tE19Flash_kernel_traitsILi96ELi64ELi64ELi4ES3_EELi16ELi2ELb0EEEvNS_16Flash_fwd_paramsE,"ax",@progbits
	.align	128
        .global         _ZN5flash32flash_fwd_splitkv_combine_kernelI23Flash_fwd_kernel_traitsILi96ELi64ELi64ELi4ELb0ELb0EN7cutlass6half_tE19Flash_kernel_traitsILi96ELi64ELi64ELi4ES3_EELi16ELi2ELb0EEEvNS_16Flash_fwd_paramsE
        .type           _ZN5flash32flash_fwd_splitkv_combine_kernelI23Flash_fwd_kernel_traitsILi96ELi64ELi64ELi4ELb0ELb0EN7cutlass6half_tE19Flash_kernel_traitsILi96ELi64ELi64ELi4ES3_EELi16ELi2ELb0EEEvNS_16Flash_fwd_paramsE,@function
        .size           _ZN5flash32flash_fwd_splitkv_combine_kernelI23Flash_fwd_kernel_traitsILi96ELi64ELi64ELi4ELb0ELb0EN7cutlass6half_tE19Flash_kernel_traitsILi96ELi64ELi64ELi4ES3_EELi16ELi2ELb0EEEvNS_16Flash_fwd_paramsE,(.L_x_5463 - _ZN5flash32flash_fwd_splitkv_combine_kernelI23Flash_fwd_kernel_traitsILi96ELi64ELi64ELi4ELb0ELb0EN7cutlass6half_tE19Flash_kernel_traitsILi96ELi64ELi64ELi4ES3_EELi16ELi2ELb0EEEvNS_16Flash_fwd_paramsE)
        .other          _ZN5flash32flash_fwd_splitkv_combine_kernelI23Flash_fwd_kernel_traitsILi96ELi64ELi64ELi4ELb0ELb0EN7cutlass6half_tE19Flash_kernel_traitsILi96ELi64ELi64ELi4ES3_EELi16ELi2ELb0EEEvNS_16Flash_fwd_paramsE,@"STO_CUDA_ENTRY STV_DEFAULT"
_ZN5flash32flash_fwd_splitkv_combine_kernelI23Flash_fwd_kernel_traitsILi96ELi64ELi64ELi4ELb0ELb0EN7cutlass6half_tE19Flash_kernel_traitsILi96ELi64ELi64ELi4ES3_EELi16ELi2ELb0EEEvNS_16Flash_fwd_paramsE:
.text._ZN5flash32flash_fwd_splitkv_combine_kernelI23Flash_fwd_kernel_traitsILi96ELi64ELi64ELi4ELb0ELb0EN7cutlass6half_tE19Flash_kernel_traitsILi96ELi64ELi64ELi4ES3_EELi16ELi2ELb0EEEvNS_16Flash_fwd_paramsE:
        /* <DEDUP_REMOVED lines=39> */
.L_x_3145:
[----:B------:R-:W-:Y:S01]  /*0270*/  IMAD.U32 R27, RZ, RZ, UR7 ;  /* 0x00000007ff1b7e24 */ /* 0x000fe2000f8e00ff */
[----:B------:R-:W-:Y:S01]  /*0280*/  MOV R20, UR15 ;  /* 0x0000000f00147c02 */ /* 0x000fe20008000f00 */
[----:B------:R-:W-:Y:S01]  /*0290*/  IMAD.U32 R21, RZ, RZ, UR14 ;  /* 0x0000000eff157e24 */ /* 0x000fe2000f8e00ff */
[----:B------:R-:W-:Y:S02]  /*02a0*/  MOV R19, UR8 ;  /* 0x0000000800137c02 */ /* 0x000fe40008000f00 */
[----:B------:R-:W-:Y:S02]  /*02b0*/  MOV R18, 0x2d0 ;  /* 0x000002d000127802 */ /* 0x000fe40000000f00 */
[----:B------:R-:W-:Y:S05]  /*02c0*/  CALL.REL.NOINC `($__internal_19_$__cuda_sm20_div_s64) ;  /* 0x0000003c006c7944 */ /* 0x000fea0003c00000 */
.L_x_3146:
        /* <DEDUP_REMOVED lines=30> */
.L_x_3148:
[----:B------:R-:W-:Y:S01]  /*04b0*/  IMAD.MOV.U32 R27, RZ, RZ, R16 ;  /* 0x000000ffff1b7224 */ /* 0x000fe200078e0010 */
[----:B------:R-:W-:Y:S02]  /*04c0*/  MOV R21, R17 ;  /* 0x0000001100157202 */ /* 0x000fe40000000f00 */
[----:B------:R-:W-:Y:S02]  /*04d0*/  MOV R18, 0x4f0 ;  /* 0x000004f000127802 */ /* 0x000fe40000000f00 */
[----:B------:R-:W-:Y:S05]  /*04e0*/  CALL.REL.NOINC `($__internal_19_$__cuda_sm20_div_s64) ;  /* 0x0000003800e47944 */ /* 0x000fea0003c00000 */
[----:B------:R-:W-:Y:S02]  /*04f0*/  MOV R30, R16 ;  /* 0x00000010001e7202 */ /* 0x000fe40000000f00 */
[----:B------:R-:W-:Y:S02]  /*0500*/  MOV R31, R17 ;  /* 0x00000011001f7202 */ /* 0x000fe40000000f00 */
.L_x_3149:
[----:B------:R-:W-:Y:S05]  /*0510*/  BSYNC.RECONVERGENT B0 ;  /* 0x0000000000007941 */ /* 0x000fea0003800200 */
.L_x_3147:
        /* <DEDUP_REMOVED lines=54> */
.L_x_3151:
[----:B------:R-:W-:Y:S01]  /*0880*/  IMAD.MOV.U32 R27, RZ, RZ, R20 ;  /* 0x000000ffff1b7224 */ /* 0x000fe200078e0014 */
[----:B------:R-:W-:Y:S01]  /*0890*/  MOV R20, R14 ;  /* 0x0000000e00147202 */ /* 0x000fe20000000f00 */
[----:B------:R-:W-:Y:S01]  /*08a0*/  IMAD.MOV.U32 R21, RZ, RZ, R19 ;  /* 0x000000ffff157224 */ /* 0x000fe200078e0013 */
[----:B------:R-:W-:Y:S02]  /*08b0*/  MOV R19, R4 ;  /* 0x0000000400137202 */ /* 0x000fe40000000f00 */
[----:B------:R-:W-:Y:S02]  /*08c0*/  MOV R18, 0x8e0 ;  /* 0x000008e000127802 */ /* 0x000fe40000000f00 */
[----:B------:R-:W-:Y:S05]  /*08d0*/  CALL.REL.NOINC `($__internal_19_$__cuda_sm20_div_s64) ;  /* 0x0000003400e87944 */ /* 0x000fea0003c00000 */
.L_x_3152:
[----:B------:R-:W-:Y:S05]  /*08e0*/  BSYNC.RECONVERGENT B0 ;  /* 0x0000000000007941 */ /* 0x000fea0003800200 */
.L_x_3150:
        /* <DEDUP_REMOVED lines=116> */
.L_x_3154:
[----:B------:R-:W-:Y:S01]  /*1030*/  IMAD.MOV.U32 R27, RZ, RZ, R16 ;  /* 0x000000ffff1b7224 */ /* 0x000fe200078e0010 */
[----:B------:R-:W-:Y:S01]  /*1040*/  MOV R20, R11 ;  /* 0x0000000b00147202 */ /* 0x000fe20000000f00 */
[----:B------:R-:W-:Y:S01]  /*1050*/  IMAD.MOV.U32 R21, RZ, RZ, R17 ;  /* 0x000000ffff157224 */ /* 0x000fe200078e0011 */
[----:B------:R-:W-:Y:S02]  /*1060*/  MOV R19, R3 ;  /* 0x0000000300137202 */ /* 0x000fe40000000f00 */
[----:B------:R-:W-:Y:S02]  /*1070*/  MOV R18, 0x1090 ;  /* 0x0000109000127802 */ /* 0x000fe40000000f00 */
[----:B------:R-:W-:Y:S05]  /*1080*/  CALL.REL.NOINC `($__internal_19_$__cuda_sm20_div_s64) ;  /* 0x0000002c00fc7944 */ /* 0x000fea0003c00000 */
[----:B------:R-:W-:Y:S02]  /*1090*/  MOV R32, R16 ;  /* 0x0000001000207202 */ /* 0x000fe40000000f00 */
[----:B------:R-:W-:Y:S02]  /*10a0*/  MOV R33, R17 ;  /* 0x0000001100217202 */ /* 0x000fe40000000f00 */
.L_x_3155:
[----:B------:R-:W-:Y:S05]  /*10b0*/  BSYNC.RECONVERGENT B0 ;  /* 0x0000000000007941 */ /* 0x000fea0003800200 */
.L_x_3153:
        /* <DEDUP_REMOVED lines=57> */
.L_x_3157:
[----:B------:R-:W-:Y:S01]  /*1450*/  IMAD.MOV.U32 R27, RZ, RZ, R30 ;  /* 0x000000ffff1b7224 */ /* 0x000fe200078e001e */
[----:B------:R-:W-:Y:S01]  /*1460*/  MOV R21, R31 ;  /* 0x0000001f00157202 */ /* 0x000fe20000000f00 */
[----:B------:R-:W-:Y:S01]  /*1470*/  IMAD.MOV.U32 R20, RZ, RZ, R9 ;  /* 0x000000ffff147224 */ /* 0x000fe200078e0009 */
[----:B------:R-:W-:Y:S02]  /*1480*/  MOV R18, 0x14a0 ;  /* 0x000014a000127802 */ /* 0x000fe40000000f00 */
[----:B------:R-:W-:Y:S05]  /*1490*/  CALL.REL.NOINC `($__internal_19_$__cuda_sm20_div_s64) ;  /* 0x0000002800f87944 */ /* 0x000fea0003c00000 */
[----:B------:R-:W-:Y:S02]  /*14a0*/  MOV R20, R16 ;  /* 0x0000001000147202 */ /* 0x000fe40000000f00 */
[----:B------:R-:W-:Y:S02]  /*14b0*/  MOV R21, R17 ;  /* 0x0000001100157202 */ /* 0x000fe40000000f00 */
.L_x_3158:
[----:B------:R-:W-:Y:S05]  /*14c0*/  BSYNC.RECONVERGENT B0 ;  /* 0x0000000000007941 */ /* 0x000fea0003800200 */
.L_x_3156:
        /* <DEDUP_REMOVED lines=54> */
.L_x_3160:
[----:B0-----:R-:W-:Y:S05]  /*1830*/  BSYNC.RECONVERGENT B0 ;  /* 0x0000000000007941 */ /* 0x001fea0003800200 */
.L_x_3159:
        /* <DEDUP_REMOVED lines=146> */
.L_x_3164:
[----:B------:R-:W-:Y:S01]  /*2160*/  IMAD.MOV.U32 R21, RZ, RZ, RZ ;  /* 0x000000ffff157224 */ /* 0x000fe200078e00ff */
[----:B------:R-:W-:Y:S02]  /*2170*/  MOV R20, R30 ;  /* 0x0000001e00147202 */ /* 0x000fe40000000f00 */
[----:B------:R-:W-:Y:S02]  /*2180*/  MOV R18, 0x21a0 ;  /* 0x000021a000127802 */ /* 0x000fe40000000f00 */
[----:B------:R-:W-:Y:S05]  /*2190*/  CALL.REL.NOINC `($__internal_19_$__cuda_sm20_div_s64) ;  /* 0x0000001c00b87944 */ /* 0x000fea0003c00000 */
[----:B------:R-:W-:Y:S02]  /*21a0*/  IADD3 R13, PT, PT, -R16, RZ, RZ ;  /* 0x000000ff100d7210 */ /* 0x000fe40007ffe1ff */
[----:B------:R-:W-:-:S03]  /*21b0*/  MOV R31, R17 ;  /* 0x00000011001f7202 */ /* 0x000fc60000000f00 */
[----:B------:R-:W-:Y:S01]  /*21c0*/  IMAD R27, R30, R13, R27 ;  /* 0x0000000d1e1b7224 */ /* 0x000fe200078e021b */
[----:B------:R-:W-:-:S07]  /*21d0*/  MOV R30, R16 ;  /* 0x00000010001e7202 */ /* 0x000fce0000000f00 */
.L_x_3165:
        /* <DEDUP_REMOVED lines=60> */
.L_x_3167:
[----:B------:R-:W-:Y:S01]  /*25a0*/  IMAD.MOV.U32 R27, RZ, RZ, R30 ;  /* 0x000000ffff1b7224 */ /* 0x000fe200078e001e */
[----:B------:R-:W-:Y:S01]  /*25b0*/  MOV R21, R31 ;  /* 0x0000001f00157202 */ /* 0x000fe20000000f00 */
[----:B------:R-:W-:Y:S01]  /*25c0*/  IMAD.MOV.U32 R20, RZ, RZ, R34 ;  /* 0x000000ffff147224 */ /* 0x000fe200078e0022 */
[----:B------:R-:W-:Y:S02]  /*25d0*/  MOV R18, 0x25f0 ;  /* 0x000025f000127802 */ /* 0x000fe40000000f00 */
[----:B------:R-:W-:Y:S05]  /*25e0*/  CALL.REL.NOINC `($__internal_19_$__cuda_sm20_div_s64) ;  /* 0x0000001800a47944 */ /* 0x000fea0003c00000 */
[----:B------:R-:W-:-:S05]  /*25f0*/  IADD3 R31, PT, PT, -R16, RZ, RZ ;  /* 0x000000ff101f7210 */ /* 0x000fca0007ffe1ff */
[----:B------:R-:W-:Y:S02]  /*2600*/  IMAD R31, R31, R34, R30 ;  /* 0x000000221f1f7224 */ /* 0x000fe400078e021e */
.L_x_3168:
[----:B------:R-:W-:Y:S05]  /*2610*/  BSYNC.RECONVERGENT B0 ;  /* 0x0000000000007941 */ /* 0x000fea0003800200 */
.L_x_3166:
        /* <DEDUP_REMOVED lines=162> */
.L_x_3163:
[----:B------:R-:W0:Y:S01]  /*3040*/  LDC.64 R4, c[0x0][0x420] ;  /* 0x00010800ff047b82 */ /* 0x000e220000000a00 */
[----:B------:R-:W-:-:S05]  /*3050*/  LEA.HI R2, R0, UR6, RZ, 0x1e ;  /* 0x0000000600027c11 */ /* 0x000fca000f8ff0ff */
[----:B0-----:R-:W-:-:S05]  /*3060*/  IMAD.WIDE.U32 R2, R2, 0x4, R4 ;  /* 0x0000000402027825 */ /* 0x001fca00078e0004 */
[----:B------:R1:W-:Y:S02]  /*3070*/  STG.E desc[UR12][R2.64], R23 ;  /* 0x0000001702007986 */ /* 0x0003e4000c10190c */
.L_x_3162:
[----:B------:R-:W-:Y:S05]  /*3080*/  BSYNC.RECONVERGENT B1 ;  /* 0x0000000000017941 */ /* 0x000fea0003800200 */
.L_x_3161:
        /* <DEDUP_REMOVED lines=58> */
.L_x_3175:
        /* <DEDUP_REMOVED lines=14> */
.L_x_3172:
[----:B0-----:R-:W-:Y:S05]  /*3510*/  BSYNC.RECONVERGENT B0 ;  /* 0x0000000000007941 */ /* 0x001fea0003800200 */
.L_x_3171:
        /* <DEDUP_REMOVED lines=30> */
.L_x_3174:
[----:B------:R-:W-:Y:S05]  /*3700*/  BSYNC.RECONVERGENT B0 ;  /* 0x0000000000007941 */ /* 0x000fea0003800200 */
.L_x_3173:
        /* <DEDUP_REMOVED lines=21> */
.L_x_3170:
        /* <DEDUP_REMOVED lines=20> */
.L_x_3177:
[----:B------:R-:W-:Y:S05]  /*39a0*/  BSYNC.RECONVERGENT B0 ;  /* 0x0000000000007941 */ /* 0x000fea0003800200 */
.L_x_3176:
        /* <DEDUP_REMOVED lines=18> */
.L_x_3169:
        /* <DEDUP_REMOVED lines=91> */
        .weak           $__internal_19_$__cuda_sm20_div_s64
        .type           $__internal_19_$__cuda_sm20_div_s64,@function
        .size           $__internal_19_$__cuda_sm20_div_s64,(.L_x_5463 - $__internal_19_$__cuda_sm20_div_s64)
$__internal_19_$__cuda_sm20_div_s64:
        /* <DEDUP_REMOVED lines=83> */
[----:B------:R-:W-:Y:S06]  /*45b0*/  RET.REL.NODEC R28 `(_ZN5flash32flash_fwd_splitkv_combine_kernelI23Flash_fwd_kernel_traitsILi96ELi64ELi64ELi4ELb0ELb0EN7cutlass6half_tE19Flash_kernel_traitsILi96ELi64ELi64ELi4ES3_EELi16ELi2ELb0EEEvNS_16Flash_fwd_paramsE) ;  /* 0xffffffb81c907950 */ /* 0x000fec0003c3ffff */
.L_x_3178:
        /* <DEDUP_REMOVED lines=12> */
.L_x_5463:


//--------------------- .text._ZN5flash32flash_fwd_splitkv_combine_kernelI23Flash_fwd_kernel_traitsILi96ELi64ELi64ELi4ELb0ELb0EN7cutlass6half_tE19Flash_kernel_traitsILi96ELi64ELi64ELi4ES3_EELi16ELi1ELb0EEEvNS_16Flash_fwd_paramsE --------------------------
	.section	.text._ZN5flash32flash_fwd_splitkv_combine_kernelI23Flash_fwd_kernel_traitsILi96ELi64ELi64ELi4ELb0ELb0EN7cutlass6half_tE19Flash_kernel_traitsILi96ELi64ELi64ELi4ES3_EELi16ELi1ELb0EEEvNS_16Flash_fwd_paramsE,"ax",@progbits
	.align	128
        .global         _ZN5flash32flash_fwd_splitkv_combine_kernelI23Flash_fwd_kernel_traitsILi96ELi64ELi64ELi4ELb0ELb0EN7cutlass6half_tE19Flash_kernel_traitsILi96ELi64ELi64ELi4ES3_EELi16ELi1ELb0EEEvNS_16Flash_fwd_paramsE
        .type           _ZN5flash32flash_fwd_splitkv_combine_kernelI23Flash_fwd_kernel_traitsILi96ELi64ELi64ELi4ELb0ELb0EN7cutlass6half_tE19Flash_kernel_traitsILi96ELi64ELi64ELi4ES3_EELi16ELi1ELb0EEEvNS_16Flash_fwd_paramsE,@function
        .size           _ZN5flash32flash_fwd_splitkv_combine_kernelI23Flash_fwd_kernel_traitsILi96ELi64ELi64ELi4ELb0ELb0EN7cutlass6half_tE19Flash_kernel_traitsILi96ELi64ELi64ELi4ES3_EELi16ELi1ELb0EEEvNS_16Flash_fwd_paramsE,(.L_x_5464 - _ZN5flash32flash_fwd_splitkv_combine_kernelI23Flash_fwd_kernel_traitsILi96ELi64ELi64ELi4ELb0ELb0EN7cutlass6half_tE19Flash_kernel_traitsILi96ELi64ELi64ELi4ES3_EELi16ELi1ELb0EEEvNS_16Flash_fwd_paramsE)
        .other          _ZN5flash32flash_fwd_splitkv_combine_kernelI23Flash_fwd_kernel_traitsILi96ELi64ELi64ELi4ELb0ELb0EN7cutlass6half_tE19Flash_kernel_traitsILi96ELi64ELi64ELi4ES3_EELi16ELi1ELb0EEEvNS_16Flash_fwd_paramsE,@"STO_CUDA_ENTRY STV_DEFAULT"
_ZN5flash32flash_fwd_splitkv_combine_kernelI23Flash_fwd_kernel_traitsILi96ELi64ELi64ELi4ELb0ELb0EN7cutlass6half_tE19Flash_kernel_traitsILi96ELi64ELi64ELi4ES3_EELi16ELi1ELb0EEEvNS_16Flash_fwd_paramsE:
.text._ZN5flash32flash_fwd_splitkv_combine_kernelI23Flash_fwd_kernel_traitsILi96ELi64ELi64ELi4ELb0ELb0EN7cutlass6half_tE19Flash_kernel_traitsILi96ELi64ELi64ELi4ES3_EELi16ELi1ELb0EEEvNS_16Flash_fwd_paramsE:
        /* <DEDUP_REMOVED lines=38> */
.L_x_3179:
[----:B------:R-:W-:Y:S01]  /*0260*/  IMAD.U32 R27, RZ, RZ, UR7 ;  /* 0x00000007ff1b7e24 */ /* 0x000fe2000f8e00ff */
[----:B------:R-:W-:Y:S01]  /*0270*/  MOV R20, UR15 ;  /* 0x0000000f00147c02 */ /* 0x000fe20008000f00 */
[----:B------:R-:W-:Y:S01]  /*0280*/  IMAD.U32 R21, RZ, RZ, UR14 ;  /* 0x0000000eff157e24 */ /* 0x000fe2000f8e00ff */
[----:B------:R-:W-:Y:S02]  /*0290*/  MOV R19, UR8 ;  /* 0x0000000800137c02 */ /* 0x000fe40008000f00 */
[----:B------:R-:W-:Y:S02]  /*02a0*/  MOV R18, 0x2c0 ;  /* 0x000002c000127802 */ /* 0x000fe40000000f00 */
[----:B------:R-:W-:Y:S05]  /*02b0*/  CALL.REL.NOINC `($__internal_20_$__cuda_sm20_div_s64) ;  /* 0x0000003c00647944 */ /* 0x000fea0003c00000 */
.L_x_3180:
        /* <DEDUP_REMOVED lines=30> */
.L_x_3182:
[----:B------:R-:W-:Y:S01]  /*04a0*/  IMAD.MOV.U32 R27, RZ, RZ, R16 ;  /* 0x000000ffff1b7224 */ /* 0x000fe200078e0010 */
[----:B------:R-:W-:Y:S02]  /*04b0*/  MOV R21, R17 ;  /* 0x0000001100157202 */ /* 0x000fe40000000f00 */
[----:B------:R-:W-:Y:S02]  /*04c0*/  MOV R18, 0x4e0 ;  /* 0x000004e000127802 */ /* 0x000fe40000000f00 */
[----:B------:R-:W-:Y:S05]  /*04d0*/  CALL.REL.NOINC `($__internal_20_$__cuda_sm20_div_s64) ;  /* 0x0000003800dc7944 */ /* 0x000fea0003c00000 */
[----:B------:R-:W-:Y:S02]  /*04e0*/  MOV R6, R16 ;  /* 0x0000001000067202 */ /* 0x000fe40000000f00 */
[----:B------:R-:W-:Y:S02]  /*04f0*/  MOV R7, R17 ;  /* 0x0000001100077202 */ /* 0x000fe40000000f00 */
.L_x_3183:
[----:B------:R-:W-:Y:S05]  /*0500*/  BSYNC.RECONVERGENT B0 ;  /* 0x0000000000007941 */ /* 0x000fea0003800200 */
.L_x_3181:
        /* <DEDUP_REMOVED lines=55> */
.L_x_3185:
[----:B------:R-:W-:Y:S01]  /*0880*/  IMAD.MOV.U32 R27, RZ, RZ, R20 ;  /* 0x000000ffff1b7224 */ /* 0x000fe200078e0014 */
[----:B------:R-:W-:Y:S01]  /*0890*/  MOV R20, R14 ;  /* 0x0000000e00147202 */ /* 0x000fe20000000f00 */
[----:B------:R-:W-:Y:S01]  /*08a0*/  IMAD.MOV.U32 R21, RZ, RZ, R19 ;  /* 0x000000ffff157224 */ /* 0x000fe200078e0013 */
[----:B------:R-:W-:Y:S02]  /*08b0*/  MOV R19, R4 ;  /* 0x0000000400137202 */ /* 0x000fe40000000f00 */
[----:B------:R-:W-:Y:S02]  /*08c0*/  MOV R18, 0x8e0 ;  /* 0x000008e000127802 */ /* 0x000fe40000000f00 */
[----:B------:R-:W-:Y:S05]  /*08d0*/  CALL.REL.NOINC `($__internal_20_$__cuda_sm20_div_s64) ;  /* 0x0000003400dc7944 */ /* 0x000fea0003c00000 */
.L_x_3186:
[----:B------:R-:W-:Y:S05]  /*08e0*/  BSYNC.RECONVERGENT B0 ;  /* 0x0000000000007941 */ /* 0x000fea0003800200 */
.L_x_3184:
        /* <DEDUP_REMOVED lines=116> */
.L_x_3188:
[----:B------:R-:W-:Y:S01]  /*1030*/  IMAD.MOV.U32 R27, RZ, RZ, R16 ;  /* 0x000000ffff1b7224 */ /* 0x000fe200078e0010 */
[----:B------:R-:W-:Y:S01]  /*1040*/  MOV R20, R11 ;  /* 0x0000000b00147202 */ /* 0x000fe20000000f00 */
[----:B------:R-:W-:Y:S01]  /*1050*/  IMAD.MOV.U32 R21, RZ, RZ, R17 ;  /* 0x000000ffff157224 */ /* 0x000fe200078e0011 */
[----:B------:R-:W-:Y:S02]  /*1060*/  MOV R19, R3 ;  /* 0x0000000300137202 */ /* 0x000fe40000000f00 */
[----:B------:R-:W-:Y:S02]  /*1070*/  MOV R18, 0x1090 ;  /* 0x0000109000127802 */ /* 0x000fe40000000f00 */
[----:B------:R-:W-:Y:S05]  /*1080*/  CALL.REL.NOINC `($__internal_20_$__cuda_sm20_div_s64) ;  /* 0x0000002c00f07944 */ /* 0x000fea0003c00000 */
[----:B------:R-:W-:Y:S02]  /*1090*/  MOV R32, R16 ;  /* 0x0000001000207202 */ /* 0x000fe40000000f00 */
[----:B------:R-:W-:Y:S02]  /*10a0*/  MOV R33, R17 ;  /* 0x0000001100217202 */ /* 0x000fe40000000f00 */
.L_x_3189:
[----:B------:R-:W-:Y:S05]  /*10b0*/  BSYNC.RECONVERGENT B0 ;  /* 0x0000000000007941 */ /* 0x000fea0003800200 */
.L_x_3187:
        /* <DEDUP_REMOVED lines=58> */
.L_x_3191:
[----:B------:R-:W-:Y:S01]  /*1460*/  IMAD.MOV.U32 R27, RZ, RZ, R6 ;  /* 0x000000ffff1b7224 */ /* 0x000fe200078e0006 */
[----:B------:R-:W-:Y:S01]  /*1470*/  MOV R21, R7 ;  /* 0x0000000700157202 */ /* 0x000fe20000000f00 */
[----:B------:R-:W-:Y:S01]  /*1480*/  IMAD.MOV.U32 R20, RZ, RZ, R9 ;  /* 0x000000ffff147224 */ /* 0x000fe200078e0009 */
[----:B------:R-:W-:Y:S02]  /*1490*/  MOV R18, 0x14b0 ;  /* 0x000014b000127802 */ /* 0x000fe40000000f00 */
[----:B------:R-:W-:Y:S05]  /*14a0*/  CALL.REL.NOINC `($__internal_20_$__cuda_sm20_div_s64) ;  /* 0x0000002800e87944 */ /* 0x000fea0003c00000 */
[----:B------:R-:W-:Y:S02]  /*14b0*/  MOV R18, R16 ;  /* 0x0000001000127202 */ /* 0x000fe40000000f00 */
[----:B------:R-:W-:Y:S02]  /*14c0*/  MOV R19, R17 ;  /* 0x0000001100137202 */ /* 0x000fe40000000f00 */
.L_x_3192:
[----:B------:R-:W-:Y:S05]  /*14d0*/  BSYNC.RECONVERGENT B0 ;  /* 0x0000000000007941 */ /* 0x000fea0003800200 */
.L_x_3190:
        /* <DEDUP_REMOVED lines=54> */
.L_x_3194:
[----:B0-----:R-:W-:Y:S05]  /*1840*/  BSYNC.RECONVERGENT B0 ;  /* 0x0000000000007941 */ /* 0x001fea0003800200 */
.L_x_3193:
        /* <DEDUP_REMOVED lines=142> */
.L_x_3198:
[----:B------:R-:W-:Y:S01]  /*2130*/  IMAD.MOV.U32 R21, RZ, RZ, RZ ;  /* 0x000000ffff157224 */ /* 0x000fe200078e00ff */
[----:B------:R-:W-:Y:S02]  /*2140*/  MOV R20, R30 ;  /* 0x0000001e00147202 */ /* 0x000fe40000000f00 */
[----:B------:R-:W-:Y:S02]  /*2150*/  MOV R18, 0x2170 ;  /* 0x0000217000127802 */ /* 0x000fe40000000f00 */
[----:B------:R-:W-:Y:S05]  /*2160*/  CALL.REL.NOINC `($__internal_20_$__cuda_sm20_div_s64) ;  /* 0x0000001c00b87944 */ /* 0x000fea0003c00000 */
[----:B------:R-:W-:Y:S02]  /*2170*/  IADD3 R13, PT, PT, -R16, RZ, RZ ;  /* 0x000000ff100d7210 */ /* 0x000fe40007ffe1ff */
[----:B------:R-:W-:-:S03]  /*2180*/  MOV R31, R17 ;  /* 0x00000011001f7202 */ /* 0x000fc60000000f00 */
[----:B------:R-:W-:Y:S01]  /*2190*/  IMAD R27, R30, R13, R27 ;  /* 0x0000000d1e1b7224 */ /* 0x000fe200078e021b */
[----:B------:R-:W-:-:S07]  /*21a0*/  MOV R30, R16 ;  /* 0x00000010001e7202 */ /* 0x000fce0000000f00 */
.L_x_3199:
        /* <DEDUP_REMOVED lines=60> */
.L_x_3201:
[----:B------:R-:W-:Y:S01]  /*2570*/  IMAD.MOV.U32 R27, RZ, RZ, R30 ;  /* 0x000000ffff1b7224 */ /* 0x000fe200078e001e */
[----:B------:R-:W-:Y:S01]  /*2580*/  MOV R21, R31 ;  /* 0x0000001f00157202 */ /* 0x000fe20000000f00 */
[----:B------:R-:W-:Y:S01]  /*2590*/  IMAD.MOV.U32 R20, RZ, RZ, R34 ;  /* 0x000000ffff147224 */ /* 0x000fe200078e0022 */
[----:B------:R-:W-:Y:S02]  /*25a0*/  MOV R18, 0x25c0 ;  /* 0x000025c000127802 */ /* 0x000fe40000000f00 */
[----:B------:R-:W-:Y:S05]  /*25b0*/  CALL.REL.NOINC `($__internal_20_$__cuda_sm20_div_s64) ;  /* 0x0000001800a47944 */ /* 0x000fea0003c00000 */
[----:B------:R-:W-:-:S05]  /*25c0*/  IADD3 R31, PT, PT, -R16, RZ, RZ ;  /* 0x000000ff101f7210 */ /* 0x000fca0007ffe1ff */
[----:B------:R-:W-:Y:S02]  /*25d0*/  IMAD R31, R31, R34, R30 ;  /* 0x000000221f1f7224 */ /* 0x000fe400078e021e */
.L_x_3202:
[----:B------:R-:W-:Y:S05]  /*25e0*/  BSYNC.RECONVERGENT B0 ;  /* 0x0000000000007941 */ /* 0x000fea0003800200 */
.L_x_3200:
        /* <DEDUP_REMOVED lines=162> */
.L_x_3197:
[----:B------:R-:W0:Y:S01]  /*3010*/  LDC.64 R2, c[0x0][0x420] ;  /* 0x00010800ff027b82 */ /* 0x000e220000000a00 */
[----:B------:R-:W-:-:S05]  /*3020*/  IADD3 R27, PT, PT, R27, UR6, RZ ;  /* 0x000000061b1b7c10 */ /* 0x000fca000fffe0ff */
[----:B0-----:R-:W-:-:S05]  /*3030*/  IMAD.WIDE.U32 R2, R27, 0x4, R2 ;  /* 0x000000041b027825 */ /* 0x001fca00078e0002 */
[----:B------:R1:W-:Y:S02]  /*3040*/  STG.E desc[UR12][R2.64], R23 ;  /* 0x0000001702007986 */ /* 0x0003e4000c10190c */
.L_x_3196:
[----:B------:R-:W-:Y:S05]  /*3050*/  BSYNC.RECONVERGENT B1 ;  /* 0x0000000000017941 */ /* 0x000fea0003800200 */
.L_x_3195:
        /* <DEDUP_REMOVED lines=58> */
.L_x_3209:
        /* <DEDUP_REMOVED lines=14> */
.L_x_3206:
[----:B0-----:R-:W-:Y:S05]  /*34e0*/  BSYNC.RECONVERGENT B0 ;  /* 0x0000000000007941 */ /* 0x001fea0003800200 */
.L_x_3205:
        /* <DEDUP_REMOVED lines=30> */
.L_x_3208:
[----:B------:R-:W-:Y:S05]  /*36d0*/  BSYNC.RECONVERGENT B0 ;  /* 0x0000000000007941 */ /* 0x000fea0003800200 */
.L_x_3207:
        /* <DEDUP_REMOVED lines=21> */
.L_x_3204:
        /* <DEDUP_REMOVED lines=20> */
.L_x_3211:
[----:B------:R-:W-:Y:S05]  /*3970*/  BSYNC.RECONVERGENT B0 ;  /* 0x0000000000007941 */ /* 0x000fea0003800200 */
.L_x_3210:
        /* <DEDUP_REMOVED lines=18> */
.L_x_3203:
        /* <DEDUP_REMOVED lines=91> */
        .weak           $__internal_20_$__cuda_sm20_div_s64
        .type           $__internal_20_$__cuda_sm20_div_s64,@function
        .size           $__internal_20_$__cuda_sm20_div_s64,(.L_x_5464 - $__internal_20_$__cuda_sm20_div_s64)
$__internal_20_$__cuda_sm20_div_s64:
        /* <DEDUP_REMOVED lines=83> */
[----:B------:R-:W-:Y:S06]  /*4580*/  RET.REL.NODEC R28 `(_ZN5flash32flash_fwd_splitkv_combine_kernelI23Flash_fwd_kernel_traitsILi96ELi64ELi64ELi4ELb0ELb0EN7cutlass6half_tE19Flash_kernel_traitsILi96ELi64ELi64ELi4ES3_EELi16ELi1ELb0EEEvNS_16Flash_fwd_paramsE) ;  /* 0xffffffb81c9c7950 */ /* 0x000fec0003c3ffff */
.L_x_3212:
        /* <DEDUP_REMOVED lines=15> */
.L_x_5464:


//--------------------- .text._ZN5flash32flash_fwd_splitkv_combine_kernelI23Flash_fwd_kernel_traitsILi96ELi64ELi64ELi4ELb0ELb0EN7cutlass6half_tE19Flash_kernel_traitsILi96ELi64ELi64ELi4ES3_EELi16ELi7ELb1EEEvNS_16Flash_fwd_paramsE --------------------------
	.section	.text._ZN5flash32flash_fwd_splitkv_combine_kernelI23Flash_fwd_kernel_traitsILi96ELi64ELi64ELi4ELb0ELb0EN7cutlass6half_tE19Flash_kernel_traitsILi96ELi64ELi64ELi4ES3_EELi16ELi7ELb1EEEvNS_16Flash_fwd_paramsE,"ax",@progbits
	.align	128
        .global         _ZN5flash32flash_fwd_splitkv_combine_kernelI23Flash_fwd_kernel_traitsILi96ELi64ELi64ELi4ELb0ELb0EN7cutlass6half_tE19Flash_kernel_traitsILi96ELi64ELi64ELi4ES3_EELi16ELi7ELb1EEEvNS_16Flash_fwd_paramsE
        .type           _ZN5flash32flash_fwd_splitkv_combine_kernelI23Flash_fwd_kernel_traitsILi96ELi64ELi64ELi4ELb0ELb0EN7cutlass6half_tE19Flash_kernel_traitsILi96ELi64ELi64ELi4ES3_EELi16ELi7ELb1EEEvNS_16Flash_fwd_paramsE,@function
        .size           _ZN5flash32flash_fwd_splitkv_combine_kernelI23Flash_fwd_kernel_traitsILi96ELi64ELi64ELi4ELb0ELb0EN7cutlass6half_tE19Flash_kernel_traitsILi96ELi64ELi64ELi4ES3_EELi16ELi7ELb1EEEvNS_16Flash_fwd_paramsE,(.L_x_5465 - _ZN5flash32flash_fwd_splitkv_combine_kernelI23Flash_fwd_kernel_traitsILi96ELi64ELi64ELi4ELb0ELb0EN7cutlass6half_tE19Flash_kernel_traitsILi96ELi64ELi64ELi4ES3_EELi16ELi7ELb1EEEvNS_16Flash_fwd_paramsE)
        .other          _ZN5flash32flash_fwd_splitkv_combine_kernelI23Flash_fwd_kernel_traitsILi96ELi64ELi64ELi4ELb0ELb0EN7cutlass6half_tE19Flash_kernel_traitsILi96ELi64ELi64ELi4ES3_EELi16ELi7ELb1EEEvNS_16Flash_fwd_paramsE,@"STO_CUDA_ENTRY STV_DEFAULT"
_ZN5flash32flash_fwd_splitkv_combine_kernelI23Flash_fwd_kernel_traitsILi96ELi64ELi64ELi4ELb0ELb0EN7cutlass6half_tE19Flash_kernel_traitsILi96ELi64ELi64ELi4ES3_EELi16ELi7ELb1EEEvNS_16Flash_fwd_paramsE:
.text._ZN5flash32flash_fwd_splitkv_combine_kernelI23Flash_fwd_kernel_traitsILi96ELi64ELi64ELi4ELb0ELb0EN7cutlass6half_tE19Flash_kernel_traitsILi96ELi64ELi64ELi4ES3_EELi16ELi7ELb1EEEvNS_16Flash_fwd_paramsE:
        /* <DEDUP_REMOVED lines=38> */
.L_x_3213:
[----:B------:R-:W-:Y:S01]  /*0260*/  IMAD.U32 R40, RZ, RZ, UR17 ;  /* 0x00000011ff287e24 */ /* 0x000fe2000f8e00ff */
[----:B------:R-:W-:Y:S01]  /*0270*/  MOV R32, UR15 ;  /* 0x0000000f00207c02 */ /* 0x000fe20008000f00 */
[----:B------:R-:W-:Y:S01]  /*0280*/  IMAD.U32 R31, RZ, RZ, UR13 ;  /* 0x0000000dff1f7e24 */ /* 0x000fe2000f8e00ff */
[----:B------:R-:W-:Y:S02]  /*0290*/  MOV R29, UR5 ;  /* 0x00000005001d7c02 */ /* 0x000fe40008000f00 */
[----:B------:R-:W-:Y:S02]  /*02a0*/  MOV R30, 0x2c0 ;  /* 0x000002c0001e7802 */ /* 0x000fe40000000f00 */
[----:B------:R-:W-:Y:S05]  /*02b0*/  CALL.REL.NOINC `($__internal_21_$__cuda_sm20_div_s64) ;  /* 0x0000005400c07944 */ /* 0x000fea0003c00000 */
[----:B------:R-:W-:-:S07]  /*02c0*/  MOV R17, R25 ;  /* 0x0000001900117202 */ /* 0x000fce0000000f00 */
.L_x_3214:
        /* <DEDUP_REMOVED lines=30> */
.L_x_3216:
[----:B------:R-:W-:Y:S01]  /*04b0*/  IMAD.MOV.U32 R40, RZ, RZ, R16 ;  /* 0x000000ffff287224 */ /* 0x000fe200078e0010 */
[----:B------:R-:W-:Y:S02]  /*04c0*/  MOV R31, R17 ;  /* 0x00000011001f7202 */ /* 0x000fe40000000f00 */
[----:B------:R-:W-:Y:S02]  /*04d0*/  MOV R30, 0x4f0 ;  /* 0x000004f0001e7802 */ /* 0x000fe40000000f00 */
[----:B------:R-:W-:Y:S05]  /*04e0*/  CALL.REL.NOINC `($__internal_21_$__cuda_sm20_div_s64) ;  /* 0x0000005400347944 */ /* 0x000fea0003c00000 */
[----:B------:R-:W-:Y:S02]  /*04f0*/  MOV R4, R16 ;  /* 0x0000001000047202 */ /* 0x000fe40000000f00 */
[----:B------:R-:W-:Y:S02]  /*0500*/  MOV R5, R25 ;  /* 0x0000001900057202 */ /* 0x000fe40000000f00 */
.L_x_3217:
[----:B------:R-:W-:Y:S05]  /*0510*/  BSYNC.RECONVERGENT B0 ;  /* 0x0000000000007941 */ /* 0x000fea0003800200 */
.L_x_3215:
        /* <DEDUP_REMOVED lines=55> */
.L_x_3219:
[----:B------:R-:W-:Y:S01]  /*0890*/  IMAD.MOV.U32 R40, RZ, RZ, R32 ;  /* 0x000000ffff287224 */ /* 0x000fe200078e0020 */
[----:B------:R-:W-:Y:S01]  /*08a0*/  MOV R32, R24 ;  /* 0x0000001800207202 */ /* 0x000fe20000000f00 */
[----:B------:R-:W-:Y:S01]  /*08b0*/  IMAD.MOV.U32 R31, RZ, RZ, R29 ;  /* 0x000000ffff1f7224 */ /* 0x000fe200078e001d */
[----:B------:R-:W-:Y:S02]  /*08c0*/  MOV R29, R18 ;  /* 0x00000012001d7202 */ /* 0x000fe40000000f00 */
[----:B------:R-:W-:Y:S02]  /*08d0*/  MOV R30, 0x8f0 ;  /* 0x000008f0001e7802 */ /* 0x000fe40000000f00 */
[----:B------:R-:W-:Y:S05]  /*08e0*/  CALL.REL.NOINC `($__internal_21_$__cuda_sm20_div_s64) ;  /* 0x0000005000347944 */ /* 0x000fea0003c00000 */
[----:B------:R-:W-:Y:S02]  /*08f0*/  MOV R30, R16 ;  /* 0x00000010001e7202 */ /* 0x000fe40000000f00 */
[----:B------:R-:W-:Y:S02]  /*0900*/  MOV R31, R25 ;  /* 0x00000019001f7202 */ /* 0x000fe40000000f00 */
.L_x_3220:
[----:B------:R-:W-:Y:S05]  /*0910*/  BSYNC.RECONVERGENT B0 ;  /* 0x0000000000007941 */ /* 0x000fea0003800200 */
.L_x_3218:
        /* <DEDUP_REMOVED lines=128> */
.L_x_3222:
[----:B------:R-:W-:Y:S01]  /*1120*/  IMAD.MOV.U32 R40, RZ, RZ, R30 ;  /* 0x000000ffff287224 */ /* 0x000fe200078e001e */
[----:B------:R-:W-:Y:S01]  /*1130*/  MOV R32, R23 ;  /* 0x0000001700207202 */ /* 0x000fe20000000f00 */
[----:B------:R-:W-:Y:S01]  /*1140*/  IMAD.MOV.U32 R29, RZ, RZ, R17 ;  /* 0x000000ffff1d7224 */ /* 0x000fe200078e0011 */
[----:B------:R-:W-:Y:S02]  /*1150*/  MOV R30, 0x1170 ;  /* 0x00001170001e7802 */ /* 0x000fe40000000f00 */
[----:B------:R-:W-:Y:S05]  /*1160*/  CALL.REL.NOINC `($__internal_21_$__cuda_sm20_div_s64) ;  /* 0x0000004800147944 */ /* 0x000fea0003c00000 */
[----:B------:R-:W-:Y:S02]  /*1170*/  MOV R44, R16 ;  /* 0x00000010002c7202 */ /* 0x000fe40000000f00 */
[----:B------:R-:W-:Y:S02]  /*1180*/  MOV R45, R25 ;  /* 0x00000019002d7202 */ /* 0x000fe40000000f00 */
.L_x_3223:
[----:B------:R-:W-:Y:S05]  /*1190*/  BSYNC.RECONVERGENT B0 ;  /* 0x0000000000007941 */ /* 0x000fea0003800200 */
.L_x_3221:
        /* <DEDUP_REMOVED lines=57> */
.L_x_3225:
[----:B------:R-:W-:Y:S01]  /*1530*/  IMAD.MOV.U32 R40, RZ, RZ, R4 ;  /* 0x000000ffff287224 */ /* 0x000fe200078e0004 */
[----:B------:R-:W-:Y:S01]  /*1540*/  MOV R31, R5 ;  /* 0x00000005001f7202 */ /* 0x000fe20000000f00 */
[----:B------:R-:W-:Y:S01]  /*1550*/  IMAD.MOV.U32 R32, RZ, RZ, R22 ;  /* 0x000000ffff207224 */ /* 0x000fe200078e0016 */
[----:B------:R-:W-:Y:S02]  /*1560*/  MOV R30, 0x1580 ;  /* 0x00001580001e7802 */ /* 0x000fe40000000f00 */
[----:B------:R-:W-:Y:S05]  /*1570*/  CALL.REL.NOINC `($__internal_21_$__cuda_sm20_div_s64) ;  /* 0x0000004400107944 */ /* 0x000fea0003c00000 */
[----:B------:R-:W-:Y:S02]  /*1580*/  MOV R26, R16 ;  /* 0x00000010001a7202 */ /* 0x000fe40000000f00 */
[----:B------:R-:W-:Y:S02]  /*1590*/  MOV R27, R25 ;  /* 0x00000019001b7202 */ /* 0x000fe40000000f00 */
.L_x_3226:
[----:B------:R-:W-:Y:S05]  /*15a0*/  BSYNC.RECONVERGENT B0 ;  /* 0x0000000000007941 */ /* 0x000fea0003800200 */
.L_x_3224:
        /* <DEDUP_REMOVED lines=484> */
.L_x_3230:
[----:B------:R-:W0:Y:S01]  /*33f0*/  S2R R25, SR_CTAID.X ;  /* 0x0000000000197919 */ /* 0x000e220000002500 */
[----:B------:R-:W-:Y:S01]  /*3400*/  MOV R31, RZ ;  /* 0x000000ff001f7202 */ /* 0x000fe20000000f00 */
[----:B------:R-:W-:Y:S01]  /*3410*/  IMAD.MOV.U32 R32, RZ, RZ, R42 ;  /* 0x000000ffff207224 */ /* 0x000fe200078e002a */
[----:B------:R-:W-:Y:S01]  /*3420*/  MOV R30, 0x3450 ;  /* 0x00003450001e7802 */ /* 0x000fe20000000f00 */
[----:B0-----:R-:W-:Y:S02]  /*3430*/  IMAD R40, R25, 0x10, R28 ;  /* 0x0000001019287824 */ /* 0x001fe400078e021c */
[----:B------:R-:W-:Y:S05]  /*3440*/  CALL.REL.NOINC `($__internal_21_$__cuda_sm20_div_s64) ;  /* 0x00000024005c7944 */ /* 0x000fea0003c00000 */
[----:B------:R-:W-:Y:S02]  /*3450*/  IADD3 R29, PT, PT, -R16, RZ, RZ ;  /* 0x000000ff101d7210 */ /* 0x000fe40007ffe1ff */
[----:B------:R-:W-:-:S03]  /*3460*/  MOV R43, R25 ;  /* 0x00000019002b7202 */ /* 0x000fc60000000f00 */
[----:B------:R-:W-:Y:S01]  /*3470*/  IMAD R40, R42, R29, R40 ;  /* 0x0000001d2a287224 */ /* 0x000fe200078e0228 */
[----:B------:R-:W-:-:S07]  /*3480*/  MOV R42, R16 ;  /* 0x00000010002a7202 */ /* 0x000fce0000000f00 */
.L_x_3231:
        /* <DEDUP_REMOVED lines=60> */
.L_x_3233:
[----:B------:R-:W-:Y:S01]  /*3850*/  IMAD.MOV.U32 R40, RZ, RZ, R42 ;  /* 0x000000ffff287224 */ /* 0x000fe200078e002a */
[----:B------:R-:W-:Y:S01]  /*3860*/  MOV R31, R43 ;  /* 0x0000002b001f7202 */ /* 0x000fe20000000f00 */
[----:B------:R-:W-:Y:S01]  /*3870*/  IMAD.MOV.U32 R32, RZ, RZ, R46 ;  /* 0x000000ffff207224 */ /* 0x000fe200078e002e */
[----:B------:R-:W-:Y:S02]  /*3880*/  MOV R30, 0x38a0 ;  /* 0x000038a0001e7802 */ /* 0x000fe40000000f00 */
[----:B------:R-:W-:Y:S05]  /*3890*/  CALL.REL.NOINC `($__internal_21_$__cuda_sm20_div_s64) ;  /* 0x0000002000487944 */ /* 0x000fea0003c00000 */
[----:B------:R-:W-:-:S05]  /*38a0*/  IADD3 R43, PT, PT, -R16, RZ, RZ ;  /* 0x000000ff102b7210 */ /* 0x000fca0007ffe1ff */
[----:B------:R-:W-:Y:S02]  /*38b0*/  IMAD R43, R43, R46, R42 ;  /* 0x0000002e2b2b7224 */ /* 0x000fe400078e022a */
.L_x_3234:
[----:B------:R-:W-:Y:S05]  /*38c0*/  BSYNC.RECONVERGENT B0 ;  /* 0x0000000000007941 */ /* 0x000fea0003800200 */
.L_x_3232:
        /* <DEDUP_REMOVED lines=162> */
.L_x_3229:
[----:B------:R-:W0:Y:S01]  /*42f0*/  LDC.64 R18, c[0x0][0x420] ;  /* 0x00010800ff127b82 */ /* 0x000e220000000a00 */
[----:B------:R-:W-:-:S05]  /*4300*/  IADD3 R16, PT, PT, R28, UR16, RZ ;  /* 0x000000101c107c10 */ /* 0x000fca000fffe0ff */
[----:B0-----:R-:W-:-:S05]  /*4310*/  IMAD.WIDE.U32 R16, R16, 0x4, R18 ;  /* 0x0000000410107825 */ /* 0x001fca00078e0012 */
[----:B------:R1:W-:Y:S02]  /*4320*/  STG.E desc[UR10][R16.64], R2 ;  /* 0x0000000210007986 */ /* 0x0003e4000c10190a */
.L_x_3228:
[----:B------:R-:W-:Y:S05]  /*4330*/  BSYNC.RECONVERGENT B1 ;  /* 0x0000000000017941 */ /* 0x000fea0003800200 */
.L_x_3227:
        /* <DEDUP_REMOVED lines=168> */
.L_x_3237:
        /* <DEDUP_REMOVED lines=73> */
.L_x_3236:
        /* <DEDUP_REMOVED lines=11> */
.L_x_3238:
        /* <DEDUP_REMOVED lines=22> */
.L_x_3235:
        /* <DEDUP_REMOVED lines=86> */
        .weak           $__internal_21_$__cuda_sm20_div_s64
        .type           $__internal_21_$__cuda_sm20_div_s64,@function
        .size           $__internal_21_$__cuda_sm20_div_s64,(.L_x_5465 - $__internal_21_$__cuda_sm20_div_s64)
$__internal_21_$__cuda_sm20_div_s64:
        /* <DEDUP_REMOVED lines=82> */
[----:B------:R-:W-:Y:S06]  /*5ee0*/  RET.REL.NODEC R30 `(_ZN5flash32flash_fwd_splitkv_combine_kernelI23Flash_fwd_kernel_traitsILi96ELi64ELi64ELi4ELb0ELb0EN7cutlass6half_tE19Flash_kernel_traitsILi96ELi64ELi64ELi4ES3_EELi16ELi7ELb1EEEvNS_16Flash_fwd_paramsE) ;  /* 0xffffffa01e447950 */ /* 0x000fec0003c3ffff */
.L_x_3239:
        /* <DEDUP_REMOVED lines=9> */
.L_x_5465:


//--------------------- .text._ZN5flash32flash_fwd_splitkv_combine_kernelI23Flash_fwd_kernel_traitsILi96ELi64ELi64ELi4ELb0ELb0EN7cutlass6half_tE19Flash_kernel_traitsILi96ELi64ELi64ELi4ES3_EELi16ELi6ELb1EEEvNS_16Flash_fwd_paramsE --------------------------
	.section	.text._ZN5flash32flash_fwd_splitkv_combine_kernelI23Flash_fwd_kernel_traitsILi96ELi64ELi64ELi4ELb0ELb0EN7cutlass6half_tE19Flash_kernel_traitsILi96ELi64ELi64ELi4ES3_EELi16ELi6ELb1EEEvNS_16Flash_fwd_paramsE,"ax",@progbits
	.align	128
        .global         _ZN5flash32flash_fwd_splitkv_combine_kernelI23Flash_fwd_kernel_traitsILi96ELi64ELi64ELi4ELb0ELb0EN7cutlass6half_tE19Flash_kernel_traitsILi96ELi64ELi64ELi4ES3_EELi16ELi6ELb1EEEvNS_16Flash_fwd_paramsE
        .type           _ZN5flash32flash_fwd_splitkv_combine_kernelI23Flash_fwd_kernel_traitsILi96ELi64ELi64ELi4ELb0ELb0EN7cutlass6half_tE19Flash_kernel_traitsILi96ELi64ELi64ELi4ES3_EELi16ELi6ELb1EEEvNS_16Flash_fwd_paramsE,@function
        .size           _ZN5flash32flash_fwd_splitkv_combine_kernelI23Flash_fwd_kernel_traitsILi96ELi64ELi64ELi4ELb0ELb0EN7cutlass6half_tE19Flash_kernel_traitsILi96ELi64ELi64ELi4ES3_EELi16ELi6ELb1EEEvNS_16Flash_fwd_paramsE,(.L_x_5466 - _ZN5flash32flash_fwd_splitkv_combine_kernelI23Flash_fwd_kernel_traitsILi96ELi64ELi64ELi4ELb0ELb0EN7cutlass6half_tE19Flash_kernel_traitsILi96ELi64ELi64ELi4ES3_EELi16ELi6ELb1EEEvNS_16Flash_fwd_paramsE)
        .other          _ZN5flash32flash_fwd_splitkv_combine_kernelI23Flash_fwd_kernel_traitsILi96ELi64ELi64ELi4ELb0ELb0EN7cutlass6half_tE19Flash_kernel_traitsILi96ELi64ELi64ELi4ES3_EELi16ELi6ELb1EEEvNS_16Flash_fwd_paramsE,@"STO_CUDA_ENTRY STV_DEFAULT"
_ZN5flash32flash_fwd_splitkv_combine_kernelI23Flash_fwd_kernel_traitsILi96ELi64ELi64ELi4ELb0ELb0EN7cutlass6half_tE19Flash_kernel_traitsILi96ELi64ELi64ELi4ES3_EELi16ELi6ELb1EEEvNS_16Flash_fwd_paramsE:
.text._ZN5flash32flash_fwd_splitkv_combine_kernelI23Flash_fwd_kernel_traitsILi96ELi64ELi64ELi4ELb0ELb0EN7cutlass6half_tE19Flash_kernel_traitsILi96ELi64ELi64ELi4ES3_EELi16ELi6ELb1EEEvNS_16Flash_fwd_paramsE:
        /* <DEDUP_REMOVED lines=33> */
.L_x_3240:
[----:B------:R-:W-:Y:S01]  /*0210*/  IMAD.MOV.U32 R25, RZ, RZ, R30 ;  /* 0x000000ffff197224 */ /* 0x000fe200078e001e */
[----:B------:R-:W-:Y:S01]  /*0220*/  MOV R18, R39 ;  /* 0x0000002700127202 */ /* 0x000fe20000000f00 */
[----:B------:R-:W-:Y:S01]  /*0230*/  IMAD.MOV.U32 R19, RZ, RZ, R4 ;  /* 0x000000ffff137224 */ /* 0x000fe200078e0004 */
[----:B------:R-:W-:Y:S02]  /*0240*/  MOV R17, R15 ;  /* 0x0000000f00117202 */ /* 0x000fe40000000f00 */
[----:B------:R-:W-:Y:S02]  /*0250*/  MOV R16, 0x270 ;  /* 0x0000027000107802 */ /* 0x000fe40000000f00 */
[----:B------:R-:W-:Y:S05]  /*0260*/  CALL.REL.NOINC `($__internal_22_$__cuda_sm20_div_s64) ;  /* 0x00000048002c7944 */ /* 0x000fea0003c00000 */
[----:B------:R-:W-:Y:S02]  /*0270*/  MOV R2, R0 ;  /* 0x0000000000027202 */ /* 0x000fe40000000f00 */
[----:B------:R-:W-:-:S07]  /*0280*/  MOV R3, R19 ;  /* 0x0000001300037202 */ /* 0x000fce0000000f00 */
.L_x_3241:
        /* <DEDUP_REMOVED lines=30> */
.L_x_3243:
[----:B------:R-:W-:Y:S01]  /*0470*/  IMAD.MOV.U32 R25, RZ, RZ, R2 ;  /* 0x000000ffff197224 */ /* 0x000fe200078e0002 */
[----:B------:R-:W-:Y:S02]  /*0480*/  MOV R19, R3 ;  /* 0x0000000300137202 */ /* 0x000fe40000000f00 */
[----:B------:R-:W-:Y:S02]  /*0490*/  MOV R16, 0x4b0 ;  /* 0x000004b000107802 */ /* 0x000fe40000000f00 */
[----:B------:R-:W-:Y:S05]  /*04a0*/  CALL.REL.NOINC `($__internal_22_$__cuda_sm20_div_s64) ;  /* 0x00000044009c7944 */ /* 0x000fea0003c00000 */
[----:B------:R-:W-:Y:S02]  /*04b0*/  MOV R26, R0 ;  /* 0x00000000001a7202 */ /* 0x000fe40000000f00 */
[----:B------:R-:W-:Y:S02]  /*04c0*/  MOV R27, R19 ;  /* 0x00000013001b7202 */ /* 0x000fe40000000f00 */
.L_x_3244:
[----:B------:R-:W-:Y:S05]  /*04d0*/  BSYNC.RECONVERGENT B0 ;  /* 0x0000000000007941 */ /* 0x000fea0003800200 */
.L_x_3242:
        /* <DEDUP_REMOVED lines=55> */
.L_x_3246:
[----:B------:R-:W-:Y:S01]  /*0850*/  IMAD.MOV.U32 R25, RZ, RZ, R18 ;  /* 0x000000ffff197224 */ /* 0x000fe200078e0012 */
[----:B------:R-:W-:Y:S01]  /*0860*/  MOV R18, R10 ;  /* 0x0000000a00127202 */ /* 0x000fe20000000f00 */
[----:B------:R-:W-:Y:S01]  /*0870*/  IMAD.MOV.U32 R19, RZ, RZ, R17 ;  /* 0x000000ffff137224 */ /* 0x000fe200078e0011 */
[----:B------:R-:W-:Y:S02]  /*0880*/  MOV R17, R11 ;  /* 0x0000000b00117202 */ /* 0x000fe40000000f00 */
[----:B------:R-:W-:Y:S02]  /*0890*/  MOV R16, 0x8b0 ;  /* 0x000008b000107802 */ /* 0x000fe40000000f00 */
[----:B------:R-:W-:Y:S05]  /*08a0*/  CALL.REL.NOINC `($__internal_22_$__cuda_sm20_div_s64) ;  /* 0x00000040009c7944 */ /* 0x000fea0003c00000 */
[----:B------:R-:W-:Y:S02]  /*08b0*/  MOV R18, R0 ;  /* 0x0000000000127202 */ /* 0x000fe40000000f00 */
.L_x_3247:
[----:B------:R-:W-:Y:S05]  /*08c0*/  BSYNC.RECONVERGENT B0 ;  /* 0x0000000000007941 */ /* 0x000fea0003800200 */
.L_x_3245:
        /* <DEDUP_REMOVED lines=114> */
.L_x_3249:
[----:B------:R-:W-:Y:S01]  /*0ff0*/  IMAD.MOV.U32 R25, RZ, RZ, R18 ;  /* 0x000000ffff197224 */ /* 0x000fe200078e0012 */
[----:B------:R-:W-:Y:S01]  /*1000*/  MOV R18, R8 ;  /* 0x0000000800127202 */ /* 0x000fe20000000f00 */
[----:B------:R-:W-:Y:S01]  /*1010*/  IMAD.MOV.U32 R17, RZ, RZ, R7 ;  /* 0x000000ffff117224 */ /* 0x000fe200078e0007 */
[----:B------:R-:W-:Y:S02]  /*1020*/  MOV R16, 0x1040 ;  /* 0x0000104000107802 */ /* 0x000fe40000000f00 */
[----:B------:R-:W-:Y:S05]  /*1030*/  CALL.REL.NOINC `($__internal_22_$__cuda_sm20_div_s64) ;  /* 0x0000003800b87944 */ /* 0x000fea0003c00000 */
[----:B------:R-:W-:Y:S02]  /*1040*/  MOV R44, R0 ;  /* 0x00000000002c7202 */ /* 0x000fe40000000f00 */
[----:B------:R-:W-:Y:S02]  /*1050*/  MOV R45, R19 ;  /* 0x00000013002d7202 */ /* 0x000fe40000000f00 */
.L_x_3250:
[----:B------:R-:W-:Y:S05]  /*1060*/  BSYNC.RECONVERGENT B0 ;  /* 0x0000000000007941 */ /* 0x000fea0003800200 */
.L_x_3248:
        /* <DEDUP_REMOVED lines=58> */
.L_x_3252:
[----:B------:R-:W-:Y:S01]  /*1410*/  IMAD.MOV.U32 R25, RZ, RZ, R26 ;  /* 0x000000ffff197224 */ /* 0x000fe200078e001a */
[----:B------:R-:W-:Y:S01]  /*1420*/  MOV R19, R27 ;  /* 0x0000001b00137202 */ /* 0x000fe20000000f00 */
[----:B------:R-:W-:Y:S01]  /*1430*/  IMAD.MOV.U32 R18, RZ, RZ, R5 ;  /* 0x000000ffff127224 */ /* 0x000fe200078e0005 */
[----:B------:R-:W-:Y:S02]  /*1440*/  MOV R16, 0x1460 ;  /* 0x0000146000107802 */ /* 0x000fe40000000f00 */
[----:B------:R-:W-:Y:S05]  /*1450*/  CALL.REL.NOINC `($__internal_22_$__cuda_sm20_div_s64) ;  /* 0x0000003400b07944 */ /* 0x000fea0003c00000 */
[----:B------:R-:W-:Y:S02]  /*1460*/  MOV R22, R0 ;  /* 0x0000000000167202 */ /* 0x000fe40000000f00 */
[----:B------:R-:W-:Y:S02]  /*1470*/  MOV R23, R19 ;  /* 0x0000001300177202 */ /* 0x000fe40000000f00 */
.L_x_3253:
[----:B------:R-:W-:Y:S05]  /*1480*/  BSYNC.RECONVERGENT B0 ;  /* 0x0000000000007941 */ /* 0x000fea0003800200 */
.L_x_3251:
        /* <DEDUP_REMOVED lines=333> */
.L_x_3257:
[----:B------:R-:W-:Y:S01]  /*2960*/  IMAD.MOV.U32 R19, RZ, RZ, RZ ;  /* 0x000000ffff137224 */ /* 0x000fe200078e00ff */
[----:B------:R-:W-:Y:S02]  /*2970*/  MOV R18, R48 ;  /* 0x0000003000127202 */ /* 0x000fe40000000f00 */
[----:B------:R-:W-:Y:S02]  /*2980*/  MOV R16, 0x29a0 ;  /* 0x000029a000107802 */ /* 0x000fe40000000f00 */
[----:B------:R-:W-:Y:S05]  /*2990*/  CALL.REL.NOINC `($__internal_22_$__cuda_sm20_div_s64) ;  /* 0x0000002000607944 */ /* 0x000fea0003c00000 */
[----:B------:R-:W-:Y:S02]  /*29a0*/  IADD3 R12, PT, PT, -R0, RZ, RZ ;  /* 0x000000ff000c7210 */ /* 0x000fe40007ffe1ff */
[----:B------:R-:W-:-:S03]  /*29b0*/  MOV R49, R19 ;  /* 0x0000001300317202 */ /* 0x000fc60000000f00 */
[----:B------:R-:W-:Y:S01]  /*29c0*/  IMAD R12, R48, R12, R25 ;  /* 0x0000000c300c7224 */ /* 0x000fe200078e0219 */
[----:B------:R-:W-:-:S07]  /*29d0*/  MOV R48, R0 ;  /* 0x0000000000307202 */ /* 0x000fce0000000f00 */
.L_x_3258:
        /* <DEDUP_REMOVED lines=60> */
.L_x_3260:
[----:B------:R-:W-:Y:S01]  /*2da0*/  IMAD.MOV.U32 R25, RZ, RZ, R48 ;  /* 0x000000ffff197224 */ /* 0x000fe200078e0030 */
[----:B------:R-:W-:Y:S01]  /*2db0*/  MOV R19, R49 ;  /* 0x0000003100137202 */ /* 0x000fe20000000f00 */
[----:B------:R-:W-:Y:S01]  /*2dc0*/  IMAD.MOV.U32 R18, RZ, RZ, R50 ;  /* 0x000000ffff127224 */ /* 0x000fe200078e0032 */
[----:B------:R-:W-:Y:S02]  /*2dd0*/  MOV R16, 0x2df0 ;  /* 0x00002df000107802 */ /* 0x000fe40000000f00 */
[----:B------:R-:W-:Y:S05]  /*2de0*/  CALL.REL.NOINC `($__internal_22_$__cuda_sm20_div_s64) ;  /* 0x0000001c004c7944 */ /* 0x000fea0003c00000 */
[----:B------:R-:W-:-:S05]  /*2df0*/  IADD3 R49, PT, PT, -R0, RZ, RZ ;  /* 0x000000ff00317210 */ /* 0x000fca0007ffe1ff */
[----:B------:R-:W-:Y:S02]  /*2e00*/  IMAD R49, R49, R50, R48 ;  /* 0x0000003231317224 */ /* 0x000fe400078e0230 */
.L_x_3261:
[----:B------:R-:W-:Y:S05]  /*2e10*/  BSYNC.RECONVERGENT B0 ;  /* 0x0000000000007941 */ /* 0x000fea0003800200 */
.L_x_3259:
        /* <DEDUP_REMOVED lines=160> */
.L_x_3256:
[----:B------:R-:W0:Y:S01]  /*3820*/  LDC.64 R2, c[0x0][0x420] ;  /* 0x00010800ff027b82 */ /* 0x000e220000000a00 */
[----:B------:R-:W-:-:S05]  /*3830*/  IADD3 R0, PT, PT, R28, UR6, RZ ;  /* 0x000000061c007c10 */ /* 0x000fca000fffe0ff */
[----:B0-----:R-:W-:-:S05]  /*3840*/  IMAD.WIDE.U32 R2, R0, 0x4, R2 ;  /* 0x0000000400027825 */ /* 0x001fca00078e0002 */
[----:B------:R1:W-:Y:S02]  /*3850*/  STG.E desc[UR10][R2.64], R24 ;  /* 0x0000001802007986 */ /* 0x0003e4000c10190a */
.L_x_3255:
[----:B------:R-:W-:Y:S05]  /*3860*/  BSYNC.RECONVERGENT B1 ;  /* 0x0000000000017941 */ /* 0x000fea0003800200 */
.L_x_3254:
        /* <DEDUP_REMOVED lines=107> */
.L_x_3264:
        /* <DEDUP_REMOVED lines=73> */
.L_x_3263:
        /* <DEDUP_REMOVED lines=11> */
.L_x_3265:
        /* <DEDUP_REMOVED lines=22> */
.L_x_3262:
        /* <DEDUP_REMOVED lines=86> */
        .weak           $__internal_22_$__cuda_sm20_div_s64
        .type           $__internal_22_$__cuda_sm20_div_s64,@function
        .size           $__internal_22_$__cuda_sm20_div_s64,(.L_x_5466 - $__internal_22_$__cuda_sm20_div_s64)
$__internal_22_$__cuda_sm20_div_s64:
        /* <DEDUP_REMOVED lines=83> */
[----:B------:R-:W-:Y:S05]  /*5050*/  RET.REL.NODEC R12 `(_ZN5flash32flash_fwd_splitkv_combine_kernelI23Flash_fwd_kernel_traitsILi96ELi64ELi64ELi4ELb0ELb0EN7cutlass6half_tE19Flash_kernel_traitsILi96ELi64ELi64ELi4ES3_EELi16ELi6ELb1EEEvNS_16Flash_fwd_paramsE) ;  /* 0xffffffac0ce87950 */ /* 0x000fea0003c3ffff */
.L_x_3266:
        /* <DEDUP_REMOVED lines=10> */
.L_x_5466:


//--------------------- .text._ZN5flash32flash_fwd_splitkv_combine_kernelI23Flash_fwd_kernel_traitsILi96ELi64ELi64ELi4ELb0ELb0EN7cutlass6half_tE19Flash_kernel_traitsILi96ELi64ELi64ELi4ES3_EELi16ELi5ELb1EEEvNS_16Flash_fwd_paramsE --------------------------
	.section	.text._ZN5flash32flash_fwd_splitkv_combine_kernelI23Flash_fwd_kernel_traitsILi96ELi64ELi64ELi4ELb0ELb0EN7cutlass6half_tE19Flash_kernel_traitsILi96ELi64ELi64ELi4ES3_EELi16ELi5ELb1EEEvNS_16Flash_fwd_paramsE,"ax",@progbits
	.align	128
        .global         _ZN5flash32flash_fwd_splitkv_combine_kernelI23Flash_fwd_kernel_traitsILi96ELi64ELi64ELi4ELb0ELb0EN7cutlass6half_tE19Flash_kernel_traitsILi96ELi64ELi64ELi4ES3_EELi16ELi5ELb1EEEvNS_16Flash_fwd_paramsE
        .type           _ZN5flash32flash_fwd_splitkv_combine_kernelI23Flash_fwd_kernel_traitsILi96ELi64ELi64ELi4ELb0ELb0EN7cutlass6half_tE19Flash_kernel_traitsILi96ELi64ELi64ELi4ES3_EELi16ELi5ELb1EEEvNS_16Flash_fwd_paramsE,@function
        .size           _ZN5flash32flash_fwd_splitkv_combine_kernelI23Flash_fwd_kernel_traitsILi96ELi64ELi64ELi4ELb0ELb0EN7cutlass6half_tE19Flash_kernel_traitsILi96ELi64ELi64ELi4ES3_EELi16ELi5ELb1EEEvNS_16Flash_fwd_paramsE,(.L_x_5467 - _ZN5flash32flash_fwd_splitkv_combine_kernelI23Flash_fwd_kernel_traitsILi96ELi64ELi64ELi4ELb0ELb0EN7cutlass6half_tE19Flash_kernel_traitsILi96ELi64ELi64ELi4ES3_EELi16ELi5ELb1EEEvNS_16Flash_fwd_paramsE)
        .other          _ZN5flash32flash_fwd_splitkv_combine_kernelI23Flash_fwd_kernel_traitsILi96ELi64ELi64ELi4ELb0ELb0EN7cutlass6half_tE19Flash_kernel_traitsILi96ELi64ELi64ELi4ES3_EELi16ELi5ELb1EEEvNS_16Flash_fwd_paramsE,@"STO_CUDA_ENTRY STV_DEFAULT"
_ZN5flash32flash_fwd_splitkv_combine_kernelI23Flash_fwd_kernel_traitsILi96ELi64ELi64ELi4ELb0ELb0EN7cutlass6half_tE19Flash_kernel_traitsILi96ELi64ELi64ELi4ES3_EELi16ELi5ELb1EEEvNS_16Flash_fwd_paramsE:
.text._ZN5flash32flash_fwd_splitkv_combine_kernelI23Flash_fwd_kernel_traitsILi96ELi64ELi64ELi4ELb0ELb0EN7cutlass6half_tE19Flash_kernel_traitsILi96ELi64ELi64ELi4ES3_EELi16ELi5ELb1EEEvNS_16Flash_fwd_paramsE:
        /* <DEDUP_REMOVED lines=33> */
.L_x_3267:
[----:B------:R-:W-:Y:S01]  /*0210*/  IMAD.MOV.U32 R25, RZ, RZ, R30 ;  /* 0x000000ffff197224 */ /* 0x000fe200078e001e */
[----:B------:R-:W-:Y:S01]  /*0220*/  MOV R18, R35 ;  /* 0x0000002300127202 */ /* 0x000fe20000000f00 */
[----:B------:R-:W-:Y:S01]  /*0230*/  IMAD.MOV.U32 R17, RZ, RZ, R4 ;  /* 0x000000ffff117224 */ /* 0x000fe200078e0004 */
[----:B------:R-:W-:Y:S02]  /*0240*/  MOV R15, R3 ;  /* 0x00000003000f7202 */ /* 0x000fe40000000f00 */
[----:B------:R-:W-:Y:S02]  /*0250*/  MOV R16, 0x270 ;  /* 0x0000027000107802 */ /* 0x000fe40000000f00 */
[----:B------:R-:W-:Y:S05]  /*0260*/  CALL.REL.NOINC `($__internal_23_$__cuda_sm20_div_s64) ;  /* 0x0000004000747944 */ /* 0x000fea0003c00000 */
.L_x_3268:
        /* <DEDUP_REMOVED lines=30> */
.L_x_3270:
[----:B------:R-:W-:Y:S01]  /*0450*/  IMAD.MOV.U32 R25, RZ, RZ, R12 ;  /* 0x000000ffff197224 */ /* 0x000fe200078e000c */
[----:B------:R-:W-:Y:S02]  /*0460*/  MOV R17, R13 ;  /* 0x0000000d00117202 */ /* 0x000fe40000000f00 */
[----:B------:R-:W-:Y:S02]  /*0470*/  MOV R16, 0x490 ;  /* 0x0000049000107802 */ /* 0x000fe40000000f00 */
[----:B------:R-:W-:Y:S05]  /*0480*/  CALL.REL.NOINC `($__internal_23_$__cuda_sm20_div_s64) ;  /* 0x0000003c00ec7944 */ /* 0x000fea0003c00000 */
[----:B------:R-:W-:Y:S02]  /*0490*/  MOV R26, R12 ;  /* 0x0000000c001a7202 */ /* 0x000fe40000000f00 */
[----:B------:R-:W-:Y:S02]  /*04a0*/  MOV R27, R13 ;  /* 0x0000000d001b7202 */ /* 0x000fe40000000f00 */
.L_x_3271:
[----:B------:R-:W-:Y:S05]  /*04b0*/  BSYNC.RECONVERGENT B0 ;  /* 0x0000000000007941 */ /* 0x000fea0003800200 */
.L_x_3269:
        /* <DEDUP_REMOVED lines=55> */
.L_x_3273:
[----:B------:R-:W-:Y:S01]  /*0830*/  IMAD.MOV.U32 R25, RZ, RZ, R18 ;  /* 0x000000ffff197224 */ /* 0x000fe200078e0012 */
[----:B------:R-:W-:Y:S01]  /*0840*/  MOV R18, R10 ;  /* 0x0000000a00127202 */ /* 0x000fe20000000f00 */
[----:B------:R-:W-:Y:S01]  /*0850*/  IMAD.MOV.U32 R17, RZ, RZ, R15 ;  /* 0x000000ffff117224 */ /* 0x000fe200078e000f */
[----:B------:R-:W-:Y:S02]  /*0860*/  MOV R15, R11 ;  /* 0x0000000b000f7202 */ /* 0x000fe40000000f00 */
[----:B------:R-:W-:Y:S02]  /*0870*/  MOV R16, 0x890 ;  /* 0x0000089000107802 */ /* 0x000fe40000000f00 */
[----:B------:R-:W-:Y:S05]  /*0880*/  CALL.REL.NOINC `($__internal_23_$__cuda_sm20_div_s64) ;  /* 0x0000003800ec7944 */ /* 0x000fea0003c00000 */
.L_x_3274:
[----:B------:R-:W-:Y:S05]  /*0890*/  BSYNC.RECONVERGENT B0 ;  /* 0x0000000000007941 */ /* 0x000fea0003800200 */
.L_x_3272:
        /* <DEDUP_REMOVED lines=114> */
.L_x_3276:
[----:B------:R-:W-:Y:S01]  /*0fc0*/  IMAD.MOV.U32 R25, RZ, RZ, R12 ;  /* 0x000000ffff197224 */ /* 0x000fe200078e000c */
[----:B------:R-:W-:Y:S01]  /*0fd0*/  MOV R18, R8 ;  /* 0x0000000800127202 */ /* 0x000fe20000000f00 */
[----:B------:R-:W-:Y:S01]  /*0fe0*/  IMAD.MOV.U32 R17, RZ, RZ, R13 ;  /* 0x000000ffff117224 */ /* 0x000fe200078e000d */
[----:B------:R-:W-:Y:S02]  /*0ff0*/  MOV R15, R7 ;  /* 0x00000007000f7202 */ /* 0x000fe40000000f00 */
[----:B------:R-:W-:Y:S02]  /*1000*/  MOV R16, 0x1020 ;  /* 0x0000102000107802 */ /* 0x000fe40000000f00 */
[----:B------:R-:W-:Y:S05]  /*1010*/  CALL.REL.NOINC `($__internal_23_$__cuda_sm20_div_s64) ;  /* 0x0000003400087944 */ /* 0x000fea0003c00000 */
[----:B------:R-:W-:Y:S02]  /*1020*/  MOV R38, R12 ;  /* 0x0000000c00267202 */ /* 0x000fe40000000f00 */
[----:B------:R-:W-:Y:S02]  /*1030*/  MOV R39, R13 ;  /* 0x0000000d00277202 */ /* 0x000fe40000000f00 */
.L_x_3277:
[----:B------:R-:W-:Y:S05]  /*1040*/  BSYNC.RECONVERGENT B0 ;  /* 0x0000000000007941 */ /* 0x000fea0003800200 */
.L_x_3275:
        /* <DEDUP_REMOVED lines=58> */
.L_x_3279:
[----:B------:R-:W-:Y:S01]  /*13f0*/  IMAD.MOV.U32 R25, RZ, RZ, R26 ;  /* 0x000000ffff197224 */ /* 0x000fe200078e001a */
[----:B------:R-:W-:Y:S01]  /*1400*/  MOV R17, R27 ;  /* 0x0000001b00117202 */ /* 0x000fe20000000f00 */
[----:B------:R-:W-:Y:S01]  /*1410*/  IMAD.MOV.U32 R18, RZ, RZ, R5 ;  /* 0x000000ffff127224 */ /* 0x000fe200078e0005 */
[----:B------:R-:W-:Y:S02]  /*1420*/  MOV R16, 0x1440 ;  /* 0x0000144000107802 */ /* 0x000fe40000000f00 */
[----:B------:R-:W-:Y:S05]  /*1430*/  CALL.REL.NOINC `($__internal_23_$__cuda_sm20_div_s64) ;  /* 0x0000003000007944 */ /* 0x000fea0003c00000 */
[----:B------:R-:W-:Y:S02]  /*1440*/  MOV R36, R12 ;  /* 0x0000000c00247202 */ /* 0x000fe40000000f00 */
[----:B------:R-:W-:Y:S02]  /*1450*/  MOV R37, R13 ;  /* 0x0000000d00257202 */ /* 0x000fe40000000f00 */
.L_x_3280:
[----:B------:R-:W-:Y:S05]  /*1460*/  BSYNC.RECONVERGENT B0 ;  /* 0x0000000000007941 */ /* 0x000fea0003800200 */
.L_x_3278:
        /* <DEDUP_REMOVED lines=252> */
.L_x_3284:
[----:B------:R-:W-:Y:S01]  /*2430*/  IMAD.MOV.U32 R17, RZ, RZ, RZ ;  /* 0x000000ffff117224 */ /* 0x000fe200078e00ff */
[----:B------:R-:W-:Y:S02]  /*2440*/  MOV R18, R40 ;  /* 0x0000002800127202 */ /* 0x000fe40000000f00 */
[----:B------:R-:W-:Y:S02]  /*2450*/  MOV R16, 0x2470 ;  /* 0x0000247000107802 */ /* 0x000fe40000000f00 */
[----:B------:R-:W-:Y:S05]  /*2460*/  CALL.REL.NOINC `($__internal_23_$__cuda_sm20_div_s64) ;  /* 0x0000001c00f47944 */ /* 0x000fea0003c00000 */
[----:B------:R-:W-:Y:S02]  /*2470*/  IADD3 R14, PT, PT, -R12, RZ, RZ ;  /* 0x000000ff0c0e7210 */ /* 0x000fe40007ffe1ff */
[----:B------:R-:W-:-:S03]  /*2480*/  MOV R41, R13 ;  /* 0x0000000d00297202 */ /* 0x000fc60000000f00 */
[----:B------:R-:W-:Y:S01]  /*2490*/  IMAD R14, R40, R14, R25 ;  /* 0x0000000e280e7224 */ /* 0x000fe200078e0219 */
[----:B------:R-:W-:-:S07]  /*24a0*/  MOV R40, R12 ;  /* 0x0000000c00287202 */ /* 0x000fce0000000f00 */
.L_x_3285:
        /* <DEDUP_REMOVED lines=60> */
.L_x_3287:
[----:B------:R-:W-:Y:S01]  /*2870*/  IMAD.MOV.U32 R25, RZ, RZ, R40 ;  /* 0x000000ffff197224 */ /* 0x000fe200078e0028 */
[----:B------:R-:W-:Y:S01]  /*2880*/  MOV R17, R41 ;  /* 0x0000002900117202 */ /* 0x000fe20000000f00 */
[----:B------:R-:W-:Y:S01]  /*2890*/  IMAD.MOV.U32 R18, RZ, RZ, R44 ;  /* 0x000000ffff127224 */ /* 0x000fe200078e002c */
[----:B------:R-:W-:Y:S02]  /*28a0*/  MOV R16, 0x28c0 ;  /* 0x000028c000107802 */ /* 0x000fe40000000f00 */
[----:B------:R-:W-:Y:S05]  /*28b0*/  CALL.REL.NOINC `($__internal_23_$__cuda_sm20_div_s64) ;  /* 0x0000001800e07944 */ /* 0x000fea0003c00000 */
[----:B------:R-:W-:-:S05]  /*28c0*/  IADD3 R41, PT, PT, -R12, RZ, RZ ;  /* 0x000000ff0c297210 */ /* 0x000fca0007ffe1ff */
[----:B------:R-:W-:Y:S02]  /*28d0*/  IMAD R41, R41, R44, R40 ;  /* 0x0000002c29297224 */ /* 0x000fe400078e0228 */
.L_x_3288:
[----:B------:R-:W-:Y:S05]  /*28e0*/  BSYNC.RECONVERGENT B0 ;  /* 0x0000000000007941 */ /* 0x000fea0003800200 */
.L_x_3286:
        /* <DEDUP_REMOVED lines=161> */
.L_x_3283:
[----:B------:R-:W0:Y:S01]  /*3300*/  LDC.64 R2, c[0x0][0x420] ;  /* 0x00010800ff027b82 */ /* 0x000e220000000a00 */
[----:B------:R-:W-:-:S05]  /*3310*/  IADD3 R0, PT, PT, R28, UR6, RZ ;  /* 0x000000061c007c10 */ /* 0x000fca000fffe0ff */
[----:B0-----:R-:W-:-:S05]  /*3320*/  IMAD.WIDE.U32 R2, R0, 0x4, R2 ;  /* 0x0000000400027825 */ /* 0x001fca00078e0002 */
[----:B------:R0:W-:Y:S02]  /*3330*/  STG.E desc[UR10][R2.64], R24 ;  /* 0x0000001802007986 */ /* 0x0001e4000c10190a */
.L_x_3282:
[----:B------:R-:W-:Y:S05]  /*3340*/  BSYNC.RECONVERGENT B1 ;  /* 0x0000000000017941 */ /* 0x000fea0003800200 */
.L_x_3281:
        /* <DEDUP_REMOVED lines=79> */
.L_x_3291:
        /* <DEDUP_REMOVED lines=73> */
.L_x_3290:
        /* <DEDUP_REMOVED lines=11> */
.L_x_3292:
        /* <DEDUP_REMOVED lines=22> */
.L_x_3289:
        /* <DEDUP_REMOVED lines=86> */
        .weak           $__internal_23_$__cuda_sm20_div_s64
        .type           $__internal_23_$__cuda_sm20_div_s64,@function
        .size           $__internal_23_$__cuda_sm20_div_s64,(.L_x_5467 - $__internal_23_$__cuda_sm20_div_s64)
$__internal_23_$__cuda_sm20_div_s64:
        /* <DEDUP_REMOVED lines=82> */
[----:B------:R-:W-:Y:S06]  /*4960*/  RET.REL.NODEC R16 `(_ZN5flash32flash_fwd_splitkv_combine_kernelI23Flash_fwd_kernel_traitsILi96ELi64ELi64ELi4ELb0ELb0EN7cutlass6half_tE19Flash_kernel_traitsILi96ELi64ELi64ELi4ES3_EELi16ELi5ELb1EEEvNS_16Flash_fwd_paramsE) ;  /* 0xffffffb410a47950 */ /* 0x000fec0003c3ffff */
.L_x_3293:
        /* <DEDUP_REMOVED lines=9> */
.L_x_5467:


//--------------------- .text._ZN5flash32flash_fwd_splitkv_combine_kernelI23Flash_fwd_kernel_traitsILi96ELi64ELi64ELi4ELb0ELb0EN7cutlass6half_tE19Flash_kernel_traitsILi96ELi64ELi64ELi4ES3_EELi16ELi4ELb1EEEvNS_16Flash_fwd_paramsE --------------------------
	.section	.text._ZN5flash32flash_fwd_splitkv_combine_kernelI23Flash_fwd_kernel_traitsILi96ELi64ELi64ELi4ELb0ELb0EN7cutlass6half_tE19Flash_kernel_traitsILi96ELi64ELi64ELi4ES3_EELi16ELi4ELb1EEEvNS_16Flash_fwd_paramsE,"ax",@progbits
	.align	128
        .global         _ZN5flash32flash_fwd_splitkv_combine_kernelI23Flash_fwd_kernel_traitsILi96ELi64ELi64ELi4ELb0ELb0EN7cutlass6half_tE19Flash_kernel_traitsILi96ELi64ELi64ELi4ES3_EELi16ELi4ELb1EEEvNS_16Flash_fwd_paramsE
        .type           _ZN5flash32flash_fwd_splitkv_combine_kernelI23Flash_fwd_kernel_traitsILi96ELi64ELi64ELi4ELb0ELb0EN7cutlass6half_tE19Flash_kernel_traitsILi96ELi64ELi64ELi4ES3_EELi16ELi4ELb1EEEvNS_16Flash_fwd_paramsE,@function
        .size           _ZN5flash32flash_fwd_splitkv_combine_kernelI23Flash_fwd_kernel_traitsILi96ELi64ELi64ELi4ELb0ELb0EN7cutlass6half_tE19Flash_kernel_traitsILi96ELi64ELi64ELi4ES3_EELi16ELi4ELb1EEEvNS_16Flash_fwd_paramsE,(.L_x_5468 - _ZN5flash32flash_fwd_splitkv_combine_kernelI23Flash_fwd_kernel_traitsILi96ELi64ELi64ELi4ELb0ELb0EN7cutlass6half_tE19Flash_kernel_traitsILi96ELi64ELi64ELi4ES3_EELi16ELi4ELb1EEEvNS_16Flash_fwd_paramsE)
        .other          _ZN5flash32flash_fwd_splitkv_combine_kernelI23Flash_fwd_kernel_traitsILi96ELi64ELi64ELi4ELb0ELb0EN7cutlass6half_tE19Flash_kernel_traitsILi96ELi64ELi64ELi4ES3_EELi16ELi4ELb1EEEvNS_16Flash_fwd_paramsE,@"STO_CUDA_ENTRY STV_DEFAULT"
_ZN5flash32flash_fwd_splitkv_combine_kernelI23Flash_fwd_kernel_traitsILi96ELi64ELi64ELi4ELb0ELb0EN7cutlass6half_tE19Flash_kernel_traitsILi96ELi64ELi64ELi4ES3_EELi16ELi4ELb1EEEvNS_16Flash_fwd_paramsE:
.text._ZN5flash32flash_fwd_splitkv_combine_kernelI23Flash_fwd_kernel_traitsILi96ELi64ELi64ELi4ELb0ELb0EN7cutlass6half_tE19Flash_kernel_traitsILi96ELi64ELi64ELi4ES3_EELi16ELi4ELb1EEEvNS_16Flash_fwd_paramsE:
        /* <DEDUP_REMOVED lines=39> */
.L_x_3294:
[----:B------:R-:W-:Y:S01]  /*0270*/  IMAD.U32 R29, RZ, RZ, UR7 ;  /* 0x00000007ff1d7e24 */ /* 0x000fe2000f8e00ff */
[----:B------:R-:W-:Y:S01]  /*0280*/  MOV R18, UR14 ;  /* 0x0000000e00127c02 */ /* 0x000fe20008000f00 */
[----:B------:R-:W-:Y:S01]  /*0290*/  IMAD.U32 R17, RZ, RZ, UR4 ;  /* 0x00000004ff117e24 */ /* 0x000fe2000f8e00ff */
[----:B------:R-:W-:Y:S02]  /*02a0*/  MOV R15, UR8 ;  /* 0x00000008000f7c02 */ /* 0x000fe40008000f00 */
[----:B------:R-:W-:Y:S02]  /*02b0*/  MOV R16, 0x2d0 ;  /* 0x000002d000107802 */ /* 0x000fe40000000f00 */
[----:B------:R-:W-:Y:S05]  /*02c0*/  CALL.REL.NOINC `($__internal_24_$__cuda_sm20_div_s64) ;  /* 0x0000003c00e07944 */ /* 0x000fea0003c00000 */
[----:B------:R-:W-:-:S07]  /*02d0*/  MOV R10, R14 ;  /* 0x0000000e000a7202 */ /* 0x000fce0000000f00 */
.L_x_3295:
        /* <DEDUP_REMOVED lines=30> */
.L_x_3297:
[----:B------:R-:W-:Y:S01]  /*04c0*/  IMAD.MOV.U32 R29, RZ, RZ, R10 ;  /* 0x000000ffff1d7224 */ /* 0x000fe200078e000a */
[----:B------:R-:W-:Y:S02]  /*04d0*/  MOV R17, R11 ;  /* 0x0000000b00117202 */ /* 0x000fe40000000f00 */
[----:B------:R-:W-:Y:S02]  /*04e0*/  MOV R16, 0x500 ;  /* 0x0000050000107802 */ /* 0x000fe40000000f00 */
[----:B------:R-:W-:Y:S05]  /*04f0*/  CALL.REL.NOINC `($__internal_24_$__cuda_sm20_div_s64) ;  /* 0x0000003c00547944 */ /* 0x000fea0003c00000 */
[----:B------:R-:W-:Y:S02]  /*0500*/  MOV R22, R14 ;  /* 0x0000000e00167202 */ /* 0x000fe40000000f00 */
[----:B------:R-:W-:Y:S02]  /*0510*/  MOV R23, R11 ;  /* 0x0000000b00177202 */ /* 0x000fe40000000f00 */
.L_x_3298:
[----:B------:R-:W-:Y:S05]  /*0520*/  BSYNC.RECONVERGENT B0 ;  /* 0x0000000000007941 */ /* 0x000fea0003800200 */
.L_x_3296:
        /* <DEDUP_REMOVED lines=55> */
.L_x_3300:
[----:B------:R-:W-:Y:S01]  /*08a0*/  IMAD.MOV.U32 R29, RZ, RZ, R18 ;  /* 0x000000ffff1d7224 */ /* 0x000fe200078e0012 */
[----:B------:R-:W-:Y:S01]  /*08b0*/  MOV R18, R12 ;  /* 0x0000000c00127202 */ /* 0x000fe20000000f00 */
[----:B------:R-:W-:Y:S01]  /*08c0*/  IMAD.MOV.U32 R17, RZ, RZ, R15 ;  /* 0x000000ffff117224 */ /* 0x000fe200078e000f */
[----:B------:R-:W-:Y:S02]  /*08d0*/  MOV R15, R2 ;  /* 0x00000002000f7202 */ /* 0x000fe40000000f00 */
[----:B------:R-:W-:Y:S02]  /*08e0*/  MOV R16, 0x900 ;  /* 0x0000090000107802 */ /* 0x000fe40000000f00 */
[----:B------:R-:W-:Y:S05]  /*08f0*/  CALL.REL.NOINC `($__internal_24_$__cuda_sm20_div_s64) ;  /* 0x0000003800547944 */ /* 0x000fea0003c00000 */
[----:B------:R-:W-:Y:S02]  /*0900*/  MOV R15, R11 ;  /* 0x0000000b000f7202 */ /* 0x000fe40000000f00 */
.L_x_3301:
[----:B------:R-:W-:Y:S05]  /*0910*/  BSYNC.RECONVERGENT B0 ;  /* 0x0000000000007941 */ /* 0x000fea0003800200 */
.L_x_3299:
        /* <DEDUP_REMOVED lines=116> */
.L_x_3303:
[----:B------:R-:W-:Y:S01]  /*1060*/  IMAD.MOV.U32 R17, RZ, RZ, R15 ;  /* 0x000000ffff117224 */ /* 0x000fe200078e000f */
[----:B------:R-:W-:Y:S01]  /*1070*/  MOV R18, R9 ;  /* 0x0000000900127202 */ /* 0x000fe20000000f00 */
[----:B------:R-:W-:Y:S01]  /*1080*/  IMAD.MOV.U32 R29, RZ, RZ, R14 ;  /* 0x000000ffff1d7224 */ /* 0x000fe200078e000e */
[----:B------:R-:W-:Y:S02]  /*1090*/  MOV R15, R3 ;  /* 0x00000003000f7202 */ /* 0x000fe40000000f00 */
[----:B------:R-:W-:Y:S02]  /*10a0*/  MOV R16, 0x10c0 ;  /* 0x000010c000107802 */ /* 0x000fe40000000f00 */
[----:B------:R-:W-:Y:S05]  /*10b0*/  CALL.REL.NOINC `($__internal_24_$__cuda_sm20_div_s64) ;  /* 0x0000003000647944 */ /* 0x000fea0003c00000 */
[----:B------:R-:W-:Y:S02]  /*10c0*/  MOV R34, R14 ;  /* 0x0000000e00227202 */ /* 0x000fe40000000f00 */
[----:B------:R-:W-:Y:S02]  /*10d0*/  MOV R35, R11 ;  /* 0x0000000b00237202 */ /* 0x000fe40000000f00 */
.L_x_3304:
[----:B------:R-:W-:Y:S05]  /*10e0*/  BSYNC.RECONVERGENT B0 ;  /* 0x0000000000007941 */ /* 0x000fea0003800200 */
.L_x_3302:
        /* <DEDUP_REMOVED lines=58> */
.L_x_3306:
[----:B------:R-:W-:Y:S01]  /*1490*/  IMAD.MOV.U32 R29, RZ, RZ, R22 ;  /* 0x000000ffff1d7224 */ /* 0x000fe200078e0016 */
[----:B------:R-:W-:Y:S01]  /*14a0*/  MOV R17, R23 ;  /* 0x0000001700117202 */ /* 0x000fe20000000f00 */
[----:B------:R-:W-:Y:S01]  /*14b0*/  IMAD.MOV.U32 R18, RZ, RZ, R7 ;  /* 0x000000ffff127224 */ /* 0x000fe200078e0007 */
[----:B------:R-:W-:Y:S02]  /*14c0*/  MOV R16, 0x14e0 ;  /* 0x000014e000107802 */ /* 0x000fe40000000f00 */
[----:B------:R-:W-:Y:S05]  /*14d0*/  CALL.REL.NOINC `($__internal_24_$__cuda_sm20_div_s64) ;  /* 0x0000002c005c7944 */ /* 0x000fea0003c00000 */
[----:B------:R-:W-:Y:S02]  /*14e0*/  MOV R20, R14 ;  /* 0x0000000e00147202 */ /* 0x000fe40000000f00 */
[----:B------:R-:W-:Y:S02]  /*14f0*/  MOV R21, R11 ;  /* 0x0000000b00157202 */ /* 0x000fe40000000f00 */
.L_x_3307:
[----:B------:R-:W-:Y:S05]  /*1500*/  BSYNC.RECONVERGENT B0 ;  /* 0x0000000000007941 */ /* 0x000fea0003800200 */
.L_x_3305:
        /* <DEDUP_REMOVED lines=216> */
.L_x_3311:
[----:B------:R-:W-:Y:S01]  /*2290*/  IMAD.MOV.U32 R17, RZ, RZ, RZ ;  /* 0x000000ffff117224 */ /* 0x000fe200078e00ff */
[----:B------:R-:W-:Y:S02]  /*22a0*/  MOV R18, R32 ;  /* 0x0000002000127202 */ /* 0x000fe40000000f00 */
[----:B------:R-:W-:Y:S02]  /*22b0*/  MOV R16, 0x22d0 ;  /* 0x000022d000107802 */ /* 0x000fe40000000f00 */
[----:B------:R-:W-:Y:S05]  /*22c0*/  CALL.REL.NOINC `($__internal_24_$__cuda_sm20_div_s64) ;  /* 0x0000001c00e07944 */ /* 0x000fea0003c00000 */
[----:B------:R-:W-:Y:S02]  /*22d0*/  IADD3 R13, PT, PT, -R14, RZ, RZ ;  /* 0x000000ff0e0d7210 */ /* 0x000fe40007ffe1ff */
[----:B------:R-:W-:-:S03]  /*22e0*/  MOV R33, R11 ;  /* 0x0000000b00217202 */ /* 0x000fc60000000f00 */
[----:B------:R-:W-:Y:S01]  /*22f0*/  IMAD R29, R32, R13, R29 ;  /* 0x0000000d201d7224 */ /* 0x000fe200078e021d */
[----:B------:R-:W-:-:S07]  /*2300*/  MOV R32, R14 ;  /* 0x0000000e00207202 */ /* 0x000fce0000000f00 */
.L_x_3312:
        /* <DEDUP_REMOVED lines=60> */
.L_x_3314:
[----:B------:R-:W-:Y:S01]  /*26d0*/  IMAD.MOV.U32 R29, RZ, RZ, R32 ;  /* 0x000000ffff1d7224 */ /* 0x000fe200078e0020 */
[----:B------:R-:W-:Y:S01]  /*26e0*/  MOV R17, R33 ;  /* 0x0000002100117202 */ /* 0x000fe20000000f00 */
[----:B------:R-:W-:Y:S01]  /*26f0*/  IMAD.MOV.U32 R18, RZ, RZ, R36 ;  /* 0x000000ffff127224 */ /* 0x000fe200078e0024 */
[----:B------:R-:W-:Y:S02]  /*2700*/  MOV R16, 0x2720 ;  /* 0x0000272000107802 */ /* 0x000fe40000000f00 */
[----:B------:R-:W-:Y:S05]  /*2710*/  CALL.REL.NOINC `($__internal_24_$__cuda_sm20_div_s64) ;  /* 0x0000001800cc7944 */ /* 0x000fea0003c00000 */
[----:B------:R-:W-:-:S05]  /*2720*/  IADD3 R33, PT, PT, -R14, RZ, RZ ;  /* 0x000000ff0e217210 */ /* 0x000fca0007ffe1ff */
[----:B------:R-:W-:Y:S02]  /*2730*/  IMAD R33, R33, R36, R32 ;  /* 0x0000002421217224 */ /* 0x000fe400078e0220 */
.L_x_3315:
[----:B------:R-:W-:Y:S05]  /*2740*/  BSYNC.RECONVERGENT B0 ;  /* 0x0000000000007941 */ /* 0x000fea0003800200 */
.L_x_3313:
        /* <DEDUP_REMOVED lines=161> */
.L_x_3310:
[----:B------:R-:W0:Y:S01]  /*3160*/  LDC.64 R2, c[0x0][0x420] ;  /* 0x00010800ff027b82 */ /* 0x000e220000000a00 */
[----:B------:R-:W-:-:S05]  /*3170*/  IADD3 R0, PT, PT, R28, UR6, RZ ;  /* 0x000000061c007c10 */ /* 0x000fca000fffe0ff */
[----:B0-----:R-:W-:-:S05]  /*3180*/  IMAD.WIDE.U32 R2, R0, 0x4, R2 ;  /* 0x0000000400027825 */ /* 0x001fca00078e0002 */
[----:B------:R1:W-:Y:S02]  /*3190*/  STG.E desc[UR12][R2.64], R22 ;  /* 0x0000001602007986 */ /* 0x0003e4000c10190c */
.L_x_3309:
[----:B------:R-:W-:Y:S05]  /*31a0*/  BSYNC.RECONVERGENT B1 ;  /* 0x0000000000017941 */ /* 0x000fea0003800200 */
.L_x_3308:
        /* <DEDUP_REMOVED lines=70> */
.L_x_3318:
        /* <DEDUP_REMOVED lines=77> */
.L_x_3317:
        /* <DEDUP_REMOVED lines=11> */
.L_x_3319:
        /* <DEDUP_REMOVED lines=22> */
.L_x_3316:
        /* <DEDUP_REMOVED lines=86> */
        .weak           $__internal_24_$__cuda_sm20_div_s64
        .type           $__internal_24_$__cuda_sm20_div_s64,@function
        .size           $__internal_24_$__cuda_sm20_div_s64,(.L_x_5468 - $__internal_24_$__cuda_sm20_div_s64)
$__internal_24_$__cuda_sm20_div_s64:
        /* <DEDUP_REMOVED lines=82> */
[----:B------:R-:W-:Y:S06]  /*4770*/  RET.REL.NODEC R16 `(_ZN5flash32flash_fwd_splitkv_combine_kernelI23Flash_fwd_kernel_traitsILi96ELi64ELi64ELi4ELb0ELb0EN7cutlass6half_tE19Flash_kernel_traitsILi96ELi64ELi64ELi4ES3_EELi16ELi4ELb1EEEvNS_16Flash_fwd_paramsE) ;  /* 0xffffffb810207950 */ /* 0x000fec0003c3ffff */
.L_x_3320:
        /* <DEDUP_REMOVED lines=16> */
.L_x_5468:


//--------------------- .text._ZN5flash32flash_fwd_splitkv_combine_kernelI23Flash_fwd_kernel_traitsILi96ELi64ELi64ELi4ELb0ELb0EN7cutlass6half_tE19Flash_kernel_traitsILi96ELi64ELi64ELi4ES3_EELi16ELi3ELb1EEEvNS_16Flash_fwd_paramsE --------------------------
	.section	.text._ZN5flash32flash_fwd_splitkv_combine_kernelI23Flash_fwd_kernel_traitsILi96ELi64ELi64ELi4ELb0ELb0EN7cutlass6half_tE19Flash_kernel_traitsILi96ELi64ELi64ELi4ES3_EELi16ELi3ELb1EEEvNS_16Flash_fwd_paramsE,"ax",@progbits
	.align	128
        .global         _ZN5flash32flash_fwd_splitkv_combine_kernelI23Flash_fwd_kernel_traitsILi96ELi64ELi64ELi4ELb0ELb0EN7cutlass6half_tE19Flash_kernel_traitsILi96ELi64ELi64ELi4ES3_EELi16ELi3ELb1EEEvNS_16Flash_fwd_paramsE
        .type           _ZN5flash32flash_fwd_splitkv_combine_kernelI23Flash_fwd_kernel_traitsILi96ELi64ELi64ELi4ELb0ELb0EN7cutlass6half_tE19Flash_kernel_traitsILi96ELi64ELi64ELi4ES3_EELi16ELi3ELb1EEEvNS_16Flash_fwd_paramsE,@function
        .size           _ZN5flash32flash_fwd_splitkv_combine_kernelI23Flash_fwd_kernel_traitsILi96ELi64ELi64ELi4ELb0ELb0EN7cutlass6half_tE19Flash_kernel_traitsILi96ELi64ELi64ELi4ES3_EELi16ELi3ELb1EEEvNS_16Flash_fwd_paramsE,(.L_x_5469 - _ZN5flash32flash_fwd_splitkv_combine_kernelI23Flash_fwd_kernel_traitsILi96ELi64ELi64ELi4ELb0ELb0EN7cutlass6half_tE19Flash_kernel_traitsILi96ELi64ELi64ELi4ES3_EELi16ELi3ELb1EEEvNS_16Flash_fwd_paramsE)
        .other          _ZN5flash32flash_fwd_splitkv_combine_kernelI23Flash_fwd_kernel_traitsILi96ELi64ELi64ELi4ELb0ELb0EN7cutlass6half_tE19Flash_kernel_traitsILi96ELi64ELi64ELi4ES3_EELi16ELi3ELb1EEEvNS_16Flash_fwd_paramsE,@"STO_CUDA_ENTRY STV_DEFAULT"
_ZN5flash32flash_fwd_splitkv_combine_kernelI23Flash_fwd_kernel_traitsILi96ELi64ELi64ELi4ELb0ELb0EN7cutlass6half_tE19Flash_kernel_traitsILi96ELi64ELi64ELi4ES3_EELi16ELi3ELb1EEEvNS_16Flash_fwd_paramsE:
.text._ZN5flash32flash_fwd_splitkv_combine_kernelI23Flash_fwd_kernel_traitsILi96ELi64ELi64ELi4ELb0ELb0EN7cutlass6half_tE19Flash_kernel_traitsILi96ELi64ELi64ELi4ES3_EELi16ELi3ELb1EEEvNS_16Flash_fwd_paramsE:
        /* <DEDUP_REMOVED lines=38> */
.L_x_3321:
[----:B------:R-:W-:Y:S01]  /*0260*/  IMAD.U32 R22, RZ, RZ, UR7 ;  /* 0x00000007ff167e24 */ /* 0x000fe2000f8e00ff */
[----:B------:R-:W-:Y:S01]  /*0270*/  MOV R18, UR14 ;  /* 0x0000000e00127c02 */ /* 0x000fe20008000f00 */
[----:B------:R-:W-:Y:S01]  /*0280*/  IMAD.U32 R19, RZ, RZ, UR15 ;  /* 0x0000000fff137e24 */ /* 0x000fe2000f8e00ff */
[----:B------:R-:W-:Y:S02]  /*0290*/  MOV R17, UR8 ;  /* 0x0000000800117c02 */ /* 0x000fe40008000f00 */
[----:B------:R-:W-:Y:S02]  /*02a0*/  MOV R16, 0x2c0 ;  /* 0x000002c000107802 */ /* 0x000fe40000000f00 */
[----:B------:R-:W-:Y:S05]  /*02b0*/  CALL.REL.NOINC `($__internal_25_$__cuda_sm20_div_s64) ;  /* 0x0000003c00807944 */ /* 0x000fea0003c00000 */
[----:B------:R-:W-:-:S07]  /*02c0*/  MOV R13, R19 ;  /* 0x00000013000d7202 */ /* 0x000fce0000000f00 */
.L_x_3322:
        /* <DEDUP_REMOVED lines=30> */
.L_x_3324:
[----:B------:R-:W-:Y:S01]  /*04b0*/  IMAD.MOV.U32 R22, RZ, RZ, R12 ;  /* 0x000000ffff167224 */ /* 0x000fe200078e000c */
[----:B------:R-:W-:Y:S02]  /*04c0*/  MOV R19, R13 ;  /* 0x0000000d00137202 */ /* 0x000fe40000000f00 */
[----:B------:R-:W-:Y:S02]  /*04d0*/  MOV R16, 0x4f0 ;  /* 0x000004f000107802 */ /* 0x000fe40000000f00 */
[----:B------:R-:W-:Y:S05]  /*04e0*/  CALL.REL.NOINC `($__internal_25_$__cuda_sm20_div_s64) ;  /* 0x0000003800f47944 */ /* 0x000fea0003c00000 */
[----:B------:R-:W-:Y:S02]  /*04f0*/  MOV R24, R12 ;  /* 0x0000000c00187202 */ /* 0x000fe40000000f00 */
[----:B------:R-:W-:Y:S02]  /*0500*/  MOV R25, R19 ;  /* 0x0000001300197202 */ /* 0x000fe40000000f00 */
.L_x_3325:
[----:B------:R-:W-:Y:S05]  /*0510*/  BSYNC.RECONVERGENT B0 ;  /* 0x0000000000007941 */ /* 0x000fea0003800200 */
.L_x_3323:
        /* <DEDUP_REMOVED lines=56> */
.L_x_3327:
[----:B------:R-:W-:Y:S01]  /*08a0*/  IMAD.MOV.U32 R22, RZ, RZ, R18 ;  /* 0x000000ffff167224 */ /* 0x000fe200078e0012 */
[----:B------:R-:W-:Y:S01]  /*08b0*/  MOV R18, R13 ;  /* 0x0000000d00127202 */ /* 0x000fe20000000f00 */
[----:B------:R-:W-:Y:S01]  /*08c0*/  IMAD.MOV.U32 R19, RZ, RZ, R17 ;  /* 0x000000ffff137224 */ /* 0x000fe200078e0011 */
[----:B------:R-:W-:Y:S02]  /*08d0*/  MOV R17, R3 ;  /* 0x0000000300117202 */ /* 0x000fe40000000f00 */
[----:B------:R-:W-:Y:S02]  /*08e0*/  MOV R16, 0x900 ;  /* 0x0000090000107802 */ /* 0x000fe40000000f00 */
[----:B------:R-:W-:Y:S05]  /*08f0*/  CALL.REL.NOINC `($__internal_25_$__cuda_sm20_div_s64) ;  /* 0x0000003400f07944 */ /* 0x000fea0003c00000 */
[----:B------:R-:W-:Y:S02]  /*0900*/  MOV R18, R12 ;  /* 0x0000000c00127202 */ /* 0x000fe40000000f00 */
.L_x_3328:
[----:B------:R-:W-:Y:S05]  /*0910*/  BSYNC.RECONVERGENT B0 ;  /* 0x0000000000007941 */ /* 0x000fea0003800200 */
.L_x_3326:
        /* <DEDUP_REMOVED lines=116> */
.L_x_3330:
[----:B------:R-:W-:Y:S01]  /*1060*/  IMAD.MOV.U32 R22, RZ, RZ, R18 ;  /* 0x000000ffff167224 */ /* 0x000fe200078e0012 */
[----:B------:R-:W-:Y:S01]  /*1070*/  MOV R18, R10 ;  /* 0x0000000a00127202 */ /* 0x000fe20000000f00 */
[----:B------:R-:W-:Y:S01]  /*1080*/  IMAD.MOV.U32 R17, RZ, RZ, R2 ;  /* 0x000000ffff117224 */ /* 0x000fe200078e0002 */
[----:B------:R-:W-:Y:S02]  /*1090*/  MOV R16, 0x10b0 ;  /* 0x000010b000107802 */ /* 0x000fe40000000f00 */
[----:B------:R-:W-:Y:S05]  /*10a0*/  CALL.REL.NOINC `($__internal_25_$__cuda_sm20_div_s64) ;  /* 0x0000003000047944 */ /* 0x000fea0003c00000 */
[----:B------:R-:W-:Y:S02]  /*10b0*/  MOV R32, R12 ;  /* 0x0000000c00207202 */ /* 0x000fe40000000f00 */
[----:B------:R-:W-:Y:S02]  /*10c0*/  MOV R33, R19 ;  /* 0x0000001300217202 */ /* 0x000fe40000000f00 */
.L_x_3331:
[----:B------:R-:W-:Y:S05]  /*10d0*/  BSYNC.RECONVERGENT B0 ;  /* 0x0000000000007941 */ /* 0x000fea0003800200 */
.L_x_3329:
        /* <DEDUP_REMOVED lines=58> */
.L_x_3333:
[----:B------:R-:W-:Y:S01]  /*1480*/  IMAD.MOV.U32 R22, RZ, RZ, R24 ;  /* 0x000000ffff167224 */ /* 0x000fe200078e0018 */
[----:B------:R-:W-:Y:S01]  /*1490*/  MOV R19, R25 ;  /* 0x0000001900137202 */ /* 0x000fe20000000f00 */
[----:B------:R-:W-:Y:S01]  /*14a0*/  IMAD.MOV.U32 R18, RZ, RZ, R7 ;  /* 0x000000ffff127224 */ /* 0x000fe200078e0007 */
[----:B------:R-:W-:Y:S02]  /*14b0*/  MOV R16, 0x14d0 ;  /* 0x000014d000107802 */ /* 0x000fe40000000f00 */
[----:B------:R-:W-:Y:S05]  /*14c0*/  CALL.REL.NOINC `($__internal_25_$__cuda_sm20_div_s64) ;  /* 0x0000002800fc7944 */ /* 0x000fea0003c00000 */
[----:B------:R-:W-:Y:S02]  /*14d0*/  MOV R18, R12 ;  /* 0x0000000c00127202 */ /* 0x000fe40000000f00 */
.L_x_3334:
[----:B------:R-:W-:Y:S05]  /*14e0*/  BSYNC.RECONVERGENT B0 ;  /* 0x0000000000007941 */ /* 0x000fea0003800200 */
.L_x_3332:
        /* <DEDUP_REMOVED lines=65> */
.L_x_3336:
[----:B------:R-:W-:Y:S05]  /*1900*/  BSYNC.RECONVERGENT B0 ;  /* 0x0000000000007941 */ /* 0x000fea0003800200 */
.L_x_3335:
        /* <DEDUP_REMOVED lines=136> */
.L_x_3340:
[----:B------:R-:W-:Y:S01]  /*2190*/  IMAD.MOV.U32 R22, RZ, RZ, R30 ;  /* 0x000000ffff167224 */ /* 0x000fe200078e001e */
[----:B------:R-:W-:Y:S01]  /*21a0*/  MOV R19, RZ ;  /* 0x000000ff00137202 */ /* 0x000fe20000000f00 */
[----:B------:R-:W-:Y:S01]  /*21b0*/  IMAD.MOV.U32 R18, RZ, RZ, R34 ;  /* 0x000000ffff127224 */ /* 0x000fe200078e0022 */
[----:B------:R-:W-:Y:S02]  /*21c0*/  MOV R16, 0x21e0 ;  /* 0x000021e000107802 */ /* 0x000fe40000000f00 */
[----:B------:R-:W-:Y:S05]  /*21d0*/  CALL.REL.NOINC `($__internal_25_$__cuda_sm20_div_s64) ;  /* 0x0000001c00b87944 */ /* 0x000fea0003c00000 */
[----:B------:R-:W-:Y:S02]  /*21e0*/  IADD3 R15, PT, PT, -R12, RZ, RZ ;  /* 0x000000ff0c0f7210 */ /* 0x000fe40007ffe1ff */
[----:B------:R-:W-:-:S03]  /*21f0*/  MOV R31, R19 ;  /* 0x00000013001f7202 */ /* 0x000fc60000000f00 */
[----:B------:R-:W-:Y:S01]  /*2200*/  IMAD R14, R34, R15, R30 ;  /* 0x0000000f220e7224 */ /* 0x000fe200078e021e */
[----:B------:R-:W-:-:S07]  /*2210*/  MOV R30, R12 ;  /* 0x0000000c001e7202 */ /* 0x000fce0000000f00 */
.L_x_3341:
        /* <DEDUP_REMOVED lines=60> */
.L_x_3343:
[----:B------:R-:W-:Y:S01]  /*25e0*/  IMAD.MOV.U32 R22, RZ, RZ, R30 ;  /* 0x000000ffff167224 */ /* 0x000fe200078e001e */
[----:B------:R-:W-:Y:S01]  /*25f0*/  MOV R19, R31 ;  /* 0x0000001f00137202 */ /* 0x000fe20000000f00 */
[----:B------:R-:W-:Y:S01]  /*2600*/  IMAD.MOV.U32 R18, RZ, RZ, R34 ;  /* 0x000000ffff127224 */ /* 0x000fe200078e0022 */
[----:B------:R-:W-:Y:S02]  /*2610*/  MOV R16, 0x2630 ;  /* 0x0000263000107802 */ /* 0x000fe40000000f00 */
[----:B------:R-:W-:Y:S05]  /*2620*/  CALL.REL.NOINC `($__internal_25_$__cuda_sm20_div_s64) ;  /* 0x0000001800a47944 */ /* 0x000fea0003c00000 */
[----:B------:R-:W-:-:S05]  /*2630*/  IADD3 R15, PT, PT, -R12, RZ, RZ ;  /* 0x000000ff0c0f7210 */ /* 0x000fca0007ffe1ff */
[----:B------:R-:W-:Y:S02]  /*2640*/  IMAD R30, R15, R34, R30 ;  /* 0x000000220f1e7224 */ /* 0x000fe400078e021e */
.L_x_3344:
[----:B------:R-:W-:Y:S05]  /*2650*/  BSYNC.RECONVERGENT B0 ;  /* 0x0000000000007941 */ /* 0x000fea0003800200 */
.L_x_3342:
        /* <DEDUP_REMOVED lines=162> */
.L_x_3339:
[----:B------:R-:W0:Y:S01]  /*3080*/  LDC.64 R2, c[0x0][0x420] ;  /* 0x00010800ff027b82 */ /* 0x000e220000000a00 */
[----:B------:R-:W-:-:S05]  /*3090*/  IADD3 R0, PT, PT, R28, UR6, RZ ;  /* 0x000000061c007c10 */ /* 0x000fca000fffe0ff */
[----:B0-----:R-:W-:-:S05]  /*30a0*/  IMAD.WIDE.U32 R2, R0, 0x4, R2 ;  /* 0x0000000400027825 */ /* 0x001fca00078e0002 */
[----:B------:R1:W-:Y:S02]  /*30b0*/  STG.E desc[UR12][R2.64], R23 ;  /* 0x0000001702007986 */ /* 0x0003e4000c10190c */
.L_x_3338:
[----:B------:R-:W-:Y:S05]  /*30c0*/  BSYNC.RECONVERGENT B1 ;  /* 0x0000000000017941 */ /* 0x000fea0003800200 */
.L_x_3337:
        /* <DEDUP_REMOVED lines=59> */
.L_x_3347:
        /* <DEDUP_REMOVED lines=77> */
.L_x_3346:
        /* <DEDUP_REMOVED lines=11> */
.L_x_3348:
        /* <DEDUP_REMOVED lines=22> */
.L_x_3345:
        /* <DEDUP_REMOVED lines=86> */
        .weak           $__internal_25_$__cuda_sm20_div_s64
        .type           $__internal_25_$__cuda_sm20_div_s64,@function
        .size           $__internal_25_$__cuda_sm20_div_s64,(.L_x_5469 - $__internal_25_$__cuda_sm20_div_s64)
$__internal_25_$__cuda_sm20_div_s64:
        /* <DEDUP_REMOVED lines=83> */
[----:B------:R-:W-:Y:S05]  /*45f0*/  RET.REL.NODEC R14 `(_ZN5flash32flash_fwd_splitkv_combine_kernelI23Flash_fwd_kernel_traitsILi96ELi64ELi64ELi4ELb0ELb0EN7cutlass6half_tE19Flash_kernel_traitsILi96ELi64ELi64ELi4ES3_EELi16ELi3ELb1EEEvNS_16Flash_fwd_paramsE) ;  /* 0xffffffb80e807950 */ /* 0x000fea0003c3ffff */
.L_x_3349:
        /* <DEDUP_REMOVED lines=16> */
.L_x_5469:


//--------------------- .text._ZN5flash32flash_fwd_splitkv_combine_kernelI23Flash_fwd_kernel_traitsILi96ELi64ELi64ELi4ELb0ELb0EN7cutlass6half_tE19Flash_kernel_traitsILi96ELi64ELi64ELi4ES3_EELi16ELi2ELb1EEEvNS_16Flash_fwd_paramsE --------------------------
	.section	.text._ZN5flash32flash_fwd_splitkv_combine_kernelI23Flash_fwd_kernel_traitsILi96ELi64ELi64ELi4ELb0ELb0EN7cutlass6half_tE19Flash_kernel_traitsILi96ELi64ELi64ELi4ES3_EELi16ELi2ELb1EEEvNS_16Flash_fwd_paramsE,"ax",@progbits
	.align	128
        .global         _ZN5flash32flash_fwd_splitkv_combine_kernelI23Flash_fwd_kernel_traitsILi96ELi64ELi64ELi4ELb0ELb0EN7cutlass6half_tE19Flash_kernel_traitsILi96ELi64ELi64ELi4ES3_EELi16ELi2ELb1EEEvNS_16Flash_fwd_paramsE
        .type           _ZN5flash32flash_fwd_splitkv_combine_kernelI23Flash_fwd_kernel_traitsILi96ELi64ELi64ELi4ELb0ELb0EN7cutlass6half_tE19Flash_kernel_traitsILi96ELi64ELi64ELi4ES3_EELi16ELi2ELb1EEEvNS_16Flash_fwd_paramsE,@function
        .size           _ZN5flash32flash_fwd_splitkv_combine_kernelI23Flash_fwd_kernel_traitsILi96ELi64ELi64ELi4ELb0ELb0EN7cutlass6half_tE19Flash_kernel_traitsILi96ELi64ELi64ELi4ES3_EELi16ELi2ELb1EEEvNS_16Flash_fwd_paramsE,(.L_x_5470 - _ZN5flash32flash_fwd_splitkv_combine_kernelI23Flash_fwd_kernel_traitsILi96ELi64ELi64ELi4ELb0ELb0EN7cutlass6half_tE19Flash_kernel_traitsILi96ELi64ELi64ELi4ES3_EELi16ELi2ELb1EEEvNS_16Flash_fwd_paramsE)
        .other          _ZN5flash32flash_fwd_splitkv_combine_kernelI23Flash_fwd_kernel_traitsILi96ELi64ELi64ELi4ELb0ELb0EN7cutlass6half_tE19Flash_kernel_traitsILi96ELi64ELi64ELi4ES3_EELi16ELi2ELb1EEEvNS_16Flash_fwd_paramsE,@"STO_CUDA_ENTRY STV_DEFAULT"
_ZN5flash32flash_fwd_splitkv_combine_kernelI23Flash_fwd_kernel_traitsILi96ELi64ELi64ELi4ELb0ELb0EN7cutlass6half_tE19Flash_kernel_traitsILi96ELi64ELi64ELi4ES3_EELi16ELi2ELb1EEEvNS_16Flash_fwd_paramsE:
.text._ZN5flash32flash_fwd_splitkv_combine_kernelI23Flash_fwd_kernel_traitsILi96ELi64ELi64ELi4ELb0ELb0EN7cutlass6half_tE19Flash_kernel_traitsILi96ELi64ELi64ELi4ES3_EELi16ELi2ELb1EEEvNS_16Flash_fwd_paramsE:
        /* <DEDUP_REMOVED lines=39> */
.L_x_3350:
[----:B------:R-:W-:Y:S01]  /*0270*/  IMAD.U32 R27, RZ, RZ, UR7 ;  /* 0x00000007ff1b7e24 */ /* 0x000fe2000f8e00ff */
[----:B------:R-:W-:Y:S01]  /*0280*/  MOV R20, UR14 ;  /* 0x0000000e00147c02 */ /* 0x000fe20008000f00 */
[----:B------:R-:W-:Y:S01]  /*0290*/  IMAD.U32 R21, RZ, RZ, UR15 ;  /* 0x0000000fff157e24 */ /* 0x000fe2000f8e00ff */
[----:B------:R-:W-:Y:S02]  /*02a0*/  MOV R19, UR8 ;  /* 0x0000000800137c02 */ /* 0x000fe40008000f00 */
[----:B------:R-:W-:Y:S02]  /*02b0*/  MOV R18, 0x2d0 ;  /* 0x000002d000127802 */ /* 0x000fe40000000f00 */
[----:B------:R-:W-:Y:S05]  /*02c0*/  CALL.REL.NOINC `($__internal_26_$__cuda_sm20_div_s64) ;  /* 0x0000003c00687944 */ /* 0x000fea0003c00000 */
.L_x_3351:
        /* <DEDUP_REMOVED lines=30> */
.L_x_3353:
[----:B------:R-:W-:Y:S01]  /*04b0*/  IMAD.MOV.U32 R27, RZ, RZ, R16 ;  /* 0x000000ffff1b7224 */ /* 0x000fe200078e0010 */
[----:B------:R-:W-:Y:S02]  /*04c0*/  MOV R21, R17 ;  /* 0x0000001100157202 */ /* 0x000fe40000000f00 */
[----:B------:R-:W-:Y:S02]  /*04d0*/  MOV R18, 0x4f0 ;  /* 0x000004f000127802 */ /* 0x000fe40000000f00 */
[----:B------:R-:W-:Y:S05]  /*04e0*/  CALL.REL.NOINC `($__internal_26_$__cuda_sm20_div_s64) ;  /* 0x0000003800e07944 */ /* 0x000fea0003c00000 */
[----:B------:R-:W-:Y:S02]  /*04f0*/  MOV R30, R16 ;  /* 0x00000010001e7202 */ /* 0x000fe40000000f00 */
[----:B------:R-:W-:Y:S02]  /*0500*/  MOV R31, R17 ;  /* 0x00000011001f7202 */ /* 0x000fe40000000f00 */
.L_x_3354:
[----:B------:R-:W-:Y:S05]  /*0510*/  BSYNC.RECONVERGENT B0 ;  /* 0x0000000000007941 */ /* 0x000fea0003800200 */
.L_x_3352:
        /* <DEDUP_REMOVED lines=54> */
.L_x_3356:
[----:B------:R-:W-:Y:S01]  /*0880*/  IMAD.MOV.U32 R27, RZ, RZ, R20 ;  /* 0x000000ffff1b7224 */ /* 0x000fe200078e0014 */
[----:B------:R-:W-:Y:S01]  /*0890*/  MOV R20, R14 ;  /* 0x0000000e00147202 */ /* 0x000fe20000000f00 */
[----:B------:R-:W-:Y:S01]  /*08a0*/  IMAD.MOV.U32 R21, RZ, RZ, R19 ;  /* 0x000000ffff157224 */ /* 0x000fe200078e0013 */
[----:B------:R-:W-:Y:S02]  /*08b0*/  MOV R19, R4 ;  /* 0x0000000400137202 */ /* 0x000fe40000000f00 */
[----:B------:R-:W-:Y:S02]  /*08c0*/  MOV R18, 0x8e0 ;  /* 0x000008e000127802 */ /* 0x000fe40000000f00 */
[----:B------:R-:W-:Y:S05]  /*08d0*/  CALL.REL.NOINC `($__internal_26_$__cuda_sm20_div_s64) ;  /* 0x0000003400e47944 */ /* 0x000fea0003c00000 */
.L_x_3357:
[----:B------:R-:W-:Y:S05]  /*08e0*/  BSYNC.RECONVERGENT B0 ;  /* 0x0000000000007941 */ /* 0x000fea0003800200 */
.L_x_3355:
        /* <DEDUP_REMOVED lines=116> */
.L_x_3359:
[----:B------:R-:W-:Y:S01]  /*1030*/  IMAD.MOV.U32 R27, RZ, RZ, R16 ;  /* 0x000000ffff1b7224 */ /* 0x000fe200078e0010 */
[----:B------:R-:W-:Y:S01]  /*1040*/  MOV R20, R11 ;  /* 0x0000000b00147202 */ /* 0x000fe20000000f00 */
[----:B------:R-:W-:Y:S01]  /*1050*/  IMAD.MOV.U32 R21, RZ, RZ, R17 ;  /* 0x000000ffff157224 */ /* 0x000fe200078e0011 */
[----:B------:R-:W-:Y:S02]  /*1060*/  MOV R19, R3 ;  /* 0x0000000300137202 */ /* 0x000fe40000000f00 */
[----:B------:R-:W-:Y:S02]  /*1070*/  MOV R18, 0x1090 ;  /* 0x0000109000127802 */ /* 0x000fe40000000f00 */
[----:B------:R-:W-:Y:S05]  /*1080*/  CALL.REL.NOINC `($__internal_26_$__cuda_sm20_div_s64) ;  /* 0x0000002c00f87944 */ /* 0x000fea0003c00000 */
[----:B------:R-:W-:Y:S02]  /*1090*/  MOV R32, R16 ;  /* 0x0000001000207202 */ /* 0x000fe40000000f00 */
[----:B------:R-:W-:Y:S02]  /*10a0*/  MOV R33, R17 ;  /* 0x0000001100217202 */ /* 0x000fe40000000f00 */
.L_x_3360:
[----:B------:R-:W-:Y:S05]  /*10b0*/  BSYNC.RECONVERGENT B0 ;  /* 0x0000000000007941 */ /* 0x000fea0003800200 */
.L_x_3358:
        /* <DEDUP_REMOVED lines=57> */
.L_x_3362:
[----:B------:R-:W-:Y:S01]  /*1450*/  IMAD.MOV.U32 R27, RZ, RZ, R30 ;  /* 0x000000ffff1b7224 */ /* 0x000fe200078e001e */
[----:B------:R-:W-:Y:S01]  /*1460*/  MOV R21, R31 ;  /* 0x0000001f00157202 */ /* 0x000fe20000000f00 */
[----:B------:R-:W-:Y:S01]  /*1470*/  IMAD.MOV.U32 R20, RZ, RZ, R9 ;  /* 0x000000ffff147224 */ /* 0x000fe200078e0009 */
[----:B------:R-:W-:Y:S02]  /*1480*/  MOV R18, 0x14a0 ;  /* 0x000014a000127802 */ /* 0x000fe40000000f00 */
[----:B------:R-:W-:Y:S05]  /*1490*/  CALL.REL.NOINC `($__internal_26_$__cuda_sm20_div_s64) ;  /* 0x0000002800f47944 */ /* 0x000fea0003c00000 */
[----:B------:R-:W-:Y:S02]  /*14a0*/  MOV R20, R16 ;  /* 0x0000001000147202 */ /* 0x000fe40000000f00 */
[----:B------:R-:W-:Y:S02]  /*14b0*/  MOV R21, R17 ;  /* 0x0000001100157202 */ /* 0x000fe40000000f00 */
.L_x_3363:
[----:B------:R-:W-:Y:S05]  /*14c0*/  BSYNC.RECONVERGENT B0 ;  /* 0x0000000000007941 */ /* 0x000fea0003800200 */
.L_x_3361:
        /* <DEDUP_REMOVED lines=64> */
.L_x_3365:
[----:B------:R-:W-:Y:S05]  /*18d0*/  BSYNC.RECONVERGENT B0 ;  /* 0x0000000000007941 */ /* 0x000fea0003800200 */
.L_x_3364:
        /* <DEDUP_REMOVED lines=133> */
.L_x_3369:
[----:B------:R-:W-:Y:S01]  /*2130*/  IMAD.MOV.U32 R21, RZ, RZ, RZ ;  /* 0x000000ffff157224 */ /* 0x000fe200078e00ff */
[----:B------:R-:W-:Y:S02]  /*2140*/  MOV R20, R30 ;  /* 0x0000001e00147202 */ /* 0x000fe40000000f00 */
[----:B------:R-:W-:Y:S02]  /*2150*/  MOV R18, 0x2170 ;  /* 0x0000217000127802 */ /* 0x000fe40000000f00 */
[----:B------:R-:W-:Y:S05]  /*2160*/  CALL.REL.NOINC `($__internal_26_$__cuda_sm20_div_s64) ;  /* 0x0000001c00c07944 */ /* 0x000fea0003c00000 */
[----:B------:R-:W-:Y:S02]  /*2170*/  IADD3 R13, PT, PT, -R16, RZ, RZ ;  /* 0x000000ff100d7210 */ /* 0x000fe40007ffe1ff */
[----:B------:R-:W-:-:S03]  /*2180*/  MOV R31, R17 ;  /* 0x00000011001f7202 */ /* 0x000fc60000000f00 */
[----:B------:R-:W-:Y:S01]  /*2190*/  IMAD R27, R30, R13, R27 ;  /* 0x0000000d1e1b7224 */ /* 0x000fe200078e021b */
[----:B------:R-:W-:-:S07]  /*21a0*/  MOV R30, R16 ;  /* 0x00000010001e7202 */ /* 0x000fce0000000f00 */
.L_x_3370:
        /* <DEDUP_REMOVED lines=60> */
.L_x_3372:
[----:B------:R-:W-:Y:S01]  /*2570*/  IMAD.MOV.U32 R27, RZ, RZ, R30 ;  /* 0x000000ffff1b7224 */ /* 0x000fe200078e001e */
[----:B------:R-:W-:Y:S01]  /*2580*/  MOV R21, R31 ;  /* 0x0000001f00157202 */ /* 0x000fe20000000f00 */
[----:B------:R-:W-:Y:S01]  /*2590*/  IMAD.MOV.U32 R20, RZ, RZ, R34 ;  /* 0x000000ffff147224 */ /* 0x000fe200078e0022 */
[----:B------:R-:W-:Y:S02]  /*25a0*/  MOV R18, 0x25c0 ;  /* 0x000025c000127802 */ /* 0x000fe40000000f00 */
[----:B------:R-:W-:Y:S05]  /*25b0*/  CALL.REL.NOINC `($__internal_26_$__cuda_sm20_div_s64) ;  /* 0x0000001800ac7944 */ /* 0x000fea0003c00000 */
[----:B------:R-:W-:-:S05]  /*25c0*/  IADD3 R31, PT, PT, -R16, RZ, RZ ;  /* 0x000000ff101f7210 */ /* 0x000fca0007ffe1ff */
[----:B------:R-:W-:Y:S02]  /*25d0*/  IMAD R31, R31, R34, R30 ;  /* 0x000000221f1f7224 */ /* 0x000fe400078e021e */
.L_x_3373:
[----:B------:R-:W-:Y:S05]  /*25e0*/  BSYNC.RECONVERGENT B0 ;  /* 0x0000000000007941 */ /* 0x000fea0003800200 */
.L_x_3371:
        /* <DEDUP_REMOVED lines=162> */
.L_x_3368:
[----:B------:R-:W0:Y:S01]  /*3010*/  LDC.64 R4, c[0x0][0x420] ;  /* 0x00010800ff047b82 */ /* 0x000e220000000a00 */
[----:B------:R-:W-:-:S05]  /*3020*/  LEA.HI R2, R0, UR6, RZ, 0x1e ;  /* 0x0000000600027c11 */ /* 0x000fca000f8ff0ff */
[----:B0-----:R-:W-:-:S05]  /*3030*/  IMAD.WIDE.U32 R2, R2, 0x4, R4 ;  /* 0x0000000402027825 */ /* 0x001fca00078e0004 */
[----:B------:R1:W-:Y:S02]  /*3040*/  STG.E desc[UR12][R2.64], R23 ;  /* 0x0000001702007986 */ /* 0x0003e4000c10190c */
.L_x_3367:
[----:B------:R-:W-:Y:S05]  /*3050*/  BSYNC.RECONVERGENT B1 ;  /* 0x0000000000017941 */ /* 0x000fea0003800200 */
.L_x_3366:
        /* <DEDUP_REMOVED lines=61> */
.L_x_3376:
        /* <DEDUP_REMOVED lines=77> */
.L_x_3375:
        /* <DEDUP_REMOVED lines=11> */
.L_x_3377:
        /* <DEDUP_REMOVED lines=22> */
.L_x_3374:
        /* <DEDUP_REMOVED lines=86> */
        .weak           $__internal_26_$__cuda_sm20_div_s64
        .type           $__internal_26_$__cuda_sm20_div_s64,@function
        .size           $__internal_26_$__cuda_sm20_div_s64,(.L_x_5470 - $__internal_26_$__cuda_sm20_div_s64)
$__internal_26_$__cuda_sm20_div_s64:
        /* <DEDUP_REMOVED lines=83> */
[----:B------:R-:W-:Y:S06]  /*45a0*/  RET.REL.NODEC R28 `(_ZN5flash32flash_fwd_splitkv_combine_kernelI23Flash_fwd_kernel_traitsILi96ELi64ELi64ELi4ELb0ELb0EN7cutlass6half_tE19Flash_kernel_traitsILi96ELi64ELi64ELi4ES3_EELi16ELi2ELb1EEEvNS_16Flash_fwd_paramsE) ;  /* 0xffffffb81c947950 */ /* 0x000fec0003c3ffff */
.L_x_3378:
        /* <DEDUP_REMOVED lines=13> */
.L_x_5470:


//--------------------- .text._ZN5flash32flash_fwd_splitkv_combine_kernelI23Flash_fwd_kernel_traitsILi96ELi64ELi64ELi4ELb0ELb0EN7cutlass6half_tE19Flash_kernel_traitsILi96ELi64ELi64ELi4ES3_EELi16ELi1ELb1EEEvNS_16Flash_fwd_paramsE --------------------------
	.section	.text._ZN5flash32flash_fwd_splitkv_combine_kernelI23Flash_fwd_kernel_traitsILi96ELi64ELi64ELi4ELb0ELb0EN7cutlass6half_tE19Flash_kernel_traitsILi96ELi64ELi64ELi4ES3_EELi16ELi1ELb1EEEvNS_16Flash_fwd_paramsE,"ax",@progbits
	.align	128
        .global         _ZN5flash32flash_fwd_splitkv_combine_kernelI23Flash_fwd_kernel_traitsILi96ELi64ELi64ELi4ELb0ELb0EN7cutlass6half_tE19Flash_kernel_traitsILi96ELi64ELi64ELi4ES3_EELi16ELi1ELb1EEEvNS_16Flash_fwd_paramsE
        .type           _ZN5flash32flash_fwd_splitkv_combine_kernelI23Flash_fwd_kernel_traitsILi96ELi64ELi64ELi4ELb0ELb0EN7cutlass6half_tE19Flash_kernel_traitsILi96ELi64ELi64ELi4ES3_EELi16ELi1ELb1EEEvNS_16Flash_fwd_paramsE,@function
        .size           _ZN5flash32flash_fwd_splitkv_combine_kernelI23Flash_fwd_kernel_traitsILi96ELi64ELi64ELi4ELb0ELb0EN7cutlass6half_tE19Flash_kernel_traitsILi96ELi64ELi64ELi4ES3_EELi16ELi1ELb1EEEvNS_16Flash_fwd_paramsE,(.L_x_5471 - _ZN5flash32flash_fwd_splitkv_combine_kernelI23Flash_fwd_kernel_traitsILi96ELi64ELi64ELi4ELb0ELb0EN7cutlass6half_tE19Flash_kernel_traitsILi96ELi64ELi64ELi4ES3_EELi16ELi1ELb1EEEvNS_16Flash_fwd_paramsE)
        .other          _ZN5flash32flash_fwd_splitkv_combine_kernelI23Flash_fwd_kernel_traitsILi96ELi64ELi64ELi4ELb0ELb0EN7cutlass6half_tE19Flash_kernel_traitsILi96ELi64ELi64ELi4ES3_EELi16ELi1ELb1EEEvNS_16Flash_fwd_paramsE,@"STO_CUDA_ENTRY STV_DEFAULT"
_ZN5flash32flash_fwd_splitkv_combine_kernelI23Flash_fwd_kernel_traitsILi96ELi64ELi64ELi4ELb0ELb0EN7cutlass6half_tE19Flash_kernel_traitsILi96ELi64ELi64ELi4ES3_EELi16ELi1ELb1EEEvNS_16Flash_fwd_paramsE:
.text._ZN5flash32flash_fwd_splitkv_combine_kernelI23Flash_fwd_kernel_traitsILi96ELi64ELi64ELi4ELb0ELb0EN7cutlass6half_tE19Flash_kernel_traitsILi96ELi64ELi64ELi4ES3_EELi16ELi1ELb1EEEvNS_16Flash_fwd_paramsE:
        /* <DEDUP_REMOVED lines=38> */
.L_x_3379:
[----:B------:R-:W-:Y:S01]  /*0260*/  IMAD.U32 R27, RZ, RZ, UR7 ;  /* 0x00000007ff1b7e24 */ /* 0x000fe2000f8e00ff */
[----:B------:R-:W-:Y:S01]  /*0270*/  MOV R20, UR14 ;  /* 0x0000000e00147c02 */ /* 0x000fe20008000f00 */
[----:B------:R-:W-:Y:S01]  /*0280*/  IMAD.U32 R21, RZ, RZ, UR15 ;  /* 0x0000000fff157e24 */ /* 0x000fe2000f8e00ff */
[----:B------:R-:W-:Y:S02]  /*0290*/  MOV R19, UR8 ;  /* 0x0000000800137c02 */ /* 0x000fe40008000f00 */
[----:B------:R-:W-:Y:S02]  /*02a0*/  MOV R18, 0x2c0 ;  /* 0x000002c000127802 */ /* 0x000fe40000000f00 */
[----:B------:R-:W-:Y:S05]  /*02b0*/  CALL.REL.NOINC `($__internal_27_$__cuda_sm20_div_s64) ;  /* 0x0000003c00647944 */ /* 0x000fea0003c00000 */
.L_x_3380:
        /* <DEDUP_REMOVED lines=30> */
.L_x_3382:
[----:B------:R-:W-:Y:S01]  /*04a0*/  IMAD.MOV.U32 R27, RZ, RZ, R16 ;  /* 0x000000ffff1b7224 */ /* 0x000fe200078e0010 */
[----:B------:R-:W-:Y:S02]  /*04b0*/  MOV R21, R17 ;  /* 0x0000001100157202 */ /* 0x000fe40000000f00 */
[----:B------:R-:W-:Y:S02]  /*04c0*/  MOV R18, 0x4e0 ;  /* 0x000004e000127802 */ /* 0x000fe40000000f00 */
[----:B------:R-:W-:Y:S05]  /*04d0*/  CALL.REL.NOINC `($__internal_27_$__cuda_sm20_div_s64) ;  /* 0x0000003800dc7944 */ /* 0x000fea0003c00000 */
[----:B------:R-:W-:Y:S02]  /*04e0*/  MOV R6, R16 ;  /* 0x0000001000067202 */ /* 0x000fe40000000f00 */
[----:B------:R-:W-:Y:S02]  /*04f0*/  MOV R7, R17 ;  /* 0x0000001100077202 */ /* 0x000fe40000000f00 */
.L_x_3383:
[----:B------:R-:W-:Y:S05]  /*0500*/  BSYNC.RECONVERGENT B0 ;  /* 0x0000000000007941 */ /* 0x000fea0003800200 */
.L_x_3381:
        /* <DEDUP_REMOVED lines=55> */
.L_x_3385:
[----:B------:R-:W-:Y:S01]  /*0880*/  IMAD.MOV.U32 R27, RZ, RZ, R20 ;  /* 0x000000ffff1b7224 */ /* 0x000fe200078e0014 */
[----:B------:R-:W-:Y:S01]  /*0890*/  MOV R20, R14 ;  /* 0x0000000e00147202 */ /* 0x000fe20000000f00 */
[----:B------:R-:W-:Y:S01]  /*08a0*/  IMAD.MOV.U32 R21, RZ, RZ, R19 ;  /* 0x000000ffff157224 */ /* 0x000fe200078e0013 */
[----:B------:R-:W-:Y:S02]  /*08b0*/  MOV R19, R4 ;  /* 0x0000000400137202 */ /* 0x000fe40000000f00 */
[----:B------:R-:W-:Y:S02]  /*08c0*/  MOV R18, 0x8e0 ;  /* 0x000008e000127802 */ /* 0x000fe40000000f00 */
[----:B------:R-:W-:Y:S05]  /*08d0*/  CALL.REL.NOINC `($__internal_27_$__cuda_sm20_div_s64) ;  /* 0x0000003400dc7944 */ /* 0x000fea0003c00000 */
.L_x_3386:
[----:B------:R-:W-:Y:S05]  /*08e0*/  BSYNC.RECONVERGENT B0 ;  /* 0x0000000000007941 */ /* 0x000fea0003800200 */
.L_x_3384:
        /* <DEDUP_REMOVED lines=116> */
.L_x_3388:
[----:B------:R-:W-:Y:S01]  /*1030*/  IMAD.MOV.U32 R27, RZ, RZ, R16 ;  /* 0x000000ffff1b7224 */ /* 0x000fe200078e0010 */
[----:B------:R-:W-:Y:S01]  /*1040*/  MOV R20, R11 ;  /* 0x0000000b00147202 */ /* 0x000fe20000000f00 */
[----:B------:R-:W-:Y:S01]  /*1050*/  IMAD.MOV.U32 R21, RZ, RZ, R17 ;  /* 0x000000ffff157224 */ /* 0x000fe200078e0011 */
[----:B------:R-:W-:Y:S02]  /*1060*/  MOV R19, R3 ;  /* 0x0000000300137202 */ /* 0x000fe40000000f00 */
[----:B------:R-:W-:Y:S02]  /*1070*/  MOV R18, 0x1090 ;  /* 0x0000109000127802 */ /* 0x000fe40000000f00 */
[----:B------:R-:W-:Y:S05]  /*1080*/  CALL.REL.NOINC `($__internal_27_$__cuda_sm20_div_s64) ;  /* 0x0000002c00f07944 */ /* 0x000fea0003c00000 */
[----:B------:R-:W-:Y:S02]  /*1090*/  MOV R32, R16 ;  /* 0x0000001000207202 */ /* 0x000fe40000000f00 */
[----:B------:R-:W-:Y:S02]  /*10a0*/  MOV R33, R17 ;  /* 0x0000001100217202 */ /* 0x000fe40000000f00 */
.L_x_3389:
[----:B------:R-:W-:Y:S05]  /*10b0*/  BSYNC.RECONVERGENT B0 ;  /* 0x0000000000007941 */ /* 0x000fea0003800200 */
.L_x_3387:
        /* <DEDUP_REMOVED lines=58> */
.L_x_3391:
[----:B------:R-:W-:Y:S01]  /*1460*/  IMAD.MOV.U32 R27, RZ, RZ, R6 ;  /* 0x000000ffff1b7224 */ /* 0x000fe200078e0006 */
[----:B------:R-:W-:Y:S01]  /*1470*/  MOV R21, R7 ;  /* 0x0000000700157202 */ /* 0x000fe20000000f00 */
[----:B------:R-:W-:Y:S01]  /*1480*/  IMAD.MOV.U32 R20, RZ, RZ, R9 ;  /* 0x000000ffff147224 */ /* 0x000fe200078e0009 */
[----:B------:R-:W-:Y:S02]  /*1490*/  MOV R18, 0x14b0 ;  /* 0x000014b000127802 */ /* 0x000fe40000000f00 */
[----:B------:R-:W-:Y:S05]  /*14a0*/  CALL.REL.NOINC `($__internal_27_$__cuda_sm20_div_s64) ;  /* 0x0000002800e87944 */ /* 0x000fea0003c00000 */
[----:B------:R-:W-:Y:S02]  /*14b0*/  MOV R18, R16 ;  /* 0x0000001000127202 */ /* 0x000fe40000000f00 */
[----:B------:R-:W-:Y:S02]  /*14c0*/  MOV R19, R17 ;  /* 0x0000001100137202 */ /* 0x000fe40000000f00 */
.L_x_3392:
[----:B------:R-:W-:Y:S05]  /*14d0*/  BSYNC.RECONVERGENT B0 ;  /* 0x0000000000007941 */ /* 0x000fea0003800200 */
.L_x_3390:
        /* <DEDUP_REMOVED lines=66> */
.L_x_3394:
[----:B------:R-:W-:Y:S05]  /*1900*/  BSYNC.RECONVERGENT B0 ;  /* 0x0000000000007941 */ /* 0x000fea0003800200 */
.L_x_3393:
        /* <DEDUP_REMOVED lines=128> */
.L_x_3398:
[----:B------:R-:W-:Y:S01]  /*2110*/  IMAD.MOV.U32 R21, RZ, RZ, RZ ;  /* 0x000000ffff157224 */ /* 0x000fe200078e00ff */
[----:B------:R-:W-:Y:S02]  /*2120*/  MOV R20, R30 ;  /* 0x0000001e00147202 */ /* 0x000fe40000000f00 */
[----:B------:R-:W-:Y:S02]  /*2130*/  MOV R18, 0x2150 ;  /* 0x0000215000127802 */ /* 0x000fe40000000f00 */
[----:B------:R-:W-:Y:S05]  /*2140*/  CALL.REL.NOINC `($__internal_27_$__cuda_sm20_div_s64) ;  /* 0x0000001c00c07944 */ /* 0x000fea0003c00000 */
[----:B------:R-:W-:Y:S02]  /*2150*/  IADD3 R13, PT, PT, -R16, RZ, RZ ;  /* 0x000000ff100d7210 */ /* 0x000fe40007ffe1ff */
[----:B------:R-:W-:-:S03]  /*2160*/  MOV R31, R17 ;  /* 0x00000011001f7202 */ /* 0x000fc60000000f00 */
[----:B------:R-:W-:Y:S01]  /*2170*/  IMAD R27, R30, R13, R27 ;  /* 0x0000000d1e1b7224 */ /* 0x000fe200078e021b */
[----:B------:R-:W-:-:S07]  /*2180*/  MOV R30, R16 ;  /* 0x00000010001e7202 */ /* 0x000fce0000000f00 */
.L_x_3399:
        /* <DEDUP_REMOVED lines=60> */
.L_x_3401:
[----:B------:R-:W-:Y:S01]  /*2550*/  IMAD.MOV.U32 R27, RZ, RZ, R30 ;  /* 0x000000ffff1b7224 */ /* 0x000fe200078e001e */
[----:B------:R-:W-:Y:S01]  /*2560*/  MOV R21, R31 ;  /* 0x0000001f00157202 */ /* 0x000fe20000000f00 */
[----:B------:R-:W-:Y:S01]  /*2570*/  IMAD.MOV.U32 R20, RZ, RZ, R34 ;  /* 0x000000ffff147224 */ /* 0x000fe200078e0022 */
[----:B------:R-:W-:Y:S02]  /*2580*/  MOV R18, 0x25a0 ;  /* 0x000025a000127802 */ /* 0x000fe40000000f00 */
[----:B------:R-:W-:Y:S05]  /*2590*/  CALL.REL.NOINC `($__internal_27_$__cuda_sm20_div_s64) ;  /* 0x0000001800ac7944 */ /* 0x000fea0003c00000 */
[----:B------:R-:W-:-:S05]  /*25a0*/  IADD3 R31, PT, PT, -R16, RZ, RZ ;  /* 0x000000ff101f7210 */ /* 0x000fca0007ffe1ff */
[----:B------:R-:W-:Y:S02]  /*25b0*/  IMAD R31, R31, R34, R30 ;  /* 0x000000221f1f7224 */ /* 0x000fe400078e021e */
.L_x_3402:
[----:B------:R-:W-:Y:S05]  /*25c0*/  BSYNC.RECONVERGENT B0 ;  /* 0x0000000000007941 */ /* 0x000fea0003800200 */
.L_x_3400:
        /* <DEDUP_REMOVED lines=162> */
.L_x_3397:
[----:B------:R-:W0:Y:S01]  /*2ff0*/  LDC.64 R2, c[0x0][0x420] ;  /* 0x00010800ff027b82 */ /* 0x000e220000000a00 */
[----:B------:R-:W-:-:S05]  /*3000*/  IADD3 R27, PT, PT, R27, UR6, RZ ;  /* 0x000000061b1b7c10 */ /* 0x000fca000fffe0ff */
[----:B0-----:R-:W-:-:S05]  /*3010*/  IMAD.WIDE.U32 R2, R27, 0x4, R2 ;  /* 0x000000041b027825 */ /* 0x001fca00078e0002 */
[----:B------:R1:W-:Y:S02]  /*3020*/  STG.E desc[UR12][R2.64], R23 ;  /* 0x0000001702007986 */ /* 0x0003e4000c10190c */
.L_x_3396:
[----:B------:R-:W-:Y:S05]  /*3030*/  BSYNC.RECONVERGENT B1 ;  /* 0x0000000000017941 */ /* 0x000fea0003800200 */
.L_x_3395:
        /* <DEDUP_REMOVED lines=61> */
.L_x_3405:
        /* <DEDUP_REMOVED lines=77> */
.L_x_3404:
        /* <DEDUP_REMOVED lines=11> */
.L_x_3406:
        /* <DEDUP_REMOVED lines=22> */
.L_x_3403:
        /* <DEDUP_REMOVED lines=86> */
        .weak           $__internal_27_$__cuda_sm20_div_s64
        .type           $__internal_27_$__cuda_sm20_div_s64,@function
        .size           $__internal_27_$__cuda_sm20_div_s64,(.L_x_5471 - $__internal_27_$__cuda_sm20_div_s64)
$__internal_27_$__cuda_sm20_div_s64:
        /* <DEDUP_REMOVED lines=83> */
[----:B------:R-:W-:Y:S06]  /*4580*/  RET.REL.NODEC R28 `(_ZN5flash32flash_fwd_splitkv_combine_kernelI23Flash_fwd_kernel_traitsILi96ELi64ELi64ELi4ELb0ELb0EN7cutlass6half_tE19Flash_kernel_traitsILi96ELi64ELi64ELi4ES3_EELi16ELi1ELb1EEEvNS_16Flash_fwd_paramsE) ;  /* 0xffffffb81c9c7950 */ /* 0x000fec0003c3ffff */
.L_x_3407:
        /* <DEDUP_REMOVED lines=15> */
.L_x_5471:


//--------------------- .text._ZN5flash24flash_fwd_splitkv_kernelI23Flash_fwd_kernel_traitsILi96ELi64ELi64ELi4ELb0ELb0EN7cutlass6half_tE19Flash_kernel_traitsILi96ELi64ELi64ELi4ES3_EELb1ELb0ELb0ELb0ELb0ELb0ELb0ELb0EEEvNS_16Flash_fwd_paramsE --------------------------
	.section	.text._ZN5flash24flash_fwd_splitkv_kernelI23Flash_fwd_kernel_traitsILi96ELi64ELi64ELi4ELb0ELb0EN7cutlass6half_tE19Flash_kernel_traitsILi96ELi64ELi64ELi4ES3_EELb1ELb0ELb0ELb0ELb0ELb0ELb0ELb0EEEvNS_16Flash_fwd_paramsE,"ax",@progbits
	.align	128
        .global         _ZN5flash24flash_fwd_splitkv_kernelI23Flash_fwd_kernel_traitsILi96ELi64ELi64ELi4ELb0ELb0EN7cutlass6half_tE19Flash_kernel_traitsILi96ELi64ELi64ELi4ES3_EELb1ELb0ELb0ELb0ELb0ELb0ELb0ELb0EEEvNS_16Flash_fwd_paramsE
        .type           _ZN5flash24flash_fwd_splitkv_kernelI23Flash_fwd_kernel_traitsILi96ELi64ELi64ELi4ELb0ELb0EN7cutlass6half_tE19Flash_kernel_traitsILi96ELi64ELi64ELi4ES3_EELb1ELb0ELb0ELb0ELb0ELb0ELb0ELb0EEEvNS_16Flash_fwd_paramsE,@function
        .size           _ZN5flash24flash_fwd_splitkv_kernelI23Flash_fwd_kernel_traitsILi96ELi64ELi64ELi4ELb0ELb0EN7cutlass6half_tE19Flash_kernel_traitsILi96ELi64ELi64ELi4ES3_EELb1ELb0ELb0ELb0ELb0ELb0ELb0ELb0EEEvNS_16Flash_fwd_paramsE,(.L_x_5528 - _ZN5flash24flash_fwd_splitkv_kernelI23Flash_fwd_kernel_traitsILi96ELi64ELi64ELi4ELb0ELb0EN7cutlass6half_tE19Flash_kernel_traitsILi96ELi64ELi64ELi4ES3_EELb1ELb0ELb0ELb0ELb0ELb0ELb0ELb0EEEvNS_16Flash_fwd_paramsE)
        .other          _ZN5flash24flash_fwd_splitkv_kernelI23Flash_fwd_kernel_traitsILi96ELi64ELi64ELi4ELb0ELb0EN7cutlass6half_tE19Flash_kernel_traitsILi96ELi64ELi64ELi4ES3_EELb1ELb0ELb0ELb0ELb0ELb0ELb0ELb0EEEvNS_16Flash_fwd_paramsE,@"STO_CUDA_ENTRY STV_DEFAULT"
_ZN5flash24flash_fwd_splitkv_kernelI23Flash_fwd_kernel_traitsILi96ELi64ELi64ELi4ELb0ELb0EN7cutlass6half_tE19Flash_kernel_traitsILi96ELi64ELi64ELi4ES3_EELb1ELb0ELb0ELb0ELb0ELb0ELb0ELb0EEEvNS_16Flash_fwd_paramsE:
.text._ZN5flash24flash_fwd_splitkv_kernelI23Flash_fwd_kernel_traitsILi96ELi64ELi64ELi4ELb0ELb0EN7cutlass6half_tE19Flash_kernel_traitsILi96ELi64ELi64ELi4ES3_EELb1ELb0ELb0ELb0ELb0ELb0ELb0ELb0EEEvNS_16Flash_fwd_paramsE:
        /* <DEDUP_REMOVED lines=25> */
[----:B------:R-:W-:Y:S01]  /*0190*/  @P3 IADD3 R8, P1, PT, R17, UR6, RZ ;  /* 0x0000000611083c10 */ /* 0x000fe2000ff3e0ff */
[----:B------:R-:W4:Y:S01]  /*01a0*/  S2R R13, SR_CTAID.X ;  /* 0x00000000000d7919 */ /* 0x000f220000002500 */
[C---:B------:R-:W-:Y:S01]  /*01b0*/  @P2 IADD3.X R7, PT, PT, R12.reuse, UR5, RZ, P0, !PT ;  /* 0x000000050c072c10 */ /* 0x040fe200087fe4ff */
[----:B------:R-:W2:Y:S01]  /*01c0*/  @!P2 LDC R3, c[0x0][0x43c] ;  /* 0x00010f00ff03ab82 */ /* 0x000ea20000000800 */
[----:B------:R-:W-:-:S03]  /*01d0*/  @P3 IADD3.X R9, PT, PT, R12, UR7, RZ, P1, !PT ;  /* 0x000000070c093c10 */ /* 0x000fc60008ffe4ff */
[----:B------:R-:W5:Y:S04]  /*01e0*/  @P2 LDG.E R91, desc[UR16][R6.64] ;  /* 0x00000010065b2981 */ /* 0x000f68000c1e1900 */
[----:B------:R4:W5:Y:S01]  /*01f0*/  @P3 LDG.E R4, desc[UR16][R8.64] ;  /* 0x0000001008043981 */ /* 0x000962000c1e1900 */
[----:B-1----:R-:W-:-:S05]  /*0200*/  IADD3 R14, P0, PT, R17, R10, RZ ;  /* 0x0000000a110e7210 */ /* 0x002fca0007f1e0ff */
[----:B------:R-:W-:Y:S01]  /*0210*/  IMAD.X R15, R12, 0x1, R11, P0 ;  /* 0x000000010c0f7824 */ /* 0x000fe200000e060b */
[----:B------:R-:W-:-:S04]  /*0220*/  ISETP.NE.U32.AND P0, PT, R10, RZ, PT ;  /* 0x000000ff0a00720c */ /* 0x000fc80003f05070 */
[----:B------:R-:W-:Y:S02]  /*0230*/  ISETP.NE.AND.EX P0, PT, R11, RZ, PT, P0 ;  /* 0x000000ff0b00720c */ /* 0x000fe40003f05300 */
[----:B---3--:R-:W-:Y:S01]  /*0240*/  ISETP.NE.AND P1, PT, RZ, UR4, PT ;  /* 0x00000004ff007c0c */ /* 0x008fe2000bf25270 */
[----:B------:R-:W1:Y:S01]  /*0250*/  @!P2 LDC.64 R6, c[0x0][0x488] ;  /* 0x00012200ff06ab82 */ /* 0x000e620000000a00 */
[----:B------:R-:W-:-:S07]  /*0260*/  ISETP.EQ.U32.AND P3, PT, R10, RZ, PT ;  /* 0x000000ff0a00720c */ /* 0x000fce0003f62070 */
[----:B----4-:R-:W3:Y:S01]  /*0270*/  @!P4 LDC R9, c[0x0][0x434] ;  /* 0x00010d00ff09cb82 */ /* 0x010ee20000000800 */
[----:B------:R-:W-:-:S07]  /*0280*/  ISETP.EQ.OR.EX P3, PT, R11, RZ, !P1, P3 ;  /* 0x000000ff0b00720c */ /* 0x000fce0004f62730 */
[----:B------:R-:W4:Y:S01]  /*0290*/  @!P0 LDC R11, c[0x0][0x438] ;  /* 0x00010e00ff0b8b82 */ /* 0x000f220000000800 */
[----:B------:R-:W-:Y:S02]  /*02a0*/  IMAD.MOV.U32 R5, RZ, RZ, -0x1 ;  /* 0xffffffffff057424 */ /* 0x000fe400078e00ff */
[----:B------:R-:W-:-:S04]  /*02b0*/  IMAD.SHL.U32 R0, R13, 0x40, RZ ;  /* 0x000000400d007824 */ /* 0x000fc800078e00ff */
[----:B------:R1:W5:Y:S01]  /*02c0*/  @!P3 LDG.E R5, desc[UR16][R14.64] ;  /* 0x000000100e05b981 */ /* 0x000362000c1e1900 */
[----:B--2---:R-:W-:-:S05]  /*02d0*/  @P4 IMAD.IADD R9, R19, 0x1, -R128 ;  /* 0x0000000113094824 */ /* 0x004fca00078e0a80 */
[----:B---3--:R-:W-:Y:S01]  /*02e0*/  ISETP.GT.AND P3, PT, R9, R0, PT ;  /* 0x000000000900720c */ /* 0x008fe20003f64270 */
[----:B-1--4-:R-:W-:-:S12]  /*02f0*/  @!P0 BRA `(.L_x_3408) ;  /* 0x00000000000c8947 */ /* 0x012fd80003800000 */
[----:B------:R-:W2:Y:S02]  /*0300*/  @P1 LDG.E R8, desc[UR16][R14.64+0x4] ;  /* 0x000004100e081981 */ /* 0x000ea4000c1e1900 */
[----:B--2--5:R-:W-:-:S06]  /*0310*/  @P1 IADD3 R11, PT, PT, R8, -R5, RZ ;  /* 0x80000005080b1210 */ /* 0x024fcc0007ffe0ff */
[----:B------:R1:W5:Y:S02]  /*0320*/  @!P1 LDG.E R11, desc[UR16][R14.64] ;  /* 0x000000100e0b9981 */ /* 0x000364000c1e1900 */
.L_x_3408:
[----:B------:R-:W-:Y:S01]  /*0330*/  @!P2 ISETP.NE.U32.AND P0, PT, R6, RZ, PT ;  /* 0x000000ff0600a20c */ /* 0x000fe20003f05070 */
[----:B------:R-:W-:-:S12]  /*0340*/  @!P3 EXIT ;  /* 0x000000000000b94d */ /* 0x000fd80003800000 */
[----:B------:R-:W2:Y:S01]  /*0350*/  LDCU UR5, c[0x0][0x438] ;  /* 0x00008700ff0577ac */ /* 0x000ea20008000800 */
[----:B------:R-:W-:Y:S01]  /*0360*/  @!P2 ISETP.NE.AND.EX P0, PT, R7, RZ, PT, P0 ;  /* 0x000000ff0700a20c */ /* 0x000fe20003f05300 */
[--C-:B-----5:R-:W-:Y:S01]  /*0370*/  @P2 IMAD.IADD R91, R91, 0x1, -R4.reuse ;  /* 0x000000015b5b2824 */ /* 0x120fe200078e0a04 */
[----:B-1----:R-:W1:Y:S01]  /*0380*/  S2R R15, SR_CTAID.Z ;  /* 0x00000000000f7919 */ /* 0x002e620000002700 */
[----:B------:R-:W3:Y:S01]  /*0390*/  LDCU UR14, c[0x0][0x508] ;  /* 0x0000a100ff0e77ac */ /* 0x000ee20008000800 */
[----:B------:R-:W-:Y:S01]  /*03a0*/  @!P2 SEL R3, R3, RZ, P0 ;  /* 0x000000ff0303a207 */ /* 0x000fe20000000000 */
[----:B------:R-:W-:Y:S01]  /*03b0*/  VIADD R6, R13, 0x1 ;  /* 0x000000010d067836 */ /* 0x000fe20000000000 */
[----:B------:R-:W4:Y:S02]  /*03c0*/  S2R R116, SR_TID.X ;  /* 0x0000000000747919 */ /* 0x000f240000002100 */
[----:B------:R-:W-:Y:S01]  /*03d0*/  @!P2 IADD3 R91, PT, PT, R3, R11, -R4 ;  /* 0x0000000b035ba210 */ /* 0x000fe20007ffe804 */
[----:B------:R-:W-:-:S04]  /*03e0*/  IMAD R3, R6, 0x40, -R9 ;  /* 0x0000004006037824 */ /* 0x000fc800078e0a09 */
[----:B------:R-:W-:Y:S01]  /*03f0*/  VIADD R8, R91, 0x3f ;  /* 0x0000003f5b087836 */ /* 0x000fe20000000000 */
[----:B--2---:R-:W-:-:S04]  /*0400*/  UIADD3 UR5, UPT, UPT, UR5, 0x3f, URZ ;  /* 0x0000003f05057890 */ /* 0x004fc8000fffe0ff */
[----:B------:R-:W-:Y:S02]  /*0410*/  SHF.R.S32.HI R7, RZ, 0x1f, R8 ;  /* 0x0000001fff077819 */ /* 0x000fe40000011408 */
[----:B---3--:R-:W-:Y:S01]  /*0420*/  IADD3 R6, PT, PT, R8, UR14, R3 ;  /* 0x0000000e08067c10 */ /* 0x008fe2000fffe003 */
[----:B------:R-:W-:Y:S01]  /*0430*/  USHF.R.S32.HI UR4, URZ, 0x1f, UR5 ;  /* 0x0000001fff047899 */ /* 0x000fe20008011405 */
[----:B------:R-:W-:Y:S01]  /*0440*/  LEA.HI R7, R7, R8, RZ, 0x6 ;  /* 0x0000000807077211 */ /* 0x000fe200078f30ff */
[----:B------:R-:W-:Y:S01]  /*0450*/  IMAD.MOV.U32 R8, RZ, RZ, R2 ;  /* 0x000000ffff087224 */ /* 0x000fe200078e0002 */
        /* <DEDUP_REMOVED lines=8> */
[----:B-1--4-:R-:W-:Y:S05]  /*04e0*/  @P0 BRA `(.L_x_3409) ;  /* 0x00000004003c0947 */ /* 0x012fea0003800000 */
[----:B------:R-:W-:Y:S01]  /*04f0*/  ISETP.NE.AND P0, PT, R128, -0x1, PT ;  /* 0xffffffff8000780c */ /* 0x000fe20003f05270 */
[----:B------:R-:W1:Y:S01]  /*0500*/  LDC.64 R4, c[0x0][0x408] ;  /* 0x00010200ff047b82 */ /* 0x000e620000000a00 */
[----:B------:R-:W-:Y:S01]  /*0510*/  SHF.L.U32 R3, R116, 0x3, RZ ;  /* 0x0000000374037819 */ /* 0x000fe200000006ff */
[----:B------:R-:W2:Y:S01]  /*0520*/  LDCU UR7, c[0x0][0x3e0] ;  /* 0x00007c00ff0777ac */ /* 0x000ea20008000800 */
[----:B------:R-:W-:Y:S01]  /*0530*/  SHF.R.U32.HI R116, RZ, 0x2, R116 ;  /* 0x00000002ff747819 */ /* 0x000fe20000011674 */
[----:B------:R-:W-:Y:S01]  /*0540*/  BSSY.RECONVERGENT B0, `(.L_x_3410) ;  /* 0x0000027000007945 */ /* 0x000fe20003800200 */
[----:B------:R-:W-:Y:S01]  /*0550*/  IADD3 R9, PT, PT, -R0, R9, RZ ;  /* 0x0000000900097210 */ /* 0x000fe20007ffe1ff */
[----:B------:R-:W3:Y:S01]  /*0560*/  LDCU.64 UR4, c[0x0][0x410] ;  /* 0x00008200ff0477ac */ /* 0x000ee20008000a00 */
[----:B------:R-:W4:Y:S05]  /*0570*/  LDCU UR6, c[0x0][0x434] ;  /* 0x00008680ff0677ac */ /* 0x000f2a0008000800 */
[----:B------:R-:W5:Y:S01]  /*0580*/  @!P0 LDC.64 R6, c[0x0][0x400] ;  /* 0x00010000ff068b82 */ /* 0x000f620000000a00 */
[----:B-1----:R-:W-:-:S04]  /*0590*/  @P0 IMAD.WIDE.U32 R16, R128, R4, RZ ;  /* 0x0000000480100225 */ /* 0x002fc800078e00ff */
[C---:B-----5:R-:W-:Y:S01]  /*05a0*/  @!P0 IMAD.WIDE.U32 R10, R2.reuse, R6, RZ ;  /* 0x00000006020a8225 */ /* 0x060fe200078e00ff */
[----:B------:R-:W-:Y:S02]  /*05b0*/  LOP3.LUT R6, R3, 0x18, RZ, 0xc0, !PT ;  /* 0x0000001803067812 */ /* 0x000fe400078ec0ff */
[----:B------:R-:W-:Y:S01]  /*05c0*/  @P0 MOV R10, R16 ;  /* 0x00000010000a0202 */ /* 0x000fe20000000f00 */
[----:B------:R-:W-:Y:S01]  /*05d0*/  @!P0 IMAD R2, R2, R7, R11 ;  /* 0x0000000702028224 */ /* 0x000fe200078e020b */
[----:B------:R-:W-:Y:S01]  /*05e0*/  MOV R7, RZ ;  /* 0x000000ff00077202 */ /* 0x000fe20000000f00 */
[----:B------:R-:W-:Y:S02]  /*05f0*/  @P0 IMAD R2, R128, R5, R17 ;  /* 0x0000000580020224 */ /* 0x000fe400078e0211 */
[----:B------:R-:W-:-:S04]  /*0600*/  IMAD.WIDE.U32 R12, R0, R4, R6 ;  /* 0x00000004000c7225 */ /* 0x000fc800078e0006 */
[----:B------:R-:W-:Y:S01]  /*0610*/  IMAD R3, R0, R5, R13 ;  /* 0x0000000500037224 */ /* 0x000fe200078e020d */
[----:B------:R-:W-:Y:S02]  /*0620*/  IADD3 R10, P0, PT, R10, R12, RZ ;  /* 0x0000000c0a0a7210 */ /* 0x000fe40007f1e0ff */
[----:B------:R-:W-:-:S03]  /*0630*/  LOP3.LUT R12, R6, 0x20, RZ, 0xfc, !PT ;  /* 0x00000020060c7812 */ /* 0x000fc600078efcff */
[----:B------:R-:W-:Y:S01]  /*0640*/  IMAD.X R11, R2, 0x1, R3, P0 ;  /* 0x00000001020b7824 */ /* 0x000fe200000e0603 */
[----:B------:R-:W-:Y:S01]  /*0650*/  ISETP.GE.AND P0, PT, R116, R9, PT ;  /* 0x000000097400720c */ /* 0x000fe20003f06270 */
[----:B--2---:R-:W-:Y:S01]  /*0660*/  IMAD R3, R8, UR7, R15 ;  /* 0x0000000708037c24 */ /* 0x004fe2000f8e020f */
[----:B------:R-:W-:Y:S01]  /*0670*/  LOP3.LUT R8, R6, 0x40, RZ, 0xfc, !PT ;  /* 0x0000004006087812 */ /* 0x000fe200078efcff */
[----:B---3--:R-:W-:-:S04]  /*0680*/  IMAD.WIDE.U32 R10, R15, UR4, R10 ;  /* 0x000000040f0a7c25 */ /* 0x008fc8000f8e000a */
[----:B------:R-:W-:Y:S02]  /*0690*/  VIADD R2, R116, 0x20 ;  /* 0x0000002074027836 */ /* 0x000fe40000000000 */
[----:B----4-:R-:W-:Y:S02]  /*06a0*/  IMAD R3, R3, UR6, R0 ;  /* 0x0000000603037c24 */ /* 0x010fe4000f8e0200 */
[----:B------:R-:W-:Y:S01]  /*06b0*/  IMAD R15, R15, UR5, R11 ;  /* 0x000000050f0f7c24 */ /* 0x000fe2000f8e020b */
[----:B------:R-:W-:Y:S01]  /*06c0*/  ISETP.GE.AND P1, PT, R2, R9, PT ;  /* 0x000000090200720c */ /* 0x000fe20003f26270 */
[----:B------:R-:W-:-:S12]  /*06d0*/  @P0 BRA `(.L_x_3411) ;  /* 0x0000000000340947 */ /* 0x000fd80003800000 */
[----:B------:R-:W1:Y:S01]  /*06e0*/  LDCU UR6, c[0x0][0x440] ;  /* 0x00008800ff0677ac */ /* 0x000e620008000800 */
[----:B------:R-:W-:Y:S01]  /*06f0*/  IMAD.MOV.U32 R14, RZ, RZ, R10 ;  /* 0x000000ffff0e7224 */ /* 0x000fe200078e000a */
[----:B------:R-:W2:Y:S03]  /*0700*/  LDCU.64 UR4, c[0x0][0x3f0] ;  /* 0x00007e00ff0477ac */ /* 0x000ea60008000a00 */
[----:B------:R-:W-:-:S04]  /*0710*/  IMAD.WIDE.U32 R18, R116, R4, R14 ;  /* 0x0000000474127225 */ /* 0x000fc800078e000e */
[----:B------:R-:W-:Y:S01]  /*0720*/  IMAD R0, R116, R5, R19 ;  /* 0x0000000574007224 */ /* 0x000fe200078e0213 */
        /* <DEDUP_REMOVED lines=8> */
.L_x_3411:
[----:B------:R-:W-:Y:S05]  /*07b0*/  BSYNC.RECONVERGENT B0 ;  /* 0x0000000000007941 */ /* 0x000fea0003800200 */
.L_x_3410:
[----:B------:R-:W-:Y:S04]  /*07c0*/  BSSY.RECONVERGENT B0, `(.L_x_3412) ;  /* 0x0000013000007945 */ /* 0x000fe80003800200 */
[----:B------:R-:W-:Y:S05]  /*07d0*/  @P1 BRA `(.L_x_3413) ;  /* 0x0000000000441947 */ /* 0x000fea0003800000 */
[----:B------:R-:W2:Y:S01]  /*07e0*/  LDCU UR6, c[0x0][0x440] ;  /* 0x00008800ff0677ac */ /* 0x000ea20008000800 */
[----:B------:R-:W-:Y:S01]  /*07f0*/  IADD3 R11, P0, PT, R116, 0x20, RZ ;  /* 0x00000020740b7810 */ /* 0x000fe20007f1e0ff */
[----:B------:R-:W-:Y:S01]  /*0800*/  IMAD.MOV.U32 R14, RZ, RZ, R10 ;  /* 0x000000ffff0e7224 */ /* 0x000fe200078e000a */
[----:B------:R-:W3:Y:S03]  /*0810*/  LDCU.64 UR4, c[0x0][0x3f0] ;  /* 0x00007e00ff0477ac */ /* 0x000ee60008000a00 */
[----:B------:R-:W-:Y:S02]  /*0820*/  IMAD.X R13, RZ, RZ, RZ, P0 ;  /* 0x000000ffff0d7224 */ /* 0x000fe400000e06ff */
[----:B------:R-:W-:-:S04]  /*0830*/  IMAD.WIDE.U32 R14, R11, R4, R14 ;  /* 0x000000040b0e7225 */ /* 0x000fc800078e000e */
[----:B------:R-:W-:-:S04]  /*0840*/  IMAD R0, R13, R4, RZ ;  /* 0x000000040d007224 */ /* 0x000fc800078e02ff */
[----:B------:R-:W-:Y:S01]  /*0850*/  IMAD R5, R11, R5, R0 ;  /* 0x000000050b057224 */ /* 0x000fe200078e0200 */
[----:B--2---:R-:W-:Y:S02]  /*0860*/  ISETP.GE.AND P1, PT, R12, UR6, PT ;  /* 0x000000060c007c0c */ /* 0x004fe4000bf26270 */
[----:B------:R-:W-:Y:S01]  /*0870*/  ISETP.GE.AND P2, PT, R6, UR6, PT ;  /* 0x0000000606007c0c */ /* 0x000fe2000bf46270 */
[----:B------:R-:W-:Y:S01]  /*0880*/  IMAD.IADD R5, R15, 0x1, R5 ;  /* 0x000000010f057824 */ /* 0x000fe200078e0205 */
[----:B------:R-:W-:Y:S02]  /*0890*/  ISETP.GE.AND P0, PT, R8, UR6, PT ;  /* 0x0000000608007c0c */ /* 0x000fe4000bf06270 */
[----:B---3--:R-:W-:-:S04]  /*08a0*/  LEA R4, P3, R14, UR4, 0x1 ;  /* 0x000000040e047c11 */ /* 0x008fc8000f8608ff */
[----:B------:R-:W-:-:S05]  /*08b0*/  LEA.HI.X R5, R14, UR5, R5, 0x1, P3 ;  /* 0x000000050e057c11 */ /* 0x000fca00098f0c05 */
[----:B------:R2:W-:Y:S04]  /*08c0*/  @!P2 STG.E.128 desc[UR16][R4.64], RZ ;  /* 0x000000ff0400a986 */ /* 0x0005e8000c101d10 */
[----:B------:R2:W-:Y:S04]  /*08d0*/  @!P1 STG.E.128 desc[UR16][R4.64+0x40], RZ ;  /* 0x000040ff04009986 */ /* 0x0005e8000c101d10 */
[----:B------:R2:W-:Y:S02]  /*08e0*/  @!P0 STG.E.128 desc[UR16][R4.64+0x80], RZ ;  /* 0x000080ff04008986 */ /* 0x0005e4000c101d10 */
.L_x_3413:
[----:B------:R-:W-:Y:S05]  /*08f0*/  BSYNC.RECONVERGENT B0 ;  /* 0x0000000000007941 */ /* 0x000fea0003800200 */
.L_x_3412:
[----:B------:R-:W2:Y:S01]  /*0900*/  LDCU.64 UR4, c[0x0][0x420] ;  /* 0x00008400ff0477ac */ /* 0x000ea20008000a00 */
[----:B------:R-:W-:-:S04]  /*0910*/  ISETP.NE.AND P2, PT, R6, RZ, PT ;  /* 0x000000ff0600720c */ /* 0x000fc80003f45270 */
[-C--:B------:R-:W-:Y:S02]  /*0920*/  ISETP.GE.OR P1, PT, R116, R9.reuse, P2 ;  /* 0x000000097400720c */ /* 0x080fe40001726670 */
[C---:B------:R-:W-:Y:S02]  /*0930*/  IADD3 R116, P0, PT, R3.reuse, R116, RZ ;  /* 0x0000007403747210 */ /* 0x040fe40007f1e0ff */
[----:B------:R-:W-:Y:S02]  /*0940*/  ISETP.GE.OR P2, PT, R2, R9, P2 ;  /* 0x000000090200720c */ /* 0x000fe40001746670 */
[----:B------:R-:W-:Y:S02]  /*0950*/  LEA.HI.X.SX32 R3, R3, RZ, 0x1, P0 ;  /* 0x000000ff03037211 */ /* 0x000fe400000f0eff */
[----:B--2---:R-:W-:-:S04]  /*0960*/  LEA R4, P0, R116, UR4, 0x2 ;  /* 0x0000000474047c11 */ /* 0x004fc8000f8010ff */
[----:B------:R-:W-:Y:S01]  /*0970*/  LEA.HI.X R5, R116, UR5, R3, 0x2, P0 ;  /* 0x0000000574057c11 */ /* 0x000fe200080f1403 */
[----:B------:R-:W-:-:S05]  /*0980*/  @!P1 IMAD.MOV.U32 R3, RZ, RZ, 0x7f800000 ;  /* 0x7f800000ff039424 */ /* 0x000fca00078e00ff */
[----:B------:R2:W-:Y:S01]  /*0990*/  @!P1 STG.E desc[UR16][R4.64], R3 ;  /* 0x0000000304009986 */ /* 0x0005e2000c101910 */
[----:B------:R-:W-:Y:S05]  /*09a0*/  @P2 EXIT ;  /* 0x000000000000294d */ /* 0x000fea0003800000 */
[----:B--2---:R-:W-:-:S05]  /*09b0*/  MOV R3, 0x7f800000 ;  /* 0x7f80000000037802 */ /* 0x004fca0000000f00 */
[----:B------:R-:W-:Y:S01]  /*09c0*/  STG.E desc[UR16][R4.64+0x80], R3 ;  /* 0x0000800304007986 */ /* 0x000fe2000c101910 */
[----:B------:R-:W-:Y:S05]  /*09d0*/  EXIT ;  /* 0x000000000000794d */ /* 0x000fea0003800000 */
.L_x_3409:
[----:B------:R-:W1:Y:S01]  /*09e0*/  LDCU.64 UR4, c[0x0][0x4d8] ;  /* 0x00009b00ff0477ac */ /* 0x000e620008000a00 */
        /* <DEDUP_REMOVED lines=9> */
.L_x_3414:
[----:B------:R-:W-:Y:S05]  /*0a80*/  BRA.U !UP1, `(.L_x_3415) ;  /* 0x0000000509847547 */ /* 0x000fea000b800000 */
[----:B------:R-:W1:Y:S01]  /*0a90*/  LDC R11, c[0x0][0x4f0] ;  /* 0x00013c00ff0b7b82 */ /* 0x000e620000000800 */
[----:B------:R-:W-:Y:S01]  /*0aa0*/  LEA R4, R3, 0xffffffc0, 0x6 ;  /* 0xffffffc003047811 */ /* 0x000fe200078e30ff */
[----:B------:R-:W2:Y:S03]  /*0ab0*/  LDCU.64 UR4, c[0x0][0x4e8] ;  /* 0x00009d00ff0477ac */ /* 0x000ea60008000a00 */
[----:B------:R-:W-:Y:S01]  /*0ac0*/  IABS R5, R4 ;  /* 0x0000000400057213 */ /* 0x000fe20000000000 */
[----:B------:R-:W3:Y:S04]  /*0ad0*/  LDCU.64 UR6, c[0x0][0x3a0] ;  /* 0x00007400ff0677ac */ /* 0x000ee80008000a00 */
[----:B-----5:R-:W-:Y:S01]  /*0ae0*/  IMAD.MOV.U32 R8, RZ, RZ, R5 ;  /* 0x000000ffff087224 */ /* 0x020fe200078e0005 */
        /* <DEDUP_REMOVED lines=24> */
[----:B------:R-:W-:Y:S02]  /*0c70*/  @P0 IADD3 R5, PT, PT, R5, 0x1, RZ ;  /* 0x0000000105050810 */ /* 0x000fe40007ffe0ff */
[----:B------:R-:W-:-:S04]  /*0c80*/  LEA R132, P0, R6, UR8, 0x2 ;  /* 0x0000000806847c11 */ /* 0x000fc8000f8010ff */
[----:B------:R-:W-:Y:S01]  /*0c90*/  @!P1 IMAD.MOV R5, RZ, RZ, -R5 ;  /* 0x000000ffff059224 */ /* 0x000fe200078e0a05 */
[----:B------:R-:W-:Y:S02]  /*0ca0*/  LEA.HI.X R133, R6, UR9, R133, 0x2, P0 ;  /* 0x0000000906857c11 */ /* 0x000fe400080f1485 */
[----:B------:R-:W-:Y:S01]  /*0cb0*/  @!P2 LOP3.LUT R5, RZ, R11, RZ, 0x33, !PT ;  /* 0x0000000bff05a212 */ /* 0x000fe200078e33ff */
[----:B------:R-:W2:Y:S04]  /*0cc0*/  LDC R6, c[0x0][0x3e8] ;  /* 0x0000fa00ff067b82 */ /* 0x000ea80000000800 */
[----:B------:R-:W-:-:S05]  /*0cd0*/  IMAD.WIDE R18, R5, 0x4, R132 ;  /* 0x0000000405127825 */ /* 0x000fca00078e0284 */
[----:B------:R-:W2:Y:S01]  /*0ce0*/  LDG.E R10, desc[UR16][R18.64] ;  /* 0x00000010120a7981 */ /* 0x000ea2000c1e1900 */
[----:B------:R-:W-:Y:S01]  /*0cf0*/  IMAD.MOV R5, RZ, RZ, -R5 ;  /* 0x000000ffff057224 */ /* 0x000fe200078e0a05 */
[----:B---3--:R-:W-:Y:S01]  /*0d00*/  MOV R84, UR10 ;  /* 0x0000000a00547c02 */ /* 0x008fe20008000f00 */
[----:B----4-:R-:W-:Y:S01]  /*0d10*/  IMAD.U32 R96, RZ, RZ, UR12 ;  /* 0x0000000cff607e24 */ /* 0x010fe2000f8e00ff */
[----:B------:R-:W-:Y:S01]  /*0d20*/  MOV R85, UR11 ;  /* 0x0000000b00557c02 */ /* 0x000fe20008000f00 */
[----:B------:R-:W-:Y:S02]  /*0d30*/  IMAD R4, R11, R5, R4 ;  /* 0x000000050b047224 */ /* 0x000fe400078e0204 */
[----:B------:R-:W-:-:S03]  /*0d40*/  IMAD.U32 R97, RZ, RZ, UR13 ;  /* 0x0000000dff617e24 */ /* 0x000fc6000f8e00ff */
[----:B------:R-:W-:Y:S02]  /*0d50*/  SHF.R.S32.HI R5, RZ, 0x1f, R4 ;  /* 0x0000001fff057819 */ /* 0x000fe40000011404 */
        /* <DEDUP_REMOVED lines=21> */
[----:B------:R-:W-:-:S06]  /*0eb0*/  @P2 IADD3 R7, PT, PT, R7, 0x1, RZ ;  /* 0x0000000107072810 */ /* 0x000fcc0007ffe0ff */
[----:B------:R-:W-:Y:S02]  /*0ec0*/  @!P0 IADD3 R7, PT, PT, -R7, RZ, RZ ;  /* 0x000000ff07078210 */ /* 0x000fe40007ffe1ff */
        /* <DEDUP_REMOVED lines=24> */
[----:B------:R-:W-:Y:S01]  /*1050*/  IMAD R4, R7, UR7, R4 ;  /* 0x0000000707047c24 */ /* 0x000fe2000f8e0204 */
[----:B------:R-:W-:Y:S01]  /*1060*/  IADD3 R14, PT, PT, R17, R6, RZ ;  /* 0x00000006110e7210 */ /* 0x000fe20007ffe0ff */
[----:B------:R-:W-:-:S05]  /*1070*/  IMAD.WIDE.U32 R18, R7, UR6, R10 ;  /* 0x0000000607127c25 */ /* 0x000fca000f8e000a */
[----:B------:R-:W-:Y:S01]  /*1080*/  IADD3 R8, PT, PT, R19, R4, RZ ;  /* 0x0000000413087210 */ /* 0x000fe20007ffe0ff */
[----:B------:R-:W-:Y:S06]  /*1090*/  BRA `(.L_x_3416) ;  /* 0x0000000400607947 */ /* 0x000fec0003800000 */
.L_x_3415:
        /* <DEDUP_REMOVED lines=13> */
[----:B------:R-:W-:Y:S02]  /*1170*/  IADD3 R11, PT, PT, R11, R7, RZ ;  /* 0x000000070b0b7210 */ /* 0x000fe40007ffe0ff */
[----:B------:R-:W-:Y:S01]  /*1180*/  MOV R12, R10 ;  /* 0x0000000a000c7202 */ /* 0x000fe20000000f00 */
[----:B------:R-:W-:Y:S05]  /*1190*/  BRA `(.L_x_3418) ;  /* 0x0000000000187947 */ /* 0x000fea0003800000 */
.L_x_3417:
[----:B------:R-:W2:Y:S01]  /*11a0*/  LDC.64 R96, c[0x0][0x3b8] ;  /* 0x0000ee00ff607b82 */ /* 0x000ea20000000a00 */
[----:B-1----:R-:W-:-:S05]  /*11b0*/  IADD3 R6, PT, PT, R4, R5, RZ ;  /* 0x0000000504067210 */ /* 0x002fca0007ffe0ff */
[C---:B--2---:R-:W-:Y:S02]  /*11c0*/  IMAD R11, R6.reuse, R97, RZ ;  /* 0x00000061060b7224 */ /* 0x044fe400078e02ff */
[----:B------:R-:W-:-:S05]  /*11d0*/  IMAD.WIDE.U32 R6, R6, R96, RZ ;  /* 0x0000006006067225 */ /* 0x000fca00078e00ff */
[----:B------:R-:W-:Y:S02]  /*11e0*/  IADD3 R11, PT, PT, R7, R11, RZ ;  /* 0x0000000b070b7210 */ /* 0x000fe40007ffe0ff */
[----:B------:R-:W-:Y:S02]  /*11f0*/  MOV R12, R6 ;  /* 0x00000006000c7202 */ /* 0x000fe40000000f00 */
.L_x_3418:
        /* <DEDUP_REMOVED lines=14> */
.L_x_3419:
[----:B------:R-:W1:Y:S01]  /*12e0*/  LDC.64 R84, c[0x0][0x3c0] ;  /* 0x0000f000ff547b82 */ /* 0x000e620000000a00 */
[----:B------:R-:W-:-:S05]  /*12f0*/  IADD3 R4, PT, PT, R4, R5, RZ ;  /* 0x0000000504047210 */ /* 0x000fca0007ffe0ff */
[C---:B-1----:R-:W-:Y:S02]  /*1300*/  IMAD R17, R4.reuse, R85, RZ ;  /* 0x0000005504117224 */ /* 0x042fe400078e02ff */
[----:B------:R-:W-:-:S05]  /*1310*/  IMAD.WIDE.U32 R4, R4, R84, RZ ;  /* 0x0000005404047225 */ /* 0x000fca00078e00ff */
[----:B------:R-:W-:Y:S02]  /*1320*/  IADD3 R17, PT, PT, R5, R17, RZ ;  /* 0x0000001105117210 */ /* 0x000fe40007ffe0ff */
[----:B------:R-:W-:-:S07]  /*1330*/  MOV R16, R4 ;  /* 0x0000000400107202 */ /* 0x000fce0000000f00 */
.L_x_3420:
[----:B-----5:R-:W1:Y:S01]  /*1340*/  LDC R8, c[0x0][0x3e8] ;  /* 0x0000fa00ff087b82 */ /* 0x020e620000000800 */
[----:B------:R-:W-:Y:S02]  /*1350*/  LEA R10, R3, 0xffffffc0, 0x6 ;  /* 0xffffffc0030a7811 */ /* 0x000fe400078e30ff */
[----:B------:R-:W-:-:S03]  /*1360*/  CS2R R132, SRZ ;  /* 0x0000000000847805 */ /* 0x000fc6000001ff00 */
[----:B------:R-:W-:-:S04]  /*1370*/  IMAD.WIDE.U32 R16, R10, R84, R16 ;  /* 0x000000540a107225 */ /* 0x000fc800078e0010 */
[----:B------:R-:W-:Y:S01]  /*1380*/  IMAD R17, R10, R85, R17 ;  /* 0x000000550a117224 */ /* 0x000fe200078e0211 */
        /* <DEDUP_REMOVED lines=10> */
[----:B------:R-:W-:Y:S02]  /*1430*/  IMAD.MOV.U32 R6, RZ, RZ, R5 ;  /* 0x000000ffff067224 */ /* 0x000fe400078e0005 */
[----:B------:R-:W-:Y:S02]  /*1440*/  IMAD.MOV.U32 R18, RZ, RZ, R12 ;  /* 0x000000ffff127224 */ /* 0x000fe400078e000c */
[----:B------:R-:W-:Y:S01]  /*1450*/  IMAD.HI.U32 R14, R19, R6, RZ ;  /* 0x00000006130e7227 */ /* 0x000fe200078e00ff */
[----:B------:R-:W-:-:S04]  /*1460*/  MOV R19, R11 ;  /* 0x0000000b00137202 */ /* 0x000fc80000000f00 */
[----:B------:R-:W-:Y:S01]  /*1470*/  IADD3 R5, PT, PT, -R14, RZ, RZ ;  /* 0x000000ff0e057210 */ /* 0x000fe20007ffe1ff */
[----:B------:R-:W-:-:S04]  /*1480*/  IMAD.WIDE.U32 R18, R10, R96, R18 ;  /* 0x000000600a127225 */ /* 0x000fc800078e0012 */
[----:B------:R-:W-:Y:S02]  /*1490*/  IMAD R5, R4, R5, R6 ;  /* 0x0000000504057224 */ /* 0x000fe400078e0206 */
[----:B------:R-:W1:Y:S01]  /*14a0*/  LDC.64 R6, c[0x0][0x3d8] ;  /* 0x0000f600ff067b82 */ /* 0x000e620000000a00 */
[----:B------:R-:W-:Y:S02]  /*14b0*/  IMAD R19, R10, R97, R19 ;  /* 0x000000610a137224 */ /* 0x000fe400078e0213 */
        /* <DEDUP_REMOVED lines=16> */
[----:B------:R-:W-:Y:S01]  /*15c0*/  IMAD.WIDE.U32 R6, R14, R4, R18 ;  /* 0x000000040e067225 */ /* 0x000fe200078e0012 */
[----:B------:R-:W-:-:S03]  /*15d0*/  MOV R18, R16 ;  /* 0x0000001000127202 */ /* 0x000fc60000000f00 */
[----:B------:R-:W-:Y:S01]  /*15e0*/  IMAD R5, R14, R5, R11 ;  /* 0x000000050e057224 */ /* 0x000fe200078e020b */
[----:B------:R-:W-:Y:S01]  /*15f0*/  MOV R16, R6 ;  /* 0x0000000600107202 */ /* 0x000fe20000000f00 */
[----:B------:R-:W-:-:S03]  /*1600*/  IMAD.IADD R8, R17, 0x1, R8 ;  /* 0x0000000111087824 */ /* 0x000fc600078e0208 */
[----:B------:R-:W-:-:S07]  /*1610*/  IADD3 R14, PT, PT, R7, R5, RZ ;  /* 0x00000005070e7210 */ /* 0x000fce0007ffe0ff */
.L_x_3416:
[----:B------:R-:W-:Y:S01]  /*1620*/  ISETP.NE.AND P0, PT, R128, -0x1, PT ;  /* 0xffffffff8000780c */ /* 0x000fe20003f05270 */
[----:B------:R-:W-:Y:S01]  /*1630*/  IMAD.SHL.U32 R123, R116, 0x8, RZ ;  /* 0x00000008747b7824 */ /* 0x000fe200078e00ff */
[----:B------:R-:W1:Y:S01]  /*1640*/  S2UR UR5, SR_CgaCtaId ;  /* 0x00000000000579c3 */ /* 0x000e620000008800 */
[----:B------:R-:W2:Y:S01]  /*1650*/  LDCU.64 UR12, c[0x0][0x388] ;  /* 0x00007100ff0c77ac */ /* 0x000ea20008000a00 */
[----:B------:R-:W-:Y:S01]  /*1660*/  IMAD.IADD R121, R9, 0x1, -R0 ;  /* 0x0000000109797824 */ /* 0x000fe200078e0a00 */
[----:B------:R-:W-:Y:S01]  /*1670*/  SHF.R.U32.HI R10, RZ, 0x2, R116 ;  /* 0x00000002ff0a7819 */ /* 0x000fe20000011674 */
[----:B------:R-:W-:Y:S01]  /*1680*/  IMAD.MOV.U32 R11, RZ, RZ, RZ ;  /* 0x000000ffff0b7224 */ /* 0x000fe200078e00ff */
[----:B------:R-:W-:Y:S01]  /*1690*/  LOP3.LUT R122, R123, 0x18, RZ, 0xc0, !PT ;  /* 0x000000187b7a7812 */ /* 0x000fe200078ec0ff */
[----:B------:R-:W3:Y:S01]  /*16a0*/  LDCU.64 UR10, c[0x0][0x390] ;  /* 0x00007200ff0a77ac */ /* 0x000ee20008000a00 */
[----:B------:R-:W-:Y:S01]  /*16b0*/  ISETP.GE.AND P2, PT, R10, R121, PT ;  /* 0x000000790a00720c */ /* 0x000fe20003f46270 */
[----:B------:R-:W-:Y:S01]  /*16c0*/  BSSY.RECONVERGENT B0, `(.L_x_3421) ;  /* 0x0000043000007945 */ /* 0x000fe20003800200 */
[----:B------:R-:W-:Y:S01]  /*16d0*/  IADD3 R16, P1, PT, R122, R16, RZ ;  /* 0x000000107a107210 */ /* 0x000fe20007f3e0ff */
[----:B------:R-:W4:Y:S01]  /*16e0*/  LDCU.64 UR6, c[0x0][0x3c8] ;  /* 0x00007900ff0677ac */ /* 0x000f220008000a00 */
[----:B------:R-:W5:Y:S01]  /*16f0*/  @!P0 LDC.64 R6, c[0x0][0x398] ;  /* 0x0000e600ff068b82 */ /* 0x000f620000000a00 */
[----:B------:R-:W-:Y:S01]  /*1700*/  LOP3.LUT R130, R116, 0x18, RZ, 0xc0, !PT ;  /* 0x0000001874827812 */ /* 0x000fe200078ec0ff */
[----:B------:R-:W-:Y:S01]  /*1710*/  IMAD.WIDE.U32 R12, R13, 0x40, R10 ;  /* 0x000000400d0c7825 */ /* 0x000fe200078e000a */
[C---:B------:R-:W-:Y:S01]  /*1720*/  LOP3.LUT R139, R123.reuse, 0xd8, RZ, 0xc0, !PT ;  /* 0x000000d87b8b7812 */ /* 0x040fe200078ec0ff */
[----:B------:R-:W-:Y:S01]  /*1730*/  UMOV UR4, 0x400 ;  /* 0x0000040000047882 */ /* 0x000fe20000000000 */
[----:B------:R-:W-:Y:S01]  /*1740*/  LOP3.LUT R20, R123, 0x1f20, RZ, 0xc0, !PT ;  /* 0x00001f207b147812 */ /* 0x000fe200078ec0ff */
[----:B------:R-:W-:Y:S01]  /*1750*/  IMAD.X R17, RZ, RZ, R14, P1 ;  /* 0x000000ffff117224 */ /* 0x000fe200008e060e */
[----:B------:R-:W-:Y:S01]  /*1760*/  LOP3.LUT R139, R139, R130, RZ, 0x3c, !PT ;  /* 0x000000828b8b7212 */ /* 0x000fe200078e3cff */
[----:B------:R-:W3:Y:S01]  /*1770*/  @P0 LDC.64 R4, c[0x0][0x3b0] ;  /* 0x0000ec00ff040b82 */ /* 0x000ee20000000a00 */
[----:B------:R-:W-:Y:S01]  /*1780*/  LOP3.LUT R138, R122, 0x20, RZ, 0xfc, !PT ;  /* 0x000000207a8a7812 */ /* 0x000fe200078efcff */
[----:B------:R-:W-:Y:S01]  /*1790*/  IMAD.WIDE.U32 R16, R10, R96, R16 ;  /* 0x000000600a107225 */ /* 0x000fe200078e0010 */
[----:B------:R-:W-:Y:S01]  /*17a0*/  LOP3.LUT R139, R20, R139, RZ, 0xfc, !PT ;  /* 0x0000008b148b7212 */ /* 0x000fe200078efcff */
[----:B-1----:R-:W-:-:S02]  /*17b0*/  ULEA UR5, UR5, UR4, 0x18 ;  /* 0x0000000405057291 */ /* 0x002fc4000f8ec0ff */
[----:B------:R-:W-:Y:S01]  /*17c0*/  IMAD R125, R10, R97, R17 ;  /* 0x000000610a7d7224 */ /* 0x000fe200078e0211 */
[----:B--2---:R-:W-:Y:S02]  /*17d0*/  LEA R124, P1, R16, UR12, 0x1 ;  /* 0x0000000c107c7c11 */ /* 0x004fe4000f8208ff */
[----:B------:R-:W-:Y:S02]  /*17e0*/  LOP3.LUT R137, R122, 0x40, RZ, 0xfc, !PT ;  /* 0x000000407a897812 */ /* 0x000fe400078efcff */
[----:B------:R-:W-:Y:S02]  /*17f0*/  LEA.HI.X R125, R16, UR13, R125, 0x1, P1 ;  /* 0x0000000d107d7c11 */ /* 0x000fe400088f0c7d */
[----:B------:R-:W-:Y:S01]  /*1800*/  LEA R139, R139, UR5, 0x1 ;  /* 0x000000058b8b7c11 */ /* 0x000fe2000f8e08ff */
[----:B-----5:R-:W-:-:S04]  /*1810*/  @!P0 IMAD.WIDE.U32 R22, R2, R6, RZ ;  /* 0x0000000602168225 */ /* 0x020fc800078e00ff */
[----:B------:R-:W-:Y:S02]  /*1820*/  @!P0 IMAD R2, R2, R7, R23 ;  /* 0x0000000702028224 */ /* 0x000fe400078e0217 */
[----:B---3--:R-:W-:-:S04]  /*1830*/  @P0 IMAD.WIDE.U32 R6, R128, R4, RZ ;  /* 0x0000000480060225 */ /* 0x008fc800078e00ff */
[----:B------:R-:W-:Y:S02]  /*1840*/  @P0 IMAD R2, R128, R5, R7 ;  /* 0x0000000580020224 */ /* 0x000fe400078e0207 */
[----:B------:R-:W-:Y:S01]  /*1850*/  @P0 IMAD.MOV.U32 R22, RZ, RZ, R6 ;  /* 0x000000ffff160224 */ /* 0x000fe200078e0006 */
[----:B------:R-:W-:-:S05]  /*1860*/  IADD3 R4, P0, PT, R122, R18, RZ ;  /* 0x000000127a047210 */ /* 0x000fca0007f1e0ff */
[----:B------:R-:W-:Y:S01]  /*1870*/  IMAD.X R5, RZ, RZ, R8, P0 ;  /* 0x000000ffff057224 */ /* 0x000fe200000e0608 */
[----:B------:R-:W-:Y:S01]  /*1880*/  IADD3 R6, P0, PT, R122, R22, RZ ;  /* 0x000000167a067210 */ /* 0x000fe20007f1e0ff */
[----:B------:R-:W-:-:S04]  /*1890*/  IMAD.WIDE.U32 R4, R10, R84, R4 ;  /* 0x000000540a047225 */ /* 0x000fc800078e0004 */
[----:B------:R-:W-:Y:S01]  /*18a0*/  IMAD.X R7, RZ, RZ, R2, P0 ;  /* 0x000000ffff077224 */ /* 0x000fe200000e0602 */
[----:B------:R-:W-:Y:S01]  /*18b0*/  LEA R127, P0, R4, UR10, 0x1 ;  /* 0x0000000a047f7c11 */ /* 0x000fe2000f8008ff */
[----:B------:R-:W-:Y:S02]  /*18c0*/  IMAD R126, R10, R85, R5 ;  /* 0x000000550a7e7224 */ /* 0x000fe400078e0205 */
[----:B----4-:R-:W-:-:S03]  /*18d0*/  IMAD.WIDE.U32 R6, R15, UR6, R6 ;  /* 0x000000060f067c25 */ /* 0x010fc6000f8e0006 */
[----:B------:R-:W-:Y:S01]  /*18e0*/  LEA.HI.X R126, R4, UR11, R126, 0x1, P0 ;  /* 0x0000000b047e7c11 */ /* 0x000fe200080f0c7e */
[----:B------:R-:W-:Y:S01]  /*18f0*/  IMAD R15, R15, UR7, R7 ;  /* 0x000000070f0f7c24 */ /* 0x000fe2000f8e0207 */
        /* <DEDUP_REMOVED lines=30> */
.L_x_3423:
[----:B------:R2:W-:Y:S02]  /*1ae0*/  STS.128 [R139+0x2000], RZ ;  /* 0x002000ff8b007388 */ /* 0x0005e40000000c00 */
.L_x_3422:
[----:B------:R-:W-:Y:S05]  /*1af0*/  BSYNC.RECONVERGENT B0 ;  /* 0x0000000000007941 */ /* 0x000fea0003800200 */
.L_x_3421:
[----:B------:R-:W-:Y:S01]  /*1b00*/  IADD3 R2, PT, PT, R10, 0x20, RZ ;  /* 0x000000200a027810 */ /* 0x000fe20007ffe0ff */
[----:B------:R-:W-:Y:S03]  /*1b10*/  BSSY.RECONVERGENT B0, `(.L_x_3424) ;  /* 0x0000023000007945 */ /* 0x000fe60003800200 */
[----:B------:R-:W-:-:S13]  /*1b20*/  ISETP.GE.AND P0, PT, R2, R121, PT ;  /* 0x000000790200720c */ /* 0x000fda0003f06270 */
[----:B------:R-:W-:Y:S05]  /*1b30*/  @P0 BRA `(.L_x_3425) ;  /* 0x0000000000800947 */ /* 0x000fea0003800000 */
[----:B------:R-:W4:Y:S01]  /*1b40*/  LDCU.64 UR10, c[0x0][0x3b0] ;  /* 0x00007600ff0a77ac */ /* 0x000f220008000a00 */
[----:B-1-3--:R-:W-:Y:S01]  /*1b50*/  IADD3 R4, P0, PT, R12, 0x20, RZ ;  /* 0x000000200c047810 */ /* 0x00afe20007f1e0ff */
[----:B------:R-:W-:Y:S01]  /*1b60*/  IMAD.MOV.U32 R7, RZ, RZ, R15 ;  /* 0x000000ffff077224 */ /* 0x000fe200078e000f */
[----:B------:R-:W1:Y:S03]  /*1b70*/  LDCU UR4, c[0x0][0x440] ;  /* 0x00008800ff0477ac */ /* 0x000e660008000800 */
[----:B------:R-:W-:Y:S01]  /*1b80*/  IMAD.X R5, RZ, RZ, R13, P0 ;  /* 0x000000ffff057224 */ /* 0x000fe200000e060d */
[----:B------:R-:W3:Y:S03]  /*1b90*/  LDCU.64 UR6, c[0x0][0x380] ;  /* 0x00007000ff0677ac */ /* 0x000ee60008000a00 */
[----:B----4-:R-:W-:-:S02]  /*1ba0*/  IMAD R5, R5, UR10, RZ ;  /* 0x0000000a05057c24 */ /* 0x010fc4000f8e02ff */
[----:B------:R-:W-:Y:S01]  /*1bb0*/  IMAD.WIDE.U32 R6, R4, UR10, R6 ;  /* 0x0000000a04067c25 */ /* 0x000fe2000f8e0006 */
[----:B-1----:R-:W-:-:S03]  /*1bc0*/  ISETP.GE.AND P1, PT, R122, UR4, PT ;  /* 0x000000047a007c0c */ /* 0x002fc6000bf26270 */
        /* <DEDUP_REMOVED lines=22> */
.L_x_3426:
[----:B------:R3:W-:Y:S02]  /*1d30*/  STS.128 [R139+0x2800], RZ ;  /* 0x002800ff8b007388 */ /* 0x0007e40000000c00 */
.L_x_3425:
[----:B------:R-:W-:Y:S05]  /*1d40*/  BSYNC.RECONVERGENT B0 ;  /* 0x0000000000007941 */ /* 0x000fea0003800200 */
.L_x_3424:
[----:B------:R-:W-:Y:S01]  /*1d50*/  IMAD.SHL.U32 R86, R3, 0x40, RZ ;  /* 0x0000004003567824 */ /* 0x000fe200078e00ff */
[----:B------:R-:W-:Y:S04]  /*1d60*/  BSSY.RECONVERGENT B0, `(.L_x_3427) ;  /* 0x000001b000007945 */ /* 0x000fe80003800200 */
[----:B-1-34-:R-:W-:-:S04]  /*1d70*/  IADD3 R5, PT, PT, R91, 0x40, -R86 ;  /* 0x000000405b057810 */ /* 0x01afc80007ffe856 */
[----:B------:R-:W-:-:S13]  /*1d80*/  ISETP.GE.AND P3, PT, R10, R5, PT ;  /* 0x000000050a00720c */ /* 0x000fda0003f66270 */
        /* <DEDUP_REMOVED lines=23> */
.L_x_3429:
[----:B------:R4:W-:Y:S02]  /*1f00*/  STS.128 [R139+0x5000], RZ ;  /* 0x005000ff8b007388 */ /* 0x0009e40000000c00 */
.L_x_3428:
[----:B------:R-:W-:Y:S05]  /*1f10*/  BSYNC.RECONVERGENT B0 ;  /* 0x0000000000007941 */ /* 0x000fea0003800200 */
.L_x_3427:
[----:B------:R-:W-:Y:S01]  /*1f20*/  ISETP.GE.AND P0, PT, R2, R5, PT ;  /* 0x000000050200720c */ /* 0x000fe20003f06270 */
[----:B------:R-:W-:Y:S01]  /*1f30*/  BSSY.RECONVERGENT B0, `(.L_x_3430) ;  /* 0x000001c000007945 */ /* 0x000fe20003800200 */
[----:B------:R-:W-:-:S11]  /*1f40*/  SHF.R.U32.HI R88, RZ, 0x1, R116 ;  /* 0x00000001ff587819 */ /* 0x000fd60000011674 */
        /* <DEDUP_REMOVED lines=25> */
.L_x_3432:
[----:B------:R1:W-:Y:S02]  /*20e0*/  STS.128 [R139+0x5800], RZ ;  /* 0x005800ff8b007388 */ /* 0x0003e40000000c00 */
.L_x_3431:
[----:B------:R-:W-:Y:S05]  /*20f0*/  BSYNC.RECONVERGENT B0 ;  /* 0x0000000000007941 */ /* 0x000fea0003800200 */
.L_x_3430:
[----:B------:R-:W0:Y:S01]  /*2100*/  LDGDEPBAR ;  /* 0x00000000000079af */ /* 0x000e220000000000 */
[----:B-1----:R-:W-:Y:S01]  /*2110*/  LOP3.LUT R7, R88, 0x1f0, RZ, 0xc0, !PT ;  /* 0x000001f058077812 */ /* 0x002fe200078ec0ff */
[----:B------:R-:W-:Y:S01]  /*2120*/  BSSY.RECONVERGENT B0, `(.L_x_3433) ;  /* 0x0000027000007945 */ /* 0x000fe20003800200 */
[----:B------:R-:W-:Y:S02]  /*2130*/  LOP3.LUT R10, R10, 0x7, RZ, 0xc0, !PT ;  /* 0x000000070a0a7812 */ /* 0x000fe400078ec0ff */
[----:B------:R-:W-:-:S04]  /*2140*/  IADD3 R7, PT, PT, R7, 0x1, R0 ;  /* 0x0000000107077810 */ /* 0x000fc80007ffe000 */
[----:B------:R-:W-:-:S04]  /*2150*/  IADD3 R0, PT, PT, -R9, R7, R10 ;  /* 0x0000000709007210 */ /* 0x000fc80007ffe10a */
[----:B------:R-:W-:Y:S01]  /*2160*/  IADD3 R0, PT, PT, R0, UR14, R91 ;  /* 0x0000000e00007c10 */ /* 0x000fe2000fffe05b */
[----:B------:R-:W-:-:S04]  /*2170*/  DEPBAR.LE SB0, 0x0 ;  /* 0x000080000000791a */ /* 0x000fc80000000000 */
[----:B------:R-:W-:Y:S06]  /*2180*/  BAR.SYNC.DEFER_BLOCKING 0x0 ;  /* 0x0000000000007b1d */ /* 0x000fec0000010000 */
[----:B------:R-:W-:Y:S05]  /*2190*/  @P3 BRA `(.L_x_3434) ;  /* 0x0000000000703947 */ /* 0x000fea0003800000 */
[----:B------:R-:W1:Y:S02]  /*21a0*/  LDCU UR4, c[0x0][0x440] ;  /* 0x00008800ff0477ac */ /* 0x000e640008000800 */
[----:B-1----:R-:W-:Y:S02]  /*21b0*/  ISETP.GE.AND P1, PT, R122, UR4, PT ;  /* 0x000000047a007c0c */ /* 0x002fe4000bf26270 */
[----:B------:R-:W-:-:S11]  /*21c0*/  ISETP.GE.AND P0, PT, R138, UR4, PT ;  /* 0x000000048a007c0c */ /* 0x000fd6000bf06270 */
[----:B------:R-:W-:Y:S02]  /*21d0*/  @!P1 IMAD.MOV.U32 R8, RZ, RZ, R127 ;  /* 0x000000ffff089224 */ /* 0x000fe400078e007f */
[--C-:B------:R-:W-:Y:S01]  /*21e0*/  @!P1 IMAD.MOV.U32 R9, RZ, RZ, R126.reuse ;  /* 0x000000ffff099224 */ /* 0x100fe200078e007e */
[----:B------:R-:W-:Y:S01]  /*21f0*/  @!P0 MOV R6, R127 ;  /* 0x0000007f00068202 */ /* 0x000fe20000000f00 */
        /* <DEDUP_REMOVED lines=20> */
.L_x_3435:
[----:B------:R1:W-:Y:S01]  /*2340*/  STS.128 [R139+0x8000], RZ ;  /* 0x008000ff8b007388 */ /* 0x0003e20000000c00 */
[----:B------:R-:W-:Y:S05]  /*2350*/  BRA `(.L_x_3436) ;  /* 0x00000000000c7947 */ /* 0x000fea0003800000 */
.L_x_3434:
[----:B------:R1:W-:Y:S04]  /*2360*/  STS.128 [R139+0x6000], RZ ;  /* 0x006000ff8b007388 */ /* 0x0003e80000000c00 */
[----:B------:R1:W-:Y:S04]  /*2370*/  STS.128 [R139+0x7000], RZ ;  /* 0x007000ff8b007388 */ /* 0x0003e80000000c00 */
[----:B------:R1:W-:Y:S02]  /*2380*/  STS.128 [R139+0x8000], RZ ;  /* 0x008000ff8b007388 */ /* 0x0003e40000000c00 */
.L_x_3436:
[----:B------:R-:W-:Y:S05]  /*2390*/  BSYNC.RECONVERGENT B0 ;  /* 0x0000000000007941 */ /* 0x000fea0003800200 */
.L_x_3433:
        /* <DEDUP_REMOVED lines=30> */
.L_x_3439:
[----:B------:R1:W-:Y:S02]  /*2580*/  STS.128 [R139+0x8800], RZ ;  /* 0x008800ff8b007388 */ /* 0x0003e40000000c00 */
.L_x_3438:
[----:B------:R-:W-:Y:S05]  /*2590*/  BSYNC.RECONVERGENT B0 ;  /* 0x0000000000007941 */ /* 0x000fea0003800200 */
.L_x_3437:
[C---:B------:R-:W-:Y:S01]  /*25a0*/  IMAD.SHL.U32 R119, R116.reuse, 0x4, RZ ;  /* 0x0000000474777824 */ /* 0x040fe200078e00ff */
[C---:B------:R-:W-:Y:S01]  /*25b0*/  LOP3.LUT P6, RZ, R116.reuse, 0x4, RZ, 0xc0, !PT ;  /* 0x0000000474ff7812 */ /* 0x040fe200078cc0ff */
[C---:B------:R-:W-:Y:S01]  /*25c0*/  IMAD.SHL.U32 R89, R116.reuse, 0x20, RZ ;  /* 0x0000002074597824 */ /* 0x040fe200078e00ff */
[----:B------:R-:W0:Y:S01]  /*25d0*/  LDGDEPBAR ;  /* 0x00000000000079af */ /* 0x000e220000000000 */
[----:B------:R-:W-:Y:S01]  /*25e0*/  IMAD.SHL.U32 R120, R116, 0x10, RZ ;  /* 0x0000001074787824 */ /* 0x000fe200078e00ff */
[----:B-1----:R-:W-:Y:S01]  /*25f0*/  LOP3.LUT R6, R119, 0x18, RZ, 0xc0, !PT ;  /* 0x0000001877067812 */ /* 0x002fe200078ec0ff */
[----:B------:R-:W-:Y:S01]  /*2600*/  IMAD.MOV.U32 R87, RZ, RZ, 0x20 ;  /* 0x00000020ff577424 */ /* 0x000fe200078e00ff */
[----:B------:R-:W-:Y:S02]  /*2610*/  ISETP.NE.AND P5, PT, R3, 0x1, PT ;  /* 0x000000010300780c */ /* 0x000fe40003fa5270 */
[----:B------:R-:W-:Y:S02]  /*2620*/  LOP3.LUT R5, R6, 0xc0, R89, 0xf8, !PT ;  /* 0x000000c006057812 */ /* 0x000fe400078ef859 */
[----:B------:R-:W-:-:S02]  /*2630*/  LOP3.LUT R2, R120, 0x100, RZ, 0xc0, !PT ;  /* 0x0000010078027812 */ /* 0x000fc400078ec0ff */
[----:B------:R-:W-:Y:S02]  /*2640*/  LOP3.LUT R4, R120, 0x3e00, RZ, 0xc0, !PT ;  /* 0x00003e0078047812 */ /* 0x000fe400078ec0ff */
[C---:B------:R-:W-:Y:S02]  /*2650*/  LOP3.LUT R88, R5.reuse, 0x8, R88, 0x78, !PT ;  /* 0x0000000805587812 */ /* 0x040fe400078e7858 */
[--C-:B------:R-:W-:Y:S02]  /*2660*/  LOP3.LUT R2, R2, 0x20, R89.reuse, 0xf8, !PT ;  /* 0x0000002002027812 */ /* 0x100fe400078ef859 */
[----:B------:R-:W-:Y:S02]  /*2670*/  LOP3.LUT R7, R4, 0x120, R89, 0xf8, !PT ;  /* 0x0000012004077812 */ /* 0x000fe400078ef859 */
[----:B------:R-:W-:Y:S02]  /*2680*/  LOP3.LUT R5, R5, 0x8, R116, 0x78, !PT ;  /* 0x0000000805057812 */ /* 0x000fe400078e7874 */
[----:B------:R-:W-:-:S02]  /*2690*/  LOP3.LUT R118, R7, R88, RZ, 0xfc, !PT ;  /* 0x0000005807767212 */ /* 0x000fc400078efcff */
[----:B------:R-:W-:Y:S02]  /*26a0*/  LOP3.LUT R2, R2, R5, RZ, 0xfc, !PT ;  /* 0x0000000502027212 */ /* 0x000fe400078efcff */
[----:B------:R-:W-:Y:S02]  /*26b0*/  LEA R118, R118, UR5, 0x1 ;  /* 0x0000000576767c11 */ /* 0x000fe4000f8e08ff */
[----:B------:R-:W-:Y:S02]  /*26c0*/  LEA R98, R2, UR5, 0x1 ;  /* 0x0000000502627c11 */ /* 0x000fe4000f8e08ff */
[----:B------:R-:W-:Y:S01]  /*26d0*/  SEL R87, R87, 0xffffffe0, !P6 ;  /* 0xffffffe057577807 */ /* 0x000fe20007000000 */
[----:B------:R-:W-:Y:S01]  /*26e0*/  LDSM.16.M88.4 R72, [R118] ;  /* 0x000000007648783b */ /* 0x000fe20000000200 */
[C---:B------:R-:W-:Y:S02]  /*26f0*/  VIMNMX R100, PT, PT, R0.reuse, R91, PT ;  /* 0x0000005b00647248 */ /* 0x040fe40003fe0100 */
[----:B------:R-:W-:Y:S01]  /*2700*/  VIADDMNMX R99, R0, 0x8, R91, PT ;  /* 0x0000000800637846 */ /* 0x000fe2000380015b */
[----:B------:R-:W1:Y:S01]  /*2710*/  LDSM.16.M88.4 R44, [R98+0x3000] ;  /* 0x00300000622c783b */ /* 0x000e620000000200 */
[----:B------:R-:W-:-:S02]  /*2720*/  IMAD.IADD R90, R118, 0x1, R87 ;  /* 0x00000001765a7824 */ /* 0x000fc400078e0257 */
[----:B------:R-:W-:Y:S01]  /*2730*/  IMAD.IADD R2, R98, 0x1, R87 ;  /* 0x0000000162027824 */ /* 0x000fe200078e0257 */
[----:B------:R-:W5:Y:S04]  /*2740*/  LDSM.16.M88.4 R36, [R98+0x3400] ;  /* 0x003400006224783b */ /* 0x000f680000000200 */
[----:B------:R-:W2:Y:S04]  /*2750*/  LDSM.16.M88.4 R28, [R98+0x3800] ;  /* 0x00380000621c783b */ /* 0x000ea80000000200 */
[----:B------:R-:W3:Y:S04]  /*2760*/  LDSM.16.M88.4 R20, [R98+0x3c00] ;  /* 0x003c00006214783b */ /* 0x000ee80000000200 */
[----:B------:R-:W-:Y:S04]  /*2770*/  LDSM.16.M88.4 R4, [R90] ;  /* 0x000000005a04783b */ /* 0x000fe80000000200 */
[----:B------:R-:W4:Y:S04]  /*2780*/  LDSM.16.M88.4 R68, [R2+0x3000] ;  /* 0x003000000244783b */ /* 0x000f280000000200 */
[----:B------:R-:W4:Y:S04]  /*2790*/  LDSM.16.M88.4 R64, [R2+0x3400] ;  /* 0x003400000240783b */ /* 0x000f280000000200 */
[----:B------:R-:W4:Y:S04]  /*27a0*/  LDSM.16.M88.4 R12, [R2+0x3800] ;  /* 0x00380000020c783b */ /* 0x000f280000000200 */
[----:B------:R-:W4:Y:S04]  /*27b0*/  LDSM.16.M88.4 R8, [R2+0x3c00] ;  /* 0x003c00000208783b */ /* 0x000f280000000200 */
[----:B------:R-:W-:Y:S01]  /*27c0*/  LDSM.16.M88.4 R16, [R118+0x1000] ;  /* 0x001000007610783b */ /* 0x000fe20000000200 */
[C---:B-1----:R-:W-:Y:S03]  /*27d0*/  HMMA.16816.F32 R48, R72.reuse, R44, RZ ;  /* 0x0000002c4830723c */ /* 0x042fe600000018ff */
[----:B------:R-:W1:Y:S04]  /*27e0*/  LDSM.16.M88.4 R60, [R98+0x4000] ;  /* 0x00400000623c783b */ /* 0x000e680000000200 */
[----:B------:R-:W1:Y:S01]  /*27f0*/  LDSM.16.M88.4 R56, [R98+0x4400] ;  /* 0x004400006238783b */ /* 0x000e620000000200 */
[C---:B-----5:R-:W-:Y:S03]  /*2800*/  HMMA.16816.F32 R40, R72.reuse, R36, RZ ;  /* 0x000000244828723c */ /* 0x060fe600000018ff */
[----:B------:R-:W5:Y:S04]  /*2810*/  LDSM.16.M88.4 R52, [R98+0x4800] ;  /* 0x004800006234783b */ /* 0x000f680000000200 */
[----:B------:R-:W-:Y:S01]  /*2820*/  LDSM.16.M88.4 R76, [R90+0x1000] ;  /* 0x001000005a4c783b */ /* 0x000fe20000000200 */
[C---:B--2---:R-:W-:Y:S03]  /*2830*/  HMMA.16816.F32 R32, R72.reuse, R28, RZ ;  /* 0x0000001c4820723c */ /* 0x044fe600000018ff */
[----:B------:R-:W-:Y:S05]  /*2840*/  LDSM.16.M88.4 R80, [R2+0x4c00] ;  /* 0x004c00000250783b */ /* 0x000fea0000000200 */
        /* <DEDUP_REMOVED lines=11> */
[----:B------:R-:W-:Y:S07]  /*2900*/  LDSM.16.M88.4 R64, [R98+0x5000] ;  /* 0x005000006240783b */ /* 0x000fee0000000200 */
[C---:B------:R-:W-:Y:S08]  /*2910*/  HMMA.16816.F32 R32, R4.reuse, R12, R32 ;  /* 0x0000000c0420723c */ /* 0x040ff00000001820 */
[C---:B------:R-:W-:Y:S01]  /*2920*/  HMMA.16816.F32 R28, R4.reuse, R14, R28 ;  /* 0x0000000e041c723c */ /* 0x040fe2000000181c */
[----:B------:R-:W3:Y:S07]  /*2930*/  LDSM.16.M88.4 R12, [R2+0x4000] ;  /* 0x00400000020c783b */ /* 0x000eee0000000200 */
[C---:B------:R-:W-:Y:S08]  /*2940*/  HMMA.16816.F32 R24, R4.reuse, R8, R24 ;  /* 0x000000080418723c */ /* 0x040ff00000001818 */
[----:B------:R-:W-:Y:S01]  /*2950*/  HMMA.16816.F32 R72, R4, R10, R72 ;  /* 0x0000000a0448723c */ /* 0x000fe20000001848 */
[----:B------:R-:W4:Y:S04]  /*2960*/  LDSM.16.M88.4 R8, [R2+0x4400] ;  /* 0x004400000208783b */ /* 0x000f280000000200 */
[----:B------:R-:W4:Y:S03]  /*2970*/  LDSM.16.M88.4 R4, [R2+0x4800] ;  /* 0x004800000204783b */ /* 0x000f260000000200 */
[C---:B-1----:R-:W-:Y:S08]  /*2980*/  HMMA.16816.F32 R48, R16.reuse, R60, R48 ;  /* 0x0000003c1030723c */ /* 0x042ff00000001830 */
[C---:B------:R-:W-:Y:S01]  /*2990*/  HMMA.16816.F32 R44, R16.reuse, R62, R44 ;  /* 0x0000003e102c723c */ /* 0x040fe2000000182c */
[----:B------:R-:W1:Y:S07]  /*29a0*/  LDSM.16.M88.4 R60, [R98+0x5400] ;  /* 0x00540000623c783b */ /* 0x000e6e0000000200 */
[C---:B------:R-:W-:Y:S08]  /*29b0*/  HMMA.16816.F32 R40, R16.reuse, R56, R40 ;  /* 0x000000381028723c */ /* 0x040ff00000001828 */
[C---:B------:R-:W-:Y:S01]  /*29c0*/  HMMA.16816.F32 R36, R16.reuse, R58, R36 ;  /* 0x0000003a1024723c */ /* 0x040fe20000001824 */
[----:B------:R-:W1:Y:S07]  /*29d0*/  LDSM.16.M88.4 R56, [R98+0x5800] ;  /* 0x005800006238783b */ /* 0x000e6e0000000200 */
[C---:B-----5:R-:W-:Y:S08]  /*29e0*/  HMMA.16816.F32 R32, R16.reuse, R52, R32 ;  /* 0x000000341020723c */ /* 0x060ff00000001820 */
[C---:B------:R-:W-:Y:S01]  /*29f0*/  HMMA.16816.F32 R28, R16.reuse, R54, R28 ;  /* 0x00000036101c723c */ /* 0x040fe2000000181c */
[----:B------:R-:W5:Y:S07]  /*2a00*/  LDSM.16.M88.4 R52, [R98+0x5c00] ;  /* 0x005c00006234783b */ /* 0x000f6e0000000200 */
[C---:B--2---:R-:W-:Y:S08]  /*2a10*/  HMMA.16816.F32 R24, R16.reuse, R20, R24 ;  /* 0x000000141018723c */ /* 0x044ff00000001818 */
[----:B------:R-:W-:Y:S01]  /*2a20*/  HMMA.16816.F32 R72, R16, R22, R72 ;  /* 0x000000161048723c */ /* 0x000fe20000001848 */
[----:B------:R-:W-:Y:S04]  /*2a30*/  LDSM.16.M88.4 R20, [R90+0x2000] ;  /* 0x002000005a14783b */ /* 0x000fe80000000200 */
[----:B------:R-:W2:Y:S03]  /*2a40*/  LDSM.16.M88.4 R16, [R2+0x5000] ;  /* 0x005000000210783b */ /* 0x000ea60000000200 */
[C---:B---3--:R-:W-:Y:S08]  /*2a50*/  HMMA.16816.F32 R48, R76.reuse, R12, R48 ;  /* 0x0000000c4c30723c */ /* 0x048ff00000001830 */
[C---:B------:R-:W-:Y:S01]  /*2a60*/  HMMA.16816.F32 R44, R76.reuse, R14, R44 ;  /* 0x0000000e4c2c723c */ /* 0x040fe2000000182c */
[----:B------:R-:W3:Y:S07]  /*2a70*/  LDSM.16.M88.4 R12, [R2+0x5400] ;  /* 0x00540000020c783b */ /* 0x000eee0000000200 */
        /* <DEDUP_REMOVED lines=9> */
[C---:B------:R-:W-:Y:S08]  /*2b10*/  HMMA.16816.F32 R48, R68.reuse, R64, R48 ;  /* 0x000000404430723c */ /* 0x040ff00000001830 */
[C---:B------:R-:W-:Y:S08]  /*2b20*/  HMMA.16816.F32 R44, R68.reuse, R66, R44 ;  /* 0x00000042442c723c */ /* 0x040ff0000000182c */
[C---:B-1----:R-:W-:Y:S08]  /*2b30*/  HMMA.16816.F32 R40, R68.reuse, R60, R40 ;  /* 0x0000003c4428723c */ /* 0x042ff00000001828 */
[C---:B------:R-:W-:Y:S08]  /*2b40*/  HMMA.16816.F32 R36, R68.reuse, R62, R36 ;  /* 0x0000003e4424723c */ /* 0x040ff00000001824 */
[C---:B------:R-:W-:Y:S08]  /*2b50*/  HMMA.16816.F32 R32, R68.reuse, R56, R32 ;  /* 0x000000384420723c */ /* 0x040ff00000001820 */
[C---:B------:R-:W-:Y:S08]  /*2b60*/  HMMA.16816.F32 R28, R68.reuse, R58, R28 ;  /* 0x0000003a441c723c */ /* 0x040ff0000000181c */
[C---:B-----5:R-:W-:Y:S08]  /*2b70*/  HMMA.16816.F32 R24, R68.reuse, R52, R24 ;  /* 0x000000344418723c */ /* 0x060ff00000001818 */
[----:B------:R-:W-:Y:S08]  /*2b80*/  HMMA.16816.F32 R72, R68, R54, R72 ;  /* 0x000000364448723c */ /* 0x000ff00000001848 */
[C---:B--2---:R-:W-:Y:S08]  /*2b90*/  HMMA.16816.F32 R48, R20.reuse, R16, R48 ;  /* 0x000000101430723c */ /* 0x044ff00000001830 */
[C---:B------:R-:W-:Y:S08]  /*2ba0*/  HMMA.16816.F32 R44, R20.reuse, R18, R44 ;  /* 0x00000012142c723c */ /* 0x040ff0000000182c */
[C---:B---3--:R-:W-:Y:S08]  /*2bb0*/  HMMA.16816.F32 R40, R20.reuse, R12, R40 ;  /* 0x0000000c1428723c */ /* 0x048ff00000001828 */
[C---:B------:R-:W-:Y:S08]  /*2bc0*/  HMMA.16816.F32 R36, R20.reuse, R14, R36 ;  /* 0x0000000e1424723c */ /* 0x040ff00000001824 */
[C---:B----4-:R-:W-:Y:S08]  /*2bd0*/  HMMA.16816.F32 R32, R20.reuse, R8, R32 ;  /* 0x000000081420723c */ /* 0x050ff00000001820 */
[C---:B------:R-:W-:Y:S08]  /*2be0*/  HMMA.16816.F32 R28, R20.reuse, R10, R28 ;  /* 0x0000000a141c723c */ /* 0x040ff0000000181c */
        /* <DEDUP_REMOVED lines=15> */
.L_x_3441:
        /* <DEDUP_REMOVED lines=9> */
[----:B------:R-:W-:-:S04]  /*2d70*/  LOP3.LUT R11, R11, R2, RZ, 0x3c, !PT ;  /* 0x000000020b0b7212 */ /* 0x000fc800078e3cff */
        /* <DEDUP_REMOVED lines=49> */
[----:B------:R-:W-:-:S07]  /*3090*/  LEA.HI.X R125, R6, R125, R5, 0x1, P0 ;  /* 0x0000007d067d7211 */ /* 0x000fce00000f0c05 */
.L_x_3442:
[----:B------:R-:W1:Y:S01]  /*30a0*/  LDCU UR4, c[0x0][0x440] ;  /* 0x00008800ff0477ac */ /* 0x000e620008000800 */
[----:B------:R-:W-:-:S04]  /*30b0*/  LEA R6, P3, R96, R124, 0x6 ;  /* 0x0000007c60067211 */ /* 0x000fc800078630ff */
[----:B------:R-:W-:Y:S02]  /*30c0*/  LEA.HI.X R7, R96, R125, R97, 0x6, P3 ;  /* 0x0000007d60077211 */ /* 0x000fe400018f3461 */
[----:B-1----:R-:W-:Y:S02]  /*30d0*/  ISETP.GE.AND P1, PT, R138, UR4, PT ;  /* 0x000000048a007c0c */ /* 0x002fe4000bf26270 */
[----:B------:R-:W-:Y:S02]  /*30e0*/  ISETP.GE.AND P2, PT, R122, UR4, PT ;  /* 0x000000047a007c0c */ /* 0x000fe4000bf46270 */
[----:B------:R-:W-:-:S09]  /*30f0*/  ISETP.GE.AND P0, PT, R137, UR4, PT ;  /* 0x0000000489007c0c */ /* 0x000fd2000bf06270 */
[----:B------:R-:W-:Y:S02]  /*3100*/  @!P1 IMAD.MOV.U32 R4, RZ, RZ, R124 ;  /* 0x000000ffff049224 */ /* 0x000fe400078e007c */
[----:B------:R-:W-:Y:S01]  /*3110*/  @!P1 IMAD.MOV.U32 R5, RZ, RZ, R125 ;  /* 0x000000ffff059224 */ /* 0x000fe200078e007d */
        /* <DEDUP_REMOVED lines=31> */
.L_x_3440:
[----:B------:R-:W-:Y:S01]  /*3310*/  IMAD.SHL.U32 R101, R116, 0x2, RZ ;  /* 0x0000000274657824 */ /* 0x000fe200078e00ff */
[----:B------:R-:W2:Y:S01]  /*3320*/  LDCU UR4, c[0x0][0x45c] ;  /* 0x00008b80ff0477ac */ /* 0x000ea20008000800 */
[----:B------:R-:W-:Y:S01]  /*3330*/  LOP3.LUT R117, R88, 0x120, R89, 0xf8, !PT ;  /* 0x0000012058757812 */ /* 0x000fe200078ef859 */
[----:B------:R-:W-:Y:S02]  /*3340*/  IMAD.MOV.U32 R135, RZ, RZ, -0x1 ;  /* 0xffffffffff877424 */ /* 0x000fe400078e00ff */
[----:B------:R-:W-:Y:S02]  /*3350*/  LOP3.LUT R101, R101, 0x6, RZ, 0xc0, !PT ;  /* 0x0000000665657812 */ /* 0x000fe400078ec0ff */
[----:B------:R-:W-:Y:S02]  /*3360*/  LEA R117, R117, UR5, 0x1 ;  /* 0x0000000575757c11 */ /* 0x000fe4000f8e08ff */
[----:B------:R-:W-:-:S03]  /*3370*/  LOP3.LUT R2, R86, R101, RZ, 0xfc, !PT ;  /* 0x0000006556027212 */ /* 0x000fc600078efcff */
[----:B------:R-:W-:Y:S02]  /*3380*/  LDSM.16.MT88.4 R56, [R117+0x7000] ;  /* 0x007000007538783b */ /* 0x000fe40000004200 */
[C---:B-1----:R-:W-:Y:S02]  /*3390*/  VIADD R4, R2.reuse, 0xffffffc0 ;  /* 0xffffffc002047836 */ /* 0x042fe40000000000 */
[C---:B------:R-:W-:Y:S02]  /*33a0*/  VIADD R0, R2.reuse, 0xffffffc1 ;  /* 0xffffffc102007836 */ /* 0x040fe40000000000 */
[----:B------:R-:W-:Y:S01]  /*33b0*/  VIADD R19, R2, 0xffffffc8 ;  /* 0xffffffc802137836 */ /* 0x000fe20000000000 */
[-C--:B------:R-:W-:Y:S01]  /*33c0*/  ISETP.GE.AND P1, PT, R4, R100.reuse, PT ;  /* 0x000000640400720c */ /* 0x080fe20003f26270 */
[----:B------:R-:W-:Y:S01]  /*33d0*/  VIADD R13, R2, 0xffffffc9 ;  /* 0xffffffc9020d7836 */ /* 0x000fe20000000000 */
[-C--:B------:R-:W-:Y:S01]  /*33e0*/  ISETP.GE.AND P3, PT, R0, R100.reuse, PT ;  /* 0x000000640000720c */ /* 0x080fe20003f66270 */
[C---:B------:R-:W-:Y:S01]  /*33f0*/  VIADD R18, R2.reuse, 0xffffffd0 ;  /* 0xffffffd002127836 */ /* 0x040fe20000000000 */
[-C--:B------:R-:W-:Y:S01]  /*3400*/  ISETP.GE.AND P2, PT, R19, R100.reuse, PT ;  /* 0x000000641300720c */ /* 0x080fe20003f46270 */
[----:B------:R-:W-:Y:S01]  /*3410*/  VIADD R17, R2, 0xffffffd1 ;  /* 0xffffffd102117836 */ /* 0x000fe20000000000 */
[----:B------:R-:W-:Y:S01]  /*3420*/  FSEL R48, R48, -INF , !P1 ;  /* 0xff80000030307808 */ /* 0x000fe20004800000 */
[C---:B------:R-:W-:Y:S01]  /*3430*/  VIADD R11, R2.reuse, 0xffffffd8 ;  /* 0xffffffd8020b7836 */ /* 0x040fe20000000000 */
[-C--:B------:R-:W-:Y:S01]  /*3440*/  ISETP.GE.AND P1, PT, R13, R100.reuse, PT ;  /* 0x000000640d00720c */ /* 0x080fe20003f26270 */
[C---:B------:R-:W-:Y:S01]  /*3450*/  VIADD R16, R2.reuse, 0xffffffd9 ;  /* 0xffffffd902107836 */ /* 0x040fe20000000000 */
[----:B------:R-:W-:Y:S01]  /*3460*/  FSEL R8, R49, -INF , !P3 ;  /* 0xff80000031087808 */ /* 0x000fe20005800000 */
[----:B------:R-:W-:Y:S01]  /*3470*/  VIADD R9, R2, 0xffffffe0 ;  /* 0xffffffe002097836 */ /* 0x000fe20000000000 */
[-C--:B------:R-:W-:Y:S01]  /*3480*/  ISETP.GE.AND P3, PT, R18, R100.reuse, PT ;  /* 0x000000641200720c */ /* 0x080fe20003f66270 */
[----:B------:R-:W-:Y:S01]  /*3490*/  VIADD R7, R2, 0xffffffe1 ;  /* 0xffffffe102077836 */ /* 0x000fe20000000000 */
[----:B------:R-:W-:Y:S01]  /*34a0*/  FSEL R44, R44, -INF , !P2 ;  /* 0xff8000002c2c7808 */ /* 0x000fe20005000000 */
[----:B------:R-:W-:Y:S01]  /*34b0*/  VIADD R5, R2, 0xffffffe8 ;  /* 0xffffffe802057836 */ /* 0x000fe20000000000 */
[----:B------:R-:W-:Y:S01]  /*34c0*/  ISETP.GE.AND P4, PT, R0, R99, PT ;  /* 0x000000630000720c */ /* 0x000fe20003f86270 */
[C---:B------:R-:W-:Y:S01]  /*34d0*/  VIADD R15, R2.reuse, 0xffffffe9 ;  /* 0xffffffe9020f7836 */ /* 0x040fe20000000000 */
[-C--:B------:R-:W-:Y:S01]  /*34e0*/  ISETP.GE.AND P2, PT, R17, R100.reuse, PT ;  /* 0x000000641100720c */ /* 0x080fe20003f46270 */
[C---:B------:R-:W-:Y:S01]  /*34f0*/  VIADD R14, R2.reuse, 0xfffffff0 ;  /* 0xfffffff0020e7836 */ /* 0x040fe20000000000 */
[----:B------:R-:W-:Y:S01]  /*3500*/  FSEL R0, R45, -INF , !P1 ;  /* 0xff8000002d007808 */ /* 0x000fe20004800000 */
[C---:B------:R-:W-:Y:S01]  /*3510*/  VIADD R12, R2.reuse, 0xfffffff1 ;  /* 0xfffffff1020c7836 */ /* 0x040fe20000000000 */
[----:B------:R-:W-:Y:S01]  /*3520*/  ISETP.GE.AND P1, PT, R11, R100, PT ;  /* 0x000000640b00720c */ /* 0x000fe20003f26270 */
[----:B------:R-:W-:Y:S01]  /*3530*/  VIADD R10, R2, 0xfffffff8 ;  /* 0xfffffff8020a7836 */ /* 0x000fe20000000000 */
[----:B------:R-:W-:Y:S01]  /*3540*/  FSEL R40, R40, -INF , !P3 ;  /* 0xff80000028287808 */ /* 0x000fe20005800000 */
[----:B------:R-:W-:Y:S01]  /*3550*/  VIADD R2, R2, 0xfffffff9 ;  /* 0xfffffff902027836 */ /* 0x000fe20000000000 */
[----:B------:R-:W-:-:S02]  /*3560*/  FMNMX3.FTZ R21, R48, R8, R44, !PT ;  /* 0x0000000830157276 */ /* 0x000fc4000781002c */
[-C--:B------:R-:W-:Y:S02]  /*3570*/  ISETP.GE.AND P3, PT, R16, R100.reuse, PT ;  /* 0x000000641000720c */ /* 0x080fe40003f66270 */
[----:B------:R-:W-:Y:S02]  /*3580*/  FSEL R6, R41, -INF , !P2 ;  /* 0xff80000029067808 */ /* 0x000fe40005000000 */
[----:B------:R-:W-:Y:S02]  /*3590*/  ISETP.GE.AND P2, PT, R9, R100, PT ;  /* 0x000000640900720c */ /* 0x000fe40003f46270 */
[----:B------:R-:W-:Y:S02]  /*35a0*/  FSEL R36, R36, -INF , !P1 ;  /* 0xff80000024247808 */ /* 0x000fe40004800000 */
[----:B------:R-:W-:Y:S02]  /*35b0*/  FMNMX3.FTZ R21, R21, R0, R40, !PT ;  /* 0x0000000015157276 */ /* 0x000fe40007810028 */
[----:B------:R-:W-:-:S02]  /*35c0*/  ISETP.GE.AND P0, PT, R4, R99, PT ;  /* 0x000000630400720c */ /* 0x000fc40003f06270 */
[-C--:B------:R-:W-:Y:S02]  /*35d0*/  ISETP.GE.AND P1, PT, R7, R100.reuse, PT ;  /* 0x000000640700720c */ /* 0x080fe40003f26270 */
[----:B------:R-:W-:Y:S02]  /*35e0*/  FSEL R4, R37, -INF , !P3 ;  /* 0xff80000025047808 */ /* 0x000fe40005800000 */
[----:B------:R-:W-:Y:S02]  /*35f0*/  ISETP.GE.AND P3, PT, R5, R100, PT ;  /* 0x000000640500720c */ /* 0x000fe40003f66270 */
[----:B------:R-:W-:Y:S02]  /*3600*/  FSEL R92, R32, -INF , !P2 ;  /* 0xff800000205c7808 */ /* 0x000fe40005000000 */
[----:B------:R-:W-:Y:S02]  /*3610*/  FMNMX3.FTZ R21, R21, R6, R36, !PT ;  /* 0x0000000615157276 */ /* 0x000fe40007810024 */
[----:B------:R-:W-:-:S02]  /*3620*/  ISETP.GE.AND P2, PT, R15, R100, PT ;  /* 0x000000640f00720c */ /* 0x000fc40003f46270 */
[----:B------:R-:W-:Y:S02]  /*3630*/  FSEL R105, R33, -INF , !P1 ;  /* 0xff80000021697808 */ /* 0x000fe40004800000 */
[----:B------:R-:W-:Y:S02]  /*3640*/  ISETP.GE.AND P1, PT, R14, R100, PT ;  /* 0x000000640e00720c */ /* 0x000fe40003f26270 */
[----:B------:R-:W-:Y:S02]  /*3650*/  FSEL R90, R28, -INF , !P3 ;  /* 0xff8000001c5a7808 */ /* 0x000fe40005800000 */
[----:B------:R-:W-:Y:S02]  /*3660*/  FMNMX3.FTZ R20, R21, R4, R92, !PT ;  /* 0x0000000415147276 */ /* 0x000fe4000781005c */
[----:B------:R-:W-:Y:S02]  /*3670*/  FSEL R103, R29, -INF , !P2 ;  /* 0xff8000001d677808 */ /* 0x000fe40005000000 */
[----:B------:R-:W-:-:S02]  /*3680*/  ISETP.GE.AND P3, PT, R12, R100, PT ;  /* 0x000000640c00720c */ /* 0x000fc40003f66270 */
[-C--:B------:R-:W-:Y:S02]  /*3690*/  ISETP.GE.AND P2, PT, R10, R100.reuse, PT ;  /* 0x000000640a00720c */ /* 0x080fe40003f46270 */
[----:B------:R-:W-:Y:S02]  /*36a0*/  FSEL R104, R24, -INF , !P1 ;  /* 0xff80000018687808 */ /* 0x000fe40004800000 */
[----:B------:R-:W-:Y:S02]  /*36b0*/  FMNMX3.FTZ R20, R20, R105, R90, !PT ;  /* 0x0000006914147276 */ /* 0x000fe4000781005a */
[----:B------:R-:W-:Y:S02]  /*36c0*/  ISETP.GE.AND P1, PT, R2, R100, PT ;  /* 0x000000640200720c */ /* 0x000fe40003f26270 */
[----:B------:R-:W-:Y:S02]  /*36d0*/  FSEL R106, R25, -INF , !P3 ;  /* 0xff800000196a7808 */ /* 0x000fe40005800000 */
[----:B------:R-:W-:-:S02]  /*36e0*/  FSEL R111, R72, -INF , !P2 ;  /* 0xff800000486f7808 */ /* 0x000fc40005000000 */
[----:B------:R-:W-:Y:S02]  /*36f0*/  FMNMX3.FTZ R20, R20, R103, R104, !PT ;  /* 0x0000006714147276 */ /* 0x000fe40007810068 */
[-C--:B------:R-:W-:Y:S02]  /*3700*/  ISETP.GE.AND P3, PT, R19, R99.reuse, PT ;  /* 0x000000631300720c */ /* 0x080fe40003f66270 */
[----:B------:R-:W-:Y:S02]  /*3710*/  ISETP.GE.AND P2, PT, R13, R99, PT ;  /* 0x000000630d00720c */ /* 0x000fe40003f46270 */
[----:B------:R-:W-:Y:S02]  /*3720*/  FSEL R108, R73, -INF , !P1 ;  /* 0xff800000496c7808 */ /* 0x000fe40004800000 */
[----:B------:R-:W-:Y:S02]  /*3730*/  FMNMX3.FTZ R19, R20, R106, R111, !PT ;  /* 0x0000006a14137276 */ /* 0x000fe4000781006f */
[----:B------:R-:W-:-:S02]  /*3740*/  FSEL R51, R51, -INF , !P4 ;  /* 0xff80000033337808 */ /* 0x000fc40006000000 */
[-C--:B------:R-:W-:Y:S02]  /*3750*/  ISETP.GE.AND P4, PT, R11, R99.reuse, PT ;  /* 0x000000630b00720c */ /* 0x080fe40003f86270 */
[----:B------:R-:W-:Y:S02]  /*3760*/  FSEL R13, R50, -INF , !P0 ;  /* 0xff800000320d7808 */ /* 0x000fe40004000000 */
[-C--:B------:R-:W-:Y:S02]  /*3770*/  ISETP.GE.AND P1, PT, R18, R99.reuse, PT ;  /* 0x000000631200720c */ /* 0x080fe40003f26270 */
[----:B------:R-:W-:Y:S02]  /*3780*/  FSEL R11, R46, -INF , !P3 ;  /* 0xff8000002e0b7808 */ /* 0x000fe40005800000 */
[----:B------:R-:W-:Y:S02]  /*3790*/  ISETP.GE.AND P0, PT, R17, R99, PT ;  /* 0x000000631100720c */ /* 0x000fe40003f06270 */
[----:B------:R-:W-:-:S02]  /*37a0*/  FMNMX.FTZ R17, R108, R19, !PT ;  /* 0x000000136c117209 */ /* 0x000fc40007810000 */
[----:B------:R-:W-:Y:S02]  /*37b0*/  FSEL R47, R47, -INF , !P2 ;  /* 0xff8000002f2f7808 */ /* 0x000fe40005000000 */
[----:B------:R-:W-:Y:S02]  /*37c0*/  ISETP.GE.AND P2, PT, R9, R99, PT ;  /* 0x000000630900720c */ /* 0x000fe40003f46270 */
[----:B------:R-:W-:Y:S02]  /*37d0*/  FSEL R9, R42, -INF , !P1 ;  /* 0xff8000002a097808 */ /* 0x000fe40004800000 */
[----:B------:R-:W-:Y:S02]  /*37e0*/  FMNMX3.FTZ R18, R13, R51, R11, !PT ;  /* 0x000000330d127276 */ /* 0x000fe4000781000b */
[-C--:B------:R-:W-:Y:S02]  /*37f0*/  ISETP.GE.AND P1, PT, R7, R99.reuse, PT ;  /* 0x000000630700720c */ /* 0x080fe40003f26270 */
[----:B------:R-:W-:-:S02]  /*3800*/  ISETP.GE.AND P3, PT, R16, R99, PT ;  /* 0x000000631000720c */ /* 0x000fc40003f66270 */
[----:B------:R-:W-:Y:S01]  /*3810*/  FSEL R7, R43, -INF , !P0 ;  /* 0xff8000002b077808 */ /* 0x000fe20004000000 */
[----:B------:R-:W1:Y:S01]  /*3820*/  SHFL.BFLY PT, R16, R17, 0x2, 0x1f ;  /* 0x0c401f0011107f89 */ /* 0x000e6200000e0000 */
[----:B------:R-:W-:Y:S02]  /*3830*/  ISETP.GE.AND P0, PT, R5, R99, PT ;  /* 0x000000630500720c */ /* 0x000fe40003f06270 */
[----:B------:R-:W-:Y:S02]  /*3840*/  FSEL R5, R38, -INF , !P4 ;  /* 0xff80000026057808 */ /* 0x000fe40006000000 */
[----:B------:R-:W-:Y:S02]  /*3850*/  FMNMX3.FTZ R18, R18, R47, R9, !PT ;  /* 0x0000002f12127276 */ /* 0x000fe40007810009 */
        /* <DEDUP_REMOVED lines=14> */
[----:B------:R-:W-:Y:S01]  /*3940*/  FSEL R93, R27, -INF , !P2 ;  /* 0xff8000001b5d7808 */ /* 0x000fe20005000000 */
[----:B------:R-:W-:Y:S01]  /*3950*/  IMAD.IADD R27, R87, 0x1, R117 ;  /* 0x00000001571b7824 */ /* 0x000fe200078e0275 */
[----:B------:R-:W-:Y:S02]  /*3960*/  FSEL R91, R74, -INF , !P1 ;  /* 0xff8000004a5b7808 */ /* 0x000fe40004800000 */
[----:B------:R-:W-:Y:S02]  /*3970*/  FMNMX3.FTZ R18, R18, R113, R95, !PT ;  /* 0x0000007112127276 */ /* 0x000fe4000781005f */
[----:B------:R-:W-:Y:S01]  /*3980*/  FSEL R35, R75, -INF , !P0 ;  /* 0xff8000004b237808 */ /* 0x000fe20004000000 */
[----:B------:R-:W-:Y:S01]  /*3990*/  LDSM.16.MT88.4 R64, [R27+0x7000] ;  /* 0x007000001b40783b */ /* 0x000fe20000004200 */
[----:B------:R-:W-:Y:S02]  /*39a0*/  FMNMX3.FTZ R18, R18, R93, R91, !PT ;  /* 0x0000005d12127276 */ /* 0x000fe4000781005b */
[----:B-1----:R-:W-:Y:S01]  /*39b0*/  FMNMX.FTZ R16, R17, R16, !PT ;  /* 0x0000001011107209 */ /* 0x002fe20007810000 */
[----:B------:R-:W-:Y:S01]  /*39c0*/  LDSM.16.MT88.4 R72, [R117+0x8000] ;  /* 0x008000007548783b */ /* 0x000fe20000004200 */
[----:B------:R-:W-:-:S03]  /*39d0*/  FMNMX.FTZ R17, R35, R18, !PT ;  /* 0x0000001223117209 */ /* 0x000fc60007810000 */
[----:B------:R-:W1:Y:S04]  /*39e0*/  SHFL.BFLY PT, R15, R16, 0x1, 0x1f ;  /* 0x0c201f00100f7f89 */ /* 0x000e6800000e0000 */
[----:B------:R-:W3:Y:S01]  /*39f0*/  SHFL.BFLY PT, R10, R17, 0x2, 0x1f ;  /* 0x0c401f00110a7f89 */ /* 0x000ee200000e0000 */
[----:B-1----:R-:W-:Y:S02]  /*3a00*/  FMNMX.FTZ R2, R16, R15, !PT ;  /* 0x0000000f10027209 */ /* 0x002fe40007810000 */
[----:B---3--:R-:W-:-:S03]  /*3a10*/  FMNMX.FTZ R10, R17, R10, !PT ;  /* 0x0000000a110a7209 */ /* 0x008fc60007810000 */
[C---:B--2---:R-:W-:Y:S01]  /*3a20*/  FMUL.FTZ R115, R2.reuse, UR4 ;  /* 0x0000000402737c20 */ /* 0x044fe20008410000 */
[----:B------:R-:W-:Y:S01]  /*3a30*/  FSETP.NEU.FTZ.AND P0, PT, R2, -INF , PT ;  /* 0xff8000000200780b */ /* 0x000fe20003f1d000 */
[----:B------:R-:W-:Y:S03]  /*3a40*/  LDSM.16.MT88.4 R16, [R27+0x6400] ;  /* 0x006400001b10783b */ /* 0x000fe60000004200 */
[----:B------:R-:W-:Y:S01]  /*3a50*/  FSEL R115, R115, RZ, P0 ;  /* 0x000000ff73737208 */ /* 0x000fe20000000000 */
[----:B------:R-:W1:Y:S04]  /*3a60*/  SHFL.BFLY PT, R15, R10, 0x1, 0x1f ;  /* 0x0c201f000a0f7f89 */ /* 0x000e6800000e0000 */
        /* <DEDUP_REMOVED lines=19> */
[----:B-1----:R-:W-:-:S03]  /*3ba0*/  FMNMX.FTZ R0, R10, R15, !PT ;  /* 0x0000000f0a007209 */ /* 0x002fc60007810000 */
[----:B------:R-:W1:Y:S01]  /*3bb0*/  MUFU.EX2 R32, R32 ;  /* 0x0000002000207308 */ /* 0x000e620000000800 */
[C---:B------:R-:W-:Y:S01]  /*3bc0*/  FSETP.NEU.FTZ.AND P0, PT, R0.reuse, -INF , PT ;  /* 0xff8000000000780b */ /* 0x040fe20003f1d000 */
[----:B------:R-:W-:-:S05]  /*3bd0*/  FMUL.FTZ R28, R0, UR4 ;  /* 0x00000004001c7c20 */ /* 0x000fca0008410000 */
[----:B------:R-:W-:Y:S01]  /*3be0*/  FSEL R28, R28, RZ, P0 ;  /* 0x000000ff1c1c7208 */ /* 0x000fe20000000000 */
[----:B------:R-:W3:Y:S04]  /*3bf0*/  MUFU.EX2 R31, R31 ;  /* 0x0000001f001f7308 */ /* 0x000ee80000000800 */
        /* <DEDUP_REMOVED lines=13> */
[----:B---3--:R-:W-:Y:S01]  /*3cd0*/  F2FP.F16.F32.PACK_AB R82, R30, R31 ;  /* 0x0000001f1e52723e */ /* 0x008fe200000000ff */
[----:B------:R-:W3:Y:S01]  /*3ce0*/  MUFU.EX2 R89, R89 ;  /* 0x0000005900597308 */ /* 0x000ee20000000800 */
[----:B------:R-:W4:Y:S01]  /*3cf0*/  LDSM.16.MT88.4 R12, [R117+0x7400] ;  /* 0x00740000750c783b */ /* 0x000f220000004200 */
        /* <DEDUP_REMOVED lines=8> */
[----:B------:R-:W-:-:S04]  /*3d80*/  FADD.FTZ R32, R33, R32 ;  /* 0x0000002021207221 */ /* 0x000fc80000010000 */
[----:B------:R-:W-:Y:S02]  /*3d90*/  FADD.FTZ R31, R31, R32 ;  /* 0x000000201f1f7221 */ /* 0x000fe40000010000 */
[----:B------:R-:W5:Y:S01]  /*3da0*/  MUFU.EX2 R87, R87 ;  /* 0x0000005700577308 */ /* 0x000f620000000800 */
[----:B---3--:R-:W-:Y:S01]  /*3db0*/  F2FP.F16.F32.PACK_AB R81, R89, R34 ;  /* 0x000000225951723e */ /* 0x008fe200000000ff */
[----:B------:R-:W-:Y:S01]  /*3dc0*/  FADD.FTZ R89, R34, R89 ;  /* 0x0000005922597221 */ /* 0x000fe20000010000 */
[----:B------:R-:W-:-:S05]  /*3dd0*/  FADD.FTZ R30, R30, R31 ;  /* 0x0000001f1e1e7221 */ /* 0x000fca0000010000 */
[----:B------:R-:W-:Y:S08]  /*3de0*/  MUFU.EX2 R29, R29 ;  /* 0x0000001d001d7308 */ /* 0x000ff00000000800 */
[----:B------:R-:W3:Y:S01]  /*3df0*/  MUFU.EX2 R24, R24 ;  /* 0x0000001800187308 */ /* 0x000ee20000000800 */
[----:B-----5:R-:W-:Y:S01]  /*3e00*/  F2FP.F16.F32.PACK_AB R83, R87, R88 ;  /* 0x000000585753723e */ /* 0x020fe200000000ff */
[----:B------:R-:W-:-:S04]  /*3e10*/  FADD.FTZ R88, R88, R89 ;  /* 0x0000005958587221 */ /* 0x000fc80000010000 */
[----:B------:R-:W-:Y:S02]  /*3e20*/  FADD.FTZ R87, R87, R88 ;  /* 0x0000005857577221 */ /* 0x000fe40000010000 */
[----:B------:R-:W-:Y:S01]  /*3e30*/  MUFU.EX2 R21, R21 ;  /* 0x0000001500157308 */ /* 0x000fe20000000800 */
[C---:B--2---:R-:W-:Y:S07]  /*3e40*/  HMMA.16816.F32 R36, R80.reuse, R40, RZ ;  /* 0x000000285024723c */ /* 0x044fee00000018ff */
[----:B------:R-:W2:Y:S01]  /*3e50*/  MUFU.EX2 R20, R20 ;  /* 0x0000001400147308 */ /* 0x000ea20000000800 */
[----:B------:R-:W-:Y:S01]  /*3e60*/  HMMA.16816.F32 R40, R80, R42, RZ ;  /* 0x0000002a5028723c */ /* 0x000fe200000018ff */
[----:B---3--:R-:W-:Y:S01]  /*3e70*/  F2FP.F16.F32.PACK_AB R4, R24, R29 ;  /* 0x0000001d1804723e */ /* 0x008fe200000000ff */
[----:B------:R-:W-:-:S04]  /*3e80*/  FADD.FTZ R29, R29, R30 ;  /* 0x0000001e1d1d7221 */ /* 0x000fc80000010000 */
[----:B------:R-:W-:Y:S01]  /*3e90*/  FADD.FTZ R24, R24, R29 ;  /* 0x0000001d18187221 */ /* 0x000fe20000010000 */
[----:B------:R-:W-:Y:S01]  /*3ea0*/  MUFU.EX2 R26, R26 ;  /* 0x0000001a001a7308 */ /* 0x000fe20000000800 */
[C---:B------:R-:W-:Y:S07]  /*3eb0*/  HMMA.16816.F32 R60, R80.reuse, R64, RZ ;  /* 0x00000040503c723c */ /* 0x040fee00000018ff */
[----:B------:R-:W3:Y:S01]  /*3ec0*/  MUFU.EX2 R25, R25 ;  /* 0x0000001900197308 */ /* 0x000ee20000000800 */
[----:B--2---:R-:W-:Y:S01]  /*3ed0*/  F2FP.F16.F32.PACK_AB R6, R20, R21 ;  /* 0x000000151406723e */ /* 0x004fe200000000ff */
[----:B------:R-:W-:Y:S01]  /*3ee0*/  HMMA.16816.F32 R64, R80, R66, RZ ;  /* 0x000000425040723c */ /* 0x000fe200000018ff */
[----:B------:R-:W-:-:S04]  /*3ef0*/  FADD.FTZ R21, R21, R24 ;  /* 0x0000001815157221 */ /* 0x000fc80000010000 */
[----:B------:R-:W-:Y:S01]  /*3f00*/  FADD.FTZ R20, R20, R21 ;  /* 0x0000001514147221 */ /* 0x000fe20000010000 */
[----:B------:R-:W-:Y:S02]  /*3f10*/  MUFU.EX2 R23, R23 ;  /* 0x0000001700177308 */ /* 0x000fe40000000800 */
[C---:B-1----:R-:W-:Y:S06]  /*3f20*/  HMMA.16816.F32 R44, R80.reuse, R48, RZ ;  /* 0x00000030502c723c */ /* 0x042fec00000018ff */
[----:B------:R-:W1:Y:S01]  /*3f30*/  MUFU.EX2 R22, R22 ;  /* 0x0000001600167308 */ /* 0x000e620000000800 */
[----:B---3--:R-:W-:Y:S01]  /*3f40*/  F2FP.F16.F32.PACK_AB R5, R25, R26 ;  /* 0x0000001a1905723e */ /* 0x008fe200000000ff */
        /* <DEDUP_REMOVED lines=13> */
[----:B------:R-:W3:Y:S02]  /*4020*/  MUFU.EX2 R94, R94 ;  /* 0x0000005e005e7308 */ /* 0x000ee40000000800 */
[----:B------:R-:W-:Y:S06]  /*4030*/  HMMA.16816.F32 R72, R80, R74, RZ ;  /* 0x0000004a5048723c */ /* 0x000fec00000018ff */
[----:B------:R-:W-:Y:S02]  /*4040*/  MUFU.EX2 R103, R103 ;  /* 0x0000006700677308 */ /* 0x000fe40000000800 */
[C---:B----4-:R-:W-:Y:S06]  /*4050*/  HMMA.16816.F32 R52, R4.reuse, R12, R52 ;  /* 0x0000000c0434723c */ /* 0x050fec0000001834 */
[----:B------:R-:W4:Y:S02]  /*4060*/  MUFU.EX2 R90, R90 ;  /* 0x0000005a005a7308 */ /* 0x000f240000000800 */
[C---:B------:R-:W-:Y:S01]  /*4070*/  HMMA.16816.F32 R56, R4.reuse, R14, R56 ;  /* 0x0000000e0438723c */ /* 0x040fe20000001838 */
[----:B------:R-:W5:Y:S05]  /*4080*/  LDSM.16.MT88.4 R12, [R117+0x8400] ;  /* 0x00840000750c783b */ /* 0x000f6a0000004200 */
[----:B------:R-:W-:Y:S02]  /*4090*/  MUFU.EX2 R104, R104 ;  /* 0x0000006800687308 */ /* 0x000fe40000000800 */
[C---:B------:R-:W-:Y:S06]  /*40a0*/  HMMA.16816.F32 R44, R4.reuse, R16, R44 ;  /* 0x00000010042c723c */ /* 0x040fec000000182c */
[----:B------:R-:W4:Y:S02]  /*40b0*/  MUFU.EX2 R113, R106 ;  /* 0x0000006a00717308 */ /* 0x000f240000000800 */
[C---:B-1----:R-:W-:Y:S06]  /*40c0*/  HMMA.16816.F32 R60, R4.reuse, R8, R60 ;  /* 0x00000008043c723c */ /* 0x042fec000000183c */
[----:B------:R-:W-:Y:S02]  /*40d0*/  MUFU.EX2 R111, R111 ;  /* 0x0000006f006f7308 */ /* 0x000fe40000000800 */
[C---:B------:R-:W-:Y:S01]  /*40e0*/  HMMA.16816.F32 R64, R4.reuse, R10, R64 ;  /* 0x0000000a0440723c */ /* 0x040fe20000001840 */
[----:B------:R-:W1:Y:S05]  /*40f0*/  LDSM.16.MT88.4 R8, [R27+0x8000] ;  /* 0x008000001b08783b */ /* 0x000e6a0000004200 */
[----:B------:R-:W-:Y:S02]  /*4100*/  MUFU.EX2 R108, R108 ;  /* 0x0000006c006c7308 */ /* 0x000fe40000000800 */
[C---:B------:R-:W-:Y:S01]  /*4110*/  HMMA.16816.F32 R48, R4.reuse, R18, R48 ;  /* 0x000000120430723c */ /* 0x040fe20000001830 */
[----:B------:R-:W-:Y:S05]  /*4120*/  LDSM.16.MT88.4 R16, [R117+0x6c00] ;  /* 0x006c00007510783b */ /* 0x000fea0000004200 */
[----:B------:R-:W-:Y:S02]  /*4130*/  MUFU.EX2 R95, R95 ;  /* 0x0000005f005f7308 */ /* 0x000fe40000000800 */
[C---:B-----5:R-:W-:Y:S06]  /*4140*/  HMMA.16816.F32 R68, R4.reuse, R12, R68 ;  /* 0x0000000c0444723c */ /* 0x060fec0000001844 */
[----:B------:R-:W5:Y:S02]  /*4150*/  MUFU.EX2 R110, R110 ;  /* 0x0000006e006e7308 */ /* 0x000f640000000800 */
[----:B------:R-:W-:Y:S01]  /*4160*/  HMMA.16816.F32 R72, R4, R14, R72 ;  /* 0x0000000e0448723c */ /* 0x000fe20000001848 */
[----:B------:R-:W-:Y:S05]  /*4170*/  LDSM.16.MT88.4 R12, [R27+0x6c00] ;  /* 0x006c00001b0c783b */ /* 0x000fea0000004200 */
[----:B------:R-:W-:Y:S08]  /*4180*/  MUFU.EX2 R91, R91 ;  /* 0x0000005b005b7308 */ /* 0x000ff00000000800 */
[----:B------:R-:W5:Y:S01]  /*4190*/  MUFU.EX2 R140, R140 ;  /* 0x0000008c008c7308 */ /* 0x000f620000000800 */
[C---:B-1----:R-:W-:Y:S08]  /*41a0*/  HMMA.16816.F32 R76, R80.reuse, R8, RZ ;  /* 0x00000008504c723c */ /* 0x042ff000000018ff */
[----:B------:R-:W-:Y:S01]  /*41b0*/  HMMA.16816.F32 R80, R80, R10, RZ ;  /* 0x0000000a5050723c */ /* 0x000fe200000018ff */
[----:B------:R-:W1:Y:S11]  /*41c0*/  LDSM.16.MT88.4 R8, [R27+0x8400] ;  /* 0x008400001b08783b */ /* 0x000e760000004200 */
[C---:B-1----:R-:W-:Y:S08]  /*41d0*/  HMMA.16816.F32 R76, R4.reuse, R8, R76 ;  /* 0x00000008044c723c */ /* 0x042ff0000000184c */
[----:B------:R-:W-:Y:S01]  /*41e0*/  HMMA.16816.F32 R80, R4, R10, R80 ;  /* 0x0000000a0450723c */ /* 0x000fe20000001850 */
[----:B------:R-:W1:Y:S01]  /*41f0*/  LDSM.16.MT88.4 R8, [R117+0x6800] ;  /* 0x006800007508783b */ /* 0x000e620000004200 */
[----:B--2---:R-:W-:Y:S01]  /*4200*/  F2FP.F16.F32.PACK_AB R4, R102, R109 ;  /* 0x0000006d6604723e */ /* 0x004fe200000000ff */
[----:B------:R-:W-:Y:S01]  /*4210*/  FADD.FTZ R109, R109, R20 ;  /* 0x000000146d6d7221 */ /* 0x000fe20000010000 */
[----:B---3--:R-:W-:-:S02]  /*4220*/  F2FP.F16.F32.PACK_AB R5, R94, R107 ;  /* 0x0000006b5e05723e */ /* 0x008fc400000000ff */
[----:B------:R-:W-:Y:S01]  /*4230*/  F2FP.F16.F32.PACK_AB R6, R92, R105 ;  /* 0x000000695c06723e */ /* 0x000fe200000000ff */
[----:B------:R-:W-:Y:S01]  /*4240*/  FADD.FTZ R102, R102, R109 ;  /* 0x0000006d66667221 */ /* 0x000fe20000010000 */
[----:B----4-:R-:W-:-:S07]  /*4250*/  F2FP.F16.F32.PACK_AB R7, R90, R103 ;  /* 0x000000675a07723e */ /* 0x010fce00000000ff */
[C---:B-1----:R-:W-:Y:S08]  /*4260*/  HMMA.16816.F32 R36, R4.reuse, R8, R36 ;  /* 0x000000080424723c */ /* 0x042ff00000001824 */
[C---:B------:R-:W-:Y:S01]  /*4270*/  HMMA.16816.F32 R40, R4.reuse, R10, R40 ;  /* 0x0000000a0428723c */ /* 0x040fe20000001828 */
[----:B------:R-:W1:Y:S07]  /*4280*/  LDSM.16.MT88.4 R8, [R27+0x6800] ;  /* 0x006800001b08783b */ /* 0x000e6e0000004200 */
        /* <DEDUP_REMOVED lines=13> */
[----:B------:R-:W-:Y:S01]  /*4360*/  HMMA.16816.F32 R80, R4, R10, R80 ;  /* 0x0000000a0450723c */ /* 0x000fe20000001850 */
[----:B------:R-:W1:Y:S01]  /*4370*/  LDSM.16.MT88.4 R8, [R117+0x7c00] ;  /* 0x007c00007508783b */ /* 0x000e620000004200 */
[----:B------:R-:W-:-:S02]  /*4380*/  F2FP.F16.F32.PACK_AB R4, R113, R104 ;  /* 0x000000687104723e */ /* 0x000fc400000000ff */
[----:B-----5:R-:W-:Y:S02]  /*4390*/  F2FP.F16.F32.PACK_AB R5, R110, R95 ;  /* 0x0000005f6e05723e */ /* 0x020fe400000000ff */
[----:B------:R-:W-:Y:S02]  /*43a0*/  F2FP.F16.F32.PACK_AB R6, R108, R111 ;  /* 0x0000006f6c06723e */ /* 0x000fe400000000ff */
[----:B------:R-:W-:-:S07]  /*43b0*/  F2FP.F16.F32.PACK_AB R7, R140, R91 ;  /* 0x0000005b8c07723e */ /* 0x000fce00000000ff */
        /* <DEDUP_REMOVED lines=9> */
[----:B--2---:R-:W-:Y:S01]  /*4450*/  HMMA.16816.F32 R60, R4, R16, R60 ;  /* 0x00000010043c723c */ /* 0x004fe2000000183c */
        /* <DEDUP_REMOVED lines=25> */
[----:B------:R-:W-:Y:S06]  /*45f0*/  BAR.SYNC.DEFER_BLOCKING 0x0 ;  /* 0x0000000000007b1d */ /* 0x000fec0000010000 */
        /* <DEDUP_REMOVED lines=34> */
[----:B------:R-:W-:-:S09]  /*4820*/  LOP3.LUT R7, RZ, R5, RZ, 0x33, !PT ;  /* 0x00000005ff077212 */ /* 0x000fd200078e33ff */
        /* <DEDUP_REMOVED lines=27> */
.L_x_3444:
[----:B------:R-:W-:Y:S01]  /*49e0*/  UMOV UR4, URZ ;  /* 0x000000ff00047c82 */ /* 0x000fe20008000000 */
[----:B------:R-:W-:Y:S01]  /*49f0*/  IMAD.SHL.U32 R5, R84, 0x40, RZ ;  /* 0x0000004054057824 */ /* 0x000fe200078e00ff */
[----:B------:R-:W-:-:S05]  /*4a00*/  IADD3 R4, P0, PT, RZ, -UR4, RZ ;  /* 0x80000004ff047c10 */ /* 0x000fca000ff1e0ff */
[----:B------:R-:W-:-:S05]  /*4a10*/  IMAD.X R5, RZ, RZ, ~R5, P0 ;  /* 0x000000ffff057224 */ /* 0x000fca00000e0e05 */
[----:B------:R-:W-:-:S04]  /*4a20*/  SHF.R.S64 R4, R4, 0x1f, R5 ;  /* 0x0000001f04047819 */ /* 0x000fc80000001005 */
[----:B------:R-:W-:-:S04]  /*4a30*/  IADD3 R127, P0, PT, R4, R127, RZ ;  /* 0x0000007f047f7210 */ /* 0x000fc80007f1e0ff */
[----:B------:R-:W-:-:S09]  /*4a40*/  LEA.HI.X.SX32 R126, R5, R126, 0x1, P0 ;  /* 0x0000007e057e7211 */ /* 0x000fd200000f0eff */
.L_x_3445:
[----:B------:R-:W1:Y:S01]  /*4a50*/  LDCU UR4, c[0x0][0x440] ;  /* 0x00008800ff0477ac */ /* 0x000e620008000800 */
[----:B------:R-:W-:-:S04]  /*4a60*/  LEA R10, P0, R84, R127, 0x6 ;  /* 0x0000007f540a7211 */ /* 0x000fc800078030ff */
[----:B------:R-:W-:Y:S02]  /*4a70*/  LEA.HI.X R11, R84, R126, R85, 0x6, P0 ;  /* 0x0000007e540b7211 */ /* 0x000fe400000f3455 */
[----:B-1----:R-:W-:Y:S02]  /*4a80*/  ISETP.GE.AND P4, PT, R122, UR4, PT ;  /* 0x000000047a007c0c */ /* 0x002fe4000bf86270 */
[----:B------:R-:W-:Y:S02]  /*4a90*/  ISETP.GE.AND P3, PT, R138, UR4, PT ;  /* 0x000000048a007c0c */ /* 0x000fe4000bf66270 */
[----:B------:R-:W-:-:S09]  /*4aa0*/  ISETP.GE.AND P2, PT, R137, UR4, PT ;  /* 0x0000000489007c0c */ /* 0x000fd2000bf46270 */
[--C-:B------:R-:W-:Y:S02]  /*4ab0*/  @!P4 IMAD.MOV.U32 R4, RZ, RZ, R127.reuse ;  /* 0x000000ffff04c224 */ /* 0x100fe400078e007f */
[--C-:B------:R-:W-:Y:S02]  /*4ac0*/  @!P4 IMAD.MOV.U32 R5, RZ, RZ, R126.reuse ;  /* 0x000000ffff05c224 */ /* 0x100fe400078e007e */
[--C-:B------:R-:W-:Y:S02]  /*4ad0*/  @!P3 IMAD.MOV.U32 R12, RZ, RZ, R127.reuse ;  /* 0x000000ffff0cb224 */ /* 0x100fe400078e007f */
[--C-:B------:R-:W-:Y:S01]  /*4ae0*/  @!P3 IMAD.MOV.U32 R13, RZ, RZ, R126.reuse ;  /* 0x000000ffff0db224 */ /* 0x100fe200078e007e */
[----:B------:R-:W-:Y:S01]  /*4af0*/  @!PT LDS RZ, [RZ] ;  /* 0x00000000fffff984 */ /* 0x000fe20000000800 */
[----:B------:R-:W-:Y:S01]  /*4b00*/  @!PT LDS RZ, [RZ] ;  /* 0x00000000fffff984 */ /* 0x000fe20000000800 */
[----:B------:R-:W-:Y:S01]  /*4b10*/  @!PT LDS RZ, [RZ] ;  /* 0x00000000fffff984 */ /* 0x000fe20000000800 */
[----:B------:R-:W-:Y:S01]  /*4b20*/  @!P4 LDGSTS.E.BYPASS.LTC128B.128 [R139+0x6000], desc[UR16][R4.64] ;  /* 0x06000000048bcfae */ /* 0x000fe2000b981a10 */
[----:B------:R-:W-:Y:S02]  /*4b30*/  @!P2 IMAD.MOV.U32 R8, RZ, RZ, R127 ;  /* 0x000000ffff08a224 */ /* 0x000fe400078e007f */
[----:B------:R-:W-:Y:S01]  /*4b40*/  @!P2 IMAD.MOV.U32 R9, RZ, RZ, R126 ;  /* 0x000000ffff09a224 */ /* 0x000fe200078e007e */
        /* <DEDUP_REMOVED lines=24> */
[----:B------:R2:W-:Y:S01]  /*4cd0*/  @!P2 LDGSTS.E.BYPASS.LTC128B.128 [R139+0x8800], desc[UR16][R10.64+0x80] ;  /* 0x088000800a8bafae */ /* 0x0005e2000b981a10 */
[----:B-1----:R-:W-:-:S03]  /*4ce0*/  IMAD.MOV.U32 R9, RZ, RZ, 0x20 ;  /* 0x00000020ff097424 */ /* 0x002fc600078e00ff */
[----:B------:R-:W-:Y:S04]  /*4cf0*/  @P2 STS.128 [R139+0x8800], RZ ;  /* 0x008800ff8b002388 */ /* 0x000fe80000000c00 */
[----:B------:R-:W-:Y:S01]  /*4d00*/  LDSM.16.M88.4 R4, [R118] ;  /* 0x000000007604783b */ /* 0x000fe20000000200 */
[----:B------:R-:W-:-:S03]  /*4d10*/  SEL R9, R9, 0xffffffe0, !P6 ;  /* 0xffffffe009097807 */ /* 0x000fc60007000000 */
[----:B------:R-:W1:Y:S02]  /*4d20*/  LDSM.16.M88.4 R28, [R98+0x3000] ;  /* 0x00300000621c783b */ /* 0x000e640000000200 */
[--C-:B------:R-:W-:Y:S02]  /*4d30*/  IMAD.IADD R103, R118, 0x1, R9.reuse ;  /* 0x0000000176677824 */ /* 0x100fe400078e0209 */
[----:B------:R-:W-:Y:S01]  /*4d40*/  IMAD.IADD R102, R98, 0x1, R9 ;  /* 0x0000000162667824 */ /* 0x000fe200078e0209 */
[----:B------:R-:W-:Y:S04]  /*4d50*/  LDSM.16.M88.4 R12, [R98+0x3800] ;  /* 0x00380000620c783b */ /* 0x000fe80000000200 */
[----:B------:R-:W-:Y:S04]  /*4d60*/  LDSM.16.M88.4 R84, [R103] ;  /* 0x000000006754783b */ /* 0x000fe80000000200 */
[----:B------:R-:W-:Y:S04]  /*4d70*/  LDSM.16.M88.4 R16, [R102+0x3000] ;  /* 0x003000006610783b */ /* 0x000fe80000000200 */
[----:B------:R-:W3:Y:S04]  /*4d80*/  LDSM.16.M88.4 R20, [R98+0x3400] ;  /* 0x003400006214783b */ /* 0x000ee80000000200 */
[----:B------:R-:W4:Y:S04]  /*4d90*/  LDSM.16.M88.4 R88, [R102+0x3800] ;  /* 0x003800006658783b */ /* 0x000f280000000200 */
[----:B--2---:R-:W2:Y:S04]  /*4da0*/  LDSM.16.M88.4 R8, [R102+0x3400] ;  /* 0x003400006608783b */ /* 0x004ea80000000200 */
[----:B------:R-:W5:Y:S04]  /*4db0*/  LDSM.16.M88.4 R92, [R98+0x3c00] ;  /* 0x003c0000625c783b */ /* 0x000f680000000200 */
[----:B------:R-:W0:Y:S01]  /*4dc0*/  LDGDEPBAR ;  /* 0x00000000000079af */ /* 0x000e220000000000 */
[C---:B-1----:R-:W-:Y:S08]  /*4dd0*/  HMMA.16816.F32 R32, R4.reuse, R28, RZ ;  /* 0x0000001c0420723c */ /* 0x042ff000000018ff */
[C---:B------:R-:W-:Y:S08]  /*4de0*/  HMMA.16816.F32 R28, R4.reuse, R30, RZ ;  /* 0x0000001e041c723c */ /* 0x040ff000000018ff */
[----:B---3--:R-:W-:Y:S08]  /*4df0*/  HMMA.16816.F32 R24, R4, R20, RZ ;  /* 0x000000140418723c */ /* 0x008ff000000018ff */
[C---:B------:R-:W-:Y:S08]  /*4e00*/  HMMA.16816.F32 R32, R84.reuse, R16, R32 ;  /* 0x000000105420723c */ /* 0x040ff00000001820 */
[----:B------:R-:W-:Y:S08]  /*4e10*/  HMMA.16816.F32 R28, R84, R18, R28 ;  /* 0x00000012541c723c */ /* 0x000ff0000000181c */
[C---:B------:R-:W-:Y:S08]  /*4e20*/  HMMA.16816.F32 R16, R4.reuse, R12, RZ ;  /* 0x0000000c0410723c */ /* 0x040ff000000018ff */
[C---:B------:R-:W-:Y:S08]  /*4e30*/  HMMA.16816.F32 R12, R4.reuse, R14, RZ ;  /* 0x0000000e040c723c */ /* 0x040ff000000018ff */
[----:B------:R-:W-:Y:S08]  /*4e40*/  HMMA.16816.F32 R20, R4, R22, RZ ;  /* 0x000000160414723c */ /* 0x000ff000000018ff */
[C---:B----4-:R-:W-:Y:S08]  /*4e50*/  HMMA.16816.F32 R16, R84.reuse, R88, R16 ;  /* 0x000000585410723c */ /* 0x050ff00000001810 */
[C---:B------:R-:W-:Y:S01]  /*4e60*/  HMMA.16816.F32 R12, R84.reuse, R90, R12 ;  /* 0x0000005a540c723c */ /* 0x040fe2000000180c */
[----:B------:R-:W1:Y:S07]  /*4e70*/  LDSM.16.M88.4 R88, [R102+0x3c00] ;  /* 0x003c00006658783b */ /* 0x000e6e0000000200 */
[C---:B--2---:R-:W-:Y:S08]  /*4e80*/  HMMA.16816.F32 R24, R84.reuse, R8, R24 ;  /* 0x000000085418723c */ /* 0x044ff00000001818 */
[----:B------:R-:W-:Y:S08]  /*4e90*/  HMMA.16816.F32 R20, R84, R10, R20 ;  /* 0x0000000a5414723c */ /* 0x000ff00000001814 */
[C---:B-----5:R-:W-:Y:S08]  /*4ea0*/  HMMA.16816.F32 R8, R4.reuse, R92, RZ ;  /* 0x0000005c0408723c */ /* 0x060ff000000018ff */
[----:B------:R-:W-:Y:S01]  /*4eb0*/  HMMA.16816.F32 R4, R4, R94, RZ ;  /* 0x0000005e0404723c */ /* 0x000fe200000018ff */
[----:B------:R-:W-:Y:S11]  /*4ec0*/  LDSM.16.M88.4 R92, [R98+0x5800] ;  /* 0x00580000625c783b */ /* 0x000ff60000000200 */
[C---:B-1----:R-:W-:Y:S08]  /*4ed0*/  HMMA.16816.F32 R8, R84.reuse, R88, R8 ;  /* 0x000000585408723c */ /* 0x042ff00000001808 */
[----:B------:R-:W-:Y:S01]  /*4ee0*/  HMMA.16816.F32 R4, R84, R90, R4 ;  /* 0x0000005a5404723c */ /* 0x000fe20000001804 */
[----:B------:R-:W-:Y:S04]  /*4ef0*/  LDSM.16.M88.4 R84, [R118+0x1000] ;  /* 0x001000007654783b */ /* 0x000fe80000000200 */
[----:B------:R-:W1:Y:S03]  /*4f00*/  LDSM.16.M88.4 R88, [R98+0x4000] ;  /* 0x004000006258783b */ /* 0x000e660000000200 */
[C---:B-1----:R-:W-:Y:S08]  /*4f10*/  HMMA.16816.F32 R32, R84.reuse, R88, R32 ;  /* 0x000000585420723c */ /* 0x042ff00000001820 */
[C---:B------:R-:W-:Y:S01]  /*4f20*/  HMMA.16816.F32 R28, R84.reuse, R90, R28 ;  /* 0x0000005a541c723c */ /* 0x040fe2000000181c */
[----:B------:R-:W1:Y:S07]  /*4f30*/  LDSM.16.M88.4 R88, [R98+0x4400] ;  /* 0x004400006258783b */ /* 0x000e6e0000000200 */
[C---:B-1----:R-:W-:Y:S08]  /*4f40*/  HMMA.16816.F32 R24, R84.reuse, R88, R24 ;  /* 0x000000585418723c */ /* 0x042ff00000001818 */
[C---:B------:R-:W-:Y:S01]  /*4f50*/  HMMA.16816.F32 R20, R84.reuse, R90, R20 ;  /* 0x0000005a5414723c */ /* 0x040fe20000001814 */
[----:B------:R-:W1:Y:S07]  /*4f60*/  LDSM.16.M88.4 R88, [R98+0x4800] ;  /* 0x004800006258783b */ /* 0x000e6e0000000200 */
[C---:B-1----:R-:W-:Y:S08]  /*4f70*/  HMMA.16816.F32 R16, R84.reuse, R88, R16 ;  /* 0x000000585410723c */ /* 0x042ff00000001810 */
[C---:B------:R-:W-:Y:S01]  /*4f80*/  HMMA.16816.F32 R12, R84.reuse, R90, R12 ;  /* 0x0000005a540c723c */ /* 0x040fe2000000180c */
[----:B------:R-:W1:Y:S07]  /*4f90*/  LDSM.16.M88.4 R88, [R98+0x4c00] ;  /* 0x004c00006258783b */ /* 0x000e6e0000000200 */
        /* <DEDUP_REMOVED lines=22> */
[----:B------:R-:W-:Y:S07]  /*5100*/  LDSM.16.M88.4 R92, [R103+0x2000] ;  /* 0x00200000675c783b */ /* 0x000fee0000000200 */
        /* <DEDUP_REMOVED lines=16> */
[----:B------:R-:W-:Y:S02]  /*5210*/  LOP3.LUT R101, R84, R101, RZ, 0xfc, !PT ;  /* 0x0000006554657212 */ /* 0x000fe400078efcff */
[C---:B------:R-:W-:Y:S03]  /*5220*/  HMMA.16816.F32 R4, R92.reuse, R86, R4 ;  /* 0x000000565c04723c */ /* 0x040fe60000001804 */
[C---:B------:R-:W-:Y:S02]  /*5230*/  VIADD R86, R101.reuse, 0xffffff80 ;  /* 0xffffff8065567836 */ /* 0x040fe40000000000 */
[C---:B------:R-:W-:Y:S01]  /*5240*/  VIADD R85, R101.reuse, 0xffffff81 ;  /* 0xffffff8165557836 */ /* 0x040fe20000000000 */
[----:B------:R-:W-:Y:S02]  /*5250*/  BAR.SYNC.DEFER_BLOCKING 0x0 ;  /* 0x0000000000007b1d */ /* 0x000fe40000010000 */
[CC--:B------:R-:W-:Y:S01]  /*5260*/  ISETP.GE.AND P5, PT, R86.reuse, R100.reuse, PT ;  /* 0x000000645600720c */ /* 0x0c0fe20003fa6270 */
[C---:B--2---:R-:W-:Y:S01]  /*5270*/  HMMA.16816.F32 R16, R92.reuse, R88, R16 ;  /* 0x000000585c10723c */ /* 0x044fe20000001810 */
[-C--:B------:R-:W-:Y:S01]  /*5280*/  ISETP.GE.AND P1, PT, R86, R99.reuse, PT ;  /* 0x000000635600720c */ /* 0x080fe20003f26270 */
[C---:B------:R-:W-:Y:S01]  /*5290*/  VIADD R88, R101.reuse, 0xffffff88 ;  /* 0xffffff8865587836 */ /* 0x040fe20000000000 */
[----:B------:R-:W-:Y:S01]  /*52a0*/  FSEL R89, R32, -INF , !P5 ;  /* 0xff80000020597808 */ /* 0x000fe20006800000 */
[----:B------:R-:W-:Y:S01]  /*52b0*/  VIADD R86, R101, 0xffffff89 ;  /* 0xffffff8965567836 */ /* 0x000fe20000000000 */
[----:B------:R-:W-:Y:S01]  /*52c0*/  ISETP.GE.AND P0, PT, R85, R100, PT ;  /* 0x000000645500720c */ /* 0x000fe20003f06270 */
[----:B------:R-:W-:Y:S01]  /*52d0*/  VIADD R32, R101, 0xffffff90 ;  /* 0xffffff9065207836 */ /* 0x000fe20000000000 */
[----:B------:R-:W-:Y:S01]  /*52e0*/  ISETP.GE.AND P5, PT, R85, R99, PT ;  /* 0x000000635500720c */ /* 0x000fe20003fa6270 */
[----:B------:R-:W-:Y:S01]  /*52f0*/  HMMA.16816.F32 R12, R92, R90, R12 ;  /* 0x0000005a5c0c723c */ /* 0x000fe2000000180c */
[----:B------:R-:W-:-:S02]  /*5300*/  FSEL R85, R34, -INF , !P1 ;  /* 0xff80000022557808 */ /* 0x000fc40004800000 */
[CC--:B------:R-:W-:Y:S02]  /*5310*/  ISETP.GE.AND P1, PT, R88.reuse, R100.reuse, PT ;  /* 0x000000645800720c */ /* 0x0c0fe40003f26270 */
[----:B------:R-:W-:Y:S02]  /*5320*/  FSEL R87, R33, -INF , !P0 ;  /* 0xff80000021577808 */ /* 0x000fe40004000000 */
[----:B------:R-:W-:Y:S02]  /*5330*/  ISETP.GE.AND P0, PT, R88, R99, PT ;  /* 0x000000635800720c */ /* 0x000fe40003f06270 */
[----:B------:R-:W-:Y:S02]  /*5340*/  FSEL R35, R35, -INF , !P5 ;  /* 0xff80000023237808 */ /* 0x000fe40006800000 */
[----:B------:R-:W-:Y:S01]  /*5350*/  FSEL R91, R28, -INF , !P1 ;  /* 0xff8000001c5b7808 */ /* 0x000fe20004800000 */
[----:B------:R-:W-:Y:S01]  /*5360*/  VIADD R28, R101, 0xffffff91 ;  /* 0xffffff91651c7836 */ /* 0x000fe20000000000 */
[----:B------:R-:W-:-:S02]  /*5370*/  ISETP.GE.AND P5, PT, R86, R100, PT ;  /* 0x000000645600720c */ /* 0x000fc40003fa6270 */
[-C--:B------:R-:W-:Y:S02]  /*5380*/  ISETP.GE.AND P1, PT, R86, R99.reuse, PT ;  /* 0x000000635600720c */ /* 0x080fe40003f26270 */
[----:B------:R-:W-:Y:S01]  /*5390*/  FSEL R33, R30, -INF , !P0 ;  /* 0xff8000001e217808 */ /* 0x000fe20004000000 */
[----:B------:R-:W-:Y:S01]  /*53a0*/  VIADD R30, R101, 0xffffff98 ;  /* 0xffffff98651e7836 */ /* 0x000fe20000000000 */
[C---:B------:R-:W-:Y:S02]  /*53b0*/  ISETP.GE.AND P0, PT, R32.reuse, R100, PT ;  /* 0x000000642000720c */ /* 0x040fe40003f06270 */
[----:B------:R-:W-:Y:S02]  /*53c0*/  FSEL R29, R29, -INF , !P5 ;  /* 0xff8000001d1d7808 */ /* 0x000fe40006800000 */
[----:B------:R-:W-:Y:S02]  /*53d0*/  FSEL R31, R31, -INF , !P1 ;  /* 0xff8000001f1f7808 */ /* 0x000fe40004800000 */
[----:B------:R-:W-:-:S02]  /*53e0*/  ISETP.GE.AND P5, PT, R32, R99, PT ;  /* 0x000000632000720c */ /* 0x000fc40003fa6270 */
[-C--:B------:R-:W-:Y:S02]  /*53f0*/  ISETP.GE.AND P1, PT, R28, R100.reuse, PT ;  /* 0x000000641c00720c */ /* 0x080fe40003f26270 */
[----:B------:R-:W-:Y:S01]  /*5400*/  FSEL R147, R24, -INF , !P0 ;  /* 0xff80000018937808 */ /* 0x000fe20004000000 */
[C---:B------:R-:W-:Y:S01]  /*5410*/  VIADD R24, R101.reuse, 0xffffffa0 ;  /* 0xffffffa065187836 */ /* 0x040fe20000000000 */
[----:B------:R-:W-:Y:S01]  /*5420*/  ISETP.GE.AND P0, PT, R28, R99, PT ;  /* 0x000000631c00720c */ /* 0x000fe20003f06270 */
[----:B------:R-:W-:Y:S01]  /*5430*/  VIADD R28, R101, 0xffffff99 ;  /* 0xffffff99651c7836 */ /* 0x000fe20000000000 */
[----:B------:R-:W-:Y:S02]  /*5440*/  FSEL R145, R26, -INF , !P5 ;  /* 0xff8000001a917808 */ /* 0x000fe40006800000 */
[----:B------:R-:W-:Y:S02]  /*5450*/  FSEL R149, R25, -INF , !P1 ;  /* 0xff80000019957808 */ /* 0x000fe40004800000 */
[----:B------:R-:W-:-:S02]  /*5460*/  ISETP.GE.AND P5, PT, R30, R100, PT ;  /* 0x000000641e00720c */ /* 0x000fc40003fa6270 */
[-C--:B------:R-:W-:Y:S02]  /*5470*/  ISETP.GE.AND P1, PT, R30, R99.reuse, PT ;  /* 0x000000631e00720c */ /* 0x080fe40003f26270 */
[----:B------:R-:W-:Y:S02]  /*5480*/  FSEL R155, R27, -INF , !P0 ;  /* 0xff8000001b9b7808 */ /* 0x000fe40004000000 */
[----:B------:R-:W-:Y:S01]  /*5490*/  FSEL R159, R20, -INF , !P5 ;  /* 0xff800000149f7808 */ /* 0x000fe20006800000 */
[----:B------:R-:W-:Y:S01]  /*54a0*/  VIADD R20, R101, 0xffffffa1 ;  /* 0xffffffa165147836 */ /* 0x000fe20000000000 */
[----:B------:R-:W-:Y:S02]  /*54b0*/  FSEL R157, R22, -INF , !P1 ;  /* 0xff800000169d7808 */ /* 0x000fe40004800000 */
[C---:B------:R-:W-:Y:S02]  /*54c0*/  ISETP.GE.AND P0, PT, R28.reuse, R100, PT ;  /* 0x000000641c00720c */ /* 0x040fe40003f06270 */
        /* <DEDUP_REMOVED lines=8> */
[----:B------:R-:W-:Y:S02]  /*5550*/  FSEL R113, R18, -INF , !P0 ;  /* 0xff80000012717808 */ /* 0x000fe40004000000 */
[----:B------:R-:W-:Y:S02]  /*5560*/  FSEL R115, R17, -INF , !P5 ;  /* 0xff80000011737808 */ /* 0x000fe40006800000 */
        /* <DEDUP_REMOVED lines=8> */
[----:B------:R-:W-:Y:S02]  /*55f0*/  ISETP.GE.AND P0, PT, R20, R99, PT ;  /* 0x000000631400720c */ /* 0x000fe40003f06270 */
[-C--:B------:R-:W-:Y:S02]  /*5600*/  ISETP.GE.AND P5, PT, R16, R100.reuse, PT ;  /* 0x000000641000720c */ /* 0x080fe40003fa6270 */
[----:B------:R-:W-:Y:S02]  /*5610*/  FSEL R109, R15, -INF , !P0 ;  /* 0xff8000000f6d7808 */ /* 0x000fe40004000000 */
        /* <DEDUP_REMOVED lines=9> */
[----:B------:R-:W-:Y:S01]  /*56b0*/  ISETP.GE.AND P5, PT, R12, R99, PT ;  /* 0x000000630c00720c */ /* 0x000fe20003fa6270 */
[----:B------:R-:W-:Y:S01]  /*56c0*/  VIADD R12, R101, 0xffffffb8 ;  /* 0xffffffb8650c7836 */ /* 0x000fe20000000000 */
[----:B------:R-:W-:-:S02]  /*56d0*/  ISETP.GE.U32.AND P0, PT, R3, 0x3, PT ;  /* 0x000000030300780c */ /* 0x000fc40003f06070 */
[-C--:B------:R-:W-:Y:S02]  /*56e0*/  ISETP.GE.AND P1, PT, R16, R99.reuse, PT ;  /* 0x000000631000720c */ /* 0x080fe40003f26270 */
[----:B------:R-:W-:Y:S02]  /*56f0*/  FSEL R103, R11, -INF , !P5 ;  /* 0xff8000000b677808 */ /* 0x000fe40006800000 */
[----:B------:R-:W-:Y:S02]  /*5700*/  FSEL R101, R10, -INF , !P1 ;  /* 0xff8000000a657808 */ /* 0x000fe40004800000 */
[C---:B------:R-:W-:Y:S02]  /*5710*/  ISETP.GE.AND P1, PT, R12.reuse, R100, PT ;  /* 0x000000640c00720c */ /* 0x040fe40003f26270 */
[----:B------:R-:W-:Y:S02]  /*5720*/  ISETP.GE.AND P5, PT, R12, R99, PT ;  /* 0x000000630c00720c */ /* 0x000fe40003fa6270 */
[----:B------:R-:W-:-:S02]  /*5730*/  FSEL R106, R4, -INF , !P1 ;  /* 0xff800000046a7808 */ /* 0x000fc40004800000 */
[----:B------:R-:W-:Y:S02]  /*5740*/  ISETP.GE.AND P1, PT, R8, R99, PT ;  /* 0x000000630800720c */ /* 0x000fe40003f26270 */
[----:B------:R-:W-:Y:S02]  /*5750*/  FSEL R94, R6, -INF , !P5 ;  /* 0xff800000065e7808 */ /* 0x000fe40006800000 */
[----:B------:R-:W-:Y:S01]  /*5760*/  FSEL R99, R7, -INF , !P1 ;  /* 0xff80000007637808 */ /* 0x000fe20004800000 */
[----:B------:R-:W-:Y:S08]  /*5770*/  @!P0 BRA `(.L_x_3446) ;  /* 0x0000000400b08947 */ /* 0x000ff00003800000 */
[----:B------:R-:W-:Y:S05]  /*5780*/  BRA.U !UP1, `(.L_x_3447) ;  /* 0x0000000109f47547 */ /* 0x000fea000b800000 */
[----:B------:R-:W1:Y:S01]  /*5790*/  LDC R6, c[0x0][0x4f0] ;  /* 0x00013c00ff067b82 */ /* 0x000e620000000800 */
[C---:B------:R-:W-:Y:S01]  /*57a0*/  IADD3 R7, PT, PT, R84.reuse, -0x80, RZ ;  /* 0xffffff8054077810 */ /* 0x040fe20007ffe0ff */
[----:B------:R-:W2:Y:S01]  /*57b0*/  LDCU.64 UR6, c[0x0][0x3a0] ;  /* 0x00007400ff0677ac */ /* 0x000ea20008000a00 */
[----:B------:R-:W-:Y:S02]  /*57c0*/  IADD3 R13, PT, PT, R84, -0xc0, RZ ;  /* 0xffffff40540d7810 */ /* 0x000fe40007ffe0ff */
        /* <DEDUP_REMOVED lines=9> */
[----:B-1----:R-:W-:Y:S02]  /*5860*/  IMAD.MOV R4, RZ, RZ, -R9 ;  /* 0x000000ffff047224 */ /* 0x002fe400078e0a09 */
[----:B------:R-:W-:Y:S02]  /*5870*/  IMAD.MOV.U32 R8, RZ, RZ, RZ ;  /* 0x000000ffff087224 */ /* 0x000fe400078e00ff */
        /* <DEDUP_REMOVED lines=46> */
.L_x_3447:
[----:B------:R-:W-:Y:S01]  /*5b60*/  UMOV UR4, URZ ;  /* 0x000000ff00047c82 */ /* 0x000fe20008000000 */
[----:B------:R-:W-:Y:S01]  /*5b70*/  IMAD.SHL.U32 R4, R96, 0x40, RZ ;  /* 0x0000004060047824 */ /* 0x000fe200078e00ff */
[----:B------:R-:W-:-:S05]  /*5b80*/  IADD3 R5, P0, PT, RZ, -UR4, RZ ;  /* 0x80000004ff057c10 */ /* 0x000fca000ff1e0ff */
[----:B------:R-:W-:-:S05]  /*5b90*/  IMAD.X R4, RZ, RZ, ~R4, P0 ;  /* 0x000000ffff047224 */ /* 0x000fca00000e0e04 */
[----:B------:R-:W-:-:S04]  /*5ba0*/  SHF.R.S64 R5, R5, 0x1f, R4 ;  /* 0x0000001f05057819 */ /* 0x000fc80000001004 */
[----:B------:R-:W-:-:S04]  /*5bb0*/  IADD3 R124, P0, PT, R5, R124, RZ ;  /* 0x0000007c057c7210 */ /* 0x000fc80007f1e0ff */
[----:B------:R-:W-:-:S09]  /*5bc0*/  LEA.HI.X.SX32 R125, R4, R125, 0x1, P0 ;  /* 0x0000007d047d7211 */ /* 0x000fd200000f0eff */
.L_x_3448:
[C---:B------:R-:W-:Y:S01]  /*5bd0*/  IMAD.WIDE.U32 R10, R96.reuse, 0x40, RZ ;  /* 0x00000040600a7825 */ /* 0x040fe200078e00ff */
[CC--:B------:R-:W-:Y:S01]  /*5be0*/  @!P3 LEA R8, P1, R96.reuse, R124.reuse, 0x6 ;  /* 0x0000007c6008b211 */ /* 0x0c0fe200078230ff */
[----:B------:R-:W-:Y:S01]  /*5bf0*/  @!PT LDS RZ, [RZ] ;  /* 0x00000000fffff984 */ /* 0x000fe20000000800 */
[----:B------:R-:W-:Y:S01]  /*5c00*/  @!PT LDS RZ, [RZ] ;  /* 0x00000000fffff984 */ /* 0x000fe20000000800 */
[----:B------:R-:W-:Y:S01]  /*5c10*/  @!PT LDS RZ, [RZ] ;  /* 0x00000000fffff984 */ /* 0x000fe20000000800 */
[----:B------:R1:W-:Y:S01]  /*5c20*/  @!P4 LDGSTS.E.BYPASS.LTC128B.128 [R139+0x3000], desc[UR16][R124.64] ;  /* 0x030000007c8bcfae */ /* 0x0003e2000b981a10 */
[----:B------:R-:W-:Y:S01]  /*5c30*/  @!P2 LEA R6, P0, R96, R124, 0x6 ;  /* 0x0000007c6006a211 */ /* 0x000fe200078030ff */
[----:B------:R-:W-:Y:S01]  /*5c40*/  IMAD.SHL.U32 R4, R97, 0x40, RZ ;  /* 0x0000004061047824 */ /* 0x000fe200078e00ff */
[----:B------:R-:W-:Y:S01]  /*5c50*/  @!P4 IADD3 R10, P5, PT, R124, R10, RZ ;  /* 0x0000000a7c0ac210 */ /* 0x000fe20007fbe0ff */
[----:B------:R1:W-:Y:S01]  /*5c60*/  @P4 STS.128 [R139+0x3000], RZ ;  /* 0x003000ff8b004388 */ /* 0x0003e20000000c00 */
[C-C-:B------:R-:W-:Y:S02]  /*5c70*/  @!P3 LEA.HI.X R9, R96.reuse, R125, R97.reuse, 0x6, P1 ;  /* 0x0000007d6009b211 */ /* 0x140fe400008f3461 */
[----:B------:R-:W-:Y:S01]  /*5c80*/  @!P4 IADD3.X R11, PT, PT, R125, R11, R4, P5, !PT ;  /* 0x0000000b7d0bc210 */ /* 0x000fe20002ffe404 */
[----:B------:R-:W-:Y:S01]  /*5c90*/  @!PT LDS RZ, [RZ] ;  /* 0x00000000fffff984 */ /* 0x000fe20000000800 */
[----:B------:R-:W-:Y:S01]  /*5ca0*/  @!PT LDS RZ, [RZ] ;  /* 0x00000000fffff984 */ /* 0x000fe20000000800 */
[----:B------:R-:W-:Y:S01]  /*5cb0*/  @!PT LDS RZ, [RZ] ;  /* 0x00000000fffff984 */ /* 0x000fe20000000800 */
[----:B------:R1:W-:Y:S01]  /*5cc0*/  @!P3 LDGSTS.E.BYPASS.LTC128B.128 [R139+0x4000], desc[UR16][R124.64+0x40] ;  /* 0x040000407c8bbfae */ /* 0x0003e2000b981a10 */
[----:B------:R-:W-:-:S03]  /*5cd0*/  @!P2 LEA.HI.X R7, R96, R125, R97, 0x6, P0 ;  /* 0x0000007d6007a211 */ /* 0x000fc600000f3461 */
        /* <DEDUP_REMOVED lines=22> */
.L_x_3446:
[----:B-1----:R-:W-:Y:S01]  /*5e40*/  FMNMX3.FTZ R8, R2, R89, R87, !PT ;  /* 0x0000005902087276 */ /* 0x002fe20007810057 */
[----:B------:R-:W1:Y:S01]  /*5e50*/  LDCU UR4, c[0x0][0x45c] ;  /* 0x00008b80ff0477ac */ /* 0x000e620008000800 */
[----:B------:R-:W-:Y:S01]  /*5e60*/  FMNMX3.FTZ R6, R0, R85, R35, !PT ;  /* 0x0000005500067276 */ /* 0x000fe20007810023 */
[----:B------:R-:W-:Y:S01]  /*5e70*/  LDSM.16.MT88.4 R24, [R117+0x7000] ;  /* 0x007000007518783b */ /* 0x000fe20000004200 */
        /* <DEDUP_REMOVED lines=13> */
[----:B------:R-:W-:-:S03]  /*5f50*/  FMNMX3.FTZ R6, R6, R94, R99, !PT ;  /* 0x0000005e06067276 */ /* 0x000fc60007810063 */
[----:B------:R-:W2:Y:S04]  /*5f60*/  SHFL.BFLY PT, R7, R8, 0x2, 0x1f ;  /* 0x0c401f0008077f89 */ /* 0x000ea800000e0000 */
[----:B------:R-:W3:Y:S01]  /*5f70*/  SHFL.BFLY PT, R5, R6, 0x2, 0x1f ;  /* 0x0c401f0006057f89 */ /* 0x000ee200000e0000 */
[----:B--2---:R-:W-:-:S03]  /*5f80*/  FMNMX.FTZ R7, R8, R7, !PT ;  /* 0x0000000708077209 */ /* 0x004fc60007810000 */
[----:B------:R-:W-:Y:S01]  /*5f90*/  LDSM.16.MT88.4 R8, [R117+0x6000] ;  /* 0x006000007508783b */ /* 0x000fe20000004200 */
[----:B---3--:R-:W-:-:S03]  /*5fa0*/  FMNMX.FTZ R5, R6, R5, !PT ;  /* 0x0000000506057209 */ /* 0x008fc60007810000 */
[----:B------:R-:W2:Y:S04]  /*5fb0*/  SHFL.BFLY PT, R90, R7, 0x1, 0x1f ;  /* 0x0c201f00075a7f89 */ /* 0x000ea800000e0000 */
[----:B------:R-:W3:Y:S01]  /*5fc0*/  SHFL.BFLY PT, R4, R5, 0x1, 0x1f ;  /* 0x0c201f0005047f89 */ /* 0x000ee200000e0000 */
[----:B--2---:R-:W-:-:S04]  /*5fd0*/  FMNMX.FTZ R90, R7, R90, !PT ;  /* 0x0000005a075a7209 */ /* 0x004fc80007810000 */
[C---:B------:R-:W-:Y:S01]  /*5fe0*/  FSETP.NEU.FTZ.AND P1, PT, R90.reuse, -INF , PT ;  /* 0xff8000005a00780b */ /* 0x040fe20003f3d000 */
[----:B-1----:R-:W-:-:S05]  /*5ff0*/  FMUL.FTZ R108, R90, UR4 ;  /* 0x000000045a6c7c20 */ /* 0x002fca0008410000 */
[----:B------:R-:W-:-:S05]  /*6000*/  FSEL R108, R108, RZ, P1 ;  /* 0x000000ff6c6c7208 */ /* 0x000fca0000800000 */
[--C-:B------:R-:W-:Y:S01]  /*6010*/  FFMA.FTZ R98, R89, UR4, -R108.reuse ;  /* 0x0000000459627c23 */ /* 0x100fe2000801086c */
[----:B---3--:R-:W-:Y:S01]  /*6020*/  FMNMX.FTZ R89, R5, R4, !PT ;  /* 0x0000000405597209 */ /* 0x008fe20007810000 */
[--C-:B------:R-:W-:Y:S01]  /*6030*/  FFMA.FTZ R93, R91, UR4, -R108.reuse ;  /* 0x000000045b5d7c23 */ /* 0x100fe2000801086c */
[----:B------:R-:W-:Y:S01]  /*6040*/  FSEL R5, R90, RZ, P1 ;  /* 0x000000ff5a057208 */ /* 0x000fe20000800000 */
[--C-:B------:R-:W-:Y:S01]  /*6050*/  FFMA.FTZ R92, R87, UR4, -R108.reuse ;  /* 0x00000004575c7c23 */ /* 0x100fe2000801086c */
[C---:B------:R-:W-:Y:S01]  /*6060*/  FSETP.NEU.FTZ.AND P0, PT, R89.reuse, -INF , PT ;  /* 0xff8000005900780b */ /* 0x040fe20003f1d000 */
[----:B------:R-:W-:Y:S01]  /*6070*/  FMUL.FTZ R96, R89, UR4 ;  /* 0x0000000459607c20 */ /* 0x000fe20008410000 */
[----:B------:R-:W-:Y:S01]  /*6080*/  FFMA.FTZ R88, R29, UR4, -R108 ;  /* 0x000000041d587c23 */ /* 0x000fe2000801086c */
[----:B------:R-:W-:Y:S01]  /*6090*/  FADD.FTZ R102, R2, -R5 ;  /* 0x8000000502667221 */ /* 0x000fe20000010000 */
[----:B------:R-:W-:Y:S01]  /*60a0*/  FSEL R5, R89, RZ, P0 ;  /* 0x000000ff59057208 */ /* 0x000fe20000000000 */
[----:B------:R-:W-:Y:S01]  /*60b0*/  MUFU.EX2 R98, R98 ;  /* 0x0000006200627308 */ /* 0x000fe20000000800 */
[----:B------:R-:W-:Y:S01]  /*60c0*/  FSEL R96, R96, RZ, P0 ;  /* 0x000000ff60607208 */ /* 0x000fe20000000000 */
[----:B------:R-:W-:Y:S01]  /*60d0*/  FMUL.FTZ R102, R102, UR4 ;  /* 0x0000000466667c20 */ /* 0x000fe20008410000 */
[C---:B------:R-:W-:Y:S01]  /*60e0*/  IADD3 R4, PT, PT, R117.reuse, 0x6000, RZ ;  /* 0x0000600075047810 */ /* 0x040fe20007ffe0ff */
[----:B------:R-:W-:Y:S01]  /*60f0*/  FADD.FTZ R100, R0, -R5 ;  /* 0x8000000500647221 */ /* 0x000fe20000010000 */
[----:B------:R-:W-:Y:S01]  /*6100*/  IADD3 R2, PT, PT, R117, 0x6020, RZ ;  /* 0x0000602075027810 */ /* 0x000fe20007ffe0ff */
[--C-:B------:R-:W-:Y:S01]  /*6110*/  FFMA.FTZ R97, R85, UR4, -R96.reuse ;  /* 0x0000000455617c23 */ /* 0x100fe20008010860 */
[--C-:B------:R-:W-:Y:S01]  /*6120*/  FFMA.FTZ R95, R35, UR4, -R96.reuse ;  /* 0x00000004235f7c23 */ /* 0x100fe20008010860 */
[----:B------:R-:W-:Y:S01]  /*6130*/  FMUL.FTZ R100, R100, UR4 ;  /* 0x0000000464647c20 */ /* 0x000fe20008410000 */
[--C-:B------:R-:W-:Y:S01]  /*6140*/  FFMA.FTZ R91, R33, UR4, -R96.reuse ;  /* 0x00000004215b7c23 */ /* 0x100fe20008010860 */
[----:B------:R-:W-:Y:S01]  /*6150*/  FFMA.FTZ R0, R31, UR4, -R96 ;  /* 0x000000041f007c23 */ /* 0x000fe20008010860 */
[----:B------:R-:W1:Y:S01]  /*6160*/  MUFU.EX2 R92, R92 ;  /* 0x0000005c005c7308 */ /* 0x000e620000000800 */
[----:B------:R-:W-:Y:S01]  /*6170*/  @P6 IADD3 R2, PT, PT, R4, -0x20, RZ ;  /* 0xffffffe004026810 */ /* 0x000fe20007ffe0ff */
[--C-:B------:R-:W-:Y:S01]  /*6180*/  FFMA.FTZ R134, R149, UR4, -R108.reuse ;  /* 0x0000000495867c23 */ /* 0x100fe2000801086c */
[----:B------:R-:W-:Y:S01]  /*6190*/  FFMA.FTZ R151, R147, UR4, -R108 ;  /* 0x0000000493977c23 */ /* 0x000fe2000801086c */
[----:B------:R-:W-:Y:S01]  /*61a0*/  FFMA.FTZ R149, R145, UR4, -R96 ;  /* 0x0000000491957c23 */ /* 0x000fe20008010860 */
[--C-:B------:R-:W-:Y:S01]  /*61b0*/  FFMA.FTZ R147, R159, UR4, -R108.reuse ;  /* 0x000000049f937c23 */ /* 0x100fe2000801086c */
[----:B------:R-:W2:Y:S01]  /*61c0*/  LDSM.16.MT88.4 R16, [R2] ;  /* 0x000000000210783b */ /* 0x000ea20000004200 */
[----:B------:R-:W-:Y:S01]  /*61d0*/  FFMA.FTZ R112, R161, UR4, -R108 ;  /* 0x00000004a1707c23 */ /* 0x000fe2000801086c */
[----:B------:R-:W-:Y:S01]  /*61e0*/  MUFU.EX2 R93, R93 ;  /* 0x0000005d005d7308 */ /* 0x000fe20000000800 */
[--C-:B------:R-:W-:Y:S01]  /*61f0*/  FFMA.FTZ R114, R155, UR4, -R96.reuse ;  /* 0x000000049b727c23 */ /* 0x100fe20008010860 */
[--C-:B------:R-:W-:Y:S01]  /*6200*/  FFMA.FTZ R145, R157, UR4, -R96.reuse ;  /* 0x000000049d917c23 */ /* 0x100fe20008010860 */
[----:B------:R-:W-:Y:S01]  /*6210*/  FFMA.FTZ R110, R153, UR4, -R96 ;  /* 0x00000004996e7c23 */ /* 0x000fe20008010860 */
[----:B------:R-:W3:Y:S01]  /*6220*/  LDSM.16.MT88.4 R32, [R2+0x1000] ;  /* 0x001000000220783b */ /* 0x000ee20000004200 */
[----:B------:R-:W-:Y:S01]  /*6230*/  FFMA.FTZ R142, R111, UR4, -R108 ;  /* 0x000000046f8e7c23 */ /* 0x000fe2000801086c */
[----:B------:R-:W-:Y:S01]  /*6240*/  FFMA.FTZ R146, R113, UR4, -R96 ;  /* 0x0000000471927c23 */ /* 0x000fe20008010860 */
[--C-:B------:R-:W-:Y:S01]  /*6250*/  FFMA.FTZ R115, R115, UR4, -R108.reuse ;  /* 0x0000000473737c23 */ /* 0x100fe2000801086c */
[----:B------:R-:W4:Y:S01]  /*6260*/  MUFU.EX2 R88, R88 ;  /* 0x0000005800587308 */ /* 0x000f220000000800 */
[----:B-1----:R-:W-:Y:S01]  /*6270*/  F2FP.F16.F32.PACK_AB R84, R92, R98 ;  /* 0x000000625c54723e */ /* 0x002fe200000000ff */
[--C-:B------:R-:W-:Y:S01]  /*6280*/  FFMA.FTZ R136, R131, UR4, -R108.reuse ;  /* 0x0000000483887c23 */ /* 0x100fe2000801086c */
[----:B------:R-:W-:Y:S01]  /*6290*/  FFMA.FTZ R111, R143, UR4, -R108 ;  /* 0x000000048f6f7c23 */ /* 0x000fe2000801086c */
        /* <DEDUP_REMOVED lines=13> */
[----:B----4-:R-:W-:-:S02]  /*6370*/  F2FP.F16.F32.PACK_AB R86, R88, R93 ;  /* 0x0000005d5856723e */ /* 0x010fc400000000ff */
[----:B------:R-:W-:-:S05]  /*6380*/  IADD3 R135, PT, PT, R3, -0x3, RZ ;  /* 0xfffffffd03877810 */ /* 0x000fca0007ffe0ff */
[----:B------:R-:W4:Y:S08]  /*6390*/  MUFU.EX2 R102, R102 ;  /* 0x0000006600667308 */ /* 0x000f300000000800 */
[----:B------:R-:W5:Y:S01]  /*63a0*/  MUFU.EX2 R100, R100 ;  /* 0x0000006400647308 */ /* 0x000f620000000800 */
[----:B-1----:R-:W-:-:S07]  /*63b0*/  F2FP.F16.F32.PACK_AB R85, R95, R97 ;  /* 0x000000615f55723e */ /* 0x002fce00000000ff */
        /* <DEDUP_REMOVED lines=8> */
[----:B------:R-:W1:Y:S01]  /*6440*/  MUFU.EX2 R0, R0 ;  /* 0x0000000000007308 */ /* 0x000e620000000800 */
[-C--:B-----5:R-:W-:Y:S01]  /*6450*/  FMUL.FTZ R22, R54, R100.reuse ;  /* 0x0000006436167220 */ /* 0x0a0fe20000410000 */
[-C--:B------:R-:W-:Y:S01]  /*6460*/  FMUL.FTZ R23, R55, R100.reuse ;  /* 0x0000006437177220 */ /* 0x080fe20000410000 */
[-C--:B------:R-:W-:Y:S01]  /*6470*/  FMUL.FTZ R58, R58, R100.reuse ;  /* 0x000000643a3a7220 */ /* 0x080fe20000410000 */
[-C--:B------:R-:W-:Y:S01]  /*6480*/  FMUL.FTZ R59, R59, R100.reuse ;  /* 0x000000643b3b7220 */ /* 0x080fe20000410000 */
[-C--:B------:R-:W-:Y:S01]  /*6490*/  FMUL.FTZ R30, R62, R100.reuse ;  /* 0x000000643e1e7220 */ /* 0x080fe20000410000 */
[----:B------:R-:W-:Y:S01]  /*64a0*/  FMUL.FTZ R31, R63, R100 ;  /* 0x000000643f1f7220 */ /* 0x000fe20000410000 */
[----:B------:R-:W-:Y:S01]  /*64b0*/  FMUL.FTZ R5, R37, R102 ;  /* 0x0000006625057220 */ /* 0x000fe20000410000 */
[----:B------:R-:W-:Y:S01]  /*64c0*/  LDSM.16.MT88.4 R60, [R117+0x6400] ;  /* 0x00640000753c783b */ /* 0x000fe20000004200 */
        /* <DEDUP_REMOVED lines=8> */
[----:B-1----:R-:W-:Y:S01]  /*6550*/  F2FP.F16.F32.PACK_AB R87, R0, R91 ;  /* 0x0000005b0057723e */ /* 0x002fe200000000ff */
        /* <DEDUP_REMOVED lines=15> */
[----:B------:R-:W-:Y:S01]  /*6650*/  LDSM.16.MT88.4 R56, [R2+0x400] ;  /* 0x000400000238783b */ /* 0x000fe20000004200 */
[----:B------:R-:W1:Y:S01]  /*6660*/  MUFU.EX2 R134, R134 ;  /* 0x0000008600867308 */ /* 0x000e620000000800 */
[-C--:B------:R-:W-:Y:S01]  /*6670*/  FMUL.FTZ R38, R70, R100.reuse ;  /* 0x0000006446267220 */ /* 0x080fe20000410000 */
[----:B------:R-:W-:Y:S01]  /*6680*/  FMUL.FTZ R39, R71, R100 ;  /* 0x0000006447277220 */ /* 0x000fe20000410000 */
[-C--:B------:R-:W-:Y:S01]  /*6690*/  FMUL.FTZ R72, R72, R102.reuse ;  /* 0x0000006648487220 */ /* 0x080fe20000410000 */
[----:B------:R-:W-:Y:S01]  /*66a0*/  FMUL.FTZ R73, R73, R102 ;  /* 0x0000006649497220 */ /* 0x000fe20000410000 */
[-C--:B------:R-:W-:Y:S01]  /*66b0*/  FMUL.FTZ R74, R74, R100.reuse ;  /* 0x000000644a4a7220 */ /* 0x080fe20000410000 */
[C---:B------:R-:W-:Y:S01]  /*66c0*/  HMMA.16816.F32 R4, R84.reuse, R8, R4 ;  /* 0x000000085404723c */ /* 0x040fe20000001804 */
[----:B------:R-:W-:Y:S01]  /*66d0*/  FMUL.FTZ R75, R75, R100 ;  /* 0x000000644b4b7220 */ /* 0x000fe20000410000 */
[----:B------:R-:W-:Y:S01]  /*66e0*/  MUFU.EX2 R147, R147 ;  /* 0x0000009300937308 */ /* 0x000fe20000000800 */
[-C--:B------:R-:W-:Y:S01]  /*66f0*/  FMUL.FTZ R44, R76, R102.reuse ;  /* 0x000000664c2c7220 */ /* 0x080fe20000410000 */
[----:B------:R-:W-:Y:S01]  /*6700*/  FMUL.FTZ R45, R77, R102 ;  /* 0x000000664d2d7220 */ /* 0x000fe20000410000 */
[-C--:B------:R-:W-:Y:S01]  /*6710*/  FMUL.FTZ R46, R78, R100.reuse ;  /* 0x000000644e2e7220 */ /* 0x080fe20000410000 */
[----:B------:R-:W-:Y:S01]  /*6720*/  FMUL.FTZ R47, R79, R100 ;  /* 0x000000644f2f7220 */ /* 0x000fe20000410000 */
[-C--:B------:R-:W-:Y:S01]  /*6730*/  FMUL.FTZ R80, R80, R102.reuse ;  /* 0x0000006650507220 */ /* 0x080fe20000410000 */
[C---:B------:R-:W-:Y:S01]  /*6740*/  HMMA.16816.F32 R8, R84.reuse, R10, R40 ;  /* 0x0000000a5408723c */ /* 0x040fe20000001828 */
[----:B------:R-:W4:Y:S01]  /*6750*/  LDSM.16.MT88.4 R40, [R117+0x8000] ;  /* 0x008000007528783b */ /* 0x000f220000004200 */
[----:B------:R-:W5:Y:S01]  /*6760*/  MUFU.EX2 R112, R112 ;  /* 0x0000007000707308 */ /* 0x000f620000000800 */
[----:B-1----:R-:W-:Y:S01]  /*6770*/  F2FP.F16.F32.PACK_AB R52, R134, R151 ;  /* 0x000000978634723e */ /* 0x002fe200000000ff */
[----:B------:R-:W-:Y:S01]  /*6780*/  FMUL.FTZ R81, R81, R102 ;  /* 0x0000006651517220 */ /* 0x000fe20000410000 */
[-C--:B------:R-:W-:Y:S01]  /*6790*/  FMUL.FTZ R82, R82, R100.reuse ;  /* 0x0000006452527220 */ /* 0x080fe20000410000 */
[----:B------:R-:W-:Y:S01]  /*67a0*/  FMUL.FTZ R83, R83, R100 ;  /* 0x0000006453537220 */ /* 0x000fe20000410000 */
[----:B------:R-:W-:Y:S01]  /*67b0*/  FFMA.FTZ R141, R141, R102, R98 ;  /* 0x000000668d8d7223 */ /* 0x000fe20000010062 */
[----:B--2---:R-:W-:Y:S02]  /*67c0*/  HMMA.16816.F32 R12, R84, R16, R12 ;  /* 0x00000010540c723c */ /* 0x004fe4000000180c */
[----:B------:R-:W-:Y:S01]  /*67d0*/  MUFU.EX2 R149, R149 ;  /* 0x0000009500957308 */ /* 0x000fe20000000800 */
[----:B------:R-:W-:-:S04]  /*67e0*/  FADD.FTZ R92, R92, R141 ;  /* 0x0000008d5c5c7221 */ /* 0x000fc80000010000 */
[----:B------:R-:W-:Y:S01]  /*67f0*/  FADD.FTZ R93, R93, R92 ;  /* 0x0000005c5d5d7221 */ /* 0x000fe20000010000 */
[----:B------:R-:W-:Y:S01]  /*6800*/  HMMA.16816.F32 R16, R84, R18, R48 ;  /* 0x000000125410723c */ /* 0x000fe20000001830 */
[----:B------:R-:W1:Y:S01]  /*6810*/  LDSM.16.MT88.4 R48, [R2+0x2000] ;  /* 0x002000000230783b */ /* 0x000e620000004200 */
[----:B------:R-:W2:Y:S01]  /*6820*/  MUFU.EX2 R114, R114 ;  /* 0x0000007200727308 */ /* 0x000ea20000000800 */
[----:B-----5:R-:W-:Y:S01]  /*6830*/  F2FP.F16.F32.PACK_AB R54, R112, R147 ;  /* 0x000000937036723e */ /* 0x020fe200000000ff */
[----:B------:R-:W-:-:S04]  /*6840*/  FADD.FTZ R88, R88, R93 ;  /* 0x0000005d58587221 */ /* 0x000fc80000010000 */
[----:B---3--:R-:W-:Y:S01]  /*6850*/  HMMA.16816.F32 R28, R84, R32, R28 ;  /* 0x00000020541c723c */ /* 0x008fe2000000181c */
[----:B------:R-:W-:Y:S01]  /*6860*/  FADD.FTZ R151, R151, R88 ;  /* 0x0000005897977221 */ /* 0x000fe20000010000 */
[----:B------:R-:W-:Y:S03]  /*6870*/  MUFU.EX2 R145, R145 ;  /* 0x0000009100917308 */ /* 0x000fe60000000800 */
[----:B------:R-:W-:-:S03]  /*6880*/  FADD.FTZ R134, R134, R151 ;  /* 0x0000009786867221 */ /* 0x000fc60000010000 */
[----:B------:R-:W-:Y:S01]  /*6890*/  HMMA.16816.F32 R32, R84, R34, R64 ;  /* 0x000000225420723c */ /* 0x000fe20000001840 */
[----:B------:R-:W-:Y:S01]  /*68a0*/  LDSM.16.MT88.4 R64, [R2+0x1c00] ;  /* 0x001c00000240783b */ /* 0x000fe20000004200 */
[----:B------:R-:W3:Y:S01]  /*68b0*/  MUFU.EX2 R110, R110 ;  /* 0x0000006e006e7308 */ /* 0x000ee20000000800 */
[----:B--2---:R-:W-:Y:S01]  /*68c0*/  F2FP.F16.F32.PACK_AB R53, R114, R149 ;  /* 0x000000957235723e */ /* 0x004fe200000000ff */
[----:B------:R-:W-:-:S04]  /*68d0*/  FADD.FTZ R147, R147, R134 ;  /* 0x0000008693937221 */ /* 0x000fc80000010000 */
[----:B------:R-:W-:Y:S01]  /*68e0*/  FADD.FTZ R147, R112, R147 ;  /* 0x0000009370937221 */ /* 0x000fe20000010000 */
[C---:B----4-:R-:W-:Y:S01]  /*68f0*/  HMMA.16816.F32 R36, R84.reuse, R40, R36 ;  /* 0x000000285424723c */ /* 0x050fe20000001824 */
[----:B------:R-:W-:Y:S07]  /*6900*/  MUFU.EX2 R142, R142 ;  /* 0x0000008e008e7308 */ /* 0x000fee0000000800 */
[C---:B------:R-:W-:Y:S01]  /*6910*/  HMMA.16816.F32 R40, R84.reuse, R42, R72 ;  /* 0x0000002a5428723c */ /* 0x040fe20000001848 */
[----:B------:R-:W-:Y:S01]  /*6920*/  LDSM.16.MT88.4 R72, [R117+0x8800] ;  /* 0x008800007548783b */ /* 0x000fe20000004200 */
[----:B---3--:R-:W-:Y:S01]  /*6930*/  F2FP.F16.F32.PACK_AB R55, R110, R145 ;  /* 0x000000916e37723e */ /* 0x008fe200000000ff */
[----:B------:R-:W-:Y:S05]  /*6940*/  MUFU.EX2 R115, R115 ;  /* 0x0000007300737308 */ /* 0x000fea0000000800 */
[----:B-1----:R-:W-:Y:S03]  /*6950*/  HMMA.16816.F32 R44, R84, R48, R44 ;  /* 0x00000030542c723c */ /* 0x002fe6000000182c */
[----:B------:R-:W-:Y:S05]  /*6960*/  MUFU.EX2 R136, R136 ;  /* 0x0000008800887308 */ /* 0x000fea0000000800 */
[C---:B------:R-:W-:Y:S03]  /*6970*/  HMMA.16816.F32 R4, R52.reuse, R60, R4 ;  /* 0x0000003c3404723c */ /* 0x040fe60000001804 */
[----:B------:R-:W-:Y:S05]  /*6980*/  MUFU.EX2 R111, R111 ;  /* 0x0000006f006f7308 */ /* 0x000fea0000000800 */
[C---:B------:R-:W-:Y:S01]  /*6990*/  HMMA.16816.F32 R8, R52.reuse, R62, R8 ;  /* 0x0000003e3408723c */ /* 0x040fe20000001808 */
[----:B------:R-:W1:Y:S02]  /*69a0*/  LDSM.16.MT88.4 R60, [R117+0x7400] ;  /* 0x00740000753c783b */ /* 0x000e640000004200 */
[----:B------:R-:W-:Y:S05]  /*69b0*/  MUFU.EX2 R146, R146 ;  /* 0x0000009200927308 */ /* 0x000fea0000000800 */
[C---:B------:R-:W-:Y:S03]  /*69c0*/  HMMA.16816.F32 R12, R52.reuse, R56, R12 ;  /* 0x00000038340c723c */ /* 0x040fe6000000180c */
[----:B------:R-:W-:Y:S05]  /*69d0*/  MUFU.EX2 R113, R113 ;  /* 0x0000007100717308 */ /* 0x000fea0000000800 */
[----:B------:R-:W-:Y:S01]  /*69e0*/  HMMA.16816.F32 R16, R52, R58, R16 ;  /* 0x0000003a3410723c */ /* 0x000fe20000001810 */
[----:B------:R-:W2:Y:S02]  /*69f0*/  LDSM.16.MT88.4 R56, [R2+0x1400] ;  /* 0x001400000238783b */ /* 0x000ea40000004200 */
[----:B------:R-:W-:Y:S05]  /*6a00*/  MUFU.EX2 R144, R144 ;  /* 0x0000009000907308 */ /* 0x000fea0000000800 */
[----:B------:R-:W-:Y:S01]  /*6a10*/  HMMA.16816.F32 R48, R84, R50, R80 ;  /* 0x000000325430723c */ /* 0x000fe20000001850 */
[----:B------:R-:W-:Y:S02]  /*6a20*/  LDSM.16.MT88.4 R80, [R2+0x2800] ;  /* 0x002800000250783b */ /* 0x000fe40000004200 */
[----:B------:R-:W-:Y:S08]  /*6a30*/  MUFU.EX2 R109, R109 ;  /* 0x0000006d006d7308 */ /* 0x000ff00000000800 */
        /* <DEDUP_REMOVED lines=8> */
[----:B-1----:R-:W-:Y:S01]  /*6ac0*/  F2FP.F16.F32.PACK_AB R84, R104, R129 ;  /* 0x000000816854723e */ /* 0x002fe200000000ff */
[----:B------:R-:W-:Y:S01]  /*6ad0*/  HMMA.16816.F32 R32, R52, R58, R32 ;  /* 0x0000003a3420723c */ /* 0x000fe20000001820 */
[----:B------:R-:W1:Y:S05]  /*6ae0*/  LDSM.16.MT88.4 R56, [R2+0x2400] ;  /* 0x002400000238783b */ /* 0x000e6a0000004200 */
[----:B------:R-:W-:Y:S08]  /*6af0*/  MUFU.EX2 R101, R101 ;  /* 0x0000006500657308 */ /* 0x000ff00000000800 */
[----:B------:R-:W4:Y:S01]  /*6b00*/  MUFU.EX2 R108, R108 ;  /* 0x0000006c006c7308 */ /* 0x000f220000000800 */
[----:B--2---:R-:W-:-:S07]  /*6b10*/  F2FP.F16.F32.PACK_AB R86, R106, R105 ;  /* 0x000000696a56723e */ /* 0x004fce00000000ff */
[----:B------:R-:W-:Y:S01]  /*6b20*/  MUFU.EX2 R94, R94 ;  /* 0x0000005e005e7308 */ /* 0x000fe20000000800 */
[C---:B---3--:R-:W-:Y:S07]  /*6b30*/  HMMA.16816.F32 R36, R52.reuse, R60, R36 ;  /* 0x0000003c3424723c */ /* 0x048fee0000001824 */
[----:B------:R-:W2:Y:S01]  /*6b40*/  MUFU.EX2 R99, R99 ;  /* 0x0000006300637308 */ /* 0x000ea20000000800 */
[----:B----4-:R-:W-:Y:S01]  /*6b50*/  F2FP.F16.F32.PACK_AB R85, R108, R101 ;  /* 0x000000656c55723e */ /* 0x010fe200000000ff */
[C---:B------:R-:W-:Y:S01]  /*6b60*/  HMMA.16816.F32 R40, R52.reuse, R62, R40 ;  /* 0x0000003e3428723c */ /* 0x040fe20000001828 */
[----:B------:R-:W3:Y:S07]  /*6b70*/  LDSM.16.MT88.4 R60, [R117+0x6800] ;  /* 0x00680000753c783b */ /* 0x000eee0000004200 */
[----:B-1----:R-:W-:Y:S01]  /*6b80*/  HMMA.16816.F32 R44, R52, R56, R44 ;  /* 0x00000038342c723c */ /* 0x002fe2000000182c */
[----:B--2---:R-:W-:-:S07]  /*6b90*/  F2FP.F16.F32.PACK_AB R87, R99, R94 ;  /* 0x0000005e6357723e */ /* 0x004fce00000000ff */
[----:B------:R-:W-:Y:S01]  /*6ba0*/  HMMA.16816.F32 R48, R52, R58, R48 ;  /* 0x0000003a3430723c */ /* 0x000fe20000001830 */
[----:B------:R-:W1:Y:S01]  /*6bb0*/  LDSM.16.MT88.4 R56, [R2+0x800] ;  /* 0x000800000238783b */ /* 0x000e620000004200 */
[----:B------:R-:W-:Y:S01]  /*6bc0*/  F2FP.F16.F32.PACK_AB R52, R115, R142 ;  /* 0x0000008e7334723e */ /* 0x000fe200000000ff */
[----:B------:R-:W-:Y:S01]  /*6bd0*/  FADD.FTZ R142, R142, R147 ;  /* 0x000000938e8e7221 */ /* 0x000fe20000010000 */
[----:B------:R-:W-:Y:S02]  /*6be0*/  F2FP.F16.F32.PACK_AB R53, R113, R146 ;  /* 0x000000927135723e */ /* 0x000fe400000000ff */
[----:B------:R-:W-:Y:S01]  /*6bf0*/  F2FP.F16.F32.PACK_AB R54, R111, R136 ;  /* 0x000000886f36723e */ /* 0x000fe200000000ff */
[----:B------:R-:W-:Y:S01]  /*6c00*/  FADD.FTZ R115, R115, R142 ;  /* 0x0000008e73737221 */ /* 0x000fe20000010000 */
[----:B------:R-:W-:-:S03]  /*6c10*/  F2FP.F16.F32.PACK_AB R55, R109, R144 ;  /* 0x000000906d37723e */ /* 0x000fc600000000ff */
[----:B------:R-:W-:-:S04]  /*6c20*/  FADD.FTZ R136, R136, R115 ;  /* 0x0000007388887221 */ /* 0x000fc80000010000 */
[----:B------:R-:W-:Y:S01]  /*6c30*/  HMMA.16816.F32 R68, R52, R72, R36 ;  /* 0x000000483444723c */ /* 0x000fe20000001824 */
[----:B------:R-:W-:-:S04]  /*6c40*/  FADD.FTZ R136, R111, R136 ;  /* 0x000000886f887221 */ /* 0x000fc80000010000 */
[----:B------:R-:W-:-:S03]  /*6c50*/  FADD.FTZ R129, R129, R136 ;  /* 0x0000008881817221 */ /* 0x000fc60000010000 */
        /* <DEDUP_REMOVED lines=8> */
[C---:B-1----:R-:W-:Y:S08]  /*6ce0*/  HMMA.16816.F32 R12, R52.reuse, R56, R12 ;  /* 0x00000038340c723c */ /* 0x042ff0000000180c */
[C---:B------:R-:W-:Y:S01]  /*6cf0*/  HMMA.16816.F32 R16, R52.reuse, R58, R16 ;  /* 0x0000003a3410723c */ /* 0x040fe20000001810 */
[----:B------:R-:W1:Y:S07]  /*6d00*/  LDSM.16.MT88.4 R56, [R2+0x1800] ;  /* 0x001800000238783b */ /* 0x000e6e0000004200 */
[C---:B------:R-:W-:Y:S08]  /*6d10*/  HMMA.16816.F32 R76, R52.reuse, R80, R44 ;  /* 0x00000050344c723c */ /* 0x040ff0000000182c */
[----:B------:R-:W-:Y:S01]  /*6d20*/  HMMA.16816.F32 R80, R52, R82, R48 ;  /* 0x000000523450723c */ /* 0x000fe20000001830 */
[----:B------:R-:W4:Y:S07]  /*6d30*/  LDSM.16.MT88.4 R48, [R2+0xc00] ;  /* 0x000c00000230783b */ /* 0x000f2e0000004200 */
[----:B--2---:R-:W-:Y:S01]  /*6d40*/  HMMA.16816.F32 R36, R84, R40, R4 ;  /* 0x000000285424723c */ /* 0x004fe20000001804 */
[----:B------:R2:W-:Y:S07]  /*6d50*/  LDSM.16.MT88.4 R4, [R2+0x2c00] ;  /* 0x002c00000204783b */ /* 0x0005ee0000004200 */
[----:B---3--:R-:W-:Y:S01]  /*6d60*/  HMMA.16816.F32 R20, R52, R60, R20 ;  /* 0x0000003c3414723c */ /* 0x008fe20000001814 */
[----:B------:R-:W-:-:S04]  /*6d70*/  FFMA.FTZ R60, R140, R100, R97 ;  /* 0x000000648c3c7223 */ /* 0x000fc80000010061 */
[----:B------:R-:W-:-:S03]  /*6d80*/  FADD.FTZ R60, R95, R60 ;  /* 0x0000003c5f3c7221 */ /* 0x000fc60000010000 */
[----:B------:R-:W-:Y:S01]  /*6d90*/  HMMA.16816.F32 R40, R84, R42, R8 ;  /* 0x0000002a5428723c */ /* 0x000fe20000001808 */
[----:B------:R-:W-:Y:S01]  /*6da0*/  LDSM.16.MT88.4 R8, [R117+0x8c00] ;  /* 0x008c00007508783b */ /* 0x000fe20000004200 */
[----:B------:R-:W-:-:S04]  /*6db0*/  FADD.FTZ R91, R91, R60 ;  /* 0x0000003c5b5b7221 */ /* 0x000fc80000010000 */
[----:B------:R-:W-:Y:S02]  /*6dc0*/  FADD.FTZ R0, R0, R91 ;  /* 0x0000005b00007221 */ /* 0x000fe40000010000 */
[----:B-1----:R-:W-:Y:S01]  /*6dd0*/  HMMA.16816.F32 R28, R52, R56, R28 ;  /* 0x00000038341c723c */ /* 0x002fe2000000181c */
[----:B--2---:R-:W-:Y:S01]  /*6de0*/  MOV R2, R90 ;  /* 0x0000005a00027202 */ /* 0x004fe20000000f00 */
[----:B------:R-:W-:Y:S01]  /*6df0*/  FADD.FTZ R149, R149, R0 ;  /* 0x0000000095957221 */ /* 0x000fe20000010000 */
[----:B------:R-:W-:-:S03]  /*6e00*/  MOV R0, R89 ;  /* 0x0000005900007202 */ /* 0x000fc60000000f00 */
        /* <DEDUP_REMOVED lines=17> */
[C---:B------:R-:W-:Y:S08]  /*6f20*/  HMMA.16816.F32 R64, R84.reuse, R66, R32 ;  /* 0x000000425440723c */ /* 0x040ff00000001820 */
[C---:B-1----:R-:W-:Y:S08]  /*6f30*/  HMMA.16816.F32 R52, R84.reuse, R56, R20 ;  /* 0x000000385434723c */ /* 0x042ff00000001814 */
[C---:B------:R-:W-:Y:S08]  /*6f40*/  HMMA.16816.F32 R56, R84.reuse, R58, R24 ;  /* 0x0000003a5438723c */ /* 0x040ff00000001818 */
[C---:B------:R-:W-:Y:S08]  /*6f50*/  HMMA.16816.F32 R68, R84.reuse, R8, R68 ;  /* 0x000000085444723c */ /* 0x040ff00000001844 */
[C---:B------:R-:W-:Y:S08]  /*6f60*/  HMMA.16816.F32 R72, R84.reuse, R10, R72 ;  /* 0x0000000a5448723c */ /* 0x040ff00000001848 */
[C---:B------:R-:W-:Y:S08]  /*6f70*/  HMMA.16816.F32 R76, R84.reuse, R4, R76 ;  /* 0x00000004544c723c */ /* 0x040ff0000000184c */
[----:B------:R-:W-:-:S15]  /*6f80*/  HMMA.16816.F32 R80, R84, R6, R80 ;  /* 0x000000065450723c */ /* 0x000fde0000001850 */
[----:B------:R-:W-:-:S05]  /*6f90*/  NOP ;  /* 0x0000000000007918 */ /* 0x000fca0000000000 */
.L_x_3443:
[----:B------:R-:W-:-:S13]  /*6fa0*/  ISETP.GE.AND P0, PT, R135, RZ, PT ;  /* 0x000000ff8700720c */ /* 0x000fda0003f06270 */
        /* <DEDUP_REMOVED lines=8> */
[C---:B------:R-:W-:Y:S01]  /*7030*/  IADD3 R129, PT, PT, R117.reuse, 0x6020, RZ ;  /* 0x0000602075817810 */ /* 0x040fe20007ffe0ff */
[----:B------:R-:W-:Y:S01]  /*7040*/  VIADD R131, R117, 0x6000 ;  /* 0x0000600075837836 */ /* 0x000fe20000000000 */
[----:B------:R-:W-:Y:S01]  /*7050*/  UMOV UR11, 0x400 ;  /* 0x00000400000b7882 */ /* 0x000fe20000000000 */
[----:B------:R-:W-:Y:S01]  /*7060*/  IMAD.MOV.U32 R134, RZ, RZ, RZ ;  /* 0x000000ffff867224 */ /* 0x000fe200078e00ff */
[----:B------:R-:W-:Y:S01]  /*7070*/  PLOP3.LUT P6, PT, PT, PT, UP0, 0x80, 0x8 ;  /* 0x000000000008781c */ /* 0x000fe20003fcf008 */
[----:B------:R-:W2:Y:S01]  /*7080*/  LDCU UR10, c[0x0][0x440] ;  /* 0x00008800ff0a77ac */ /* 0x000ea20008000800 */
[----:B------:R-:W3:Y:S01]  /*7090*/  LDCU UR4, c[0x0][0x45c] ;  /* 0x00008b80ff0477ac */ /* 0x000ee20008000800 */
[----:B------:R-:W4:Y:S01]  /*70a0*/  LDCU.64 UR6, c[0x0][0x3a0] ;  /* 0x00007400ff0677ac */ /* 0x000f220008000a00 */
[----:B------:R-:W2:Y:S01]  /*70b0*/  LDCU.64 UR8, c[0x0][0x3a8] ;  /* 0x00007500ff0877ac */ /* 0x000ea20008000a00 */
[----:B-1----:R-:W-:-:S12]  /*70c0*/  ULEA UR5, UR5, UR11, 0x18 ;  /* 0x0000000b05057291 */ /* 0x002fd8000f8ec0ff */
.L_x_3453:
[C---:B------:R-:W-:Y:S01]  /*70d0*/  LOP3.LUT R130, R116.reuse, 0x18, RZ, 0xc0, !PT ;  /* 0x0000001874827812 */ /* 0x040fe200078ec0ff */
[----:B------:R-:W-:Y:S01]  /*70e0*/  IMAD.SHL.U32 R123, R116, 0x8, RZ ;  /* 0x00000008747b7824 */ /* 0x000fe200078e00ff */
[----:B------:R-:W-:Y:S01]  /*70f0*/  @!P6 IADD3 R4, P0, PT, RZ, -R134, RZ ;  /* 0x80000086ff04e210 */ /* 0x000fe20007f1e0ff */
[----:B------:R-:W1:Y:S01]  /*7100*/  S2R R116, SR_TID.X ;  /* 0x0000000000747919 */ /* 0x000e620000002100 */
[----:B------:R-:W5:Y:S01]  /*7110*/  @!P6 LDC R142, c[0x0][0x3c0] ;  /* 0x0000f000ff8eeb82 */ /* 0x000f620000000800 */
[----:B------:R-:W-:Y:S04]  /*7120*/  DEPBAR.LE SB0, 0x0 ;  /* 0x000080000000791a */ /* 0x000fe80000000000 */
[C---:B------:R-:W-:Y:S03]  /*7130*/  LOP3.LUT R139, R123.reuse, 0xd8, RZ, 0xc0, !PT ;  /* 0x000000d87b8b7812 */ /* 0x040fe600078ec0ff */
[----:B------:R-:W3:Y:S01]  /*7140*/  LDC R145, c[0x0][0x3c4] ;  /* 0x0000f100ff917b82 */ /* 0x000ee20000000800 */
[----:B------:R-:W-:Y:S07]  /*7150*/  LOP3.LUT R2, R123, 0x1f20, RZ, 0xc0, !PT ;  /* 0x00001f207b027812 */ /* 0x000fee00078ec0ff */
[----:B------:R-:W-:Y:S01]  /*7160*/  BAR.SYNC.DEFER_BLOCKING 0x0 ;  /* 0x0000000000007b1d */ /* 0x000fe20000010000 */
[----:B------:R-:W-:Y:S02]  /*7170*/  LOP3.LUT R139, R139, R130, RZ, 0x3c, !PT ;  /* 0x000000828b8b7212 */ /* 0x000fe400078e3cff */
[----:B------:R-:W-:Y:S02]  /*7180*/  LOP3.LUT R122, R123, 0x18, RZ, 0xc0, !PT ;  /* 0x000000187b7a7812 */ /* 0x000fe400078ec0ff */
[----:B------:R-:W-:Y:S01]  /*7190*/  LOP3.LUT R139, R2, R139, RZ, 0xfc, !PT ;  /* 0x0000008b028b7212 */ /* 0x000fe200078efcff */
[----:B------:R-:W-:Y:S01]  /*71a0*/  IMAD.MOV.U32 R2, RZ, RZ, R127 ;  /* 0x000000ffff027224 */ /* 0x000fe200078e007f */
[C---:B------:R-:W-:Y:S02]  /*71b0*/  LOP3.LUT R138, R122.reuse, 0x20, RZ, 0xfc, !PT ;  /* 0x000000207a8a7812 */ /* 0x040fe400078efcff */
[C---:B------:R-:W-:Y:S02]  /*71c0*/  LOP3.LUT R137, R122.reuse, 0x40, RZ, 0xfc, !PT ;  /* 0x000000407a897812 */ /* 0x040fe400078efcff */
[----:B--2---:R-:W-:Y:S02]  /*71d0*/  ISETP.GE.AND P5, PT, R122, UR10, PT ;  /* 0x0000000a7a007c0c */ /* 0x004fe4000bfa6270 */
[----:B------:R-:W-:Y:S02]  /*71e0*/  ISETP.GE.AND P4, PT, R138, UR10, PT ;  /* 0x0000000a8a007c0c */ /* 0x000fe4000bf86270 */
[----:B------:R-:W-:Y:S02]  /*71f0*/  ISETP.GE.AND P3, PT, R137, UR10, PT ;  /* 0x0000000a89007c0c */ /* 0x000fe4000bf66270 */
[----:B------:R-:W-:Y:S01]  /*7200*/  LEA R139, R139, UR5, 0x1 ;  /* 0x000000058b8b7c11 */ /* 0x000fe2000f8e08ff */
[----:B-1----:R-:W-:Y:S02]  /*7210*/  IMAD.SHL.U32 R119, R116, 0x4, RZ ;  /* 0x0000000474777824 */ /* 0x002fe400078e00ff */
[----:B-----5:R-:W-:Y:S02]  /*7220*/  @!P6 IMAD.SHL.U32 R9, R142, 0x40, RZ ;  /* 0x000000408e09e824 */ /* 0x020fe400078e00ff */
[C---:B------:R-:W-:Y:S01]  /*7230*/  IMAD.SHL.U32 R120, R116.reuse, 0x10, RZ ;  /* 0x0000001074787824 */ /* 0x040fe200078e00ff */
[----:B------:R-:W-:Y:S01]  /*7240*/  LOP3.LUT R5, R119, 0x18, RZ, 0xc0, !PT ;  /* 0x0000001877057812 */ /* 0x000fe200078ec0ff */
[----:B------:R-:W-:Y:S02]  /*7250*/  @!P6 IMAD.X R9, RZ, RZ, ~R9, P0 ;  /* 0x000000ffff09e224 */ /* 0x000fe400000e0e09 */
[----:B------:R-:W-:Y:S01]  /*7260*/  IMAD.SHL.U32 R0, R116, 0x20, RZ ;  /* 0x0000002074007824 */ /* 0x000fe200078e00ff */
[----:B------:R-:W-:Y:S02]  /*7270*/  LOP3.LUT R7, R120, 0x100, RZ, 0xc0, !PT ;  /* 0x0000010078077812 */ /* 0x000fe400078ec0ff */
[----:B------:R-:W-:Y:S02]  /*7280*/  @!P6 SHF.R.S64 R4, R4, 0x1f, R9 ;  /* 0x0000001f0404e819 */ /* 0x000fe40000001009 */
[----:B------:R-:W-:Y:S02]  /*7290*/  LOP3.LUT R5, R5, 0xc0, R0, 0xf8, !PT ;  /* 0x000000c005057812 */ /* 0x000fe400078ef800 */
[----:B------:R-:W-:Y:S01]  /*72a0*/  @!P6 IADD3 R127, P0, PT, R127, R4, RZ ;  /* 0x000000047f7fe210 */ /* 0x000fe20007f1e0ff */
[----:B------:R-:W-:Y:S01]  /*72b0*/  IMAD.MOV.U32 R4, RZ, RZ, R126 ;  /* 0x000000ffff047224 */ /* 0x000fe200078e007e */
[----:B------:R-:W-:Y:S02]  /*72c0*/  LOP3.LUT R0, R7, 0x20, R0, 0xf8, !PT ;  /* 0x0000002007007812 */ /* 0x000fe400078ef800 */
[----:B------:R-:W-:Y:S02]  /*72d0*/  @!P6 LEA.HI.X.SX32 R126, R9, R126, 0x1, P0 ;  /* 0x0000007e097ee211 */ /* 0x000fe400000f0eff */
[----:B------:R-:W-:Y:S01]  /*72e0*/  LOP3.LUT R87, R5, 0x8, R116, 0x78, !PT ;  /* 0x0000000805577812 */ /* 0x000fe200078e7874 */
[----:B---3--:R-:W-:Y:S06]  /*72f0*/  @!P6 BRA `(.L_x_3450) ;  /* 0x0000000000f4e947 */ /* 0x008fec0003800000 */
[----:B------:R-:W-:Y:S01]  /*7300*/  VIADD R8, R136, 0xffffffc0 ;  /* 0xffffffc088087836 */ /* 0x000fe20000000000 */
[----:B------:R-:W1:Y:S04]  /*7310*/  LDC R5, c[0x0][0x4f0] ;  /* 0x00013c00ff057b82 */ /* 0x000e680000000800 */
[----:B------:R-:W-:Y:S04]  /*7320*/  IABS R9, R8 ;  /* 0x0000000800097213 */ /* 0x000fe80000000000 */
[----:B------:R-:W2:Y:S01]  /*7330*/  LDC.64 R142, c[0x0][0x3c0] ;  /* 0x0000f000ff8e7b82 */ /* 0x000ea20000000a00 */
        /* <DEDUP_REMOVED lines=37> */
[-C--:B------:R-:W-:Y:S02]  /*7590*/  LEA.HI.X.SX32 R17, R11, R133.reuse, 0x2, P1 ;  /* 0x000000850b117211 */ /* 0x080fe400008f16ff */
[C---:B------:R-:W-:Y:S01]  /*75a0*/  LEA R14, P0, R9.reuse, R132, 0x2 ;  /* 0x00000084090e7211 */ /* 0x040fe200078010ff */
[C---:B------:R-:W-:Y:S02]  /*75b0*/  IMAD.IADD R8, R9.reuse, 0x1, -R11 ;  /* 0x0000000109087824 */ /* 0x040fe400078e0a0b */
[----:B------:R-:W3:Y:S01]  /*75c0*/  LDG.E R7, desc[UR16][R16.64] ;  /* 0x0000001010077981 */ /* 0x000ee2000c1e1900 */
[----:B------:R-:W-:Y:S01]  /*75d0*/  LEA.HI.X.SX32 R15, R9, R133, 0x2, P0 ;  /* 0x00000085090f7211 */ /* 0x000fe200000f16ff */
[----:B------:R-:W-:Y:S04]  /*75e0*/  IMAD R5, R8, R5, -0x40 ;  /* 0xffffffc008057424 */ /* 0x000fe800078e0205 */
[-C--:B--2---:R-:W-:Y:S01]  /*75f0*/  IMAD.WIDE.U32 R10, R5, R142.reuse, RZ ;  /* 0x0000008e050a7225 */ /* 0x084fe200078e00ff */
[----:B------:R-:W3:Y:S02]  /*7600*/  LDG.E R6, desc[UR16][R14.64] ;  /* 0x000000100e067981 */ /* 0x000ee4000c1e1900 */
[----:B------:R-:W-:Y:S05]  /*7610*/  SHF.R.S32.HI R9, RZ, 0x1f, R5 ;  /* 0x0000001fff097819 */ /* 0x000fea0000011405 */
[----:B------:R-:W-:Y:S04]  /*7620*/  IMAD R8, R9, R142, RZ ;  /* 0x0000008e09087224 */ /* 0x000fe800078e02ff */
[----:B------:R-:W-:Y:S05]  /*7630*/  IMAD R8, R5, R143, R8 ;  /* 0x0000008f05087224 */ /* 0x000fea00078e0208 */
[----:B------:R-:W-:Y:S01]  /*7640*/  IADD3 R11, PT, PT, R11, R8, RZ ;  /* 0x000000080b0b7210 */ /* 0x000fe20007ffe0ff */
[----:B---3--:R-:W-:Y:S04]  /*7650*/  IMAD.IADD R7, R7, 0x1, -R6 ;  /* 0x0000000107077824 */ /* 0x008fe800078e0a06 */
[----:B------:R-:W-:Y:S01]  /*7660*/  IMAD.WIDE.U32 R10, R7, UR8, R10 ;  /* 0x00000008070a7c25 */ /* 0x000fe2000f8e000a */
[----:B------:R-:W-:Y:S02]  /*7670*/  SHF.R.S32.HI R5, RZ, 0x1f, R7 ;  /* 0x0000001fff057819 */ /* 0x000fe40000011407 */
[C---:B------:R-:W-:Y:S03]  /*7680*/  LEA R127, P0, R10.reuse, R2, 0x1 ;  /* 0x000000020a7f7211 */ /* 0x040fe600078008ff */
[----:B------:R-:W-:Y:S04]  /*7690*/  IMAD R6, R5, UR8, RZ ;  /* 0x0000000805067c24 */ /* 0x000fe8000f8e02ff */
[----:B------:R-:W-:Y:S04]  /*76a0*/  IMAD R6, R7, UR9, R6 ;  /* 0x0000000907067c24 */ /* 0x000fe8000f8e0206 */
[----:B------:R-:W-:Y:S05]  /*76b0*/  IMAD.IADD R5, R11, 0x1, R6 ;  /* 0x000000010b057824 */ /* 0x000fea00078e0206 */
[----:B------:R-:W-:Y:S07]  /*76c0*/  LEA.HI.X R126, R10, R4, R5, 0x1, P0 ;  /* 0x000000040a7e7211 */ /* 0x000fee00000f0c05 */
.L_x_3450:
[----:B------:R-:W-:Y:S01]  /*76d0*/  @!P5 IMAD.MOV.U32 R146, RZ, RZ, R127 ;  /* 0x000000ffff92d224 */ /* 0x000fe200078e007f */
[----:B------:R-:W-:Y:S01]  /*76e0*/  LEA R144, P0, R142, R127, 0x6 ;  /* 0x0000007f8e907211 */ /* 0x000fe200078030ff */
[--C-:B------:R-:W-:Y:S01]  /*76f0*/  @!P5 IMAD.MOV.U32 R147, RZ, RZ, R126.reuse ;  /* 0x000000ffff93d224 */ /* 0x100fe200078e007e */
[----:B------:R-:W-:Y:S01]  /*7700*/  LOP3.LUT R0, R0, R87, RZ, 0xfc, !PT ;  /* 0x0000005700007212 */ /* 0x000fe200078efcff */
[--C-:B------:R-:W-:Y:S01]  /*7710*/  @!P4 IMAD.MOV.U32 R143, RZ, RZ, R126.reuse ;  /* 0x000000ffff8fc224 */ /* 0x100fe200078e007e */
[----:B------:R-:W-:Y:S01]  /*7720*/  LEA.HI.X R145, R142, R126, R145, 0x6, P0 ;  /* 0x0000007e8e917211 */ /* 0x000fe200000f3491 */
[----:B------:R-:W-:Y:S01]  /*7730*/  @!P4 IMAD.MOV.U32 R142, RZ, RZ, R127 ;  /* 0x000000ffff8ec224 */ /* 0x000fe200078e007f */
[----:B------:R-:W-:Y:S01]  /*7740*/  @!PT LDS RZ, [RZ] ;  /* 0x00000000fffff984 */ /* 0x000fe20000000800 */
[----:B------:R-:W-:Y:S01]  /*7750*/  @!PT LDS RZ, [RZ] ;  /* 0x00000000fffff984 */ /* 0x000fe20000000800 */
[----:B------:R-:W-:Y:S01]  /*7760*/  @!PT LDS RZ, [RZ] ;  /* 0x00000000fffff984 */ /* 0x000fe20000000800 */
[----:B------:R-:W-:Y:S01]  /*7770*/  @!P5 LDGSTS.E.BYPASS.LTC128B.128 [R139+0x6000], desc[UR16][R146.64] ;  /* 0x06000000928bdfae */ /* 0x000fe2000b981a10 */
[----:B------:R-:W-:Y:S01]  /*7780*/  LEA R84, R0, UR5, 0x1 ;  /* 0x0000000500547c11 */ /* 0x000fe2000f8e08ff */
[----:B------:R-:W-:Y:S01]  /*7790*/  IMAD.MOV.U32 R87, RZ, RZ, 0x20 ;  /* 0x00000020ff577424 */ /* 0x000fe200078e00ff */
[----:B------:R-:W-:Y:S01]  /*77a0*/  LOP3.LUT P0, RZ, R116, 0x4, RZ, 0xc0, !PT ;  /* 0x0000000474ff7812 */ /* 0x000fe2000780c0ff */
[----:B------:R-:W-:Y:S01]  /*77b0*/  @P5 STS.128 [R139+0x6000], RZ ;  /* 0x006000ff8b005388 */ /* 0x000fe20000000c00 */
[----:B------:R-:W-:Y:S02]  /*77c0*/  ISETP.NE.AND P1, PT, R135, 0x1, PT ;  /* 0x000000018700780c */ /* 0x000fe40003f25270 */
[----:B------:R-:W-:Y:S01]  /*77d0*/  SEL R87, R87, 0xffffffe0, !P0 ;  /* 0xffffffe057577807 */ /* 0x000fe20004000000 */
[----:B------:R-:W-:Y:S01]  /*77e0*/  @!PT LDS RZ, [RZ] ;  /* 0x00000000fffff984 */ /* 0x000fe20000000800 */
[----:B------:R-:W-:Y:S01]  /*77f0*/  @!PT LDS RZ, [RZ] ;  /* 0x00000000fffff984 */ /* 0x000fe20000000800 */
[----:B------:R-:W-:Y:S01]  /*7800*/  @!PT LDS RZ, [RZ] ;  /* 0x00000000fffff984 */ /* 0x000fe20000000800 */
[----:B------:R1:W-:Y:S03]  /*7810*/  @!P4 LDGSTS.E.BYPASS.LTC128B.128 [R139+0x7000], desc[UR16][R142.64+0x40] ;  /* 0x070000408e8bcfae */ /* 0x0003e6000b981a10 */
[----:B------:R-:W-:Y:S01]  /*7820*/  IADD3 R2, PT, PT, R118, R87, RZ ;  /* 0x0000005776027210 */ /* 0x000fe20007ffe0ff */
[----:B------:R-:W-:Y:S01]  /*7830*/  @P4 STS.128 [R139+0x7000], RZ ;  /* 0x007000ff8b004388 */ /* 0x000fe20000000c00 */
[----:B------:R-:W-:Y:S01]  /*7840*/  IMAD.IADD R0, R84, 0x1, R87 ;  /* 0x0000000154007824 */ /* 0x000fe200078e0257 */
[----:B-1----:R-:W-:Y:S01]  /*7850*/  @!P3 MOV R142, R127 ;  /* 0x0000007f008eb202 */ /* 0x002fe20000000f00 */
[----:B------:R-:W-:Y:S05]  /*7860*/  @!P3 IMAD.MOV.U32 R143, RZ, RZ, R126 ;  /* 0x000000ffff8fb224 */ /* 0x000fea00078e007e */
        /* <DEDUP_REMOVED lines=23> */
[----:B------:R-:W5:Y:S04]  /*79e0*/  LDSM.16.M88.4 R100, [R84+0x3800] ;  /* 0x003800005464783b */ /* 0x000f680000000200 */
[----:B------:R-:W0:Y:S04]  /*79f0*/  LDGDEPBAR ;  /* 0x00000000000079af */ /* 0x000e280000000000 */
[----:B------:R-:W4:Y:S04]  /*7a00*/  LDSM.16.M88.4 R104, [R84+0x3c00] ;  /* 0x003c00005468783b */ /* 0x000f280000000200 */
[----:B------:R-:W-:Y:S04]  /*7a10*/  LDSM.16.M88.4 R108, [R2] ;  /* 0x00000000026c783b */ /* 0x000fe80000000200 */
[----:B------:R-:W1:Y:S01]  /*7a20*/  LDSM.16.M88.4 R112, [R0+0x3000] ;  /* 0x003000000070783b */ /* 0x000e620000000200 */
[C---:B--2---:R-:W-:Y:S08]  /*7a30*/  HMMA.16816.F32 R4, R88.reuse, R92, RZ ;  /* 0x0000005c5804723c */ /* 0x044ff000000018ff */
[C---:B------:R-:W-:Y:S01]  /*7a40*/  HMMA.16816.F32 R8, R88.reuse, R94, RZ ;  /* 0x0000005e5808723c */ /* 0x040fe200000018ff */
[----:B------:R-:W-:Y:S07]  /*7a50*/  LDSM.16.M88.4 R92, [R0+0x3800] ;  /* 0x00380000005c783b */ /* 0x000fee0000000200 */
[C---:B---3--:R-:W-:Y:S08]  /*7a60*/  HMMA.16816.F32 R12, R88.reuse, R96, RZ ;  /* 0x00000060580c723c */ /* 0x048ff000000018ff */
[C---:B------:R-:W-:Y:S01]  /*7a70*/  HMMA.16816.F32 R16, R88.reuse, R98, RZ ;  /* 0x000000625810723c */ /* 0x040fe200000018ff */
[----:B------:R-:W-:Y:S07]  /*7a80*/  LDSM.16.M88.4 R96, [R84+0x4400] ;  /* 0x004400005460783b */ /* 0x000fee0000000200 */
[C---:B-----5:R-:W-:Y:S08]  /*7a90*/  HMMA.16816.F32 R20, R88.reuse, R100, RZ ;  /* 0x000000645814723c */ /* 0x060ff000000018ff */
[C---:B------:R-:W-:Y:S08]  /*7aa0*/  HMMA.16816.F32 R24, R88.reuse, R102, RZ ;  /* 0x000000665818723c */ /* 0x040ff000000018ff */
[C---:B----4-:R-:W-:Y:S08]  /*7ab0*/  HMMA.16816.F32 R28, R88.reuse, R104, RZ ;  /* 0x00000068581c723c */ /* 0x050ff000000018ff */
[----:B------:R-:W-:Y:S01]  /*7ac0*/  HMMA.16816.F32 R32, R88, R106, RZ ;  /* 0x0000006a5820723c */ /* 0x000fe200000018ff */
[----:B------:R-:W2:Y:S07]  /*7ad0*/  LDSM.16.M88.4 R88, [R0+0x3400] ;  /* 0x003400000058783b */ /* 0x000eae0000000200 */
[C---:B-1----:R-:W-:Y:S08]  /*7ae0*/  HMMA.16816.F32 R4, R108.reuse, R112, R4 ;  /* 0x000000706c04723c */ /* 0x042ff00000001804 */
[C---:B------:R-:W-:Y:S08]  /*7af0*/  HMMA.16816.F32 R8, R108.reuse, R114, R8 ;  /* 0x000000726c08723c */ /* 0x040ff00000001808 */
[C---:B--2---:R-:W-:Y:S08]  /*7b00*/  HMMA.16816.F32 R12, R108.reuse, R88, R12 ;  /* 0x000000586c0c723c */ /* 0x044ff0000000180c */
[C---:B------:R-:W-:Y:S01]  /*7b10*/  HMMA.16816.F32 R16, R108.reuse, R90, R16 ;  /* 0x0000005a6c10723c */ /* 0x040fe20000001810 */
[----:B------:R-:W1:Y:S07]  /*7b20*/  LDSM.16.M88.4 R88, [R0+0x3c00] ;  /* 0x003c00000058783b */ /* 0x000e6e0000000200 */
[C---:B------:R-:W-:Y:S08]  /*7b30*/  HMMA.16816.F32 R20, R108.reuse, R92, R20 ;  /* 0x0000005c6c14723c */ /* 0x040ff00000001814 */
[C---:B------:R-:W-:Y:S01]  /*7b40*/  HMMA.16816.F32 R24, R108.reuse, R94, R24 ;  /* 0x0000005e6c18723c */ /* 0x040fe20000001818 */
[----:B------:R-:W-:Y:S07]  /*7b50*/  LDSM.16.M88.4 R92, [R118+0x1000] ;  /* 0x00100000765c783b */ /* 0x000fee0000000200 */
[C---:B-1----:R-:W-:Y:S08]  /*7b60*/  HMMA.16816.F32 R28, R108.reuse, R88, R28 ;  /* 0x000000586c1c723c */ /* 0x042ff0000000181c */
[----:B------:R-:W-:Y:S01]  /*7b70*/  HMMA.16816.F32 R32, R108, R90, R32 ;  /* 0x0000005a6c20723c */ /* 0x000fe20000001820 */
[----:B------:R-:W1:Y:S07]  /*7b80*/  LDSM.16.M88.4 R88, [R84+0x4000] ;  /* 0x004000005458783b */ /* 0x000e6e0000000200 */
[C---:B-1----:R-:W-:Y:S08]  /*7b90*/  HMMA.16816.F32 R4, R92.reuse, R88, R4 ;  /* 0x000000585c04723c */ /* 0x042ff00000001804 */
[C---:B------:R-:W-:Y:S01]  /*7ba0*/  HMMA.16816.F32 R8, R92.reuse, R90, R8 ;  /* 0x0000005a5c08723c */ /* 0x040fe20000001808 */
[----:B------:R-:W1:Y:S07]  /*7bb0*/  LDSM.16.M88.4 R88, [R84+0x4800] ;  /* 0x004800005458783b */ /* 0x000e6e0000000200 */
[C---:B------:R-:W-:Y:S08]  /*7bc0*/  HMMA.16816.F32 R12, R92.reuse, R96, R12 ;  /* 0x000000605c0c723c */ /* 0x040ff0000000180c */
        /* <DEDUP_REMOVED lines=40> */
[----:B------:R-:W2:Y:S01]  /*7e50*/  LDSM.16.M88.4 R96, [R0+0x5c00] ;  /* 0x005c00000060783b */ /* 0x000ea20000000200 */
[----:B------:R-:W-:Y:S04]  /*7e60*/  DEPBAR.LE SB0, 0x0 ;  /* 0x000080000000791a */ /* 0x000fe80000000000 */
[----:B------:R-:W-:Y:S02]  /*7e70*/  BAR.SYNC.DEFER_BLOCKING 0x0 ;  /* 0x0000000000007b1d */ /* 0x000fe40000010000 */
[C---:B-1----:R-:W-:Y:S08]  /*7e80*/  HMMA.16816.F32 R20, R88.reuse, R92, R20 ;  /* 0x0000005c5814723c */ /* 0x042ff00000001814 */
        /* <DEDUP_REMOVED lines=30> */
[----:B------:R-:W1:Y:S02]  /*8070*/  F2I.FTZ.U32.TRUNC.NTZ R91, R90 ;  /* 0x0000005a005b7305 */ /* 0x000e64000021f000 */
        /* <DEDUP_REMOVED lines=50> */
.L_x_3452:
[----:B------:R-:W-:Y:S01]  /*83a0*/  @!PT LDS RZ, [RZ] ;  /* 0x00000000fffff984 */ /* 0x000fe20000000800 */
[----:B------:R-:W-:Y:S01]  /*83b0*/  @!PT LDS RZ, [RZ] ;  /* 0x00000000fffff984 */ /* 0x000fe20000000800 */
[----:B------:R-:W-:Y:S01]  /*83c0*/  @!PT LDS RZ, [RZ] ;  /* 0x00000000fffff984 */ /* 0x000fe20000000800 */
[----:B------:R1:W-:Y:S01]  /*83d0*/  @!P5 LDGSTS.E.BYPASS.LTC128B.128 [R139+0x3000], desc[UR16][R124.64] ;  /* 0x030000007c8bdfae */ /* 0x0003e2000b981a10 */
[----:B------:R-:W-:Y:S01]  /*83e0*/  @!P4 LEA R90, P2, R86, R124, 0x6 ;  /* 0x0000007c565ac211 */ /* 0x000fe200078430ff */
[----:B------:R-:W-:Y:S01]  /*83f0*/  IMAD.SHL.U32 R2, R0, 0x40, RZ ;  /* 0x0000004000027824 */ /* 0x000fe200078e00ff */
[C---:B------:R-:W-:Y:S01]  /*8400*/  LEA R92, P1, R86.reuse, RZ, 0x6 ;  /* 0x000000ff565c7211 */ /* 0x040fe200078230ff */
[----:B------:R1:W-:Y:S01]  /*8410*/  @P5 STS.128 [R139+0x3000], RZ ;  /* 0x003000ff8b005388 */ /* 0x0003e20000000c00 */
[----:B------:R-:W-:Y:S02]  /*8420*/  @!P4 LEA.HI.X R91, R86, R125, R0, 0x6, P2 ;  /* 0x0000007d565bc211 */ /* 0x000fe400010f3400 */
[----:B------:R-:W-:Y:S01]  /*8430*/  @!P5 IADD3 R92, P2, PT, R124, R92, RZ ;  /* 0x0000005c7c5cd210 */ /* 0x000fe20007f5e0ff */
[----:B------:R-:W-:Y:S01]  /*8440*/  @!PT LDS RZ, [RZ] ;  /* 0x00000000fffff984 */ /* 0x000fe20000000800 */
[----:B------:R-:W-:Y:S01]  /*8450*/  @!PT LDS RZ, [RZ] ;  /* 0x00000000fffff984 */ /* 0x000fe20000000800 */
[----:B------:R-:W-:Y:S01]  /*8460*/  @!PT LDS RZ, [RZ] ;  /* 0x00000000fffff984 */ /* 0x000fe20000000800 */
[----:B------:R1:W-:Y:S01]  /*8470*/  @!P4 LDGSTS.E.BYPASS.LTC128B.128 [R139+0x4000], desc[UR16][R124.64+0x40] ;  /* 0x040000407c8bcfae */ /* 0x0003e2000b981a10 */
[C---:B------:R-:W-:Y:S02]  /*8480*/  LEA.HI.X R93, R86.reuse, RZ, RZ, 0x6, P1 ;  /* 0x000000ff565d7211 */ /* 0x040fe400008f34ff */
[C---:B------:R-:W-:Y:S01]  /*8490*/  @!P3 LEA R88, P1, R86.reuse, R124, 0x6 ;  /* 0x0000007c5658b211 */ /* 0x040fe200078230ff */
[----:B------:R1:W-:Y:S01]  /*84a0*/  @P4 STS.128 [R139+0x4000], RZ ;  /* 0x004000ff8b004388 */ /* 0x0003e20000000c00 */
[----:B------:R-:W-:Y:S02]  /*84b0*/  @!P5 IADD3.X R93, PT, PT, R125, R93, R2, P2, !PT ;  /* 0x0000005d7d5dd210 */ /* 0x000fe400017fe402 */
[----:B------:R-:W-:Y:S01]  /*84c0*/  @!P3 LEA.HI.X R89, R86, R125, R0, 0x6, P1 ;  /* 0x0000007d5659b211 */ /* 0x000fe200008f3400 */
        /* <DEDUP_REMOVED lines=21> */
.L_x_3451:
[----:B-1----:R-:W-:Y:S01]  /*8620*/  FMNMX3.FTZ R88, R85, R4, R5, !PT ;  /* 0x0000000455587276 */ /* 0x002fe20007810005 */
        /* <DEDUP_REMOVED lines=28> */
[----:B------:R-:W-:Y:S01]  /*87f0*/  MOV R88, R129 ;  /* 0x0000008100587202 */ /* 0x000fe20000000f00 */
[C---:B------:R-:W-:Y:S01]  /*8800*/  FMUL.FTZ R105, R2.reuse, UR4 ;  /* 0x0000000402697c20 */ /* 0x040fe20008410000 */
[C---:B------:R-:W-:Y:S01]  /*8810*/  FSETP.NEU.FTZ.AND P1, PT, R2.reuse, -INF , PT ;  /* 0xff8000000200780b */ /* 0x040fe20003f3d000 */
[----:B------:R-:W-:Y:S01]  /*8820*/  FADD.FTZ R84, -R2, R85 ;  /* 0x0000005502547221 */ /* 0x000fe20000010100 */
[----:B------:R-:W-:Y:S01]  /*8830*/  FMUL.FTZ R86, R3, UR4 ;  /* 0x0000000403567c20 */ /* 0x000fe20008410000 */
[----:B------:R-:W-:Y:S02]  /*8840*/  @P0 IADD3 R88, PT, PT, R131, -0x20, RZ ;  /* 0xffffffe083580810 */ /* 0x000fe40007ffe0ff */
[----:B------:R-:W-:Y:S01]  /*8850*/  FSEL R105, R105, RZ, P1 ;  /* 0x000000ff69697208 */ /* 0x000fe20000800000 */
[----:B------:R-:W-:Y:S01]  /*8860*/  FMUL.FTZ R85, R84, UR4 ;  /* 0x0000000454557c20 */ /* 0x000fe20008410000 */
[----:B------:R-:W-:Y:S01]  /*8870*/  FSETP.NEU.FTZ.AND P1, PT, R0, -INF , PT ;  /* 0xff8000000000780b */ /* 0x000fe20003f3d000 */
[----:B------:R-:W1:Y:S01]  /*8880*/  MUFU.EX2 R3, R86 ;  /* 0x0000005600037308 */ /* 0x000e620000000800 */
[----:B------:R-:W-:Y:S01]  /*8890*/  LDSM.16.MT88.4 R100, [R88+0x800] ;  /* 0x000800005864783b */ /* 0x000fe20000004200 */
        /* <DEDUP_REMOVED lines=54> */
[--C-:B------:R-:W-:Y:S01]  /*8c00*/  FFMA.FTZ R161, R34, UR4, -R106.reuse ;  /* 0x0000000422a17c23 */ /* 0x100fe2000801086a */
[----:B------:R-:W-:Y:S01]  /*8c10*/  FFMA.FTZ R160, R35, UR4, -R106 ;  /* 0x0000000423a07c23 */ /* 0x000fe2000801086a */
[----:B------:R-:W-:Y:S01]  /*8c20*/  FFMA.FTZ R163, R3, R140, R104 ;  /* 0x0000008c03a37223 */ /* 0x000fe20000010068 */
[--C-:B------:R-:W-:Y:S03]  /*8c30*/  FFMA.FTZ R147, R20, UR4, -R105.reuse ;  /* 0x0000000414937c23 */ /* 0x100fe60008010869 */
[----:B------:R-:W1:Y:S01]  /*8c40*/  MUFU.EX2 R91, R91 ;  /* 0x0000005b005b7308 */ /* 0x000e620000000800 */
[--C-:B------:R-:W-:Y:S01]  /*8c50*/  FFMA.FTZ R148, R21, UR4, -R105.reuse ;  /* 0x0000000415947c23 */ /* 0x100fe20008010869 */
[--C-:B------:R-:W-:Y:S01]  /*8c60*/  FFMA.FTZ R150, R24, UR4, -R105.reuse ;  /* 0x0000000418967c23 */ /* 0x100fe20008010869 */
[--C-:B------:R-:W-:Y:S01]  /*8c70*/  FFMA.FTZ R153, R25, UR4, -R105.reuse ;  /* 0x0000000419997c23 */ /* 0x100fe20008010869 */
[--C-:B------:R-:W-:Y:S01]  /*8c80*/  FFMA.FTZ R159, R28, UR4, -R105.reuse ;  /* 0x000000041c9f7c23 */ /* 0x100fe20008010869 */
[--C-:B------:R-:W-:Y:S01]  /*8c90*/  FFMA.FTZ R158, R29, UR4, -R105.reuse ;  /* 0x000000041d9e7c23 */ /* 0x100fe20008010869 */
[--C-:B------:R-:W-:Y:S01]  /*8ca0*/  FFMA.FTZ R156, R32, UR4, -R105.reuse ;  /* 0x00000004209c7c23 */ /* 0x100fe20008010869 */
[----:B------:R-:W-:Y:S03]  /*8cb0*/  FFMA.FTZ R105, R33, UR4, -R105 ;  /* 0x0000000421697c23 */ /* 0x000fe60008010869 */
[----:B------:R-:W3:Y:S01]  /*8cc0*/  MUFU.EX2 R108, R108 ;  /* 0x0000006c006c7308 */ /* 0x000ee20000000800 */
        /* <DEDUP_REMOVED lines=8> */
[----:B-1----:R-:W-:Y:S01]  /*8d50*/  F2FP.F16.F32.PACK_AB R92, R91, R107 ;  /* 0x0000006b5b5c723e */ /* 0x002fe200000000ff */
[C---:B------:R-:W-:Y:S01]  /*8d60*/  FMUL.FTZ R49, R84.reuse, R49 ;  /* 0x0000003154317220 */ /* 0x040fe20000410000 */
[C---:B------:R-:W-:Y:S01]  /*8d70*/  FMUL.FTZ R52, R84.reuse, R52 ;  /* 0x0000003454347220 */ /* 0x040fe20000410000 */
[C---:B------:R-:W-:Y:S01]  /*8d80*/  FMUL.FTZ R53, R84.reuse, R53 ;  /* 0x0000003554357220 */ /* 0x040fe20000410000 */
[C---:B------:R-:W-:Y:S01]  /*8d90*/  FMUL.FTZ R56, R84.reuse, R56 ;  /* 0x0000003854387220 */ /* 0x040fe20000410000 */
[C---:B------:R-:W-:Y:S01]  /*8da0*/  FMUL.FTZ R57, R84.reuse, R57 ;  /* 0x0000003954397220 */ /* 0x040fe20000410000 */
[C---:B------:R-:W-:Y:S01]  /*8db0*/  FMUL.FTZ R60, R84.reuse, R60 ;  /* 0x0000003c543c7220 */ /* 0x040fe20000410000 */
[----:B------:R-:W-:Y:S01]  /*8dc0*/  FMUL.FTZ R61, R84, R61 ;  /* 0x0000003d543d7220 */ /* 0x000fe20000410000 */
[----:B---3--:R-:W-:Y:S01]  /*8dd0*/  F2FP.F16.F32.PACK_AB R93, R108, R104 ;  /* 0x000000686c5d723e */ /* 0x008fe200000000ff */
[C---:B------:R-:W-:Y:S01]  /*8de0*/  FMUL.FTZ R64, R84.reuse, R64 ;  /* 0x0000004054407220 */ /* 0x040fe20000410000 */
[C---:B------:R-:W-:Y:S01]  /*8df0*/  FMUL.FTZ R65, R84.reuse, R65 ;  /* 0x0000004154417220 */ /* 0x040fe20000410000 */
[C---:B------:R-:W-:Y:S01]  /*8e00*/  FMUL.FTZ R68, R84.reuse, R68 ;  /* 0x0000004454447220 */ /* 0x040fe20000410000 */
[C---:B------:R-:W-:Y:S01]  /*8e10*/  FMUL.FTZ R69, R84.reuse, R69 ;  /* 0x0000004554457220 */ /* 0x040fe20000410000 */
[C---:B------:R-:W-:Y:S01]  /*8e20*/  FMUL.FTZ R72, R84.reuse, R72 ;  /* 0x0000004854487220 */ /* 0x040fe20000410000 */
[C---:B------:R-:W-:Y:S01]  /*8e30*/  FMUL.FTZ R73, R84.reuse, R73 ;  /* 0x0000004954497220 */ /* 0x040fe20000410000 */
[----:B------:R-:W-:Y:S01]  /*8e40*/  FMUL.FTZ R76, R84, R76 ;  /* 0x0000004c544c7220 */ /* 0x000fe20000410000 */
[----:B--2---:R-:W-:Y:S01]  /*8e50*/  F2FP.F16.F32.PACK_AB R95, R90, R111 ;  /* 0x0000006f5a5f723e */ /* 0x004fe200000000ff */
[----:B------:R1:W-:Y:S01]  /*8e60*/  MUFU.EX2 R155, R105 ;  /* 0x00000069009b7308 */ /* 0x0003e20000000800 */
[----:B------:R-:W-:Y:S01]  /*8e70*/  FFMA.FTZ R162, R84, R141, R107 ;  /* 0x0000008d54a27223 */ /* 0x000fe2000001006b */
[----:B------:R-:W-:Y:S01]  /*8e80*/  FADD.FTZ R108, R108, R163 ;  /* 0x000000a36c6c7221 */ /* 0x000fe20000010000 */
[C---:B------:R-:W-:Y:S01]  /*8e90*/  FMUL.FTZ R77, R84.reuse, R77 ;  /* 0x0000004d544d7220 */ /* 0x040fe20000410000 */
[C---:B------:R-:W-:Y:S01]  /*8ea0*/  FMUL.FTZ R80, R84.reuse, R80 ;  /* 0x0000005054507220 */ /* 0x040fe20000410000 */
[----:B------:R-:W-:Y:S01]  /*8eb0*/  FMUL.FTZ R81, R84, R81 ;  /* 0x0000005154517220 */ /* 0x000fe20000410000 */
[C---:B------:R-:W-:Y:S04]  /*8ec0*/  HMMA.16816.F32 R36, R92.reuse, R96, R36 ;  /* 0x000000605c24723c */ /* 0x040fe80000001824 */
[----:B------:R-:W-:Y:S01]  /*8ed0*/  MUFU.EX2 R112, R112 ;  /* 0x0000007000707308 */ /* 0x000fe20000000800 */
[----:B------:R-:W-:Y:S01]  /*8ee0*/  FADD.FTZ R163, R111, R108 ;  /* 0x0000006c6fa37221 */ /* 0x000fe20000010000 */
[----:B------:R-:W-:Y:S01]  /*8ef0*/  FADD.FTZ R162, R91, R162 ;  /* 0x000000a25ba27221 */ /* 0x000fe20000010000 */
[----:B------:R-:W-:Y:S01]  /*8f00*/  ISETP.NE.AND P0, PT, R135, RZ, PT ;  /* 0x000000ff8700720c */ /* 0x000fe20003f05270 */
[C---:B------:R-:W-:Y:S01]  /*8f10*/  HMMA.16816.F32 R40, R92.reuse, R98, R40 ;  /* 0x000000625c28723c */ /* 0x040fe20000001828 */
[----:B------:R-:W2:Y:S05]  /*8f20*/  LDSM.16.MT88.4 R96, [R88] ;  /* 0x000000005860783b */ /* 0x000eaa0000004200 */
[----:B------:R-:W3:Y:S01]  /*8f30*/  MUFU.EX2 R113, R113 ;  /* 0x0000007100717308 */ /* 0x000ee20000000800 */
[----:B------:R-:W-:Y:S01]  /*8f40*/  FADD.FTZ R91, R109, R162 ;  /* 0x000000a26d5b7221 */ /* 0x000fe20000010000 */
[----:B------:R-:W-:Y:S02]  /*8f50*/  MOV R3, R0 ;  /* 0x0000000000037202 */ /* 0x000fe40000000f00 */
[----:B------:R-:W-:Y:S01]  /*8f60*/  MOV R85, R2 ;  /* 0x0000000200557202 */ /* 0x000fe20000000f00 */
[----:B------:R-:W-:Y:S01]  /*8f70*/  FADD.FTZ R91, R110, R91 ;  /* 0x0000005b6e5b7221 */ /* 0x000fe20000010000 */
[----:B-1----:R-:W-:Y:S04]  /*8f80*/  LDSM.16.MT88.4 R104, [R88+0xc00] ;  /* 0x000c00005868783b */ /* 0x002fe80000004200 */
[----:B------:R-:W-:Y:S04]  /*8f90*/  MUFU.EX2 R114, R114 ;  /* 0x0000007200727308 */ /* 0x000fe80000000800 */
[----:B------:R-:W-:Y:S06]  /*8fa0*/  LDSM.16.MT88.4 R108, [R117+0x7c00] ;  /* 0x007c0000756c783b */ /* 0x000fec0000004200 */
[----:B------:R-:W1:Y:S10]  /*8fb0*/  MUFU.EX2 R115, R115 ;  /* 0x0000007300737308 */ /* 0x000e740000000800 */
[----:B------:R-:W-:Y:S10]  /*8fc0*/  MUFU.EX2 R142, R142 ;  /* 0x0000008e008e7308 */ /* 0x000ff40000000800 */
[----:B------:R-:W4:Y:S01]  /*8fd0*/  MUFU.EX2 R145, R145 ;  /* 0x0000009100917308 */ /* 0x000f220000000800 */
[C---:B--2---:R-:W-:Y:S09]  /*8fe0*/  HMMA.16816.F32 R44, R92.reuse, R96, R44 ;  /* 0x000000605c2c723c */ /* 0x044ff2000000182c */
[----:B------:R-:W-:Y:S01]  /*8ff0*/  MUFU.EX2 R144, R144 ;  /* 0x0000009000907308 */ /* 0x000fe20000000800 */
[C---:B------:R-:W-:Y:S01]  /*9000*/  HMMA.16816.F32 R48, R92.reuse, R98, R48 ;  /* 0x000000625c30723c */ /* 0x040fe20000001830 */
[----:B------:R-:W2:Y:S08]  /*9010*/  LDSM.16.MT88.4 R96, [R117+0x7000] ;  /* 0x007000007560783b */ /* 0x000eb00000004200 */
[----:B------:R-:W5:Y:S10]  /*9020*/  MUFU.EX2 R143, R143 ;  /* 0x0000008f008f7308 */ /* 0x000f740000000800 */
[----:B------:R-:W-:Y:S10]  /*9030*/  MUFU.EX2 R147, R147 ;  /* 0x0000009300937308 */ /* 0x000ff40000000800 */
[----:B------:R-:W5:Y:S10]  /*9040*/  MUFU.EX2 R148, R148 ;  /* 0x0000009400947308 */ /* 0x000f740000000800 */
[----:B------:R-:W-:Y:S10]  /*9050*/  MUFU.EX2 R149, R149 ;  /* 0x0000009500957308 */ /* 0x000ff40000000800 */
[----:B------:R-:W5:Y:S01]  /*9060*/  MUFU.EX2 R146, R146 ;  /* 0x0000009200927308 */ /* 0x000f620000000800 */
        /* <DEDUP_REMOVED lines=14> */
[----:B------:R-:W5:Y:S10]  /*9150*/  MUFU.EX2 R156, R156 ;  /* 0x0000009c009c7308 */ /* 0x000f740000000800 */
[----:B------:R3:W-:Y:S10]  /*9160*/  MUFU.EX2 R141, R161 ;  /* 0x000000a1008d7308 */ /* 0x0007f40000000800 */
[----:B------:R-:W5:Y:S01]  /*9170*/  MUFU.EX2 R140, R160 ;  /* 0x000000a0008c7308 */ /* 0x000f620000000800 */
[----:B---3--:R-:W-:Y:S01]  /*9180*/  FADD.FTZ R161, R90, R163 ;  /* 0x000000a35aa17221 */ /* 0x008fe20000010000 */
[C---:B--2---:R-:W-:Y:S08]  /*9190*/  HMMA.16816.F32 R68, R92.reuse, R96, R68 ;  /* 0x000000605c44723c */ /* 0x044ff00000001844 */
[C---:B------:R-:W-:Y:S01]  /*91a0*/  HMMA.16816.F32 R72, R92.reuse, R98, R72 ;  /* 0x000000625c48723c */ /* 0x040fe20000001848 */
[----:B------:R-:W2:Y:S07]  /*91b0*/  LDSM.16.MT88.4 R96, [R88+0x2000] ;  /* 0x002000005860783b */ /* 0x000eae0000004200 */
[C---:B--2---:R-:W-:Y:S08]  /*91c0*/  HMMA.16816.F32 R76, R92.reuse, R96, R76 ;  /* 0x000000605c4c723c */ /* 0x044ff0000000184c */
[----:B------:R-:W-:Y:S01]  /*91d0*/  HMMA.16816.F32 R80, R92, R98, R80 ;  /* 0x000000625c50723c */ /* 0x000fe20000001850 */
[----:B------:R-:W2:Y:S02]  /*91e0*/  LDSM.16.MT88.4 R96, [R117+0x6400] ;  /* 0x006400007560783b */ /* 0x000ea40000004200 */
[----:B------:R-:W-:Y:S01]  /*91f0*/  F2FP.F16.F32.PACK_AB R92, R113, R112 ;  /* 0x00000070715c723e */ /* 0x000fe200000000ff */
[----:B------:R-:W-:Y:S01]  /*9200*/  FADD.FTZ R112, R112, R91 ;  /* 0x0000005b70707221 */ /* 0x000fe20000010000 */
[----:B-1----:R-:W-:Y:S01]  /*9210*/  F2FP.F16.F32.PACK_AB R93, R115, R114 ;  /* 0x00000072735d723e */ /* 0x002fe200000000ff */
[----:B------:R-:W-:Y:S01]  /*9220*/  FADD.FTZ R114, R114, R161 ;  /* 0x000000a172727221 */ /* 0x000fe20000010000 */
[----:B----4-:R-:W-:Y:S01]  /*9230*/  F2FP.F16.F32.PACK_AB R94, R145, R142 ;  /* 0x0000008e915e723e */ /* 0x010fe200000000ff */
[----:B------:R-:W-:Y:S01]  /*9240*/  FADD.FTZ R113, R113, R112 ;  /* 0x0000007071717221 */ /* 0x000fe20000010000 */
[----:B-----5:R-:W-:Y:S01]  /*9250*/  F2FP.F16.F32.PACK_AB R95, R143, R144 ;  /* 0x000000908f5f723e */ /* 0x020fe200000000ff */
[----:B------:R-:W-:Y:S02]  /*9260*/  FADD.FTZ R115, R115, R114 ;  /* 0x0000007273737221 */ /* 0x000fe40000010000 */
[----:B------:R-:W-:Y:S02]  /*9270*/  FADD.FTZ R142, R142, R113 ;  /* 0x000000718e8e7221 */ /* 0x000fe40000010000 */
[----:B------:R-:W-:Y:S04]  /*9280*/  FADD.FTZ R144, R144, R115 ;  /* 0x0000007390907221 */ /* 0x000fe80000010000 */
[----:B------:R-:W-:Y:S01]  /*9290*/  FADD.FTZ R144, R143, R144 ;  /* 0x000000908f907221 */ /* 0x000fe20000010000 */
[C---:B--2---:R-:W-:Y:S08]  /*92a0*/  HMMA.16816.F32 R36, R92.reuse, R96, R36 ;  /* 0x000000605c24723c */ /* 0x044ff00000001824 */
        /* <DEDUP_REMOVED lines=16> */
[----:B------:R-:W1:Y:S02]  /*93b0*/  LDSM.16.MT88.4 R96, [R117+0x6800] ;  /* 0x006800007560783b */ /* 0x000e640000004200 */
[----:B------:R-:W-:Y:S02]  /*93c0*/  F2FP.F16.F32.PACK_AB R92, R148, R147 ;  /* 0x00000093945c723e */ /* 0x000fe400000000ff */
[C---:B------:R-:W-:Y:S01]  /*93d0*/  F2FP.F16.F32.PACK_AB R93, R146.reuse, R149 ;  /* 0x00000095925d723e */ /* 0x040fe200000000ff */
        /* <DEDUP_REMOVED lines=28> */
[----:B------:R-:W-:Y:S01]  /*95a0*/  F2FP.F16.F32.PACK_AB R95, R140, R141 ;  /* 0x0000008d8c5f723e */ /* 0x000fe200000000ff */
[----:B------:R-:W-:Y:S06]  /*95b0*/  FADD.FTZ R154, R154, R157 ;  /* 0x0000009d9a9a7221 */ /* 0x000fec0000010000 */
[C---:B-1----:R-:W-:Y:S08]  /*95c0*/  HMMA.16816.F32 R36, R92.reuse, R96, R36 ;  /* 0x000000605c24723c */ /* 0x042ff00000001824 */
[C---:B------:R-:W-:Y:S01]  /*95d0*/  HMMA.16816.F32 R40, R92.reuse, R98, R40 ;  /* 0x000000625c28723c */ /* 0x040fe20000001828 */
[----:B------:R-:W1:Y:S07]  /*95e0*/  LDSM.16.MT88.4 R96, [R117+0x8c00] ;  /* 0x008c00007560783b */ /* 0x000e6e0000004200 */
[C---:B------:R-:W-:Y:S08]  /*95f0*/  HMMA.16816.F32 R44, R92.reuse, R104, R44 ;  /* 0x000000685c2c723c */ /* 0x040ff0000000182c */
[C---:B------:R-:W-:Y:S01]  /*9600*/  HMMA.16816.F32 R48, R92.reuse, R106, R48 ;  /* 0x0000006a5c30723c */ /* 0x040fe20000001830 */
[----:B------:R3:W4:Y:S07]  /*9610*/  LDSM.16.MT88.4 R104, [R88+0x2c00] ;  /* 0x002c00005868783b */ /* 0x00072e0000004200 */
[C---:B------:R-:W-:Y:S08]  /*9620*/  HMMA.16816.F32 R52, R92.reuse, R108, R52 ;  /* 0x0000006c5c34723c */ /* 0x040ff00000001834 */
[C---:B------:R-:W-:Y:S08]  /*9630*/  HMMA.16816.F32 R56, R92.reuse, R110, R56 ;  /* 0x0000006e5c38723c */ /* 0x040ff00000001838 */
[C---:B--2---:R-:W-:Y:S03]  /*9640*/  HMMA.16816.F32 R60, R92.reuse, R100, R60 ;  /* 0x000000645c3c723c */ /* 0x044fe6000000183c */
[----:B---3--:R-:W-:Y:S04]  /*9650*/  FADD.FTZ R88, R145, R142 ;  /* 0x0000008e91587221 */ /* 0x008fe80000010000 */
        /* <DEDUP_REMOVED lines=10> */
[C---:B----4-:R-:W-:Y:S03]  /*9700*/  HMMA.16816.F32 R76, R92.reuse, R104, R76 ;  /* 0x000000685c4c723c */ /* 0x050fe6000000184c */
[----:B------:R-:W-:Y:S01]  /*9710*/  FADD.FTZ R91, R141, R154 ;  /* 0x0000009a8d5b7221 */ /* 0x000fe20000010000 */
[----:B------:R-:W-:Y:S03]  /*9720*/  FADD.FTZ R141, R155, R156 ;  /* 0x0000009c9b8d7221 */ /* 0x000fe60000010000 */
[----:B------:R-:W-:Y:S01]  /*9730*/  FADD.FTZ R140, R140, R91 ;  /* 0x0000005b8c8c7221 */ /* 0x000fe20000010000 */
[----:B------:R-:W-:Y:S01]  /*9740*/  HMMA.16816.F32 R80, R92, R106, R80 ;  /* 0x0000006a5c50723c */ /* 0x000fe20000001850 */
[----:B------:R-:W-:Y:S08]  /*9750*/  @!UPT UIADD3 URZ, UPT, UPT, URZ, URZ, URZ ;  /* 0x000000fffffff290 */ /* 0x000ff0000fffe0ff */
[----:B------:R-:W-:Y:S11]  /*9760*/  @P0 BRA `(.L_x_3453) ;  /* 0xffffffd800580947 */ /* 0x000ff6000383ffff */
.L_x_3449:
[----:B------:R-:W1:Y:S01]  /*9770*/  SHFL.BFLY PT, R9, R140, 0x2, 0x1f ;  /* 0x0c401f008c097f89 */ /* 0x000e6200000e0000 */
[----:B------:R-:W-:Y:S01]  /*9780*/  SHF.L.U32 R3, R116, 0x1, RZ ;  /* 0x0000000174037819 */ /* 0x000fe200000006ff */
[----:B------:R-:W2:Y:S01]  /*9790*/  LDC R21, c[0x0][0x434] ;  /* 0x00010d00ff157b82 */ /* 0x000ea20000000800 */
[----:B------:R-:W-:Y:S01]  /*97a0*/  LOP3.LUT R130, R130, 0xc0, R123, 0xf8, !PT ;  /* 0x000000c082827812 */ /* 0x000fe200078ef87b */
[----:B------:R-:W3:Y:S01]  /*97b0*/  SHFL.BFLY PT, R8, R141, 0x2, 0x1f ;  /* 0x0c401f008d087f89 */ /* 0x000ee200000e0000 */
[----:B------:R-:W-:Y:S01]  /*97c0*/  LOP3.LUT R3, R3, 0x6, RZ, 0xc0, !PT ;  /* 0x0000000603037812 */ /* 0x000fe200078ec0ff */
[----:B------:R-:W-:Y:S01]  /*97d0*/  BSSY.RECONVERGENT B0, `(.L_x_3454) ;  /* 0x00000a8000007945 */ /* 0x000fe20003800200 */
[----:B------:R-:W-:Y:S02]  /*97e0*/  ISETP.NE.AND P1, PT, R128, -0x1, PT ;  /* 0xffffffff8000780c */ /* 0x000fe40003f25270 */
[----:B------:R-:W-:Y:S01]  /*97f0*/  LOP3.LUT R120, R3, 0x3e00, R120, 0xf8, !PT ;  /* 0x00003e0003787812 */ /* 0x000fe200078ef878 */
[----:B------:R-:W4:Y:S01]  /*9800*/  S2UR UR6, SR_CTAID.X ;  /* 0x00000000000679c3 */ /* 0x000f220000002500 */
[----:B------:R-:W-:-:S02]  /*9810*/  LOP3.LUT P5, RZ, R116, 0x3, RZ, 0xc0, !PT ;  /* 0x0000000374ff7812 */ /* 0x000fc400078ac0ff */
[----:B------:R-:W-:-:S04]  /*9820*/  LOP3.LUT R123, R120, 0x20, R123, 0xf8, !PT ;  /* 0x00000020787b7812 */ /* 0x000fc800078ef87b */
[----:B------:R-:W-:Y:S01]  /*9830*/  LOP3.LUT R123, R123, R130, RZ, 0xfc, !PT ;  /* 0x000000827b7b7212 */ /* 0x000fe200078efcff */
[----:B------:R-:W5:Y:S03]  /*9840*/  LDC.U8 R3, c[0x0][0x548] ;  /* 0x00015200ff037b82 */ /* 0x000f660000000000 */
[----:B------:R-:W-:Y:S01]  /*9850*/  LEA R123, R123, UR5, 0x1 ;  /* 0x000000057b7b7c11 */ /* 0x000fe2000f8e08ff */
[----:B-1----:R-:W-:-:S04]  /*9860*/  FADD.FTZ R9, R9, R140 ;  /* 0x0000008c09097221 */ /* 0x002fc80000010000 */
[----:B------:R-:W1:Y:S01]  /*9870*/  @P1 LDC.64 R10, c[0x0][0x408] ;  /* 0x00010200ff0a1b82 */ /* 0x000e620000000a00 */
[----:B---3--:R-:W-:Y:S01]  /*9880*/  FADD.FTZ R8, R8, R141 ;  /* 0x0000008d08087221 */ /* 0x008fe20000010000 */
[----:B------:R-:W3:Y:S04]  /*9890*/  SHFL.BFLY PT, R4, R9, 0x1, 0x1f ;  /* 0x0c201f0009047f89 */ /* 0x000ee800000e0000 */
[----:B------:R-:W2:Y:S01]  /*98a0*/  SHFL.BFLY PT, R5, R8, 0x1, 0x1f ;  /* 0x0c201f0008057f89 */ /* 0x000ea200000e0000 */
[----:B----4-:R-:W-:Y:S01]  /*98b0*/  USHF.L.U32 UR6, UR6, 0x6, URZ ;  /* 0x0000000606067899 */ /* 0x010fe200080006ff */
[----:B-----5:R-:W-:Y:S02]  /*98c0*/  ISETP.NE.AND P2, PT, R3, RZ, PT ;  /* 0x000000ff0300720c */ /* 0x020fe40003f45270 */
[----:B------:R-:W4:Y:S02]  /*98d0*/  S2R R3, SR_CTAID.Z ;  /* 0x0000000000037919 */ /* 0x000f240000002700 */
[C---:B------:R-:W-:Y:S01]  /*98e0*/  ISETP.NE.OR P0, PT, R128.reuse, -0x1, !P2 ;  /* 0xffffffff8000780c */ /* 0x040fe20005705670 */
[----:B-1----:R-:W-:Y:S01]  /*98f0*/  @P1 IMAD.WIDE.U32 R26, R128, R10, RZ ;  /* 0x0000000a801a1225 */ /* 0x002fe200078e00ff */
[----:B------:R-:W-:-:S03]  /*9900*/  MOV R10, 0x7f800000 ;  /* 0x7f800000000a7802 */ /* 0x000fc60000000f00 */
[----:B---3--:R-:W-:-:S04]  /*9910*/  FADD.FTZ R4, R9, R4 ;  /* 0x0000000409047221 */ /* 0x008fc80000010000 */
[----:B------:R-:W4:Y:S01]  /*9920*/  @!P2 LDC R12, c[0x0][0x3e0] ;  /* 0x0000f800ff0cab82 */ /* 0x000f220000000800 */
[----:B--2---:R-:W-:Y:S01]  /*9930*/  FADD.FTZ R5, R8, R5 ;  /* 0x0000000508057221 */ /* 0x004fe20000010000 */
[----:B------:R-:W1:Y:S01]  /*9940*/  MUFU.RCP R6, R4 ;  /* 0x0000000400067308 */ /* 0x000e620000001000 */
[----:B------:R-:W-:Y:S02]  /*9950*/  FSETP.NE.FTZ.AND P3, PT, R4, RZ, PT ;  /* 0x000000ff0400720b */ /* 0x000fe40003f75000 */
[----:B------:R-:W-:Y:S02]  /*9960*/  LOP3.LUT R8, R119, 0x40, RZ, 0xc0, !PT ;  /* 0x0000004077087812 */ /* 0x000fe400078ec0ff */
[----:B------:R-:W-:Y:S02]  /*9970*/  FSETP.NE.FTZ.AND P4, PT, R5, RZ, PT ;  /* 0x000000ff0500720b */ /* 0x000fe40003f95000 */
[----:B------:R-:W-:Y:S01]  /*9980*/  IADD3 R13, PT, PT, R123, -R8, RZ ;  /* 0x800000087b0d7210 */ /* 0x000fe20007ffe0ff */
[----:B------:R-:W2:Y:S08]  /*9990*/  MUFU.RCP R7, R5 ;  /* 0x0000000500077308 */ /* 0x000eb00000001000 */
[----:B------:R-:W-:Y:S01]  /*99a0*/  @P3 MUFU.LG2 R4, R4 ;  /* 0x0000000400043308 */ /* 0x000fe20000000c00 */
[----:B-1----:R-:W-:Y:S01]  /*99b0*/  FSEL R6, R6, 1, P3 ;  /* 0x3f80000006067808 */ /* 0x002fe20001800000 */
[----:B------:R-:W1:Y:S04]  /*99c0*/  @P4 LDC R23, c[0x0][0x458] ;  /* 0x00011600ff174b82 */ /* 0x000e680000000800 */
        /* <DEDUP_REMOVED lines=83> */
[----:B------:R-:W-:Y:S01]  /*9f00*/  F2FP.F16.F32.PACK_AB R82, R83, R82 ;  /* 0x000000525352723e */ /* 0x000fe200000000ff */
[----:B------:R-:W3:Y:S01]  /*9f10*/  @!P1 LDC.64 R6, c[0x0][0x400] ;  /* 0x00010000ff069b82 */ /* 0x000ee20000000a00 */
[----:B--2---:R-:W-:Y:S01]  /*9f20*/  @P4 FMUL.FTZ R5, R5, 0.69314718246459960938 ;  /* 0x3f31721805054820 */ /* 0x004fe20000410000 */
[----:B------:R-:W-:Y:S03]  /*9f30*/  STS [R15+0x230], R50 ;  /* 0x000230320f007388 */ /* 0x000fe60000000800 */
[----:B-1----:R-:W-:Y:S01]  /*9f40*/  @P4 FFMA.FTZ R10, R2, R23, R5 ;  /* 0x00000017020a4223 */ /* 0x002fe20000010005 */
[----:B------:R-:W-:Y:S04]  /*9f50*/  STS [R123+0x1000], R52 ;  /* 0x001000347b007388 */ /* 0x000fe80000000800 */
        /* <DEDUP_REMOVED lines=17> */
[----:B------:R-:W3:Y:S07]  /*a070*/  S2R R8, SR_CTAID.Y ;  /* 0x0000000000087919 */ /* 0x000eee0000002600 */
[----:B--2---:R-:W2:Y:S01]  /*a080*/  @P2 LDC R13, c[0x0][0x454] ;  /* 0x00011500ff0d2b82 */ /* 0x004ea20000000800 */
[----:B-----5:R-:W-:Y:S01]  /*a090*/  @P3 FMUL.FTZ R15, R4, 0.69314718246459960938 ;  /* 0x3f317218040f3820 */ /* 0x020fe20000410000 */
[----:B------:R1:W2:Y:S01]  /*a0a0*/  LDS.128 R16, [R139+0x800] ;  /* 0x000800008b107984 */ /* 0x0002a20000000c00 */
[----:B---3--:R-:W-:-:S04]  /*a0b0*/  @!P1 IMAD.WIDE.U32 R24, R8, R6, RZ ;  /* 0x0000000608189225 */ /* 0x008fc800078e00ff */
[----:B------:R-:W-:Y:S02]  /*a0c0*/  @!P1 IMAD R14, R8, R7, R25 ;  /* 0x00000007080e9224 */ /* 0x000fe400078e0219 */
[----:B------:R-:W3:Y:S01]  /*a0d0*/  LDC.64 R6, c[0x0][0x408] ;  /* 0x00010200ff067b82 */ /* 0x000ee20000000a00 */
[----:B------:R-:W-:Y:S01]  /*a0e0*/  @P1 IMAD R14, R128, R11, R27 ;  /* 0x0000000b800e1224 */ /* 0x000fe200078e021b */
[----:B------:R-:W-:Y:S01]  /*a0f0*/  MOV R11, 0x7f800000 ;  /* 0x7f800000000b7802 */ /* 0x000fe20000000f00 */
[----:B----4-:R-:W-:Y:S02]  /*a100*/  @!P2 IMAD R12, R8, R12, R3 ;  /* 0x0000000c080ca224 */ /* 0x010fe400078e0203 */
[----:B-1----:R-:W-:Y:S01]  /*a110*/  @P3 FFMA.FTZ R11, R0, R9, R15 ;  /* 0x00000009000b3223 */ /* 0x002fe2000001000f */
[-C--:B------:R-:W-:Y:S01]  /*a120*/  @!P0 IMAD R128, R8, R21.reuse, RZ ;  /* 0x0000001508808224 */ /* 0x080fe200078e02ff */
[----:B------:R-:W-:Y:S01]  /*a130*/  SHF.R.U32.HI R0, RZ, 0x2, R116 ;  /* 0x00000002ff007819 */ /* 0x000fe20000011674 */
[----:B------:R-:W-:-:S02]  /*a140*/  @!P2 IMAD R12, R12, R21, RZ ;  /* 0x000000150c0ca224 */ /* 0x000fc400078e02ff */
[----:B--2---:R-:W-:Y:S01]  /*a150*/  @P2 IMAD R12, R3, R13, R128 ;  /* 0x0000000d030c2224 */ /* 0x004fe200078e0280 */
[----:B------:R-:W-:Y:S06]  /*a160*/  @P5 BRA `(.L_x_3455) ;  /* 0x0000000000385947 */ /* 0x000fec0003800000 */
[----:B------:R-:W-:Y:S01]  /*a170*/  SHF.R.U32.HI R116, RZ, 0x1, R116 ;  /* 0x00000001ff747819 */ /* 0x000fe20000011674 */
[----:B------:R-:W1:Y:S03]  /*a180*/  LDCU.64 UR4, c[0x0][0x420] ;  /* 0x00008400ff0477ac */ /* 0x000e660008000a00 */
[----:B------:R-:W-:-:S04]  /*a190*/  LOP3.LUT R5, R116, 0x30, RZ, 0xc0, !PT ;  /* 0x0000003074057812 */ /* 0x000fc800078ec0ff */
[----:B------:R-:W-:Y:S01]  /*a1a0*/  LOP3.LUT R2, R5, 0x7, R0, 0xf8, !PT ;  /* 0x0000000705027812 */ /* 0x000fe200078ef800 */
[----:B------:R-:W-:-:S03]  /*a1b0*/  VIADD R5, R12, UR6 ;  /* 0x000000060c057c36 */ /* 0x000fc60008000000 */
        /* <DEDUP_REMOVED lines=9> */
.L_x_3455:
[----:B------:R-:W-:Y:S05]  /*a250*/  BSYNC.RECONVERGENT B0 ;  /* 0x0000000000007941 */ /* 0x000fea0003800200 */
.L_x_3454:
[----:B------:R-:W-:Y:S01]  /*a260*/  MOV R123, RZ ;  /* 0x000000ff007b7202 */ /* 0x000fe20000000f00 */
[----:B------:R2:W4:Y:S01]  /*a270*/  LDS.128 R20, [R139] ;  /* 0x000000008b147984 */ /* 0x0005220000000c00 */
[----:B------:R-:W-:Y:S01]  /*a280*/  @P1 MOV R24, R26 ;  /* 0x0000001a00181202 */ /* 0x000fe20000000f00 */
[----:B------:R-:W5:Y:S01]  /*a290*/  LDCU.64 UR4, c[0x0][0x410] ;  /* 0x00008200ff0477ac */ /* 0x000f620008000a00 */
[----:B------:R-:W-:Y:S01]  /*a2a0*/  ISETP.GE.AND P1, PT, R0, R121, PT ;  /* 0x000000790000720c */ /* 0x000fe20003f26270 */
[----:B---3--:R-:W-:Y:S01]  /*a2b0*/  IMAD.WIDE.U32 R4, R6, UR6, R122 ;  /* 0x0000000606047c25 */ /* 0x008fe2000f8e007a */
[----:B-1----:R2:W1:Y:S01]  /*a2c0*/  LDS.128 R8, [R139+0x2000] ;  /* 0x002000008b087984 */ /* 0x0024620000000c00 */
[----:B------:R-:W-:Y:S01]  /*a2d0*/  IADD3 R2, PT, PT, R0, 0x20, RZ ;  /* 0x0000002000027810 */ /* 0x000fe20007ffe0ff */
[----:B------:R-:W-:Y:S01]  /*a2e0*/  BSSY.RECONVERGENT B0, `(.L_x_3456) ;  /* 0x0000016000007945 */ /* 0x000fe20003800200 */
[----:B------:R-:W-:Y:S01]  /*a2f0*/  IMAD R5, R7, UR6, R5 ;  /* 0x0000000607057c24 */ /* 0x000fe2000f8e0205 */
[----:B------:R-:W-:-:S04]  /*a300*/  IADD3 R4, P0, PT, R24, R4, RZ ;  /* 0x0000000418047210 */ /* 0x000fc80007f1e0ff */
[----:B------:R-:W-:Y:S02]  /*a310*/  IADD3.X R5, PT, PT, R14, R5, RZ, P0, !PT ;  /* 0x000000050e057210 */ /* 0x000fe400007fe4ff */
[----:B------:R2:W3:Y:S01]  /*a320*/  LDS.128 R12, [R139+0x1000] ;  /* 0x001000008b0c7984 */ /* 0x0004e20000000c00 */
[----:B------:R-:W-:Y:S01]  /*a330*/  ISETP.GE.AND P0, PT, R2, R121, PT ;  /* 0x000000790200720c */ /* 0x000fe20003f06270 */
[----:B-----5:R-:W-:-:S04]  /*a340*/  IMAD.WIDE.U32 R4, R3, UR4, R4 ;  /* 0x0000000403047c25 */ /* 0x020fc8000f8e0004 */
[----:B------:R-:W-:Y:S01]  /*a350*/  IMAD R25, R3, UR5, R5 ;  /* 0x0000000503197c24 */ /* 0x000fe2000f8e0205 */
[----:B------:R-:W-:Y:S07]  /*a360*/  @P1 BRA `(.L_x_3457) ;  /* 0x0000000000341947 */ /* 0x000fee0003800000 */
[----:B------:R-:W5:Y:S01]  /*a370*/  LDCU UR6, c[0x0][0x440] ;  /* 0x00008800ff0677ac */ /* 0x000f620008000800 */
[----:B------:R-:W-:Y:S01]  /*a380*/  IMAD.MOV.U32 R24, RZ, RZ, R4 ;  /* 0x000000ffff187224 */ /* 0x000fe200078e0004 */
[----:B------:R-:W2:Y:S03]  /*a390*/  LDCU.64 UR4, c[0x0][0x3f0] ;  /* 0x00007e00ff0477ac */ /* 0x000ea60008000a00 */
[----:B------:R-:W-:-:S04]  /*a3a0*/  IMAD.WIDE.U32 R28, R0, R6, R24 ;  /* 0x00000006001c7225 */ /* 0x000fc800078e0018 */
[----:B------:R-:W-:Y:S01]  /*a3b0*/  IMAD R2, R0, R7, R29 ;  /* 0x0000000700027224 */ /* 0x000fe200078e021d */
[----:B-----5:R-:W-:Y:S02]  /*a3c0*/  ISETP.GE.AND P3, PT, R122, UR6, PT ;  /* 0x000000067a007c0c */ /* 0x020fe4000bf66270 */
[----:B------:R-:W-:Y:S02]  /*a3d0*/  ISETP.GE.AND P2, PT, R138, UR6, PT ;  /* 0x000000068a007c0c */ /* 0x000fe4000bf46270 */
[----:B------:R-:W-:Y:S02]  /*a3e0*/  ISETP.GE.AND P1, PT, R137, UR6, PT ;  /* 0x0000000689007c0c */ /* 0x000fe4000bf26270 */
[----:B--2---:R-:W-:-:S04]  /*a3f0*/  LEA R26, P4, R28, UR4, 0x1 ;  /* 0x000000041c1a7c11 */ /* 0x004fc8000f8808ff */
[----:B------:R-:W-:-:S05]  /*a400*/  LEA.HI.X R27, R28, UR5, R2, 0x1, P4 ;  /* 0x000000051c1b7c11 */ /* 0x000fca000a0f0c02 */
[----:B----4-:R2:W-:Y:S04]  /*a410*/  @!P3 STG.E.128 desc[UR16][R26.64], R20 ;  /* 0x000000141a00b986 */ /* 0x0105e8000c101d10 */
[----:B---3--:R2:W-:Y:S04]  /*a420*/  @!P2 STG.E.128 desc[UR16][R26.64+0x40], R12 ;  /* 0x0000400c1a00a986 */ /* 0x0085e8000c101d10 */
[----:B-1----:R2:W-:Y:S02]  /*a430*/  @!P1 STG.E.128 desc[UR16][R26.64+0x80], R8 ;  /* 0x000080081a009986 */ /* 0x0025e4000c101d10 */
.L_x_3457:
[----:B------:R-:W-:Y:S05]  /*a440*/  BSYNC.RECONVERGENT B0 ;  /* 0x0000000000007941 */ /* 0x000fea0003800200 */
.L_x_3456:
[----:B-12---:R1:W2:Y:S01]  /*a450*/  LDS.128 R8, [R139+0x1800] ;  /* 0x001800008b087984 */ /* 0x0062a20000000c00 */
[----:B------:R-:W-:Y:S05]  /*a460*/  @P0 EXIT ;  /* 0x000000000000094d */ /* 0x000fea0003800000 */
[----:B---3--:R3:W1:Y:S01]  /*a470*/  LDS.128 R12, [R139+0x2800] ;  /* 0x002800008b0c7984 */ /* 0x0086620000000c00 */
[----:B------:R-:W5:Y:S01]  /*a480*/  LDCU UR6, c[0x0][0x440] ;  /* 0x00008800ff0677ac */ /* 0x000f620008000800 */
[----:B------:R-:W-:Y:S01]  /*a490*/  IADD3 R3, P0, PT, R0, 0x20, RZ ;  /* 0x0000002000037810 */ /* 0x000fe20007f1e0ff */
[----:B------:R-:W4:Y:S04]  /*a4a0*/  LDCU.64 UR4, c[0x0][0x3f0] ;  /* 0x00007e00ff0477ac */ /* 0x000f280008000a00 */
[----:B------:R-:W-:-:S04]  /*a4b0*/  IMAD.X R5, RZ, RZ, RZ, P0 ;  /* 0x000000ffff057224 */ /* 0x000fc800000e06ff */
[-C--:B------:R-:W-:Y:S02]  /*a4c0*/  IMAD R0, R5, R6.reuse, RZ ;  /* 0x0000000605007224 */ /* 0x080fe400078e02ff */
[----:B------:R-:W-:Y:S02]  /*a4d0*/  IMAD.MOV.U32 R5, RZ, RZ, R25 ;  /* 0x000000ffff057224 */ /* 0x000fe400078e0019 */
[C---:B------:R-:W-:Y:S02]  /*a4e0*/  IMAD R0, R3.reuse, R7, R0 ;  /* 0x0000000703007224 */ /* 0x040fe400078e0200 */
[----:B------:R-:W-:Y:S01]  /*a4f0*/  IMAD.WIDE.U32 R4, R3, R6, R4 ;  /* 0x0000000603047225 */ /* 0x000fe200078e0004 */
[----:B-----5:R-:W-:Y:S02]  /*a500*/  ISETP.GE.AND P2, PT, R122, UR6, PT ;  /* 0x000000067a007c0c */ /* 0x020fe4000bf46270 */
[----:B------:R-:W-:Y:S01]  /*a510*/  ISETP.GE.AND P1, PT, R138, UR6, PT ;  /* 0x000000068a007c0c */ /* 0x000fe2000bf26270 */
[----:B------:R-:W-:Y:S01]  /*a520*/  IMAD.IADD R0, R0, 0x1, R5 ;  /* 0x0000000100007824 */ /* 0x000fe200078e0205 */
[----:B------:R-:W-:-:S02]  /*a530*/  ISETP.GE.AND P0, PT, R137, UR6, PT ;  /* 0x0000000689007c0c */ /* 0x000fc4000bf06270 */
[----:B----4-:R-:W-:-:S04]  /*a540*/  LEA R2, P3, R4, UR4, 0x1 ;  /* 0x0000000404027c11 */ /* 0x010fc8000f8608ff */
[----:B------:R-:W-:-:S05]  /*a550*/  LEA.HI.X R3, R4, UR5, R0, 0x1, P3 ;  /* 0x0000000504037c11 */ /* 0x000fca00098f0c00 */
[----:B------:R3:W-:Y:S04]  /*a560*/  @!P2 STG.E.128 desc[UR16][R2.64], R16 ;  /* 0x000000100200a986 */ /* 0x0007e8000c101d10 */
[----:B--2---:R3:W-:Y:S01]  /*a570*/  @!P1 STG.E.128 desc[UR16][R2.64+0x40], R8 ;  /* 0x0000400802009986 */ /* 0x0047e2000c101d10 */
[----:B------:R-:W-:Y:S05]  /*a580*/  @P0 EXIT ;  /* 0x000000000000094d */ /* 0x000fea0003800000 */
[----:B-1----:R-:W-:Y:S01]  /*a590*/  STG.E.128 desc[UR16][R2.64+0x80], R12 ;  /* 0x0000800c02007986 */ /* 0x002fe2000c101d10 */
[----:B------:R-:W-:Y:S05]  /*a5a0*/  EXIT ;  /* 0x000000000000794d */ /* 0x000fea0003800000 */
.L_x_3458:
        /* <DEDUP_REMOVED lines=13> */
.L_x_5528:


//--------------------- .text._ZN5flash24flash_fwd_splitkv_kernelI23Flash_fwd_kernel_traitsILi96ELi64ELi64ELi4ELb0ELb0EN7cutlass6half_tE19Flash_kernel_traitsILi96ELi64ELi64ELi4ES3_EELb1ELb0ELb0ELb0ELb0ELb1ELb0ELb0EEEvNS_16Flash_fwd_paramsE --------------------------
	.section	.text._ZN5flash24flash_fwd_splitkv_kernelI23Flash_fwd_kernel_traitsILi96ELi64ELi64ELi4ELb0ELb0EN7cutlass6half_tE19Flash_kernel_traitsILi96ELi64ELi64ELi4ES3_EELb1ELb0ELb0ELb0ELb0ELb1ELb0ELb0EEEvNS_16Flash_fwd_paramsE,"ax",@progbits
	.align	128
        .global         _ZN5flash24flash_fwd_splitkv_kernelI23Flash_fwd_kernel_traitsILi96ELi64ELi64ELi4ELb0ELb0EN7cutlass6half_tE19Flash_kernel_traitsILi96ELi64ELi64ELi4ES3_EELb1ELb0ELb0ELb0ELb0ELb1ELb0ELb0EEEvNS_16Flash_fwd_paramsE
        .type           _ZN5flash24flash_fwd_splitkv_kernelI23Flash_fwd_kernel_traitsILi96ELi64ELi64ELi4ELb0ELb0EN7cutlass6half_tE19Flash_kernel_traitsILi96ELi64ELi64ELi4ES3_EELb1ELb0ELb0ELb0ELb0ELb1ELb0ELb0EEEvNS_16Flash_fwd_paramsE,@function
        .size           _ZN5flash24flash_fwd_splitkv_kernelI23Flash_fwd_kernel_traitsILi96ELi64ELi64ELi4ELb0ELb0EN7cutlass6half_tE19Flash_kernel_traitsILi96ELi64ELi64ELi4ES3_EELb1ELb0ELb0ELb0ELb0ELb1ELb0ELb0EEEvNS_16Flash_fwd_paramsE,(.L_x_5529 - _ZN5flash24flash_fwd_splitkv_kernelI23Flash_fwd_kernel_traitsILi96ELi64ELi64ELi4ELb0ELb0EN7cutlass6half_tE19Flash_kernel_traitsILi96ELi64ELi64ELi4ES3_EELb1ELb0ELb0ELb0ELb0ELb1ELb0ELb0EEEvNS_16Flash_fwd_paramsE)
        .other          _ZN5flash24flash_fwd_splitkv_kernelI23Flash_fwd_kernel_traitsILi96ELi64ELi64ELi4ELb0ELb0EN7cutlass6half_tE19Flash_kernel_traitsILi96ELi64ELi64ELi4ES3_EELb1ELb0ELb0ELb0ELb0ELb1ELb0ELb0EEEvNS_16Flash_fwd_paramsE,@"STO_CUDA_ENTRY STV_DEFAULT"
_ZN5flash24flash_fwd_splitkv_kernelI23Flash_fwd_kernel_traitsILi96ELi64ELi64ELi4ELb0ELb0EN7cutlass6half_tE19Flash_kernel_traitsILi96ELi64ELi64ELi4ES3_EELb1ELb0ELb0ELb0ELb0ELb1ELb0ELb0EEEvNS_16Flash_fwd_paramsE:
.text._ZN5flash24flash_fwd_splitkv_kernelI23Flash_fwd_kernel_traitsILi96ELi64ELi64ELi4ELb0ELb0EN7cutlass6half_tE19Flash_kernel_traitsILi96ELi64ELi64ELi4ES3_EELb1ELb0ELb0ELb0ELb0ELb1ELb0ELb0EEEvNS_16Flash_fwd_paramsE:
        /* <DEDUP_REMOVED lines=51> */
.L_x_3459:
        /* <DEDUP_REMOVED lines=72> */
.L_x_3462:
[----:B------:R-:W-:Y:S05]  /*07b0*/  BSYNC.RECONVERGENT B0 ;  /* 0x0000000000007941 */ /* 0x000fea0003800200 */
.L_x_3461:
        /* <DEDUP_REMOVED lines=19> */
.L_x_3464:
[----:B------:R-:W-:Y:S05]  /*08f0*/  BSYNC.RECONVERGENT B0 ;  /* 0x0000000000007941 */ /* 0x000fea0003800200 */
.L_x_3463:
        /* <DEDUP_REMOVED lines=14> */
.L_x_3460:
        /* <DEDUP_REMOVED lines=10> */
.L_x_3465:
        /* <DEDUP_REMOVED lines=41> */
[----:B----4-:R-:W-:Y:S02]  /*0d10*/  IMAD.U32 R96, RZ, RZ, UR12 ;  /* 0x0000000cff607e24 */ /* 0x010fe4000f8e00ff */
        /* <DEDUP_REMOVED lines=38> */
[----:B------:R-:W-:-:S02]  /*0f80*/  IADD3 R17, PT, PT, R17, R21, RZ ;  /* 0x0000001511117210 */ /* 0x000fc40007ffe0ff */
[----:B------:R-:W-:Y:S02]  /*0f90*/  MOV R21, UR11 ;  /* 0x0000000b00157c02 */ /* 0x000fe40008000f00 */
[----:B------:R-:W-:Y:S01]  /*0fa0*/  IADD3 R11, PT, PT, R11, R19, RZ ;  /* 0x000000130b0b7210 */ /* 0x000fe20007ffe0ff */
        /* <DEDUP_REMOVED lines=8> */
[C---:B------:R-:W-:Y:S02]  /*1030*/  IMAD R6, R7.reuse, UR5, R6 ;  /* 0x0000000507067c24 */ /* 0x040fe4000f8e0206 */
[----:B------:R-:W-:-:S04]  /*1040*/  IMAD.WIDE.U32 R16, R7, UR4, R16 ;  /* 0x0000000407107c25 */ /* 0x000fc8000f8e0010 */
[----:B------:R-:W-:Y:S01]  /*1050*/  IMAD R4, R7, UR7, R4 ;  /* 0x0000000707047c24 */ /* 0x000fe2000f8e0204 */
[----:B------:R-:W-:Y:S01]  /*1060*/  IADD3 R14, PT, PT, R17, R6, RZ ;  /* 0x00000006110e7210 */ /* 0x000fe20007ffe0ff */
[----:B------:R-:W-:-:S05]  /*1070*/  IMAD.WIDE.U32 R18, R7, UR6, R10 ;  /* 0x0000000607127c25 */ /* 0x000fca000f8e000a */
[----:B------:R-:W-:Y:S01]  /*1080*/  IADD3 R8, PT, PT, R19, R4, RZ ;  /* 0x0000000413087210 */ /* 0x000fe20007ffe0ff */
[----:B------:R-:W-:Y:S06]  /*1090*/  BRA `(.L_x_3467) ;  /* 0x0000000400607947 */ /* 0x000fec0003800000 */
.L_x_3466:
        /* <DEDUP_REMOVED lines=16> */
.L_x_3468:
[----:B------:R-:W2:Y:S01]  /*11a0*/  LDC.64 R96, c[0x0][0x3b8] ;  /* 0x0000ee00ff607b82 */ /* 0x000ea20000000a00 */
[----:B-1----:R-:W-:-:S05]  /*11b0*/  IADD3 R6, PT, PT, R4, R5, RZ ;  /* 0x0000000504067210 */ /* 0x002fca0007ffe0ff */
[C---:B--2---:R-:W-:Y:S02]  /*11c0*/  IMAD R11, R6.reuse, R97, RZ ;  /* 0x00000061060b7224 */ /* 0x044fe400078e02ff */
[----:B------:R-:W-:-:S05]  /*11d0*/  IMAD.WIDE.U32 R6, R6, R96, RZ ;  /* 0x0000006006067225 */ /* 0x000fca00078e00ff */
[----:B------:R-:W-:Y:S02]  /*11e0*/  IADD3 R11, PT, PT, R7, R11, RZ ;  /* 0x0000000b070b7210 */ /* 0x000fe40007ffe0ff */
[----:B------:R-:W-:Y:S02]  /*11f0*/  MOV R12, R6 ;  /* 0x00000006000c7202 */ /* 0x000fe40000000f00 */
.L_x_3469:
        /* <DEDUP_REMOVED lines=14> */
.L_x_3470:
[----:B------:R-:W1:Y:S01]  /*12e0*/  LDC.64 R20, c[0x0][0x3c0] ;  /* 0x0000f000ff147b82 */ /* 0x000e620000000a00 */
[----:B------:R-:W-:-:S05]  /*12f0*/  IADD3 R4, PT, PT, R4, R5, RZ ;  /* 0x0000000504047210 */ /* 0x000fca0007ffe0ff */
[C---:B-1----:R-:W-:Y:S02]  /*1300*/  IMAD R17, R4.reuse, R21, RZ ;  /* 0x0000001504117224 */ /* 0x042fe400078e02ff */
[----:B------:R-:W-:-:S05]  /*1310*/  IMAD.WIDE.U32 R4, R4, R20, RZ ;  /* 0x0000001404047225 */ /* 0x000fca00078e00ff */
[----:B------:R-:W-:Y:S02]  /*1320*/  IADD3 R17, PT, PT, R5, R17, RZ ;  /* 0x0000001105117210 */ /* 0x000fe40007ffe0ff */
[----:B------:R-:W-:-:S07]  /*1330*/  MOV R16, R4 ;  /* 0x0000000400107202 */ /* 0x000fce0000000f00 */
.L_x_3471:
        /* <DEDUP_REMOVED lines=46> */
.L_x_3467:
        /* <DEDUP_REMOVED lines=76> */
.L_x_3474:
[----:B------:R2:W-:Y:S02]  /*1ae0*/  STS.128 [R143+0x2000], RZ ;  /* 0x002000ff8f007388 */ /* 0x0005e40000000c00 */
.L_x_3473:
[----:B------:R-:W-:Y:S05]  /*1af0*/  BSYNC.RECONVERGENT B0 ;  /* 0x0000000000007941 */ /* 0x000fea0003800200 */
.L_x_3472:
        /* <DEDUP_REMOVED lines=35> */
.L_x_3477:
[----:B------:R3:W-:Y:S02]  /*1d30*/  STS.128 [R143+0x2800], RZ ;  /* 0x002800ff8f007388 */ /* 0x0007e40000000c00 */
.L_x_3476:
[----:B------:R-:W-:Y:S05]  /*1d40*/  BSYNC.RECONVERGENT B0 ;  /* 0x0000000000007941 */ /* 0x000fea0003800200 */
.L_x_3475:
        /* <DEDUP_REMOVED lines=27> */
.L_x_3480:
[----:B------:R4:W-:Y:S02]  /*1f00*/  STS.128 [R143+0x5000], RZ ;  /* 0x005000ff8f007388 */ /* 0x0009e40000000c00 */
.L_x_3479:
[----:B------:R-:W-:Y:S05]  /*1f10*/  BSYNC.RECONVERGENT B0 ;  /* 0x0000000000007941 */ /* 0x000fea0003800200 */
.L_x_3478:
        /* <DEDUP_REMOVED lines=28> */
.L_x_3483:
[----:B------:R1:W-:Y:S02]  /*20e0*/  STS.128 [R143+0x5800], RZ ;  /* 0x005800ff8f007388 */ /* 0x0003e40000000c00 */
.L_x_3482:
[----:B------:R-:W-:Y:S05]  /*20f0*/  BSYNC.RECONVERGENT B0 ;  /* 0x0000000000007941 */ /* 0x000fea0003800200 */
.L_x_3481:
        /* <DEDUP_REMOVED lines=32> */
.L_x_3486:
[----:B------:R1:W-:Y:S01]  /*2300*/  STS.128 [R143+0x8000], RZ ;  /* 0x008000ff8f007388 */ /* 0x0003e20000000c00 */
[----:B------:R-:W-:Y:S05]  /*2310*/  BRA `(.L_x_3487) ;  /* 0x00000000000c7947 */ /* 0x000fea0003800000 */
.L_x_3485:
[----:B------:R1:W-:Y:S04]  /*2320*/  STS.128 [R143+0x6000], RZ ;  /* 0x006000ff8f007388 */ /* 0x0003e80000000c00 */
[----:B------:R1:W-:Y:S04]  /*2330*/  STS.128 [R143+0x7000], RZ ;  /* 0x007000ff8f007388 */ /* 0x0003e80000000c00 */
[----:B------:R1:W-:Y:S02]  /*2340*/  STS.128 [R143+0x8000], RZ ;  /* 0x008000ff8f007388 */ /* 0x0003e40000000c00 */
.L_x_3487:
[----:B------:R-:W-:Y:S05]  /*2350*/  BSYNC.RECONVERGENT B0 ;  /* 0x0000000000007941 */ /* 0x000fea0003800200 */
.L_x_3484:
        /* <DEDUP_REMOVED lines=30> */
.L_x_3490:
[----:B------:R1:W-:Y:S02]  /*2540*/  STS.128 [R143+0x8800], RZ ;  /* 0x008800ff8f007388 */ /* 0x0003e40000000c00 */
.L_x_3489:
[----:B------:R-:W-:Y:S05]  /*2550*/  BSYNC.RECONVERGENT B0 ;  /* 0x0000000000007941 */ /* 0x000fea0003800200 */
.L_x_3488:
[C---:B------:R-:W-:Y:S01]  /*2560*/  SHF.L.U32 R123, R120.reuse, 0x2, RZ ;  /* 0x00000002787b7819 */ /* 0x040fe200000006ff */
[----:B------:R-:W5:Y:S01]  /*2570*/  LDCU UR4, c[0x0][0x50c] ;  /* 0x0000a180ff0477ac */ /* 0x000f620008000800 */
[C---:B------:R-:W-:Y:S01]  /*2580*/  SHF.L.U32 R83, R120.reuse, 0x5, RZ ;  /* 0x0000000578537819 */ /* 0x040fe200000006ff */
[----:B------:R-:W0:Y:S01]  /*2590*/  LDGDEPBAR ;  /* 0x00000000000079af */ /* 0x000e220000000000 */
[----:B-1----:R-:W-:Y:S02]  /*25a0*/  LOP3.LUT R6, R123, 0x18, RZ, 0xc0, !PT ;  /* 0x000000187b067812 */ /* 0x002fe400078ec0ff */
[----:B------:R-:W-:Y:S02]  /*25b0*/  SHF.L.U32 R124, R120, 0x4, RZ ;  /* 0x00000004787c7819 */ /* 0x000fe400000006ff */
        /* <DEDUP_REMOVED lines=11> */
[----:B------:R-:W-:Y:S01]  /*2670*/  LOP3.LUT P6, RZ, R120, 0x4, RZ, 0xc0, !PT ;  /* 0x0000000478ff7812 */ /* 0x000fe200078cc0ff */
[----:B------:R-:W-:Y:S01]  /*2680*/  LDSM.16.M88.4 R44, [R122] ;  /* 0x000000007a2c783b */ /* 0x000fe20000000200 */
[----:B------:R-:W-:Y:S02]  /*2690*/  MOV R81, 0x20 ;  /* 0x0000002000517802 */ /* 0x000fe40000000f00 */
[----:B------:R-:W-:Y:S01]  /*26a0*/  ISETP.NE.AND P5, PT, R3, 0x1, PT ;  /* 0x000000010300780c */ /* 0x000fe20003fa5270 */
[----:B------:R-:W1:Y:S01]  /*26b0*/  LDSM.16.M88.4 R32, [R102+0x3000] ;  /* 0x003000006620783b */ /* 0x000e620000000200 */
[----:B------:R-:W-:-:S02]  /*26c0*/  SEL R81, R81, 0xffffffe0, !P6 ;  /* 0xffffffe051517807 */ /* 0x000fc40007000000 */
[----:B------:R-:W-:Y:S01]  /*26d0*/  VIMNMX R99, PT, PT, R0, R85, PT ;  /* 0x0000005500637248 */ /* 0x000fe20003fe0100 */
[----:B------:R-:W2:Y:S01]  /*26e0*/  LDSM.16.M88.4 R60, [R102+0x3400] ;  /* 0x00340000663c783b */ /* 0x000ea20000000200 */
[-C--:B------:R-:W-:Y:S02]  /*26f0*/  IADD3 R22, PT, PT, R122, R81.reuse, RZ ;  /* 0x000000517a167210 */ /* 0x080fe40007ffe0ff */
[----:B------:R-:W-:Y:S01]  /*2700*/  IADD3 R2, PT, PT, R102, R81, RZ ;  /* 0x0000005166027210 */ /* 0x000fe20007ffe0ff */
[----:B------:R-:W3:Y:S01]  /*2710*/  LDSM.16.M88.4 R52, [R102+0x3800] ;  /* 0x003800006634783b */ /* 0x000ee20000000200 */
[----:B------:R-:W-:-:S03]  /*2720*/  VIADDMNMX R98, R0, 0x8, R85, PT ;  /* 0x0000000800627846 */ /* 0x000fc60003800155 */
[----:B------:R-:W4:Y:S04]  /*2730*/  LDSM.16.M88.4 R8, [R102+0x3c00] ;  /* 0x003c00006608783b */ /* 0x000f280000000200 */
[----:B------:R-:W-:Y:S04]  /*2740*/  LDSM.16.M88.4 R4, [R22] ;  /* 0x000000001604783b */ /* 0x000fe80000000200 */
[----:B------:R-:W5:Y:S04]  /*2750*/  LDSM.16.M88.4 R24, [R2+0x3000] ;  /* 0x003000000218783b */ /* 0x000f680000000200 */
[----:B------:R-:W5:Y:S04]  /*2760*/  LDSM.16.M88.4 R16, [R2+0x3400] ;  /* 0x003400000210783b */ /* 0x000f680000000200 */
[----:B------:R-:W-:Y:S04]  /*2770*/  LDSM.16.M88.4 R68, [R122+0x1000] ;  /* 0x001000007a44783b */ /* 0x000fe80000000200 */
[----:B------:R-:W5:Y:S04]  /*2780*/  LDSM.16.M88.4 R36, [R102+0x4000] ;  /* 0x004000006624783b */ /* 0x000f680000000200 */
[----:B------:R-:W5:Y:S01]  /*2790*/  LDSM.16.M88.4 R64, [R2+0x3800] ;  /* 0x003800000240783b */ /* 0x000f620000000200 */
[C---:B-1----:R-:W-:Y:S03]  /*27a0*/  HMMA.16816.F32 R12, R44.reuse, R32, RZ ;  /* 0x000000202c0c723c */ /* 0x042fe600000018ff */
[----:B------:R-:W-:Y:S04]  /*27b0*/  LDSM.16.M88.4 R40, [R22+0x1000] ;  /* 0x001000001628783b */ /* 0x000fe80000000200 */
[----:B------:R-:W-:Y:S01]  /*27c0*/  LDSM.16.M88.4 R76, [R2+0x4000] ;  /* 0x00400000024c783b */ /* 0x000fe20000000200 */
[C---:B------:R-:W-:Y:S03]  /*27d0*/  HMMA.16816.F32 R32, R44.reuse, R34, RZ ;  /* 0x000000222c20723c */ /* 0x040fe600000018ff */
[----:B------:R-:W-:Y:S05]  /*27e0*/  LDSM.16.M88.4 R72, [R102+0x4400] ;  /* 0x004400006648783b */ /* 0x000fea0000000200 */
[C---:B--2---:R-:W-:Y:S08]  /*27f0*/  HMMA.16816.F32 R28, R44.reuse, R60, RZ ;  /* 0x0000003c2c1c723c */ /* 0x044ff000000018ff */
[C---:B---3--:R-:W-:Y:S08]  /*2800*/  HMMA.16816.F32 R56, R44.reuse, R52, RZ ;  /* 0x000000342c38723c */ /* 0x048ff000000018ff */
[C---:B------:R-:W-:Y:S08]  /*2810*/  HMMA.16816.F32 R60, R44.reuse, R62, RZ ;  /* 0x0000003e2c3c723c */ /* 0x040ff000000018ff */
[C---:B------:R-:W-:Y:S08]  /*2820*/  HMMA.16816.F32 R52, R44.reuse, R54, RZ ;  /* 0x000000362c34723c */ /* 0x040ff000000018ff */
[C---:B----4-:R-:W-:Y:S08]  /*2830*/  HMMA.16816.F32 R48, R44.reuse, R8, RZ ;  /* 0x000000082c30723c */ /* 0x050ff000000018ff */
[----:B------:R-:W-:Y:S01]  /*2840*/  HMMA.16816.F32 R44, R44, R10, RZ ;  /* 0x0000000a2c2c723c */ /* 0x000fe200000018ff */
[----:B------:R-:W1:Y:S07]  /*2850*/  LDSM.16.M88.4 R8, [R2+0x3c00] ;  /* 0x003c00000208783b */ /* 0x000e6e0000000200 */
[C---:B-----5:R-:W-:Y:S08]  /*2860*/  HMMA.16816.F32 R12, R4.reuse, R24, R12 ;  /* 0x00000018040c723c */ /* 0x060ff0000000180c */
[C---:B------:R-:W-:Y:S01]  /*2870*/  HMMA.16816.F32 R32, R4.reuse, R26, R32 ;  /* 0x0000001a0420723c */ /* 0x040fe20000001820 */
[----:B------:R-:W-:Y:S07]  /*2880*/  LDSM.16.M88.4 R24, [R122+0x2000] ;  /* 0x002000007a18783b */ /* 0x000fee0000000200 */
[C---:B------:R-:W-:Y:S08]  /*2890*/  HMMA.16816.F32 R28, R4.reuse, R16, R28 ;  /* 0x00000010041c723c */ /* 0x040ff0000000181c */
[----:B------:R-:W-:Y:S01]  /*28a0*/  HMMA.16816.F32 R60, R4, R18, R60 ;  /* 0x00000012043c723c */ /* 0x000fe2000000183c */
[----:B------:R-:W2:Y:S07]  /*28b0*/  LDSM.16.M88.4 R16, [R102+0x5000] ;  /* 0x005000006610783b */ /* 0x000eae0000000200 */
[C---:B------:R-:W-:Y:S08]  /*28c0*/  HMMA.16816.F32 R12, R68.reuse, R36, R12 ;  /* 0x00000024440c723c */ /* 0x040ff0000000180c */
        /* <DEDUP_REMOVED lines=9> */
[C---:B------:R-:W-:Y:S08]  /*2960*/  HMMA.16816.F32 R12, R40.reuse, R76, R12 ;  /* 0x0000004c280c723c */ /* 0x040ff0000000180c */
        /* <DEDUP_REMOVED lines=10> */
[----:B------:R-:W3:Y:S02]  /*2a10*/  LDSM.16.M88.4 R56, [R102+0x5400] ;  /* 0x005400006638783b */ /* 0x000ee40000000200 */
[----:B------:R-:W-:Y:S01]  /*2a20*/  FMUL.FTZ R12, R12, UR4 ;  /* 0x000000040c0c7c20 */ /* 0x000fe20008410000 */
[----:B------:R-:W-:Y:S01]  /*2a30*/  FMUL.FTZ R65, R13, UR4 ;  /* 0x000000040d417c20 */ /* 0x000fe20008410000 */
[----:B------:R-:W-:-:S02]  /*2a40*/  FMUL.FTZ R64, R14, UR4 ;  /* 0x000000040e407c20 */ /* 0x000fc40008410000 */
[----:B------:R4:W1:Y:S01]  /*2a50*/  MUFU.TANH R22, R12 ;  /* 0x0000000c00167308 */ /* 0x0008620000002400 */
[----:B------:R-:W-:Y:S01]  /*2a60*/  HMMA.16816.F32 R52, R68, R66, R52 ;  /* 0x000000424434723c */ /* 0x000fe20000001834 */
[----:B------:R-:W-:-:S06]  /*2a70*/  FMUL.FTZ R66, R15, UR4 ;  /* 0x000000040f427c20 */ /* 0x000fcc0008410000 */
[----:B------:R-:W1:Y:S01]  /*2a80*/  MUFU.TANH R65, R65 ;  /* 0x0000004100417308 */ /* 0x000e620000002400 */
[C---:B------:R-:W-:Y:S01]  /*2a90*/  HMMA.16816.F32 R76, R40.reuse, R36, R28 ;  /* 0x00000024284c723c */ /* 0x040fe2000000181c */
[----:B------:R-:W-:Y:S06]  /*2aa0*/  LDSM.16.M88.4 R28, [R2+0x5400] ;  /* 0x00540000021c783b */ /* 0x000fec0000000200 */
[----:B------:R-:W1:Y:S01]  /*2ab0*/  MUFU.TANH R64, R64 ;  /* 0x0000004000407308 */ /* 0x000e620000002400 */
[----:B------:R-:W-:Y:S01]  /*2ac0*/  HMMA.16816.F32 R60, R40, R38, R60 ;  /* 0x00000026283c723c */ /* 0x000fe2000000183c */
[----:B----4-:R-:W4:Y:S04]  /*2ad0*/  LDSM.16.M88.4 R12, [R102+0x5800] ;  /* 0x00580000660c783b */ /* 0x010f280000000200 */
[----:B------:R-:W5:Y:S02]  /*2ae0*/  LDSM.16.M88.4 R36, [R2+0x4c00] ;  /* 0x004c00000224783b */ /* 0x000f640000000200 */
[----:B------:R-:W3:Y:S01]  /*2af0*/  MUFU.TANH R66, R66 ;  /* 0x0000004200427308 */ /* 0x000ee20000002400 */
[----:B--2---:R-:W-:Y:S01]  /*2b00*/  HMMA.16816.F32 R48, R68, R16, R48 ;  /* 0x000000104430723c */ /* 0x004fe20000001830 */
[----:B------:R-:W-:Y:S01]  /*2b10*/  FMUL.FTZ R16, R32, UR4 ;  /* 0x0000000420107c20 */ /* 0x000fe20008410000 */
[----:B------:R-:W-:-:S05]  /*2b20*/  FMUL.FTZ R17, R34, UR4 ;  /* 0x0000000422117c20 */ /* 0x000fca0008410000 */
[----:B------:R-:W2:Y:S01]  /*2b30*/  MUFU.TANH R16, R16 ;  /* 0x0000001000107308 */ /* 0x000ea20000002400 */
[C---:B-1----:R-:W-:Y:S07]  /*2b40*/  HMMA.16816.F32 R72, R40.reuse, R4, R72 ;  /* 0x000000042848723c */ /* 0x042fee0000001848 */
[----:B------:R-:W1:Y:S01]  /*2b50*/  MUFU.TANH R17, R17 ;  /* 0x0000001100117308 */ /* 0x000e620000002400 */
[----:B------:R-:W-:Y:S01]  /*2b60*/  HMMA.16816.F32 R52, R40, R6, R52 ;  /* 0x000000062834723c */ /* 0x000fe20000001834 */
[----:B------:R-:W2:Y:S07]  /*2b70*/  LDSM.16.M88.4 R4, [R102+0x5c00] ;  /* 0x005c00006604783b */ /* 0x000eae0000000200 */
[----:B------:R-:W-:Y:S08]  /*2b80*/  HMMA.16816.F32 R44, R68, R18, R44 ;  /* 0x00000012442c723c */ /* 0x000ff0000000182c */
[C---:B---3--:R-:W-:Y:S08]  /*2b90*/  HMMA.16816.F32 R76, R24.reuse, R56, R76 ;  /* 0x00000038184c723c */ /* 0x048ff0000000184c */
[C---:B------:R-:W-:Y:S01]  /*2ba0*/  HMMA.16816.F32 R60, R24.reuse, R58, R60 ;  /* 0x0000003a183c723c */ /* 0x040fe2000000183c */
[----:B------:R-:W3:Y:S07]  /*2bb0*/  LDSM.16.M88.4 R56, [R2+0x5800] ;  /* 0x005800000238783b */ /* 0x000eee0000000200 */
[C---:B----4-:R-:W-:Y:S08]  /*2bc0*/  HMMA.16816.F32 R72, R24.reuse, R12, R72 ;  /* 0x0000000c1848723c */ /* 0x050ff00000001848 */
[----:B------:R-:W-:Y:S01]  /*2bd0*/  HMMA.16816.F32 R52, R24, R14, R52 ;  /* 0x0000000e1834723c */ /* 0x000fe20000001834 */
[----:B------:R-:W4:Y:S01]  /*2be0*/  LDSM.16.M88.4 R12, [R2+0x5c00] ;  /* 0x005c0000020c783b */ /* 0x000f220000000200 */
[----:B------:R-:W-:-:S06]  /*2bf0*/  DEPBAR.LE SB0, 0x0 ;  /* 0x000080000000791a */ /* 0x000fcc0000000000 */
[C---:B-----5:R-:W-:Y:S08]  /*2c00*/  HMMA.16816.F32 R48, R40.reuse, R36, R48 ;  /* 0x000000242830723c */ /* 0x060ff00000001830 */
[----:B------:R-:W-:Y:S08]  /*2c10*/  HMMA.16816.F32 R44, R40, R38, R44 ;  /* 0x00000026282c723c */ /* 0x000ff0000000182c */
[----:B------:R-:W-:Y:S01]  /*2c20*/  HMMA.16816.F32 R76, R8, R28, R76 ;  /* 0x0000001c084c723c */ /* 0x000fe2000000184c */
[----:B------:R-:W-:Y:S01]  /*2c30*/  FMUL.FTZ R28, R33, UR4 ;  /* 0x00000004211c7c20 */ /* 0x000fe20008410000 */
[----:B------:R-:W-:-:S05]  /*2c40*/  FMUL.FTZ R29, R35, UR4 ;  /* 0x00000004231d7c20 */ /* 0x000fca0008410000 */
[----:B------:R-:W1:Y:S01]  /*2c50*/  MUFU.TANH R28, R28 ;  /* 0x0000001c001c7308 */ /* 0x000e620000002400 */
[C---:B--2---:R-:W-:Y:S07]  /*2c60*/  HMMA.16816.F32 R48, R24.reuse, R4, R48 ;  /* 0x000000041830723c */ /* 0x044fee0000001830 */
[----:B------:R-:W2:Y:S01]  /*2c70*/  MUFU.TANH R29, R29 ;  /* 0x0000001d001d7308 */ /* 0x000ea20000002400 */
[----:B------:R-:W-:Y:S03]  /*2c80*/  HMMA.16816.F32 R44, R24, R6, R44 ;  /* 0x00000006182c723c */ /* 0x000fe6000000182c */
[----:B------:R-:W-:Y:S01]  /*2c90*/  FMUL.FTZ R32, R76, UR4 ;  /* 0x000000044c207c20 */ /* 0x000fe20008410000 */
[----:B------:R-:W-:-:S04]  /*2ca0*/  FMUL.FTZ R33, R79, UR4 ;  /* 0x000000044f217c20 */ /* 0x000fc80008410000 */
[C---:B------:R-:W-:Y:S01]  /*2cb0*/  HMMA.16816.F32 R60, R8.reuse, R30, R60 ;  /* 0x0000001e083c723c */ /* 0x040fe2000000183c */
[----:B------:R-:W-:Y:S01]  /*2cc0*/  FMUL.FTZ R31, R77, UR4 ;  /* 0x000000044d1f7c20 */ /* 0x000fe20008410000 */
[----:B------:R-:W-:Y:S01]  /*2cd0*/  FMUL.FTZ R30, R78, UR4 ;  /* 0x000000044e1e7c20 */ /* 0x000fe20008410000 */
[----:B------:R-:W1:Y:S05]  /*2ce0*/  MUFU.TANH R32, R32 ;  /* 0x0000002000207308 */ /* 0x000e6a0000002400 */
[C---:B---3--:R-:W-:Y:S03]  /*2cf0*/  HMMA.16816.F32 R72, R8.reuse, R56, R72 ;  /* 0x000000380848723c */ /* 0x048fe60000001848 */
[----:B------:R-:W3:Y:S05]  /*2d00*/  MUFU.TANH R31, R31 ;  /* 0x0000001f001f7308 */ /* 0x000eea0000002400 */
[C---:B------:R-:W-:Y:S03]  /*2d10*/  HMMA.16816.F32 R52, R8.reuse, R58, R52 ;  /* 0x0000003a0834723c */ /* 0x040fe60000001834 */
[----:B------:R-:W-:Y:S01]  /*2d20*/  FMUL.FTZ R34, R60, UR4 ;  /* 0x000000043c227c20 */ /* 0x000fe20008410000 */
[----:B------:R-:W-:Y:S01]  /*2d30*/  FMUL.FTZ R35, R61, UR4 ;  /* 0x000000043d237c20 */ /* 0x000fe20008410000 */
[----:B------:R-:W-:Y:S01]  /*2d40*/  FMUL.FTZ R18, R62, UR4 ;  /* 0x000000043e127c20 */ /* 0x000fe20008410000 */
[----:B------:R-:W-:Y:S01]  /*2d50*/  FMUL.FTZ R4, R63, UR4 ;  /* 0x000000043f047c20 */ /* 0x000fe20008410000 */
[----:B------:R-:W1:Y:S01]  /*2d60*/  MUFU.TANH R30, R30 ;  /* 0x0000001e001e7308 */ /* 0x000e620000002400 */
[C---:B----4-:R-:W-:Y:S03]  /*2d70*/  HMMA.16816.F32 R48, R8.reuse, R12, R48 ;  /* 0x0000000c0830723c */ /* 0x050fe60000001830 */
[----:B------:R-:W-:Y:S01]  /*2d80*/  FMUL.FTZ R72, R72, UR4 ;  /* 0x0000000448487c20 */ /* 0x000fe20008410000 */
[----:B------:R-:W-:Y:S01]  /*2d90*/  FMUL.FTZ R73, R73, UR4 ;  /* 0x0000000449497c20 */ /* 0x000fe20008410000 */
[----:B------:R-:W-:Y:S01]  /*2da0*/  FMUL.FTZ R74, R74, UR4 ;  /* 0x000000044a4a7c20 */ /* 0x000fe20008410000 */
[----:B------:R-:W-:Y:S01]  /*2db0*/  FMUL.FTZ R75, R75, UR4 ;  /* 0x000000044b4b7c20 */ /* 0x000fe20008410000 */
[----:B------:R-:W4:Y:S01]  /*2dc0*/  MUFU.TANH R33, R33 ;  /* 0x0000002100217308 */ /* 0x000f220000002400 */
        /* <DEDUP_REMOVED lines=46> */
.L_x_3492:
[----:B------:R-:W2:Y:S01]  /*30b0*/  LDC R2, c[0x0][0x4f0] ;  /* 0x00013c00ff027b82 */ /* 0x000ea20000000800 */
[C---:B------:R-:W-:Y:S01]  /*30c0*/  IADD3 R11, PT, PT, R23.reuse, -0x80, RZ ;  /* 0xffffff80170b7810 */ /* 0x040fe20007ffe0ff */
[----:B------:R-:W-:Y:S01]  /*30d0*/  VIADD R13, R23, 0xffffffc0 ;  /* 0xffffffc0170d7836 */ /* 0x000fe20000000000 */
[----:B------:R-:W3:Y:S02]  /*30e0*/  LDCU.64 UR6, c[0x0][0x3a0] ;  /* 0x00007400ff0677ac */ /* 0x000ee40008000a00 */
[----:B------:R-:W-:Y:S02]  /*30f0*/  IABS R6, R11 ;  /* 0x0000000b00067213 */ /* 0x000fe40000000000 */
[----:B------:R-:W-:Y:S02]  /*3100*/  IABS R8, R13 ;  /* 0x0000000d00087213 */ /* 0x000fe40000000000 */
[-C--:B--2---:R-:W-:Y:S02]  /*3110*/  IABS R0, R2.reuse ;  /* 0x0000000200007213 */ /* 0x084fe40000000000 */
[----:B------:R-:W-:-:S02]  /*3120*/  LOP3.LUT R11, R11, R2, RZ, 0x3c, !PT ;  /* 0x000000020b0b7212 */ /* 0x000fc400078e3cff */
[----:B------:R-:W2:Y:S01]  /*3130*/  I2F.RP R7, R0 ;  /* 0x0000000000077306 */ /* 0x000ea20000209400 */
[----:B------:R-:W-:-:S04]  /*3140*/  LOP3.LUT R13, R13, R2, RZ, 0x3c, !PT ;  /* 0x000000020d0d7212 */ /* 0x000fc800078e3cff */
[----:B------:R-:W-:-:S03]  /*3150*/  ISETP.GE.AND P2, PT, R13, RZ, PT ;  /* 0x000000ff0d00720c */ /* 0x000fc60003f46270 */
[----:B--2---:R-:W2:Y:S02]  /*3160*/  MUFU.RCP R14, R7 ;  /* 0x00000007000e7308 */ /* 0x004ea40000001000 */
[----:B--2---:R-:W-:-:S06]  /*3170*/  VIADD R14, R14, 0xffffffe ;  /* 0x0ffffffe0e0e7836 */ /* 0x004fcc0000000000 */
[----:B------:R-:W2:Y:S02]  /*3180*/  F2I.FTZ.U32.TRUNC.NTZ R15, R14 ;  /* 0x0000000e000f7305 */ /* 0x000ea4000021f000 */
[----:B--2---:R-:W-:Y:S01]  /*3190*/  IMAD.MOV R5, RZ, RZ, -R15 ;  /* 0x000000ffff057224 */ /* 0x004fe200078e0a0f */
        /* <DEDUP_REMOVED lines=45> */
.L_x_3493:
[----:B------:R-:W2:Y:S01]  /*3470*/  LDCU UR6, c[0x0][0x440] ;  /* 0x00008800ff0677ac */ /* 0x000ea20008000800 */
[----:B------:R-:W-:-:S04]  /*3480*/  LEA R8, P3, R96, R128, 0x6 ;  /* 0x0000008060087211 */ /* 0x000fc800078630ff */
[----:B------:R-:W-:Y:S02]  /*3490*/  LEA.HI.X R9, R96, R129, R97, 0x6, P3 ;  /* 0x0000008160097211 */ /* 0x000fe400018f3461 */
[----:B--2---:R-:W-:Y:S02]  /*34a0*/  ISETP.GE.AND P1, PT, R142, UR6, PT ;  /* 0x000000068e007c0c */ /* 0x004fe4000bf26270 */
        /* <DEDUP_REMOVED lines=35> */
.L_x_3491:
[----:B------:R-:W-:Y:S01]  /*36e0*/  IMAD.SHL.U32 R100, R120, 0x2, RZ ;  /* 0x0000000278647824 */ /* 0x000fe200078e00ff */
[----:B------:R-:W3:Y:S01]  /*36f0*/  LDCU UR6, c[0x0][0x45c] ;  /* 0x00008b80ff0677ac */ /* 0x000ee20008000800 */
[----:B------:R-:W-:Y:S01]  /*3700*/  LOP3.LUT R121, R80, 0x120, R83, 0xf8, !PT ;  /* 0x0000012050797812 */ /* 0x000fe200078ef853 */
[----:B------:R-:W-:Y:S02]  /*3710*/  IMAD.MOV.U32 R139, RZ, RZ, -0x1 ;  /* 0xffffffffff8b7424 */ /* 0x000fe400078e00ff */
[----:B------:R-:W-:Y:S02]  /*3720*/  LOP3.LUT R100, R100, 0x6, RZ, 0xc0, !PT ;  /* 0x0000000664647812 */ /* 0x000fe400078ec0ff */
[----:B------:R-:W-:Y:S02]  /*3730*/  LEA R121, R121, UR5, 0x1 ;  /* 0x0000000579797c11 */ /* 0x000fe4000f8e08ff */
[----:B------:R-:W-:-:S03]  /*3740*/  LOP3.LUT R2, R23, R100, RZ, 0xfc, !PT ;  /* 0x0000006417027212 */ /* 0x000fc600078efcff */
[----:B------:R-:W-:Y:S02]  /*3750*/  LDSM.16.MT88.4 R76, [R121+0x6000] ;  /* 0x00600000794c783b */ /* 0x000fe40000004200 */
[C---:B------:R-:W-:Y:S02]  /*3760*/  VIADD R5, R2.reuse, 0xffffffc0 ;  /* 0xffffffc002057836 */ /* 0x040fe40000000000 */
[C---:B------:R-:W-:Y:S01]  /*3770*/  VIADD R0, R2.reuse, 0xffffffc1 ;  /* 0xffffffc102007836 */ /* 0x040fe20000000000 */
[----:B------:R-:W-:Y:S01]  /*3780*/  LDSM.16.MT88.4 R60, [R121+0x7000] ;  /* 0x00700000793c783b */ /* 0x000fe20000004200 */
[C---:B------:R-:W-:Y:S01]  /*3790*/  VIADD R27, R2.reuse, 0xffffffc8 ;  /* 0xffffffc8021b7836 */ /* 0x040fe20000000000 */
        /* <DEDUP_REMOVED lines=11> */
[C---:B--2---:R-:W-:Y:S01]  /*3850*/  VIADD R8, R2.reuse, 0xffffffe0 ;  /* 0xffffffe002087836 */ /* 0x044fe20000000000 */
[-C--:B------:R-:W-:Y:S01]  /*3860*/  ISETP.GE.AND P3, PT, R19, R99.reuse, PT ;  /* 0x000000631300720c */ /* 0x080fe20003f66270 */
[----:B------:R-:W-:Y:S01]  /*3870*/  VIADD R6, R2, 0xffffffe1 ;  /* 0xffffffe102067836 */ /* 0x000fe20000000000 */
[----:B------:R-:W-:Y:S01]  /*3880*/  FSEL R24, R16, -INF , !P2 ;  /* 0xff80000010187808 */ /* 0x000fe20005000000 */
[C---:B------:R-:W-:Y:S01]  /*3890*/  VIADD R13, R2.reuse, 0xffffffe8 ;  /* 0xffffffe8020d7836 */ /* 0x040fe20000000000 */
[-C--:B------:R-:W-:Y:S01]  /*38a0*/  ISETP.GE.AND P2, PT, R15, R99.reuse, PT ;  /* 0x000000630f00720c */ /* 0x080fe20003f46270 */
[----:B------:R-:W-:Y:S01]  /*38b0*/  VIADD R11, R2, 0xffffffe9 ;  /* 0xffffffe9020b7836 */ /* 0x000fe20000000000 */
[----:B------:R-:W-:Y:S01]  /*38c0*/  ISETP.GE.AND P4, PT, R0, R98, PT ;  /* 0x000000620000720c */ /* 0x000fe20003f86270 */
[----:B------:R-:W-:Y:S01]  /*38d0*/  VIADD R9, R2, 0xfffffff0 ;  /* 0xfffffff002097836 */ /* 0x000fe20000000000 */
[----:B-1----:R-:W-:Y:S01]  /*38e0*/  FSEL R28, R28, -INF , !P1 ;  /* 0xff8000001c1c7808 */ /* 0x002fe20004800000 */
[----:B------:R-:W-:Y:S01]  /*38f0*/  VIADD R7, R2, 0xfffffff1 ;  /* 0xfffffff102077836 */ /* 0x000fe20000000000 */
[----:B------:R-:W-:Y:S01]  /*3900*/  ISETP.GE.AND P1, PT, R12, R99, PT ;  /* 0x000000630c00720c */ /* 0x000fe20003f26270 */
[----:B------:R-:W-:Y:S01]  /*3910*/  LDSM.16.MT88.4 R40, [R121+0x8000] ;  /* 0x008000007928783b */ /* 0x000fe20000004200 */
[----:B------:R-:W-:-:S02]  /*3920*/  FSEL R0, R32, -INF , !P3 ;  /* 0xff80000020007808 */ /* 0x000fc40005800000 */
[-C--:B------:R-:W-:Y:S02]  /*3930*/  ISETP.GE.AND P3, PT, R10, R99.reuse, PT ;  /* 0x000000630a00720c */ /* 0x080fe40003f66270 */
[----:B------:R-:W-:Y:S02]  /*3940*/  FSEL R22, R31, -INF , !P2 ;  /* 0xff8000001f167808 */ /* 0x000fe40005000000 */
[-C--:B------:R-:W-:Y:S02]  /*3950*/  ISETP.GE.AND P2, PT, R8, R99.reuse, PT ;  /* 0x000000630800720c */ /* 0x080fe40003f46270 */
[----:B------:R-:W-:Y:S02]  /*3960*/  FSEL R16, R34, -INF , !P1 ;  /* 0xff80000022107808 */ /* 0x000fe40004800000 */
[----:B------:R-:W-:Y:S02]  /*3970*/  ISETP.GE.AND P1, PT, R6, R99, PT ;  /* 0x000000630600720c */ /* 0x000fe40003f26270 */
[----:B------:R-:W-:-:S02]  /*3980*/  FSEL R14, R35, -INF , !P3 ;  /* 0xff800000230e7808 */ /* 0x000fc40005800000 */
[-C--:B------:R-:W-:Y:S02]  /*3990*/  ISETP.GE.AND P3, PT, R13, R99.reuse, PT ;  /* 0x000000630d00720c */ /* 0x080fe40003f66270 */
[----:B------:R-:W-:Y:S01]  /*39a0*/  ISETP.GE.AND P0, PT, R5, R98, PT ;  /* 0x000000620500720c */ /* 0x000fe20003f06270 */
[----:B------:R-:W-:Y:S01]  /*39b0*/  VIADD R5, R2, 0xfffffff8 ;  /* 0xfffffff802057836 */ /* 0x000fe20000000000 */
[----:B------:R-:W-:Y:S01]  /*39c0*/  FSEL R110, R110, -INF , !P2 ;  /* 0xff8000006e6e7808 */ /* 0x000fe20005000000 */
[----:B------:R-:W-:Y:S01]  /*39d0*/  VIADD R2, R2, 0xfffffff9 ;  /* 0xfffffff902027836 */ /* 0x000fe20000000000 */
[-C--:B------:R-:W-:Y:S02]  /*39e0*/  ISETP.GE.AND P2, PT, R11, R99.reuse, PT ;  /* 0x000000630b00720c */ /* 0x080fe40003f46270 */
[----:B------:R-:W-:Y:S02]  /*39f0*/  FSEL R146, R146, -INF , !P1 ;  /* 0xff80000092927808 */ /* 0x000fe40004800000 */
[----:B------:R-:W-:-:S02]  /*3a00*/  ISETP.GE.AND P1, PT, R9, R99, PT ;  /* 0x000000630900720c */ /* 0x000fc40003f26270 */
[----:B------:R-:W-:Y:S02]  /*3a10*/  FSEL R106, R106, -INF , !P3 ;  /* 0xff8000006a6a7808 */ /* 0x000fe40005800000 */
[-C--:B------:R-:W-:Y:S02]  /*3a20*/  ISETP.GE.AND P3, PT, R7, R99.reuse, PT ;  /* 0x000000630700720c */ /* 0x080fe40003f66270 */
[----:B------:R-:W-:Y:S02]  /*3a30*/  FMNMX3.FTZ R31, R36, R26, R24, !PT ;  /* 0x0000001a241f7276 */ /* 0x000fe40007810018 */
[----:B------:R-:W-:Y:S02]  /*3a40*/  FSEL R144, R144, -INF , !P2 ;  /* 0xff80000090907808 */ /* 0x000fe40005000000 */
[----:B------:R-:W-:Y:S02]  /*3a50*/  ISETP.GE.AND P2, PT, R5, R99, PT ;  /* 0x000000630500720c */ /* 0x000fe40003f46270 */
[----:B------:R-:W-:-:S02]  /*3a60*/  FSEL R118, R118, -INF , !P1 ;  /* 0xff80000076767808 */ /* 0x000fc40004800000 */
[----:B------:R-:W-:Y:S02]  /*3a70*/  ISETP.GE.AND P1, PT, R2, R99, PT ;  /* 0x000000630200720c */ /* 0x000fe40003f26270 */
[----:B------:R-:W-:Y:S02]  /*3a80*/  FSEL R116, R116, -INF , !P3 ;  /* 0xff80000074747808 */ /* 0x000fe40005800000 */
[----:B------:R-:W-:Y:S02]  /*3a90*/  FMNMX3.FTZ R31, R31, R28, R0, !PT ;  /* 0x0000001c1f1f7276 */ /* 0x000fe40007810000 */
[-C--:B------:R-:W-:Y:S02]  /*3aa0*/  ISETP.GE.AND P3, PT, R27, R98.reuse, PT ;  /* 0x000000621b00720c */ /* 0x080fe40003f66270 */
[----:B------:R-:W-:Y:S02]  /*3ab0*/  FSEL R114, R114, -INF , !P2 ;  /* 0xff80000072727808 */ /* 0x000fe40005000000 */
[----:B------:R-:W-:-:S02]  /*3ac0*/  ISETP.GE.AND P2, PT, R25, R98, PT ;  /* 0x000000621900720c */ /* 0x000fc40003f46270 */
[----:B------:R-:W-:Y:S02]  /*3ad0*/  FSEL R66, R66, -INF , !P4 ;  /* 0xff80000042427808 */ /* 0x000fe40006000000 */
[----:B------:R-:W-:Y:S02]  /*3ae0*/  FSEL R112, R112, -INF , !P1 ;  /* 0xff80000070707808 */ /* 0x000fe40004800000 */
[----:B------:R-:W-:Y:S02]  /*3af0*/  ISETP.GE.AND P4, PT, R12, R98, PT ;  /* 0x000000620c00720c */ /* 0x000fe40003f86270 */
[----:B------:R-:W-:Y:S02]  /*3b00*/  FMNMX3.FTZ R31, R31, R22, R16, !PT ;  /* 0x000000161f1f7276 */ /* 0x000fe40007810010 */
[----:B------:R-:W-:Y:S02]  /*3b10*/  ISETP.GE.AND P1, PT, R19, R98, PT ;  /* 0x000000621300720c */ /* 0x000fe40003f26270 */
[----:B------:R-:W-:-:S02]  /*3b20*/  FSEL R12, R17, -INF , !P3 ;  /* 0xff800000110c7808 */ /* 0x000fc40005800000 */
[----:B------:R-:W-:Y:S02]  /*3b30*/  FSEL R64, R64, -INF , !P0 ;  /* 0xff80000040407808 */ /* 0x000fe40004000000 */
[-C--:B------:R-:W-:Y:S02]  /*3b40*/  ISETP.GE.AND P3, PT, R10, R98.reuse, PT ;  /* 0x000000620a00720c */ /* 0x080fe40003f66270 */
[-C--:B------:R-:W-:Y:S02]  /*3b50*/  ISETP.GE.AND P0, PT, R15, R98.reuse, PT ;  /* 0x000000620f00720c */ /* 0x080fe40003f06270 */
[----:B------:R-:W-:Y:S02]  /*3b60*/  FSEL R10, R29, -INF , !P2 ;  /* 0xff8000001d0a7808 */ /* 0x000fe40005000000 */
[----:B------:R-:W-:Y:S02]  /*3b70*/  ISETP.GE.AND P2, PT, R8, R98, PT ;  /* 0x000000620800720c */ /* 0x000fe40003f46270 */
[----:B------:R-:W-:-:S02]  /*3b80*/  FMNMX3.FTZ R31, R31, R14, R110, !PT ;  /* 0x0000000e1f1f7276 */ /* 0x000fc4000781006e */
[----:B------:R-:W-:Y:S02]  /*3b90*/  FSEL R8, R30, -INF , !P1 ;  /* 0xff8000001e087808 */ /* 0x000fe40004800000 */
[-C--:B------:R-:W-:Y:S02]  /*3ba0*/  ISETP.GE.AND P1, PT, R6, R98.reuse, PT ;  /* 0x000000620600720c */ /* 0x080fe40003f26270 */
[----:B------:R-:W-:Y:S02]  /*3bb0*/  FSEL R6, R33, -INF , !P0 ;  /* 0xff80000021067808 */ /* 0x000fe40004000000 */
[----:B------:R-:W-:Y:S02]  /*3bc0*/  ISETP.GE.AND P0, PT, R13, R98, PT ;  /* 0x000000620d00720c */ /* 0x000fe40003f06270 */
[----:B------:R-:W-:Y:S02]  /*3bd0*/  FMNMX3.FTZ R31, R31, R146, R106, !PT ;  /* 0x000000921f1f7276 */ /* 0x000fe4000781006a */
[----:B------:R-:W-:-:S02]  /*3be0*/  FMNMX3.FTZ R13, R64, R66, R12, !PT ;  /* 0x00000042400d7276 */ /* 0x000fc4000781000c */
[----:B------:R-:W-:Y:S02]  /*3bf0*/  FMNMX3.FTZ R31, R31, R144, R118, !PT ;  /* 0x000000901f1f7276 */ /* 0x000fe40007810076 */
[----:B------:R-:W-:Y:S02]  /*3c00*/  FSEL R18, R18, -INF , !P4 ;  /* 0xff80000012127808 */ /* 0x000fe40006000000 */
[----:B------:R-:W-:Y:S02]  /*3c10*/  FMNMX3.FTZ R13, R13, R10, R8, !PT ;  /* 0x0000000a0d0d7276 */ /* 0x000fe40007810008 */
[----:B------:R-:W-:Y:S02]  /*3c20*/  FMNMX3.FTZ R31, R31, R116, R114, !PT ;  /* 0x000000741f1f7276 */ /* 0x000fe40007810072 */
[----:B------:R-:W-:Y:S02]  /*3c30*/  FSEL R4, R4, -INF , !P3 ;  /* 0xff80000004047808 */ /* 0x000fe40005800000 */
[----:B------:R-:W-:-:S02]  /*3c40*/  FSEL R108, R108, -INF , !P2 ;  /* 0xff8000006c6c7808 */ /* 0x000fc40005000000 */
[----:B------:R-:W-:Y:S02]  /*3c50*/  FMNMX3.FTZ R13, R13, R6, R18, !PT ;  /* 0x000000060d0d7276 */ /* 0x000fe40007810012 */
[----:B------:R-:W-:Y:S02]  /*3c60*/  FMNMX.FTZ R15, R112, R31, !PT ;  /* 0x0000001f700f7209 */ /* 0x000fe40007810000 */
[-C--:B------:R-:W-:Y:S02]  /*3c70*/  ISETP.GE.AND P4, PT, R11, R98.reuse, PT ;  /* 0x000000620b00720c */ /* 0x080fe40003f86270 */
[----:B------:R-:W-:Y:S01]  /*3c80*/  ISETP.GE.AND P3, PT, R9, R98, PT ;  /* 0x000000620900720c */ /* 0x000fe20003f66270 */
[----:B------:R-:W1:Y:S01]  /*3c90*/  SHFL.BFLY PT, R32, R15, 0x2, 0x1f ;  /* 0x0c401f000f207f89 */ /* 0x000e6200000e0000 */
        /* <DEDUP_REMOVED lines=14> */
[----:B-1----:R-:W-:Y:S02]  /*3d80*/  FMNMX.FTZ R32, R15, R32, !PT ;  /* 0x000000200f207209 */ /* 0x002fe40007810000 */
[----:B------:R-:W-:-:S03]  /*3d90*/  FMNMX.FTZ R38, R84, R13, !PT ;  /* 0x0000000d54267209 */ /* 0x000fc60007810000 */
[----:B------:R-:W1:Y:S04]  /*3da0*/  SHFL.BFLY PT, R7, R32, 0x1, 0x1f ;  /* 0x0c201f0020077f89 */ /* 0x000e6800000e0000 */
[----:B------:R-:W2:Y:S01]  /*3db0*/  SHFL.BFLY PT, R5, R38, 0x2, 0x1f ;  /* 0x0c401f0026057f89 */ /* 0x000ea200000e0000 */
[----:B-1----:R-:W-:Y:S02]  /*3dc0*/  FMNMX.FTZ R2, R32, R7, !PT ;  /* 0x0000000720027209 */ /* 0x002fe40007810000 */
[----:B--2---:R-:W-:-:S03]  /*3dd0*/  FMNMX.FTZ R5, R38, R5, !PT ;  /* 0x0000000526057209 */ /* 0x004fc60007810000 */
[C---:B---3--:R-:W-:Y:S01]  /*3de0*/  FMUL.FTZ R103, R2.reuse, UR6 ;  /* 0x0000000602677c20 */ /* 0x048fe20008410000 */
        /* <DEDUP_REMOVED lines=20> */
[----:B------:R-:W-:Y:S01]  /*3f30*/  FFMA.FTZ R103, R112, UR6, -R103 ;  /* 0x0000000670677c23 */ /* 0x000fe20008010867 */
[----:B-1----:R-:W-:Y:S01]  /*3f40*/  FMNMX.FTZ R0, R5, R30, !PT ;  /* 0x0000001e05007209 */ /* 0x002fe20007810000 */
[----:B------:R-:W-:-:S03]  /*3f50*/  IMAD.IADD R30, R81, 0x1, R121 ;  /* 0x00000001511e7824 */ /* 0x000fc600078e0279 */
[C---:B------:R-:W-:Y:S01]  /*3f60*/  FSETP.NEU.FTZ.AND P0, PT, R0.reuse, -INF , PT ;  /* 0xff8000000000780b */ /* 0x040fe20003f1d000 */
[----:B------:R-:W-:Y:S01]  /*3f70*/  FMUL.FTZ R31, R0, UR6 ;  /* 0x00000006001f7c20 */ /* 0x000fe20008410000 */
[----:B------:R-:W-:Y:S01]  /*3f80*/  MUFU.EX2 R35, R35 ;  /* 0x0000002300237308 */ /* 0x000fe20000000800 */
[----:B------:R-:W1:Y:S03]  /*3f90*/  LDSM.16.MT88.4 R52, [R30+0x7000] ;  /* 0x007000001e34783b */ /* 0x000e660000004200 */
[----:B------:R-:W-:Y:S01]  /*3fa0*/  FSEL R31, R31, RZ, P0 ;  /* 0x000000ff1f1f7208 */ /* 0x000fe20000000000 */
[----:B------:R-:W3:Y:S03]  /*3fb0*/  LDSM.16.MT88.4 R68, [R30+0x6000] ;  /* 0x006000001e44783b */ /* 0x000ee60000004200 */
[----:B------:R-:W4:Y:S01]  /*3fc0*/  MUFU.EX2 R32, R32 ;  /* 0x0000002000207308 */ /* 0x000f220000000800 */
[--C-:B------:R-:W-:Y:S01]  /*3fd0*/  FFMA.FTZ R87, R64, UR6, -R31.reuse ;  /* 0x0000000640577c23 */ /* 0x100fe2000801081f */
[--C-:B------:R-:W-:Y:S01]  /*3fe0*/  FFMA.FTZ R90, R66, UR6, -R31.reuse ;  /* 0x00000006425a7c23 */ /* 0x100fe2000801081f */
[--C-:B------:R-:W-:Y:S01]  /*3ff0*/  FFMA.FTZ R88, R12, UR6, -R31.reuse ;  /* 0x000000060c587c23 */ /* 0x100fe2000801081f */
[--C-:B------:R-:W-:Y:S01]  /*4000*/  FFMA.FTZ R89, R10, UR6, -R31.reuse ;  /* 0x000000060a597c23 */ /* 0x100fe2000801081f */
[--C-:B------:R-:W-:Y:S01]  /*4010*/  FFMA.FTZ R29, R8, UR6, -R31.reuse ;  /* 0x00000006081d7c23 */ /* 0x100fe2000801081f */
[--C-:B------:R-:W-:Y:S01]  /*4020*/  FFMA.FTZ R28, R6, UR6, -R31.reuse ;  /* 0x00000006061c7c23 */ /* 0x100fe2000801081f */
[----:B------:R-:W5:Y:S01]  /*4030*/  LDSM.16.MT88.4 R8, [R121+0x6400] ;  /* 0x006400007908783b */ /* 0x000f620000004200 */
[----:B------:R-:W-:Y:S01]  /*4040*/  MUFU.EX2 R87, R87 ;  /* 0x0000005700577308 */ /* 0x000fe20000000800 */
[--C-:B------:R-:W-:Y:S01]  /*4050*/  FFMA.FTZ R27, R18, UR6, -R31.reuse ;  /* 0x00000006121b7c23 */ /* 0x100fe2000801081f */
[--C-:B------:R-:W-:Y:S01]  /*4060*/  FFMA.FTZ R24, R4, UR6, -R31.reuse ;  /* 0x0000000604187c23 */ /* 0x100fe2000801081f */
[----:B--2---:R-:W-:Y:S01]  /*4070*/  F2FP.F16.F32.PACK_AB R48, R34, R85 ;  /* 0x000000552230723e */ /* 0x004fe200000000ff */
[----:B------:R-:W2:Y:S01]  /*4080*/  LDSM.16.MT88.4 R12, [R121+0x7400] ;  /* 0x00740000790c783b */ /* 0x000ea20000004200 */
[--C-:B------:R-:W-:Y:S01]  /*4090*/  FFMA.FTZ R108, R108, UR6, -R31.reuse ;  /* 0x000000066c6c7c23 */ /* 0x100fe2000801081f */
[--C-:B------:R-:W-:Y:S01]  /*40a0*/  FFMA.FTZ R95, R140, UR6, -R31.reuse ;  /* 0x000000068c5f7c23 */ /* 0x100fe2000801081f */
[--C-:B------:R-:W-:Y:S01]  /*40b0*/  FFMA.FTZ R104, R104, UR6, -R31.reuse ;  /* 0x0000000668687c23 */ /* 0x100fe2000801081f */
[----:B------:R-:W1:Y:S01]  /*40c0*/  MUFU.EX2 R90, R90 ;  /* 0x0000005a005a7308 */ /* 0x000e620000000800 */
[----:B----4-:R-:W-:Y:S01]  /*40d0*/  F2FP.F16.F32.PACK_AB R50, R32, R35 ;  /* 0x000000232032723e */ /* 0x010fe200000000ff */
[----:B------:R-:W4:Y:S01]  /*40e0*/  LDSM.16.MT88.4 R16, [R30+0x6400] ;  /* 0x006400001e10783b */ /* 0x000f220000004200 */
[--C-:B------:R-:W-:Y:S01]  /*40f0*/  FFMA.FTZ R91, R138, UR6, -R31.reuse ;  /* 0x000000068a5b7c23 */ /* 0x100fe2000801081f */
[--C-:B------:R-:W-:Y:S01]  /*4100*/  FFMA.FTZ R94, R94, UR6, -R31.reuse ;  /* 0x000000065e5e7c23 */ /* 0x100fe2000801081f */
[--C-:B------:R-:W-:Y:S01]  /*4110*/  FFMA.FTZ R107, R92, UR6, -R31.reuse ;  /* 0x000000065c6b7c23 */ /* 0x100fe2000801081f */
[--C-:B------:R-:W-:Y:S01]  /*4120*/  FFMA.FTZ R86, R86, UR6, -R31.reuse ;  /* 0x0000000656567c23 */ /* 0x100fe2000801081f */
[----:B------:R-:W-:Y:S01]  /*4130*/  FFMA.FTZ R31, R84, UR6, -R31 ;  /* 0x00000006541f7c23 */ /* 0x000fe2000801081f */
[----:B------:R-:W-:Y:S01]  /*4140*/  MUFU.EX2 R88, R88 ;  /* 0x0000005800587308 */ /* 0x000fe20000000800 */
[----:B------:R-:W-:-:S04]  /*4150*/  FADD.FTZ R34, R85, R34 ;  /* 0x0000002255227221 */ /* 0x000fc80000010000 */
[----:B------:R-:W-:-:S03]  /*4160*/  FADD.FTZ R35, R35, R34 ;  /* 0x0000002223237221 */ /* 0x000fc60000010000 */
[----:B------:R-:W3:Y:S01]  /*4170*/  MUFU.EX2 R89, R89 ;  /* 0x0000005900597308 */ /* 0x000ee20000000800 */
[----:B-1----:R-:W-:Y:S01]  /*4180*/  F2FP.F16.F32.PACK_AB R49, R90, R87 ;  /* 0x000000575a31723e */ /* 0x002fe200000000ff */
[----:B------:R-:W-:-:S06]  /*4190*/  FADD.FTZ R87, R87, R90 ;  /* 0x0000005a57577221 */ /* 0x000fcc0000010000 */
[----:B------:R-:W-:Y:S08]  /*41a0*/  MUFU.EX2 R33, R33 ;  /* 0x0000002100217308 */ /* 0x000ff00000000800 */
[----:B------:R-:W1:Y:S01]  /*41b0*/  MUFU.EX2 R26, R26 ;  /* 0x0000001a001a7308 */ /* 0x000e620000000800 */
[----:B---3--:R-:W-:Y:S01]  /*41c0*/  F2FP.F16.F32.PACK_AB R51, R89, R88 ;  /* 0x000000585933723e */ /* 0x008fe200000000ff */
[----:B------:R-:W-:-:S06]  /*41d0*/  FADD.FTZ R88, R88, R87 ;  /* 0x0000005758587221 */ /* 0x000fcc0000010000 */
        /* <DEDUP_REMOVED lines=21> */
[C---:B-----5:R-:W-:Y:S06]  /*4330*/  HMMA.16816.F32 R80, R4.reuse, R8, R80 ;  /* 0x000000080450723c */ /* 0x060fec0000001850 */
[----:B------:R-:W-:Y:S02]  /*4340*/  MUFU.EX2 R93, R93 ;  /* 0x0000005d005d7308 */ /* 0x000fe40000000800 */
[----:B------:R-:W-:Y:S01]  /*4350*/  HMMA.16816.F32 R76, R4, R10, R76 ;  /* 0x0000000a044c723c */ /* 0x000fe2000000184c */
[----:B------:R-:W3:Y:S05]  /*4360*/  LDSM.16.MT88.4 R8, [R30+0x7400] ;  /* 0x007400001e08783b */ /* 0x000eea0000004200 */
[----:B------:R-:W-:Y:S02]  /*4370*/  MUFU.EX2 R108, R108 ;  /* 0x0000006c006c7308 */ /* 0x000fe40000000800 */
[C---:B------:R-:W-:Y:S06]  /*4380*/  HMMA.16816.F32 R60, R48.reuse, R62, RZ ;  /* 0x0000003e303c723c */ /* 0x040fec00000018ff */
[----:B------:R-:W5:Y:S02]  /*4390*/  MUFU.EX2 R95, R95 ;  /* 0x0000005f005f7308 */ /* 0x000f640000000800 */
[----:B------:R-:W-:Y:S06]  /*43a0*/  HMMA.16816.F32 R40, R48, R42, RZ ;  /* 0x0000002a3028723c */ /* 0x000fec00000018ff */
[----:B------:R-:W-:Y:S02]  /*43b0*/  MUFU.EX2 R104, R104 ;  /* 0x0000006800687308 */ /* 0x000fe40000000800 */
[C---:B--2---:R-:W-:Y:S06]  /*43c0*/  HMMA.16816.F32 R64, R4.reuse, R12, R64 ;  /* 0x0000000c0440723c */ /* 0x044fec0000001840 */
[----:B------:R-:W2:Y:S02]  /*43d0*/  MUFU.EX2 R91, R91 ;  /* 0x0000005b005b7308 */ /* 0x000ea40000000800 */
[C---:B------:R-:W-:Y:S01]  /*43e0*/  HMMA.16816.F32 R60, R4.reuse, R14, R60 ;  /* 0x0000000e043c723c */ /* 0x040fe2000000183c */
[----:B------:R-:W1:Y:S05]  /*43f0*/  LDSM.16.MT88.4 R12, [R121+0x8400] ;  /* 0x00840000790c783b */ /* 0x000e6a0000004200 */
[----:B------:R-:W-:Y:S02]  /*4400*/  MUFU.EX2 R118, R118 ;  /* 0x0000007600767308 */ /* 0x000fe40000000800 */
[C---:B----4-:R-:W-:Y:S06]  /*4410*/  HMMA.16816.F32 R72, R4.reuse, R16, R72 ;  /* 0x000000100448723c */ /* 0x050fec0000001848 */
[----:B------:R-:W-:Y:S02]  /*4420*/  MUFU.EX2 R105, R116 ;  /* 0x0000007400697308 */ /* 0x000fe40000000800 */
[C---:B---3--:R-:W-:Y:S06]  /*4430*/  HMMA.16816.F32 R56, R4.reuse, R8, R56 ;  /* 0x000000080438723c */ /* 0x048fec0000001838 */
[----:B------:R-:W-:Y:S02]  /*4440*/  MUFU.EX2 R114, R114 ;  /* 0x0000007200727308 */ /* 0x000fe40000000800 */
[C---:B------:R-:W-:Y:S01]  /*4450*/  HMMA.16816.F32 R52, R4.reuse, R10, R52 ;  /* 0x0000000a0434723c */ /* 0x040fe20000001834 */
[----:B------:R-:W3:Y:S05]  /*4460*/  LDSM.16.MT88.4 R8, [R30+0x8000] ;  /* 0x008000001e08783b */ /* 0x000eea0000004200 */
[----:B------:R-:W-:Y:S02]  /*4470*/  MUFU.EX2 R103, R103 ;  /* 0x0000006700677308 */ /* 0x000fe40000000800 */
[C---:B------:R-:W-:Y:S01]  /*4480*/  HMMA.16816.F32 R68, R4.reuse, R18, R68 ;  /* 0x000000120444723c */ /* 0x040fe20000001844 */
[----:B------:R-:W-:Y:S05]  /*4490*/  LDSM.16.MT88.4 R16, [R121+0x6c00] ;  /* 0x006c00007910783b */ /* 0x000fea0000004200 */
[----:B------:R-:W-:Y:S02]  /*44a0*/  MUFU.EX2 R94, R94 ;  /* 0x0000005e005e7308 */ /* 0x000fe40000000800 */
[C---:B-1----:R-:W-:Y:S06]  /*44b0*/  HMMA.16816.F32 R36, R4.reuse, R12, R36 ;  /* 0x0000000c0424723c */ /* 0x042fec0000001824 */
[----:B------:R-:W1:Y:S02]  /*44c0*/  MUFU.EX2 R107, R107 ;  /* 0x0000006b006b7308 */ /* 0x000e640000000800 */
[----:B------:R-:W-:Y:S01]  /*44d0*/  HMMA.16816.F32 R40, R4, R14, R40 ;  /* 0x0000000e0428723c */ /* 0x000fe20000001828 */
[----:B------:R-:W-:Y:S05]  /*44e0*/  LDSM.16.MT88.4 R12, [R30+0x6c00] ;  /* 0x006c00001e0c783b */ /* 0x000fea0000004200 */
[----:B------:R-:W-:Y:S08]  /*44f0*/  MUFU.EX2 R86, R86 ;  /* 0x0000005600567308 */ /* 0x000ff00000000800 */
[----:B------:R-:W4:Y:S01]  /*4500*/  MUFU.EX2 R31, R31 ;  /* 0x0000001f001f7308 */ /* 0x000f220000000800 */
[C---:B---3--:R-:W-:Y:S08]  /*4510*/  HMMA.16816.F32 R44, R48.reuse, R8, RZ ;  /* 0x00000008302c723c */ /* 0x048ff000000018ff */
[----:B------:R-:W-:Y:S01]  /*4520*/  HMMA.16816.F32 R48, R48, R10, RZ ;  /* 0x0000000a3030723c */ /* 0x000fe200000018ff */
[----:B------:R-:W3:Y:S11]  /*4530*/  LDSM.16.MT88.4 R8, [R30+0x8400] ;  /* 0x008400001e08783b */ /* 0x000ef60000004200 */
[C---:B---3--:R-:W-:Y:S08]  /*4540*/  HMMA.16816.F32 R44, R4.reuse, R8, R44 ;  /* 0x00000008042c723c */ /* 0x048ff0000000182c */
[----:B------:R-:W-:Y:S01]  /*4550*/  HMMA.16816.F32 R48, R4, R10, R48 ;  /* 0x0000000a0430723c */ /* 0x000fe20000001830 */
[----:B------:R-:W3:Y:S01]  /*4560*/  LDSM.16.MT88.4 R8, [R121+0x6800] ;  /* 0x006800007908783b */ /* 0x000ee20000004200 */
[----:B------:R-:W-:-:S02]  /*4570*/  F2FP.F16.F32.PACK_AB R4, R101, R110 ;  /* 0x0000006e6504723e */ /* 0x000fc400000000ff */
[----:B-----5:R-:W-:Y:S02]  /*4580*/  F2FP.F16.F32.PACK_AB R5, R95, R108 ;  /* 0x0000006c5f05723e */ /* 0x020fe400000000ff */
[----:B------:R-:W-:Y:S02]  /*4590*/  F2FP.F16.F32.PACK_AB R6, R93, R106 ;  /* 0x0000006a5d06723e */ /* 0x000fe400000000ff */
[----:B--2---:R-:W-:-:S07]  /*45a0*/  F2FP.F16.F32.PACK_AB R7, R91, R104 ;  /* 0x000000685b07723e */ /* 0x004fce00000000ff */
[C---:B---3--:R-:W-:Y:S08]  /*45b0*/  HMMA.16816.F32 R80, R4.reuse, R8, R80 ;  /* 0x000000080450723c */ /* 0x048ff00000001850 */
[C---:B------:R-:W-:Y:S01]  /*45c0*/  HMMA.16816.F32 R76, R4.reuse, R10, R76 ;  /* 0x0000000a044c723c */ /* 0x040fe2000000184c */
[----:B------:R-:W2:Y:S07]  /*45d0*/  LDSM.16.MT88.4 R8, [R30+0x6800] ;  /* 0x006800001e08783b */ /* 0x000eae0000004200 */
[C---:B--2---:R-:W-:Y:S08]  /*45e0*/  HMMA.16816.F32 R72, R4.reuse, R8, R72 ;  /* 0x000000080448723c */ /* 0x044ff00000001848 */
        /* <DEDUP_REMOVED lines=12> */
[----:B------:R-:W-:Y:S01]  /*46b0*/  HMMA.16816.F32 R48, R4, R10, R48 ;  /* 0x0000000a0430723c */ /* 0x000fe20000001830 */
[----:B------:R-:W-:Y:S01]  /*46c0*/  FADD.FTZ R4, R32, R35 ;  /* 0x0000002320047221 */ /* 0x000fe20000010000 */
[----:B-1----:R-:W-:Y:S01]  /*46d0*/  F2FP.F16.F32.PACK_AB R5, R107, R94 ;  /* 0x0000005e6b05723e */ /* 0x002fe200000000ff */
[----:B------:R-:W1:Y:S01]  /*46e0*/  LDSM.16.MT88.4 R8, [R121+0x7c00] ;  /* 0x007c00007908783b */ /* 0x000e620000004200 */
[----:B------:R-:W-:Y:S01]  /*46f0*/  F2FP.F16.F32.PACK_AB R6, R103, R114 ;  /* 0x000000726706723e */ /* 0x000fe200000000ff */
[----:B------:R-:W-:Y:S01]  /*4700*/  FADD.FTZ R33, R33, R4 ;  /* 0x0000000421217221 */ /* 0x000fe20000010000 */
[----:B------:R-:W-:Y:S01]  /*4710*/  F2FP.F16.F32.PACK_AB R4, R105, R118 ;  /* 0x000000766904723e */ /* 0x000fe200000000ff */
[----:B------:R-:W-:Y:S01]  /*4720*/  FADD.FTZ R32, R89, R88 ;  /* 0x0000005859207221 */ /* 0x000fe20000010000 */
[----:B----4-:R-:W-:Y:S01]  /*4730*/  F2FP.F16.F32.PACK_AB R7, R31, R86 ;  /* 0x000000561f07723e */ /* 0x010fe200000000ff */
[----:B------:R-:W-:-:S02]  /*4740*/  FADD.FTZ R26, R26, R33 ;  /* 0x000000211a1a7221 */ /* 0x000fc40000010000 */
[----:B------:R-:W-:-:S04]  /*4750*/  FADD.FTZ R29, R29, R32 ;  /* 0x000000201d1d7221 */ /* 0x000fc80000010000 */
[----:B------:R-:W-:Y:S01]  /*4760*/  HMMA.16816.F32 R80, R4, R16, R80 ;  /* 0x000000100450723c */ /* 0x000fe20000001850 */
[----:B------:R-:W-:-:S07]  /*4770*/  FADD.FTZ R28, R28, R29 ;  /* 0x0000001d1c1c7221 */ /* 0x000fce0000010000 */
        /* <DEDUP_REMOVED lines=99> */
.L_x_3495:
[----:B------:R-:W-:Y:S01]  /*4db0*/  UMOV UR6, URZ ;  /* 0x000000ff00067c82 */ /* 0x000fe20008000000 */
[----:B------:R-:W-:Y:S01]  /*4dc0*/  IMAD.SHL.U32 R4, R20, 0x40, RZ ;  /* 0x0000004014047824 */ /* 0x000fe200078e00ff */
[----:B------:R-:W-:-:S05]  /*4dd0*/  IADD3 R5, P0, PT, RZ, -UR6, RZ ;  /* 0x80000006ff057c10 */ /* 0x000fca000ff1e0ff */
[----:B------:R-:W-:-:S05]  /*4de0*/  IMAD.X R4, RZ, RZ, ~R4, P0 ;  /* 0x000000ffff047224 */ /* 0x000fca00000e0e04 */
[----:B------:R-:W-:-:S04]  /*4df0*/  SHF.R.S64 R5, R5, 0x1f, R4 ;  /* 0x0000001f05057819 */ /* 0x000fc80000001004 */
[----:B------:R-:W-:-:S04]  /*4e00*/  IADD3 R130, P0, PT, R5, R130, RZ ;  /* 0x0000008205827210 */ /* 0x000fc80007f1e0ff */
[----:B------:R-:W-:-:S09]  /*4e10*/  LEA.HI.X.SX32 R131, R4, R131, 0x1, P0 ;  /* 0x0000008304837211 */ /* 0x000fd200000f0eff */
.L_x_3496:
[----:B------:R-:W1:Y:S01]  /*4e20*/  LDCU UR6, c[0x0][0x440] ;  /* 0x00008800ff0677ac */ /* 0x000e620008000800 */
[----:B------:R-:W-:Y:S01]  /*4e30*/  LEA R8, P0, R20, R130, 0x6 ;  /* 0x0000008214087211 */ /* 0x000fe200078030ff */
[----:B------:R-:W-:-:S03]  /*4e40*/  IMAD.MOV.U32 R101, RZ, RZ, 0x20 ;  /* 0x00000020ff657424 */ /* 0x000fc600078e00ff */
[----:B------:R-:W-:Y:S02]  /*4e50*/  LEA.HI.X R9, R20, R131, R21, 0x6, P0 ;  /* 0x0000008314097211 */ /* 0x000fe400000f3415 */
[----:B------:R-:W-:-:S05]  /*4e60*/  SEL R101, R101, 0xffffffe0, !P6 ;  /* 0xffffffe065657807 */ /* 0x000fca0007000000 */
[--C-:B------:R-:W-:Y:S02]  /*4e70*/  IMAD.IADD R103, R122, 0x1, R101.reuse ;  /* 0x000000017a677824 */ /* 0x100fe400078e0265 */
[----:B------:R-:W-:Y:S01]  /*4e80*/  IMAD.IADD R101, R102, 0x1, R101 ;  /* 0x0000000166657824 */ /* 0x000fe200078e0265 */
        /* <DEDUP_REMOVED lines=40> */
[----:B------:R-:W3:Y:S04]  /*5110*/  LDSM.16.M88.4 R20, [R102+0x3400] ;  /* 0x003400006614783b */ /* 0x000ee80000000200 */
[----:B------:R-:W4:Y:S04]  /*5120*/  LDSM.16.M88.4 R88, [R101+0x3800] ;  /* 0x003800006558783b */ /* 0x000f280000000200 */
[----:B-1----:R-:W1:Y:S04]  /*5130*/  LDSM.16.M88.4 R8, [R101+0x3400] ;  /* 0x003400006508783b */ /* 0x002e680000000200 */
[----:B------:R-:W5:Y:S04]  /*5140*/  LDSM.16.M88.4 R92, [R102+0x3c00] ;  /* 0x003c0000665c783b */ /* 0x000f680000000200 */
[----:B------:R-:W0:Y:S01]  /*5150*/  LDGDEPBAR ;  /* 0x00000000000079af */ /* 0x000e220000000000 */
[C---:B--2---:R-:W-:Y:S08]  /*5160*/  HMMA.16816.F32 R32, R4.reuse, R28, RZ ;  /* 0x0000001c0420723c */ /* 0x044ff000000018ff */
        /* <DEDUP_REMOVED lines=9> */
[----:B------:R-:W2:Y:S07]  /*5200*/  LDSM.16.M88.4 R88, [R101+0x3c00] ;  /* 0x003c00006558783b */ /* 0x000eae0000000200 */
[C---:B-1----:R-:W-:Y:S08]  /*5210*/  HMMA.16816.F32 R24, R84.reuse, R8, R24 ;  /* 0x000000085418723c */ /* 0x042ff00000001818 */
[----:B------:R-:W-:Y:S08]  /*5220*/  HMMA.16816.F32 R20, R84, R10, R20 ;  /* 0x0000000a5414723c */ /* 0x000ff00000001814 */
[C---:B-----5:R-:W-:Y:S08]  /*5230*/  HMMA.16816.F32 R8, R4.reuse, R92, RZ ;  /* 0x0000005c0408723c */ /* 0x060ff000000018ff */
[----:B------:R-:W-:Y:S01]  /*5240*/  HMMA.16816.F32 R4, R4, R94, RZ ;  /* 0x0000005e0404723c */ /* 0x000fe200000018ff */
[----:B------:R-:W-:Y:S11]  /*5250*/  LDSM.16.M88.4 R92, [R102+0x5800] ;  /* 0x00580000665c783b */ /* 0x000ff60000000200 */
[C---:B--2---:R-:W-:Y:S08]  /*5260*/  HMMA.16816.F32 R8, R84.reuse, R88, R8 ;  /* 0x000000585408723c */ /* 0x044ff00000001808 */
        /* <DEDUP_REMOVED lines=48> */
[----:B------:R-:W-:-:S09]  /*5570*/  DEPBAR.LE SB0, 0x0 ;  /* 0x000080000000791a */ /* 0x000fd20000000000 */
[----:B------:R-:W-:Y:S01]  /*5580*/  FMUL.FTZ R25, R25, UR4 ;  /* 0x0000000419197c20 */ /* 0x000fe20008410000 */
[----:B------:R-:W-:Y:S01]  /*5590*/  FMUL.FTZ R26, R26, UR4 ;  /* 0x000000041a1a7c20 */ /* 0x000fe20008410000 */
[----:B------:R-:W-:Y:S01]  /*55a0*/  FMUL.FTZ R24, R24, UR4 ;  /* 0x0000000418187c20 */ /* 0x000fe20008410000 */
[----:B------:R-:W-:Y:S01]  /*55b0*/  FMUL.FTZ R27, R27, UR4 ;  /* 0x000000041b1b7c20 */ /* 0x000fe20008410000 */
[----:B------:R3:W-:Y:S04]  /*55c0*/  MUFU.TANH R155, R25 ;  /* 0x00000019009b7308 */ /* 0x0007e80000002400 */
[----:B------:R-:W-:Y:S01]  /*55d0*/  FMUL.FTZ R21, R21, UR4 ;  /* 0x0000000415157c20 */ /* 0x000fe20008410000 */
[----:B------:R-:W-:Y:S01]  /*55e0*/  FMUL.FTZ R20, R20, UR4 ;  /* 0x0000000414147c20 */ /* 0x000fe20008410000 */
[----:B------:R-:W-:Y:S01]  /*55f0*/  FMUL.FTZ R23, R23, UR4 ;  /* 0x0000000417177c20 */ /* 0x000fe20008410000 */
[----:B------:R-:W-:Y:S01]  /*5600*/  FMUL.FTZ R22, R22, UR4 ;  /* 0x0000000416167c20 */ /* 0x000fe20008410000 */
[----:B------:R-:W-:Y:S01]  /*5610*/  MUFU.TANH R145, R26 ;  /* 0x0000001a00917308 */ /* 0x000fe20000002400 */
[C---:B-1----:R-:W-:Y:S07]  /*5620*/  HMMA.16816.F32 R16, R92.reuse, R88, R16 ;  /* 0x000000585c10723c */ /* 0x042fee0000001810 */
[----:B------:R-:W-:Y:S01]  /*5630*/  MUFU.TANH R147, R24 ;  /* 0x0000001800937308 */ /* 0x000fe20000002400 */
[----:B---3--:R-:W-:Y:S01]  /*5640*/  IMAD.SHL.U32 R25, R3, 0x40, RZ ;  /* 0x0000004003197824 */ /* 0x008fe200078e00ff */
[C---:B------:R-:W-:Y:S06]  /*5650*/  HMMA.16816.F32 R12, R92.reuse, R90, R12 ;  /* 0x0000005a5c0c723c */ /* 0x040fec000000180c */
[----:B------:R-:W-:Y:S02]  /*5660*/  MUFU.TANH R153, R21 ;  /* 0x0000001500997308 */ /* 0x000fe40000002400 */
[----:B--2---:R-:W-:Y:S01]  /*5670*/  HMMA.16816.F32 R8, R92, R84, R8 ;  /* 0x000000545c08723c */ /* 0x004fe20000001808 */
[----:B------:R-:W-:Y:S01]  /*5680*/  FMUL.FTZ R84, R32, UR4 ;  /* 0x0000000420547c20 */ /* 0x000fe20008410000 */
[----:B------:R-:W-:Y:S01]  /*5690*/  FMUL.FTZ R85, R34, UR4 ;  /* 0x0000000422557c20 */ /* 0x000fe20008410000 */
[----:B------:R-:W-:Y:S01]  /*56a0*/  FMUL.FTZ R32, R33, UR4 ;  /* 0x0000000421207c20 */ /* 0x000fe20008410000 */
[----:B------:R-:W-:Y:S01]  /*56b0*/  FMUL.FTZ R34, R35, UR4 ;  /* 0x0000000423227c20 */ /* 0x000fe20008410000 */
[----:B------:R-:W-:Y:S01]  /*56c0*/  FMUL.FTZ R33, R28, UR4 ;  /* 0x000000041c217c20 */ /* 0x000fe20008410000 */
[----:B------:R-:W-:Y:S01]  /*56d0*/  FMUL.FTZ R117, R16, UR4 ;  /* 0x0000000410757c20 */ /* 0x000fe20008410000 */
[----:B------:R-:W1:Y:S01]  /*56e0*/  MUFU.TANH R84, R84 ;  /* 0x0000005400547308 */ /* 0x000e620000002400 */
[----:B------:R-:W-:Y:S01]  /*56f0*/  LOP3.LUT R16, R25, R100, RZ, 0xfc, !PT ;  /* 0x0000006419107212 */ /* 0x000fe200078efcff */
[----:B------:R-:W-:Y:S01]  /*5700*/  FMUL.FTZ R28, R29, UR4 ;  /* 0x000000041d1c7c20 */ /* 0x000fe20008410000 */
[----:B------:R-:W-:Y:S01]  /*5710*/  FMUL.FTZ R35, R30, UR4 ;  /* 0x000000041e237c20 */ /* 0x000fe20008410000 */
[----:B------:R-:W-:Y:S01]  /*5720*/  FMUL.FTZ R30, R31, UR4 ;  /* 0x000000041f1e7c20 */ /* 0x000fe20008410000 */
[----:B------:R-:W-:Y:S01]  /*5730*/  FMUL.FTZ R115, R17, UR4 ;  /* 0x0000000411737c20 */ /* 0x000fe20008410000 */
[----:B------:R-:W-:-:S02]  /*5740*/  VIADD R17, R16, 0xffffff80 ;  /* 0xffffff8010117836 */ /* 0x000fc40000000000 */
[----:B------:R-:W-:Y:S01]  /*5750*/  FMUL.FTZ R113, R18, UR4 ;  /* 0x0000000412717c20 */ /* 0x000fe20008410000 */
[----:B------:R-:W2:Y:S01]  /*5760*/  MUFU.TANH R85, R85 ;  /* 0x0000005500557308 */ /* 0x000ea20000002400 */
[C---:B------:R-:W-:Y:S02]  /*5770*/  VIADD R18, R16.reuse, 0xffffff81 ;  /* 0xffffff8110127836 */ /* 0x040fe40000000000 */
[----:B------:R-:W-:Y:S01]  /*5780*/  FMUL.FTZ R19, R19, UR4 ;  /* 0x0000000413137c20 */ /* 0x000fe20008410000 */
[-C--:B------:R-:W-:Y:S01]  /*5790*/  ISETP.GE.AND P5, PT, R17, R99.reuse, PT ;  /* 0x000000631100720c */ /* 0x080fe20003fa6270 */
[----:B------:R-:W-:Y:S01]  /*57a0*/  FMUL.FTZ R139, R13, UR4 ;  /* 0x000000040d8b7c20 */ /* 0x000fe20008410000 */
[-C--:B------:R-:W-:Y:S01]  /*57b0*/  ISETP.GE.AND P1, PT, R17, R98.reuse, PT ;  /* 0x000000621100720c */ /* 0x080fe20003f26270 */
[----:B------:R-:W-:Y:S01]  /*57c0*/  VIADD R17, R16, 0xffffff88 ;  /* 0xffffff8810117836 */ /* 0x000fe20000000000 */
[----:B------:R-:W-:Y:S01]  /*57d0*/  ISETP.GE.AND P0, PT, R18, R99, PT ;  /* 0x000000631200720c */ /* 0x000fe20003f06270 */
[----:B------:R-:W3:Y:S01]  /*57e0*/  MUFU.TANH R32, R32 ;  /* 0x0000002000207308 */ /* 0x000ee20000002400 */
[----:B-1----:R-:W-:Y:S01]  /*57f0*/  FSEL R31, R84, -INF , !P5 ;  /* 0xff800000541f7808 */ /* 0x002fe20006800000 */
[----:B------:R-:W-:Y:S01]  /*5800*/  VIADD R13, R16, 0xffffff89 ;  /* 0xffffff89100d7836 */ /* 0x000fe20000000000 */
[----:B------:R-:W-:Y:S01]  /*5810*/  ISETP.GE.AND P5, PT, R18, R98, PT ;  /* 0x000000621200720c */ /* 0x000fe20003fa6270 */
[----:B------:R-:W-:Y:S01]  /*5820*/  FMUL.FTZ R133, R12, UR4 ;  /* 0x000000040c857c20 */ /* 0x000fe20008410000 */
[----:B------:R-:W-:-:S02]  /*5830*/  VIADD R12, R16, 0xffffff90 ;  /* 0xffffff90100c7836 */ /* 0x000fc40000000000 */
[----:B------:R-:W-:Y:S01]  /*5840*/  FMUL.FTZ R135, R14, UR4 ;  /* 0x000000040e877c20 */ /* 0x000fe20008410000 */
[----:B------:R-:W-:Y:S01]  /*5850*/  VIADD R14, R16, 0xffffff91 ;  /* 0xffffff91100e7836 */ /* 0x000fe20000000000 */
[----:B------:R-:W-:Y:S01]  /*5860*/  MUFU.TANH R34, R34 ;  /* 0x0000002200227308 */ /* 0x000fe20000002400 */
[----:B--2---:R-:W-:Y:S01]  /*5870*/  FSEL R21, R85, -INF , !P1 ;  /* 0xff80000055157808 */ /* 0x004fe20004800000 */
[----:B------:R-:W-:Y:S01]  /*5880*/  HMMA.16816.F32 R4, R92, R86, R4 ;  /* 0x000000565c04723c */ /* 0x000fe20000001804 */
[----:B------:R-:W-:Y:S01]  /*5890*/  ISETP.GE.AND P1, PT, R17, R99, PT ;  /* 0x000000631100720c */ /* 0x000fe20003f26270 */
[----:B------:R-:W-:Y:S01]  /*58a0*/  FMUL.FTZ R100, R8, UR4 ;  /* 0x0000000408647c20 */ /* 0x000fe20008410000 */
[----:B------:R-:W-:Y:S01]  /*58b0*/  FMUL.FTZ R101, R10, UR4 ;  /* 0x000000040a657c20 */ /* 0x000fe20008410000 */
[----:B------:R-:W-:Y:S02]  /*58c0*/  VIADD R8, R16, 0xffffffa0 ;  /* 0xffffffa010087836 */ /* 0x000fe40000000000 */
[----:B------:R-:W-:Y:S01]  /*58d0*/  FMUL.FTZ R103, R9, UR4 ;  /* 0x0000000409677c20 */ /* 0x000fe20008410000 */
[----:B------:R-:W-:Y:S01]  /*58e0*/  MUFU.TANH R33, R33 ;  /* 0x0000002100217308 */ /* 0x000fe20000002400 */
[----:B---3--:R-:W-:Y:S01]  /*58f0*/  FSEL R29, R32, -INF , !P0 ;  /* 0xff800000201d7808 */ /* 0x008fe20004000000 */
[C---:B------:R-:W-:Y:S01]  /*5900*/  VIADD R10, R16.reuse, 0xffffffa1 ;  /* 0xffffffa1100a7836 */ /* 0x040fe20000000000 */
[----:B------:R-:W-:Y:S01]  /*5910*/  ISETP.GE.AND P0, PT, R17, R98, PT ;  /* 0x000000621100720c */ /* 0x000fe20003f06270 */
[----:B------:R-:W-:Y:S01]  /*5920*/  FMUL.FTZ R15, R15, UR4 ;  /* 0x000000040f0f7c20 */ /* 0x000fe20008410000 */
[----:B------:R-:W-:-:S03]  /*5930*/  VIADD R9, R16, 0xffffffa8 ;  /* 0xffffffa810097836 */ /* 0x000fc60000000000 */
[----:B------:R-:W-:Y:S04]  /*5940*/  MUFU.TANH R28, R28 ;  /* 0x0000001c001c7308 */ /* 0x000fe80000002400 */
[----:B------:R-:W-:Y:S01]  /*5950*/  FMUL.FTZ R5, R5, UR4 ;  /* 0x0000000405057c20 */ /* 0x000fe20008410000 */
[----:B------:R-:W-:Y:S01]  /*5960*/  FMUL.FTZ R102, R4, UR4 ;  /* 0x0000000404667c20 */ /* 0x000fe20008410000 */
[----:B------:R-:W-:Y:S02]  /*5970*/  VIADD R4, R16, 0xffffffb1 ;  /* 0xffffffb110047836 */ /* 0x000fe40000000000 */
[----:B------:R-:W1:Y:S01]  /*5980*/  MUFU.TANH R35, R35 ;  /* 0x0000002300237308 */ /* 0x000e620000002400 */
[----:B------:R-:W-:Y:S01]  /*5990*/  FMUL.FTZ R6, R6, UR4 ;  /* 0x0000000406067c20 */ /* 0x000fe20008410000 */
[----:B------:R-:W-:-:S06]  /*59a0*/  FMUL.FTZ R7, R7, UR4 ;  /* 0x0000000407077c20 */ /* 0x000fcc0008410000 */
[----:B------:R-:W-:Y:S08]  /*59b0*/  MUFU.TANH R30, R30 ;  /* 0x0000001e001e7308 */ /* 0x000ff00000002400 */
[----:B------:R2:W-:Y:S01]  /*59c0*/  MUFU.TANH R119, R19 ;  /* 0x0000001300777308 */ /* 0x0005e20000002400 */
[----:B-1----:R-:W-:Y:S02]  /*59d0*/  FSEL R17, R35, -INF , !P0 ;  /* 0xff80000023117808 */ /* 0x002fe40004000000 */
[----:B------:R-:W-:-:S04]  /*59e0*/  ISETP.GE.AND P0, PT, R12, R99, PT ;  /* 0x000000630c00720c */ /* 0x000fc80003f06270 */
[----:B------:R-:W-:Y:S01]  /*59f0*/  FSEL R147, R147, -INF , !P0 ;  /* 0xff80000093937808 */ /* 0x000fe20004000000 */
[----:B------:R1:W3:Y:S01]  /*5a00*/  MUFU.TANH R151, R27 ;  /* 0x0000001b00977308 */ /* 0x0002e20000002400 */
[----:B------:R-:W-:-:S07]  /*5a10*/  ISETP.GE.AND P0, PT, R14, R98, PT ;  /* 0x000000620e00720c */ /* 0x000fce0003f06270 */
[----:B------:R-:W4:Y:S01]  /*5a20*/  MUFU.TANH R111, R20 ;  /* 0x00000014006f7308 */ /* 0x000f220000002400 */
[----:B--2---:R-:W-:Y:S02]  /*5a30*/  FSEL R19, R34, -INF , !P5 ;  /* 0xff80000022137808 */ /* 0x004fe40006800000 */
[----:B------:R-:W-:-:S05]  /*5a40*/  ISETP.GE.AND P5, PT, R13, R99, PT ;  /* 0x000000630d00720c */ /* 0x000fca0003fa6270 */
[----:B------:R2:W-:Y:S01]  /*5a50*/  MUFU.TANH R149, R23 ;  /* 0x0000001700957308 */ /* 0x0005e20000002400 */
[----:B-1----:R-:W-:Y:S02]  /*5a60*/  FSEL R27, R33, -INF , !P1 ;  /* 0xff800000211b7808 */ /* 0x002fe40004800000 */
[----:B------:R-:W-:Y:S02]  /*5a70*/  ISETP.GE.AND P1, PT, R13, R98, PT ;  /* 0x000000620d00720c */ /* 0x000fe40003f26270 */
[----:B---3--:R-:W-:Y:S02]  /*5a80*/  FSEL R151, R151, -INF , !P0 ;  /* 0xff80000097977808 */ /* 0x008fe40004000000 */
[----:B------:R-:W-:Y:S01]  /*5a90*/  FSEL R13, R30, -INF , !P1 ;  /* 0xff8000001e0d7808 */ /* 0x000fe20004800000 */
[----:B------:R-:W1:Y:S01]  /*5aa0*/  MUFU.TANH R109, R22 ;  /* 0x00000016006d7308 */ /* 0x000e620000002400 */
[----:B------:R-:W-:-:S04]  /*5ab0*/  ISETP.GE.AND P1, PT, R14, R99, PT ;  /* 0x000000630e00720c */ /* 0x000fc80003f26270 */
[----:B------:R-:W-:-:S03]  /*5ac0*/  FSEL R155, R155, -INF , !P1 ;  /* 0xff8000009b9b7808 */ /* 0x000fc60004800000 */
[----:B------:R-:W-:Y:S01]  /*5ad0*/  MUFU.TANH R115, R115 ;  /* 0x0000007300737308 */ /* 0x000fe20000002400 */
[----:B--2---:R-:W-:Y:S02]  /*5ae0*/  FSEL R23, R28, -INF , !P5 ;  /* 0xff8000001c177808 */ /* 0x004fe40006800000 */
[----:B------:R-:W-:Y:S01]  /*5af0*/  ISETP.GE.AND P5, PT, R12, R98, PT ;  /* 0x000000620c00720c */ /* 0x000fe20003fa6270 */
[----:B------:R-:W-:-:S03]  /*5b00*/  VIADD R12, R16, 0xffffff98 ;  /* 0xffffff98100c7836 */ /* 0x000fc60000000000 */
[----:B------:R-:W-:Y:S01]  /*5b10*/  FSEL R145, R145, -INF , !P5 ;  /* 0xff80000091917808 */ /* 0x000fe20006800000 */
[----:B------:R-:W2:Y:S01]  /*5b20*/  MUFU.TANH R113, R113 ;  /* 0x0000007100717308 */ /* 0x000ea20000002400 */
[CC--:B------:R-:W-:Y:S02]  /*5b30*/  ISETP.GE.AND P5, PT, R12.reuse, R99.reuse, PT ;  /* 0x000000630c00720c */ /* 0x0c0fe40003fa6270 */
[----:B------:R-:W-:Y:S01]  /*5b40*/  ISETP.GE.AND P1, PT, R12, R98, PT ;  /* 0x000000620c00720c */ /* 0x000fe20003f26270 */
[----:B------:R-:W-:Y:S01]  /*5b50*/  VIADD R12, R16, 0xffffff99 ;  /* 0xffffff99100c7836 */ /* 0x000fe20000000000 */
[----:B----4-:R-:W-:Y:S02]  /*5b60*/  FSEL R111, R111, -INF , !P5 ;  /* 0xff8000006f6f7808 */ /* 0x010fe40006800000 */
[----:B-1----:R-:W-:Y:S01]  /*5b70*/  FSEL R109, R109, -INF , !P1 ;  /* 0xff8000006d6d7808 */ /* 0x002fe20004800000 */
[----:B------:R-:W1:Y:S01]  /*5b80*/  MUFU.TANH R117, R117 ;  /* 0x0000007500757308 */ /* 0x000e620000002400 */
[----:B------:R-:W-:-:S02]  /*5b90*/  ISETP.GE.AND P0, PT, R12, R99, PT ;  /* 0x000000630c00720c */ /* 0x000fc40003f06270 */
[-C--:B------:R-:W-:Y:S02]  /*5ba0*/  ISETP.GE.AND P5, PT, R12, R98.reuse, PT ;  /* 0x000000620c00720c */ /* 0x080fe40003fa6270 */
[----:B------:R-:W-:Y:S02]  /*5bb0*/  FSEL R153, R153, -INF , !P0 ;  /* 0xff80000099997808 */ /* 0x000fe40004000000 */
[----:B------:R-:W-:Y:S01]  /*5bc0*/  FSEL R149, R149, -INF , !P5 ;  /* 0xff80000095957808 */ /* 0x000fe20006800000 */
[----:B------:R-:W3:Y:S01]  /*5bd0*/  MUFU.TANH R133, R133 ;  /* 0x0000008500857308 */ /* 0x000ee20000002400 */
[----:B------:R-:W-:Y:S02]  /*5be0*/  ISETP.GE.AND P0, PT, R8, R98, PT ;  /* 0x000000620800720c */ /* 0x000fe40003f06270 */
[-C--:B------:R-:W-:Y:S02]  /*5bf0*/  ISETP.GE.AND P5, PT, R10, R99.reuse, PT ;  /* 0x000000630a00720c */ /* 0x080fe40003fa6270 */
[----:B------:R-:W-:Y:S01]  /*5c00*/  ISETP.GE.AND P1, PT, R8, R99, PT ;  /* 0x000000630800720c */ /* 0x000fe20003f26270 */
[----:B------:R-:W-:Y:S01]  /*5c10*/  FMUL.FTZ R8, R11, UR4 ;  /* 0x000000040b087c20 */ /* 0x000fe20008410000 */
[----:B--2---:R-:W-:Y:S01]  /*5c20*/  FSEL R113, R113, -INF , !P0 ;  /* 0xff80000071717808 */ /* 0x004fe20004000000 */
[----:B------:R-:W2:Y:S01]  /*5c30*/  MUFU.TANH R135, R135 ;  /* 0x0000008700877308 */ /* 0x000ea20000002400 */
[----:B------:R-:W-:-:S02]  /*5c40*/  FSEL R115, R115, -INF , !P5 ;  /* 0xff80000073737808 */ /* 0x000fc40006800000 */
[----:B-1----:R-:W-:Y:S02]  /*5c50*/  FSEL R117, R117, -INF , !P1 ;  /* 0xff80000075757808 */ /* 0x002fe40004800000 */
[C---:B------:R-:W-:Y:S02]  /*5c60*/  ISETP.GE.AND P0, PT, R9.reuse, R99, PT ;  /* 0x000000630900720c */ /* 0x040fe40003f06270 */
[-C--:B------:R-:W-:Y:S01]  /*5c70*/  ISETP.GE.AND P5, PT, R9, R98.reuse, PT ;  /* 0x000000620900720c */ /* 0x080fe20003fa6270 */
[----:B------:R-:W1:Y:S01]  /*5c80*/  MUFU.TANH R107, R15 ;  /* 0x0000000f006b7308 */ /* 0x000e620000002400 */
[----:B------:R-:W-:Y:S01]  /*5c90*/  ISETP.GE.AND P1, PT, R10, R98, PT ;  /* 0x000000620a00720c */ /* 0x000fe20003f26270 */
[----:B------:R-:W-:Y:S01]  /*5ca0*/  VIADD R9, R16, 0xffffffa9 ;  /* 0xffffffa910097836 */ /* 0x000fe20000000000 */
[----:B---3--:R-:W-:Y:S02]  /*5cb0*/  FSEL R133, R133, -INF , !P0 ;  /* 0xff80000085857808 */ /* 0x008fe40004000000 */
[----:B------:R-:W-:-:S02]  /*5cc0*/  FSEL R119, R119, -INF , !P1 ;  /* 0xff80000077777808 */ /* 0x000fc40004800000 */
[C---:B------:R-:W-:Y:S01]  /*5cd0*/  ISETP.GE.AND P1, PT, R9.reuse, R99, PT ;  /* 0x000000630900720c */ /* 0x040fe20003f26270 */
[----:B------:R-:W3:Y:S01]  /*5ce0*/  MUFU.TANH R100, R100 ;  /* 0x0000006400647308 */ /* 0x000ee20000002400 */
[----:B------:R-:W-:Y:S01]  /*5cf0*/  ISETP.GE.AND P0, PT, R9, R98, PT ;  /* 0x000000620900720c */ /* 0x000fe20003f06270 */
[----:B------:R-:W-:Y:S01]  /*5d00*/  VIADD R9, R16, 0xffffffb0 ;  /* 0xffffffb010097836 */ /* 0x000fe20000000000 */
[----:B--2---:R-:W-:-:S04]  /*5d10*/  FSEL R135, R135, -INF , !P5 ;  /* 0xff80000087877808 */ /* 0x004fc80006800000 */
[-C--:B------:R-:W-:Y:S01]  /*5d20*/  ISETP.GE.AND P5, PT, R9, R99.reuse, PT ;  /* 0x000000630900720c */ /* 0x080fe20003fa6270 */
[----:B------:R-:W2:Y:S01]  /*5d30*/  MUFU.TANH R103, R103 ;  /* 0x0000006700677308 */ /* 0x000ea20000002400 */
[----:B-1----:R-:W-:Y:S02]  /*5d40*/  FSEL R107, R107, -INF , !P0 ;  /* 0xff8000006b6b7808 */ /* 0x002fe40004000000 */
[----:B------:R-:W-:-:S05]  /*5d50*/  ISETP.GE.AND P0, PT, R4, R99, PT ;  /* 0x000000630400720c */ /* 0x000fca0003f06270 */
[----:B------:R-:W1:Y:S01]  /*5d60*/  MUFU.TANH R105, R5 ;  /* 0x0000000500697308 */ /* 0x000e620000002400 */
[----:B---3--:R-:W-:Y:S02]  /*5d70*/  FSEL R100, R100, -INF , !P5 ;  /* 0xff80000064647808 */ /* 0x008fe40006800000 */
[----:B------:R-:W-:Y:S01]  /*5d80*/  ISETP.GE.AND P5, PT, R4, R98, PT ;  /* 0x000000620400720c */ /* 0x000fe20003fa6270 */
[C---:B------:R-:W-:Y:S02]  /*5d90*/  VIADD R4, R16.reuse, 0xffffffb8 ;  /* 0xffffffb810047836 */ /* 0x040fe40000000000 */
[----:B------:R-:W-:Y:S02]  /*5da0*/  VIADD R16, R16, 0xffffffb9 ;  /* 0xffffffb910107836 */ /* 0x000fe40000000000 */
[----:B------:R-:W3:Y:S01]  /*5db0*/  MUFU.TANH R139, R139 ;  /* 0x0000008b008b7308 */ /* 0x000ee20000002400 */
[----:B--2---:R-:W-:Y:S01]  /*5dc0*/  FSEL R103, R103, -INF , !P0 ;  /* 0xff80000067677808 */ /* 0x004fe20004000000 */
[----:B------:R-:W-:Y:S01]  /*5dd0*/  BAR.SYNC.DEFER_BLOCKING 0x0 ;  /* 0x0000000000007b1d */ /* 0x000fe20000010000 */
[----:B------:R-:W-:-:S05]  /*5de0*/  ISETP.GE.AND P0, PT, R16, R99, PT ;  /* 0x000000631000720c */ /* 0x000fca0003f06270 */
[----:B------:R-:W2:Y:S01]  /*5df0*/  MUFU.TANH R101, R101 ;  /* 0x0000006500657308 */ /* 0x000ea20000002400 */
[----:B-1----:R-:W-:Y:S02]  /*5e00*/  FSEL R105, R105, -INF , !P0 ;  /* 0xff80000069697808 */ /* 0x002fe40004000000 */
[----:B------:R-:W-:-:S05]  /*5e10*/  ISETP.GE.U32.AND P0, PT, R3, 0x3, PT ;  /* 0x000000030300780c */ /* 0x000fca0003f06070 */
        /* <DEDUP_REMOVED lines=8> */
[----:B------:R-:W-:-:S05]  /*5ea0*/  ISETP.GE.AND P5, PT, R4, R98, PT ;  /* 0x000000620400720c */ /* 0x000fca0003fa6270 */
[----:B------:R-:W1:Y:S01]  /*5eb0*/  MUFU.TANH R86, R7 ;  /* 0x0000000700567308 */ /* 0x000e620000002400 */
[----:B---3--:R-:W-:Y:S02]  /*5ec0*/  FSEL R102, R102, -INF , !P1 ;  /* 0xff80000066667808 */ /* 0x008fe40004800000 */
[----:B------:R-:W-:Y:S02]  /*5ed0*/  ISETP.GE.AND P1, PT, R16, R98, PT ;  /* 0x000000621000720c */ /* 0x000fe40003f26270 */
[----:B--2---:R-:W-:Y:S02]  /*5ee0*/  FSEL R87, R87, -INF , !P5 ;  /* 0xff80000057577808 */ /* 0x004fe40006800000 */
[----:B-1----:R-:W-:Y:S01]  /*5ef0*/  FSEL R86, R86, -INF , !P1 ;  /* 0xff80000056567808 */ /* 0x002fe20004800000 */
        /* <DEDUP_REMOVED lines=63> */
.L_x_3498:
[----:B------:R-:W-:Y:S01]  /*62f0*/  UMOV UR4, URZ ;  /* 0x000000ff00047c82 */ /* 0x000fe20008000000 */
[----:B------:R-:W-:Y:S01]  /*6300*/  IMAD.SHL.U32 R4, R96, 0x40, RZ ;  /* 0x0000004060047824 */ /* 0x000fe200078e00ff */
[----:B------:R-:W-:-:S05]  /*6310*/  IADD3 R5, P0, PT, RZ, -UR4, RZ ;  /* 0x80000004ff057c10 */ /* 0x000fca000ff1e0ff */
[----:B------:R-:W-:-:S05]  /*6320*/  IMAD.X R4, RZ, RZ, ~R4, P0 ;  /* 0x000000ffff047224 */ /* 0x000fca00000e0e04 */
[----:B------:R-:W-:-:S04]  /*6330*/  SHF.R.S64 R5, R5, 0x1f, R4 ;  /* 0x0000001f05057819 */ /* 0x000fc80000001004 */
[----:B------:R-:W-:-:S04]  /*6340*/  IADD3 R128, P0, PT, R5, R128, RZ ;  /* 0x0000008005807210 */ /* 0x000fc80007f1e0ff */
[----:B------:R-:W-:-:S09]  /*6350*/  LEA.HI.X.SX32 R129, R4, R129, 0x1, P0 ;  /* 0x0000008104817211 */ /* 0x000fd200000f0eff */
.L_x_3499:
        /* <DEDUP_REMOVED lines=39> */
.L_x_3497:
        /* <DEDUP_REMOVED lines=20> */
[----:B--2---:R-:W-:Y:S02]  /*6710*/  FMNMX.FTZ R5, R6, R5, !PT ;  /* 0x0000000506057209 */ /* 0x004fe40007810000 */
[----:B---3--:R-:W-:-:S03]  /*6720*/  FMNMX.FTZ R4, R7, R4, !PT ;  /* 0x0000000407047209 */ /* 0x008fc60007810000 */
[----:B------:R-:W2:Y:S04]  /*6730*/  SHFL.BFLY PT, R90, R5, 0x1, 0x1f ;  /* 0x0c201f00055a7f89 */ /* 0x000ea800000e0000 */
[----:B------:R-:W3:Y:S01]  /*6740*/  SHFL.BFLY PT, R89, R4, 0x1, 0x1f ;  /* 0x0c201f0004597f89 */ /* 0x000ee200000e0000 */
[----:B--2---:R-:W-:-:S04]  /*6750*/  FMNMX.FTZ R90, R5, R90, !PT ;  /* 0x0000005a055a7209 */ /* 0x004fc80007810000 */
[C---:B------:R-:W-:Y:S01]  /*6760*/  FSETP.NEU.FTZ.AND P1, PT, R90.reuse, -INF , PT ;  /* 0xff8000005a00780b */ /* 0x040fe20003f3d000 */
[----:B-1----:R-:W-:Y:S01]  /*6770*/  FMUL.FTZ R98, R90, UR4 ;  /* 0x000000045a627c20 */ /* 0x002fe20008410000 */
[----:B---3--:R-:W-:Y:S02]  /*6780*/  FMNMX.FTZ R89, R4, R89, !PT ;  /* 0x0000005904597209 */ /* 0x008fe40007810000 */
[----:B------:R-:W-:Y:S02]  /*6790*/  FSEL R5, R90, RZ, P1 ;  /* 0x000000ff5a057208 */ /* 0x000fe40000800000 */
[C---:B------:R-:W-:Y:S01]  /*67a0*/  FSETP.NEU.FTZ.AND P0, PT, R89.reuse, -INF , PT ;  /* 0xff8000005900780b */ /* 0x040fe20003f1d000 */
[----:B------:R-:W-:Y:S01]  /*67b0*/  FMUL.FTZ R92, R89, UR4 ;  /* 0x00000004595c7c20 */ /* 0x000fe20008410000 */
[----:B------:R-:W-:Y:S01]  /*67c0*/  IADD3 R4, PT, PT, R121, 0x6000, RZ ;  /* 0x0000600079047810 */ /* 0x000fe20007ffe0ff */
[----:B------:R-:W-:Y:S01]  /*67d0*/  FADD.FTZ R96, R2, -R5 ;  /* 0x8000000502607221 */ /* 0x000fe20000010000 */
[----:B------:R-:W-:-:S02]  /*67e0*/  FSEL R5, R89, RZ, P0 ;  /* 0x000000ff59057208 */ /* 0x000fc40000000000 */
[----:B------:R-:W-:Y:S01]  /*67f0*/  IADD3 R2, PT, PT, R121, 0x6020, RZ ;  /* 0x0000602079027810 */ /* 0x000fe20007ffe0ff */
[----:B------:R-:W-:Y:S01]  /*6800*/  FMUL.FTZ R96, R96, UR4 ;  /* 0x0000000460607c20 */ /* 0x000fe20008410000 */
[----:B------:R-:W-:Y:S01]  /*6810*/  @P6 IADD3 R2, PT, PT, R4, -0x20, RZ ;  /* 0xffffffe004026810 */ /* 0x000fe20007ffe0ff */
[----:B------:R-:W-:Y:S01]  /*6820*/  FADD.FTZ R94, R0, -R5 ;  /* 0x80000005005e7221 */ /* 0x000fe20000010000 */
[----:B------:R-:W-:Y:S02]  /*6830*/  FSEL R98, R98, RZ, P1 ;  /* 0x000000ff62627208 */ /* 0x000fe40000800000 */
[----:B------:R-:W-:Y:S01]  /*6840*/  FSEL R92, R92, RZ, P0 ;  /* 0x000000ff5c5c7208 */ /* 0x000fe20000000000 */
[----:B------:R-:W-:Y:S01]  /*6850*/  FMUL.FTZ R94, R94, UR4 ;  /* 0x000000045e5e7c20 */ /* 0x000fe20008410000 */
[----:B------:R-:W1:Y:S01]  /*6860*/  MUFU.EX2 R96, R96 ;  /* 0x0000006000607308 */ /* 0x000e620000000800 */
[----:B------:R-:W2:Y:S01]  /*6870*/  LDSM.16.MT88.4 R32, [R2+0x1000] ;  /* 0x001000000220783b */ /* 0x000ea20000004200 */
[--C-:B------:R-:W-:Y:S01]  /*6880*/  FFMA.FTZ R97, R31, UR4, -R98.reuse ;  /* 0x000000041f617c23 */ /* 0x100fe20008010862 */
        /* <DEDUP_REMOVED lines=8> */
[----:B------:R-:W-:Y:S01]  /*6910*/  LDSM.16.MT88.4 R24, [R121+0x7000] ;  /* 0x007000007918783b */ /* 0x000fe20000004200 */
[--C-:B------:R-:W-:Y:S01]  /*6920*/  FFMA.FTZ R147, R147, UR4, -R98.reuse ;  /* 0x0000000493937c23 */ /* 0x100fe20008010862 */
[--C-:B------:R-:W-:Y:S01]  /*6930*/  FFMA.FTZ R110, R155, UR4, -R98.reuse ;  /* 0x000000049b6e7c23 */ /* 0x100fe20008010862 */
[--C-:B------:R-:W-:Y:S01]  /*6940*/  FFMA.FTZ R111, R111, UR4, -R98.reuse ;  /* 0x000000046f6f7c23 */ /* 0x100fe20008010862 */
[----:B------:R-:W-:Y:S01]  /*6950*/  LDSM.16.MT88.4 R16, [R2] ;  /* 0x000000000210783b */ /* 0x000fe20000004200 */
        /* <DEDUP_REMOVED lines=9> */
[-C--:B---3--:R-:W-:Y:S01]  /*69f0*/  FMUL.FTZ R30, R58, R94.reuse ;  /* 0x0000005e3a1e7220 */ /* 0x088fe20000410000 */
[-C--:B------:R-:W-:Y:S01]  /*6a00*/  FMUL.FTZ R31, R59, R94.reuse ;  /* 0x0000005e3b1f7220 */ /* 0x080fe20000410000 */
[-C--:B------:R-:W-:Y:S01]  /*6a10*/  FMUL.FTZ R6, R82, R94.reuse ;  /* 0x0000005e52067220 */ /* 0x080fe20000410000 */
[----:B------:R-:W3:Y:S01]  /*6a20*/  LDSM.16.MT88.4 R56, [R121+0x8000] ;  /* 0x008000007938783b */ /* 0x000ee20000004200 */
        /* <DEDUP_REMOVED lines=22> */
[----:B------:R-:W-:Y:S01]  /*6b90*/  FFMA.FTZ R106, R153, UR4, -R98 ;  /* 0x00000004996a7c23 */ /* 0x000fe20008010862 */
[--C-:B------:R-:W-:Y:S01]  /*6ba0*/  FFMA.FTZ R145, R145, UR4, -R92.reuse ;  /* 0x0000000491917c23 */ /* 0x100fe2000801085c */
[--C-:B------:R-:W-:Y:S01]  /*6bb0*/  FFMA.FTZ R108, R151, UR4, -R92.reuse ;  /* 0x00000004976c7c23 */ /* 0x100fe2000801085c */
[--C-:B------:R-:W-:Y:S01]  /*6bc0*/  FFMA.FTZ R109, R109, UR4, -R92.reuse ;  /* 0x000000046d6d7c23 */ /* 0x100fe2000801085c */
[----:B------:R-:W-:Y:S01]  /*6bd0*/  FFMA.FTZ R104, R149, UR4, -R92 ;  /* 0x0000000495687c23 */ /* 0x000fe2000801085c */
[----:B------:R-:W1:Y:S01]  /*6be0*/  MUFU.EX2 R85, R85 ;  /* 0x0000005500557308 */ /* 0x000e620000000800 */
        /* <DEDUP_REMOVED lines=16> */
[----:B-1----:R-:W-:Y:S01]  /*6cf0*/  F2FP.F16.F32.PACK_AB R81, R85, R95 ;  /* 0x0000005f5551723e */ /* 0x002fe200000000ff */
        /* <DEDUP_REMOVED lines=8> */
[----:B------:R-:W-:Y:S01]  /*6d80*/  FFMA.FTZ R114, R115, UR4, -R98 ;  /* 0x0000000473727c23 */ /* 0x000fe20008010862 */
[----:B------:R-:W-:Y:S01]  /*6d90*/  FFMA.FTZ R118, R113, UR4, -R92 ;  /* 0x0000000471767c23 */ /* 0x000fe2000801085c */
[--C-:B------:R-:W-:Y:S01]  /*6da0*/  FFMA.FTZ R117, R117, UR4, -R98.reuse ;  /* 0x0000000475757c23 */ /* 0x100fe20008010862 */
[--C-:B------:R-:W-:Y:S01]  /*6db0*/  FFMA.FTZ R115, R133, UR4, -R98.reuse ;  /* 0x0000000485737c23 */ /* 0x100fe20008010862 */
[----:B------:R-:W-:Y:S01]  /*6dc0*/  FFMA.FTZ R112, R139, UR4, -R98 ;  /* 0x000000048b707c23 */ /* 0x000fe20008010862 */
[--C-:B------:R-:W-:Y:S01]  /*6dd0*/  FFMA.FTZ R113, R119, UR4, -R92.reuse ;  /* 0x0000000477717c23 */ /* 0x100fe2000801085c */
[----:B------:R-:W1:Y:S01]  /*6de0*/  MUFU.EX2 R110, R110 ;  /* 0x0000006e006e7308 */ /* 0x000e620000000800 */
[----:B----4-:R-:W-:Y:S01]  /*6df0*/  F2FP.F16.F32.PACK_AB R83, R0, R91 ;  /* 0x0000005b0053723e */ /* 0x010fe200000000ff */
[--C-:B------:R-:W-:Y:S01]  /*6e00*/  FFMA.FTZ R116, R135, UR4, -R92.reuse ;  /* 0x0000000487747c23 */ /* 0x100fe2000801085c */
[----:B------:R-:W-:Y:S01]  /*6e10*/  FFMA.FTZ R107, R107, UR4, -R92 ;  /* 0x000000046b6b7c23 */ /* 0x000fe2000801085c */
[--C-:B------:R-:W-:Y:S01]  /*6e20*/  FFMA.FTZ R119, R100, UR4, -R98.reuse ;  /* 0x0000000464777c23 */ /* 0x100fe20008010862 */
[--C-:B------:R-:W-:Y:S01]  /*6e30*/  FFMA.FTZ R100, R103, UR4, -R98.reuse ;  /* 0x0000000467647c23 */ /* 0x100fe20008010862 */
[--C-:B------:R-:W-:Y:S01]  /*6e40*/  FFMA.FTZ R102, R102, UR4, -R98.reuse ;  /* 0x0000000466667c23 */ /* 0x100fe20008010862 */
[----:B------:R-:W-:Y:S01]  /*6e50*/  FFMA.FTZ R103, R105, UR4, -R98 ;  /* 0x0000000469677c23 */ /* 0x000fe20008010862 */
[C---:B--2---:R-:W-:Y:S01]  /*6e60*/  HMMA.16816.F32 R28, R80.reuse, R32, R28 ;  /* 0x00000020501c723c */ /* 0x044fe2000000181c */
[----:B------:R-:W-:Y:S01]  /*6e70*/  MUFU.EX2 R111, R111 ;  /* 0x0000006f006f7308 */ /* 0x000fe20000000800 */
[--C-:B------:R-:W-:Y:S01]  /*6e80*/  FFMA.FTZ R98, R101, UR4, -R92.reuse ;  /* 0x0000000465627c23 */ /* 0x100fe2000801085c */
[--C-:B------:R-:W-:Y:S01]  /*6e90*/  FFMA.FTZ R99, R99, UR4, -R92.reuse ;  /* 0x0000000463637c23 */ /* 0x100fe2000801085c */
[--C-:B------:R-:W-:Y:S01]  /*6ea0*/  FFMA.FTZ R101, R87, UR4, -R92.reuse ;  /* 0x0000000457657c23 */ /* 0x100fe2000801085c */
[----:B------:R-:W-:Y:S01]  /*6eb0*/  FFMA.FTZ R92, R86, UR4, -R92 ;  /* 0x00000004565c7c23 */ /* 0x000fe2000801085c */
[----:B------:R-:W-:Y:S01]  /*6ec0*/  FFMA.FTZ R97, R146, R96, R97 ;  /* 0x0000006092617223 */ /* 0x000fe20000010061 */
[----:B------:R-:W-:Y:S01]  /*6ed0*/  IADD3 R139, PT, PT, R3, -0x3, RZ ;  /* 0xfffffffd038b7810 */ /* 0x000fe20007ffe0ff */
[C---:B------:R-:W-:Y:S01]  /*6ee0*/  HMMA.16816.F32 R32, R80.reuse, R34, R52 ;  /* 0x000000225020723c */ /* 0x040fe20000001834 */
[----:B------:R-:W2:Y:S01]  /*6ef0*/  LDSM.16.MT88.4 R52, [R2+0x2000] ;  /* 0x002000000234783b */ /* 0x000ea20000004200 */
[----:B------:R-:W-:Y:S06]  /*6f00*/  MUFU.EX2 R106, R106 ;  /* 0x0000006a006a7308 */ /* 0x000fec0000000800 */
[C---:B---3--:R-:W-:Y:S02]  /*6f10*/  HMMA.16816.F32 R36, R80.reuse, R56, R36 ;  /* 0x000000385024723c */ /* 0x048fe40000001824 */
[----:B------:R-:W-:Y:S06]  /*6f20*/  MUFU.EX2 R145, R145 ;  /* 0x0000009100917308 */ /* 0x000fec0000000800 */
[C---:B------:R-:W-:Y:S01]  /*6f30*/  HMMA.16816.F32 R40, R80.reuse, R58, R40 ;  /* 0x0000003a5028723c */ /* 0x040fe20000001828 */
[----:B------:R-:W3:Y:S01]  /*6f40*/  LDSM.16.MT88.4 R56, [R2+0x400] ;  /* 0x000400000238783b */ /* 0x000ee20000004200 */
[----:B------:R-:W4:Y:S06]  /*6f50*/  MUFU.EX2 R108, R108 ;  /* 0x0000006c006c7308 */ /* 0x000f2c0000000800 */
[C---:B------:R-:W-:Y:S02]  /*6f60*/  HMMA.16816.F32 R20, R80.reuse, R24, R20 ;  /* 0x000000185014723c */ /* 0x040fe40000001814 */
[----:B------:R-:W-:Y:S06]  /*6f70*/  MUFU.EX2 R109, R109 ;  /* 0x0000006d006d7308 */ /* 0x000fec0000000800 */
[C---:B------:R-:W-:Y:S01]  /*6f80*/  HMMA.16816.F32 R24, R80.reuse, R26, R60 ;  /* 0x0000001a5018723c */ /* 0x040fe2000000183c */
[----:B------:R-:W5:Y:S01]  /*6f90*/  LDSM.16.MT88.4 R60, [R121+0x6400] ;  /* 0x00640000793c783b */ /* 0x000f620000004200 */
[----:B------:R-:W3:Y:S06]  /*6fa0*/  MUFU.EX2 R104, R104 ;  /* 0x0000006800687308 */ /* 0x000eec0000000800 */
[C---:B------:R-:W-:Y:S02]  /*6fb0*/  HMMA.16816.F32 R12, R80.reuse, R16, R12 ;  /* 0x00000010500c723c */ /* 0x040fe4000000180c */
[----:B------:R-:W-:Y:S06]  /*6fc0*/  MUFU.EX2 R117, R117 ;  /* 0x0000007500757308 */ /* 0x000fec0000000800 */
[C---:B------:R-:W-:Y:S01]  /*6fd0*/  HMMA.16816.F32 R16, R80.reuse, R18, R68 ;  /* 0x000000125010723c */ /* 0x040fe20000001844 */
[----:B------:R-:W-:Y:S01]  /*6fe0*/  LDSM.16.MT88.4 R68, [R2+0xc00] ;  /* 0x000c00000244783b */ /* 0x000fe20000004200 */
[----:B------:R-:W-:Y:S06]  /*6ff0*/  MUFU.EX2 R114, R114 ;  /* 0x0000007200727308 */ /* 0x000fec0000000800 */
[C---:B------:R-:W-:Y:S02]  /*7000*/  HMMA.16816.F32 R4, R80.reuse, R8, R4 ;  /* 0x000000085004723c */ /* 0x040fe40000001804 */
[----:B------:R-:W-:Y:S06]  /*7010*/  MUFU.EX2 R115, R115 ;  /* 0x0000007300737308 */ /* 0x000fec0000000800 */
[----:B--2---:R-:W-:Y:S01]  /*7020*/  HMMA.16816.F32 R44, R80, R52, R44 ;  /* 0x00000034502c723c */ /* 0x004fe2000000182c */
[----:B-1----:R-:W-:Y:S01]  /*7030*/  F2FP.F16.F32.PACK_AB R52, R110, R147 ;  /* 0x000000936e34723e */ /* 0x002fe200000000ff */
[----:B------:R-:W-:Y:S01]  /*7040*/  MUFU.EX2 R112, R112 ;  /* 0x0000007000707308 */ /* 0x000fe20000000800 */
[----:B----4-:R-:W-:-:S05]  /*7050*/  F2FP.F16.F32.PACK_AB R53, R108, R145 ;  /* 0x000000916c35723e */ /* 0x010fca00000000ff */
[----:B------:R-:W-:Y:S01]  /*7060*/  HMMA.16816.F32 R48, R80, R54, R48 ;  /* 0x000000365030723c */ /* 0x000fe20000001830 */
[----:B------:R-:W-:Y:S01]  /*7070*/  F2FP.F16.F32.PACK_AB R54, R106, R111 ;  /* 0x0000006f6a36723e */ /* 0x000fe200000000ff */
[----:B------:R-:W-:Y:S01]  /*7080*/  MUFU.EX2 R118, R118 ;  /* 0x0000007600767308 */ /* 0x000fe20000000800 */
[----:B---3--:R-:W-:-:S05]  /*7090*/  F2FP.F16.F32.PACK_AB R55, R104, R109 ;  /* 0x0000006d6837723e */ /* 0x008fca00000000ff */
[----:B------:R-:W-:Y:S01]  /*70a0*/  HMMA.16816.F32 R8, R80, R10, R76 ;  /* 0x0000000a5008723c */ /* 0x000fe2000000184c */
[----:B------:R-:W-:Y:S01]  /*70b0*/  LDSM.16.MT88.4 R76, [R121+0x6c00] ;  /* 0x006c0000794c783b */ /* 0x000fe20000004200 */
[----:B------:R-:W-:Y:S06]  /*70c0*/  MUFU.EX2 R113, R113 ;  /* 0x0000007100717308 */ /* 0x000fec0000000800 */
[C---:B------:R-:W-:Y:S02]  /*70d0*/  HMMA.16816.F32 R12, R52.reuse, R56, R12 ;  /* 0x00000038340c723c */ /* 0x040fe4000000180c */
        /* <DEDUP_REMOVED lines=8> */
[----:B------:R-:W-:Y:S08]  /*7160*/  MUFU.EX2 R100, R100 ;  /* 0x0000006400647308 */ /* 0x000ff00000000800 */
[----:B------:R-:W-:Y:S08]  /*7170*/  MUFU.EX2 R102, R102 ;  /* 0x0000006600667308 */ /* 0x000ff00000000800 */
[----:B------:R-:W3:Y:S01]  /*7180*/  MUFU.EX2 R103, R103 ;  /* 0x0000006700677308 */ /* 0x000ee20000000800 */
[C---:B-1----:R-:W-:Y:S07]  /*7190*/  HMMA.16816.F32 R28, R52.reuse, R56, R28 ;  /* 0x00000038341c723c */ /* 0x042fee000000181c */
[----:B------:R-:W-:Y:S01]  /*71a0*/  MUFU.EX2 R98, R98 ;  /* 0x0000006200627308 */ /* 0x000fe20000000800 */
[C---:B------:R-:W-:Y:S01]  /*71b0*/  HMMA.16816.F32 R32, R52.reuse, R58, R32 ;  /* 0x0000003a3420723c */ /* 0x040fe20000001820 */
[----:B------:R-:W1:Y:S06]  /*71c0*/  LDSM.16.MT88.4 R56, [R2+0x2400] ;  /* 0x002400000238783b */ /* 0x000e6c0000004200 */
[----:B------:R-:W-:Y:S01]  /*71d0*/  MUFU.EX2 R99, R99 ;  /* 0x0000006300637308 */ /* 0x000fe20000000800 */
[----:B---3--:R-:W-:Y:S01]  /*71e0*/  F2FP.F16.F32.PACK_AB R86, R103, R102 ;  /* 0x000000666756723e */ /* 0x008fe200000000ff */
[C---:B--2---:R-:W-:Y:S06]  /*71f0*/  HMMA.16816.F32 R20, R52.reuse, R60, R20 ;  /* 0x0000003c3414723c */ /* 0x044fec0000001814 */
[----:B------:R-:W-:Y:S02]  /*7200*/  MUFU.EX2 R101, R101 ;  /* 0x0000006500657308 */ /* 0x000fe40000000800 */
[C---:B------:R-:W-:Y:S01]  /*7210*/  HMMA.16816.F32 R24, R52.reuse, R62, R24 ;  /* 0x0000003e3418723c */ /* 0x040fe20000001818 */
[----:B------:R-:W2:Y:S05]  /*7220*/  LDSM.16.MT88.4 R60, [R121+0x8400] ;  /* 0x00840000793c783b */ /* 0x000eaa0000004200 */
[----:B------:R-:W3:Y:S02]  /*7230*/  MUFU.EX2 R92, R92 ;  /* 0x0000005c005c7308 */ /* 0x000ee40000000800 */
[----:B---3--:R-:W-:Y:S01]  /*7240*/  F2FP.F16.F32.PACK_AB R87, R92, R101 ;  /* 0x000000655c57723e */ /* 0x008fe200000000ff */
        /* <DEDUP_REMOVED lines=22> */
[----:B-1----:R-:W-:Y:S01]  /*73b0*/  HMMA.16816.F32 R44, R52, R56, R44 ;  /* 0x00000038342c723c */ /* 0x002fe2000000182c */
[----:B------:R-:W-:-:S04]  /*73c0*/  FFMA.FTZ R56, R144, R94, R95 ;  /* 0x0000005e90387223 */ /* 0x000fc8000001005f */
[----:B------:R-:W-:Y:S01]  /*73d0*/  FADD.FTZ R56, R85, R56 ;  /* 0x0000003855387221 */ /* 0x000fe20000010000 */
[----:B------:R-:W-:Y:S02]  /*73e0*/  F2FP.F16.F32.PACK_AB R85, R99, R98 ;  /* 0x000000626355723e */ /* 0x000fe400000000ff */
[C---:B------:R-:W-:Y:S01]  /*73f0*/  HMMA.16816.F32 R48, R52.reuse, R58, R48 ;  /* 0x0000003a3430723c */ /* 0x040fe20000001830 */
[----:B------:R-:W-:Y:S01]  /*7400*/  FADD.FTZ R58, R84, R97 ;  /* 0x00000061543a7221 */ /* 0x000fe20000010000 */
[----:B------:R-:W-:Y:S01]  /*7410*/  F2FP.F16.F32.PACK_AB R84, R100, R119 ;  /* 0x000000776454723e */ /* 0x000fe200000000ff */
[----:B------:R-:W-:Y:S02]  /*7420*/  FADD.FTZ R91, R91, R56 ;  /* 0x000000385b5b7221 */ /* 0x000fe40000010000 */
[----:B------:R-:W-:Y:S02]  /*7430*/  FADD.FTZ R93, R93, R58 ;  /* 0x0000003a5d5d7221 */ /* 0x000fe40000010000 */
[----:B------:R-:W-:Y:S01]  /*7440*/  FADD.FTZ R0, R0, R91 ;  /* 0x0000005b00007221 */ /* 0x000fe20000010000 */
[----:B--2---:R-:W-:Y:S01]  /*7450*/  HMMA.16816.F32 R36, R52, R60, R36 ;  /* 0x0000003c3424723c */ /* 0x004fe20000001824 */
[----:B------:R-:W-:-:S02]  /*7460*/  FADD.FTZ R88, R88, R93 ;  /* 0x0000005d58587221 */ /* 0x000fc40000010000 */
[----:B------:R-:W-:Y:S01]  /*7470*/  FADD.FTZ R145, R145, R0 ;  /* 0x0000000091917221 */ /* 0x000fe20000010000 */
[----:B------:R-:W-:Y:S01]  /*7480*/  MOV R0, R89 ;  /* 0x0000005900007202 */ /* 0x000fe20000000f00 */
[----:B------:R-:W-:Y:S02]  /*7490*/  FADD.FTZ R147, R147, R88 ;  /* 0x0000005893937221 */ /* 0x000fe40000010000 */
[----:B------:R-:W-:Y:S01]  /*74a0*/  FADD.FTZ R108, R108, R145 ;  /* 0x000000916c6c7221 */ /* 0x000fe20000010000 */
[----:B------:R-:W-:Y:S01]  /*74b0*/  HMMA.16816.F32 R40, R52, R62, R40 ;  /* 0x0000003e3428723c */ /* 0x000fe20000001828 */
[----:B------:R-:W1:Y:S01]  /*74c0*/  LDSM.16.MT88.4 R60, [R121+0x7c00] ;  /* 0x007c0000793c783b */ /* 0x000e620000004200 */
[----:B------:R-:W-:Y:S01]  /*74d0*/  FADD.FTZ R110, R110, R147 ;  /* 0x000000936e6e7221 */ /* 0x000fe20000010000 */
[----:B------:R-:W-:Y:S02]  /*74e0*/  FADD.FTZ R109, R109, R108 ;  /* 0x0000006c6d6d7221 */ /* 0x000fe40000010000 */
[----:B------:R-:W2:Y:S01]  /*74f0*/  LDSM.16.MT88.4 R52, [R2+0x1c00] ;  /* 0x001c00000234783b */ /* 0x000ea20000004200 */
[----:B------:R-:W-:Y:S01]  /*7500*/  FADD.FTZ R111, R111, R110 ;  /* 0x0000006e6f6f7221 */ /* 0x000fe20000010000 */
[----:B------:R-:W-:Y:S01]  /*7510*/  FADD.FTZ R109, R104, R109 ;  /* 0x0000006d686d7221 */ /* 0x000fe20000010000 */
[----:B------:R-:W-:Y:S01]  /*7520*/  HMMA.16816.F32 R80, R84, R76, R4 ;  /* 0x0000004c5450723c */ /* 0x000fe20000001804 */
[----:B------:R3:W-:Y:S01]  /*7530*/  LDSM.16.MT88.4 R4, [R2+0x2c00] ;  /* 0x002c00000204783b */ /* 0x0007e20000004200 */
        /* <DEDUP_REMOVED lines=16> */
[----:B---3--:R-:W-:Y:S01]  /*7640*/  MOV R2, R90 ;  /* 0x0000005a00027202 */ /* 0x008fe20000000f00 */
[----:B------:R-:W-:Y:S01]  /*7650*/  FADD.FTZ R119, R100, R119 ;  /* 0x0000007764777221 */ /* 0x000fe20000010000 */
[----:B------:R-:W-:-:S03]  /*7660*/  FADD.FTZ R101, R101, R98 ;  /* 0x0000006265657221 */ /* 0x000fc60000010000 */
[----:B------:R-:W-:Y:S01]  /*7670*/  FADD.FTZ R102, R102, R119 ;  /* 0x0000007766667221 */ /* 0x000fe20000010000 */
[----:B------:R-:W-:Y:S01]  /*7680*/  FADD.FTZ R144, R92, R101 ;  /* 0x000000655c907221 */ /* 0x000fe20000010000 */
[----:B-1----:R-:W-:Y:S02]  /*7690*/  HMMA.16816.F32 R64, R84, R60, R20 ;  /* 0x0000003c5440723c */ /* 0x002fe40000001814 */
[----:B------:R-:W-:-:S06]  /*76a0*/  FADD.FTZ R146, R103, R102 ;  /* 0x0000006667927221 */ /* 0x000fcc0000010000 */
[C---:B--2---:R-:W-:Y:S08]  /*76b0*/  HMMA.16816.F32 R56, R84.reuse, R52, R28 ;  /* 0x000000345438723c */ /* 0x044ff0000000181c */
[C---:B------:R-:W-:Y:S08]  /*76c0*/  HMMA.16816.F32 R60, R84.reuse, R62, R24 ;  /* 0x0000003e543c723c */ /* 0x040ff00000001818 */
[C---:B------:R-:W-:Y:S08]  /*76d0*/  HMMA.16816.F32 R52, R84.reuse, R54, R32 ;  /* 0x000000365434723c */ /* 0x040ff00000001820 */
[C---:B----4-:R-:W-:Y:S08]  /*76e0*/  HMMA.16816.F32 R36, R84.reuse, R8, R36 ;  /* 0x000000085424723c */ /* 0x050ff00000001824 */
[C---:B------:R-:W-:Y:S08]  /*76f0*/  HMMA.16816.F32 R40, R84.reuse, R10, R40 ;  /* 0x0000000a5428723c */ /* 0x040ff00000001828 */
[C---:B------:R-:W-:Y:S08]  /*7700*/  HMMA.16816.F32 R44, R84.reuse, R4, R44 ;  /* 0x00000004542c723c */ /* 0x040ff0000000182c */
[----:B------:R-:W-:-:S15]  /*7710*/  HMMA.16816.F32 R48, R84, R6, R48 ;  /* 0x000000065430723c */ /* 0x000fde0000001830 */
[----:B------:R-:W-:-:S05]  /*7720*/  NOP ;  /* 0x0000000000007918 */ /* 0x000fca0000000000 */
.L_x_3494:
        /* <DEDUP_REMOVED lines=16> */
[----:B------:R-:W4:Y:S01]  /*7830*/  LDCU UR11, c[0x0][0x50c] ;  /* 0x0000a180ff0b77ac */ /* 0x000f220008000800 */
[----:B------:R-:W2:Y:S01]  /*7840*/  LDCU.64 UR6, c[0x0][0x3a0] ;  /* 0x00007400ff0677ac */ /* 0x000ea20008000a00 */
[----:B------:R-:W2:Y:S01]  /*7850*/  LDCU.64 UR8, c[0x0][0x3a8] ;  /* 0x00007500ff0877ac */ /* 0x000ea20008000a00 */
[----:B-1----:R-:W-:-:S12]  /*7860*/  ULEA UR5, UR5, UR12, 0x18 ;  /* 0x0000000c05057291 */ /* 0x002fd8000f8ec0ff */
.L_x_3504:
        /* <DEDUP_REMOVED lines=10> */
[----:B------:R-:W-:Y:S01]  /*7910*/  LOP3.LUT R143, R143, R134, RZ, 0x3c, !PT ;  /* 0x000000868f8f7212 */ /* 0x000fe200078e3cff */
[----:B------:R-:W-:Y:S01]  /*7920*/  IMAD.MOV.U32 R4, RZ, RZ, R131 ;  /* 0x000000ffff047224 */ /* 0x000fe200078e0083 */
        /* <DEDUP_REMOVED lines=17> */
[--C-:B------:R-:W-:Y:S02]  /*7a40*/  LOP3.LUT R5, R5, 0xc0, R0.reuse, 0xf8, !PT ;  /* 0x000000c005057812 */ /* 0x100fe400078ef800 */
[----:B------:R-:W-:Y:S02]  /*7a50*/  @!P6 IADD3 R130, P0, PT, R130, R9, RZ ;  /* 0x000000098282e210 */ /* 0x000fe40007f1e0ff */
        /* <DEDUP_REMOVED lines=65> */
.L_x_3501:
[----:B------:R-:W-:Y:S01]  /*7e70*/  @!PT LDS RZ, [RZ] ;  /* 0x00000000fffff984 */ /* 0x000fe20000000800 */
[----:B------:R-:W-:Y:S01]  /*7e80*/  @!PT LDS RZ, [RZ] ;  /* 0x00000000fffff984 */ /* 0x000fe20000000800 */
[----:B------:R-:W-:Y:S01]  /*7e90*/  @!PT LDS RZ, [RZ] ;  /* 0x00000000fffff984 */ /* 0x000fe20000000800 */
[----:B------:R-:W-:Y:S01]  /*7ea0*/  @!P5 LDGSTS.E.BYPASS.LTC128B.128 [R143+0x6000], desc[UR16][R130.64] ;  /* 0x06000000828fdfae */ /* 0x000fe2000b981a10 */
[----:B------:R-:W-:Y:S02]  /*7eb0*/  LEA R148, P0, R86, R130, 0x6 ;  /* 0x0000008256947211 */ /* 0x000fe400078030ff */
[----:B------:R-:W-:Y:S03]  /*7ec0*/  LOP3.LUT R0, R0, R91, RZ, 0xfc, !PT ;  /* 0x0000005b00007212 */ /* 0x000fe600078efcff */
[----:B------:R-:W-:Y:S01]  /*7ed0*/  @P5 STS.128 [R143+0x6000], RZ ;  /* 0x006000ff8f005388 */ /* 0x000fe20000000c00 */
[----:B------:R-:W-:Y:S02]  /*7ee0*/  LEA.HI.X R149, R86, R131, R84, 0x6, P0 ;  /* 0x0000008356957211 */ /* 0x000fe400000f3454 */
[----:B------:R-:W-:Y:S03]  /*7ef0*/  LEA R88, R0, UR5, 0x1 ;  /* 0x0000000500587c11 */ /* 0x000fe6000f8e08ff */
[----:B------:R-:W-:Y:S01]  /*7f00*/  @!PT LDS RZ, [RZ] ;  /* 0x00000000fffff984 */ /* 0x000fe20000000800 */
[----:B------:R-:W-:Y:S01]  /*7f10*/  @!PT LDS RZ, [RZ] ;  /* 0x00000000fffff984 */ /* 0x000fe20000000800 */
[----:B------:R-:W-:Y:S01]  /*7f20*/  @!PT LDS RZ, [RZ] ;  /* 0x00000000fffff984 */ /* 0x000fe20000000800 */
[----:B------:R-:W-:Y:S01]  /*7f30*/  @!P4 LDGSTS.E.BYPASS.LTC128B.128 [R143+0x7000], desc[UR16][R130.64+0x40] ;  /* 0x07000040828fcfae */ /* 0x000fe2000b981a10 */
[----:B------:R-:W-:Y:S02]  /*7f40*/  MOV R91, 0x20 ;  /* 0x00000020005b7802 */ /* 0x000fe40000000f00 */
[----:B------:R-:W-:Y:S03]  /*7f50*/  LOP3.LUT P0, RZ, R120, 0x4, RZ, 0xc0, !PT ;  /* 0x0000000478ff7812 */ /* 0x000fe6000780c0ff */
[----:B------:R-:W-:Y:S01]  /*7f60*/  @P4 STS.128 [R143+0x7000], RZ ;  /* 0x007000ff8f004388 */ /* 0x000fe20000000c00 */
[----:B------:R-:W-:Y:S02]  /*7f70*/  ISETP.NE.AND P1, PT, R139, 0x1, PT ;  /* 0x000000018b00780c */ /* 0x000fe40003f25270 */
[----:B------:R-:W-:Y:S03]  /*7f80*/  SEL R91, R91, 0xffffffe0, !P0 ;  /* 0xffffffe05b5b7807 */ /* 0x000fe60004000000 */
        /* <DEDUP_REMOVED lines=24> */
[----:B------:R-:W3:Y:S06]  /*8110*/  LDSM.16.M88.4 R100, [R88+0x3400] ;  /* 0x003400005864783b */ /* 0x000eec0000000200 */
[----:B------:R-:W5:Y:S06]  /*8120*/  LDSM.16.M88.4 R104, [R88+0x3800] ;  /* 0x003800005868783b */ /* 0x000f6c0000000200 */
[----:B------:R-:W0:Y:S06]  /*8130*/  LDGDEPBAR ;  /* 0x00000000000079af */ /* 0x000e2c0000000000 */
[----:B------:R-:W4:Y:S06]  /*8140*/  LDSM.16.M88.4 R108, [R88+0x3c00] ;  /* 0x003c0000586c783b */ /* 0x000f2c0000000200 */
[----:B------:R-:W-:Y:S06]  /*8150*/  LDSM.16.M88.4 R112, [R2] ;  /* 0x000000000270783b */ /* 0x000fec0000000200 */
        /* <DEDUP_REMOVED lines=34> */
[----:B------:R-:W1:Y:S06]  /*8380*/  LDSM.16.M88.4 R96, [R0+0x4000] ;  /* 0x004000000060783b */ /* 0x000e6c0000000200 */
[----:B------:R-:W2:Y:S01]  /*8390*/  LDSM.16.M88.4 R100, [R0+0x4400] ;  /* 0x004400000064783b */ /* 0x000ea20000000200 */
        /* <DEDUP_REMOVED lines=18> */
[----:B------:R-:W2:Y:S06]  /*84c0*/  LDSM.16.M88.4 R100, [R88+0x5c00] ;  /* 0x005c00005864783b */ /* 0x000eac0000000200 */
[----:B------:R-:W-:Y:S01]  /*84d0*/  LDSM.16.M88.4 R88, [R0+0x5800] ;  /* 0x005800000058783b */ /* 0x000fe20000000200 */
        /* <DEDUP_REMOVED lines=9> */
[----:B------:R-:W1:Y:S01]  /*8570*/  LDSM.16.M88.4 R96, [R0+0x5c00] ;  /* 0x005c00000060783b */ /* 0x000e620000000200 */
[----:B------:R-:W-:Y:S04]  /*8580*/  DEPBAR.LE SB0, 0x0 ;  /* 0x000080000000791a */ /* 0x000fe80000000000 */
[----:B------:R-:W-:Y:S02]  /*8590*/  BAR.SYNC.DEFER_BLOCKING 0x0 ;  /* 0x0000000000007b1d */ /* 0x000fe40000010000 */
[C---:B--2---:R-:W-:Y:S05]  /*85a0*/  HMMA.16816.F32 R12, R92.reuse, R100, R12 ;  /* 0x000000645c0c723c */ /* 0x044fea000000180c */
[----:B------:R-:W-:Y:S01]  /*85b0*/  FMUL.FTZ R84, R4, UR11 ;  /* 0x0000000b04547c20 */ /* 0x000fe20008410000 */
[----:B------:R-:W-:Y:S01]  /*85c0*/  FMUL.FTZ R87, R5, UR11 ;  /* 0x0000000b05577c20 */ /* 0x000fe20008410000 */
[----:B------:R-:W-:Y:S01]  /*85d0*/  FMUL.FTZ R148, R6, UR11 ;  /* 0x0000000b06947c20 */ /* 0x000fe20008410000 */
[C---:B------:R-:W-:Y:S01]  /*85e0*/  HMMA.16816.F32 R16, R92.reuse, R102, R16 ;  /* 0x000000665c10723c */ /* 0x040fe20000001810 */
[----:B------:R2:W3:Y:S02]  /*85f0*/  MUFU.TANH R106, R84 ;  /* 0x00000054006a7308 */ /* 0x0004e40000002400 */
[----:B------:R-:W-:Y:S01]  /*8600*/  FMUL.FTZ R147, R7, UR11 ;  /* 0x0000000b07937c20 */ /* 0x000fe20008410000 */
[----:B------:R-:W-:Y:S01]  /*8610*/  FMUL.FTZ R86, R8, UR11 ;  /* 0x0000000b08567c20 */ /* 0x000fe20008410000 */
[----:B------:R-:W-:Y:S03]  /*8620*/  FMUL.FTZ R145, R9, UR11 ;  /* 0x0000000b09917c20 */ /* 0x000fe60008410000 */
[C---:B------:R-:W-:Y:S03]  /*8630*/  HMMA.16816.F32 R20, R92.reuse, R88, R20 ;  /* 0x000000585c14723c */ /* 0x040fe60000001814 */
[----:B------:R4:W1:Y:S01]  /*8640*/  MUFU.TANH R110, R87 ;  /* 0x00000057006e7308 */ /* 0x0008620000002400 */
[----:B------:R-:W-:Y:S01]  /*8650*/  FMUL.FTZ R162, R12, UR11 ;  /* 0x0000000b0ca27c20 */ /* 0x000fe20008410000 */
[----:B------:R-:W-:Y:S01]  /*8660*/  FMUL.FTZ R165, R13, UR11 ;  /* 0x0000000b0da57c20 */ /* 0x000fe20008410000 */
[----:B------:R-:W-:Y:S01]  /*8670*/  FMUL.FTZ R163, R14, UR11 ;  /* 0x0000000b0ea37c20 */ /* 0x000fe20008410000 */
[----:B------:R-:W-:Y:S01]  /*8680*/  FMUL.FTZ R161, R15, UR11 ;  /* 0x0000000b0fa17c20 */ /* 0x000fe20008410000 */
[C---:B------:R-:W-:Y:S05]  /*8690*/  HMMA.16816.F32 R24, R92.reuse, R90, R24 ;  /* 0x0000005a5c18723c */ /* 0x040fea0000001818 */
[----:B------:R5:W3:Y:S01]  /*86a0*/  MUFU.TANH R109, R148 ;  /* 0x00000094006d7308 */ /* 0x000ae20000002400 */
[----:B--2---:R-:W-:Y:S01]  /*86b0*/  FMUL.FTZ R84, R11, UR11 ;  /* 0x0000000b0b547c20 */ /* 0x004fe20008410000 */
[----:B------:R-:W-:Y:S01]  /*86c0*/  FMUL.FTZ R164, R16, UR11 ;  /* 0x0000000b10a47c20 */ /* 0x000fe20008410000 */
[----:B------:R-:W-:Y:S01]  /*86d0*/  FMUL.FTZ R160, R17, UR11 ;  /* 0x0000000b11a07c20 */ /* 0x000fe20008410000 */
[----:B------:R-:W-:Y:S01]  /*86e0*/  FMUL.FTZ R159, R18, UR11 ;  /* 0x0000000b129f7c20 */ /* 0x000fe20008410000 */
[----:B------:R-:W-:Y:S05]  /*86f0*/  FMUL.FTZ R157, R19, UR11 ;  /* 0x0000000b139d7c20 */ /* 0x000fea0008410000 */
[----:B------:R2:W2:Y:S01]  /*8700*/  MUFU.TANH R107, R147 ;  /* 0x00000093006b7308 */ /* 0x0004a20000002400 */
[C---:B-1----:R-:W-:Y:S03]  /*8710*/  HMMA.16816.F32 R28, R92.reuse, R96, R28 ;  /* 0x000000605c1c723c */ /* 0x042fe6000000181c */
[----:B----4-:R-:W-:Y:S01]  /*8720*/  FMUL.FTZ R87, R10, UR11 ;  /* 0x0000000b0a577c20 */ /* 0x010fe20008410000 */
[----:B------:R-:W-:Y:S01]  /*8730*/  FMUL.FTZ R149, R20, UR11 ;  /* 0x0000000b14957c20 */ /* 0x000fe20008410000 */
[----:B------:R-:W-:Y:S01]  /*8740*/  FMUL.FTZ R150, R21, UR11 ;  /* 0x0000000b15967c20 */ /* 0x000fe20008410000 */
[----:B------:R-:W-:Y:S03]  /*8750*/  FMUL.FTZ R152, R22, UR11 ;  /* 0x0000000b16987c20 */ /* 0x000fe60008410000 */
[----:B------:R1:W4:Y:S01]  /*8760*/  MUFU.TANH R119, R86 ;  /* 0x0000005600777308 */ /* 0x0003220000002400 */
[----:B------:R-:W-:Y:S03]  /*8770*/  HMMA.16816.F32 R32, R92, R98, R32 ;  /* 0x000000625c20723c */ /* 0x000fe60000001820 */
[----:B------:R-:W-:Y:S01]  /*8780*/  FMUL.FTZ R153, R23, UR11 ;  /* 0x0000000b17997c20 */ /* 0x000fe20008410000 */
[----:B------:R-:W-:Y:S01]  /*8790*/  FMUL.FTZ R154, R24, UR11 ;  /* 0x0000000b189a7c20 */ /* 0x000fe20008410000 */
[----:B-----5:R-:W-:Y:S01]  /*87a0*/  FMUL.FTZ R148, R26, UR11 ;  /* 0x0000000b1a947c20 */ /* 0x020fe20008410000 */
[----:B------:R-:W-:Y:S03]  /*87b0*/  FMUL.FTZ R151, R27, UR11 ;  /* 0x0000000b1b977c20 */ /* 0x000fe60008410000 */
[----:B------:R5:W3:Y:S01]  /*87c0*/  MUFU.TANH R118, R145 ;  /* 0x0000009100767308 */ /* 0x000ae20000002400 */
[----:B--2---:R-:W-:Y:S01]  /*87d0*/  FMUL.FTZ R147, R25, UR11 ;  /* 0x0000000b19937c20 */ /* 0x004fe20008410000 */
[----:B------:R-:W-:Y:S01]  /*87e0*/  FMUL.FTZ R156, R29, UR11 ;  /* 0x0000000b1d9c7c20 */ /* 0x000fe20008410000 */
[----:B------:R-:W-:Y:S07]  /*87f0*/  FMUL.FTZ R89, R30, UR11 ;  /* 0x0000000b1e597c20 */ /* 0x000fee0008410000 */
[----:B------:R2:W2:Y:S01]  /*8800*/  MUFU.TANH R117, R87 ;  /* 0x0000005700757308 */ /* 0x0004a20000002400 */
[----:B-1----:R-:W-:Y:S01]  /*8810*/  FMUL.FTZ R86, R31, UR11 ;  /* 0x0000000b1f567c20 */ /* 0x002fe20008410000 */
[----:B------:R-:W-:Y:S01]  /*8820*/  FMUL.FTZ R155, R32, UR11 ;  /* 0x0000000b209b7c20 */ /* 0x000fe20008410000 */
[----:B------:R-:W-:Y:S01]  /*8830*/  FMUL.FTZ R158, R33, UR11 ;  /* 0x0000000b219e7c20 */ /* 0x000fe20008410000 */
[----:B------:R-:W-:Y:S01]  /*8840*/  FMUL.FTZ R34, R34, UR11 ;  /* 0x0000000b22227c20 */ /* 0x000fe20008410000 */
[----:B------:R-:W-:Y:S05]  /*8850*/  FMUL.FTZ R35, R35, UR11 ;  /* 0x0000000b23237c20 */ /* 0x000fea0008410000 */
[----:B------:R1:W1:Y:S01]  /*8860*/  MUFU.TANH R111, R84 ;  /* 0x00000054006f7308 */ /* 0x0002620000002400 */
        /* <DEDUP_REMOVED lines=102> */
.L_x_3503:
        /* <DEDUP_REMOVED lines=40> */
.L_x_3502:
        /* <DEDUP_REMOVED lines=25> */
[----:B------:R-:W-:Y:S01]  /*92e0*/  LDSM.16.MT88.4 R20, [R92] ;  /* 0x000000005c14783b */ /* 0x000fe20000004200 */
[----:B-1----:R-:W-:Y:S02]  /*92f0*/  FMNMX.FTZ R9, R6, R11, !PT ;  /* 0x0000000b06097209 */ /* 0x002fe40007810000 */
[----:B--2---:R-:W-:Y:S05]  /*9300*/  FMNMX.FTZ R5, R7, R0, !PT ;  /* 0x0000000007057209 */ /* 0x004fea0007810000 */
[----:B------:R-:W1:Y:S08]  /*9310*/  SHFL.BFLY PT, R2, R9, 0x1, 0x1f ;  /* 0x0c201f0009027f89 */ /* 0x000e7000000e0000 */
[----:B------:R-:W2:Y:S01]  /*9320*/  SHFL.BFLY PT, R0, R5, 0x1, 0x1f ;  /* 0x0c201f0005007f89 */ /* 0x000ea200000e0000 */
[----:B-1----:R-:W-:Y:S02]  /*9330*/  FMNMX.FTZ R2, R9, R2, !PT ;  /* 0x0000000209027209 */ /* 0x002fe40007810000 */
[----:B--2---:R-:W-:Y:S03]  /*9340*/  FMNMX.FTZ R0, R5, R0, !PT ;  /* 0x0000000005007209 */ /* 0x004fe60007810000 */
[C---:B------:R-:W-:Y:S01]  /*9350*/  FMUL.FTZ R105, R2.reuse, UR4 ;  /* 0x0000000402697c20 */ /* 0x040fe20008410000 */
[C---:B------:R-:W-:Y:S01]  /*9360*/  FADD.FTZ R4, -R2.reuse, R85 ;  /* 0x0000005502047221 */ /* 0x040fe20000010100 */
[----:B------:R-:W-:Y:S01]  /*9370*/  FSETP.NEU.FTZ.AND P1, PT, R2, -INF , PT ;  /* 0xff8000000200780b */ /* 0x000fe20003f3d000 */
[----:B------:R-:W-:Y:S02]  /*9380*/  FADD.FTZ R3, -R0, R3 ;  /* 0x0000000300037221 */ /* 0x000fe40000010100 */
[----:B------:R-:W-:Y:S01]  /*9390*/  FMUL.FTZ R85, R4, UR4 ;  /* 0x0000000404557c20 */ /* 0x000fe20008410000 */
[----:B------:R-:W-:Y:S01]  /*93a0*/  FSEL R105, R105, RZ, P1 ;  /* 0x000000ff69697208 */ /* 0x000fe20000800000 */
[C---:B------:R-:W-:Y:S01]  /*93b0*/  FMUL.FTZ R4, R0.reuse, UR4 ;  /* 0x0000000400047c20 */ /* 0x040fe20008410000 */
[----:B------:R-:W-:Y:S01]  /*93c0*/  FSETP.NEU.FTZ.AND P1, PT, R0, -INF , PT ;  /* 0xff8000000000780b */ /* 0x000fe20003f3d000 */
[----:B------:R-:W-:Y:S02]  /*93d0*/  FMUL.FTZ R6, R3, UR4 ;  /* 0x0000000403067c20 */ /* 0x000fe40008410000 */
[--C-:B------:R-:W-:Y:S01]  /*93e0*/  FFMA.FTZ R108, R106, UR4, -R105.reuse ;  /* 0x000000046a6c7c23 */ /* 0x100fe20008010869 */
[----:B------:R-:W-:Y:S01]  /*93f0*/  FSEL R106, R4, RZ, P1 ;  /* 0x000000ff046a7208 */ /* 0x000fe20000800000 */
        /* <DEDUP_REMOVED lines=33> */
[----:B------:R-:W-:Y:S01]  /*9610*/  FMUL.FTZ R27, R3, R63 ;  /* 0x0000003f031b7220 */ /* 0x000fe20000410000 */
[----:B------:R-:W-:Y:S03]  /*9620*/  FMUL.FTZ R17, R85, R69 ;  /* 0x0000004555117220 */ /* 0x000fe60000410000 */
[----:B------:R-:W-:Y:S01]  /*9630*/  MUFU.EX2 R96, R96 ;  /* 0x0000006000607308 */ /* 0x000fe20000000800 */
[----:B------:R-:W2:Y:S01]  /*9640*/  LDSM.16.MT88.4 R60, [R92+0x1000] ;  /* 0x001000005c3c783b */ /* 0x000ea20000004200 */
[C---:B------:R-:W-:Y:S01]  /*9650*/  FMUL.FTZ R18, R3.reuse, R70 ;  /* 0x0000004603127220 */ /* 0x040fe20000410000 */
[----:B------:R-:W-:Y:S01]  /*9660*/  FMUL.FTZ R19, R3, R71 ;  /* 0x0000004703137220 */ /* 0x000fe20000410000 */
[C---:B------:R-:W-:Y:S01]  /*9670*/  FMUL.FTZ R32, R85.reuse, R52 ;  /* 0x0000003455207220 */ /* 0x040fe20000410000 */
[----:B------:R-:W-:Y:S01]  /*9680*/  FMUL.FTZ R33, R85, R53 ;  /* 0x0000003555217220 */ /* 0x000fe20000410000 */
[C---:B------:R-:W-:Y:S01]  /*9690*/  FMUL.FTZ R34, R3.reuse, R54 ;  /* 0x0000003603227220 */ /* 0x040fe20000410000 */
[----:B------:R-:W-:Y:S03]  /*96a0*/  FMUL.FTZ R35, R3, R55 ;  /* 0x0000003703237220 */ /* 0x000fe60000410000 */
[----:B------:R-:W3:Y:S01]  /*96b0*/  MUFU.EX2 R90, R90 ;  /* 0x0000005a005a7308 */ /* 0x000ee20000000800 */
[----:B-1----:R-:W-:Y:S01]  /*96c0*/  F2FP.F16.F32.PACK_AB R80, R95, R108 ;  /* 0x0000006c5f50723e */ /* 0x002fe200000000ff */
[----:B------:R-:W1:Y:S01]  /*96d0*/  LDSM.16.MT88.4 R52, [R121+0x8000] ;  /* 0x008000007934783b */ /* 0x000e620000004200 */
[C---:B------:R-:W-:Y:S01]  /*96e0*/  FMUL.FTZ R36, R85.reuse, R36 ;  /* 0x0000002455247220 */ /* 0x040fe20000410000 */
[----:B------:R-:W-:Y:S01]  /*96f0*/  FMUL.FTZ R37, R85, R37 ;  /* 0x0000002555257220 */ /* 0x000fe20000410000 */
[C---:B------:R-:W-:Y:S01]  /*9700*/  FMUL.FTZ R38, R3.reuse, R38 ;  /* 0x0000002603267220 */ /* 0x040fe20000410000 */
[----:B------:R-:W-:Y:S01]  /*9710*/  FMUL.FTZ R39, R3, R39 ;  /* 0x0000002703277220 */ /* 0x000fe20000410000 */
[C---:B------:R-:W-:Y:S03]  /*9720*/  FMUL.FTZ R40, R85.reuse, R40 ;  /* 0x0000002855287220 */ /* 0x040fe60000410000 */
[----:B------:R-:W-:Y:S01]  /*9730*/  MUFU.EX2 R94, R94 ;  /* 0x0000005e005e7308 */ /* 0x000fe20000000800 */
[----:B------:R-:W-:Y:S01]  /*9740*/  FMUL.FTZ R41, R85, R41 ;  /* 0x0000002955297220 */ /* 0x000fe20000410000 */
[C---:B------:R-:W-:Y:S01]  /*9750*/  FMUL.FTZ R42, R3.reuse, R42 ;  /* 0x0000002a032a7220 */ /* 0x040fe20000410000 */
[----:B------:R-:W-:Y:S01]  /*9760*/  FMUL.FTZ R43, R3, R43 ;  /* 0x0000002b032b7220 */ /* 0x000fe20000410000 */
[C---:B------:R-:W-:Y:S01]  /*9770*/  FMUL.FTZ R44, R85.reuse, R44 ;  /* 0x0000002c552c7220 */ /* 0x040fe20000410000 */
[----:B------:R-:W-:Y:S01]  /*9780*/  FMUL.FTZ R45, R85, R45 ;  /* 0x0000002d552d7220 */ /* 0x000fe20000410000 */
[C---:B------:R-:W-:Y:S01]  /*9790*/  FMUL.FTZ R46, R3.reuse, R46 ;  /* 0x0000002e032e7220 */ /* 0x040fe20000410000 */
[----:B------:R-:W-:Y:S03]  /*97a0*/  FMUL.FTZ R47, R3, R47 ;  /* 0x0000002f032f7220 */ /* 0x000fe60000410000 */
[----:B------:R-:W4:Y:S01]  /*97b0*/  MUFU.EX2 R93, R93 ;  /* 0x0000005d005d7308 */ /* 0x000f220000000800 */
[----:B---3--:R-:W-:Y:S01]  /*97c0*/  F2FP.F16.F32.PACK_AB R81, R90, R96 ;  /* 0x000000605a51723e */ /* 0x008fe200000000ff */
[C---:B------:R-:W-:Y:S01]  /*97d0*/  FMUL.FTZ R48, R85.reuse, R48 ;  /* 0x0000003055307220 */ /* 0x040fe20000410000 */
[----:B------:R-:W-:Y:S01]  /*97e0*/  FMUL.FTZ R49, R85, R49 ;  /* 0x0000003155317220 */ /* 0x000fe20000410000 */
[C---:B------:R-:W-:Y:S01]  /*97f0*/  FMUL.FTZ R50, R3.reuse, R50 ;  /* 0x0000003203327220 */ /* 0x040fe20000410000 */
[----:B------:R-:W-:Y:S01]  /*9800*/  FMUL.FTZ R51, R3, R51 ;  /* 0x0000003303337220 */ /* 0x000fe20000410000 */
[----:B------:R-:W-:Y:S01]  /*9810*/  LDSM.16.MT88.4 R76, [R121+0x6c00] ;  /* 0x006c0000794c783b */ /* 0x000fe20000004200 */
[--C-:B------:R-:W-:Y:S03]  /*9820*/  FFMA.FTZ R112, R152, UR4, -R106.reuse ;  /* 0x0000000498707c23 */ /* 0x100fe6000801086a */
[----:B------:R-:W-:Y:S01]  /*9830*/  MUFU.EX2 R91, R91 ;  /* 0x0000005b005b7308 */ /* 0x000fe20000000800 */
[--C-:B------:R-:W-:Y:S01]  /*9840*/  FFMA.FTZ R107, R153, UR4, -R106.reuse ;  /* 0x00000004996b7c23 */ /* 0x100fe2000801086a */
[--C-:B------:R-:W-:Y:S01]  /*9850*/  FFMA.FTZ R111, R154, UR4, -R105.reuse ;  /* 0x000000049a6f7c23 */ /* 0x100fe20008010869 */
[--C-:B------:R-:W-:Y:S01]  /*9860*/  FFMA.FTZ R114, R147, UR4, -R105.reuse ;  /* 0x0000000493727c23 */ /* 0x100fe20008010869 */
[--C-:B------:R-:W-:Y:S01]  /*9870*/  FFMA.FTZ R116, R148, UR4, -R106.reuse ;  /* 0x0000000494747c23 */ /* 0x100fe2000801086a */
[--C-:B------:R-:W-:Y:S01]  /*9880*/  FFMA.FTZ R113, R151, UR4, -R106.reuse ;  /* 0x0000000497717c23 */ /* 0x100fe2000801086a */
[----:B------:R-:W-:Y:S01]  /*9890*/  LDSM.16.MT88.4 R68, [R92+0xc00] ;  /* 0x000c00005c44783b */ /* 0x000fe20000004200 */
[--C-:B------:R-:W-:Y:S03]  /*98a0*/  FFMA.FTZ R89, R89, UR4, -R106.reuse ;  /* 0x0000000459597c23 */ /* 0x100fe6000801086a */
[----:B------:R-:W3:Y:S01]  /*98b0*/  MUFU.EX2 R88, R88 ;  /* 0x0000005800587308 */ /* 0x000ee20000000800 */
[----:B----4-:R-:W-:Y:S01]  /*98c0*/  F2FP.F16.F32.PACK_AB R82, R93, R94 ;  /* 0x0000005e5d52723e */ /* 0x010fe200000000ff */
[--C-:B------:R-:W-:Y:S01]  /*98d0*/  FFMA.FTZ R145, R145, UR4, -R105.reuse ;  /* 0x0000000491917c23 */ /* 0x100fe20008010869 */
[--C-:B------:R-:W-:Y:S01]  /*98e0*/  FFMA.FTZ R115, R156, UR4, -R105.reuse ;  /* 0x000000049c737c23 */ /* 0x100fe20008010869 */
[--C-:B------:R-:W-:Y:S01]  /*98f0*/  FFMA.FTZ R118, R155, UR4, -R105.reuse ;  /* 0x000000049b767c23 */ /* 0x100fe20008010869 */
[----:B------:R-:W-:Y:S01]  /*9900*/  FFMA.FTZ R105, R158, UR4, -R105 ;  /* 0x000000049e697c23 */ /* 0x000fe20008010869 */
[----:B------:R-:W-:Y:S01]  /*9910*/  FFMA.FTZ R86, R86, UR4, -R106 ;  /* 0x0000000456567c23 */ /* 0x000fe2000801086a */
[----:B------:R-:W-:Y:S03]  /*9920*/  FFMA.FTZ R108, R85, R146, R108 ;  /* 0x00000092556c7223 */ /* 0x000fe6000001006c */
[----:B------:R-:W-:Y:S01]  /*9930*/  MUFU.EX2 R97, R97 ;  /* 0x0000006100617308 */ /* 0x000fe20000000800 */
[----:B------:R-:W-:Y:S01]  /*9940*/  FFMA.FTZ R96, R3, R144, R96 ;  /* 0x0000009003607223 */ /* 0x000fe20000010060 */
[----:B------:R-:W-:Y:S03]  /*9950*/  FADD.FTZ R95, R95, R108 ;  /* 0x0000006c5f5f7221 */ /* 0x000fe60000010000 */
[----:B------:R-:W-:Y:S01]  /*9960*/  FADD.FTZ R96, R90, R96 ;  /* 0x000000605a607221 */ /* 0x000fe20000010000 */
[----:B------:R-:W-:Y:S04]  /*9970*/  FADD.FTZ R94, R94, R95 ;  /* 0x0000005f5e5e7221 */ /* 0x000fe80000010000 */
[----:B------:R-:W4:Y:S01]  /*9980*/  MUFU.EX2 R98, R98 ;  /* 0x0000006200627308 */ /* 0x000f220000000800 */
[C---:B---3--:R-:W-:Y:S01]  /*9990*/  F2FP.F16.F32.PACK_AB R83, R88.reuse, R91 ;  /* 0x0000005b5853723e */ /* 0x048fe200000000ff */
[----:B------:R-:W-:Y:S01]  /*99a0*/  FADD.FTZ R91, R91, R96 ;  /* 0x000000605b5b7221 */ /* 0x000fe20000010000 */
[----:B------:R-:W-:Y:S03]  /*99b0*/  FADD.FTZ R94, R93, R94 ;  /* 0x0000005e5d5e7221 */ /* 0x000fe60000010000 */
[----:B------:R-:W-:Y:S02]  /*99c0*/  FADD.FTZ R96, R88, R91 ;  /* 0x0000005b58607221 */ /* 0x000fe40000010000 */
[C---:B------:R-:W-:Y:S02]  /*99d0*/  HMMA.16816.F32 R4, R80.reuse, R12, R4 ;  /* 0x0000000c5004723c */ /* 0x040fe40000001804 */
[----:B------:R-:W-:Y:S03]  /*99e0*/  MUFU.EX2 R109, R109 ;  /* 0x0000006d006d7308 */ /* 0x000fe60000000800 */
[C---:B------:R-:W-:Y:S01]  /*99f0*/  FMUL.FTZ R12, R85.reuse, R72 ;  /* 0x00000048550c7220 */ /* 0x040fe20000410000 */
[----:B------:R-:W-:Y:S02]  /*9a00*/  FMUL.FTZ R13, R85, R73 ;  /* 0x00000049550d7220 */ /* 0x000fe40000410000 */
[C---:B------:R-:W-:Y:S04]  /*9a10*/  HMMA.16816.F32 R8, R80.reuse, R14, R8 ;  /* 0x0000000e5008723c */ /* 0x040fe80000001808 */
[----:B------:R-:W-:Y:S01]  /*9a20*/  MUFU.EX2 R99, R99 ;  /* 0x0000006300637308 */ /* 0x000fe20000000800 */
[C---:B------:R-:W-:Y:S01]  /*9a30*/  FMUL.FTZ R14, R3.reuse, R74 ;  /* 0x0000004a030e7220 */ /* 0x040fe20000410000 */
[----:B------:R-:W-:Y:S08]  /*9a40*/  FMUL.FTZ R15, R3, R75 ;  /* 0x0000004b030f7220 */ /* 0x000ff00000410000 */
        /* <DEDUP_REMOVED lines=9> */
[----:B------:R-:W-:Y:S04]  /*9ae0*/  FMUL.FTZ R23, R3, R67 ;  /* 0x0000004303177220 */ /* 0x000fe80000410000 */
[----:B------:R-:W-:Y:S03]  /*9af0*/  MUFU.EX2 R107, R107 ;  /* 0x0000006b006b7308 */ /* 0x000fe60000000800 */
[C---:B------:R-:W-:Y:S03]  /*9b00*/  HMMA.16816.F32 R20, R80.reuse, R28, R20 ;  /* 0x0000001c5014723c */ /* 0x040fe60000001814 */
[C---:B------:R-:W-:Y:S01]  /*9b10*/  FMUL.FTZ R28, R85.reuse, R56 ;  /* 0x00000038551c7220 */ /* 0x040fe20000410000 */
[----:B------:R-:W-:Y:S03]  /*9b20*/  FMUL.FTZ R29, R85, R57 ;  /* 0x00000039551d7220 */ /* 0x000fe60000410000 */
[----:B------:R-:W-:Y:S01]  /*9b30*/  MUFU.EX2 R111, R111 ;  /* 0x0000006f006f7308 */ /* 0x000fe20000000800 */
[----:B------:R-:W-:Y:S01]  /*9b40*/  MOV R85, R2 ;  /* 0x0000000200557202 */ /* 0x000fe20000000f00 */
[C---:B------:R-:W-:Y:S03]  /*9b50*/  HMMA.16816.F32 R24, R80.reuse, R30, R24 ;  /* 0x0000001e5018723c */ /* 0x040fe60000001818 */
[C---:B------:R-:W-:Y:S01]  /*9b60*/  FMUL.FTZ R30, R3.reuse, R58 ;  /* 0x0000003a031e7220 */ /* 0x040fe20000410000 */
[----:B------:R-:W-:Y:S04]  /*9b70*/  FMUL.FTZ R31, R3, R59 ;  /* 0x0000003b031f7220 */ /* 0x000fe80000410000 */
[----:B------:R-:W-:Y:S01]  /*9b80*/  MUFU.EX2 R114, R114 ;  /* 0x0000007200727308 */ /* 0x000fe20000000800 */
[----:B------:R-:W-:Y:S02]  /*9b90*/  LDSM.16.MT88.4 R56, [R121+0x6400] ;  /* 0x006400007938783b */ /* 0x000fe40000004200 */
[C---:B--2---:R-:W-:Y:S07]  /*9ba0*/  HMMA.16816.F32 R28, R80.reuse, R60, R28 ;  /* 0x0000003c501c723c */ /* 0x044fee000000181c */
[----:B------:R-:W-:Y:S01]  /*9bb0*/  MUFU.EX2 R116, R116 ;  /* 0x0000007400747308 */ /* 0x000fe20000000800 */
[C---:B------:R-:W-:Y:S01]  /*9bc0*/  HMMA.16816.F32 R32, R80.reuse, R62, R32 ;  /* 0x0000003e5020723c */ /* 0x040fe20000001820 */
[----:B------:R-:W-:Y:S08]  /*9bd0*/  LDSM.16.MT88.4 R60, [R92+0x800] ;  /* 0x000800005c3c783b */ /* 0x000ff00000004200 */
[----:B------:R-:W-:Y:S01]  /*9be0*/  MUFU.EX2 R113, R113 ;  /* 0x0000007100717308 */ /* 0x000fe20000000800 */
[C---:B-1----:R-:W-:Y:S09]  /*9bf0*/  HMMA.16816.F32 R36, R80.reuse, R52, R36 ;  /* 0x000000345024723c */ /* 0x042ff20000001824 */
[----:B------:R-:W1:Y:S01]  /*9c00*/  MUFU.EX2 R100, R100 ;  /* 0x0000006400647308 */ /* 0x000e620000000800 */
[C---:B------:R-:W-:Y:S01]  /*9c10*/  HMMA.16816.F32 R40, R80.reuse, R54, R40 ;  /* 0x000000365028723c */ /* 0x040fe20000001828 */
[----:B------:R-:W2:Y:S08]  /*9c20*/  LDSM.16.MT88.4 R52, [R92+0x2000] ;  /* 0x002000005c34783b */ /* 0x000eb00000004200 */
[----:B------:R-:W-:Y:S10]  /*9c30*/  MUFU.EX2 R101, R101 ;  /* 0x0000006500657308 */ /* 0x000ff40000000800 */
[----:B------:R-:W3:Y:S10]  /*9c40*/  MUFU.EX2 R104, R104 ;  /* 0x0000006800687308 */ /* 0x000ef40000000800 */
[----:B------:R-:W-:Y:S10]  /*9c50*/  MUFU.EX2 R103, R103 ;  /* 0x0000006700677308 */ /* 0x000ff40000000800 */
[----:B------:R-:W5:Y:S10]  /*9c60*/  MUFU.EX2 R102, R102 ;  /* 0x0000006600667308 */ /* 0x000f740000000800 */
[----:B------:R-:W-:Y:S01]  /*9c70*/  MUFU.EX2 R146, R145 ;  /* 0x0000009100927308 */ /* 0x000fe20000000800 */
[C---:B--2---:R-:W-:Y:S09]  /*9c80*/  HMMA.16816.F32 R44, R80.reuse, R52, R44 ;  /* 0x00000034502c723c */ /* 0x044ff2000000182c */
[----:B------:R-:W2:Y:S01]  /*9c90*/  MUFU.EX2 R115, R115 ;  /* 0x0000007300737308 */ /* 0x000ea20000000800 */
[----:B----4-:R-:W-:Y:S01]  /*9ca0*/  F2FP.F16.F32.PACK_AB R52, R98, R97 ;  /* 0x000000616234723e */ /* 0x010fe200000000ff */
[----:B------:R-:W-:Y:S01]  /*9cb0*/  FADD.FTZ R97, R97, R94 ;  /* 0x0000005e61617221 */ /* 0x000fe20000010000 */
[----:B-1----:R-:W-:Y:S01]  /*9cc0*/  F2FP.F16.F32.PACK_AB R53, R100, R99 ;  /* 0x000000636435723e */ /* 0x002fe200000000ff */
[----:B------:R-:W-:Y:S01]  /*9cd0*/  FADD.FTZ R99, R99, R96 ;  /* 0x0000006063637221 */ /* 0x000fe20000010000 */
[----:B------:R-:W-:Y:S05]  /*9ce0*/  HMMA.16816.F32 R48, R80, R54, R48 ;  /* 0x000000365030723c */ /* 0x000fea0000001830 */
[----:B------:R-:W-:Y:S01]  /*9cf0*/  MUFU.EX2 R87, R89 ;  /* 0x0000005900577308 */ /* 0x000fe20000000800 */
[----:B---3--:R-:W-:Y:S01]  /*9d00*/  F2FP.F16.F32.PACK_AB R54, R104, R101 ;  /* 0x000000656836723e */ /* 0x008fe200000000ff */
[----:B------:R-:W-:Y:S01]  /*9d10*/  FADD.FTZ R100, R100, R99 ;  /* 0x0000006364647221 */ /* 0x000fe20000010000 */
[----:B-----5:R-:W-:Y:S01]  /*9d20*/  F2FP.F16.F32.PACK_AB R55, R102, R103 ;  /* 0x000000676637723e */ /* 0x020fe200000000ff */
[----:B------:R-:W-:Y:S02]  /*9d30*/  FADD.FTZ R98, R98, R97 ;  /* 0x0000006162627221 */ /* 0x000fe40000010000 */
[----:B------:R-:W-:Y:S04]  /*9d40*/  FADD.FTZ R103, R103, R100 ;  /* 0x0000006467677221 */ /* 0x000fe80000010000 */
[----:B------:R-:W1:Y:S01]  /*9d50*/  MUFU.EX2 R86, R86 ;  /* 0x0000005600567308 */ /* 0x000e620000000800 */
[----:B--2---:R-:W-:Y:S01]  /*9d60*/  F2FP.F16.F32.PACK_AB R88, R115, R146 ;  /* 0x000000927358723e */ /* 0x004fe200000000ff */
[----:B------:R-:W-:Y:S01]  /*9d70*/  FADD.FTZ R101, R101, R98 ;  /* 0x0000006265657221 */ /* 0x000fe20000010000 */
[C---:B------:R-:W-:Y:S07]  /*9d80*/  HMMA.16816.F32 R4, R52.reuse, R56, R4 ;  /* 0x000000383404723c */ /* 0x040fee0000001804 */
[----:B------:R-:W-:Y:S01]  /*9d90*/  MUFU.EX2 R118, R118 ;  /* 0x0000007600767308 */ /* 0x000fe20000000800 */
[----:B------:R-:W-:Y:S01]  /*9da0*/  FADD.FTZ R103, R102, R103 ;  /* 0x0000006766677221 */ /* 0x000fe20000010000 */
[----:B------:R-:W-:Y:S01]  /*9db0*/  FADD.FTZ R104, R104, R101 ;  /* 0x0000006568687221 */ /* 0x000fe20000010000 */
[C---:B------:R-:W-:Y:S01]  /*9dc0*/  HMMA.16816.F32 R8, R52.reuse, R58, R8 ;  /* 0x0000003a3408723c */ /* 0x040fe20000001808 */
[----:B------:R-:W2:Y:S06]  /*9dd0*/  LDSM.16.MT88.4 R56, [R92+0x400] ;  /* 0x000400005c38783b */ /* 0x000eac0000004200 */
[----:B------:R-:W3:Y:S01]  /*9de0*/  MUFU.EX2 R105, R105 ;  /* 0x0000006900697308 */ /* 0x000ee20000000800 */
[----:B-1----:R-:W-:Y:S09]  /*9df0*/  F2FP.F16.F32.PACK_AB R89, R86, R87 ;  /* 0x000000575659723e */ /* 0x002ff200000000ff */
[----:B------:R-:W-:Y:S10]  /*9e00*/  MUFU.EX2 R84, R64 ;  /* 0x0000004000547308 */ /* 0x000ff40000000800 */
[----:B------:R-:W1:Y:S01]  /*9e10*/  MUFU.EX2 R3, R106 ;  /* 0x0000006a00037308 */ /* 0x000e620000000800 */
[----:B---3--:R-:W-:Y:S02]  /*9e20*/  F2FP.F16.F32.PACK_AB R90, R105, R118 ;  /* 0x00000076695a723e */ /* 0x008fe400000000ff */
[----:B-1----:R-:W-:Y:S01]  /*9e30*/  F2FP.F16.F32.PACK_AB R91, R3, R84 ;  /* 0x00000054035b723e */ /* 0x002fe200000000ff */
        /* <DEDUP_REMOVED lines=15> */
[----:B------:R-:W-:Y:S01]  /*9f30*/  F2FP.F16.F32.PACK_AB R52, R110, R109 ;  /* 0x0000006d6e34723e */ /* 0x000fe200000000ff */
[----:B------:R-:W-:Y:S01]  /*9f40*/  FADD.FTZ R109, R109, R104 ;  /* 0x000000686d6d7221 */ /* 0x000fe20000010000 */
[----:B------:R-:W-:Y:S01]  /*9f50*/  F2FP.F16.F32.PACK_AB R53, R107, R112 ;  /* 0x000000706b35723e */ /* 0x000fe200000000ff */
[----:B------:R-:W-:Y:S01]  /*9f60*/  FADD.FTZ R112, R112, R103 ;  /* 0x0000006770707221 */ /* 0x000fe20000010000 */
[----:B------:R-:W-:Y:S01]  /*9f70*/  F2FP.F16.F32.PACK_AB R54, R114, R111 ;  /* 0x0000006f7236723e */ /* 0x000fe200000000ff */
[----:B------:R-:W-:Y:S01]  /*9f80*/  FADD.FTZ R110, R110, R109 ;  /* 0x0000006d6e6e7221 */ /* 0x000fe20000010000 */
[----:B------:R-:W-:Y:S01]  /*9f90*/  F2FP.F16.F32.PACK_AB R55, R113, R116 ;  /* 0x000000747137723e */ /* 0x000fe200000000ff */
[----:B------:R-:W-:Y:S04]  /*9fa0*/  FADD.FTZ R107, R107, R112 ;  /* 0x000000706b6b7221 */ /* 0x000fe80000010000 */
[----:B------:R-:W-:Y:S04]  /*9fb0*/  FADD.FTZ R116, R116, R107 ;  /* 0x0000006b74747221 */ /* 0x000fe80000010000 */
[----:B------:R-:W-:Y:S04]  /*9fc0*/  FADD.FTZ R116, R113, R116 ;  /* 0x0000007471747221 */ /* 0x000fe80000010000 */
[----:B------:R-:W-:Y:S04]  /*9fd0*/  FADD.FTZ R87, R87, R116 ;  /* 0x0000007457577221 */ /* 0x000fe80000010000 */
[----:B------:R-:W-:Y:S04]  /*9fe0*/  FADD.FTZ R87, R86, R87 ;  /* 0x0000005756577221 */ /* 0x000fe80000010000 */
[----:B------:R-:W-:Y:S04]  /*9ff0*/  FADD.FTZ R84, R84, R87 ;  /* 0x0000005754547221 */ /* 0x000fe80000010000 */
[----:B------:R-:W-:Y:S01]  /*a000*/  FADD.FTZ R144, R3, R84 ;  /* 0x0000005403907221 */ /* 0x000fe20000010000 */
[----:B------:R-:W-:Y:S01]  /*a010*/  MOV R3, R0 ;  /* 0x0000000000037202 */ /* 0x000fe20000000f00 */
        /* <DEDUP_REMOVED lines=17> */
[----:B------:R-:W2:Y:S07]  /*a130*/  LDSM.16.MT88.4 R52, [R92+0x1c00] ;  /* 0x001c00005c34783b */ /* 0x000eae0000004200 */
[C---:B------:R-:W-:Y:S01]  /*a140*/  HMMA.16816.F32 R80, R88.reuse, R76, R4 ;  /* 0x0000004c5850723c */ /* 0x040fe20000001804 */
[----:B------:R-:W3:Y:S07]  /*a150*/  LDSM.16.MT88.4 R4, [R121+0x8c00] ;  /* 0x008c00007904783b */ /* 0x000eee0000004200 */
[C---:B------:R-:W-:Y:S01]  /*a160*/  HMMA.16816.F32 R76, R88.reuse, R78, R8 ;  /* 0x0000004e584c723c */ /* 0x040fe20000001808 */
[----:B------:R-:W4:Y:S07]  /*a170*/  LDSM.16.MT88.4 R8, [R92+0x2c00] ;  /* 0x002c00005c08783b */ /* 0x000f2e0000004200 */
[C---:B------:R-:W-:Y:S08]  /*a180*/  HMMA.16816.F32 R72, R88.reuse, R68, R12 ;  /* 0x000000445848723c */ /* 0x040ff0000000180c */
[C---:B------:R-:W-:Y:S08]  /*a190*/  HMMA.16816.F32 R68, R88.reuse, R70, R16 ;  /* 0x000000465844723c */ /* 0x040ff00000001810 */
[C---:B-1----:R-:W-:Y:S08]  /*a1a0*/  HMMA.16816.F32 R64, R88.reuse, R56, R20 ;  /* 0x000000385840723c */ /* 0x042ff00000001814 */
[C---:B------:R-:W-:Y:S08]  /*a1b0*/  HMMA.16816.F32 R60, R88.reuse, R58, R24 ;  /* 0x0000003a583c723c */ /* 0x040ff00000001818 */
[C---:B--2---:R-:W-:Y:S08]  /*a1c0*/  HMMA.16816.F32 R56, R88.reuse, R52, R28 ;  /* 0x000000345838723c */ /* 0x044ff0000000181c */
[C---:B------:R-:W-:Y:S08]  /*a1d0*/  HMMA.16816.F32 R52, R88.reuse, R54, R32 ;  /* 0x000000365834723c */ /* 0x040ff00000001820 */
[C---:B---3--:R-:W-:Y:S03]  /*a1e0*/  HMMA.16816.F32 R36, R88.reuse, R4, R36 ;  /* 0x000000045824723c */ /* 0x048fe60000001824 */
        /* <DEDUP_REMOVED lines=8> */
[----:B------:R-:W-:Y:S01]  /*a270*/  HMMA.16816.F32 R48, R88, R10, R48 ;  /* 0x0000000a5830723c */ /* 0x000fe20000001830 */
[----:B------:R-:W-:Y:S08]  /*a280*/  @!UPT UIADD3 URZ, UPT, UPT, URZ, URZ, URZ ;  /* 0x000000fffffff290 */ /* 0x000ff0000fffe0ff */
[----:B------:R-:W-:Y:S11]  /*a290*/  @P0 BRA `(.L_x_3504) ;  /* 0xffffffd400740947 */ /* 0x000ff6000383ffff */
.L_x_3500:
[----:B------:R-:W1:Y:S01]  /*a2a0*/  SHFL.BFLY PT, R9, R144, 0x2, 0x1f ;  /* 0x0c401f0090097f89 */ /* 0x000e6200000e0000 */
[----:B------:R-:W-:Y:S01]  /*a2b0*/  LOP3.LUT R134, R134, 0xc0, R127, 0xf8, !PT ;  /* 0x000000c086867812 */ /* 0x000fe200078ef87f */
[----:B------:R-:W2:Y:S01]  /*a2c0*/  LDC R21, c[0x0][0x434] ;  /* 0x00010d00ff157b82 */ /* 0x000ea20000000800 */
[----:B------:R-:W-:Y:S01]  /*a2d0*/  ISETP.NE.AND P1, PT, R132, -0x1, PT ;  /* 0xffffffff8400780c */ /* 0x000fe20003f25270 */
[----:B------:R-:W3:Y:S01]  /*a2e0*/  SHFL.BFLY PT, R3, R146, 0x2, 0x1f ;  /* 0x0c401f0092037f89 */ /* 0x000ee200000e0000 */
[----:B------:R-:W-:Y:S01]  /*a2f0*/  LOP3.LUT P5, RZ, R120, 0x3, RZ, 0xc0, !PT ;  /* 0x0000000378ff7812 */ /* 0x000fe200078ac0ff */
[----:B------:R-:W-:Y:S04]  /*a300*/  BSSY.RECONVERGENT B0, `(.L_x_3505) ;  /* 0x00000a8000007945 */ /* 0x000fe80003800200 */
[----:B------:R-:W4:Y:S08]  /*a310*/  S2UR UR6, SR_CTAID.X ;  /* 0x00000000000679c3 */ /* 0x000f300000002500 */
[----:B------:R-:W5:Y:S01]  /*a320*/  @P1 LDC.64 R10, c[0x0][0x408] ;  /* 0x00010200ff0a1b82 */ /* 0x000f620000000a00 */
[----:B-1----:R-:W-:Y:S01]  /*a330*/  FADD.FTZ R9, R9, R144 ;  /* 0x0000009009097221 */ /* 0x002fe20000010000 */
[----:B---3--:R-:W-:-:S04]  /*a340*/  FADD.FTZ R8, R3, R146 ;  /* 0x0000009203087221 */ /* 0x008fc80000010000 */
[----:B------:R-:W1:Y:S01]  /*a350*/  SHFL.BFLY PT, R4, R9, 0x1, 0x1f ;  /* 0x0c201f0009047f89 */ /* 0x000e6200000e0000 */
[----:B------:R-:W-:-:S03]  /*a360*/  SHF.L.U32 R3, R120, 0x1, RZ ;  /* 0x0000000178037819 */ /* 0x000fc600000006ff */
[----:B------:R-:W3:Y:S01]  /*a370*/  SHFL.BFLY PT, R5, R8, 0x1, 0x1f ;  /* 0x0c201f0008057f89 */ /* 0x000ee200000e0000 */
[----:B------:R-:W-:Y:S01]  /*a380*/  LOP3.LUT R3, R3, 0x6, RZ, 0xc0, !PT ;  /* 0x0000000603037812 */ /* 0x000fe200078ec0ff */
[----:B----4-:R-:W-:-:S03]  /*a390*/  USHF.L.U32 UR6, UR6, 0x6, URZ ;  /* 0x0000000606067899 */ /* 0x010fc600080006ff */
[----:B------:R-:W-:Y:S02]  /*a3a0*/  LOP3.LUT R124, R3, 0x3e00, R124, 0xf8, !PT ;  /* 0x00003e00037c7812 */ /* 0x000fe400078ef87c */
[----:B------:R-:W4:Y:S02]  /*a3b0*/  LDC.U8 R3, c[0x0][0x548] ;  /* 0x00015200ff037b82 */ /* 0x000f240000000000 */
[----:B------:R-:W-:Y:S01]  /*a3c0*/  LOP3.LUT R127, R124, 0x20, R127, 0xf8, !PT ;  /* 0x000000207c7f7812 */ /* 0x000fe200078ef87f */
[----:B-----5:R-:W-:Y:S01]  /*a3d0*/  @P1 IMAD.WIDE.U32 R26, R132, R10, RZ ;  /* 0x0000000a841a1225 */ /* 0x020fe200078e00ff */
[----:B------:R-:W-:Y:S02]  /*a3e0*/  MOV R10, 0x7f800000 ;  /* 0x7f800000000a7802 */ /* 0x000fe40000000f00 */
[----:B------:R-:W-:-:S04]  /*a3f0*/  LOP3.LUT R127, R127, R134, RZ, 0xfc, !PT ;  /* 0x000000867f7f7212 */ /* 0x000fc800078efcff */
[----:B------:R-:W-:Y:S01]  /*a400*/  LEA R127, R127, UR5, 0x1 ;  /* 0x000000057f7f7c11 */ /* 0x000fe2000f8e08ff */
[----:B-1----:R-:W-:Y:S01]  /*a410*/  FADD.FTZ R4, R9, R4 ;  /* 0x0000000409047221 */ /* 0x002fe20000010000 */
[----:B---3--:R-:W-:-:S03]  /*a420*/  FADD.FTZ R5, R8, R5 ;  /* 0x0000000508057221 */ /* 0x008fc60000010000 */
[----:B------:R-:W1:Y:S01]  /*a430*/  MUFU.RCP R6, R4 ;  /* 0x0000000400067308 */ /* 0x000e620000001000 */
[----:B------:R-:W-:Y:S02]  /*a440*/  FSETP.NE.FTZ.AND P3, PT, R4, RZ, PT ;  /* 0x000000ff0400720b */ /* 0x000fe40003f75000 */
[----:B------:R-:W-:Y:S02]  /*a450*/  LOP3.LUT R8, R123, 0x40, RZ, 0xc0, !PT ;  /* 0x000000407b087812 */ /* 0x000fe400078ec0ff */
[----:B------:R-:W-:Y:S02]  /*a460*/  FSETP.NE.FTZ.AND P4, PT, R5, RZ, PT ;  /* 0x000000ff0500720b */ /* 0x000fe40003f95000 */
[----:B------:R-:W-:Y:S01]  /*a470*/  IADD3 R13, PT, PT, R127, -R8, RZ ;  /* 0x800000087f0d7210 */ /* 0x000fe20007ffe0ff */
[----:B------:R-:W3:Y:S01]  /*a480*/  MUFU.RCP R7, R5 ;  /* 0x0000000500077308 */ /* 0x000ee20000001000 */
[----:B----4-:R-:W-:Y:S02]  /*a490*/  ISETP.NE.AND P2, PT, R3, RZ, PT ;  /* 0x000000ff0300720c */ /* 0x010fe40003f45270 */
[----:B------:R-:W4:Y:S02]  /*a4a0*/  S2R R3, SR_CTAID.Z ;  /* 0x0000000000037919 */ /* 0x000f240000002700 */
[----:B------:R-:W-:-:S03]  /*a4b0*/  ISETP.NE.OR P0, PT, R132, -0x1, !P2 ;  /* 0xffffffff8400780c */ /* 0x000fc60005705670 */
[----:B------:R-:W-:Y:S01]  /*a4c0*/  @P3 MUFU.LG2 R4, R4 ;  /* 0x0000000400043308 */ /* 0x000fe20000000c00 */
        /* <DEDUP_REMOVED lines=70> */
[----:B------:R-:W4:Y:S01]  /*a930*/  @!P2 LDC R12, c[0x0][0x3e0] ;  /* 0x0000f800ff0cab82 */ /* 0x000f220000000800 */
[----:B------:R-:W-:Y:S01]  /*a940*/  F2FP.F16.F32.PACK_AB R52, R53, R52 ;  /* 0x000000343534723e */ /* 0x000fe200000000ff */
[----:B------:R-:W-:Y:S01]  /*a950*/  STS [R9+0x10], R76 ;  /* 0x0000104c09007388 */ /* 0x000fe20000000800 */
[----:B------:R-:W-:Y:S01]  /*a960*/  F2FP.F16.F32.PACK_AB R54, R55, R54 ;  /* 0x000000363736723e */ /* 0x000fe200000000ff */
[----:B------:R-:W3:Y:S01]  /*a970*/  @P4 MUFU.LG2 R5, R5 ;  /* 0x0000000500054308 */ /* 0x000ee20000000c00 */
        /* <DEDUP_REMOVED lines=12> */
[----:B------:R-:W5:Y:S01]  /*aa40*/  @!P1 LDC.64 R6, c[0x0][0x400] ;  /* 0x00010000ff069b82 */ /* 0x000f620000000a00 */
[----:B---3--:R-:W-:Y:S01]  /*aa50*/  @P4 FMUL.FTZ R5, R5, 0.69314718246459960938 ;  /* 0x3f31721805054820 */ /* 0x008fe20000410000 */
        /* <DEDUP_REMOVED lines=20> */
[----:B------:R-:W5:Y:S07]  /*aba0*/  S2R R8, SR_CTAID.Y ;  /* 0x0000000000087919 */ /* 0x000f6e0000002600 */
[----:B---3--:R-:W3:Y:S01]  /*abb0*/  @P2 LDC R13, c[0x0][0x454] ;  /* 0x00011500ff0d2b82 */ /* 0x008ee20000000800 */
[----:B--2---:R-:W-:Y:S01]  /*abc0*/  @P3 FMUL.FTZ R15, R4, 0.69314718246459960938 ;  /* 0x3f317218040f3820 */ /* 0x004fe20000410000 */
[----:B------:R2:W2:Y:S01]  /*abd0*/  LDS.128 R16, [R143+0x800] ;  /* 0x000800008f107984 */ /* 0x0004a20000000c00 */
[----:B-----5:R-:W-:-:S04]  /*abe0*/  @!P1 IMAD.WIDE.U32 R24, R8, R6, RZ ;  /* 0x0000000608189225 */ /* 0x020fc800078e00ff */
[----:B------:R-:W-:Y:S02]  /*abf0*/  @!P1 IMAD R14, R8, R7, R25 ;  /* 0x00000007080e9224 */ /* 0x000fe400078e0219 */
[----:B------:R-:W2:Y:S01]  /*ac00*/  LDC.64 R6, c[0x0][0x408] ;  /* 0x00010200ff067b82 */ /* 0x000ea20000000a00 */
[----:B------:R-:W-:Y:S01]  /*ac10*/  @P1 IMAD R14, R132, R11, R27 ;  /* 0x0000000b840e1224 */ /* 0x000fe200078e021b */
[----:B------:R-:W-:Y:S01]  /*ac20*/  MOV R11, 0x7f800000 ;  /* 0x7f800000000b7802 */ /* 0x000fe20000000f00 */
[----:B----4-:R-:W-:Y:S02]  /*ac30*/  @!P2 IMAD R12, R8, R12, R3 ;  /* 0x0000000c080ca224 */ /* 0x010fe400078e0203 */
[----:B-1----:R-:W-:Y:S01]  /*ac40*/  @P3 FFMA.FTZ R11, R0, R9, R15 ;  /* 0x00000009000b3223 */ /* 0x002fe2000001000f */
[-C--:B------:R-:W-:Y:S01]  /*ac50*/  @!P0 IMAD R132, R8, R21.reuse, RZ ;  /* 0x0000001508848224 */ /* 0x080fe200078e02ff */
[----:B------:R-:W-:Y:S01]  /*ac60*/  SHF.R.U32.HI R0, RZ, 0x2, R120 ;  /* 0x00000002ff007819 */ /* 0x000fe20000011678 */
[----:B------:R-:W-:-:S02]  /*ac70*/  @!P2 IMAD R12, R12, R21, RZ ;  /* 0x000000150c0ca224 */ /* 0x000fc400078e02ff */
[----:B---3--:R-:W-:Y:S01]  /*ac80*/  @P2 IMAD R12, R3, R13, R132 ;  /* 0x0000000d030c2224 */ /* 0x008fe200078e0284 */
        /* <DEDUP_REMOVED lines=15> */
.L_x_3506:
[----:B------:R-:W-:Y:S05]  /*ad80*/  BSYNC.RECONVERGENT B0 ;  /* 0x0000000000007941 */ /* 0x000fea0003800200 */
.L_x_3505:
[----:B------:R-:W-:Y:S01]  /*ad90*/  MOV R127, RZ ;  /* 0x000000ff007f7202 */ /* 0x000fe20000000f00 */
[----:B------:R3:W4:Y:S01]  /*ada0*/  LDS.128 R20, [R143] ;  /* 0x000000008f147984 */ /* 0x0007220000000c00 */
[----:B------:R-:W-:Y:S01]  /*adb0*/  @P1 MOV R24, R26 ;  /* 0x0000001a00181202 */ /* 0x000fe20000000f00 */
[----:B------:R-:W5:Y:S01]  /*adc0*/  LDCU.64 UR4, c[0x0][0x410] ;  /* 0x00008200ff0477ac */ /* 0x000f620008000a00 */
[----:B------:R-:W-:Y:S01]  /*add0*/  ISETP.GE.AND P1, PT, R0, R125, PT ;  /* 0x0000007d0000720c */ /* 0x000fe20003f26270 */
[----:B--2---:R-:W-:Y:S01]  /*ade0*/  IMAD.WIDE.U32 R4, R6, UR6, R126 ;  /* 0x0000000606047c25 */ /* 0x004fe2000f8e007e */
[----:B-1----:R3:W1:Y:S01]  /*adf0*/  LDS.128 R8, [R143+0x2000] ;  /* 0x002000008f087984 */ /* 0x0026620000000c00 */
[----:B------:R-:W-:Y:S01]  /*ae00*/  IADD3 R2, PT, PT, R0, 0x20, RZ ;  /* 0x0000002000027810 */ /* 0x000fe20007ffe0ff */
[----:B------:R-:W-:Y:S01]  /*ae10*/  BSSY.RECONVERGENT B0, `(.L_x_3507) ;  /* 0x0000016000007945 */ /* 0x000fe20003800200 */
[----:B------:R-:W-:Y:S01]  /*ae20*/  IMAD R5, R7, UR6, R5 ;  /* 0x0000000607057c24 */ /* 0x000fe2000f8e0205 */
[----:B------:R-:W-:-:S04]  /*ae30*/  IADD3 R4, P0, PT, R24, R4, RZ ;  /* 0x0000000418047210 */ /* 0x000fc80007f1e0ff */
[----:B------:R-:W-:Y:S02]  /*ae40*/  IADD3.X R5, PT, PT, R14, R5, RZ, P0, !PT ;  /* 0x000000050e057210 */ /* 0x000fe400007fe4ff */
[----:B------:R3:W2:Y:S01]  /*ae50*/  LDS.128 R12, [R143+0x1000] ;  /* 0x001000008f0c7984 */ /* 0x0006a20000000c00 */
[----:B------:R-:W-:Y:S01]  /*ae60*/  ISETP.GE.AND P0, PT, R2, R125, PT ;  /* 0x0000007d0200720c */ /* 0x000fe20003f06270 */
[----:B-----5:R-:W-:-:S04]  /*ae70*/  IMAD.WIDE.U32 R4, R3, UR4, R4 ;  /* 0x0000000403047c25 */ /* 0x020fc8000f8e0004 */
[----:B------:R-:W-:Y:S01]  /*ae80*/  IMAD R25, R3, UR5, R5 ;  /* 0x0000000503197c24 */ /* 0x000fe2000f8e0205 */
[----:B------:R-:W-:Y:S07]  /*ae90*/  @P1 BRA `(.L_x_3508) ;  /* 0x0000000000341947 */ /* 0x000fee0003800000 */
[----:B------:R-:W5:Y:S01]  /*aea0*/  LDCU UR6, c[0x0][0x440] ;  /* 0x00008800ff0677ac */ /* 0x000f620008000800 */
[----:B------:R-:W-:Y:S01]  /*aeb0*/  IMAD.MOV.U32 R24, RZ, RZ, R4 ;  /* 0x000000ffff187224 */ /* 0x000fe200078e0004 */
[----:B------:R-:W3:Y:S03]  /*aec0*/  LDCU.64 UR4, c[0x0][0x3f0] ;  /* 0x00007e00ff0477ac */ /* 0x000ee60008000a00 */
[----:B------:R-:W-:-:S04]  /*aed0*/  IMAD.WIDE.U32 R28, R0, R6, R24 ;  /* 0x00000006001c7225 */ /* 0x000fc800078e0018 */
[----:B------:R-:W-:Y:S01]  /*aee0*/  IMAD R2, R0, R7, R29 ;  /* 0x0000000700027224 */ /* 0x000fe200078e021d */
[----:B-----5:R-:W-:Y:S02]  /*aef0*/  ISETP.GE.AND P3, PT, R126, UR6, PT ;  /* 0x000000067e007c0c */ /* 0x020fe4000bf66270 */
[----:B------:R-:W-:Y:S02]  /*af00*/  ISETP.GE.AND P2, PT, R142, UR6, PT ;  /* 0x000000068e007c0c */ /* 0x000fe4000bf46270 */
[----:B------:R-:W-:Y:S02]  /*af10*/  ISETP.GE.AND P1, PT, R141, UR6, PT ;  /* 0x000000068d007c0c */ /* 0x000fe4000bf26270 */
[----:B---3--:R-:W-:-:S04]  /*af20*/  LEA R26, P4, R28, UR4, 0x1 ;  /* 0x000000041c1a7c11 */ /* 0x008fc8000f8808ff */
[----:B------:R-:W-:-:S05]  /*af30*/  LEA.HI.X R27, R28, UR5, R2, 0x1, P4 ;  /* 0x000000051c1b7c11 */ /* 0x000fca000a0f0c02 */
[----:B----4-:R3:W-:Y:S04]  /*af40*/  @!P3 STG.E.128 desc[UR16][R26.64], R20 ;  /* 0x000000141a00b986 */ /* 0x0107e8000c101d10 */
[----:B--2---:R3:W-:Y:S04]  /*af50*/  @!P2 STG.E.128 desc[UR16][R26.64+0x40], R12 ;  /* 0x0000400c1a00a986 */ /* 0x0047e8000c101d10 */
[----:B-1----:R3:W-:Y:S02]  /*af60*/  @!P1 STG.E.128 desc[UR16][R26.64+0x80], R8 ;  /* 0x000080081a009986 */ /* 0x0027e4000c101d10 */
.L_x_3508:
[----:B------:R-:W-:Y:S05]  /*af70*/  BSYNC.RECONVERGENT B0 ;  /* 0x0000000000007941 */ /* 0x000fea0003800200 */
.L_x_3507:
[----:B-1-3--:R1:W3:Y:S01]  /*af80*/  LDS.128 R8, [R143+0x1800] ;  /* 0x001800008f087984 */ /* 0x00a2e20000000c00 */
[----:B------:R-:W-:Y:S05]  /*af90*/  @P0 EXIT ;  /* 0x000000000000094d */ /* 0x000fea0003800000 */
[----:B--2---:R2:W1:Y:S01]  /*afa0*/  LDS.128 R12, [R143+0x2800] ;  /* 0x002800008f0c7984 */ /* 0x0044620000000c00 */
        /* <DEDUP_REMOVED lines=15> */
[----:B---3--:R2:W-:Y:S01]  /*b0a0*/  @!P1 STG.E.128 desc[UR16][R2.64+0x40], R8 ;  /* 0x0000400802009986 */ /* 0x0085e2000c101d10 */
[----:B------:R-:W-:Y:S05]  /*b0b0*/  @P0 EXIT ;  /* 0x000000000000094d */ /* 0x000fea0003800000 */
[----:B-1----:R-:W-:Y:S01]  /*b0c0*/  STG.E.128 desc[UR16][R2.64+0x80], R12 ;  /* 0x0000800c02007986 */ /* 0x002fe2000c101d10 */
[----:B------:R-:W-:Y:S05]  /*b0d0*/  EXIT ;  /* 0x000000000000794d */ /* 0x000fea0003800000 */
.L_x_3509:
        /* <DEDUP_REMOVED lines=10> */
.L_x_5529:


//--------------------- .text._ZN5flash24flash_fwd_splitkv_kernelI23Flash_fwd_kernel_traitsILi96ELi64ELi64ELi4ELb0ELb0EN7cutlass6half_tE19Flash_kernel_traitsILi96ELi64ELi64ELi4ES3_EELb1ELb0ELb0ELb0ELb0ELb0ELb0ELb1EEEvNS_16Flash_fwd_paramsE --------------------------
	.section	.text._ZN5flash24flash_fwd_splitkv_kernelI23Flash_fwd_kernel_traitsILi96ELi64ELi64ELi4ELb0ELb0EN7cutlass6half_tE19Flash_kernel_traitsILi96ELi64ELi64ELi4ES3_EELb1ELb0ELb0ELb0ELb0ELb0ELb0ELb1EEEvNS_16Flash_fwd_paramsE,"ax",@progbits
	.align	128
        .global         _ZN5flash24flash_fwd_splitkv_kernelI23Flash_fwd_kernel_traitsILi96ELi64ELi64ELi4ELb0ELb0EN7cutlass6half_tE19Flash_kernel_traitsILi96ELi64ELi64ELi4ES3_EELb1ELb0ELb0ELb0ELb0ELb0ELb0ELb1EEEvNS_16Flash_fwd_paramsE
        .type           _ZN5flash24flash_fwd_splitkv_kernelI23Flash_fwd_kernel_traitsILi96ELi64ELi64ELi4ELb0ELb0EN7cutlass6half_tE19Flash_kernel_traitsILi96ELi64ELi64ELi4ES3_EELb1ELb0ELb0ELb0ELb0ELb0ELb0ELb1EEEvNS_16Flash_fwd_paramsE,@function
        .size           _ZN5flash24flash_fwd_splitkv_kernelI23Flash_fwd_kernel_traitsILi96ELi64ELi64ELi4ELb0ELb0EN7cutlass6half_tE19Flash_kernel_traitsILi96ELi64ELi64ELi4ES3_EELb1ELb0ELb0ELb0ELb0ELb0ELb0ELb1EEEvNS_16Flash_fwd_paramsE,(.L_x_5530 - _ZN5flash24flash_fwd_splitkv_kernelI23Flash_fwd_kernel_traitsILi96ELi64ELi64ELi4ELb0ELb0EN7cutlass6half_tE19Flash_kernel_traitsILi96ELi64ELi64ELi4ES3_EELb1ELb0ELb0ELb0ELb0ELb0ELb0ELb1EEEvNS_16Flash_fwd_paramsE)
        .other          _ZN5flash24flash_fwd_splitkv_kernelI23Flash_fwd_kernel_traitsILi96ELi64ELi64ELi4ELb0ELb0EN7cutlass6half_tE19Flash_kernel_traitsILi96ELi64ELi64ELi4ES3_EELb1ELb0ELb0ELb0ELb0ELb0ELb0ELb1EEEvNS_16Flash_fwd_paramsE,@"STO_CUDA_ENTRY STV_DEFAULT"
_ZN5flash24flash_fwd_splitkv_kernelI23Flash_fwd_kernel_traitsILi96ELi64ELi64ELi4ELb0ELb0EN7cutlass6half_tE19Flash_kernel_traitsILi96ELi64ELi64ELi4ES3_EELb1ELb0ELb0ELb0ELb0ELb0ELb0ELb1EEEvNS_16Flash_fwd_paramsE:
.text._ZN5flash24flash_fwd_splitkv_kernelI23Flash_fwd_kernel_traitsILi96ELi64ELi64ELi4ELb0ELb0EN7cutlass6half_tE19Flash_kernel_traitsILi96ELi64ELi64ELi4ES3_EELb1ELb0ELb0ELb0ELb0ELb0ELb0ELb1EEEvNS_16Flash_fwd_paramsE:
[----:B------:R-:W-:Y:S08]  /*0000*/  LDC R1, c[0x0][0x37c] ;  /* 0x0000df00ff017b82 */ /* 0x000ff00000000800 */
[----:B------:R-:W1:Y:S01]  /*0010*/  LDC.64 R2, c[0x0][0x460] ;  /* 0x00011800ff027b82 */ /* 0x000e620000000a00 */
[----:B------:R-:W2:Y:S01]  /*0020*/  S2R R65, SR_CTAID.Y ;  /* 0x0000000000417919 */ /* 0x000ea20000002600 */
[----:B------:R-:W3:Y:S01]  /*0030*/  LDCU.64 UR4, c[0x0][0x478] ;  /* 0x00008f00ff0477ac */ /* 0x000ee20008000a00 */
[----:B------:R-:W-:Y:S01]  /*0040*/  IMAD.MOV.U32 R128, RZ, RZ, -0x1 ;  /* 0xffffffffff807424 */ /* 0x000fe200078e00ff */
[----:B------:R-:W4:Y:S04]  /*0050*/  LDCU.64 UR6, c[0x0][0x358] ;  /* 0x00006b00ff0677ac */ /* 0x000f280008000a00 */
[----:B------:R-:W2:Y:S01]  /*0060*/  LDC.64 R4, c[0x0][0x460] ;  /* 0x00011800ff047b82 */ /* 0x000ea20000000a00 */
[----:B------:R-:W4:Y:S01]  /*0070*/  LDCU.64 UR8, c[0x0][0x470] ;  /* 0x00008e00ff0877ac */ /* 0x000f220008000a00 */
[----:B---3--:R-:W-:-:S02]  /*0080*/  ISETP.NE.U32.AND P1, PT, RZ, UR4, PT ;  /* 0x00000004ff007c0c */ /* 0x008fc4000bf25070 */
[C---:B-1----:R-:W-:Y:S02]  /*0090*/  ISETP.NE.U32.AND P0, PT, R2.reuse, RZ, PT ;  /* 0x000000ff0200720c */ /* 0x042fe40003f05070 */
[----:B------:R-:W-:Y:S02]  /*00a0*/  ISETP.NE.U32.AND P3, PT, R2, RZ, PT ;  /* 0x000000ff0200720c */ /* 0x000fe40003f65070 */
[C---:B------:R-:W-:Y:S02]  /*00b0*/  ISETP.NE.AND.EX P0, PT, R3.reuse, RZ, PT, P0 ;  /* 0x000000ff0300720c */ /* 0x040fe40003f05300 */
[----:B------:R-:W-:Y:S02]  /*00c0*/  ISETP.NE.AND.EX P3, PT, R3, RZ, PT, P3 ;  /* 0x000000ff0300720c */ /* 0x000fe40003f65330 */
[----:B------:R-:W-:Y:S01]  /*00d0*/  ISETP.NE.AND.EX P1, PT, RZ, UR5, PT, P1 ;  /* 0x00000005ff007c0c */ /* 0x000fe2000bf25310 */
[----:B--2---:R-:W-:-:S04]  /*00e0*/  IMAD.WIDE.U32 R4, R65, 0x4, R4 ;  /* 0x0000000441047825 */ /* 0x004fc800078e0004 */
[----:B------:R-:W-:-:S04]  /*00f0*/  IMAD.SHL.U32 R9, R65, 0x4, RZ ;  /* 0x0000000441097824 */ /* 0x000fc800078e00ff */
[----:B----4-:R-:W2:Y:S04]  /*0100*/  @P0 LDG.E R128, desc[UR6][R4.64] ;  /* 0x0000000604800981 */ /* 0x010ea8000c1e1900 */
[----:B------:R1:W2:Y:S01]  /*0110*/  @P3 LDG.E R15, desc[UR6][R4.64+0x4] ;  /* 0x00000406040f3981 */ /* 0x0002a2000c1e1900 */
[C---:B------:R-:W-:Y:S01]  /*0120*/  @P1 IADD3 R2, P0, PT, R9.reuse, UR4, RZ ;  /* 0x0000000409021c10 */ /* 0x040fe2000ff1e0ff */
[----:B------:R-:W3:Y:S01]  /*0130*/  LDCU.U8 UR4, c[0x0][0x532] ;  /* 0x0000a640ff0477ac */ /* 0x000ee20008000000 */
[----:B------:R-:W-:Y:S01]  /*0140*/  SHF.R.U32.HI R6, RZ, 0x1e, R65 ;  /* 0x0000001eff067819 */ /* 0x000fe20000011641 */
[----:B------:R-:W-:Y:S01]  /*0150*/  IMAD.MOV.U32 R0, RZ, RZ, RZ ;  /* 0x000000ffff007224 */ /* 0x000fe200078e00ff */
[----:B------:R-:W-:Y:S02]  /*0160*/  IADD3 R16, P4, PT, R9, UR8, RZ ;  /* 0x0000000809107c10 */ /* 0x000fe4000ff9e0ff */
[----:B------:R-:W-:Y:S01]  /*0170*/  ISETP.NE.U32.AND P2, PT, RZ, UR8, PT ;  /* 0x00000008ff007c0c */ /* 0x000fe2000bf45070 */
[----:B------:R-:W-:Y:S01]  /*0180*/  IMAD.MOV.U32 R11, RZ, RZ, -0x1 ;  /* 0xffffffffff0b7424 */ /* 0x000fe200078e00ff */
[C---:B------:R-:W-:Y:S01]  /*0190*/  IADD3.X R17, PT, PT, R6.reuse, UR9, RZ, P4, !PT ;  /* 0x0000000906117c10 */ /* 0x040fe2000a7fe4ff */
[----:B------:R-:W4:Y:S01]  /*01a0*/  S2R R7, SR_CTAID.X ;  /* 0x0000000000077919 */ /* 0x000f220000002500 */
[----:B------:R-:W-:Y:S01]  /*01b0*/  ISETP.NE.AND.EX P2, PT, RZ, UR9, PT, P2 ;  /* 0x00000009ff007c0c */ /* 0x000fe2000bf45320 */
[----:B------:R-:W2:Y:S01]  /*01c0*/  @!P3 LDC R129, c[0x0][0x434] ;  /* 0x00010d00ff81bb82 */ /* 0x000ea20000000800 */
[----:B------:R-:W-:-:S05]  /*01d0*/  @P1 IADD3.X R3, PT, PT, R6, UR5, RZ, P0, !PT ;  /* 0x0000000506031c10 */ /* 0x000fca00087fe4ff */
[----:B------:R2:W5:Y:S02]  /*01e0*/  @P1 LDG.E R13, desc[UR6][R2.64] ;  /* 0x00000006020d1981 */ /* 0x000564000c1e1900 */
[----:B------:R-:W2:Y:S08]  /*01f0*/  @!P1 LDC R8, c[0x0][0x43c] ;  /* 0x00010f00ff089b82 */ /* 0x000eb00000000800 */
[----:B-1----:R-:W1:Y:S01]  /*0200*/  LDC.64 R4, c[0x0][0x468] ;  /* 0x00011a00ff047b82 */ /* 0x002e620000000a00 */
[----:B---3--:R-:W-:Y:S01]  /*0210*/  ISETP.NE.AND P4, PT, RZ, UR4, PT ;  /* 0x00000004ff007c0c */ /* 0x008fe2000bf85270 */
[----:B------:R3:W5:Y:S06]  /*0220*/  @P2 LDG.E R0, desc[UR6][R16.64] ;  /* 0x0000000610002981 */ /* 0x00076c000c1e1900 */
[----:B------:R-:W2:Y:S01]  /*0230*/  @!P1 LDC.64 R2, c[0x0][0x488] ;  /* 0x00012200ff029b82 */ /* 0x000ea20000000a00 */
[----:B-1----:R-:W-:-:S02]  /*0240*/  ISETP.EQ.U32.AND P5, PT, R4, RZ, PT ;  /* 0x000000ff0400720c */ /* 0x002fc40003fa2070 */
[----:B------:R-:W-:Y:S02]  /*0250*/  IADD3 R18, P0, PT, R9, R4, RZ ;  /* 0x0000000409127210 */ /* 0x000fe40007f1e0ff */
[----:B------:R-:W-:-:S03]  /*0260*/  ISETP.EQ.OR.EX P5, PT, R5, RZ, !P4, P5 ;  /* 0x000000ff0500720c */ /* 0x000fc600067a2750 */
[----:B------:R-:W-:-:S10]  /*0270*/  IMAD.X R19, R6, 0x1, R5, P0 ;  /* 0x0000000106137824 */ /* 0x000fd400000e0605 */
[----:B------:R3:W5:Y:S01]  /*0280*/  @!P5 LDG.E R11, desc[UR6][R18.64] ;  /* 0x00000006120bd981 */ /* 0x000762000c1e1900 */
[----:B------:R-:W-:Y:S01]  /*0290*/  ISETP.NE.U32.AND P0, PT, R4, RZ, PT ;  /* 0x000000ff0400720c */ /* 0x000fe20003f05070 */
[----:B----4-:R-:W-:-:S03]  /*02a0*/  IMAD.SHL.U32 R62, R7, 0x40, RZ ;  /* 0x00000040073e7824 */ /* 0x010fc600078e00ff */
[----:B------:R-:W-:-:S13]  /*02b0*/  ISETP.NE.AND.EX P0, PT, R5, RZ, PT, P0 ;  /* 0x000000ff0500720c */ /* 0x000fda0003f05300 */
[----:B------:R-:W1:Y:S01]  /*02c0*/  @!P0 LDC R61, c[0x0][0x438] ;  /* 0x00010e00ff3d8b82 */ /* 0x000e620000000800 */
[----:B--2---:R-:W-:-:S05]  /*02d0*/  @P3 IMAD.IADD R129, R15, 0x1, -R128 ;  /* 0x000000010f813824 */ /* 0x004fca00078e0a80 */
[----:B------:R-:W-:Y:S01]  /*02e0*/  ISETP.GT.AND P3, PT, R129, R62, PT ;  /* 0x0000003e8100720c */ /* 0x000fe20003f64270 */
[----:B-1-3--:R-:W-:-:S12]  /*02f0*/  @!P0 BRA `(.L_x_3510) ;  /* 0x00000000000c8947 */ /* 0x00afd80003800000 */
[----:B------:R-:W2:Y:S02]  /*0300*/  @P4 LDG.E R4, desc[UR6][R18.64+0x4] ;  /* 0x0000040612044981 */ /* 0x000ea4000c1e1900 */
[----:B--2--5:R-:W-:-:S06]  /*0310*/  @P4 IADD3 R61, PT, PT, R4, -R11, RZ ;  /* 0x8000000b043d4210 */ /* 0x024fcc0007ffe0ff */
[----:B------:R1:W5:Y:S02]  /*0320*/  @!P4 LDG.E R61, desc[UR6][R18.64] ;  /* 0x00000006123dc981 */ /* 0x000364000c1e1900 */
.L_x_3510:
        /* <DEDUP_REMOVED lines=11> */
[----:B------:R-:W-:Y:S01]  /*03e0*/  IMAD R2, R2, 0x40, -R129 ;  /* 0x0000004002027824 */ /* 0x000fe200078e0a81 */
[----:B------:R-:W1:Y:S01]  /*03f0*/  S2R R8, SR_CTAID.Z ;  /* 0x0000000000087919 */ /* 0x000e620000002700 */
[----:B------:R-:W-:Y:S01]  /*0400*/  VIADD R5, R60, 0x3f ;  /* 0x0000003f3c057836 */ /* 0x000fe20000000000 */
[----:B--2---:R-:W-:-:S04]  /*0410*/  UIADD3 UR5, UPT, UPT, UR5, 0x3f, URZ ;  /* 0x0000003f05057890 */ /* 0x004fc8000fffe0ff */
[----:B------:R-:W-:Y:S02]  /*0420*/  SHF.R.S32.HI R4, RZ, 0x1f, R5 ;  /* 0x0000001fff047819 */ /* 0x000fe40000011405 */
[----:B----4-:R-:W-:Y:S01]  /*0430*/  IADD3 R3, PT, PT, R5, UR4, R2 ;  /* 0x0000000405037c10 */ /* 0x010fe2000fffe002 */
        /* <DEDUP_REMOVED lines=16> */
[----:B------:R-:W-:Y:S01]  /*0540*/  SHF.R.U32.HI R57, RZ, 0x2, R57 ;  /* 0x00000002ff397819 */ /* 0x000fe20000011639 */
[----:B------:R-:W-:Y:S01]  /*0550*/  BSSY.RECONVERGENT B0, `(.L_x_3512) ;  /* 0x0000027000007945 */ /* 0x000fe20003800200 */
[----:B------:R-:W3:Y:S01]  /*0560*/  LDCU.64 UR4, c[0x0][0x410] ;  /* 0x00008200ff0477ac */ /* 0x000ee20008000a00 */
[----:B------:R-:W4:Y:S06]  /*0570*/  LDCU UR8, c[0x0][0x434] ;  /* 0x00008680ff0877ac */ /* 0x000f2c0008000800 */
        /* <DEDUP_REMOVED lines=10> */
[----:B------:R-:W-:Y:S01]  /*0620*/  IADD3 R10, P0, PT, R10, R12, RZ ;  /* 0x0000000c0a0a7210 */ /* 0x000fe20007f1e0ff */
[----:B--2---:R-:W-:-:S04]  /*0630*/  IMAD R13, R5, UR9, R8 ;  /* 0x00000009050d7c24 */ /* 0x004fc8000f8e0208 */
[----:B------:R-:W-:Y:S01]  /*0640*/  IMAD.X R11, R0, 0x1, R9, P0 ;  /* 0x00000001000b7824 */ /* 0x000fe200000e0609 */
[----:B------:R-:W-:Y:S01]  /*0650*/  IADD3 R0, PT, PT, -R62, R129, RZ ;  /* 0x000000813e007210 */ /* 0x000fe20007ffe1ff */
[C---:B------:R-:W-:Y:S02]  /*0660*/  VIADD R9, R57.reuse, 0x20 ;  /* 0x0000002039097836 */ /* 0x040fe40000000000 */
[----:B---3--:R-:W-:Y:S01]  /*0670*/  IMAD.WIDE.U32 R4, R8, UR4, R10 ;  /* 0x0000000408047c25 */ /* 0x008fe2000f8e000a */
[-C--:B------:R-:W-:Y:S02]  /*0680*/  ISETP.GE.AND P0, PT, R57, R0.reuse, PT ;  /* 0x000000003900720c */ /* 0x080fe40003f06270 */
[----:B------:R-:W-:Y:S01]  /*0690*/  ISETP.GE.AND P1, PT, R9, R0, PT ;  /* 0x000000000900720c */ /* 0x000fe20003f26270 */
[----:B----4-:R-:W-:Y:S01]  /*06a0*/  IMAD R62, R13, UR8, R62 ;  /* 0x000000080d3e7c24 */ /* 0x010fe2000f8e023e */
[----:B------:R-:W-:Y:S01]  /*06b0*/  LOP3.LUT R11, R6, 0x20, RZ, 0xfc, !PT ;  /* 0x00000020060b7812 */ /* 0x000fe200078efcff */
[----:B------:R-:W-:Y:S01]  /*06c0*/  IMAD R15, R8, UR5, R5 ;  /* 0x00000005080f7c24 */ /* 0x000fe2000f8e0205 */
[----:B------:R-:W-:-:S07]  /*06d0*/  LOP3.LUT R10, R6, 0x40, RZ, 0xfc, !PT ;  /* 0x00000040060a7812 */ /* 0x000fce00078efcff */
[----:B------:R-:W-:Y:S05]  /*06e0*/  @P0 BRA `(.L_x_3513) ;  /* 0x0000000000340947 */ /* 0x000fea0003800000 */
        /* <DEDUP_REMOVED lines=13> */
.L_x_3513:
[----:B------:R-:W-:Y:S05]  /*07c0*/  BSYNC.RECONVERGENT B0 ;  /* 0x0000000000007941 */ /* 0x000fea0003800200 */
.L_x_3512:
[----:B------:R-:W-:Y:S04]  /*07d0*/  BSSY.RECONVERGENT B0, `(.L_x_3514) ;  /* 0x0000013000007945 */ /* 0x000fe80003800200 */
[----:B------:R-:W-:Y:S05]  /*07e0*/  @P1 BRA `(.L_x_3515) ;  /* 0x0000000000441947 */ /* 0x000fea0003800000 */
[----:B------:R-:W2:Y:S01]  /*07f0*/  LDCU UR8, c[0x0][0x440] ;  /* 0x00008800ff0877ac */ /* 0x000ea20008000800 */
[----:B------:R-:W-:Y:S01]  /*0800*/  IADD3 R5, P0, PT, R57, 0x20, RZ ;  /* 0x0000002039057810 */ /* 0x000fe20007f1e0ff */
[----:B------:R-:W-:Y:S01]  /*0810*/  IMAD.MOV.U32 R14, RZ, RZ, R4 ;  /* 0x000000ffff0e7224 */ /* 0x000fe200078e0004 */
[----:B------:R-:W3:Y:S03]  /*0820*/  LDCU.64 UR4, c[0x0][0x3f0] ;  /* 0x00007e00ff0477ac */ /* 0x000ee60008000a00 */
[----:B-1----:R-:W-:Y:S02]  /*0830*/  IMAD.X R13, RZ, RZ, RZ, P0 ;  /* 0x000000ffff0d7224 */ /* 0x002fe400000e06ff */
        /* <DEDUP_REMOVED lines=12> */
.L_x_3515:
[----:B------:R-:W-:Y:S05]  /*0900*/  BSYNC.RECONVERGENT B0 ;  /* 0x0000000000007941 */ /* 0x000fea0003800200 */
.L_x_3514:
[----:B------:R-:W2:Y:S01]  /*0910*/  LDCU.64 UR4, c[0x0][0x420] ;  /* 0x00008400ff0477ac */ /* 0x000ea20008000a00 */
[----:B------:R-:W-:-:S04]  /*0920*/  ISETP.NE.AND P2, PT, R6, RZ, PT ;  /* 0x000000ff0600720c */ /* 0x000fc80003f45270 */
[-C--:B------:R-:W-:Y:S02]  /*0930*/  ISETP.GE.OR P1, PT, R57, R0.reuse, P2 ;  /* 0x000000003900720c */ /* 0x080fe40001726670 */
[C---:B------:R-:W-:Y:S02]  /*0940*/  IADD3 R57, P0, PT, R62.reuse, R57, RZ ;  /* 0x000000393e397210 */ /* 0x040fe40007f1e0ff */
[----:B------:R-:W-:Y:S02]  /*0950*/  ISETP.GE.OR P2, PT, R9, R0, P2 ;  /* 0x000000000900720c */ /* 0x000fe40001746670 */
        /* <DEDUP_REMOVED lines=9> */
.L_x_3511:
        /* <DEDUP_REMOVED lines=10> */
.L_x_3516:
[----:B------:R-:W-:Y:S05]  /*0a90*/  BRA.U !UP0, `(.L_x_3517) ;  /* 0x0000000508807547 */ /* 0x000fea000b800000 */
[----:B------:R-:W2:Y:S01]  /*0aa0*/  LDC R11, c[0x0][0x4f0] ;  /* 0x00013c00ff0b7b82 */ /* 0x000ea20000000800 */
[----:B------:R-:W-:Y:S01]  /*0ab0*/  LEA R0, R86, 0xffffffc0, 0x6 ;  /* 0xffffffc056007811 */ /* 0x000fe200078e30ff */
[----:B------:R-:W3:Y:S03]  /*0ac0*/  LDCU.64 UR4, c[0x0][0x4e8] ;  /* 0x00009d00ff0477ac */ /* 0x000ee60008000a00 */
[----:B-1----:R-:W-:Y:S01]  /*0ad0*/  IABS R2, R0 ;  /* 0x0000000000027213 */ /* 0x002fe20000000000 */
[----:B------:R-:W1:Y:S01]  /*0ae0*/  LDCU.64 UR8, c[0x0][0x3a8] ;  /* 0x00007500ff0877ac */ /* 0x000e620008000a00 */
[----:B------:R-:W4:Y:S01]  /*0af0*/  LDCU.64 UR12, c[0x0][0x3b8] ;  /* 0x00007700ff0c77ac */ /* 0x000f220008000a00 */
        /* <DEDUP_REMOVED lines=29> */
[----:B------:R1:W4:Y:S01]  /*0cd0*/  LDG.E R2, desc[UR6][R18.64] ;  /* 0x0000000612027981 */ /* 0x000322000c1e1900 */
[----:B---3--:R-:W-:Y:S01]  /*0ce0*/  IABS R4, R3 ;  /* 0x0000000300047213 */ /* 0x008fe20000000000 */
[----:B------:R-:W-:-:S03]  /*0cf0*/  IMAD.MOV R9, RZ, RZ, -R9 ;  /* 0x000000ffff097224 */ /* 0x000fc600078e0a09 */
[----:B------:R-:W3:Y:S01]  /*0d00*/  I2F.RP R14, R4 ;  /* 0x00000004000e7306 */ /* 0x000ee20000209400 */
[----:B------:R-:W-:-:S07]  /*0d10*/  IMAD R9, R11, R9, R0 ;  /* 0x000000090b097224 */ /* 0x000fce00078e0200 */
[----:B---3--:R-:W3:Y:S01]  /*0d20*/  MUFU.RCP R12, R14 ;  /* 0x0000000e000c7308 */ /* 0x008ee20000001000 */
[----:B-1----:R-:W-:Y:S02]  /*0d30*/  LOP3.LUT R18, RZ, R3, RZ, 0x33, !PT ;  /* 0x00000003ff127212 */ /* 0x002fe400078e33ff */
[----:B---3--:R-:W-:-:S05]  /*0d40*/  IADD3 R12, PT, PT, R12, 0xffffffe, RZ ;  /* 0x0ffffffe0c0c7810 */ /* 0x008fca0007ffe0ff */
        /* <DEDUP_REMOVED lines=17> */
[----:B------:R-:W-:-:S05]  /*0e60*/  @P3 IADD3 R6, PT, PT, R6, 0x1, RZ ;  /* 0x0000000106063810 */ /* 0x000fca0007ffe0ff */
[----:B------:R-:W-:-:S05]  /*0e70*/  IMAD.MOV.U32 R0, RZ, RZ, R6 ;  /* 0x000000ffff007224 */ /* 0x000fca00078e0006 */
[----:B------:R-:W-:-:S05]  /*0e80*/  MOV R11, R0 ;  /* 0x00000000000b7202 */ /* 0x000fca0000000f00 */
[----:B------:R-:W-:-:S05]  /*0e90*/  @!P0 IMAD.MOV R11, RZ, RZ, -R11 ;  /* 0x000000ffff0b8224 */ /* 0x000fca00078e0a0b */
[----:B------:R-:W-:Y:S02]  /*0ea0*/  SEL R3, R18, R11, !P1 ;  /* 0x0000000b12037207 */ /* 0x000fe40004800000 */
[----:B----4-:R-:W-:Y:S01]  /*0eb0*/  SHF.R.S32.HI R5, RZ, 0x1f, R2 ;  /* 0x0000001fff057819 */ /* 0x010fe20000011402 */
[----:B--2---:R-:W-:-:S04]  /*0ec0*/  IMAD.WIDE.U32 R12, R2, UR4, RZ ;  /* 0x00000004020c7c25 */ /* 0x004fc8000f8e00ff */
[C---:B------:R-:W-:Y:S02]  /*0ed0*/  IMAD R15, R5.reuse, UR4, RZ ;  /* 0x00000004050f7c24 */ /* 0x040fe4000f8e02ff */
[----:B------:R-:W-:Y:S02]  /*0ee0*/  IMAD R5, R5, UR8, RZ ;  /* 0x0000000805057c24 */ /* 0x000fe4000f8e02ff */
[C---:B------:R-:W-:Y:S01]  /*0ef0*/  IMAD R4, R2.reuse, UR5, R15 ;  /* 0x0000000502047c24 */ /* 0x040fe2000f8e020f */
[----:B------:R-:W1:Y:S01]  /*0f00*/  LDCU.64 UR4, c[0x0][0x3c0] ;  /* 0x00007800ff0477ac */ /* 0x000e620008000a00 */
[C---:B------:R-:W-:Y:S02]  /*0f10*/  IMAD R5, R2.reuse, UR9, R5 ;  /* 0x0000000902057c24 */ /* 0x040fe4000f8e0205 */
[----:B------:R-:W-:Y:S01]  /*0f20*/  IMAD.WIDE.U32 R14, R2, UR8, RZ ;  /* 0x00000008020e7c25 */ /* 0x000fe2000f8e00ff */
[----:B------:R-:W2:Y:S01]  /*0f30*/  LDCU.128 UR8, c[0x0][0x3d0] ;  /* 0x00007a00ff0877ac */ /* 0x000ea20008000c00 */
[----:B------:R-:W-:-:S02]  /*0f40*/  SHF.R.S32.HI R2, RZ, 0x1f, R9 ;  /* 0x0000001fff027819 */ /* 0x000fc40000011409 */
[----:B------:R-:W-:Y:S02]  /*0f50*/  IADD3 R13, PT, PT, R13, R4, RZ ;  /* 0x000000040d0d7210 */ /* 0x000fe40007ffe0ff */
[----:B------:R-:W-:Y:S01]  /*0f60*/  IADD3 R15, PT, PT, R15, R5, RZ ;  /* 0x000000050f0f7210 */ /* 0x000fe20007ffe0ff */
[----:B------:R-:W-:Y:S01]  /*0f70*/  IMAD R4, R2, UR12, RZ ;  /* 0x0000000c02047c24 */ /* 0x000fe2000f8e02ff */
[----:B------:R-:W-:Y:S01]  /*0f80*/  SHF.R.S32.HI R5, RZ, 0x1f, R3 ;  /* 0x0000001fff057819 */ /* 0x000fe20000011403 */
[----:B------:R-:W-:-:S04]  /*0f90*/  IMAD.WIDE.U32 R12, R9, UR12, R12 ;  /* 0x0000000c090c7c25 */ /* 0x000fc8000f8e000c */
[C---:B------:R-:W-:Y:S02]  /*0fa0*/  IMAD R4, R9.reuse, UR13, R4 ;  /* 0x0000000d09047c24 */ /* 0x040fe4000f8e0204 */
[----:B-1----:R-:W-:Y:S02]  /*0fb0*/  IMAD R2, R2, UR4, RZ ;  /* 0x0000000402027c24 */ /* 0x002fe4000f8e02ff */
[----:B------:R-:W-:Y:S01]  /*0fc0*/  IMAD.WIDE.U32 R14, R9, UR4, R14 ;  /* 0x00000004090e7c25 */ /* 0x000fe2000f8e000e */
[----:B------:R-:W-:-:S03]  /*0fd0*/  IADD3 R13, PT, PT, R13, R4, RZ ;  /* 0x000000040d0d7210 */ /* 0x000fc60007ffe0ff */
[----:B------:R-:W-:Y:S02]  /*0fe0*/  IMAD R2, R9, UR5, R2 ;  /* 0x0000000509027c24 */ /* 0x000fe4000f8e0202 */
[----:B--2---:R-:W-:Y:S02]  /*0ff0*/  IMAD R4, R5, UR10, RZ ;  /* 0x0000000a05047c24 */ /* 0x004fe4000f8e02ff */
[----:B------:R-:W-:Y:S01]  /*1000*/  IMAD.WIDE.U32 R12, R3, UR8, R12 ;  /* 0x00000008030c7c25 */ /* 0x000fe2000f8e000c */
[----:B------:R-:W-:-:S03]  /*1010*/  IADD3 R15, PT, PT, R15, R2, RZ ;  /* 0x000000020f0f7210 */ /* 0x000fc60007ffe0ff */
[----:B------:R-:W-:Y:S02]  /*1020*/  IMAD R2, R5, UR8, RZ ;  /* 0x0000000805027c24 */ /* 0x000fe4000f8e02ff */
[C---:B------:R-:W-:Y:S02]  /*1030*/  IMAD R4, R3.reuse, UR11, R4 ;  /* 0x0000000b03047c24 */ /* 0x040fe4000f8e0204 */
[----:B------:R-:W-:Y:S01]  /*1040*/  IMAD.WIDE.U32 R10, R3, UR10, R14 ;  /* 0x0000000a030a7c25 */ /* 0x000fe2000f8e000e */
[----:B------:R-:W-:-:S03]  /*1050*/  MOV R14, R12 ;  /* 0x0000000c000e7202 */ /* 0x000fc60000000f00 */
[----:B------:R-:W-:Y:S01]  /*1060*/  IMAD R2, R3, UR9, R2 ;  /* 0x0000000903027c24 */ /* 0x000fe2000f8e0202 */
[----:B------:R-:W-:-:S03]  /*1070*/  IADD3 R4, PT, PT, R11, R4, RZ ;  /* 0x000000040b047210 */ /* 0x000fc60007ffe0ff */
[----:B------:R-:W-:Y:S01]  /*1080*/  IMAD.IADD R6, R13, 0x1, R2 ;  /* 0x000000010d067824 */ /* 0x000fe200078e0202 */
[----:B------:R-:W-:Y:S06]  /*1090*/  BRA `(.L_x_3518) ;  /* 0x00000004006c7947 */ /* 0x000fec0003800000 */
.L_x_3517:
[----:B------:R-:W-:-:S13]  /*10a0*/  ISETP.NE.AND P0, PT, R11, -0x1, PT ;  /* 0xffffffff0b00780c */ /* 0x000fda0003f05270 */
[----:B------:R-:W-:Y:S05]  /*10b0*/  @P0 BRA `(.L_x_3519) ;  /* 0x0000000000380947 */ /* 0x000fea0003800000 */
[----:B------:R-:W2:Y:S01]  /*10c0*/  LDCU.64 UR12, c[0x0][0x3b8] ;  /* 0x00007700ff0c77ac */ /* 0x000ea20008000a00 */
[----:B-1----:R-:W1:Y:S01]  /*10d0*/  LDC.64 R2, c[0x0][0x3a0] ;  /* 0x0000e800ff027b82 */ /* 0x002e620000000a00 */
[----:B------:R-:W-:Y:S02]  /*10e0*/  SHF.R.S32.HI R13, RZ, 0x1f, R0 ;  /* 0x0000001fff0d7819 */ /* 0x000fe40000011400 */
[----:B-----5:R-:W-:-:S03]  /*10f0*/  SHF.R.S32.HI R9, RZ, 0x1f, R5 ;  /* 0x0000001fff097819 */ /* 0x020fc60000011405 */
[----:B--2---:R-:W-:Y:S02]  /*1100*/  IMAD R13, R13, UR12, RZ ;  /* 0x0000000c0d0d7c24 */ /* 0x004fe4000f8e02ff */
[----:B------:R-:W-:-:S04]  /*1110*/  IMAD.WIDE.U32 R14, R0, UR12, RZ ;  /* 0x0000000c000e7c25 */ /* 0x000fc8000f8e00ff */
[----:B------:R-:W-:Y:S02]  /*1120*/  IMAD R6, R0, UR13, R13 ;  /* 0x0000000d00067c24 */ /* 0x000fe4000f8e020d */
[----:B-1----:R-:W-:-:S03]  /*1130*/  IMAD R4, R9, R2, RZ ;  /* 0x0000000209047224 */ /* 0x002fc600078e02ff */
[----:B------:R-:W-:Y:S01]  /*1140*/  IADD3 R15, PT, PT, R15, R6, RZ ;  /* 0x000000060f0f7210 */ /* 0x000fe20007ffe0ff */
[C---:B------:R-:W-:Y:S02]  /*1150*/  IMAD R3, R5.reuse, R3, R4 ;  /* 0x0000000305037224 */ /* 0x040fe400078e0204 */
[----:B------:R-:W-:-:S05]  /*1160*/  IMAD.WIDE.U32 R14, R5, R2, R14 ;  /* 0x00000002050e7225 */ /* 0x000fca00078e000e */
[----:B------:R-:W-:Y:S02]  /*1170*/  IADD3 R9, PT, PT, R15, R3, RZ ;  /* 0x000000030f097210 */ /* 0x000fe40007ffe0ff */
[----:B------:R-:W-:Y:S01]  /*1180*/  MOV R6, R14 ;  /* 0x0000000e00067202 */ /* 0x000fe20000000f00 */
[----:B------:R-:W-:Y:S05]  /*1190*/  BRA `(.L_x_3520) ;  /* 0x0000000000187947 */ /* 0x000fea0003800000 */
.L_x_3519:
[----:B------:R-:W2:Y:S01]  /*11a0*/  LDCU.64 UR12, c[0x0][0x3b8] ;  /* 0x00007700ff0c77ac */ /* 0x000ea20008000a00 */
[----:B-1----:R-:W-:-:S05]  /*11b0*/  IADD3 R2, PT, PT, R0, R11, RZ ;  /* 0x0000000b00027210 */ /* 0x002fca0007ffe0ff */
[C---:B--2---:R-:W-:Y:S02]  /*11c0*/  IMAD R9, R2.reuse, UR13, RZ ;  /* 0x0000000d02097c24 */ /* 0x044fe4000f8e02ff */
[----:B------:R-:W-:-:S05]  /*11d0*/  IMAD.WIDE.U32 R2, R2, UR12, RZ ;  /* 0x0000000c02027c25 */ /* 0x000fca000f8e00ff */
[----:B------:R-:W-:Y:S02]  /*11e0*/  IADD3 R9, PT, PT, R3, R9, RZ ;  /* 0x0000000903097210 */ /* 0x000fe40007ffe0ff */
[----:B------:R-:W-:Y:S02]  /*11f0*/  MOV R6, R2 ;  /* 0x0000000200067202 */ /* 0x000fe40000000f00 */
.L_x_3520:
[----:B------:R-:W-:Y:S05]  /*1200*/  @P0 BRA `(.L_x_3521) ;  /* 0x0000000000340947 */ /* 0x000fea0003800000 */
[----:B------:R-:W1:Y:S01]  /*1210*/  LDCU.64 UR4, c[0x0][0x3c0] ;  /* 0x00007800ff0477ac */ /* 0x000e620008000a00 */
[----:B------:R-:W2:Y:S01]  /*1220*/  LDC.64 R2, c[0x0][0x3a8] ;  /* 0x0000ea00ff027b82 */ /* 0x000ea20000000a00 */
[----:B------:R-:W-:Y:S02]  /*1230*/  SHF.R.S32.HI R13, RZ, 0x1f, R0 ;  /* 0x0000001fff0d7819 */ /* 0x000fe40000011400 */
[----:B-----5:R-:W-:-:S03]  /*1240*/  SHF.R.S32.HI R11, RZ, 0x1f, R5 ;  /* 0x0000001fff0b7819 */ /* 0x020fc60000011405 */
[----:B-1----:R-:W-:-:S04]  /*1250*/  IMAD R13, R13, UR4, RZ ;  /* 0x000000040d0d7c24 */ /* 0x002fc8000f8e02ff */
[C---:B------:R-:W-:Y:S02]  /*1260*/  IMAD R4, R0.reuse, UR5, R13 ;  /* 0x0000000500047c24 */ /* 0x040fe4000f8e020d */
[----:B------:R-:W-:-:S04]  /*1270*/  IMAD.WIDE.U32 R12, R0, UR4, RZ ;  /* 0x00000004000c7c25 */ /* 0x000fc8000f8e00ff */
[----:B--2---:R-:W-:Y:S01]  /*1280*/  IMAD R0, R11, R2, RZ ;  /* 0x000000020b007224 */ /* 0x004fe200078e02ff */
[----:B------:R-:W-:-:S03]  /*1290*/  IADD3 R13, PT, PT, R13, R4, RZ ;  /* 0x000000040d0d7210 */ /* 0x000fc60007ffe0ff */
[C---:B------:R-:W-:Y:S02]  /*12a0*/  IMAD R0, R5.reuse, R3, R0 ;  /* 0x0000000305007224 */ /* 0x040fe400078e0200 */
[----:B------:R-:W-:-:S05]  /*12b0*/  IMAD.WIDE.U32 R12, R5, R2, R12 ;  /* 0x00000002050c7225 */ /* 0x000fca00078e000c */
[----:B------:R-:W-:Y:S01]  /*12c0*/  IADD3 R11, PT, PT, R13, R0, RZ ;  /* 0x000000000d0b7210 */ /* 0x000fe20007ffe0ff */
[----:B------:R-:W-:Y:S06]  /*12d0*/  BRA `(.L_x_3522) ;  /* 0x0000000000147947 */ /* 0x000fec0003800000 */
.L_x_3521:
[----:B------:R-:W1:Y:S01]  /*12e0*/  LDCU.64 UR4, c[0x0][0x3c0] ;  /* 0x00007800ff0477ac */ /* 0x000e620008000a00 */
[----:B------:R-:W-:-:S05]  /*12f0*/  IADD3 R0, PT, PT, R0, R11, RZ ;  /* 0x0000000b00007210 */ /* 0x000fca0007ffe0ff */
[C---:B-1----:R-:W-:Y:S02]  /*1300*/  IMAD R11, R0.reuse, UR5, RZ ;  /* 0x00000005000b7c24 */ /* 0x042fe4000f8e02ff */
[----:B------:R-:W-:-:S05]  /*1310*/  IMAD.WIDE.U32 R12, R0, UR4, RZ ;  /* 0x00000004000c7c25 */ /* 0x000fca000f8e00ff */
[----:B------:R-:W-:-:S07]  /*1320*/  IADD3 R11, PT, PT, R13, R11, RZ ;  /* 0x0000000b0d0b7210 */ /* 0x000fce0007ffe0ff */
.L_x_3522:
[----:B------:R-:W1:Y:S01]  /*1330*/  LDC R15, c[0x0][0x3e8] ;  /* 0x0000fa00ff0f7b82 */ /* 0x000e620000000800 */
[----:B------:R-:W-:Y:S01]  /*1340*/  MOV R4, RZ ;  /* 0x000000ff00047202 */ /* 0x000fe20000000f00 */
[----:B------:R-:W-:Y:S01]  /*1350*/  IMAD.MOV.U32 R21, RZ, RZ, R11 ;  /* 0x000000ffff157224 */ /* 0x000fe200078e000b */
[----:B------:R-:W-:Y:S02]  /*1360*/  MOV R20, R12 ;  /* 0x0000000c00147202 */ /* 0x000fe40000000f00 */
[----:B------:R-:W-:Y:S02]  /*1370*/  CS2R R130, SRZ ;  /* 0x0000000000827805 */ /* 0x000fe4000001ff00 */
[----:B------:R-:W-:Y:S02]  /*1380*/  MOV R14, R6 ;  /* 0x00000006000e7202 */ /* 0x000fe40000000f00 */
[-C--:B-1----:R-:W-:Y:S02]  /*1390*/  IABS R2, R15.reuse ;  /* 0x0000000f00027213 */ /* 0x082fe40000000000 */
[----:B------:R-:W-:-:S02]  /*13a0*/  LOP3.LUT R18, RZ, R15, RZ, 0x33, !PT ;  /* 0x0000000fff127212 */ /* 0x000fc400078e33ff */
[----:B------:R-:W1:Y:S08]  /*13b0*/  I2F.RP R10, R2 ;  /* 0x00000002000a7306 */ /* 0x000e700000209400 */
[----:B-1---5:R-:W1:Y:S02]  /*13c0*/  MUFU.RCP R5, R10 ;  /* 0x0000000a00057308 */ /* 0x022e640000001000 */
[----:B-1----:R-:W-:-:S02]  /*13d0*/  IADD3 R5, PT, PT, R5, 0xffffffe, RZ ;  /* 0x0ffffffe05057810 */ /* 0x002fc40007ffe0ff */
[----:B------:R-:W-:-:S04]  /*13e0*/  LEA R10, R86, 0xffffffc0, 0x6 ;  /* 0xffffffc0560a7811 */ /* 0x000fc800078e30ff */
[----:B------:R-:W1:Y:S01]  /*13f0*/  F2I.FTZ.U32.TRUNC.NTZ R5, R5 ;  /* 0x0000000500057305 */ /* 0x000e62000021f000 */
[----:B------:R-:W-:-:S03]  /*1400*/  IMAD.WIDE.U32 R20, R10, UR4, R20 ;  /* 0x000000040a147c25 */ /* 0x000fc6000f8e0014 */
[----:B------:R-:W-:Y:S01]  /*1410*/  MOV R12, R20 ;  /* 0x00000014000c7202 */ /* 0x000fe20000000f00 */
        /* <DEDUP_REMOVED lines=11> */
[----:B------:R-:W-:-:S04]  /*14d0*/  @!P0 IADD3 R0, PT, PT, R0, 0x1, RZ ;  /* 0x0000000100008810 */ /* 0x000fc80007ffe0ff */
[----:B------:R-:W-:Y:S02]  /*14e0*/  ISETP.GE.U32.AND P1, PT, R3, R2, PT ;  /* 0x000000020300720c */ /* 0x000fe40003f26070 */
[----:B------:R-:W-:-:S04]  /*14f0*/  LOP3.LUT R2, R8, R15, RZ, 0x3c, !PT ;  /* 0x0000000f08027212 */ /* 0x000fc800078e3cff */
[----:B------:R-:W-:Y:S02]  /*1500*/  ISETP.GE.AND P0, PT, R2, RZ, PT ;  /* 0x000000ff0200720c */ /* 0x000fe40003f06270 */
[----:B------:R-:W2:Y:S05]  /*1510*/  LDC.64 R2, c[0x0][0x3d0] ;  /* 0x0000f400ff027b82 */ /* 0x000eaa0000000a00 */
[----:B------:R-:W-:Y:S01]  /*1520*/  @P1 VIADD R0, R0, 0x1 ;  /* 0x0000000100001836 */ /* 0x000fe20000000000 */
[----:B------:R-:W-:Y:S01]  /*1530*/  ISETP.NE.AND P1, PT, R15, RZ, PT ;  /* 0x000000ff0f00720c */ /* 0x000fe20003f25270 */
[----:B------:R-:W-:-:S03]  /*1540*/  IMAD.MOV.U32 R15, RZ, RZ, R9 ;  /* 0x000000ffff0f7224 */ /* 0x000fc600078e0009 */
[----:B------:R-:W-:Y:S01]  /*1550*/  MOV R13, R0 ;  /* 0x00000000000d7202 */ /* 0x000fe20000000f00 */
[----:B------:R-:W-:-:S04]  /*1560*/  IMAD.WIDE.U32 R14, R10, UR12, R14 ;  /* 0x0000000c0a0e7c25 */ /* 0x000fc8000f8e000e */
[----:B------:R-:W-:Y:S02]  /*1570*/  @!P0 IMAD.MOV R13, RZ, RZ, -R13 ;  /* 0x000000ffff0d8224 */ /* 0x000fe400078e0a0d */
[----:B------:R-:W-:-:S03]  /*1580*/  IMAD R15, R10, UR13, R15 ;  /* 0x0000000d0a0f7c24 */ /* 0x000fc6000f8e020f */
[----:B------:R-:W-:Y:S01]  /*1590*/  SEL R6, R18, R13, !P1 ;  /* 0x0000000d12067207 */ /* 0x000fe20004800000 */
[----:B------:R-:W-:-:S03]  /*15a0*/  IMAD R13, R10, UR5, R21 ;  /* 0x000000050a0d7c24 */ /* 0x000fc6000f8e0215 */
        /* <DEDUP_REMOVED lines=10> */
.L_x_3518:
[----:B------:R-:W-:Y:S01]  /*1650*/  IMAD.MOV.U32 R5, RZ, RZ, RZ ;  /* 0x000000ffff057224 */ /* 0x000fe200078e00ff */
[----:B------:R-:W1:Y:S01]  /*1660*/  LDC.64 R92, c[0x0][0x3b0] ;  /* 0x0000ec00ff5c7b82 */ /* 0x000e620000000a00 */
[----:B------:R-:W-:Y:S01]  /*1670*/  IMAD.SHL.U32 R69, R57, 0x8, RZ ;  /* 0x0000000839457824 */ /* 0x000fe200078e00ff */
[----:B------:R-:W2:Y:S03]  /*1680*/  LDCU.64 UR10, c[0x0][0x3c8] ;  /* 0x00007900ff0a77ac */ /* 0x000ea60008000a00 */
[----:B------:R3:W5:Y:S01]  /*1690*/  @P2 LDG.E R5, desc[UR6][R16.64] ;  /* 0x0000000610052981 */ /* 0x000762000c1e1900 */
[----:B------:R-:W-:Y:S01]  /*16a0*/  ISETP.NE.AND P2, PT, R128, -0x1, PT ;  /* 0xffffffff8000780c */ /* 0x000fe20003f45270 */
[----:B------:R-:W4:Y:S01]  /*16b0*/  LDCU.64 UR8, c[0x0][0x388] ;  /* 0x00007100ff0877ac */ /* 0x000f220008000a00 */
[----:B------:R-:W-:Y:S01]  /*16c0*/  SHF.R.U32.HI R90, RZ, 0x2, R57 ;  /* 0x00000002ff5a7819 */ /* 0x000fe20000011639 */
[----:B------:R-:W2:Y:S01]  /*16d0*/  LDC R68, c[0x0][0x450] ;  /* 0x00011400ff447b82 */ /* 0x000ea20000000800 */
[----:B------:R-:W-:-:S02]  /*16e0*/  IMAD.MOV.U32 R91, RZ, RZ, RZ ;  /* 0x000000ffff5b7224 */ /* 0x000fc400078e00ff */
[----:B------:R-:W-:Y:S02]  /*16f0*/  IMAD.SHL.U32 R58, R57, 0x4, RZ ;  /* 0x00000004393a7824 */ /* 0x000fe400078e00ff */
[----:B------:R-:W-:-:S05]  /*1700*/  IMAD.SHL.U32 R85, R86, 0x40, RZ ;  /* 0x0000004056557824 */ /* 0x000fca00078e00ff */
[----:B------:R-:W4:Y:S01]  /*1710*/  @!P2 LDC.64 R2, c[0x0][0x398] ;  /* 0x0000e600ff02ab82 */ /* 0x000f220000000a00 */
[----:B-1----:R-:W-:Y:S01]  /*1720*/  @P2 IMAD.WIDE.U32 R20, R128, R92, RZ ;  /* 0x0000005c80142225 */ /* 0x002fe200078e00ff */
[----:B--2---:R-:W-:-:S04]  /*1730*/  LEA.HI R68, R68, R68, RZ, 0x1 ;  /* 0x0000004444447211 */ /* 0x004fc800078f08ff */
[----:B------:R-:W-:Y:S01]  /*1740*/  SHF.R.S32.HI R68, RZ, 0x1, R68 ;  /* 0x00000001ff447819 */ /* 0x000fe20000011444 */
[----:B----4-:R-:W-:-:S04]  /*1750*/  @!P2 IMAD.WIDE.U32 R12, R65, R2, RZ ;  /* 0x00000002410ca225 */ /* 0x010fc800078e00ff */
[----:B------:R-:W-:Y:S01]  /*1760*/  @!P2 IMAD R3, R65, R3, R13 ;  /* 0x000000034103a224 */ /* 0x000fe200078e020d */
[----:B------:R-:W-:Y:S01]  /*1770*/  @!P2 MOV R2, R12 ;  /* 0x0000000c0002a202 */ /* 0x000fe20000000f00 */
[----:B------:R-:W-:Y:S01]  /*1780*/  @P2 IMAD R3, R128, R93, R21 ;  /* 0x0000005d80032224 */ /* 0x000fe200078e0215 */
[----:B------:R-:W-:Y:S01]  /*1790*/  LOP3.LUT R12, R69, 0x18, RZ, 0xc0, !PT ;  /* 0x00000018450c7812 */ /* 0x000fe200078ec0ff */
[----:B------:R-:W-:-:S03]  /*17a0*/  @P2 IMAD.MOV.U32 R2, RZ, RZ, R20 ;  /* 0x000000ffff022224 */ /* 0x000fc600078e0014 */
[C---:B------:R-:W-:Y:S02]  /*17b0*/  IADD3 R10, P2, PT, R12.reuse, R10, RZ ;  /* 0x0000000a0c0a7210 */ /* 0x040fe40007f5e0ff */
[C---:B------:R-:W-:Y:S02]  /*17c0*/  IADD3 R14, P3, PT, R12.reuse, R14, RZ ;  /* 0x0000000e0c0e7210 */ /* 0x040fe40007f7e0ff */
[----:B------:R-:W-:Y:S02]  /*17d0*/  IADD3.X R11, PT, PT, RZ, R4, RZ, P2, !PT ;  /* 0x00000004ff0b7210 */ /* 0x000fe400017fe4ff */
[----:B------:R-:W-:Y:S01]  /*17e0*/  IADD3 R2, P2, PT, R12, R2, RZ ;  /* 0x000000020c027210 */ /* 0x000fe20007f5e0ff */
[----:B------:R-:W-:Y:S02]  /*17f0*/  IMAD.X R15, RZ, RZ, R6, P3 ;  /* 0x000000ffff0f7224 */ /* 0x000fe400018e0606 */
[----:B------:R-:W-:-:S04]  /*1800*/  IMAD.WIDE.U32 R10, R90, UR4, R10 ;  /* 0x000000045a0a7c25 */ /* 0x000fc8000f8e000a */
[----:B------:R-:W-:Y:S01]  /*1810*/  IMAD R71, R90, UR5, R11 ;  /* 0x000000055a477c24 */ /* 0x000fe2000f8e020b */
[----:B------:R-:W1:Y:S01]  /*1820*/  LDCU.64 UR4, c[0x0][0x390] ;  /* 0x00007200ff0477ac */ /* 0x000e620008000a00 */
[----:B------:R-:W-:Y:S02]  /*1830*/  IMAD.X R3, RZ, RZ, R3, P2 ;  /* 0x000000ffff037224 */ /* 0x000fe400010e0603 */
[C---:B------:R-:W-:Y:S01]  /*1840*/  IMAD.SHL.U32 R72, R10.reuse, 0x2, RZ ;  /* 0x000000020a487824 */ /* 0x040fe200078e00ff */
[----:B------:R-:W-:Y:S01]  /*1850*/  SHF.L.U64.HI R71, R10, 0x1, R71 ;  /* 0x000000010a477819 */ /* 0x000fe20000010247 */
[----:B------:R-:W-:Y:S01]  /*1860*/  IMAD.WIDE.U32 R2, R8, UR10, R2 ;  /* 0x0000000a08027c25 */ /* 0x000fe2000f8e0002 */
[----:B------:R-:W-:-:S03]  /*1870*/  LOP3.LUT R10, R12, 0x20, RZ, 0xfc, !PT ;  /* 0x000000200c0a7812 */ /* 0x000fc600078efcff */
[----:B------:R-:W-:Y:S01]  /*1880*/  IMAD R9, R8, UR11, R3 ;  /* 0x0000000b08097c24 */ /* 0x000fe2000f8e0203 */
[----:B------:R-:W-:Y:S01]  /*1890*/  MOV R8, R2 ;  /* 0x0000000200087202 */ /* 0x000fe20000000f00 */
[----:B------:R-:W-:Y:S01]  /*18a0*/  IMAD.WIDE.U32 R6, R7, 0x40, R90 ;  /* 0x0000004007067825 */ /* 0x000fe200078e005a */
[----:B------:R-:W-:-:S03]  /*18b0*/  SHF.R.S32.HI R2, RZ, 0x1f, R61 ;  /* 0x0000001fff027819 */ /* 0x000fc6000001143d */
[----:B------:R-:W-:Y:S01]  /*18c0*/  IMAD.WIDE.U32 R14, R90, UR12, R14 ;  /* 0x0000000c5a0e7c25 */ /* 0x000fe2000f8e000e */
[----:B------:R-:W-:Y:S02]  /*18d0*/  LEA.HI R3, R2, R61, RZ, 0x6 ;  /* 0x0000003d02037211 */ /* 0x000fe400078f30ff */
[----:B-1----:R-:W-:Y:S01]  /*18e0*/  IADD3 R72, P2, PT, R72, UR4, RZ ;  /* 0x0000000448487c10 */ /* 0x002fe2000ff5e0ff */
[----:B------:R-:W-:Y:S01]  /*18f0*/  IMAD R59, R7, R92, RZ ;  /* 0x0000005c073b7224 */ /* 0x000fe200078e02ff */
[----:B------:R-:W-:Y:S01]  /*1900*/  SHF.R.S32.HI R3, RZ, 0x6, R3 ;  /* 0x00000006ff037819 */ /* 0x000fe20000011403 */
[----:B------:R-:W-:Y:S01]  /*1910*/  IMAD R75, R90, UR13, R15 ;  /* 0x0000000d5a4b7c24 */ /* 0x000fe2000f8e020f */
[----:B------:R-:W-:Y:S01]  /*1920*/  IADD3.X R71, PT, PT, R71, UR5, RZ, P2, !PT ;  /* 0x0000000547477c10 */ /* 0x000fe200097fe4ff */
[C---:B------:R-:W-:Y:S01]  /*1930*/  IMAD R59, R6.reuse, R93, R59 ;  /* 0x0000005d063b7224 */ /* 0x040fe200078e023b */
[----:B------:R-:W-:Y:S01]  /*1940*/  ISETP.GE.AND P2, PT, R3, R86, PT ;  /* 0x000000560300720c */ /* 0x000fe20003f46270 */
[----:B------:R-:W-:Y:S01]  /*1950*/  IMAD.WIDE.U32 R92, R6, R92, R8 ;  /* 0x0000005c065c7225 */ /* 0x000fe200078e0008 */
[----:B------:R-:W-:-:S02]  /*1960*/  LOP3.LUT R7, R58, 0xc, RZ, 0xc0, !PT ;  /* 0x0000000c3a077812 */ /* 0x000fc400078ec0ff */
[C---:B------:R-:W-:Y:S01]  /*1970*/  SHF.L.U32 R74, R14.reuse, 0x1, RZ ;  /* 0x000000010e4a7819 */ /* 0x040fe200000006ff */
[----:B------:R-:W-:Y:S01]  /*1980*/  IMAD.MOV.U32 R127, RZ, RZ, R72 ;  /* 0x000000ffff7f7224 */ /* 0x000fe200078e0048 */
[----:B------:R-:W-:Y:S01]  /*1990*/  SHF.L.U64.HI R75, R14, 0x1, R75 ;  /* 0x000000010e4b7819 */ /* 0x000fe2000001024b */
[----:B------:R-:W-:Y:S01]  /*19a0*/  IMAD R67, R90, R68, R7 ;  /* 0x000000445a437224 */ /* 0x000fe200078e0207 */
[----:B------:R-:W-:Y:S01]  /*19b0*/  IADD3 R74, P3, PT, R74, UR8, RZ ;  /* 0x000000084a4a7c10 */ /* 0x000fe2000ff7e0ff */
[----:B------:R-:W-:Y:S01]  /*19c0*/  IMAD.MOV.U32 R126, RZ, RZ, R71 ;  /* 0x000000ffff7e7224 */ /* 0x000fe200078e0047 */
[----:B------:R-:W-:Y:S01]  /*19d0*/  LOP3.LUT R9, R12, 0x40, RZ, 0xfc, !PT ;  /* 0x000000400c097812 */ /* 0x000fe200078efcff */
[--C-:B------:R-:W-:Y:S01]  /*19e0*/  IMAD.IADD R66, R7, 0x1, R67.reuse ;  /* 0x0000000107427824 */ /* 0x100fe200078e0243 */
[----:B------:R-:W-:Y:S02]  /*19f0*/  IADD3.X R75, PT, PT, R75, UR9, RZ, P3, !PT ;  /* 0x000000094b4b7c10 */ /* 0x000fe40009ffe4ff */
[----:B------:R-:W-:-:S02]  /*1a00*/  SHF.R.S32.HI R64, RZ, 0x1f, R67 ;  /* 0x0000001fff407819 */ /* 0x000fc40000011443 */
[----:B------:R-:W-:Y:S02]  /*1a10*/  SHF.R.S32.HI R63, RZ, 0x1f, R66 ;  /* 0x0000001fff3f7819 */ /* 0x000fe40000011442 */
[----:B------:R-:W-:Y:S02]  /*1a20*/  MOV R124, R74 ;  /* 0x0000004a007c7202 */ /* 0x000fe40000000f00 */
[----:B------:R-:W-:Y:S02]  /*1a30*/  MOV R125, R75 ;  /* 0x0000004b007d7202 */ /* 0x000fe40000000f00 */
[----:B------:R-:W-:Y:S01]  /*1a40*/  IADD3 R59, PT, PT, R93, R59, RZ ;  /* 0x0000003b5d3b7210 */ /* 0x000fe20007ffe0ff */
[----:B---3--:R-:W-:Y:S06]  /*1a50*/  @P2 BRA `(.L_x_3523) ;  /* 0x0000004c00102947 */ /* 0x008fec0003800000 */
[----:B------:R-:W1:Y:S01]  /*1a60*/  LDCU.128 UR16, c[0x0][0x4a0] ;  /* 0x00009400ff1077ac */ /* 0x000e620008000c00 */
[----:B------:R-:W-:Y:S01]  /*1a70*/  IMAD.MOV.U32 R13, RZ, RZ, RZ ;  /* 0x000000ffff0d7224 */ /* 0x000fe200078e00ff */
[----:B------:R-:W-:Y:S01]  /*1a80*/  @!P0 IADD3 R0, PT, PT, -R0, RZ, RZ ;  /* 0x000000ff00008210 */ /* 0x000fe20007ffe1ff */
[----:B------:R-:W-:Y:S01]  /*1a90*/  VIADD R84, R85, 0xffffffc0 ;  /* 0xffffffc055547836 */ /* 0x000fe20000000000 */
[----:B------:R-:W2:Y:S01]  /*1aa0*/  LDCU.128 UR8, c[0x0][0x490] ;  /* 0x00009200ff0877ac */ /* 0x000ea20008000c00 */
[----:B------:R-:W-:Y:S01]  /*1ab0*/  SHF.R.S32.HI R15, RZ, 0x1f, R61 ;  /* 0x0000001fff0f7819 */ /* 0x000fe2000001143d */
[----:B------:R-:W-:Y:S01]  /*1ac0*/  IMAD.IADD R80, R60, 0x1, -R85 ;  /* 0x000000013c507824 */ /* 0x000fe200078e0a55 */
[----:B------:R-:W-:Y:S01]  /*1ad0*/  SEL R18, R18, R0, !P1 ;  /* 0x0000000012127207 */ /* 0x000fe20004800000 */
[----:B------:R-:W3:Y:S01]  /*1ae0*/  LDCU.128 UR12, c[0x0][0x4b0] ;  /* 0x00009600ff0c77ac */ /* 0x000ee20008000c00 */
[----:B-----5:R-:W-:Y:S02]  /*1af0*/  IADD3 R5, PT, PT, R84, R5, RZ ;  /* 0x0000000554057210 */ /* 0x020fe40007ffe0ff */
[----:B------:R-:W-:Y:S01]  /*1b00*/  IADD3 R4, P0, PT, -R61, R90, RZ ;  /* 0x0000005a3d047210 */ /* 0x000fe20007f1e1ff */
[----:B------:R-:W4:Y:S01]  /*1b10*/  LDCU.128 UR20, c[0x0][0x4c0] ;  /* 0x00009800ff1477ac */ /* 0x000f220008000c00 */
[----:B------:R-:W-:Y:S01]  /*1b20*/  VIMNMX R70, PT, PT, RZ, R3, !PT ;  /* 0x00000003ff467248 */ /* 0x000fe20007fe0100 */
[----:B------:R-:W-:Y:S01]  /*1b30*/  IMAD R48, R5, R68, RZ ;  /* 0x0000004405307224 */ /* 0x000fe200078e02ff */
[----:B------:R-:W-:Y:S01]  /*1b40*/  IADD3 R82, PT, PT, R61, -R85, RZ ;  /* 0x800000553d527210 */ /* 0x000fe20007ffe0ff */
[----:B------:R-:W-:Y:S01]  /*1b50*/  IMAD.X R15, RZ, RZ, ~R15, P0 ;  /* 0x000000ffff0f7224 */ /* 0x000fe200000e0e0f */
[----:B------:R-:W4:Y:S01]  /*1b60*/  LDCU.64 UR4, c[0x0][0x488] ;  /* 0x00009100ff0477ac */ /* 0x000f220008000a00 */
[----:B-1----:R-:W-:Y:S01]  /*1b70*/  IMAD.WIDE.U32 R6, R65, UR16, R12 ;  /* 0x0000001041067c25 */ /* 0x002fe2000f8e000c */
[----:B------:R-:W-:-:S02]  /*1b80*/  SHF.R.S32.HI R5, RZ, 0x1f, R48 ;  /* 0x0000001fff057819 */ /* 0x000fc40000011430 */
[C---:B------:R-:W-:Y:S01]  /*1b90*/  IADD3 R76, P0, PT, R48.reuse, R66, RZ ;  /* 0x00000042304c7210 */ /* 0x040fe20007f1e0ff */
[----:B--2---:R-:W-:Y:S01]  /*1ba0*/  IMAD.WIDE.U32 R22, R65, UR10, R12 ;  /* 0x0000000a41167c25 */ /* 0x004fe2000f8e000c */
[----:B------:R-:W-:Y:S01]  /*1bb0*/  IADD3 R48, P1, PT, R48, R67, RZ ;  /* 0x0000004330307210 */ /* 0x000fe20007f3e0ff */
[----:B------:R-:W1:Y:S01]  /*1bc0*/  LDCU UR25, c[0x0][0x450] ;  /* 0x00008a00ff1977ac */ /* 0x000e620008000800 */
[----:B------:R-:W-:Y:S01]  /*1bd0*/  IADD3.X R77, PT, PT, R5, R63, RZ, P0, !PT ;  /* 0x0000003f054d7210 */ /* 0x000fe200007fe4ff */
[C---:B------:R-:W-:Y:S01]  /*1be0*/  IMAD R7, R65.reuse, UR17, R7 ;  /* 0x0000001141077c24 */ /* 0x040fe2000f8e0207 */
[----:B------:R-:W-:Y:S01]  /*1bf0*/  MOV R81, R86 ;  /* 0x0000005600517202 */ /* 0x000fe20000000f00 */
[----:B------:R-:W-:Y:S01]  /*1c00*/  IMAD R23, R65, UR11, R23 ;  /* 0x0000000b41177c24 */ /* 0x000fe2000f8e0217 */
[----:B------:R-:W2:Y:S01]  /*1c10*/  LDCU.U8 UR26, c[0x0][0x533] ;  /* 0x0000a660ff1a77ac */ /* 0x000ea20008000000 */
[----:B---3--:R-:W-:Y:S01]  /*1c20*/  IMAD.WIDE.U32 R20, R84, UR12, R6 ;  /* 0x0000000c54147c25 */ /* 0x008fe2000f8e0006 */
[----:B------:R-:W-:-:S02]  /*1c30*/  SHF.R.S32.HI R7, RZ, 0x1f, R18 ;  /* 0x0000001fff077819 */ /* 0x000fc40000011412 */
[----:B------:R-:W-:Y:S01]  /*1c40*/  SHF.L.U64.HI R77, R76, 0x1, R77 ;  /* 0x000000014c4d7819 */ /* 0x000fe2000001024d */
[----:B------:R-:W-:Y:S01]  /*1c50*/  IMAD.WIDE.U32 R22, R84, UR18, R22 ;  /* 0x0000001254167c25 */ /* 0x000fe2000f8e0016 */
[----:B------:R-:W-:Y:S01]  /*1c60*/  SHF.L.U32 R76, R76, 0x1, RZ ;  /* 0x000000014c4c7819 */ /* 0x000fe200000006ff */
[----:B------:R-:W-:Y:S01]  /*1c70*/  UMOV UR27, URZ ;  /* 0x000000ff001b7c82 */ /* 0x000fe20008000000 */
[----:B------:R-:W3:Y:S01]  /*1c80*/  LDCU UR24, c[0x0][0x440] ;  /* 0x00008800ff1877ac */ /* 0x000ee20008000800 */
[C---:B------:R-:W-:Y:S02]  /*1c90*/  IMAD R21, R84.reuse, UR13, R21 ;  /* 0x0000000d54157c24 */ /* 0x040fe4000f8e0215 */
[C---:B----4-:R-:W-:Y:S01]  /*1ca0*/  IMAD R11, R7.reuse, UR20, RZ ;  /* 0x00000014070b7c24 */ /* 0x050fe2000f8e02ff */
[----:B------:R-:W-:Y:S01]  /*1cb0*/  UIADD3 UR27, UP0, UPT, URZ, -UR27, URZ ;  /* 0x8000001bff1b7290 */ /* 0x000fe2000ff1e0ff */
[----:B------:R-:W-:Y:S01]  /*1cc0*/  IMAD R7, R7, UR14, RZ ;  /* 0x0000000e07077c24 */ /* 0x000fe2000f8e02ff */
[----:B------:R-:W4:Y:S01]  /*1cd0*/  LDCU.64 UR16, c[0x0][0x3c0] ;  /* 0x00007800ff1077ac */ /* 0x000f220008000a00 */
[----:B------:R-:W-:-:S02]  /*1ce0*/  IMAD R23, R84, UR19, R23 ;  /* 0x0000001354177c24 */ /* 0x000fc4000f8e0217 */
[C---:B------:R-:W-:Y:S01]  /*1cf0*/  IMAD R6, R18.reuse, UR21, R11 ;  /* 0x0000001512067c24 */ /* 0x040fe2000f8e020b */
[----:B------:R-:W-:Y:S01]  /*1d00*/  USHF.L.U32 UR21, UR18, 0x6, URZ ;  /* 0x0000000612157899 */ /* 0x000fe200080006ff */
[C---:B------:R-:W-:Y:S01]  /*1d10*/  IMAD.WIDE.U32 R20, R18.reuse, UR20, R20 ;  /* 0x0000001412147c25 */ /* 0x040fe2000f8e0014 */
[----:B------:R-:W-:Y:S02]  /*1d20*/  USHF.L.U32 UR20, UR12, 0x6, URZ ;  /* 0x000000060c147899 */ /* 0x000fe400080006ff */
[----:B------:R-:W-:Y:S01]  /*1d30*/  UIADD3.X UR21, UPT, UPT, URZ, ~UR21, URZ, UP0, !UPT ;  /* 0x80000015ff157290 */ /* 0x000fe200087fe4ff */
[C---:B------:R-:W-:Y:S01]  /*1d40*/  IMAD R16, R18.reuse, UR15, R7 ;  /* 0x0000000f12107c24 */ /* 0x040fe2000f8e0207 */
[----:B------:R-:W-:Y:S01]  /*1d50*/  IADD3 R7, PT, PT, R21, R6, RZ ;  /* 0x0000000615077210 */ /* 0x000fe20007ffe0ff */
[----:B------:R-:W-:Y:S01]  /*1d60*/  IMAD.WIDE.U32 R18, R18, UR14, R22 ;  /* 0x0000000e12127c25 */ /* 0x000fe2000f8e0016 */
[----:B------:R-:W1:Y:S01]  /*1d70*/  LDCU.64 UR14, c[0x0][0x4d0] ;  /* 0x00009a00ff0e77ac */ /* 0x000e620008000a00 */
[----:B------:R-:W-:-:S02]  /*1d80*/  MOV R6, R20 ;  /* 0x0000001400067202 */ /* 0x000fc40000000f00 */
[----:B------:R-:W-:Y:S01]  /*1d90*/  IMAD.X R5, R5, 0x1, R64, P1 ;  /* 0x0000000105057824 */ /* 0x000fe200008e0640 */
[----:B------:R-:W-:Y:S01]  /*1da0*/  IADD3 R78, P1, PT, R76, UR22, RZ ;  /* 0x000000164c4e7c10 */ /* 0x000fe2000ff3e0ff */
[----:B------:R-:W-:Y:S01]  /*1db0*/  IMAD R95, R15, UR12, RZ ;  /* 0x0000000c0f5f7c24 */ /* 0x000fe2000f8e02ff */
[----:B------:R-:W-:Y:S01]  /*1dc0*/  UIADD3.X UR20, UPT, UPT, URZ, ~UR20, URZ, UP0, !UPT ;  /* 0x80000014ff147290 */ /* 0x000fe200087fe4ff */
[----:B------:R-:W-:Y:S01]  /*1dd0*/  IMAD.IADD R17, R19, 0x1, R16 ;  /* 0x0000000113117824 */ /* 0x000fe200078e0210 */
[----:B------:R-:W-:Y:S01]  /*1de0*/  SHF.L.U64.HI R0, R48, 0x1, R5 ;  /* 0x0000000130007819 */ /* 0x000fe20000010205 */
[----:B------:R-:W-:Y:S01]  /*1df0*/  IMAD R15, R15, UR18, RZ ;  /* 0x000000120f0f7c24 */ /* 0x000fe2000f8e02ff */
[----:B------:R-:W-:Y:S01]  /*1e00*/  IADD3.X R79, PT, PT, R77, UR23, RZ, P1, !PT ;  /* 0x000000174d4f7c10 */ /* 0x000fe20008ffe4ff */
[----:B------:R-:W-:Y:S01]  /*1e10*/  IMAD.MOV.U32 R16, RZ, RZ, R18 ;  /* 0x000000ffff107224 */ /* 0x000fe200078e0012 */
[----:B--2---:R-:W-:Y:S01]  /*1e20*/  UISETP.NE.AND UP0, UPT, UR26, URZ, UPT ;  /* 0x000000ff1a00728c */ /* 0x004fe2000bf05270 */
[----:B------:R-:W-:-:S02]  /*1e30*/  IMAD R95, R4, UR13, R95 ;  /* 0x0000000d045f7c24 */ /* 0x000fc4000f8e025f */
[----:B------:R-:W-:Y:S01]  /*1e40*/  IMAD.WIDE.U32 R6, R4, UR12, R6 ;  /* 0x0000000c04067c25 */ /* 0x000fe2000f8e0006 */
[----:B------:R-:W2:Y:S01]  /*1e50*/  LDCU.64 UR12, c[0x0][0x3b8] ;  /* 0x00007700ff0c77ac */ /* 0x000ea20008000a00 */
[----:B-1----:R-:W-:Y:S02]  /*1e60*/  IADD3 R76, P1, PT, R76, UR14, RZ ;  /* 0x0000000e4c4c7c10 */ /* 0x002fe4000ff3e0ff */
[----:B------:R-:W-:Y:S01]  /*1e70*/  IMAD.SHL.U32 R48, R48, 0x2, RZ ;  /* 0x0000000230307824 */ /* 0x000fe200078e00ff */
[----:B------:R-:W-:Y:S01]  /*1e80*/  LEA R94, P2, R6, UR8, 0x1 ;  /* 0x00000008065e7c11 */ /* 0x000fe2000f8408ff */
[C---:B------:R-:W-:Y:S01]  /*1e90*/  IMAD R15, R4.reuse, UR19, R15 ;  /* 0x00000013040f7c24 */ /* 0x040fe2000f8e020f */
[----:B------:R-:W-:Y:S01]  /*1ea0*/  IADD3 R95, PT, PT, R7, R95, RZ ;  /* 0x0000005f075f7210 */ /* 0x000fe20007ffe0ff */
[----:B------:R-:W-:Y:S01]  /*1eb0*/  IMAD.WIDE.U32 R4, R4, UR18, R16 ;  /* 0x0000001204047c25 */ /* 0x000fe2000f8e0010 */
[----:B------:R-:W-:Y:S01]  /*1ec0*/  IADD3 R16, P0, PT, R48, UR22, RZ ;  /* 0x0000001630107c10 */ /* 0x000fe2000ff1e0ff */
[----:B------:R-:W1:Y:S01]  /*1ed0*/  LDCU.64 UR18, c[0x0][0x4e0] ;  /* 0x00009c00ff1277ac */ /* 0x000e620008000a00 */
[----:B------:R-:W-:Y:S01]  /*1ee0*/  LEA.HI.X R95, R6, UR9, R95, 0x1, P2 ;  /* 0x00000009065f7c11 */ /* 0x000fe200090f0c5f */
[----:B------:R-:W-:Y:S01]  /*1ef0*/  IMAD.IADD R15, R5, 0x1, R15 ;  /* 0x00000001050f7824 */ /* 0x000fe200078e020f */
[----:B------:R-:W-:Y:S01]  /*1f00*/  IADD3.X R17, PT, PT, R0, UR23, RZ, P0, !PT ;  /* 0x0000001700117c10 */ /* 0x000fe200087fe4ff */
[----:B------:R-:W-:Y:S01]  /*1f10*/  IMAD.U32 R11, RZ, RZ, UR25 ;  /* 0x00000019ff0b7e24 */ /* 0x000fe2000f8e00ff */
[----:B------:R-:W-:Y:S01]  /*1f20*/  LEA R14, P2, R4, UR4, 0x1 ;  /* 0x00000004040e7c11 */ /* 0x000fe2000f8408ff */
[----:B------:R-:W-:Y:S01]  /*1f30*/  USHF.R.S64 UR4, UR27, 0x1f, UR20 ;  /* 0x0000001f1b047899 */ /* 0x000fe20008001014 */
[----:B------:R-:W-:Y:S01]  /*1f40*/  IADD3 R48, P0, PT, R48, UR14, RZ ;  /* 0x0000000e30307c10 */ /* 0x000fe2000ff1e0ff */
[----:B------:R-:W-:Y:S01]  /*1f50*/  USHF.R.S64 UR27, UR27, 0x1f, UR21 ;  /* 0x0000001f1b1b7899 */ /* 0x000fe20008001015 */
[----:B------:R-:W-:Y:S01]  /*1f60*/  LEA.HI.X R15, R4, UR5, R15, 0x1, P2 ;  /* 0x00000005040f7c11 */ /* 0x000fe200090f0c0f */
[----:B------:R-:W1:Y:S01]  /*1f70*/  LDCU.128 UR8, c[0x0][0x3a0] ;  /* 0x00007400ff0877ac */ /* 0x000e620008000c00 */
[----:B------:R-:W-:-:S02]  /*1f80*/  IADD3.X R77, PT, PT, R77, UR15, RZ, P1, !PT ;  /* 0x0000000f4d4d7c10 */ /* 0x000fc40008ffe4ff */
[----:B------:R-:W-:Y:S01]  /*1f90*/  IADD3.X R49, PT, PT, R0, UR15, RZ, P0, !PT ;  /* 0x0000000f00317c10 */ /* 0x000fe200087fe4ff */
[----:B------:R-:W-:Y:S02]  /*1fa0*/  USHF.R.S32.HI UR20, URZ, 0x1f, UR20 ;  /* 0x0000001fff147899 */ /* 0x000fe40008011414 */
[----:B--234-:R-:W-:-:S12]  /*1fb0*/  USHF.R.S32.HI UR21, URZ, 0x1f, UR21 ;  /* 0x0000001fff157899 */ /* 0x01cfd80008011415 */
.L_x_3559:
[----:B------:R-:W-:Y:S01]  /*1fc0*/  ISETP.NE.AND P1, PT, R11, RZ, PT ;  /* 0x000000ff0b00720c */ /* 0x000fe20003f25270 */
[----:B------:R-:W-:Y:S01]  /*1fd0*/  VIADD R80, R80, 0x40 ;  /* 0x0000004050507836 */ /* 0x000fe20000000000 */
[----:B------:R-:W-:Y:S01]  /*1fe0*/  BSSY.RECONVERGENT B0, `(.L_x_3524) ;  /* 0x0000015000007945 */ /* 0x000fe20003800200 */
[----:B------:R-:W-:Y:S02]  /*1ff0*/  VIADD R82, R82, 0x40 ;  /* 0x0000004052527836 */ /* 0x000fe40000000000 */
[C---:B------:R-:W-:Y:S01]  /*2000*/  VIADD R3, R90.reuse, 0x20 ;  /* 0x000000205a037836 */ /* 0x040fe20000000000 */
[C---:B------:R-:W-:Y:S01]  /*2010*/  ISETP.GE.AND P0, PT, R90.reuse, R80, PT ;  /* 0x000000505a00720c */ /* 0x040fe20003f06270 */
[----:B------:R-:W-:Y:S03]  /*2020*/  VIADD R81, R81, 0xffffffff ;  /* 0xffffffff51517836 */ /* 0x000fe60000000000 */
[----:B------:R-:W-:Y:S02]  /*2030*/  ISETP.GE.AND P0, PT, R90, R82, !P0 ;  /* 0x000000525a00720c */ /* 0x000fe40004706270 */
[C---:B------:R-:W-:Y:S04]  /*2040*/  ISETP.GE.AND P3, PT, R3.reuse, R80, PT ;  /* 0x000000500300720c */ /* 0x040fe80003f66270 */
[----:B------:R-:W-:Y:S07]  /*2050*/  ISETP.GE.AND P3, PT, R3, R82, !P3 ;  /* 0x000000520300720c */ /* 0x000fee0005f66270 */
[----:B------:R-:W-:Y:S05]  /*2060*/  @!P0 BRA `(.L_x_3525) ;  /* 0x0000000000308947 */ /* 0x000fea0003800000 */
[----:B------:R-:W-:Y:S02]  /*2070*/  ISETP.GE.AND P2, PT, R12, UR24, PT ;  /* 0x000000180c007c0c */ /* 0x000fe4000bf46270 */
[----:B------:R-:W-:Y:S11]  /*2080*/  ISETP.GE.AND P4, PT, R10, UR24, PT ;  /* 0x000000180a007c0c */ /* 0x000ff6000bf86270 */
[----:B------:R-:W2:Y:S01]  /*2090*/  @!P2 LDG.E.128 R24, desc[UR6][R94.64] ;  /* 0x000000065e18a981 */ /* 0x000ea2000c1e1d00 */
[--C-:B------:R-:W-:Y:S05]  /*20a0*/  @!P2 IMAD.MOV.U32 R73, RZ, RZ, R71.reuse ;  /* 0x000000ffff49a224 */ /* 0x100fea00078e0047 */
[----:B--2---:R2:W-:Y:S01]  /*20b0*/  @!P2 STG.E.128 desc[UR6][R72.64], R24 ;  /* 0x000000184800a986 */ /* 0x0045e2000c101d06 */
[----:B------:R-:W-:Y:S03]  /*20c0*/  ISETP.GE.AND P2, PT, R9, UR24, PT ;  /* 0x0000001809007c0c */ /* 0x000fe6000bf46270 */
[----:B------:R-:W3:Y:S01]  /*20d0*/  @!P4 LDG.E.128 R20, desc[UR6][R94.64+0x40] ;  /* 0x000040065e14c981 */ /* 0x000ee2000c1e1d00 */
[--C-:B--2---:R-:W-:Y:S05]  /*20e0*/  @!P4 IMAD.MOV.U32 R73, RZ, RZ, R71.reuse ;  /* 0x000000ffff49c224 */ /* 0x104fea00078e0047 */
[----:B---3--:R2:W-:Y:S04]  /*20f0*/  @!P4 STG.E.128 desc[UR6][R72.64+0x40], R20 ;  /* 0x000040144800c986 */ /* 0x0085e8000c101d06 */
[----:B------:R-:W3:Y:S01]  /*2100*/  @!P2 LDG.E.128 R4, desc[UR6][R94.64+0x80] ;  /* 0x000080065e04a981 */ /* 0x000ee2000c1e1d00 */
[----:B--2---:R-:W-:Y:S05]  /*2110*/  @!P2 IMAD.MOV.U32 R73, RZ, RZ, R71 ;  /* 0x000000ffff49a224 */ /* 0x004fea00078e0047 */
[----:B---3--:R2:W-:Y:S02]  /*2120*/  @!P2 STG.E.128 desc[UR6][R72.64+0x80], R4 ;  /* 0x000080044800a986 */ /* 0x0085e4000c101d06 */
.L_x_3525:
[----:B-1----:R-:W-:Y:S05]  /*2130*/  BSYNC.RECONVERGENT B0 ;  /* 0x0000000000007941 */ /* 0x002fea0003800200 */
.L_x_3524:
[----:B------:R-:W-:Y:S04]  /*2140*/  BSSY.RECONVERGENT B0, `(.L_x_3526) ;  /* 0x0000011000007945 */ /* 0x000fe80003800200 */
[----:B------:R-:W-:Y:S05]  /*2150*/  @!P3 BRA `(.L_x_3527) ;  /* 0x00000000003cb947 */ /* 0x000fea0003800000 */
[----:B------:R-:W1:Y:S01]  /*2160*/  LDC.64 R2, c[0x0][0x4b0] ;  /* 0x00012c00ff027b82 */ /* 0x000e620000000a00 */
[----:B------:R-:W-:Y:S02]  /*2170*/  ISETP.GE.AND P4, PT, R12, UR24, PT ;  /* 0x000000180c007c0c */ /* 0x000fe4000bf86270 */
[C---:B-1----:R-:W-:Y:S04]  /*2180*/  LEA R28, P2, R2.reuse, R94, 0x6 ;  /* 0x0000005e021c7211 */ /* 0x042fe800078430ff */
[----:B------:R-:W-:Y:S02]  /*2190*/  LEA.HI.X R29, R2, R95, R3, 0x6, P2 ;  /* 0x0000005f021d7211 */ /* 0x000fe400010f3403 */
[----:B------:R-:W1:Y:S01]  /*21a0*/  LDC.64 R2, c[0x0][0x3c0] ;  /* 0x0000f000ff027b82 */ /* 0x000e620000000a00 */
[----:B------:R-:W-:Y:S04]  /*21b0*/  ISETP.GE.AND P2, PT, R10, UR24, PT ;  /* 0x000000180a007c0c */ /* 0x000fe8000bf46270 */
[----:B--2---:R-:W2:Y:S01]  /*21c0*/  @!P4 LDG.E.128 R4, desc[UR6][R28.64] ;  /* 0x000000061c04c981 */ /* 0x004ea2000c1e1d00 */
        /* <DEDUP_REMOVED lines=8> */
.L_x_3527:
[----:B------:R-:W-:Y:S05]  /*2250*/  BSYNC.RECONVERGENT B0 ;  /* 0x0000000000007941 */ /* 0x000fea0003800200 */
.L_x_3526:
[----:B------:R-:W-:Y:S01]  /*2260*/  ISETP.GT.AND P2, PT, R81, R70, PT ;  /* 0x000000465100720c */ /* 0x000fe20003f44270 */
[----:B------:R-:W-:Y:S01]  /*2270*/  BSSY.RECONVERGENT B2, `(.L_x_3528) ;  /* 0x00003e1000027945 */ /* 0x000fe20003800200 */
[----:B------:R-:W-:Y:S03]  /*2280*/  MOV R88, R84 ;  /* 0x0000005400587202 */ /* 0x000fe60000000f00 */
[----:B------:R-:W-:Y:S05]  /*2290*/  @P1 BRA `(.L_x_3529) ;  /* 0x0000000000801947 */ /* 0x000fea0003800000 */
[----:B------:R-:W-:Y:S04]  /*22a0*/  BSSY.RECONVERGENT B0, `(.L_x_3530) ;  /* 0x000000b000007945 */ /* 0x000fe80003800200 */
[----:B------:R-:W-:Y:S05]  /*22b0*/  @!P0 BRA `(.L_x_3531) ;  /* 0x0000000000248947 */ /* 0x000fea0003800000 */
[----:B------:R-:W-:Y:S02]  /*22c0*/  ISETP.GE.AND P0, PT, R12, UR24, PT ;  /* 0x000000180c007c0c */ /* 0x000fe4000bf06270 */
[----:B------:R-:W-:Y:S11]  /*22d0*/  ISETP.GE.AND P1, PT, R10, UR24, PT ;  /* 0x000000180a007c0c */ /* 0x000ff6000bf26270 */
[----:B-1----:R-:W3:Y:S04]  /*22e0*/  @!P0 LDG.E.128 R24, desc[UR6][R14.64] ;  /* 0x000000060e188981 */ /* 0x002ee8000c1e1d00 */
[----:B---3--:R3:W-:Y:S01]  /*22f0*/  @!P0 STG.E.128 desc[UR6][R74.64], R24 ;  /* 0x000000184a008986 */ /* 0x0087e2000c101d06 */
[----:B------:R-:W-:Y:S03]  /*2300*/  ISETP.GE.AND P0, PT, R9, UR24, PT ;  /* 0x0000001809007c0c */ /* 0x000fe6000bf06270 */
[----:B------:R-:W4:Y:S04]  /*2310*/  @!P1 LDG.E.128 R20, desc[UR6][R14.64+0x40] ;  /* 0x000040060e149981 */ /* 0x000f28000c1e1d00 */
[----:B----4-:R3:W-:Y:S06]  /*2320*/  @!P1 STG.E.128 desc[UR6][R74.64+0x40], R20 ;  /* 0x000040144a009986 */ /* 0x0107ec000c101d06 */
[----:B--2---:R-:W2:Y:S04]  /*2330*/  @!P0 LDG.E.128 R4, desc[UR6][R14.64+0x80] ;  /* 0x000080060e048981 */ /* 0x004ea8000c1e1d00 */
[----:B--2---:R3:W-:Y:S02]  /*2340*/  @!P0 STG.E.128 desc[UR6][R74.64+0x80], R4 ;  /* 0x000080044a008986 */ /* 0x0047e4000c101d06 */
.L_x_3531:
[----:B------:R-:W-:Y:S05]  /*2350*/  BSYNC.RECONVERGENT B0 ;  /* 0x0000000000007941 */ /* 0x000fea0003800200 */
.L_x_3530:
[----:B------:R-:W-:Y:S01]  /*2360*/  MOV R11, RZ ;  /* 0x000000ff000b7202 */ /* 0x000fe20000000f00 */
[----:B------:R-:W-:Y:S05]  /*2370*/  @!P3 BRA `(.L_x_3532) ;  /* 0x0000003c0040b947 */ /* 0x000fea0003800000 */
[----:B------:R-:W1:Y:S01]  /*2380*/  LDC.64 R2, c[0x0][0x4a8] ;  /* 0x00012a00ff027b82 */ /* 0x000e620000000a00 */
[----:B------:R-:W-:Y:S02]  /*2390*/  ISETP.GE.AND P1, PT, R12, UR24, PT ;  /* 0x000000180c007c0c */ /* 0x000fe4000bf26270 */
[C---:B-1-3--:R-:W-:Y:S04]  /*23a0*/  LEA R24, P0, R2.reuse, R14, 0x6 ;  /* 0x0000000e02187211 */ /* 0x04afe800078030ff */
[----:B------:R-:W-:Y:S02]  /*23b0*/  LEA.HI.X R25, R2, R15, R3, 0x6, P0 ;  /* 0x0000000f02197211 */ /* 0x000fe400000f3403 */
[----:B------:R-:W1:Y:S01]  /*23c0*/  LDC.64 R2, c[0x0][0x3b8] ;  /* 0x0000ee00ff027b82 */ /* 0x000e620000000a00 */
[----:B------:R-:W-:Y:S04]  /*23d0*/  ISETP.GE.AND P0, PT, R10, UR24, PT ;  /* 0x000000180a007c0c */ /* 0x000fe8000bf06270 */
[----:B--2---:R-:W2:Y:S01]  /*23e0*/  @!P1 LDG.E.128 R4, desc[UR6][R24.64] ;  /* 0x0000000618049981 */ /* 0x004ea2000c1e1d00 */
[C---:B-1----:R-:W-:Y:S04]  /*23f0*/  LEA R18, P3, R2.reuse, R74, 0x6 ;  /* 0x0000004a02127211 */ /* 0x042fe800078630ff */
[----:B------:R-:W-:Y:S05]  /*2400*/  LEA.HI.X R19, R2, R75, R3, 0x6, P3 ;  /* 0x0000004b02137211 */ /* 0x000fea00018f3403 */
[----:B--2---:R4:W-:Y:S04]  /*2410*/  @!P1 STG.E.128 desc[UR6][R18.64], R4 ;  /* 0x0000000412009986 */ /* 0x0049e8000c101d06 */
[----:B------:R-:W2:Y:S04]  /*2420*/  @!P0 LDG.E.128 R20, desc[UR6][R24.64+0x40] ;  /* 0x0000400618148981 */ /* 0x000ea8000c1e1d00 */
[----:B--2---:R4:W-:Y:S01]  /*2430*/  @!P0 STG.E.128 desc[UR6][R18.64+0x40], R20 ;  /* 0x0000401412008986 */ /* 0x0049e2000c101d06 */
[----:B------:R-:W-:Y:S11]  /*2440*/  ISETP.GE.AND P0, PT, R9, UR24, PT ;  /* 0x0000001809007c0c */ /* 0x000ff6000bf06270 */
[----:B------:R-:W-:Y:S02]  /*2450*/  @!UPT UIADD3 URZ, UPT, UPT, URZ, URZ, URZ ;  /* 0x000000fffffff290 */ /* 0x000fe4000fffe0ff */
[----:B------:R-:W-:Y:S05]  /*2460*/  @P0 BRA `(.L_x_3532) ;  /* 0x0000003c00040947 */ /* 0x000fea0003800000 */
[----:B----4-:R-:W2:Y:S04]  /*2470*/  LDG.E.128 R4, desc[UR6][R24.64+0x80] ;  /* 0x0000800618047981 */ /* 0x010ea8000c1e1d00 */
[----:B--2---:R1:W-:Y:S01]  /*2480*/  STG.E.128 desc[UR6][R18.64+0x80], R4 ;  /* 0x0000800412007986 */ /* 0x0043e2000c101d06 */
[----:B------:R-:W-:Y:S05]  /*2490*/  BRA `(.L_x_3532) ;  /* 0x0000003800f87947 */ /* 0x000fea0003800000 */
.L_x_3529:
[----:B------:R-:W-:Y:S05]  /*24a0*/  BRA.U !UP0, `(.L_x_3533) ;  /* 0x0000001508bc7547 */ /* 0x000fea000b800000 */
[----:B------:R-:W-:Y:S04]  /*24b0*/  BSSY.RECONVERGENT B1, `(.L_x_3534) ;  /* 0x00000a3000017945 */ /* 0x000fe80003800200 */
[----:B------:R-:W-:Y:S05]  /*24c0*/  @!P0 BRA `(.L_x_3535) ;  /* 0x0000000800848947 */ /* 0x000fea0003800000 */
[----:B------:R-:W3:Y:S01]  /*24d0*/  LDC R3, c[0x0][0x440] ;  /* 0x00011000ff037b82 */ /* 0x000ee20000000800 */
[----:B------:R-:W-:Y:S01]  /*24e0*/  BSSY.RECONVERGENT B0, `(.L_x_3536) ;  /* 0x0000037000007945 */ /* 0x000fe20003800200 */
[-C--:B---3--:R-:W-:Y:S02]  /*24f0*/  ISETP.GE.AND P0, PT, R12, R3.reuse, PT ;  /* 0x000000030c00720c */ /* 0x088fe40003f06270 */
[-C--:B------:R-:W-:Y:S02]  /*2500*/  ISETP.GE.AND P4, PT, R10, R3.reuse, PT ;  /* 0x000000030a00720c */ /* 0x080fe40003f86270 */
[----:B------:R-:W-:Y:S09]  /*2510*/  ISETP.GE.AND P1, PT, R9, R3, PT ;  /* 0x000000030900720c */ /* 0x000ff20003f26270 */
[----:B------:R-:W-:Y:S05]  /*2520*/  @P0 BRA `(.L_x_3537) ;  /* 0x0000000000c80947 */ /* 0x000fea0003800000 */
[----:B------:R-:W-:Y:S01]  /*2530*/  ISETP.GE.AND P0, PT, R12, R11, PT ;  /* 0x0000000b0c00720c */ /* 0x000fe20003f06270 */
[----:B-1----:R-:W3:Y:S11]  /*2540*/  LDG.E.128 R20, desc[UR6][R14.64] ;  /* 0x000000060e147981 */ /* 0x002ef6000c1e1d00 */
        /* <DEDUP_REMOVED lines=48> */
.L_x_3537:
[----:B------:R-:W-:Y:S05]  /*2850*/  BSYNC.RECONVERGENT B0 ;  /* 0x0000000000007941 */ /* 0x000fea0003800200 */
.L_x_3536:
[----:B------:R-:W-:Y:S04]  /*2860*/  BSSY.RECONVERGENT B0, `(.L_x_3538) ;  /* 0x0000034000007945 */ /* 0x000fe80003800200 */
[----:B------:R-:W-:Y:S05]  /*2870*/  @P4 BRA `(.L_x_3539) ;  /* 0x0000000000c84947 */ /* 0x000fea0003800000 */
[----:B------:R-:W-:Y:S01]  /*2880*/  ISETP.GE.AND P0, PT, R10, R11, PT ;  /* 0x0000000b0a00720c */ /* 0x000fe20003f06270 */
[----:B-1-3--:R-:W3:Y:S11]  /*2890*/  LDG.E.128 R20, desc[UR6][R14.64+0x40] ;  /* 0x000040060e147981 */ /* 0x00aef6000c1e1d00 */
        /* <DEDUP_REMOVED lines=48> */
.L_x_3539:
[----:B------:R-:W-:Y:S05]  /*2ba0*/  BSYNC.RECONVERGENT B0 ;  /* 0x0000000000007941 */ /* 0x000fea0003800200 */
.L_x_3538:
        /* <DEDUP_REMOVED lines=51> */
.L_x_3535:
[----:B------:R-:W-:Y:S05]  /*2ee0*/  BSYNC.RECONVERGENT B1 ;  /* 0x0000000000017941 */ /* 0x000fea0003800200 */
.L_x_3534:
[----:B------:R-:W-:Y:S04]  /*2ef0*/  BSSY.RECONVERGENT B1, `(.L_x_3540) ;  /* 0x00000c2000017945 */ /* 0x000fe80003800200 */
[----:B------:R-:W-:Y:S05]  /*2f00*/  @!P3 BRA `(.L_x_3541) ;  /* 0x0000000c0000b947 */ /* 0x000fea0003800000 */
[----:B-12---:R-:W1:Y:S01]  /*2f10*/  LDC R5, c[0x0][0x440] ;  /* 0x00011000ff057b82 */ /* 0x006e620000000800 */
[----:B------:R-:W-:Y:S01]  /*2f20*/  IMAD.SHL.U32 R39, R68, 0x20, RZ ;  /* 0x0000002044277824 */ /* 0x000fe200078e00ff */
[----:B------:R-:W-:Y:S06]  /*2f30*/  BSSY.RECONVERGENT B0, `(.L_x_3542) ;  /* 0x0000044000007945 */ /* 0x000fec0003800200 */
[----:B------:R-:W2:Y:S01]  /*2f40*/  LDC.64 R2, c[0x0][0x4a8] ;  /* 0x00012a00ff027b82 */ /* 0x000ea20000000a00 */
[----:B------:R-:W-:Y:S02]  /*2f50*/  SHF.R.S32.HI R38, RZ, 0x1f, R39 ;  /* 0x0000001fff267819 */ /* 0x000fe40000011427 */
[-C--:B-1----:R-:W-:Y:S02]  /*2f60*/  ISETP.GE.AND P4, PT, R12, R5.reuse, PT ;  /* 0x000000050c00720c */ /* 0x082fe40003f86270 */
[-C--:B------:R-:W-:Y:S02]  /*2f70*/  ISETP.GE.AND P3, PT, R10, R5.reuse, PT ;  /* 0x000000050a00720c */ /* 0x080fe40003f66270 */
[C---:B--2---:R-:W-:Y:S02]  /*2f80*/  LEA R40, P0, R2.reuse, R14, 0x6 ;  /* 0x0000000e02287211 */ /* 0x044fe400078030ff */
[----:B------:R-:W-:Y:S02]  /*2f90*/  ISETP.GE.AND P1, PT, R9, R5, PT ;  /* 0x000000050900720c */ /* 0x000fe40003f26270 */
[----:B------:R-:W-:Y:S05]  /*2fa0*/  LEA.HI.X R41, R2, R15, R3, 0x6, P0 ;  /* 0x0000000f02297211 */ /* 0x000fea00000f3403 */
[----:B------:R-:W-:Y:S06]  /*2fb0*/  @P4 BRA `(.L_x_3543) ;  /* 0x0000000000ec4947 */ /* 0x000fec0003800000 */
[----:B------:R-:W-:Y:S01]  /*2fc0*/  ISETP.GE.AND P0, PT, R12, R11, PT ;  /* 0x0000000b0c00720c */ /* 0x000fe20003f06270 */
[----:B---34-:R-:W2:Y:S11]  /*2fd0*/  LDG.E.128 R20, desc[UR6][R40.64] ;  /* 0x0000000628147981 */ /* 0x018eb6000c1e1d00 */
[----:B------:R-:W-:Y:S01]  /*2fe0*/  @!UPT UIADD3 URZ, UPT, UPT, URZ, URZ, URZ ;  /* 0x000000fffffff290 */ /* 0x000fe2000fffe0ff */
[C---:B------:R-:W-:Y:S02]  /*2ff0*/  @!P0 SHF.L.U32 R43, R39.reuse, 0x1, RZ ;  /* 0x00000001272b8819 */ /* 0x040fe400000006ff */
[----:B------:R-:W-:Y:S02]  /*3000*/  @!P0 SHF.L.U64.HI R37, R39, 0x1, R38 ;  /* 0x0000000127258819 */ /* 0x000fe40000010226 */
[-C--:B------:R-:W-:Y:S02]  /*3010*/  @!P0 IADD3 R34, P4, PT, R48, R43.reuse, RZ ;  /* 0x0000002b30228210 */ /* 0x080fe40007f9e0ff */
[----:B------:R-:W-:Y:S02]  /*3020*/  @!P0 IADD3 R26, P5, PT, R16, R43, RZ ;  /* 0x0000002b101a8210 */ /* 0x000fe40007fbe0ff */
[-C--:B------:R-:W-:Y:S02]  /*3030*/  @!P0 IADD3.X R35, PT, PT, R49, R37.reuse, RZ, P4, !PT ;  /* 0x0000002531238210 */ /* 0x080fe400027fe4ff */
[----:B------:R-:W-:Y:S02]  /*3040*/  @!P0 IADD3.X R27, PT, PT, R17, R37, RZ, P5, !PT ;  /* 0x00000025111b8210 */ /* 0x000fe40002ffe4ff */
[----:B------:R-:W1:Y:S02]  /*3050*/  LDC.64 R36, c[0x0][0x3b8] ;  /* 0x0000ee00ff247b82 */ /* 0x000e640000000a00 */
[----:B------:R-:W3:Y:S06]  /*3060*/  @!P0 LDG.E.64 R34, desc[UR6][R34.64] ;  /* 0x0000000622228981 */ /* 0x000eec000c1e1b00 */
[----:B------:R-:W4:Y:S01]  /*3070*/  @!P0 LDG.E.64 R6, desc[UR6][R26.64] ;  /* 0x000000061a068981 */ /* 0x000f22000c1e1b00 */
[--C-:B---3--:R-:W-:Y:S01]  /*3080*/  @!P0 HADD2.F32 R29, -RZ, R34.reuse.H0_H0 ;  /* 0x20000022ff1d8230 */ /* 0x108fe20000004100 */
[----:B--2---:R-:W-:Y:S01]  /*3090*/  @!P0 MOV R19, R20 ;  /* 0x0000001400138202 */ /* 0x004fe20000000f00 */
[----:B------:R-:W-:Y:S01]  /*30a0*/  @!P0 HADD2.F32 R28, -RZ, R35.H0_H0 ;  /* 0x20000023ff1c8230 */ /* 0x000fe20000004100 */
[C---:B-1----:R-:W-:Y:S01]  /*30b0*/  LEA R50, P4, R36.reuse, R74, 0x6 ;  /* 0x0000004a24327211 */ /* 0x042fe200078830ff */
[----:B------:R-:W-:Y:S01]  /*30c0*/  @!P0 HADD2.F32 R33, -RZ, R34.H1_H1 ;  /* 0x30000022ff218230 */ /* 0x000fe20000004100 */
[----:B------:R-:W-:Y:S01]  /*30d0*/  @!P0 MOV R8, R21 ;  /* 0x0000001500088202 */ /* 0x000fe20000000f00 */
[--C-:B------:R-:W-:Y:S01]  /*30e0*/  @!P0 HADD2.F32 R25, -RZ, R19.reuse.H1_H1 ;  /* 0x30000013ff198230 */ /* 0x100fe20000004100 */
[----:B------:R-:W-:Y:S01]  /*30f0*/  LEA.HI.X R51, R36, R75, R37, 0x6, P4 ;  /* 0x0000004b24337211 */ /* 0x000fe200020f3425 */
[--C-:B----4-:R-:W-:Y:S02]  /*3100*/  @!P0 HADD2.F32 R18, -RZ, R6.reuse.H0_H0 ;  /* 0x20000006ff128230 */ /* 0x110fe40000004100 */
[----:B------:R-:W-:Y:S01]  /*3110*/  @!P0 HADD2.F32 R31, -RZ, R19.H0_H0 ;  /* 0x20000013ff1f8230 */ /* 0x000fe20000004100 */
[----:B------:R-:W-:Y:S01]  /*3120*/  @!P0 MOV R19, R22 ;  /* 0x0000001600138202 */ /* 0x000fe20000000f00 */
[----:B------:R-:W-:Y:S02]  /*3130*/  @!P0 HADD2.F32 R6, -RZ, R6.H1_H1 ;  /* 0x30000006ff068230 */ /* 0x000fe40000004100 */
[C---:B------:R-:W-:Y:S01]  /*3140*/  @!P0 FMUL.FTZ R43, R25.reuse, R29 ;  /* 0x0000001d192b8220 */ /* 0x040fe20000410000 */
[-C--:B------:R-:W-:Y:S01]  /*3150*/  @!P0 FMUL.FTZ R0, R25, R18.reuse ;  /* 0x0000001219008220 */ /* 0x080fe20000410000 */
[--C-:B------:R-:W-:Y:S02]  /*3160*/  @!P0 HADD2.F32 R25, -RZ, R8.reuse.H1_H1 ;  /* 0x30000008ff198230 */ /* 0x100fe40000004100 */
[----:B------:R-:W-:Y:S01]  /*3170*/  @!P0 FFMA.FTZ R43, R31, R18, -R43 ;  /* 0x000000121f2b8223 */ /* 0x000fe2000001082b */
[----:B------:R-:W-:Y:S01]  /*3180*/  @!P0 MOV R18, R23 ;  /* 0x0000001700128202 */ /* 0x000fe20000000f00 */
[----:B------:R-:W-:Y:S01]  /*3190*/  @!P0 FFMA.FTZ R0, R29, R31, R0 ;  /* 0x0000001f1d008223 */ /* 0x000fe20000010000 */
[----:B------:R-:W-:Y:S02]  /*31a0*/  @!P0 HADD2.F32 R5, -RZ, R7.H0_H0 ;  /* 0x20000007ff058230 */ /* 0x000fe40000004100 */
[C---:B------:R-:W-:Y:S01]  /*31b0*/  @!P0 FMUL.FTZ R2, R25.reuse, R6 ;  /* 0x0000000619028220 */ /* 0x040fe20000410000 */
[----:B------:R-:W-:Y:S02]  /*31c0*/  @!P0 HADD2.F32 R29, -RZ, R8.H0_H0 ;  /* 0x20000008ff1d8230 */ /* 0x000fe40000004100 */
[----:B------:R-:W-:Y:S01]  /*31d0*/  @!P0 FMUL.FTZ R45, R25, R33 ;  /* 0x00000021192d8220 */ /* 0x000fe20000410000 */
[----:B------:R-:W-:Y:S01]  /*31e0*/  @!P0 F2FP.F16.F32.PACK_AB R43, R0, R43 ;  /* 0x0000002b002b823e */ /* 0x000fe200000000ff */
[----:B------:R-:W-:Y:S02]  /*31f0*/  @!P0 HADD2.F32 R24, -RZ, R19.H1_H1 ;  /* 0x30000013ff188230 */ /* 0x000fe40000004100 */
        /* <DEDUP_REMOVED lines=23> */
.L_x_3543:
[----:B------:R-:W-:Y:S05]  /*3370*/  BSYNC.RECONVERGENT B0 ;  /* 0x0000000000007941 */ /* 0x000fea0003800200 */
.L_x_3542:
[----:B------:R-:W-:Y:S04]  /*3380*/  BSSY.RECONVERGENT B0, `(.L_x_3544) ;  /* 0x000003d000007945 */ /* 0x000fe80003800200 */
[----:B------:R-:W-:Y:S05]  /*3390*/  @P3 BRA `(.L_x_3545) ;  /* 0x0000000000ec3947 */ /* 0x000fea0003800000 */
[----:B------:R-:W-:Y:S01]  /*33a0*/  ISETP.GE.AND P0, PT, R10, R11, PT ;  /* 0x0000000b0a00720c */ /* 0x000fe20003f06270 */
[----:B-1-34-:R-:W2:Y:S11]  /*33b0*/  LDG.E.128 R20, desc[UR6][R40.64+0x40] ;  /* 0x0000400628147981 */ /* 0x01aeb6000c1e1d00 */
        /* <DEDUP_REMOVED lines=57> */
.L_x_3545:
[----:B------:R-:W-:Y:S05]  /*3750*/  BSYNC.RECONVERGENT B0 ;  /* 0x0000000000007941 */ /* 0x000fea0003800200 */
.L_x_3544:
[----:B------:R-:W-:Y:S05]  /*3760*/  @P1 BRA `(.L_x_3541) ;  /* 0x0000000000e81947 */ /* 0x000fea0003800000 */
[----:B------:R-:W-:Y:S01]  /*3770*/  ISETP.GE.AND P0, PT, R9, R11, PT ;  /* 0x0000000b0900720c */ /* 0x000fe20003f06270 */
[----:B-1234-:R-:W2:Y:S01]  /*3780*/  LDG.E.128 R20, desc[UR6][R40.64+0x80] ;  /* 0x0000800628147981 */ /* 0x01eea2000c1e1d00 */
[----:B------:R-:W1:Y:S11]  /*3790*/  LDC.64 R34, c[0x0][0x3b8] ;  /* 0x0000ee00ff227b82 */ /* 0x000e760000000a00 */
[C---:B------:R-:W-:Y:S02]  /*37a0*/  @!P0 SHF.L.U32 R33, R39.reuse, 0x1, RZ ;  /* 0x0000000127218819 */ /* 0x040fe400000006ff */
[----:B------:R-:W-:Y:S02]  /*37b0*/  @!P0 SHF.L.U64.HI R39, R39, 0x1, R38 ;  /* 0x0000000127278819 */ /* 0x000fe40000010226 */
[-C--:B------:R-:W-:Y:S02]  /*37c0*/  @!P0 IADD3 R30, P1, PT, R48, R33.reuse, RZ ;  /* 0x00000021301e8210 */ /* 0x080fe40007f3e0ff */
[----:B------:R-:W-:Y:S02]  /*37d0*/  @!P0 IADD3 R26, P3, PT, R16, R33, RZ ;  /* 0x00000021101a8210 */ /* 0x000fe40007f7e0ff */
[-C--:B------:R-:W-:Y:S02]  /*37e0*/  @!P0 IADD3.X R31, PT, PT, R49, R39.reuse, RZ, P1, !PT ;  /* 0x00000027311f8210 */ /* 0x080fe40000ffe4ff */
[----:B------:R-:W-:Y:S04]  /*37f0*/  @!P0 IADD3.X R27, PT, PT, R17, R39, RZ, P3, !PT ;  /* 0x00000027111b8210 */ /* 0x000fe80001ffe4ff */
[----:B------:R-:W3:Y:S06]  /*3800*/  @!P0 LDG.E.64 R30, desc[UR6][R30.64+0x40] ;  /* 0x000040061e1e8981 */ /* 0x000eec000c1e1b00 */
[----:B------:R-:W4:Y:S01]  /*3810*/  @!P0 LDG.E.64 R6, desc[UR6][R26.64+0x40] ;  /* 0x000040061a068981 */ /* 0x000f22000c1e1b00 */
[--C-:B---3--:R-:W-:Y:S01]  /*3820*/  @!P0 HADD2.F32 R25, -RZ, R30.reuse.H0_H0 ;  /* 0x2000001eff198230 */ /* 0x108fe20000004100 */
[----:B--2---:R-:W-:Y:S01]  /*3830*/  @!P0 MOV R18, R20 ;  /* 0x0000001400128202 */ /* 0x004fe20000000f00 */
[----:B------:R-:W-:Y:S01]  /*3840*/  @!P0 HADD2.F32 R29, -RZ, R30.H1_H1 ;  /* 0x3000001eff1d8230 */ /* 0x000fe20000004100 */
[C---:B-1----:R-:W-:Y:S01]  /*3850*/  LEA R40, P1, R34.reuse, R74, 0x6 ;  /* 0x0000004a22287211 */ /* 0x042fe200078230ff */
[----:B------:R-:W-:Y:S01]  /*3860*/  @!P0 HADD2.F32 R30, -RZ, R31.H0_H0 ;  /* 0x2000001fff1e8230 */ /* 0x000fe20000004100 */
[----:B------:R-:W-:Y:S01]  /*3870*/  @!P0 MOV R8, R21 ;  /* 0x0000001500088202 */ /* 0x000fe20000000f00 */
[----:B------:R-:W-:Y:S01]  /*3880*/  @!P0 HADD2.F32 R24, -RZ, R18.H1_H1 ;  /* 0x30000012ff188230 */ /* 0x000fe20000004100 */
[----:B------:R-:W-:Y:S01]  /*3890*/  LEA.HI.X R41, R34, R75, R35, 0x6, P1 ;  /* 0x0000004b22297211 */ /* 0x000fe200008f3423 */
[----:B----4-:R-:W-:Y:S02]  /*38a0*/  @!P0 HADD2.F32 R11, -RZ, R6.H0_H0 ;  /* 0x20000006ff0b8230 */ /* 0x010fe40000004100 */
        /* <DEDUP_REMOVED lines=38> */
.L_x_3541:
[----:B------:R-:W-:Y:S05]  /*3b10*/  BSYNC.RECONVERGENT B1 ;  /* 0x0000000000017941 */ /* 0x000fea0003800200 */
.L_x_3540:
        /* <DEDUP_REMOVED lines=8> */
.L_x_3533:
[----:B-1----:R-:W-:Y:S01]  /*3ba0*/  LEA.HI R18, R11, R11, RZ, 0x1 ;  /* 0x0000000b0b127211 */ /* 0x002fe200078f08ff */
        /* <DEDUP_REMOVED lines=18> */
[----:B------:R-:W-:Y:S02]  /*3cd0*/  @!P0 SEL R21, R19, R18, !P1 ;  /* 0x0000001213158207 */ /* 0x000fe40004800000 */
[----:B------:R-:W-:Y:S02]  /*3ce0*/  @!P0 IADD3 R96, P1, PT, R87, R76, RZ ;  /* 0x0000004c57608210 */ /* 0x000fe40007f3e0ff */
[----:B------:R-:W-:Y:S01]  /*3cf0*/  @!P0 SHF.L.U64.HI R56, R89, 0x1, R56 ;  /* 0x0000000159388819 */ /* 0x000fe20000010238 */
        /* <DEDUP_REMOVED lines=77> */
.L_x_3549:
[----:B------:R-:W-:Y:S05]  /*41d0*/  BSYNC.RECONVERGENT B0 ;  /* 0x0000000000007941 */ /* 0x000fea0003800200 */
.L_x_3548:
        /* <DEDUP_REMOVED lines=9> */
[----:B------:R-:W-:Y:S02]  /*4270*/  @!P0 SEL R21, R19, R18, !P1 ;  /* 0x0000001213158207 */ /* 0x000fe40004800000 */
        /* <DEDUP_REMOVED lines=83> */
.L_x_3551:
[----:B------:R-:W-:Y:S05]  /*47b0*/  BSYNC.RECONVERGENT B0 ;  /* 0x0000000000007941 */ /* 0x000fea0003800200 */
.L_x_3550:
        /* <DEDUP_REMOVED lines=92> */
.L_x_3547:
[----:B------:R-:W-:Y:S05]  /*4d80*/  BSYNC.RECONVERGENT B1 ;  /* 0x0000000000017941 */ /* 0x000fea0003800200 */
.L_x_3546:
[----:B------:R-:W-:Y:S04]  /*4d90*/  BSSY.RECONVERGENT B1, `(.L_x_3552) ;  /* 0x0000127000017945 */ /* 0x000fe80003800200 */
[----:B------:R-:W-:Y:S05]  /*4da0*/  @!P3 BRA `(.L_x_3553) ;  /* 0x000000100094b947 */ /* 0x000fea0003800000 */
[----:B------:R-:W4:Y:S01]  /*4db0*/  LDC R83, c[0x0][0x440] ;  /* 0x00011000ff537b82 */ /* 0x000f220000000800 */
[----:B------:R-:W-:Y:S07]  /*4dc0*/  BSSY.RECONVERGENT B0, `(.L_x_3554) ;  /* 0x0000064000007945 */ /* 0x000fee0003800200 */
[----:B------:R-:W5:Y:S01]  /*4dd0*/  LDC.64 R2, c[0x0][0x4a8] ;  /* 0x00012a00ff027b82 */ /* 0x000f620000000a00 */
[-C--:B----4-:R-:W-:Y:S02]  /*4de0*/  ISETP.GE.AND P1, PT, R12, R83.reuse, PT ;  /* 0x000000530c00720c */ /* 0x090fe40003f26270 */
[----:B------:R-:W-:Y:S02]  /*4df0*/  ISETP.GE.AND P4, PT, R10, R83, PT ;  /* 0x000000530a00720c */ /* 0x000fe40003f86270 */
[C---:B-----5:R-:W-:Y:S04]  /*4e00*/  LEA R24, P0, R2.reuse, R14, 0x6 ;  /* 0x0000000e02187211 */ /* 0x060fe800078030ff */
[----:B------:R-:W-:Y:S05]  /*4e10*/  LEA.HI.X R25, R2, R15, R3, 0x6, P0 ;  /* 0x0000000f02197211 */ /* 0x000fea00000f3403 */
[----:B------:R-:W-:Y:S05]  /*4e20*/  @P1 BRA `(.L_x_3555) ;  /* 0x0000000400741947 */ /* 0x000fea0003800000 */
[C---:B------:R-:W-:Y:S01]  /*4e30*/  ISETP.GE.AND P0, PT, R12.reuse, R11, PT ;  /* 0x0000000b0c00720c */ /* 0x040fe20003f06270 */
[----:B-123--:R-:W2:Y:S11]  /*4e40*/  LDG.E.128 R52, desc[UR6][R24.64] ;  /* 0x0000000618347981 */ /* 0x00eeb6000c1e1d00 */
[----:B------:R-:W-:Y:S01]  /*4e50*/  @!UPT UIADD3 URZ, UPT, UPT, URZ, URZ, URZ ;  /* 0x000000fffffff290 */ /* 0x000fe2000fffe0ff */
[----:B------:R-:W-:Y:S02]  /*4e60*/  @!P0 ISETP.GE.U32.AND P1, PT, R12, R19, PT ;  /* 0x000000130c00820c */ /* 0x000fe40003f26070 */
[----:B------:R-:W-:Y:S02]  /*4e70*/  @!P0 SHF.L.U32 R100, R68, 0x5, RZ ;  /* 0x0000000544648819 */ /* 0x000fe400000006ff */
[----:B------:R-:W-:Y:S02]  /*4e80*/  @!P0 SEL R89, R18, RZ, P1 ;  /* 0x000000ff12598207 */ /* 0x000fe40000800000 */
[----:B------:R-:W-:Y:S02]  /*4e90*/  @!P0 SEL R87, R73, RZ, P1 ;  /* 0x000000ff49578207 */ /* 0x000fe40000800000 */
[C---:B------:R-:W-:Y:S02]  /*4ea0*/  @!P0 IADD3 R89, P3, PT, R100.reuse, R89, RZ ;  /* 0x0000005964598210 */ /* 0x040fe40007f7e0ff */
[----:B------:R-:W-:Y:S02]  /*4eb0*/  @!P0 SEL R21, R19, R18, !P1 ;  /* 0x0000001213158207 */ /* 0x000fe40004800000 */
[----:B------:R-:W-:Y:S02]  /*4ec0*/  @!P0 LEA.HI.X.SX32 R100, R100, R87, 0x1, P3 ;  /* 0x0000005764648211 */ /* 0x000fe400018f0eff */
        /* <DEDUP_REMOVED lines=17> */
[----:B------:R-:W-:Y:S01]  /*4fe0*/  @!P0 HADD2.F32 R39, -RZ, R38.H0_H0 ;  /* 0x20000026ff278230 */ /* 0x000fe20000004100 */
[----:B------:R-:W-:Y:S01]  /*4ff0*/  @!P0 MOV R51, R55 ;  /* 0x0000003700338202 */ /* 0x000fe20000000f00 */
[--C-:B----4-:R-:W-:Y:S02]  /*5000*/  @!P0 HADD2.F32 R36, -RZ, R96.reuse.H0_H0 ;  /* 0x20000060ff248230 */ /* 0x110fe40000004100 */
[----:B------:R-:W-:Y:S02]  /*5010*/  @!P0 HADD2.F32 R34, -RZ, R96.H1_H1 ;  /* 0x30000060ff228230 */ /* 0x000fe40000004100 */
[--C-:B------:R-:W-:Y:S02]  /*5020*/  @!P0 HADD2.F32 R37, -RZ, R97.reuse.H0_H0 ;  /* 0x20000061ff258230 */ /* 0x100fe40000004100 */
[----:B------:R-:W-:Y:S01]  /*5030*/  @!P1 FADD.FTZ R36, -R36, -RZ ;  /* 0x800000ff24249221 */ /* 0x000fe20000010100 */
[----:B------:R-:W-:Y:S02]  /*5040*/  @!P0 HADD2.F32 R35, -RZ, R97.H1_H1 ;  /* 0x30000061ff238230 */ /* 0x000fe40000004100 */
[----:B------:R-:W-:Y:S01]  /*5050*/  @!P1 FADD.FTZ R34, -R34, -RZ ;  /* 0x800000ff22229221 */ /* 0x000fe20000010100 */
[----:B------:R-:W-:Y:S01]  /*5060*/  @!P0 HADD2.F32 R41, -RZ, R38.H1_H1 ;  /* 0x30000026ff298230 */ /* 0x000fe20000004100 */
[----:B------:R-:W1:Y:S01]  /*5070*/  LDC.64 R96, c[0x0][0x3b8] ;  /* 0x0000ee00ff607b82 */ /* 0x000e620000000a00 */
[----:B-----5:R-:W-:Y:S02]  /*5080*/  @!P0 HADD2.F32 R38, -RZ, R44.H0_H0 ;  /* 0x2000002cff268230 */ /* 0x020fe40000004100 */
[----:B------:R-:W-:Y:S01]  /*5090*/  @!P0 FMUL.FTZ R0, R33, R36 ;  /* 0x0000002421008220 */ /* 0x000fe20000410000 */
[----:B------:R-:W-:Y:S02]  /*50a0*/  @!P0 HADD2.F32 R32, -RZ, R98.H0_H0 ;  /* 0x20000062ff208230 */ /* 0x000fe40000004100 */
[----:B------:R-:W-:Y:S01]  /*50b0*/  @!P1 FADD.FTZ R37, -R37, -RZ ;  /* 0x800000ff25259221 */ /* 0x000fe20000010100 */
[----:B------:R-:W-:Y:S02]  /*50c0*/  @!P0 HADD2.F32 R28, -RZ, R21.H1_H1 ;  /* 0x30000015ff1c8230 */ /* 0x000fe40000004100 */
[----:B------:R-:W-:Y:S01]  /*50d0*/  @!P1 FADD.FTZ R35, -R35, -RZ ;  /* 0x800000ff23239221 */ /* 0x000fe20000010100 */
[--C-:B------:R-:W-:Y:S02]  /*50e0*/  @!P0 HADD2.F32 R27, -RZ, R22.reuse.H0_H0 ;  /* 0x20000016ff1b8230 */ /* 0x100fe40000004100 */
        /* <DEDUP_REMOVED lines=8> */
[----:B------:R-:W-:Y:S01]  /*5170*/  @!P1 FADD.FTZ R29, -R29, -RZ ;  /* 0x800000ff1d1d9221 */ /* 0x000fe20000010100 */
[----:B------:R-:W-:Y:S02]  /*5180*/  @!P0 HADD2.F32 R42, -RZ, R45.H0_H0 ;  /* 0x2000002dff2a8230 */ /* 0x000fe40000004100 */
[----:B------:R-:W-:Y:S01]  /*5190*/  @!P0 FFMA.FTZ R2, R41, R40, R2 ;  /* 0x0000002829028223 */ /* 0x000fe20000010002 */
[--C-:B------:R-:W-:Y:S02]  /*51a0*/  @!P0 HADD2.F32 R38, -RZ, R50.reuse.H0_H0 ;  /* 0x20000032ff268230 */ /* 0x100fe40000004100 */
[----:B------:R-:W-:Y:S01]  /*51b0*/  @!P1 FADD.FTZ R22, -R22, -RZ ;  /* 0x800000ff16169221 */ /* 0x000fe20000010100 */
[----:B------:R-:W-:Y:S02]  /*51c0*/  @!P0 HADD2.F32 R20, -RZ, R99.H1_H1 ;  /* 0x30000063ff148230 */ /* 0x000fe40000004100 */
[----:B------:R-:W-:Y:S01]  /*51d0*/  @!P0 FMUL.FTZ R4, R28, R35 ;  /* 0x000000231c048220 */ /* 0x000fe20000410000 */
[----:B------:R-:W-:Y:S01]  /*51e0*/  @!P0 HADD2.F32 R43, -RZ, R45.H1_H1 ;  /* 0x3000002dff2b8230 */ /* 0x000fe20000004100 */
[----:B------:R-:W-:Y:S01]  /*51f0*/  @!P0 F2FP.F16.F32.PACK_AB R87, R2, R0 ;  /* 0x000000000257823e */ /* 0x000fe200000000ff */
[----:B------:R-:W-:Y:S02]  /*5200*/  @!P0 HADD2.F32 R39, -RZ, R50.H1_H1 ;  /* 0x30000032ff278230 */ /* 0x000fe40000004100 */
[----:B------:R-:W-:Y:S01]  /*5210*/  @!P1 FADD.FTZ R20, -R20, -RZ ;  /* 0x800000ff14149221 */ /* 0x000fe20000010100 */
[--C-:B------:R-:W-:Y:S01]  /*5220*/  @!P0 HADD2.F32 R21, -RZ, R23.reuse.H0_H0 ;  /* 0x20000017ff158230 */ /* 0x100fe20000004100 */
[C---:B-1----:R-:W-:Y:S01]  /*5230*/  LEA R100, P1, R96.reuse, R74, 0x6 ;  /* 0x0000004a60647211 */ /* 0x042fe200078230ff */
[----:B------:R-:W-:Y:S01]  /*5240*/  @!P0 HADD2.F32 R23, -RZ, R23.H1_H1 ;  /* 0x30000017ff178230 */ /* 0x000fe20000004100 */
[----:B------:R-:W-:Y:S01]  /*5250*/  @!P0 MOV R52, R87 ;  /* 0x0000005700348202 */ /* 0x000fe20000000f00 */
[--C-:B------:R-:W-:Y:S01]  /*5260*/  @!P0 HADD2.F32 R44, -RZ, R46.reuse.H0_H0 ;  /* 0x2000002eff2c8230 */ /* 0x100fe20000004100 */
[----:B------:R-:W-:Y:S01]  /*5270*/  LEA.HI.X R101, R96, R75, R97, 0x6, P1 ;  /* 0x0000004b60657211 */ /* 0x000fe200008f3461 */
[----:B------:R-:W-:Y:S02]  /*5280*/  @!P0 HADD2.F32 R45, -RZ, R46.H1_H1 ;  /* 0x3000002eff2d8230 */ /* 0x000fe40000004100 */
[----:B------:R-:W-:Y:S01]  /*5290*/  @!P0 FFMA.FTZ R3, R38, R42, R3 ;  /* 0x0000002a26038223 */ /* 0x000fe20000010003 */
[--C-:B------:R-:W-:Y:S02]  /*52a0*/  @!P0 HADD2.F32 R38, -RZ, R56.reuse.H0_H0 ;  /* 0x20000038ff268230 */ /* 0x100fe40000004100 */
[----:B------:R-:W-:Y:S01]  /*52b0*/  @!P0 FMUL.FTZ R5, R27, R32 ;  /* 0x000000201b058220 */ /* 0x000fe20000410000 */
[----:B------:R-:W-:Y:S02]  /*52c0*/  @!P0 HADD2.F32 R41, -RZ, R56.H1_H1 ;  /* 0x30000038ff298230 */ /* 0x000fe40000004100 */
[----:B------:R-:W-:Y:S01]  /*52d0*/  @!P0 FFMA.FTZ R4, R39, R43, R4 ;  /* 0x0000002b27048223 */ /* 0x000fe20000010004 */
[----:B------:R-:W-:Y:S01]  /*52e0*/  @!P0 FMUL.FTZ R6, R26, R29 ;  /* 0x0000001d1a068220 */ /* 0x000fe20000410000 */
[----:B------:R-:W-:Y:S02]  /*52f0*/  @!P0 HADD2.F32 R46, -RZ, R47.H0_H0 ;  /* 0x2000002fff2e8230 */ /* 0x000fe40000004100 */
[----:B------:R-:W-:Y:S01]  /*5300*/  @!P0 FMUL.FTZ R7, R21, R22 ;  /* 0x0000001615078220 */ /* 0x000fe20000410000 */
[----:B------:R-:W-:Y:S01]  /*5310*/  @!P0 HADD2.F32 R40, -RZ, R51.H0_H0 ;  /* 0x20000033ff288230 */ /* 0x000fe20000004100 */
[----:B------:R-:W-:Y:S01]  /*5320*/  @!P0 F2FP.F16.F32.PACK_AB R98, R4, R3 ;  /* 0x000000030462823e */ /* 0x000fe200000000ff */
[----:B------:R-:W-:Y:S02]  /*5330*/  @!P0 HADD2.F32 R47, -RZ, R47.H1_H1 ;  /* 0x3000002fff2f8230 */ /* 0x000fe40000004100 */
[----:B------:R-:W-:Y:S01]  /*5340*/  @!P0 FMUL.FTZ R8, R23, R20 ;  /* 0x0000001417088220 */ /* 0x000fe20000410000 */
[----:B------:R-:W-:Y:S01]  /*5350*/  @!P0 HADD2.F32 R39, -RZ, R51.H1_H1 ;  /* 0x30000033ff278230 */ /* 0x000fe20000004100 */
[----:B------:R-:W-:Y:S01]  /*5360*/  @!P0 MOV R53, R98 ;  /* 0x0000006200358202 */ /* 0x000fe20000000f00 */
[----:B------:R-:W-:Y:S01]  /*5370*/  @!P0 FFMA.FTZ R5, R38, R44, R5 ;  /* 0x0000002c26058223 */ /* 0x000fe20000010005 */
[----:B------:R-:W-:Y:S01]  /*5380*/  @!P0 FFMA.FTZ R6, R41, R45, R6 ;  /* 0x0000002d29068223 */ /* 0x000fe20000010006 */
[----:B------:R-:W-:Y:S01]  /*5390*/  @!P0 FFMA.FTZ R7, R40, R46, R7 ;  /* 0x0000002e28078223 */ /* 0x000fe20000010007 */
[----:B------:R-:W-:Y:S03]  /*53a0*/  @!P0 FFMA.FTZ R8, R39, R47, R8 ;  /* 0x0000002f27088223 */ /* 0x000fe60000010008 */
[----:B------:R-:W-:Y:S02]  /*53b0*/  @!P0 F2FP.F16.F32.PACK_AB R89, R6, R5 ;  /* 0x000000050659823e */ /* 0x000fe400000000ff */
[----:B------:R-:W-:Y:S02]  /*53c0*/  @!P0 F2FP.F16.F32.PACK_AB R96, R8, R7 ;  /* 0x000000070860823e */ /* 0x000fe400000000ff */
[----:B------:R-:W-:Y:S02]  /*53d0*/  @!P0 MOV R54, R89 ;  /* 0x0000005900368202 */ /* 0x000fe40000000f00 */
[----:B------:R-:W-:Y:S05]  /*53e0*/  @!P0 MOV R55, R96 ;  /* 0x0000006000378202 */ /* 0x000fea0000000f00 */
[----:B------:R4:W-:Y:S02]  /*53f0*/  STG.E.128 desc[UR6][R100.64], R52 ;  /* 0x0000003464007986 */ /* 0x0009e4000c101d06 */
.L_x_3555:
[----:B------:R-:W-:Y:S05]  /*5400*/  BSYNC.RECONVERGENT B0 ;  /* 0x0000000000007941 */ /* 0x000fea0003800200 */
.L_x_3554:
[----:B------:R-:W-:Y:S01]  /*5410*/  ISETP.GE.AND P3, PT, R9, R83, PT ;  /* 0x000000530900720c */ /* 0x000fe20003f66270 */
[----:B------:R-:W-:Y:S04]  /*5420*/  BSSY.RECONVERGENT B0, `(.L_x_3556) ;  /* 0x000005f000007945 */ /* 0x000fe80003800200 */
[----:B------:R-:W-:Y:S08]  /*5430*/  @P4 BRA `(.L_x_3557) ;  /* 0x0000000400744947 */ /* 0x000ff00003800000 */
[C---:B------:R-:W-:Y:S01]  /*5440*/  ISETP.GE.AND P0, PT, R10.reuse, R11, PT ;  /* 0x0000000b0a00720c */ /* 0x040fe20003f06270 */
[----:B-1234-:R-:W2:Y:S11]  /*5450*/  LDG.E.128 R52, desc[UR6][R24.64+0x40] ;  /* 0x0000400618347981 */ /* 0x01eeb6000c1e1d00 */
        /* <DEDUP_REMOVED lines=91> */
.L_x_3557:
[----:B------:R-:W-:Y:S05]  /*5a10*/  BSYNC.RECONVERGENT B0 ;  /* 0x0000000000007941 */ /* 0x000fea0003800200 */
.L_x_3556:
[----:B------:R-:W-:Y:S05]  /*5a20*/  @P3 BRA `(.L_x_3553) ;  /* 0x0000000400743947 */ /* 0x000fea0003800000 */
[C---:B------:R-:W-:Y:S01]  /*5a30*/  ISETP.GE.AND P0, PT, R9.reuse, R11, PT ;  /* 0x0000000b0900720c */ /* 0x040fe20003f06270 */
[----:B------:R-:W5:Y:S11]  /*5a40*/  LDG.E.128 R44, desc[UR6][R24.64+0x80] ;  /* 0x00008006182c7981 */ /* 0x000f76000c1e1d00 */
[----:B------:R-:W-:Y:S01]  /*5a50*/  @!UPT UIADD3 URZ, UPT, UPT, URZ, URZ, URZ ;  /* 0x000000fffffff290 */ /* 0x000fe2000fffe0ff */
[----:B------:R-:W-:Y:S02]  /*5a60*/  @!P0 ISETP.GE.U32.AND P1, PT, R9, R19, PT ;  /* 0x000000130900820c */ /* 0x000fe40003f26070 */
[----:B-1234-:R-:W-:Y:S02]  /*5a70*/  @!P0 SHF.L.U32 R53, R68, 0x5, RZ ;  /* 0x0000000544358819 */ /* 0x01efe400000006ff */
[----:B------:R-:W-:Y:S02]  /*5a80*/  @!P0 SEL R56, R18, RZ, P1 ;  /* 0x000000ff12388207 */ /* 0x000fe40000800000 */
[----:B------:R-:W-:Y:S02]  /*5a90*/  @!P0 SEL R52, R73, RZ, P1 ;  /* 0x000000ff49348207 */ /* 0x000fe40000800000 */
[----:B------:R-:W-:Y:S02]  /*5aa0*/  @!P0 IADD3 R56, P3, PT, R53, R56, RZ ;  /* 0x0000003835388210 */ /* 0x000fe40007f7e0ff */
[----:B------:R-:W-:Y:S02]  /*5ab0*/  @!P0 SEL R11, R19, R18, !P1 ;  /* 0x00000012130b8207 */ /* 0x000fe40004800000 */
[----:B------:R-:W-:Y:S02]  /*5ac0*/  @!P0 LEA.HI.X.SX32 R53, R53, R52, 0x1, P3 ;  /* 0x0000003435358211 */ /* 0x000fe400018f0eff */
        /* <DEDUP_REMOVED lines=15> */
[----:B------:R-:W-:Y:S01]  /*5bc0*/  @!P0 HADD2.F32 R27, -RZ, R21.H0_H0 ;  /* 0x20000015ff1b8230 */ /* 0x000fe20000004100 */
[----:B------:R-:W-:Y:S01]  /*5bd0*/  @!P0 MOV R51, R46 ;  /* 0x0000002e00338202 */ /* 0x000fe20000000f00 */
[----:B------:R-:W-:Y:S02]  /*5be0*/  @!P0 HADD2.F32 R33, -RZ, R34.H0_H0 ;  /* 0x20000022ff218230 */ /* 0x000fe40000004100 */
[--C-:B---3--:R-:W-:Y:S02]  /*5bf0*/  @!P0 HADD2.F32 R32, -RZ, R52.reuse.H0_H0 ;  /* 0x20000034ff208230 */ /* 0x108fe40000004100 */
[----:B------:R-:W-:Y:S02]  /*5c00*/  @!P0 HADD2.F32 R31, -RZ, R52.H1_H1 ;  /* 0x30000034ff1f8230 */ /* 0x000fe40000004100 */
[--C-:B------:R-:W-:Y:S02]  /*5c10*/  @!P0 HADD2.F32 R30, -RZ, R53.reuse.H0_H0 ;  /* 0x20000035ff1e8230 */ /* 0x100fe40000004100 */
[----:B------:R-:W-:Y:S01]  /*5c20*/  @!P1 FADD.FTZ R32, -R32, -RZ ;  /* 0x800000ff20209221 */ /* 0x000fe20000010100 */
[----:B------:R-:W-:Y:S02]  /*5c30*/  @!P0 HADD2.F32 R25, -RZ, R53.H1_H1 ;  /* 0x30000035ff198230 */ /* 0x000fe40000004100 */
[----:B------:R-:W-:Y:S01]  /*5c40*/  @!P1 FADD.FTZ R31, -R31, -RZ ;  /* 0x800000ff1f1f9221 */ /* 0x000fe20000010100 */
[----:B------:R-:W-:Y:S01]  /*5c50*/  @!P0 HADD2.F32 R35, -RZ, R34.H1_H1 ;  /* 0x30000022ff238230 */ /* 0x000fe20000004100 */
[----:B------:R-:W1:Y:S01]  /*5c60*/  LDC.64 R52, c[0x0][0x3b8] ;  /* 0x0000ee00ff347b82 */ /* 0x000e620000000a00 */
[----:B----4-:R-:W-:Y:S02]  /*5c70*/  @!P0 HADD2.F32 R34, -RZ, R40.H0_H0 ;  /* 0x20000028ff228230 */ /* 0x010fe40000004100 */
[----:B------:R-:W-:Y:S01]  /*5c80*/  @!P0 FMUL.FTZ R0, R29, R32 ;  /* 0x000000201d008220 */ /* 0x000fe20000410000 */
[--C-:B------:R-:W-:Y:S02]  /*5c90*/  @!P0 HADD2.F32 R19, -RZ, R23.reuse.H0_H0 ;  /* 0x20000017ff138230 */ /* 0x100fe40000004100 */
[----:B------:R-:W-:Y:S01]  /*5ca0*/  @!P1 FADD.FTZ R30, -R30, -RZ ;  /* 0x800000ff1e1e9221 */ /* 0x000fe20000010100 */
[----:B------:R-:W-:Y:S02]  /*5cb0*/  @!P0 HADD2.F32 R18, -RZ, R23.H1_H1 ;  /* 0x30000017ff128230 */ /* 0x000fe40000004100 */
[----:B------:R-:W-:Y:S01]  /*5cc0*/  @!P1 FADD.FTZ R25, -R25, -RZ ;  /* 0x800000ff19199221 */ /* 0x000fe20000010100 */
[--C-:B------:R-:W-:Y:S02]  /*5cd0*/  @!P0 HADD2.F32 R24, -RZ, R54.reuse.H0_H0 ;  /* 0x20000036ff188230 */ /* 0x100fe40000004100 */
[----:B------:R-:W-:Y:S01]  /*5ce0*/  @!P0 FFMA.FTZ R0, R33, R34, R0 ;  /* 0x0000002221008223 */ /* 0x000fe20000010000 */
[----:B------:R-:W-:Y:S02]  /*5cf0*/  @!P0 HADD2.F32 R26, -RZ, R21.H1_H1 ;  /* 0x30000015ff1a8230 */ /* 0x000fe40000004100 */
[----:B------:R-:W-:Y:S01]  /*5d00*/  @!P0 FMUL.FTZ R2, R28, R31 ;  /* 0x0000001f1c028220 */ /* 0x000fe20000410000 */
[----:B------:R-:W-:Y:S02]  /*5d10*/  @!P0 HADD2.F32 R23, -RZ, R54.H1_H1 ;  /* 0x30000036ff178230 */ /* 0x000fe40000004100 */
[----:B------:R-:W-:Y:S01]  /*5d20*/  @!P1 FADD.FTZ R24, -R24, -RZ ;  /* 0x800000ff18189221 */ /* 0x000fe20000010100 */
[----:B------:R-:W-:Y:S02]  /*5d30*/  @!P0 HADD2.F32 R36, -RZ, R40.H1_H1 ;  /* 0x30000028ff248230 */ /* 0x000fe40000004100 */
[----:B------:R-:W-:Y:S01]  /*5d40*/  @!P0 FMUL.FTZ R3, R27, R30 ;  /* 0x0000001e1b038220 */ /* 0x000fe20000410000 */
[----:B------:R-:W-:Y:S02]  /*5d50*/  @!P0 HADD2.F32 R20, -RZ, R55.H0_H0 ;  /* 0x20000037ff148230 */ /* 0x000fe40000004100 */
[----:B------:R-:W-:Y:S01]  /*5d60*/  @!P1 FADD.FTZ R23, -R23, -RZ ;  /* 0x800000ff17179221 */ /* 0x000fe20000010100 */
[----:B------:R-:W-:Y:S02]  /*5d70*/  @!P0 HADD2.F32 R37, -RZ, R41.H0_H0 ;  /* 0x20000029ff258230 */ /* 0x000fe40000004100 */
[----:B------:R-:W-:Y:S01]  /*5d80*/  @!P0 FFMA.FTZ R2, R35, R36, R2 ;  /* 0x0000002423028223 */ /* 0x000fe20000010002 */
[----:B------:R-:W-:Y:S02]  /*5d90*/  @!P0 HADD2.F32 R34, -RZ, R50.H0_H0 ;  /* 0x20000032ff228230 */ /* 0x000fe40000004100 */
[----:B------:R-:W-:Y:S01]  /*5da0*/  @!P1 FADD.FTZ R20, -R20, -RZ ;  /* 0x800000ff14149221 */ /* 0x000fe20000010100 */
[----:B------:R-:W-:Y:S02]  /*5db0*/  @!P0 HADD2.F32 R11, -RZ, R55.H1_H1 ;  /* 0x30000037ff0b8230 */ /* 0x000fe40000004100 */
[----:B------:R-:W-:Y:S01]  /*5dc0*/  @!P0 FMUL.FTZ R4, R26, R25 ;  /* 0x000000191a048220 */ /* 0x000fe20000410000 */
[----:B------:R-:W-:Y:S01]  /*5dd0*/  @!P0 HADD2.F32 R38, -RZ, R41.H1_H1 ;  /* 0x30000029ff268230 */ /* 0x000fe20000004100 */
[----:B------:R-:W-:Y:S01]  /*5de0*/  @!P0 F2FP.F16.F32.PACK_AB R54, R2, R0 ;  /* 0x000000000236823e */ /* 0x000fe200000000ff */
[--C-:B------:R-:W-:Y:S02]  /*5df0*/  @!P0 HADD2.F32 R39, -RZ, R42.reuse.H0_H0 ;  /* 0x2000002aff278230 */ /* 0x100fe40000004100 */
[----:B------:R-:W-:Y:S01]  /*5e00*/  @!P0 FFMA.FTZ R3, R34, R37, R3 ;  /* 0x0000002522038223 */ /* 0x000fe20000010003 */
[----:B------:R-:W-:Y:S01]  /*5e10*/  @!P0 HADD2.F32 R40, -RZ, R42.H1_H1 ;  /* 0x3000002aff288230 */ /* 0x000fe20000004100 */
[----:B------:R-:W-:Y:S01]  /*5e20*/  @!P0 MOV R44, R54 ;  /* 0x00000036002c8202 */ /* 0x000fe20000000f00 */
[--C-:B------:R-:W-:Y:S02]  /*5e30*/  @!P0 HADD2.F32 R41, -RZ, R43.reuse.H0_H0 ;  /* 0x2000002bff298230 */ /* 0x100fe40000004100 */
[----:B------:R-:W-:Y:S01]  /*5e40*/  @!P1 FADD.FTZ R11, -R11, -RZ ;  /* 0x800000ff0b0b9221 */ /* 0x000fe20000010100 */
[C---:B-1----:R-:W-:Y:S01]  /*5e50*/  LEA R96, P1, R52.reuse, R74, 0x6 ;  /* 0x0000004a34607211 */ /* 0x042fe200078230ff */
[----:B------:R-:W-:Y:S01]  /*5e60*/  @!P0 HADD2.F32 R42, -RZ, R43.H1_H1 ;  /* 0x3000002bff2a8230 */ /* 0x000fe20000004100 */
[----:B------:R-:W-:Y:S01]  /*5e70*/  @!P0 MOV R43, R47 ;  /* 0x0000002f002b8202 */ /* 0x000fe20000000f00 */
[----:B------:R-:W-:Y:S01]  /*5e80*/  @!P0 HADD2.F32 R21, -RZ, R22.H0_H0 ;  /* 0x20000016ff158230 */ /* 0x000fe20000004100 */
[----:B------:R-:W-:Y:S01]  /*5e90*/  LEA.HI.X R97, R52, R75, R53, 0x6, P1 ;  /* 0x0000004b34617211 */ /* 0x000fe200008f3435 */
[----:B------:R-:W-:Y:S02]  /*5ea0*/  @!P0 HADD2.F32 R33, -RZ, R50.H1_H1 ;  /* 0x30000032ff218230 */ /* 0x000fe40000004100 */
[----:B------:R-:W-:Y:S01]  /*5eb0*/  @!P0 FMUL.FTZ R7, R19, R20 ;  /* 0x0000001413078220 */ /* 0x000fe20000410000 */
[----:B------:R-:W-:Y:S02]  /*5ec0*/  @!P0 HADD2.F32 R22, -RZ, R22.H1_H1 ;  /* 0x30000016ff168230 */ /* 0x000fe40000004100 */
[----:B------:R-:W-:Y:S01]  /*5ed0*/  @!P0 FMUL.FTZ R5, R21, R24 ;  /* 0x0000001815058220 */ /* 0x000fe20000410000 */
[--C-:B------:R-:W-:Y:S02]  /*5ee0*/  @!P0 HADD2.F32 R34, -RZ, R51.reuse.H0_H0 ;  /* 0x20000033ff228230 */ /* 0x100fe40000004100 */
[----:B------:R-:W-:Y:S01]  /*5ef0*/  @!P0 FFMA.FTZ R4, R33, R38, R4 ;  /* 0x0000002621048223 */ /* 0x000fe20000010004 */
[----:B------:R-:W-:Y:S02]  /*5f00*/  @!P0 HADD2.F32 R35, -RZ, R51.H1_H1 ;  /* 0x30000033ff238230 */ /* 0x000fe40000004100 */
[----:B------:R-:W-:Y:S01]  /*5f10*/  @!P0 FMUL.FTZ R6, R22, R23 ;  /* 0x0000001716068220 */ /* 0x000fe20000410000 */
[--C-:B------:R-:W-:Y:S02]  /*5f20*/  @!P0 HADD2.F32 R36, -RZ, R43.reuse.H0_H0 ;  /* 0x2000002bff248230 */ /* 0x100fe40000004100 */
[----:B------:R-:W-:Y:S01]  /*5f30*/  @!P0 FMUL.FTZ R8, R18, R11 ;  /* 0x0000000b12088220 */ /* 0x000fe20000410000 */
[----:B------:R-:W-:Y:S01]  /*5f40*/  @!P0 F2FP.F16.F32.PACK_AB R55, R4, R3 ;  /* 0x000000030437823e */ /* 0x000fe200000000ff */
[----:B------:R-:W-:Y:S02]  /*5f50*/  @!P0 HADD2.F32 R33, -RZ, R43.H1_H1 ;  /* 0x3000002bff218230 */ /* 0x000fe40000004100 */
[----:B------:R-:W-:Y:S01]  /*5f60*/  @!P0 FFMA.FTZ R5, R34, R39, R5 ;  /* 0x0000002722058223 */ /* 0x000fe20000010005 */
[----:B------:R-:W-:Y:S01]  /*5f70*/  @!P0 FFMA.FTZ R6, R35, R40, R6 ;  /* 0x0000002823068223 */ /* 0x000fe20000010006 */
[----:B------:R-:W-:Y:S01]  /*5f80*/  @!P0 MOV R45, R55 ;  /* 0x00000037002d8202 */ /* 0x000fe20000000f00 */
[----:B------:R-:W-:Y:S01]  /*5f90*/  @!P0 FFMA.FTZ R7, R36, R41, R7 ;  /* 0x0000002924078223 */ /* 0x000fe20000010007 */
[----:B------:R-:W-:Y:S02]  /*5fa0*/  @!P0 FFMA.FTZ R8, R33, R42, R8 ;  /* 0x0000002a21088223 */ /* 0x000fe40000010008 */
[----:B------:R-:W-:Y:S03]  /*5fb0*/  @!P0 F2FP.F16.F32.PACK_AB R56, R6, R5 ;  /* 0x000000050638823e */ /* 0x000fe600000000ff */
[----:B------:R-:W-:Y:S02]  /*5fc0*/  @!P0 F2FP.F16.F32.PACK_AB R53, R8, R7 ;  /* 0x000000070835823e */ /* 0x000fe400000000ff */
[----:B------:R-:W-:Y:S02]  /*5fd0*/  @!P0 MOV R46, R56 ;  /* 0x00000038002e8202 */ /* 0x000fe40000000f00 */
[----:B------:R-:W-:Y:S05]  /*5fe0*/  @!P0 MOV R47, R53 ;  /* 0x00000035002f8202 */ /* 0x000fea0000000f00 */
[----:B------:R1:W-:Y:S02]  /*5ff0*/  STG.E.128 desc[UR6][R96.64+0x80], R44 ;  /* 0x0000802c60007986 */ /* 0x0003e4000c101d06 */
.L_x_3553:
[----:B------:R-:W-:Y:S05]  /*6000*/  BSYNC.RECONVERGENT B1 ;  /* 0x0000000000017941 */ /* 0x000fea0003800200 */
.L_x_3552:
[----:B------:R-:W5:Y:S08]  /*6010*/  LDC R3, c[0x0][0x450] ;  /* 0x00011400ff037b82 */ /* 0x000f700000000800 */
[----:B------:R-:W1:Y:S01]  /*6020*/  LDC R11, c[0x0][0x450] ;  /* 0x00011400ff0b7b82 */ /* 0x000e620000000800 */
[----:B-----5:R-:W-:Y:S05]  /*6030*/  IMAD.U32 R3, R3, -0x20, RZ ;  /* 0xffffffe003037824 */ /* 0x020fea00078e00ff */
[C---:B------:R-:W-:Y:S02]  /*6040*/  LEA R78, P1, R3.reuse, R78, 0x1 ;  /* 0x0000004e034e7211 */ /* 0x040fe400078208ff */
[C---:B------:R-:W-:Y:S02]  /*6050*/  LEA R76, P0, R3.reuse, R76, 0x1 ;  /* 0x0000004c034c7211 */ /* 0x040fe400078008ff */
[C---:B------:R-:W-:Y:S02]  /*6060*/  LEA.HI.X.SX32 R79, R3.reuse, R79, 0x1, P1 ;  /* 0x0000004f034f7211 */ /* 0x040fe400008f0eff */
[----:B-1----:R-:W-:Y:S09]  /*6070*/  LEA.HI.X.SX32 R77, R3, R77, 0x1, P0 ;  /* 0x0000004d034d7211 */ /* 0x002ff200000f0eff */
.L_x_3532:
[----:B------:R-:W-:Y:S05]  /*6080*/  BSYNC.RECONVERGENT B2 ;  /* 0x0000000000027941 */ /* 0x000fea0003800200 */
.L_x_3528:
[----:B------:R-:W-:Y:S01]  /*6090*/  ISETP.NE.U32.AND P3, PT, RZ, UR18, PT ;  /* 0x00000012ff007c0c */ /* 0x000fe2000bf65070 */
[----:B------:R-:W-:Y:S03]  /*60a0*/  VIADD R84, R84, 0xffffffc0 ;  /* 0xffffffc054547836 */ /* 0x000fe60000000000 */
        /* <DEDUP_REMOVED lines=90> */
.L_x_3558:
[----:B------:R-:W-:Y:S02]  /*6650*/  IADD3 R94, P1, PT, R94, UR4, RZ ;  /* 0x000000045e5e7c10 */ /* 0x000fe4000ff3e0ff */
[----:B------:R-:W-:Y:S02]  /*6660*/  IADD3 R14, P0, PT, R14, UR27, RZ ;  /* 0x0000001b0e0e7c10 */ /* 0x000fe4000ff1e0ff */
[----:B------:R-:W-:Y:S02]  /*6670*/  IADD3.X R95, PT, PT, R95, UR20, RZ, P1, !PT ;  /* 0x000000145f5f7c10 */ /* 0x000fe40008ffe4ff */
[----:B------:R-:W-:Y:S01]  /*6680*/  IADD3.X R15, PT, PT, R15, UR21, RZ, P0, !PT ;  /* 0x000000150f0f7c10 */ /* 0x000fe200087fe4ff */
[----:B------:R-:W-:Y:S08]  /*6690*/  @P2 BRA `(.L_x_3559) ;  /* 0xffffffb800482947 */ /* 0x000ff0000383ffff */
.L_x_3523:
[----:B------:R-:W1:Y:S01]  /*66a0*/  LDC R3, c[0x0][0x450] ;  /* 0x00011400ff037b82 */ /* 0x000e620000000800 */
[----:B------:R-:W-:Y:S01]  /*66b0*/  LOP3.LUT R132, R57, 0x18, RZ, 0xc0, !PT ;  /* 0x0000001839847812 */ /* 0x000fe200078ec0ff */
[----:B------:R-:W-:Y:S01]  /*66c0*/  UMOV UR4, 0x400 ;  /* 0x0000040000047882 */ /* 0x000fe20000000000 */
[----:B------:R-:W-:Y:S02]  /*66d0*/  BSSY.RECONVERGENT B3, `(.L_x_3560) ;  /* 0x00003e9000037945 */ /* 0x000fe40003800200 */
[----:B------:R-:W-:-:S03]  /*66e0*/  LOP3.LUT R0, R132, 0xd8, R69, 0x78, !PT ;  /* 0x000000d884007812 */ /* 0x000fc600078e7845 */
[----:B------:R-:W2:Y:S01]  /*66f0*/  S2UR UR5, SR_CgaCtaId ;  /* 0x00000000000579c3 */ /* 0x000ea20000008800 */
[----:B------:R-:W-:-:S07]  /*6700*/  LOP3.LUT R69, R0, 0x1f20, R69, 0xf8, !PT ;  /* 0x00001f2000457812 */ /* 0x000fce00078ef845 */
        /* <DEDUP_REMOVED lines=35> */
.L_x_3564:
[----:B------:R2:W-:Y:S02]  /*6940*/  STS.128 [R139+0x2000], RZ ;  /* 0x002000ff8b007388 */ /* 0x0005e40000000c00 */
.L_x_3563:
[----:B------:R-:W-:Y:S05]  /*6950*/  BSYNC.RECONVERGENT B0 ;  /* 0x0000000000007941 */ /* 0x000fea0003800200 */
.L_x_3562:
        /* <DEDUP_REMOVED lines=25> */
.L_x_3566:
[----:B------:R1:W-:Y:S01]  /*6af0*/  STS.128 [R139+0x2800], RZ ;  /* 0x002800ff8b007388 */ /* 0x0003e20000000c00 */
[----:B------:R-:W-:Y:S05]  /*6b00*/  BRA `(.L_x_3565) ;  /* 0x0000003800947947 */ /* 0x000fea0003800000 */
.L_x_3561:
[----:B------:R-:W1:Y:S01]  /*6b10*/  LDC.64 R4, c[0x0][0x470] ;  /* 0x00011c00ff047b82 */ /* 0x000e620000000a00 */
[----:B------:R-:W-:Y:S01]  /*6b20*/  IMAD.MOV.U32 R0, RZ, RZ, RZ ;  /* 0x000000ffff007224 */ /* 0x000fe200078e00ff */
[----:B------:R-:W2:Y:S01]  /*6b30*/  LDCU.64 UR8, c[0x0][0x380] ;  /* 0x00007000ff0877ac */ /* 0x000ea20008000a00 */
[----:B-1----:R-:W-:-:S04]  /*6b40*/  ISETP.NE.U32.AND P0, PT, R4, RZ, PT ;  /* 0x000000ff0400720c */ /* 0x002fc80003f05070 */
[----:B------:R-:W-:-:S13]  /*6b50*/  ISETP.NE.AND.EX P0, PT, R5, RZ, PT, P0 ;  /* 0x000000ff0500720c */ /* 0x000fda0003f05300 */
[----:B------:R-:W1:Y:S02]  /*6b60*/  @P0 LDC.64 R4, c[0x0][0x470] ;  /* 0x00011c00ff040b82 */ /* 0x000e640000000a00 */
[----:B-1----:R-:W-:-:S05]  /*6b70*/  @P0 IMAD.WIDE.U32 R4, R65, 0x4, R4 ;  /* 0x0000000441040825 */ /* 0x002fca00078e0004 */
[----:B------:R-:W3:Y:S01]  /*6b80*/  @P0 LDG.E R0, desc[UR6][R4.64] ;  /* 0x0000000604000981 */ /* 0x000ee2000c1e1900 */
[----:B------:R-:W1:Y:S01]  /*6b90*/  LDCU.U8 UR4, c[0x0][0x533] ;  /* 0x0000a660ff0477ac */ /* 0x000e620008000000 */
[----:B--2---:R-:W-:Y:S01]  /*6ba0*/  LEA R32, P0, R92, UR8, 0x1 ;  /* 0x000000085c207c11 */ /* 0x004fe2000f8008ff */
[----:B------:R-:W-:-:S03]  /*6bb0*/  IMAD.SHL.U32 R11, R68, 0x20, RZ ;  /* 0x00000020440b7824 */ /* 0x000fc600078e00ff */
[----:B------:R-:W-:Y:S01]  /*6bc0*/  LEA.HI.X R33, R92, UR9, R59, 0x1, P0 ;  /* 0x000000095c217c11 */ /* 0x000fe200080f0c3b */
[----:B-1----:R-:W-:Y:S01]  /*6bd0*/  UISETP.NE.AND UP0, UPT, UR4, URZ, UPT ;  /* 0x000000ff0400728c */ /* 0x002fe2000bf05270 */
        /* <DEDUP_REMOVED lines=70> */
.L_x_3573:
[----:B------:R-:W-:Y:S05]  /*7040*/  BSYNC.RECONVERGENT B0 ;  /* 0x0000000000007941 */ /* 0x000fea0003800200 */
.L_x_3572:
[----:B-----5:R-:W-:Y:S01]  /*7050*/  IMAD.MOV.U32 R6, RZ, RZ, R18 ;  /* 0x000000ffff067224 */ /* 0x020fe200078e0012 */
[----:B------:R-:W-:Y:S01]  /*7060*/  MOV R4, R16 ;  /* 0x0000001000047202 */ /* 0x000fe20000000f00 */
[----:B------:R-:W-:Y:S01]  /*7070*/  IMAD.MOV.U32 R7, RZ, RZ, R19 ;  /* 0x000000ffff077224 */ /* 0x000fe200078e0013 */
[----:B------:R-:W-:Y:S02]  /*7080*/  MOV R5, R17 ;  /* 0x0000001100057202 */ /* 0x000fe40000000f00 */
.L_x_3571:
[----:B------:R-:W-:Y:S05]  /*7090*/  BSYNC.RECONVERGENT B1 ;  /* 0x0000000000017941 */ /* 0x000fea0003800200 */
.L_x_3570:
        /* <DEDUP_REMOVED lines=49> */
.L_x_3577:
[----:B------:R-:W-:Y:S05]  /*73b0*/  BSYNC.RECONVERGENT B0 ;  /* 0x0000000000007941 */ /* 0x000fea0003800200 */
.L_x_3576:
[----:B-----5:R4:W-:Y:S02]  /*73c0*/  STS.128 [R139+0x1000], R16 ;  /* 0x001000108b007388 */ /* 0x0209e40000000c00 */
.L_x_3575:
[----:B------:R-:W-:Y:S05]  /*73d0*/  BSYNC.RECONVERGENT B1 ;  /* 0x0000000000017941 */ /* 0x000fea0003800200 */
.L_x_3574:
        /* <DEDUP_REMOVED lines=27> */
[C---:B------:R-:W-:Y:S01]  /*7590*/  FFMA.FTZ R19, R29.reuse, R2, R19 ;  /* 0x000000021d137223 */ /* 0x040fe20000010013 */
[----:B------:R-:W-:Y:S02]  /*75a0*/  HADD2.F32 R5, -RZ, R5.H0_H0 ;  /* 0x20000005ff057230 */ /* 0x000fe40000004100 */
[----:B------:R-:W-:Y:S01]  /*75b0*/  FFMA.FTZ R26, R29, R18, -R26 ;  /* 0x000000121d1a7223 */ /* 0x000fe2000001081a */
        /* <DEDUP_REMOVED lines=17> */
.L_x_3579:
[----:B------:R-:W-:Y:S05]  /*76d0*/  BSYNC.RECONVERGENT B0 ;  /* 0x0000000000007941 */ /* 0x000fea0003800200 */
.L_x_3578:
[----:B-----5:R1:W-:Y:S02]  /*76e0*/  STS.128 [R139+0x2000], R16 ;  /* 0x002000108b007388 */ /* 0x0203e40000000c00 */
.L_x_3569:
[----:B------:R-:W-:Y:S05]  /*76f0*/  BSYNC.RECONVERGENT B2 ;  /* 0x0000000000027941 */ /* 0x000fea0003800200 */
.L_x_3568:
        /* <DEDUP_REMOVED lines=64> */
.L_x_3583:
[----:B------:R-:W-:Y:S05]  /*7b00*/  BSYNC.RECONVERGENT B0 ;  /* 0x0000000000007941 */ /* 0x000fea0003800200 */
.L_x_3582:
[----:B-----5:R4:W-:Y:S02]  /*7b10*/  STS.128 [R139+0x800], R16 ;  /* 0x000800108b007388 */ /* 0x0209e40000000c00 */
.L_x_3581:
[----:B------:R-:W-:Y:S05]  /*7b20*/  BSYNC.RECONVERGENT B1 ;  /* 0x0000000000017941 */ /* 0x000fea0003800200 */
.L_x_3580:
        /* <DEDUP_REMOVED lines=58> */
.L_x_3587:
[----:B------:R-:W-:Y:S05]  /*7ed0*/  BSYNC.RECONVERGENT B0 ;  /* 0x0000000000007941 */ /* 0x000fea0003800200 */
.L_x_3586:
[----:B-----5:R4:W-:Y:S02]  /*7ee0*/  STS.128 [R139+0x1800], R16 ;  /* 0x001800108b007388 */ /* 0x0209e40000000c00 */
.L_x_3585:
[----:B------:R-:W-:Y:S05]  /*7ef0*/  BSYNC.RECONVERGENT B1 ;  /* 0x0000000000017941 */ /* 0x000fea0003800200 */
.L_x_3584:
        /* <DEDUP_REMOVED lines=8> */
[C---:B------:R-:W-:Y:S01]  /*7f80*/  IADD3 R8, P0, PT, R11.reuse, R8, RZ ;  /* 0x000000080b087210 */ /* 0x040fe20007f1e0ff */
        /* <DEDUP_REMOVED lines=10> */
[----:B-----5:R-:W-:Y:S02]  /*8030*/  HADD2.F32 R11, -RZ, R19.H1_H1 ;  /* 0x30000013ff0b7230 */ /* 0x020fe40000004100 */
[--C-:B------:R-:W-:Y:S02]  /*8040*/  HADD2.F32 R15, -RZ, R17.reuse.H0_H0 ;  /* 0x20000011ff0f7230 */ /* 0x100fe40000004100 */
[----:B------:R-:W-:Y:S02]  /*8050*/  HADD2.F32 R17, -RZ, R17.H1_H1 ;  /* 0x30000011ff117230 */ /* 0x000fe40000004100 */
[----:B------:R-:W-:-:S02]  /*8060*/  HADD2.F32 R19, -RZ, R19.H0_H0 ;  /* 0x20000013ff137230 */ /* 0x000fc40000004100 */
[----:B--2---:R-:W-:Y:S02]  /*8070*/  HADD2.F32 R0, -RZ, R3.H1_H1 ;  /* 0x30000003ff007230 */ /* 0x004fe40000004100 */
[----:B------:R-:W-:Y:S02]  /*8080*/  HADD2.F32 R6, -RZ, R2.H1_H1 ;  /* 0x30000002ff067230 */ /* 0x000fe40000004100 */
[----:B----4-:R-:W-:Y:S02]  /*8090*/  HADD2.F32 R7, -RZ, R5.H1_H1 ;  /* 0x30000005ff077230 */ /* 0x010fe40000004100 */
[----:B------:R-:W-:Y:S01]  /*80a0*/  FMUL.FTZ R14, R11, R0 ;  /* 0x000000000b0e7220 */ /* 0x000fe20000410000 */
[--C-:B------:R-:W-:Y:S02]  /*80b0*/  HADD2.F32 R8, -RZ, R4.reuse.H1_H1 ;  /* 0x30000004ff087230 */ /* 0x100fe40000004100 */
[----:B-1----:R-:W-:Y:S01]  /*80c0*/  FMUL.FTZ R20, R17, R6 ;  /* 0x0000000611147220 */ /* 0x002fe20000410000 */
        /* <DEDUP_REMOVED lines=27> */
.L_x_3589:
[----:B------:R-:W-:Y:S05]  /*8280*/  BSYNC.RECONVERGENT B0 ;  /* 0x0000000000007941 */ /* 0x000fea0003800200 */
.L_x_3588:
[----:B-----5:R4:W-:Y:S01]  /*8290*/  STS.128 [R139+0x2800], R16 ;  /* 0x002800108b007388 */ /* 0x0209e20000000c00 */
[----:B------:R-:W-:Y:S05]  /*82a0*/  BRA `(.L_x_3565) ;  /* 0x0000002000ac7947 */ /* 0x000fea0003800000 */
.L_x_3567:
[----:B------:R-:W-:Y:S01]  /*82b0*/  IMAD.IADD R27, R129, 0x1, -R62 ;  /* 0x00000001811b7824 */ /* 0x000fe200078e0a3e */
[----:B------:R-:W-:Y:S01]  /*82c0*/  BSSY.RECONVERGENT B2, `(.L_x_3590) ;  /* 0x0000115000027945 */ /* 0x000fe20003800200 */
[----:B------:R-:W-:Y:S01]  /*82d0*/  IMAD.MOV R8, RZ, RZ, -R68 ;  /* 0x000000ffff087224 */ /* 0x000fe200078e0a44 */
[----:B------:R-:W-:Y:S02]  /*82e0*/  SHF.R.U32.HI R15, RZ, 0x1, R3 ;  /* 0x00000001ff0f7819 */ /* 0x000fe40000011603 */
[----:B------:R-:W-:Y:S02]  /*82f0*/  ISETP.GE.AND P0, PT, R90, R27, PT ;  /* 0x0000001b5a00720c */ /* 0x000fe40003f06270 */
[----:B------:R-:W-:-:S11]  /*8300*/  SHF.R.S32.HI R14, RZ, 0x1f, R8 ;  /* 0x0000001fff0e7819 */ /* 0x000fd60000011408 */
[----:B------:R-:W-:Y:S05]  /*8310*/  @P0 BRA `(.L_x_3591) ;  /* 0x00000010003c0947 */ /* 0x000fea0003800000 */
        /* <DEDUP_REMOVED lines=37> */
[----:B------:R-:W-:Y:S02]  /*8570*/  HADD2.F32 R41, -RZ, R4.H1_H1 ;  /* 0x30000004ff297230 */ /* 0x000fe40000004100 */
[----:B------:R-:W-:Y:S02]  /*8580*/  HADD2.F32 R39, -RZ, R5.H0_H0 ;  /* 0x20000005ff277230 */ /* 0x000fe40000004100 */
[----:B------:R-:W-:Y:S01]  /*8590*/  @!P1 FADD.FTZ R23, -R23, -RZ ;  /* 0x800000ff17179221 */ /* 0x000fe20000010100 */
[----:B------:R-:W-:-:S02]  /*85a0*/  HADD2.F32 R4, -RZ, R6.H0_H0 ;  /* 0x20000006ff047230 */ /* 0x000fc40000004100 */
[----:B------:R-:W-:Y:S01]  /*85b0*/  @!P1 FADD.FTZ R41, -R41, -RZ ;  /* 0x800000ff29299221 */ /* 0x000fe20000010100 */
[----:B------:R-:W-:Y:S02]  /*85c0*/  HADD2.F32 R5, -RZ, R5.H1_H1 ;  /* 0x30000005ff057230 */ /* 0x000fe40000004100 */
[----:B------:R-:W-:Y:S01]  /*85d0*/  FMUL.FTZ R26, R26, R23 ;  /* 0x000000171a1a7220 */ /* 0x000fe20000410000 */
[--C-:B------:R-:W-:Y:S02]  /*85e0*/  HADD2.F32 R43, -RZ, R7.reuse.H0_H0 ;  /* 0x20000007ff2b7230 */ /* 0x100fe40000004100 */
[----:B------:R-:W-:Y:S01]  /*85f0*/  @!P1 FADD.FTZ R4, -R4, -RZ ;  /* 0x800000ff04049221 */ /* 0x000fe20000010100 */
[----:B------:R-:W-:Y:S02]  /*8600*/  HADD2.F32 R6, -RZ, R6.H1_H1 ;  /* 0x30000006ff067230 */ /* 0x000fe40000004100 */
[----:B------:R-:W-:Y:S01]  /*8610*/  @!P1 FADD.FTZ R5, -R5, -RZ ;  /* 0x800000ff05059221 */ /* 0x000fe20000010100 */
[----:B------:R-:W-:-:S02]  /*8620*/  HADD2.F32 R7, -RZ, R7.H1_H1 ;  /* 0x30000007ff077230 */ /* 0x000fc40000004100 */
[----:B------:R-:W-:Y:S01]  /*8630*/  FMUL.FTZ R21, R21, R4 ;  /* 0x0000000415157220 */ /* 0x000fe20000410000 */
[----:B---3--:R-:W-:Y:S02]  /*8640*/  HADD2.F32 R4, -RZ, R16.H0_H0 ;  /* 0x20000010ff047230 */ /* 0x008fe40000004100 */
[----:B------:R-:W-:Y:S01]  /*8650*/  FMUL.FTZ R36, R36, R5 ;  /* 0x0000000524247220 */ /* 0x000fe20000410000 */
[--C-:B-----5:R-:W-:Y:S02]  /*8660*/  HADD2.F32 R5, -RZ, R28.reuse.H0_H0 ;  /* 0x2000001cff057230 */ /* 0x120fe40000004100 */
[----:B------:R-:W-:Y:S01]  /*8670*/  @!P1 FADD.FTZ R39, -R39, -RZ ;  /* 0x800000ff27279221 */ /* 0x000fe20000010100 */
[----:B------:R-:W-:Y:S02]  /*8680*/  HADD2.F32 R23, -RZ, R28.H1_H1 ;  /* 0x3000001cff177230 */ /* 0x000fe40000004100 */
[----:B------:R-:W-:Y:S01]  /*8690*/  FMUL.FTZ R34, R34, R41 ;  /* 0x0000002922227220 */ /* 0x000fe20000410000 */
[----:B------:R-:W-:-:S02]  /*86a0*/  HADD2.F32 R16, -RZ, R16.H1_H1 ;  /* 0x30000010ff107230 */ /* 0x000fc40000004100 */
        /* <DEDUP_REMOVED lines=11> */
[----:B------:R-:W-:Y:S02]  /*8760*/  HADD2.F32 R28, -RZ, R18.H0_H0 ;  /* 0x20000012ff1c7230 */ /* 0x000fe40000004100 */
[----:B------:R-:W-:Y:S02]  /*8770*/  HADD2.F32 R39, -RZ, R19.H0_H0 ;  /* 0x20000013ff277230 */ /* 0x000fe40000004100 */
[----:B------:R-:W-:Y:S01]  /*8780*/  FFMA.FTZ R6, R7, R6, R20 ;  /* 0x0000000607067223 */ /* 0x000fe20000010014 */
[----:B------:R-:W-:Y:S02]  /*8790*/  HADD2.F32 R16, -RZ, R30.H0_H0 ;  /* 0x2000001eff107230 */ /* 0x000fe40000004100 */
[----:B------:R-:W-:Y:S02]  /*87a0*/  HADD2.F32 R5, -RZ, R31.H0_H0 ;  /* 0x2000001fff057230 */ /* 0x000fe40000004100 */
[----:B------:R-:W-:Y:S02]  /*87b0*/  HADD2.F32 R17, -RZ, R17.H1_H1 ;  /* 0x30000011ff117230 */ /* 0x000fe40000004100 */
[----:B------:R-:W-:Y:S01]  /*87c0*/  FFMA.FTZ R16, R16, R28, R21 ;  /* 0x0000001c10107223 */ /* 0x000fe20000010015 */
[----:B------:R-:W-:-:S02]  /*87d0*/  HADD2.F32 R18, -RZ, R18.H1_H1 ;  /* 0x30000012ff127230 */ /* 0x000fc40000004100 */
[----:B------:R-:W-:Y:S01]  /*87e0*/  FFMA.FTZ R5, R5, R39, R22 ;  /* 0x0000002705057223 */ /* 0x000fe20000010016 */
[----:B------:R-:W-:Y:S01]  /*87f0*/  HADD2.F32 R19, -RZ, R19.H1_H1 ;  /* 0x30000013ff137230 */ /* 0x000fe20000004100 */
[----:B------:R-:W-:Y:S01]  /*8800*/  F2FP.F16.F32.PACK_AB R28, R23, R4 ;  /* 0x00000004171c723e */ /* 0x000fe200000000ff */
[----:B------:R-:W-:Y:S02]  /*8810*/  HADD2.F32 R29, -RZ, R29.H1_H1 ;  /* 0x3000001dff1d7230 */ /* 0x000fe40000004100 */
[----:B------:R-:W-:Y:S02]  /*8820*/  HADD2.F32 R30, -RZ, R30.H1_H1 ;  /* 0x3000001eff1e7230 */ /* 0x000fe40000004100 */
[----:B------:R-:W-:Y:S02]  /*8830*/  HADD2.F32 R31, -RZ, R31.H1_H1 ;  /* 0x3000001fff1f7230 */ /* 0x000fe40000004100 */
[----:B------:R-:W-:Y:S01]  /*8840*/  FFMA.FTZ R17, R29, R17, R36 ;  /* 0x000000111d117223 */ /* 0x000fe20000010024 */
[----:B------:R-:W-:-:S02]  /*8850*/  FFMA.FTZ R37, R30, R18, R37 ;  /* 0x000000121e257223 */ /* 0x000fc40000010025 */
[----:B------:R-:W-:Y:S02]  /*8860*/  FFMA.FTZ R38, R31, R19, R38 ;  /* 0x000000131f267223 */ /* 0x000fe40000010026 */
[----:B------:R-:W-:Y:S02]  /*8870*/  F2FP.F16.F32.PACK_AB R29, R17, R6 ;  /* 0x00000006111d723e */ /* 0x000fe400000000ff */
[----:B------:R-:W-:Y:S02]  /*8880*/  F2FP.F16.F32.PACK_AB R30, R37, R16 ;  /* 0x00000010251e723e */ /* 0x000fe400000000ff */
[----:B------:R-:W-:Y:S02]  /*8890*/  F2FP.F16.F32.PACK_AB R31, R38, R5 ;  /* 0x00000005261f723e */ /* 0x000fe400000000ff */
.L_x_3595:
[----:B------:R-:W-:Y:S05]  /*88a0*/  BSYNC.RECONVERGENT B0 ;  /* 0x0000000000007941 */ /* 0x000fea0003800200 */
.L_x_3594:
[----:B-----5:R-:W-:Y:S01]  /*88b0*/  IMAD.MOV.U32 R6, RZ, RZ, R30 ;  /* 0x000000ffff067224 */ /* 0x020fe200078e001e */
[----:B------:R-:W-:Y:S01]  /*88c0*/  MOV R4, R28 ;  /* 0x0000001c00047202 */ /* 0x000fe20000000f00 */
[----:B------:R-:W-:Y:S01]  /*88d0*/  IMAD.MOV.U32 R7, RZ, RZ, R31 ;  /* 0x000000ffff077224 */ /* 0x000fe200078e001f */
[----:B------:R-:W-:Y:S02]  /*88e0*/  MOV R5, R29 ;  /* 0x0000001d00057202 */ /* 0x000fe40000000f00 */
.L_x_3593:
[----:B------:R-:W-:Y:S05]  /*88f0*/  BSYNC.RECONVERGENT B1 ;  /* 0x0000000000017941 */ /* 0x000fea0003800200 */
.L_x_3592:
        /* <DEDUP_REMOVED lines=35> */
[--C-:B---3--:R-:W-:Y:S02]  /*8b30*/  HADD2.F32 R23, -RZ, R4.reuse.H0_H0 ;  /* 0x20000004ff177230 */ /* 0x108fe40000004100 */
        /* <DEDUP_REMOVED lines=13> */
[----:B----4-:R-:W-:Y:S02]  /*8c10*/  HADD2.F32 R4, -RZ, R16.H0_H0 ;  /* 0x20000010ff047230 */ /* 0x010fe40000004100 */
        /* <DEDUP_REMOVED lines=37> */
.L_x_3599:
[----:B------:R-:W-:Y:S05]  /*8e70*/  BSYNC.RECONVERGENT B0 ;  /* 0x0000000000007941 */ /* 0x000fea0003800200 */
.L_x_3598:
[----:B-----5:R4:W-:Y:S02]  /*8e80*/  STS.128 [R139+0x1000], R28 ;  /* 0x0010001c8b007388 */ /* 0x0209e40000000c00 */
.L_x_3597:
[----:B------:R-:W-:Y:S05]  /*8e90*/  BSYNC.RECONVERGENT B1 ;  /* 0x0000000000017941 */ /* 0x000fea0003800200 */
.L_x_3596:
        /* <DEDUP_REMOVED lines=47> */
[----:B-----5:R-:W-:Y:S02]  /*9190*/  HADD2.F32 R23, -RZ, R28.H1_H1 ;  /* 0x3000001cff177230 */ /* 0x020fe40000004100 */
[----:B------:R-:W-:Y:S01]  /*91a0*/  @!P1 FADD.FTZ R5, -R5, -RZ ;  /* 0x800000ff05059221 */ /* 0x000fe20000010100 */
[----:B------:R-:W-:Y:S01]  /*91b0*/  FMUL.FTZ R21, R21, R4 ;  /* 0x0000000415157220 */ /* 0x000fe20000410000 */
[----:B------:R-:W-:Y:S01]  /*91c0*/  @!P1 FADD.FTZ R6, -R6, -RZ ;  /* 0x800000ff06069221 */ /* 0x000fe20000010100 */
[----:B----4-:R-:W-:Y:S02]  /*91d0*/  HADD2.F32 R4, -RZ, R16.H0_H0 ;  /* 0x20000010ff047230 */ /* 0x010fe40000004100 */
        /* <DEDUP_REMOVED lines=33> */
.L_x_3601:
[----:B------:R-:W-:Y:S05]  /*93f0*/  BSYNC.RECONVERGENT B0 ;  /* 0x0000000000007941 */ /* 0x000fea0003800200 */
.L_x_3600:
[----:B-----5:R1:W-:Y:S02]  /*9400*/  STS.128 [R139+0x2000], R28 ;  /* 0x0020001c8b007388 */ /* 0x0203e40000000c00 */
.L_x_3591:
[----:B------:R-:W-:Y:S05]  /*9410*/  BSYNC.RECONVERGENT B2 ;  /* 0x0000000000027941 */ /* 0x000fea0003800200 */
.L_x_3590:
[----:B-1--4-:R-:W-:-:S04]  /*9420*/  IADD3 R28, PT, PT, R90, 0x20, RZ ;  /* 0x000000205a1c7810 */ /* 0x012fc80007ffe0ff */
[----:B------:R-:W-:-:S13]  /*9430*/  ISETP.GE.AND P0, PT, R28, R27, PT ;  /* 0x0000001b1c00720c */ /* 0x000fda0003f06270 */
[----:B------:R-:W-:Y:S05]  /*9440*/  @P0 BRA `(.L_x_3565) ;  /* 0x0000001000440947 */ /* 0x000fea0003800000 */
[----:B------:R-:W1:Y:S01]  /*9450*/  LDC R29, c[0x0][0x440] ;  /* 0x00011000ff1d7b82 */ /* 0x000e620000000800 */
[C---:B------:R-:W-:Y:S01]  /*9460*/  LEA R30, P0, R25.reuse, R32, 0x1 ;  /* 0x00000020191e7211 */ /* 0x040fe200078008ff */
[----:B------:R-:W-:Y:S03]  /*9470*/  BSSY.RECONVERGENT B1, `(.L_x_3602) ;  /* 0x000005b000017945 */ /* 0x000fe60003800200 */
[----:B------:R-:W-:Y:S02]  /*9480*/  LEA.HI.X R31, R25, R33, R24, 0x1, P0 ;  /* 0x00000021191f7211 */ /* 0x000fe400000f0c18 */
[----:B-1----:R-:W-:-:S13]  /*9490*/  ISETP.GE.AND P1, PT, R12, R29, PT ;  /* 0x0000001d0c00720c */ /* 0x002fda0003f26270 */
[----:B------:R1:W-:Y:S01]  /*94a0*/  @P1 STS.128 [R139+0x800], RZ ;  /* 0x000800ff8b001388 */ /* 0x0003e20000000c00 */
[----:B------:R-:W-:Y:S05]  /*94b0*/  @P1 BRA `(.L_x_3603) ;  /* 0x0000000400581947 */ /* 0x000fea0003800000 */
[----:B------:R4:W5:Y:S01]  /*94c0*/  LDG.E.128 R24, desc[UR6][R30.64] ;  /* 0x000000061e187981 */ /* 0x000962000c1e1d00 */
        /* <DEDUP_REMOVED lines=18> */
[----:B------:R-:W4:Y:S01]  /*95f0*/  LDG.E.128 R4, desc[UR6][R4.64] ;  /* 0x0000000604047981 */ /* 0x000f22000c1e1d00 */
[----:B-1----:R-:W-:-:S04]  /*9600*/  IADD3 R18, P1, PT, R17, UR8, RZ ;  /* 0x0000000811127c10 */ /* 0x002fc8000ff3e0ff */
[----:B------:R-:W-:-:S06]  /*9610*/  IADD3.X R19, PT, PT, R16, UR9, RZ, P1, !PT ;  /* 0x0000000910137c10 */ /* 0x000fcc0008ffe4ff */
[----:B------:R-:W4:Y:S01]  /*9620*/  LDG.E.128 R16, desc[UR6][R18.64] ;  /* 0x0000000612107981 */ /* 0x000f22000c1e1d00 */
[----:B---3-5:R-:W-:Y:S01]  /*9630*/  MOV R32, R26 ;  /* 0x0000001a00207202 */ /* 0x028fe20000000f00 */
        /* <DEDUP_REMOVED lines=24> */
[----:B------:R-:W-:Y:S02]  /*97c0*/  HADD2.F32 R4, -RZ, R16.H0_H0 ;  /* 0x20000010ff047230 */ /* 0x000fe40000004100 */
        /* <DEDUP_REMOVED lines=35> */
.L_x_3605:
[----:B------:R-:W-:Y:S05]  /*9a00*/  BSYNC.RECONVERGENT B0 ;  /* 0x0000000000007941 */ /* 0x000fea0003800200 */
.L_x_3604:
[----:B-----5:R1:W-:Y:S02]  /*9a10*/  STS.128 [R139+0x800], R24 ;  /* 0x000800188b007388 */ /* 0x0203e40000000c00 */
.L_x_3603:
[----:B------:R-:W-:Y:S05]  /*9a20*/  BSYNC.RECONVERGENT B1 ;  /* 0x0000000000017941 */ /* 0x000fea0003800200 */
.L_x_3602:
[----:B------:R-:W-:Y:S01]  /*9a30*/  ISETP.GE.AND P0, PT, R10, R29, PT ;  /* 0x0000001d0a00720c */ /* 0x000fe20003f06270 */
[----:B------:R-:W-:-:S12]  /*9a40*/  BSSY.RECONVERGENT B1, `(.L_x_3606) ;  /* 0x0000059000017945 */ /* 0x000fd80003800200 */
[----:B------:R1:W-:Y:S01]  /*9a50*/  @P0 STS.128 [R139+0x1800], RZ ;  /* 0x001800ff8b000388 */ /* 0x0003e20000000c00 */
[----:B------:R-:W-:Y:S05]  /*9a60*/  @P0 BRA `(.L_x_3607) ;  /* 0x0000000400580947 */ /* 0x000fea0003800000 */
[----:B-1----:R1:W5:Y:S01]  /*9a70*/  LDG.E.128 R24, desc[UR6][R30.64+0x40] ;  /* 0x000040061e187981 */ /* 0x002362000c1e1d00 */
[----:B------:R-:W-:Y:S01]  /*9a80*/  ISETP.GE.AND P0, PT, R10, R3, PT ;  /* 0x000000030a00720c */ /* 0x000fe20003f06270 */
[----:B------:R-:W-:-:S12]  /*9a90*/  BSSY.RECONVERGENT B0, `(.L_x_3608) ;  /* 0x0000052000007945 */ /* 0x000fd80003800200 */
[----:B------:R-:W-:Y:S05]  /*9aa0*/  @P0 BRA `(.L_x_3609) ;  /* 0x0000000400400947 */ /* 0x000fea0003800000 */
[----:B------:R-:W3:Y:S01]  /*9ab0*/  LDCU.64 UR8, c[0x0][0x4d0] ;  /* 0x00009a00ff0877ac */ /* 0x000ee20008000a00 */
        /* <DEDUP_REMOVED lines=43> */
[----:B---3--:R-:W-:Y:S02]  /*9d70*/  HADD2.F32 R4, -RZ, R16.H0_H0 ;  /* 0x20000010ff047230 */ /* 0x008fe40000004100 */
        /* <DEDUP_REMOVED lines=35> */
.L_x_3609:
[----:B------:R-:W-:Y:S05]  /*9fb0*/  BSYNC.RECONVERGENT B0 ;  /* 0x0000000000007941 */ /* 0x000fea0003800200 */
.L_x_3608:
[----:B-----5:R1:W-:Y:S02]  /*9fc0*/  STS.128 [R139+0x1800], R24 ;  /* 0x001800188b007388 */ /* 0x0203e40000000c00 */
.L_x_3607:
[----:B------:R-:W-:Y:S05]  /*9fd0*/  BSYNC.RECONVERGENT B1 ;  /* 0x0000000000017941 */ /* 0x000fea0003800200 */
.L_x_3606:
[----:B------:R-:W-:-:S13]  /*9fe0*/  ISETP.GE.AND P0, PT, R9, R29, PT ;  /* 0x0000001d0900720c */ /* 0x000fda0003f06270 */
        /* <DEDUP_REMOVED lines=25> */
[----:B--2---:R-:W-:Y:S02]  /*a180*/  HADD2.F32 R3, -RZ, R22.H0_H0 ;  /* 0x20000016ff037230 */ /* 0x004fe40000004100 */
[--C-:B------:R-:W-:Y:S02]  /*a190*/  HADD2.F32 R8, -RZ, R23.reuse.H0_H0 ;  /* 0x20000017ff087230 */ /* 0x100fe40000004100 */
[----:B------:R-:W-:Y:S02]  /*a1a0*/  HADD2.F32 R0, -RZ, R20.H0_H0 ;  /* 0x20000014ff007230 */ /* 0x000fe40000004100 */
[----:B------:R-:W-:Y:S02]  /*a1b0*/  HADD2.F32 R23, -RZ, R23.H1_H1 ;  /* 0x30000017ff177230 */ /* 0x000fe40000004100 */
[--C-:B----4-:R-:W-:Y:S02]  /*a1c0*/  HADD2.F32 R11, -RZ, R4.reuse.H0_H0 ;  /* 0x20000004ff0b7230 */ /* 0x110fe40000004100 */
        /* <DEDUP_REMOVED lines=8> */
[----:B------:R-:W-:Y:S01]  /*a250*/  FMUL.FTZ R0, R0, R11 ;  /* 0x0000000b00007220 */ /* 0x000fe20000410000 */
[----:B------:R-:W-:-:S02]  /*a260*/  HADD2.F32 R5, -RZ, R7.H0_H0 ;  /* 0x20000007ff057230 */ /* 0x000fc40000004100 */
[----:B------:R-:W-:Y:S01]  /*a270*/  @!P0 FADD.FTZ R4, -R4, -RZ ;  /* 0x800000ff04048221 */ /* 0x000fe20000010100 */
[----:B------:R-:W-:Y:S02]  /*a280*/  HADD2.F32 R6, -RZ, R7.H1_H1 ;  /* 0x30000007ff067230 */ /* 0x000fe40000004100 */
[----:B------:R-:W-:Y:S01]  /*a290*/  @!P0 FADD.FTZ R14, -R14, -RZ ;  /* 0x800000ff0e0e8221 */ /* 0x000fe20000010100 */
[----:B------:R-:W-:Y:S02]  /*a2a0*/  HADD2.F32 R20, -RZ, R20.H1_H1 ;  /* 0x30000014ff147230 */ /* 0x000fe40000004100 */
[----:B------:R-:W-:Y:S01]  /*a2b0*/  @!P0 FADD.FTZ R5, -R5, -RZ ;  /* 0x800000ff05058221 */ /* 0x000fe20000010100 */
[--C-:B------:R-:W-:Y:S02]  /*a2c0*/  HADD2.F32 R2, -RZ, R21.reuse.H0_H0 ;  /* 0x20000015ff027230 */ /* 0x100fe40000004100 */
[----:B------:R-:W-:Y:S01]  /*a2d0*/  @!P0 FADD.FTZ R6, -R6, -RZ ;  /* 0x800000ff06068221 */ /* 0x000fe20000010100 */
[----:B------:R-:W-:Y:S01]  /*a2e0*/  FMUL.FTZ R3, R3, R4 ;  /* 0x0000000403037220 */ /* 0x000fe20000410000 */
[----:B------:R-:W-:-:S02]  /*a2f0*/  HADD2.F32 R21, -RZ, R21.H1_H1 ;  /* 0x30000015ff157230 */ /* 0x000fc40000004100 */
[----:B------:R-:W-:Y:S01]  /*a300*/  FMUL.FTZ R8, R8, R5 ;  /* 0x0000000508087220 */ /* 0x000fe20000410000 */
[----:B------:R-:W-:Y:S01]  /*a310*/  FMUL.FTZ R23, R23, R6 ;  /* 0x0000000617177220 */ /* 0x000fe20000410000 */
[----:B---3--:R-:W-:Y:S02]  /*a320*/  HADD2.F32 R4, -RZ, R16.H0_H0 ;  /* 0x20000010ff047230 */ /* 0x008fe40000004100 */
[----:B------:R-:W-:Y:S01]  /*a330*/  FMUL.FTZ R20, R20, R29 ;  /* 0x0000001d14147220 */ /* 0x000fe20000410000 */
[--C-:B-----5:R-:W-:Y:S02]  /*a340*/  HADD2.F32 R5, -RZ, R24.reuse.H0_H0 ;  /* 0x20000018ff057230 */ /* 0x120fe40000004100 */
[----:B------:R-:W-:Y:S01]  /*a350*/  FMUL.FTZ R2, R2, R15 ;  /* 0x0000000f02027220 */ /* 0x000fe20000410000 */
[----:B------:R-:W-:Y:S02]  /*a360*/  HADD2.F32 R11, -RZ, R24.H1_H1 ;  /* 0x30000018ff0b7230 */ /* 0x000fe40000004100 */
[----:B------:R-:W-:Y:S01]  /*a370*/  @!P0 FADD.FTZ R31, -R31, -RZ ;  /* 0x800000ff1f1f8221 */ /* 0x000fe20000010100 */
[----:B------:R-:W-:-:S02]  /*a380*/  HADD2.F32 R7, -RZ, R25.H0_H0 ;  /* 0x20000019ff077230 */ /* 0x000fc40000004100 */
[----:B------:R-:W-:Y:S01]  /*a390*/  FMUL.FTZ R21, R21, R14 ;  /* 0x0000000e15157220 */ /* 0x000fe20000410000 */
[----:B------:R-:W-:Y:S02]  /*a3a0*/  HADD2.F32 R16, -RZ, R16.H1_H1 ;  /* 0x30000010ff107230 */ /* 0x000fe40000004100 */
[----:B------:R-:W-:Y:S01]  /*a3b0*/  FFMA.FTZ R0, R5, R4, R0 ;  /* 0x0000000405007223 */ /* 0x000fe20000010000 */
[--C-:B------:R-:W-:Y:S02]  /*a3c0*/  HADD2.F32 R6, -RZ, R17.reuse.H0_H0 ;  /* 0x20000011ff067230 */ /* 0x100fe40000004100 */
[----:B------:R-:W-:Y:S02]  /*a3d0*/  HADD2.F32 R22, -RZ, R22.H1_H1 ;  /* 0x30000016ff167230 */ /* 0x000fe40000004100 */
[----:B------:R-:W-:Y:S01]  /*a3e0*/  FFMA.FTZ R11, R11, R16, R20 ;  /* 0x000000100b0b7223 */ /* 0x000fe20000010014 */
[----:B------:R-:W-:Y:S02]  /*a3f0*/  HADD2.F32 R24, -RZ, R17.H1_H1 ;  /* 0x30000011ff187230 */ /* 0x000fe40000004100 */
[----:B------:R-:W-:Y:S01]  /*a400*/  FFMA.FTZ R2, R7, R6, R2 ;  /* 0x0000000607027223 */ /* 0x000fe20000010002 */
[----:B------:R-:W-:-:S02]  /*a410*/  HADD2.F32 R14, -RZ, R18.H0_H0 ;  /* 0x20000012ff0e7230 */ /* 0x000fc40000004100 */
[----:B------:R-:W-:Y:S01]  /*a420*/  FMUL.FTZ R22, R22, R31 ;  /* 0x0000001f16167220 */ /* 0x000fe20000410000 */
        /* <DEDUP_REMOVED lines=17> */
.L_x_3611:
[----:B------:R-:W-:Y:S05]  /*a540*/  BSYNC.RECONVERGENT B0 ;  /* 0x0000000000007941 */ /* 0x000fea0003800200 */
.L_x_3610:
[----:B-----5:R1:W-:Y:S02]  /*a550*/  STS.128 [R139+0x2800], R24 ;  /* 0x002800188b007388 */ /* 0x0203e40000000c00 */
.L_x_3565:
[----:B------:R-:W-:Y:S05]  /*a560*/  BSYNC.RECONVERGENT B3 ;  /* 0x0000000000037941 */ /* 0x000fea0003800200 */
.L_x_3560:
[----:B-123--:R-:W-:Y:S01]  /*a570*/  IADD3 R5, PT, PT, R60, 0x40, -R85 ;  /* 0x000000403c057810 */ /* 0x00efe20007ffe855 */
        /* <DEDUP_REMOVED lines=25> */
.L_x_3614:
[----:B------:R3:W-:Y:S02]  /*a710*/  STS.128 [R139+0x5000], RZ ;  /* 0x005000ff8b007388 */ /* 0x0007e40000000c00 */
.L_x_3613:
[----:B------:R-:W-:Y:S05]  /*a720*/  BSYNC.RECONVERGENT B0 ;  /* 0x0000000000007941 */ /* 0x000fea0003800200 */
.L_x_3612:
[----:B------:R-:W1:Y:S01]  /*a730*/  LDC.64 R104, c[0x0][0x3b8] ;  /* 0x0000ee00ff687b82 */ /* 0x000e620000000a00 */
[----:B------:R-:W-:Y:S01]  /*a740*/  ISETP.GE.AND P0, PT, R28, R5, PT ;  /* 0x000000051c00720c */ /* 0x000fe20003f06270 */
[----:B------:R-:W-:Y:S01]  /*a750*/  BSSY.RECONVERGENT B0, `(.L_x_3615) ;  /* 0x000001c000007945 */ /* 0x000fe20003800200 */
[----:B------:R-:W-:-:S11]  /*a760*/  SHF.R.U32.HI R120, RZ, 0x1, R57 ;  /* 0x00000001ff787819 */ /* 0x000fd60000011639 */
[----:B------:R-:W-:Y:S05]  /*a770*/  @P0 BRA `(.L_x_3616) ;  /* 0x0000000000640947 */ /* 0x000fea0003800000 */
[----:B------:R-:W5:Y:S01]  /*a780*/  LDCU UR4, c[0x0][0x440] ;  /* 0x00008800ff0477ac */ /* 0x000f620008000800 */
[----:B-1--4-:R-:W-:-:S04]  /*a790*/  IMAD.WIDE.U32 R2, R104, 0x40, RZ ;  /* 0x0000004068027825 */ /* 0x012fc800078e00ff */
[----:B------:R-:W-:Y:S01]  /*a7a0*/  IMAD.SHL.U32 R0, R105, 0x40, RZ ;  /* 0x0000004069007824 */ /* 0x000fe200078e00ff */
[----:B------:R-:W-:-:S04]  /*a7b0*/  IADD3 R2, P2, PT, R124, R2, RZ ;  /* 0x000000027c027210 */ /* 0x000fc80007f5e0ff */
[----:B------:R-:W-:Y:S02]  /*a7c0*/  IADD3.X R3, PT, PT, R125, R3, R0, P2, !PT ;  /* 0x000000037d037210 */ /* 0x000fe400017fe400 */
        /* <DEDUP_REMOVED lines=19> */
.L_x_3617:
[----:B------:R4:W-:Y:S02]  /*a900*/  STS.128 [R139+0x5800], RZ ;  /* 0x005800ff8b007388 */ /* 0x0009e40000000c00 */
.L_x_3616:
[----:B------:R-:W-:Y:S05]  /*a910*/  BSYNC.RECONVERGENT B0 ;  /* 0x0000000000007941 */ /* 0x000fea0003800200 */
.L_x_3615:
        /* <DEDUP_REMOVED lines=37> */
.L_x_3620:
[----:B------:R4:W-:Y:S01]  /*ab70*/  STS.128 [R139+0x8000], RZ ;  /* 0x008000ff8b007388 */ /* 0x0009e20000000c00 */
[----:B------:R-:W-:Y:S05]  /*ab80*/  BRA `(.L_x_3621) ;  /* 0x00000000000c7947 */ /* 0x000fea0003800000 */
.L_x_3619:
[----:B------:R1:W-:Y:S04]  /*ab90*/  STS.128 [R139+0x6000], RZ ;  /* 0x006000ff8b007388 */ /* 0x0003e80000000c00 */
[----:B------:R1:W-:Y:S04]  /*aba0*/  STS.128 [R139+0x7000], RZ ;  /* 0x007000ff8b007388 */ /* 0x0003e80000000c00 */
[----:B------:R1:W-:Y:S02]  /*abb0*/  STS.128 [R139+0x8000], RZ ;  /* 0x008000ff8b007388 */ /* 0x0003e40000000c00 */
.L_x_3621:
[----:B------:R-:W-:Y:S05]  /*abc0*/  BSYNC.RECONVERGENT B0 ;  /* 0x0000000000007941 */ /* 0x000fea0003800200 */
.L_x_3618:
[----:B------:R-:W-:Y:S01]  /*abd0*/  ISETP.GE.AND P0, PT, R28, R5, PT ;  /* 0x000000051c00720c */ /* 0x000fe20003f06270 */
[----:B-1----:R-:W1:Y:S01]  /*abe0*/  LDC.64 R14, c[0x0][0x3c0] ;  /* 0x0000f000ff0e7b82 */ /* 0x002e620000000a00 */
[----:B------:R-:W-:Y:S11]  /*abf0*/  BSSY.RECONVERGENT B0, `(.L_x_3622) ;  /* 0x000001e000007945 */ /* 0x000ff60003800200 */
[----:B------:R1:W-:Y:S04]  /*ac00*/  @P0 STS.128 [R139+0x6800], RZ ;  /* 0x006800ff8b000388 */ /* 0x0003e80000000c00 */
[----:B------:R1:W-:Y:S04]  /*ac10*/  @P0 STS.128 [R139+0x7800], RZ ;  /* 0x007800ff8b000388 */ /* 0x0003e80000000c00 */
[----:B------:R1:W-:Y:S01]  /*ac20*/  @P0 STS.128 [R139+0x8800], RZ ;  /* 0x008800ff8b000388 */ /* 0x0003e20000000c00 */
        /* <DEDUP_REMOVED lines=25> */
.L_x_3624:
[----:B------:R4:W-:Y:S02]  /*adc0*/  STS.128 [R139+0x8800], RZ ;  /* 0x008800ff8b007388 */ /* 0x0009e40000000c00 */
.L_x_3623:
[----:B------:R-:W-:Y:S05]  /*add0*/  BSYNC.RECONVERGENT B0 ;  /* 0x0000000000007941 */ /* 0x000fea0003800200 */
.L_x_3622:
[C---:B------:R-:W-:Y:S01]  /*ade0*/  IMAD.SHL.U32 R59, R57.reuse, 0x20, RZ ;  /* 0x00000020393b7824 */ /* 0x040fe200078e00ff */
[C---:B------:R-:W-:Y:S01]  /*adf0*/  LOP3.LUT P6, RZ, R57.reuse, 0x4, RZ, 0xc0, !PT ;  /* 0x0000000439ff7812 */ /* 0x040fe200078cc0ff */
[----:B------:R-:W-:Y:S01]  /*ae00*/  IMAD.SHL.U32 R0, R57, 0x10, RZ ;  /* 0x0000001039007824 */ /* 0x000fe200078e00ff */
[----:B------:R-:W0:Y:S01]  /*ae10*/  LDGDEPBAR ;  /* 0x00000000000079af */ /* 0x000e220000000000 */
[----:B------:R-:W-:Y:S01]  /*ae20*/  IMAD.MOV.U32 R11, RZ, RZ, 0x20 ;  /* 0x00000020ff0b7424 */ /* 0x000fe200078e00ff */
[----:B-1--4-:R-:W-:Y:S02]  /*ae30*/  LOP3.LUT R5, R59, 0xc0, RZ, 0xc0, !PT ;  /* 0x000000c03b057812 */ /* 0x012fe400078ec0ff */
[----:B------:R-:W-:Y:S02]  /*ae40*/  LOP3.LUT R122, R0, 0x3e00, RZ, 0xc0, !PT ;  /* 0x00003e00007a7812 */ /* 0x000fe400078ec0ff */
[C---:B------:R-:W-:Y:S02]  /*ae50*/  LOP3.LUT R7, R5.reuse, 0x8, R120, 0xf8, !PT ;  /* 0x0000000805077812 */ /* 0x040fe400078ef878 */
[----:B------:R-:W-:-:S02]  /*ae60*/  LOP3.LUT R5, R5, 0x8, R57, 0xf8, !PT ;  /* 0x0000000805057812 */ /* 0x000fc400078ef839 */
[----:B------:R-:W-:Y:S02]  /*ae70*/  LOP3.LUT R0, R0, 0x100, RZ, 0xc0, !PT ;  /* 0x0000010000007812 */ /* 0x000fe400078ec0ff */
[--C-:B------:R-:W-:Y:S02]  /*ae80*/  LOP3.LUT R8, R7, 0x18, R58.reuse, 0x78, !PT ;  /* 0x0000001807087812 */ /* 0x100fe400078e783a */
[----:B------:R-:W-:Y:S02]  /*ae90*/  LOP3.LUT R58, R5, 0x18, R58, 0x78, !PT ;  /* 0x00000018053a7812 */ /* 0x000fe400078e783a */
[--C-:B------:R-:W-:Y:S02]  /*aea0*/  LOP3.LUT R5, R122, 0x120, R59.reuse, 0xf8, !PT ;  /* 0x000001207a057812 */ /* 0x100fe400078ef83b */
[----:B------:R-:W-:Y:S02]  /*aeb0*/  LOP3.LUT R7, R0, 0x20, R59, 0xf8, !PT ;  /* 0x0000002000077812 */ /* 0x000fe400078ef83b */
[----:B------:R-:W-:-:S02]  /*aec0*/  LOP3.LUT R2, R5, R8, RZ, 0xfc, !PT ;  /* 0x0000000805027212 */ /* 0x000fc400078efcff */
[----:B------:R-:W-:Y:S02]  /*aed0*/  LOP3.LUT R0, R7, R58, RZ, 0xfc, !PT ;  /* 0x0000003a07007212 */ /* 0x000fe400078efcff */
[----:B------:R-:W-:Y:S02]  /*aee0*/  LEA R2, R2, UR5, 0x1 ;  /* 0x0000000502027c11 */ /* 0x000fe4000f8e08ff */
[----:B------:R-:W-:Y:S02]  /*aef0*/  LEA R0, R0, UR5, 0x1 ;  /* 0x0000000500007c11 */ /* 0x000fe4000f8e08ff */
[----:B------:R-:W-:Y:S01]  /*af00*/  SEL R11, R11, 0xffffffe0, !P6 ;  /* 0xffffffe00b0b7807 */ /* 0x000fe20007000000 */
[----:B------:R-:W-:Y:S01]  /*af10*/  LDSM.16.M88.4 R92, [R2] ;  /* 0x00000000025c783b */ /* 0x000fe20000000200 */
[----:B------:R-:W-:Y:S02]  /*af20*/  ISETP.NE.AND P5, PT, R86, 0x1, PT ;  /* 0x000000015600780c */ /* 0x000fe40003fa5270 */
[C---:B------:R-:W-:Y:S01]  /*af30*/  VIMNMX R87, PT, PT, R3.reuse, R60, PT ;  /* 0x0000003c03577248 */ /* 0x040fe20003fe0100 */
[----:B------:R-:W1:Y:S01]  /*af40*/  LDSM.16.M88.4 R52, [R0+0x3000] ;  /* 0x003000000034783b */ /* 0x000e620000000200 */
[--C-:B------:R-:W-:Y:S01]  /*af50*/  IMAD.IADD R58, R2, 0x1, R11.reuse ;  /* 0x00000001023a7824 */ /* 0x100fe200078e020b */
[----:B------:R-:W-:Y:S01]  /*af60*/  VIADDMNMX R106, R3, 0x8, R60, PT ;  /* 0x00000008036a7846 */ /* 0x000fe2000380013c */
[----:B------:R-:W-:Y:S01]  /*af70*/  IMAD.IADD R56, R0, 0x1, R11 ;  /* 0x0000000100387824 */ /* 0x000fe200078e020b */
[----:B------:R-:W4:Y:S04]  /*af80*/  LDSM.16.M88.4 R44, [R0+0x3400] ;  /* 0x00340000002c783b */ /* 0x000f280000000200 */
[----:B------:R-:W5:Y:S04]  /*af90*/  LDSM.16.M88.4 R36, [R0+0x3800] ;  /* 0x003800000024783b */ /* 0x000f680000000200 */
[----:B------:R-:W2:Y:S04]  /*afa0*/  LDSM.16.M88.4 R28, [R0+0x3c00] ;  /* 0x003c0000001c783b */ /* 0x000ea80000000200 */
[----:B------:R-:W-:Y:S04]  /*afb0*/  LDSM.16.M88.4 R4, [R58] ;  /* 0x000000003a04783b */ /* 0x000fe80000000200 */
[----:B------:R-:W3:Y:S04]  /*afc0*/  LDSM.16.M88.4 R88, [R56+0x3000] ;  /* 0x003000003858783b */ /* 0x000ee80000000200 */
[----:B------:R-:W3:Y:S04]  /*afd0*/  LDSM.16.M88.4 R80, [R56+0x3400] ;  /* 0x003400003850783b */ /* 0x000ee80000000200 */
[----:B------:R-:W3:Y:S04]  /*afe0*/  LDSM.16.M88.4 R20, [R56+0x3800] ;  /* 0x003800003814783b */ /* 0x000ee80000000200 */
[----:B------:R-:W3:Y:S04]  /*aff0*/  LDSM.16.M88.4 R16, [R56+0x3c00] ;  /* 0x003c00003810783b */ /* 0x000ee80000000200 */
[----:B------:R-:W-:Y:S01]  /*b000*/  LDSM.16.M88.4 R24, [R2+0x1000] ;  /* 0x001000000218783b */ /* 0x000fe20000000200 */
[C---:B-1----:R-:W-:Y:S03]  /*b010*/  HMMA.16816.F32 R64, R92.reuse, R52, RZ ;  /* 0x000000345c40723c */ /* 0x042fe600000018ff */
[----:B------:R-:W1:Y:S04]  /*b020*/  LDSM.16.M88.4 R68, [R0+0x4800] ;  /* 0x004800000044783b */ /* 0x000e680000000200 */
[----:B------:R-:W1:Y:S01]  /*b030*/  LDSM.16.M88.4 R76, [R0+0x4000] ;  /* 0x00400000004c783b */ /* 0x000e620000000200 */
[C---:B----4-:R-:W-:Y:S03]  /*b040*/  HMMA.16816.F32 R48, R92.reuse, R44, RZ ;  /* 0x0000002c5c30723c */ /* 0x050fe600000018ff */
[----:B------:R-:W4:Y:S04]  /*b050*/  LDSM.16.M88.4 R72, [R0+0x4400] ;  /* 0x004400000048783b */ /* 0x000f280000000200 */
[----:B------:R-:W-:Y:S01]  /*b060*/  LDSM.16.M88.4 R96, [R58+0x1000] ;  /* 0x001000003a60783b */ /* 0x000fe20000000200 */
[C---:B-----5:R-:W-:Y:S03]  /*b070*/  HMMA.16816.F32 R40, R92.reuse, R36, RZ ;  /* 0x000000245c28723c */ /* 0x060fe600000018ff */
[----:B------:R-:W-:Y:S05]  /*b080*/  LDSM.16.M88.4 R100, [R56+0x4c00] ;  /* 0x004c00003864783b */ /* 0x000fea0000000200 */
[C---:B------:R-:W-:Y:S08]  /*b090*/  HMMA.16816.F32 R52, R92.reuse, R54, RZ ;  /* 0x000000365c34723c */ /* 0x040ff000000018ff */
[C---:B------:R-:W-:Y:S08]  /*b0a0*/  HMMA.16816.F32 R44, R92.reuse, R46, RZ ;  /* 0x0000002e5c2c723c */ /* 0x040ff000000018ff */
[C---:B------:R-:W-:Y:S08]  /*b0b0*/  HMMA.16816.F32 R36, R92.reuse, R38, RZ ;  /* 0x000000265c24723c */ /* 0x040ff000000018ff */
[C---:B--2---:R-:W-:Y:S08]  /*b0c0*/  HMMA.16816.F32 R32, R92.reuse, R28, RZ ;  /* 0x0000001c5c20723c */ /* 0x044ff000000018ff */
[----:B------:R-:W-:Y:S01]  /*b0d0*/  HMMA.16816.F32 R92, R92, R30, RZ ;  /* 0x0000001e5c5c723c */ /* 0x000fe200000018ff */
[----:B------:R-:W2:Y:S07]  /*b0e0*/  LDSM.16.M88.4 R28, [R0+0x4c00] ;  /* 0x004c0000001c783b */ /* 0x000eae0000000200 */
[C---:B---3--:R-:W-:Y:S08]  /*b0f0*/  HMMA.16816.F32 R64, R4.reuse, R88, R64 ;  /* 0x000000580440723c */ /* 0x048ff00000001840 */
        /* <DEDUP_REMOVED lines=8> */
[C---:B------:R-:W-:Y:S08]  /*b180*/  HMMA.16816.F32 R32, R4.reuse, R16, R32 ;  /* 0x000000100420723c */ /* 0x040ff00000001820 */
[----:B------:R-:W-:Y:S01]  /*b190*/  HMMA.16816.F32 R92, R4, R18, R92 ;  /* 0x00000012045c723c */ /* 0x000fe2000000185c */
[----:B------:R-:W3:Y:S04]  /*b1a0*/  LDSM.16.M88.4 R4, [R56+0x4800] ;  /* 0x004800003804783b */ /* 0x000ee80000000200 */
[----:B------:R-:W5:Y:S03]  /*b1b0*/  LDSM.16.M88.4 R16, [R56+0x4400] ;  /* 0x004400003810783b */ /* 0x000f660000000200 */
[C---:B-1----:R-:W-:Y:S08]  /*b1c0*/  HMMA.16816.F32 R40, R24.reuse, R68, R40 ;  /* 0x000000441828723c */ /* 0x042ff00000001828 */
[C---:B------:R-:W-:Y:S01]  /*b1d0*/  HMMA.16816.F32 R36, R24.reuse, R70, R36 ;  /* 0x000000461824723c */ /* 0x040fe20000001824 */
[----:B------:R-:W1:Y:S07]  /*b1e0*/  LDSM.16.M88.4 R68, [R0+0x5c00] ;  /* 0x005c00000044783b */ /* 0x000e6e0000000200 */
[C---:B------:R-:W-:Y:S08]  /*b1f0*/  HMMA.16816.F32 R64, R24.reuse, R76, R64 ;  /* 0x0000004c1840723c */ /* 0x040ff00000001840 */
[C---:B------:R-:W-:Y:S01]  /*b200*/  HMMA.16816.F32 R52, R24.reuse, R78, R52 ;  /* 0x0000004e1834723c */ /* 0x040fe20000001834 */
[----:B------:R-:W1:Y:S07]  /*b210*/  LDSM.16.M88.4 R76, [R0+0x5400] ;  /* 0x00540000004c783b */ /* 0x000e6e0000000200 */
[C---:B----4-:R-:W-:Y:S08]  /*b220*/  HMMA.16816.F32 R48, R24.reuse, R72, R48 ;  /* 0x000000481830723c */ /* 0x050ff00000001830 */
[C---:B------:R-:W-:Y:S01]  /*b230*/  HMMA.16816.F32 R44, R24.reuse, R74, R44 ;  /* 0x0000004a182c723c */ /* 0x040fe2000000182c */
[----:B------:R-:W4:Y:S07]  /*b240*/  LDSM.16.M88.4 R72, [R0+0x5800] ;  /* 0x005800000048783b */ /* 0x000f2e0000000200 */
[C---:B--2---:R-:W-:Y:S08]  /*b250*/  HMMA.16816.F32 R32, R24.reuse, R28, R32 ;  /* 0x0000001c1820723c */ /* 0x044ff00000001820 */
[----:B------:R-:W-:Y:S01]  /*b260*/  HMMA.16816.F32 R92, R24, R30, R92 ;  /* 0x0000001e185c723c */ /* 0x000fe2000000185c */
[----:B------:R-:W-:Y:S04]  /*b270*/  LDSM.16.M88.4 R28, [R58+0x2000] ;  /* 0x002000003a1c783b */ /* 0x000fe80000000200 */
[----:B------:R-:W-:Y:S03]  /*b280*/  LDSM.16.M88.4 R24, [R56+0x5000] ;  /* 0x005000003818783b */ /* 0x000fe60000000200 */
[C---:B---3--:R-:W-:Y:S08]  /*b290*/  HMMA.16816.F32 R40, R96.reuse, R4, R40 ;  /* 0x000000046028723c */ /* 0x048ff00000001828 */
[C---:B------:R-:W-:Y:S01]  /*b2a0*/  HMMA.16816.F32 R36, R96.reuse, R6, R36 ;  /* 0x000000066024723c */ /* 0x040fe20000001824 */
[----:B------:R-:W2:Y:S07]  /*b2b0*/  LDSM.16.M88.4 R4, [R56+0x5c00] ;  /* 0x005c00003804783b */ /* 0x000eae0000000200 */
[C---:B------:R-:W-:Y:S08]  /*b2c0*/  HMMA.16816.F32 R64, R96.reuse, R20, R64 ;  /* 0x000000146040723c */ /* 0x040ff00000001840 */
[C---:B------:R-:W-:Y:S01]  /*b2d0*/  HMMA.16816.F32 R52, R96.reuse, R22, R52 ;  /* 0x000000166034723c */ /* 0x040fe20000001834 */
[----:B------:R-:W3:Y:S07]  /*b2e0*/  LDSM.16.M88.4 R20, [R56+0x5400] ;  /* 0x005400003814783b */ /* 0x000eee0000000200 */
[C---:B-----5:R-:W-:Y:S08]  /*b2f0*/  HMMA.16816.F32 R48, R96.reuse, R16, R48 ;  /* 0x000000106030723c */ /* 0x060ff00000001830 */
[----:B------:R-:W-:Y:S01]  /*b300*/  HMMA.16816.F32 R44, R96, R18, R44 ;  /* 0x00000012602c723c */ /* 0x000fe2000000182c */
[----:B------:R-:W5:Y:S01]  /*b310*/  LDSM.16.M88.4 R16, [R56+0x5800] ;  /* 0x005800003810783b */ /* 0x000f620000000200 */
[----:B------:R-:W-:-:S06]  /*b320*/  DEPBAR.LE SB0, 0x0 ;  /* 0x000080000000791a */ /* 0x000fcc0000000000 */
[C---:B------:R-:W-:Y:S08]  /*b330*/  HMMA.16816.F32 R32, R96.reuse, R100, R32 ;  /* 0x000000646020723c */ /* 0x040ff00000001820 */
[----:B------:R-:W-:Y:S08]  /*b340*/  HMMA.16816.F32 R92, R96, R102, R92 ;  /* 0x00000066605c723c */ /* 0x000ff0000000185c */
[C---:B------:R-:W-:Y:S08]  /*b350*/  HMMA.16816.F32 R64, R88.reuse, R80, R64 ;  /* 0x000000505840723c */ /* 0x040ff00000001840 */
[C---:B-1----:R-:W-:Y:S08]  /*b360*/  HMMA.16816.F32 R32, R88.reuse, R68, R32 ;  /* 0x000000445820723c */ /* 0x042ff00000001820 */
[C---:B------:R-:W-:Y:S08]  /*b370*/  HMMA.16816.F32 R52, R88.reuse, R82, R52 ;  /* 0x000000525834723c */ /* 0x040ff00000001834 */
[C---:B------:R-:W-:Y:S08]  /*b380*/  HMMA.16816.F32 R48, R88.reuse, R76, R48 ;  /* 0x0000004c5830723c */ /* 0x040ff00000001830 */
[C---:B------:R-:W-:Y:S08]  /*b390*/  HMMA.16816.F32 R44, R88.reuse, R78, R44 ;  /* 0x0000004e582c723c */ /* 0x040ff0000000182c */
[C---:B----4-:R-:W-:Y:S08]  /*b3a0*/  HMMA.16816.F32 R40, R88.reuse, R72, R40 ;  /* 0x000000485828723c */ /* 0x050ff00000001828 */
[C---:B------:R-:W-:Y:S08]  /*b3b0*/  HMMA.16816.F32 R36, R88.reuse, R74, R36 ;  /* 0x0000004a5824723c */ /* 0x040ff00000001824 */
[----:B------:R-:W-:Y:S08]  /*b3c0*/  HMMA.16816.F32 R92, R88, R70, R92 ;  /* 0x00000046585c723c */ /* 0x000ff0000000185c */
[C---:B--2---:R-:W-:Y:S08]  /*b3d0*/  HMMA.16816.F32 R32, R28.reuse, R4, R32 ;  /* 0x000000041c20723c */ /* 0x044ff00000001820 */
[C---:B------:R-:W-:Y:S08]  /*b3e0*/  HMMA.16816.F32 R64, R28.reuse, R24, R64 ;  /* 0x000000181c40723c */ /* 0x040ff00000001840 */
[C---:B------:R-:W-:Y:S08]  /*b3f0*/  HMMA.16816.F32 R52, R28.reuse, R26, R52 ;  /* 0x0000001a1c34723c */ /* 0x040ff00000001834 */
[C---:B---3--:R-:W-:Y:S08]  /*b400*/  HMMA.16816.F32 R48, R28.reuse, R20, R48 ;  /* 0x000000141c30723c */ /* 0x048ff00000001830 */
[C---:B------:R-:W-:Y:S08]  /*b410*/  HMMA.16816.F32 R44, R28.reuse, R22, R44 ;  /* 0x000000161c2c723c */ /* 0x040ff0000000182c */
[C---:B-----5:R-:W-:Y:S08]  /*b420*/  HMMA.16816.F32 R40, R28.reuse, R16, R40 ;  /* 0x000000101c28723c */ /* 0x060ff00000001828 */
        /* <DEDUP_REMOVED lines=15> */
.L_x_3626:
        /* <DEDUP_REMOVED lines=49> */
[C---:B------:R-:W-:Y:S01]  /*b830*/  IMAD R16, R3.reuse, R105, R16 ;  /* 0x0000006903107224 */ /* 0x040fe200078e0210 */
        /* <DEDUP_REMOVED lines=10> */
.L_x_3627:
        /* <DEDUP_REMOVED lines=39> */
.L_x_3625:
[----:B-1----:R-:W-:Y:S01]  /*bb50*/  IMAD.SHL.U32 R16, R57, 0x2, RZ ;  /* 0x0000000239107824 */ /* 0x002fe200078e00ff */
[----:B------:R-:W1:Y:S01]  /*bb60*/  LDCU UR4, c[0x0][0x45c] ;  /* 0x00008b80ff0477ac */ /* 0x000e620008000800 */
[----:B------:R-:W-:-:S03]  /*bb70*/  LOP3.LUT R121, R8, 0x120, R59, 0xf8, !PT ;  /* 0x0000012008797812 */ /* 0x000fc600078ef83b */
[----:B------:R-:W-:Y:S02]  /*bb80*/  LOP3.LUT R16, R16, 0x6, RZ, 0xc0, !PT ;  /* 0x0000000610107812 */ /* 0x000fe400078ec0ff */
[----:B------:R-:W-:Y:S02]  /*bb90*/  LEA R121, R121, UR5, 0x1 ;  /* 0x0000000579797c11 */ /* 0x000fe4000f8e08ff */
[----:B------:R-:W-:-:S03]  /*bba0*/  LOP3.LUT R3, R85, R16, RZ, 0xfc, !PT ;  /* 0x0000001055037212 */ /* 0x000fc600078efcff */
[----:B------:R-:W-:Y:S01]  /*bbb0*/  IMAD.IADD R92, R11, 0x1, R121 ;  /* 0x000000010b5c7824 */ /* 0x000fe200078e0279 */
[----:B------:R-:W-:Y:S01]  /*bbc0*/  LDSM.16.MT88.4 R68, [R121+0x8000] ;  /* 0x008000007944783b */ /* 0x000fe20000004200 */
[C---:B------:R-:W-:Y:S02]  /*bbd0*/  VIADD R17, R3.reuse, 0xffffffc0 ;  /* 0xffffffc003117836 */ /* 0x040fe40000000000 */
[C---:B------:R-:W-:Y:S01]  /*bbe0*/  VIADD R16, R3.reuse, 0xffffffc1 ;  /* 0xffffffc103107836 */ /* 0x040fe20000000000 */
[----:B------:R-:W-:Y:S01]  /*bbf0*/  LDSM.16.MT88.4 R60, [R92+0x7000] ;  /* 0x007000005c3c783b */ /* 0x000fe20000004200 */
[----:B------:R-:W-:Y:S01]  /*bc00*/  VIADD R56, R3, 0xffffffc8 ;  /* 0xffffffc803387836 */ /* 0x000fe20000000000 */
[-C--:B------:R-:W-:Y:S01]  /*bc10*/  ISETP.GE.AND P1, PT, R17, R87.reuse, PT ;  /* 0x000000571100720c */ /* 0x080fe20003f26270 */
[C---:B------:R-:W-:Y:S01]  /*bc20*/  VIADD R31, R3.reuse, 0xffffffc9 ;  /* 0xffffffc9031f7836 */ /* 0x040fe20000000000 */
[-C--:B------:R-:W-:Y:S01]  /*bc30*/  ISETP.GE.AND P3, PT, R16, R87.reuse, PT ;  /* 0x000000571000720c */ /* 0x080fe20003f66270 */
        /* <DEDUP_REMOVED lines=14> */
[C---:B------:R-:W-:Y:S01]  /*bd20*/  VIADD R21, R3.reuse, 0xfffffff0 ;  /* 0xfffffff003157836 */ /* 0x040fe20000000000 */
[----:B------:R-:W-:Y:S01]  /*bd30*/  ISETP.GE.AND P4, PT, R16, R106, PT ;  /* 0x0000006a1000720c */ /* 0x000fe20003f86270 */
[----:B------:R-:W-:Y:S01]  /*bd40*/  VIADD R16, R3, 0xffffffe1 ;  /* 0xffffffe103107836 */ /* 0x000fe20000000000 */
[----:B------:R-:W-:Y:S01]  /*bd50*/  FSEL R26, R53, -INF , !P1 ;  /* 0xff800000351a7808 */ /* 0x000fe20004800000 */
[----:B------:R-:W-:Y:S01]  /*bd60*/  VIADD R19, R3, 0xfffffff1 ;  /* 0xfffffff103137836 */ /* 0x000fe20000000000 */
[----:B------:R-:W-:-:S02]  /*bd70*/  ISETP.GE.AND P1, PT, R27, R87, PT ;  /* 0x000000571b00720c */ /* 0x000fc40003f26270 */
[----:B------:R-:W-:Y:S02]  /*bd80*/  FSEL R48, R48, -INF , !P3 ;  /* 0xff80000030307808 */ /* 0x000fe40005800000 */
[-C--:B------:R-:W-:Y:S02]  /*bd90*/  ISETP.GE.AND P3, PT, R20, R87.reuse, PT ;  /* 0x000000571400720c */ /* 0x080fe40003f66270 */
[----:B------:R-:W-:Y:S02]  /*bda0*/  FSEL R22, R49, -INF , !P2 ;  /* 0xff80000031167808 */ /* 0x000fe40005000000 */
[----:B------:R-:W-:Y:S02]  /*bdb0*/  FMNMX3.FTZ R49, R64, R28, R52, !PT ;  /* 0x0000001c40317276 */ /* 0x000fe40007810034 */
[----:B------:R-:W-:Y:S02]  /*bdc0*/  FSEL R44, R44, -INF , !P1 ;  /* 0xff8000002c2c7808 */ /* 0x000fe40004800000 */
[----:B------:R-:W-:-:S02]  /*bdd0*/  ISETP.GE.AND P1, PT, R16, R87, PT ;  /* 0x000000571000720c */ /* 0x000fc40003f26270 */
[----:B------:R-:W-:Y:S02]  /*bde0*/  FSEL R18, R45, -INF , !P3 ;  /* 0xff8000002d127808 */ /* 0x000fe40005800000 */
[-C--:B------:R-:W-:Y:S02]  /*bdf0*/  ISETP.GE.AND P2, PT, R25, R87.reuse, PT ;  /* 0x000000571900720c */ /* 0x080fe40003f46270 */
[----:B------:R-:W-:Y:S02]  /*be00*/  FMNMX3.FTZ R45, R49, R26, R48, !PT ;  /* 0x0000001a312d7276 */ /* 0x000fe40007810030 */
[----:B------:R-:W-:Y:S02]  /*be10*/  ISETP.GE.AND P3, PT, R24, R87, PT ;  /* 0x000000571800720c */ /* 0x000fe40003f66270 */
[----:B------:R-:W-:Y:S02]  /*be20*/  FSEL R134, R41, -INF , !P1 ;  /* 0xff80000029867808 */ /* 0x000fe40004800000 */
[----:B------:R-:W-:Y:S01]  /*be30*/  ISETP.GE.AND P0, PT, R17, R106, PT ;  /* 0x0000006a1100720c */ /* 0x000fe20003f06270 */
[C---:B------:R-:W-:Y:S01]  /*be40*/  VIADD R17, R3.reuse, 0xfffffff8 ;  /* 0xfffffff803117836 */ /* 0x040fe20000000000 */
[----:B------:R-:W-:Y:S01]  /*be50*/  FSEL R116, R40, -INF , !P2 ;  /* 0xff80000028747808 */ /* 0x000fe20005000000 */
[----:B------:R-:W-:Y:S01]  /*be60*/  VIADD R3, R3, 0xfffffff9 ;  /* 0xfffffff903037836 */ /* 0x000fe20000000000 */
[----:B------:R-:W-:-:S02]  /*be70*/  FMNMX3.FTZ R41, R45, R22, R44, !PT ;  /* 0x000000162d297276 */ /* 0x000fc4000781002c */
[-C--:B------:R-:W-:Y:S02]  /*be80*/  ISETP.GE.AND P2, PT, R23, R87.reuse, PT ;  /* 0x000000571700720c */ /* 0x080fe40003f46270 */
[-C--:B------:R-:W-:Y:S02]  /*be90*/  ISETP.GE.AND P1, PT, R21, R87.reuse, PT ;  /* 0x000000571500720c */ /* 0x080fe40003f26270 */
[----:B------:R-:W-:Y:S02]  /*bea0*/  FSEL R118, R36, -INF , !P3 ;  /* 0xff80000024767808 */ /* 0x000fe40005800000 */
[----:B------:R-:W-:Y:S02]  /*beb0*/  ISETP.GE.AND P3, PT, R19, R87, PT ;  /* 0x000000571300720c */ /* 0x000fe40003f66270 */
[----:B------:R-:W-:Y:S02]  /*bec0*/  FMNMX3.FTZ R41, R41, R18, R116, !PT ;  /* 0x0000001229297276 */ /* 0x000fe40007810074 */
[----:B------:R-:W-:-:S02]  /*bed0*/  FSEL R114, R37, -INF , !P2 ;  /* 0xff80000025727808 */ /* 0x000fc40005000000 */
[-C--:B------:R-:W-:Y:S02]  /*bee0*/  ISETP.GE.AND P2, PT, R17, R87.reuse, PT ;  /* 0x000000571100720c */ /* 0x080fe40003f46270 */
[----:B------:R-:W-:Y:S02]  /*bef0*/  FSEL R93, R32, -INF , !P1 ;  /* 0xff800000205d7808 */ /* 0x000fe40004800000 */
[----:B------:R-:W-:Y:S02]  /*bf00*/  ISETP.GE.AND P1, PT, R3, R87, PT ;  /* 0x000000570300720c */ /* 0x000fe40003f26270 */
[----:B------:R-:W-:Y:S02]  /*bf10*/  FMNMX3.FTZ R32, R41, R134, R118, !PT ;  /* 0x0000008629207276 */ /* 0x000fe40007810076 */
[----:B------:R-:W-:Y:S02]  /*bf20*/  FSEL R96, R33, -INF , !P3 ;  /* 0xff80000021607808 */ /* 0x000fe40005800000 */
[----:B------:R-:W-:-:S02]  /*bf30*/  ISETP.GE.AND P3, PT, R56, R106, PT ;  /* 0x0000006a3800720c */ /* 0x000fc40003f66270 */
[----:B------:R-:W-:Y:S02]  /*bf40*/  FSEL R95, R4, -INF , !P2 ;  /* 0xff800000045f7808 */ /* 0x000fe40005000000 */
[----:B------:R-:W-:Y:S02]  /*bf50*/  ISETP.GE.AND P2, PT, R31, R106, PT ;  /* 0x0000006a1f00720c */ /* 0x000fe40003f46270 */
[----:B------:R-:W-:Y:S02]  /*bf60*/  FSEL R94, R5, -INF , !P1 ;  /* 0xff800000055e7808 */ /* 0x000fe40004800000 */
[----:B------:R-:W-:Y:S02]  /*bf70*/  FMNMX3.FTZ R32, R32, R114, R93, !PT ;  /* 0x0000007220207276 */ /* 0x000fe4000781005d */
[----:B------:R-:W-:Y:S02]  /*bf80*/  ISETP.GE.AND P1, PT, R30, R106, PT ;  /* 0x0000006a1e00720c */ /* 0x000fe40003f26270 */
[----:B------:R-:W-:-:S02]  /*bf90*/  FSEL R66, R66, -INF , !P0 ;  /* 0xff80000042427808 */ /* 0x000fc40004000000 */
[----:B------:R-:W-:Y:S02]  /*bfa0*/  FSEL R30, R67, -INF , !P4 ;  /* 0xff800000431e7808 */ /* 0x000fe40006000000 */
[----:B------:R-:W-:Y:S02]  /*bfb0*/  FSEL R54, R54, -INF , !P3 ;  /* 0xff80000036367808 */ /* 0x000fe40005800000 */
[-C--:B------:R-:W-:Y:S02]  /*bfc0*/  ISETP.GE.AND P3, PT, R20, R106.reuse, PT ;  /* 0x0000006a1400720c */ /* 0x080fe40003f66270 */
[----:B------:R-:W-:Y:S02]  /*bfd0*/  ISETP.GE.AND P0, PT, R29, R106, PT ;  /* 0x0000006a1d00720c */ /* 0x000fe40003f06270 */
[----:B------:R-:W-:Y:S02]  /*bfe0*/  FSEL R20, R55, -INF , !P2 ;  /* 0xff80000037147808 */ /* 0x000fe40005000000 */
[----:B------:R-:W-:-:S02]  /*bff0*/  FMNMX3.FTZ R5, R32, R96, R95, !PT ;  /* 0x0000006020057276 */ /* 0x000fc4000781005f */
[-C--:B------:R-:W-:Y:S02]  /*c000*/  ISETP.GE.AND P2, PT, R25, R106.reuse, PT ;  /* 0x0000006a1900720c */ /* 0x080fe40003f46270 */
[----:B------:R-:W-:Y:S02]  /*c010*/  ISETP.GE.AND P4, PT, R27, R106, PT ;  /* 0x0000006a1b00720c */ /* 0x000fe40003f86270 */
[----:B------:R-:W-:Y:S02]  /*c020*/  FSEL R50, R50, -INF , !P1 ;  /* 0xff80000032327808 */ /* 0x000fe40004800000 */
[----:B------:R-:W-:Y:S02]  /*c030*/  FMNMX3.FTZ R25, R66, R30, R54, !PT ;  /* 0x0000001e42197276 */ /* 0x000fe40007810036 */
[----:B------:R-:W-:Y:S02]  /*c040*/  ISETP.GE.AND P1, PT, R16, R106, PT ;  /* 0x0000006a1000720c */ /* 0x000fe40003f26270 */
[----:B------:R-:W-:-:S02]  /*c050*/  FSEL R16, R51, -INF , !P0 ;  /* 0xff80000033107808 */ /* 0x000fc40004000000 */
[----:B------:R-:W-:Y:S02]  /*c060*/  FMNMX.FTZ R5, R94, R5, !PT ;  /* 0x000000055e057209 */ /* 0x000fe40007810000 */
[----:B------:R-:W-:Y:S02]  /*c070*/  ISETP.GE.AND P0, PT, R24, R106, PT ;  /* 0x0000006a1800720c */ /* 0x000fe40003f06270 */
[----:B------:R-:W-:Y:S01]  /*c080*/  FSEL R24, R46, -INF , !P4 ;  /* 0xff8000002e187808 */ /* 0x000fe20006000000 */
[----:B------:R-:W2:Y:S01]  /*c090*/  SHFL.BFLY PT, R32, R5, 0x2, 0x1f ;  /* 0x0c401f0005207f89 */ /* 0x000ea200000e0000 */
        /* <DEDUP_REMOVED lines=12> */
[----:B------:R-:W-:Y:S01]  /*c160*/  FSEL R110, R34, -INF , !P3 ;  /* 0xff800000226e7808 */ /* 0x000fe20005800000 */
[----:B------:R-:W-:Y:S01]  /*c170*/  LDSM.16.MT88.4 R36, [R121+0x6000] ;  /* 0x006000007924783b */ /* 0x000fe20000004200 */
[----:B------:R-:W-:Y:S02]  /*c180*/  FMNMX3.FTZ R25, R25, R140, R138, !PT ;  /* 0x0000008c19197276 */ /* 0x000fe4000781008a */
[----:B------:R-:W-:-:S02]  /*c190*/  ISETP.GE.AND P0, PT, R3, R106, PT ;  /* 0x0000006a0300720c */ /* 0x000fc40003f06270 */
[----:B------:R-:W-:Y:S02]  /*c1a0*/  FSEL R102, R35, -INF , !P2 ;  /* 0xff80000023667808 */ /* 0x000fe40005000000 */
[----:B------:R-:W-:Y:S02]  /*c1b0*/  FSEL R101, R6, -INF , !P1 ;  /* 0xff80000006657808 */ /* 0x000fe40004800000 */
[----:B------:R-:W-:Y:S02]  /*c1c0*/  FMNMX3.FTZ R25, R25, R136, R110, !PT ;  /* 0x0000008819197276 */ /* 0x000fe4000781006e */
[----:B------:R-:W-:Y:S02]  /*c1d0*/  FSEL R100, R7, -INF , !P0 ;  /* 0xff80000007647808 */ /* 0x000fe40004000000 */
[----:B------:R-:W-:Y:S02]  /*c1e0*/  FMNMX3.FTZ R25, R25, R102, R101, !PT ;  /* 0x0000006619197276 */ /* 0x000fe40007810065 */
[----:B--2---:R-:W-:-:S02]  /*c1f0*/  FMNMX.FTZ R32, R5, R32, !PT ;  /* 0x0000002005207209 */ /* 0x004fc40007810000 */
        /* <DEDUP_REMOVED lines=11> */
[----:B------:R-:W2:Y:S01]  /*c2b0*/  LDSM.16.MT88.4 R44, [R92+0x6000] ;  /* 0x006000005c2c783b */ /* 0x000ea20000004200 */
        /* <DEDUP_REMOVED lines=14> */
[----:B-1----:R-:W-:-:S04]  /*c3a0*/  FMNMX.FTZ R3, R5, R6, !PT ;  /* 0x0000000605037209 */ /* 0x002fc80007810000 */
[C---:B------:R-:W-:Y:S01]  /*c3b0*/  FSETP.NEU.FTZ.AND P0, PT, R3.reuse, -INF , PT ;  /* 0xff8000000300780b */ /* 0x040fe20003f1d000 */
[----:B------:R-:W-:Y:S01]  /*c3c0*/  FMUL.FTZ R103, R3, UR4 ;  /* 0x0000000403677c20 */ /* 0x000fe20008410000 */
[----:B------:R-:W-:Y:S04]  /*c3d0*/  MUFU.EX2 R97, R97 ;  /* 0x0000006100617308 */ /* 0x000fe80000000800 */
[----:B------:R-:W-:-:S04]  /*c3e0*/  FSEL R103, R103, RZ, P0 ;  /* 0x000000ff67677208 */ /* 0x000fc80000000000 */
[----:B------:R-:W1:Y:S01]  /*c3f0*/  MUFU.EX2 R90, R90 ;  /* 0x0000005a005a7308 */ /* 0x000e620000000800 */
        /* <DEDUP_REMOVED lines=14> */
[--C-:B------:R-:W-:Y:S01]  /*c4e0*/  FFMA.FTZ R101, R101, UR4, -R103.reuse ;  /* 0x0000000465657c23 */ /* 0x100fe20008010867 */
[----:B------:R-:W3:Y:S01]  /*c4f0*/  MUFU.EX2 R107, R107 ;  /* 0x0000006b006b7308 */ /* 0x000ee20000000800 */
[----:B-1----:R-:W-:Y:S01]  /*c500*/  F2FP.F16.F32.PACK_AB R74, R90, R97 ;  /* 0x000000615a4a723e */ /* 0x002fe200000000ff */
[----:B------:R-:W1:Y:S01]  /*c510*/  LDSM.16.MT88.4 R52, [R121+0x7000] ;  /* 0x007000007934783b */ /* 0x000e620000004200 */
[----:B------:R-:W-:Y:S01]  /*c520*/  FFMA.FTZ R100, R100, UR4, -R103 ;  /* 0x0000000464647c23 */ /* 0x000fe20008010867 */
[----:B------:R-:W-:-:S02]  /*c530*/  FADD.FTZ R98, R99, R98 ;  /* 0x0000006263627221 */ /* 0x000fc40000010000 */
[----:B------:R-:W4:Y:S02]  /*c540*/  LDSM.16.MT88.4 R28, [R121+0x7400] ;  /* 0x00740000791c783b */ /* 0x000f240000004200 */
[----:B------:R-:W-:Y:S01]  /*c550*/  MUFU.EX2 R112, R112 ;  /* 0x0000007000707308 */ /* 0x000fe20000000800 */
[----:B------:R-:W-:Y:S01]  /*c560*/  FADD.FTZ R97, R97, R98 ;  /* 0x0000006261617221 */ /* 0x000fe20000010000 */
[----:B------:R-:W-:Y:S03]  /*c570*/  LDSM.16.MT88.4 R24, [R92+0x7400] ;  /* 0x007400005c18783b */ /* 0x000fe60000004200 */
[----:B------:R-:W-:-:S03]  /*c580*/  FADD.FTZ R90, R90, R97 ;  /* 0x000000615a5a7221 */ /* 0x000fc60000010000 */
[----:B------:R-:W5:Y:S01]  /*c590*/  MUFU.EX2 R91, R91 ;  /* 0x0000005b005b7308 */ /* 0x000f620000000800 */
[----:B---3--:R-:W-:Y:S01]  /*c5a0*/  F2FP.F16.F32.PACK_AB R73, R107, R108 ;  /* 0x0000006c6b49723e */ /* 0x008fe200000000ff */
[----:B------:R-:W-:-:S06]  /*c5b0*/  FADD.FTZ R107, R108, R107 ;  /* 0x0000006b6c6b7221 */ /* 0x000fcc0000010000 */
        /* <DEDUP_REMOVED lines=9> */
[----:B---3--:R-:W-:-:S06]  /*c650*/  F2FP.F16.F32.PACK_AB R4, R34, R35 ;  /* 0x000000232204723e */ /* 0x008fcc00000000ff */
[----:B------:R-:W-:Y:S01]  /*c660*/  MUFU.EX2 R89, R89 ;  /* 0x0000005900597308 */ /* 0x000fe20000000800 */
[C---:B------:R-:W-:Y:S07]  /*c670*/  HMMA.16816.F32 R80, R72.reuse, R36, RZ ;  /* 0x000000244850723c */ /* 0x040fee00000018ff */
[----:B------:R-:W3:Y:S01]  /*c680*/  MUFU.EX2 R88, R88 ;  /* 0x0000005800587308 */ /* 0x000ee20000000800 */
[----:B--2---:R-:W-:Y:S01]  /*c690*/  F2FP.F16.F32.PACK_AB R6, R33, R8 ;  /* 0x000000082106723e */ /* 0x004fe200000000ff */
[C---:B------:R-:W-:Y:S06]  /*c6a0*/  HMMA.16816.F32 R36, R72.reuse, R38, RZ ;  /* 0x000000264824723c */ /* 0x040fec00000018ff */
        /* <DEDUP_REMOVED lines=23> */
[----:B------:R-:W-:Y:S06]  /*c820*/  HMMA.16816.F32 R68, R72, R70, RZ ;  /* 0x000000464844723c */ /* 0x000fec00000018ff */
[----:B------:R-:W-:Y:S02]  /*c830*/  MUFU.EX2 R101, R101 ;  /* 0x0000006500657308 */ /* 0x000fe40000000800 */
[----:B----4-:R-:W-:Y:S01]  /*c840*/  HMMA.16816.F32 R52, R4, R30, R52 ;  /* 0x0000001e0434723c */ /* 0x010fe20000001834 */
[--C-:B------:R-:W-:Y:S01]  /*c850*/  FFMA.FTZ R30, R114, UR4, -R109.reuse ;  /* 0x00000004721e7c23 */ /* 0x100fe2000801086d */
[----:B------:R-:W-:Y:S01]  /*c860*/  FFMA.FTZ R31, R118, UR4, -R109 ;  /* 0x00000004761f7c23 */ /* 0x000fe2000801086d */
[--C-:B------:R-:W-:Y:S01]  /*c870*/  FFMA.FTZ R114, R142, UR4, -R103.reuse ;  /* 0x000000048e727c23 */ /* 0x100fe20008010867 */
[----:B------:R-:W-:-:S02]  /*c880*/  FFMA.FTZ R109, R110, UR4, -R103 ;  /* 0x000000046e6d7c23 */ /* 0x000fc40008010867 */
[----:B------:R-:W-:Y:S02]  /*c890*/  MUFU.EX2 R100, R100 ;  /* 0x0000006400647308 */ /* 0x000fe40000000800 */
[C---:B-1----:R-:W-:Y:S06]  /*c8a0*/  HMMA.16816.F32 R76, R72.reuse, R16, RZ ;  /* 0x00000010484c723c */ /* 0x042fec00000018ff */
[----:B------:R-:W-:Y:S02]  /*c8b0*/  MUFU.EX2 R31, R31 ;  /* 0x0000001f001f7308 */ /* 0x000fe40000000800 */
[----:B------:R-:W-:Y:S01]  /*c8c0*/  HMMA.16816.F32 R72, R72, R18, RZ ;  /* 0x000000124848723c */ /* 0x000fe200000018ff */
[----:B------:R-:W1:Y:S05]  /*c8d0*/  LDSM.16.MT88.4 R16, [R92+0x8400] ;  /* 0x008400005c10783b */ /* 0x000e6a0000004200 */
[----:B------:R-:W-:Y:S02]  /*c8e0*/  MUFU.EX2 R30, R30 ;  /* 0x0000001e001e7308 */ /* 0x000fe40000000800 */
[C---:B---3--:R-:W-:Y:S06]  /*c8f0*/  HMMA.16816.F32 R64, R4.reuse, R20, R64 ;  /* 0x000000140440723c */ /* 0x048fec0000001840 */
[----:B------:R-:W3:Y:S02]  /*c900*/  MUFU.EX2 R114, R114 ;  /* 0x0000007200727308 */ /* 0x000ee40000000800 */
[C---:B------:R-:W-:Y:S01]  /*c910*/  HMMA.16816.F32 R68, R4.reuse, R22, R68 ;  /* 0x000000160444723c */ /* 0x040fe20000001844 */
[----:B------:R-:W4:Y:S05]  /*c920*/  LDSM.16.MT88.4 R20, [R121+0x6800] ;  /* 0x006800007914783b */ /* 0x000f2a0000004200 */
[----:B------:R-:W-:Y:S02]  /*c930*/  MUFU.EX2 R109, R109 ;  /* 0x0000006d006d7308 */ /* 0x000fe40000000800 */
[----:B------:R-:W-:Y:S01]  /*c940*/  HMMA.16816.F32 R48, R4, R28, R48 ;  /* 0x0000001c0430723c */ /* 0x000fe20000001830 */
[--C-:B------:R-:W-:Y:S01]  /*c950*/  FFMA.FTZ R29, R138, UR4, -R103.reuse ;  /* 0x000000048a1d7c23 */ /* 0x100fe20008010867 */
[----:B------:R-:W-:Y:S01]  /*c960*/  FFMA.FTZ R28, R136, UR4, -R103 ;  /* 0x00000004881c7c23 */ /* 0x000fe20008010867 */
[----:B------:R-:W-:-:S04]  /*c970*/  IMAD.MOV.U32 R136, RZ, RZ, -0x1 ;  /* 0xffffffffff887424 */ /* 0x000fc800078e00ff */
[----:B------:R-:W-:Y:S01]  /*c980*/  MUFU.EX2 R29, R29 ;  /* 0x0000001d001d7308 */ /* 0x000fe20000000800 */
[C---:B------:R-:W-:Y:S07]  /*c990*/  HMMA.16816.F32 R56, R4.reuse, R24, R56 ;  /* 0x000000180438723c */ /* 0x040fee0000001838 */
[----:B------:R-:W5:Y:S01]  /*c9a0*/  MUFU.EX2 R28, R28 ;  /* 0x0000001c001c7308 */ /* 0x000f620000000800 */
[C---:B------:R-:W-:Y:S01]  /*c9b0*/  HMMA.16816.F32 R60, R4.reuse, R26, R60 ;  /* 0x0000001a043c723c */ /* 0x040fe2000000183c */
[----:B------:R-:W-:Y:S07]  /*c9c0*/  LDSM.16.MT88.4 R24, [R121+0x6c00] ;  /* 0x006c00007918783b */ /* 0x000fee0000004200 */
[C---:B-1----:R-:W-:Y:S08]  /*c9d0*/  HMMA.16816.F32 R76, R4.reuse, R16, R76 ;  /* 0x00000010044c723c */ /* 0x042ff0000000184c */
[----:B------:R-:W-:Y:S01]  /*c9e0*/  HMMA.16816.F32 R72, R4, R18, R72 ;  /* 0x000000120448723c */ /* 0x000fe20000001848 */
[----:B------:R-:W1:Y:S01]  /*c9f0*/  LDSM.16.MT88.4 R16, [R92+0x6800] ;  /* 0x006800005c10783b */ /* 0x000e620000004200 */
[----:B--2---:R-:W-:-:S02]  /*ca00*/  F2FP.F16.F32.PACK_AB R4, R113, R116 ;  /* 0x000000747104723e */ /* 0x004fc400000000ff */
[----:B---3--:R-:W-:Y:S02]  /*ca10*/  F2FP.F16.F32.PACK_AB R5, R111, R114 ;  /* 0x000000726f05723e */ /* 0x008fe400000000ff */
[----:B------:R-:W-:Y:S02]  /*ca20*/  F2FP.F16.F32.PACK_AB R6, R30, R31 ;  /* 0x0000001f1e06723e */ /* 0x000fe400000000ff */
[----:B-----5:R-:W-:-:S07]  /*ca30*/  F2FP.F16.F32.PACK_AB R7, R28, R29 ;  /* 0x0000001d1c07723e */ /* 0x020fce00000000ff */
[C---:B----4-:R-:W-:Y:S08]  /*ca40*/  HMMA.16816.F32 R80, R4.reuse, R20, R80 ;  /* 0x000000140450723c */ /* 0x050ff00000001850 */
        /* <DEDUP_REMOVED lines=18> */
[----:B------:R-:W-:-:S02]  /*cb70*/  F2FP.F16.F32.PACK_AB R5, R102, R109 ;  /* 0x0000006d6605723e */ /* 0x000fc400000000ff */
        /* <DEDUP_REMOVED lines=108> */
.L_x_3629:
[----:B------:R-:W-:Y:S01]  /*d240*/  UMOV UR8, URZ ;  /* 0x000000ff00087c82 */ /* 0x000fe20008000000 */
[----:B------:R-:W-:Y:S01]  /*d250*/  IMAD.SHL.U32 R4, R14, 0x40, RZ ;  /* 0x000000400e047824 */ /* 0x000fe200078e00ff */
[----:B------:R-:W-:-:S05]  /*d260*/  IADD3 R5, P0, PT, RZ, -UR8, RZ ;  /* 0x80000008ff057c10 */ /* 0x000fca000ff1e0ff */
[----:B------:R-:W-:-:S05]  /*d270*/  IMAD.X R4, RZ, RZ, ~R4, P0 ;  /* 0x000000ffff047224 */ /* 0x000fca00000e0e04 */
[----:B------:R-:W-:-:S04]  /*d280*/  SHF.R.S64 R6, R5, 0x1f, R4 ;  /* 0x0000001f05067819 */ /* 0x000fc80000001004 */
[----:B------:R-:W-:-:S04]  /*d290*/  IADD3 R127, P0, PT, R6, R127, RZ ;  /* 0x0000007f067f7210 */ /* 0x000fc80007f1e0ff */
[----:B------:R-:W-:-:S09]  /*d2a0*/  LEA.HI.X.SX32 R126, R4, R126, 0x1, P0 ;  /* 0x0000007e047e7211 */ /* 0x000fd200000f0eff */
.L_x_3630:
[----:B------:R-:W1:Y:S01]  /*d2b0*/  LDCU UR8, c[0x0][0x440] ;  /* 0x00008800ff0877ac */ /* 0x000e620008000800 */
[----:B------:R-:W-:Y:S01]  /*d2c0*/  LEA R8, P0, R14, R127, 0x6 ;  /* 0x0000007f0e087211 */ /* 0x000fe200078030ff */
[----:B------:R-:W-:-:S05]  /*d2d0*/  IMAD.MOV.U32 R85, RZ, RZ, 0x20 ;  /* 0x00000020ff557424 */ /* 0x000fca00078e00ff */
[----:B------:R-:W-:-:S05]  /*d2e0*/  SEL R85, R85, 0xffffffe0, !P6 ;  /* 0xffffffe055557807 */ /* 0x000fca0007000000 */
[--C-:B------:R-:W-:Y:S02]  /*d2f0*/  IMAD.IADD R107, R2, 0x1, R85.reuse ;  /* 0x00000001026b7824 */ /* 0x100fe400078e0255 */
[----:B------:R-:W-:Y:S01]  /*d300*/  IMAD.IADD R85, R0, 0x1, R85 ;  /* 0x0000000100557824 */ /* 0x000fe200078e0255 */
[----:B-1----:R-:W-:Y:S02]  /*d310*/  ISETP.GE.AND P5, PT, R12, UR8, PT ;  /* 0x000000080c007c0c */ /* 0x002fe4000bfa6270 */
[----:B------:R-:W-:Y:S02]  /*d320*/  ISETP.GE.AND P4, PT, R10, UR8, PT ;  /* 0x000000080a007c0c */ /* 0x000fe4000bf86270 */
[----:B------:R-:W-:Y:S02]  /*d330*/  ISETP.GE.AND P3, PT, R9, UR8, PT ;  /* 0x0000000809007c0c */ /* 0x000fe4000bf66270 */
[----:B------:R-:W-:-:S07]  /*d340*/  LEA.HI.X R9, R14, R126, R15, 0x6, P0 ;  /* 0x0000007e0e097211 */ /* 0x000fce00000f340f */
[--C-:B------:R-:W-:Y:S02]  /*d350*/  @!P5 IMAD.MOV.U32 R4, RZ, RZ, R127.reuse ;  /* 0x000000ffff04d224 */ /* 0x100fe400078e007f */
[--C-:B------:R-:W-:Y:S02]  /*d360*/  @!P5 IMAD.MOV.U32 R5, RZ, RZ, R126.reuse ;  /* 0x000000ffff05d224 */ /* 0x100fe400078e007e */
[--C-:B------:R-:W-:Y:S02]  /*d370*/  @!P4 IMAD.MOV.U32 R12, RZ, RZ, R127.reuse ;  /* 0x000000ffff0cc224 */ /* 0x100fe400078e007f */
[--C-:B------:R-:W-:Y:S01]  /*d380*/  @!P4 IMAD.MOV.U32 R13, RZ, RZ, R126.reuse ;  /* 0x000000ffff0dc224 */ /* 0x100fe200078e007e */
[----:B------:R-:W-:Y:S01]  /*d390*/  @!PT LDS RZ, [RZ] ;  /* 0x00000000fffff984 */ /* 0x000fe20000000800 */
[----:B------:R-:W-:Y:S01]  /*d3a0*/  @!PT LDS RZ, [RZ] ;  /* 0x00000000fffff984 */ /* 0x000fe20000000800 */
[----:B------:R-:W-:Y:S01]  /*d3b0*/  @!PT LDS RZ, [RZ] ;  /* 0x00000000fffff984 */ /* 0x000fe20000000800 */
[----:B------:R1:W-:Y:S01]  /*d3c0*/  @!P5 LDGSTS.E.BYPASS.LTC128B.128 [R139+0x6000], desc[UR6][R4.64] ;  /* 0x06000000048bdfae */ /* 0x0003e2000b981a06 */
[----:B------:R-:W-:Y:S02]  /*d3d0*/  @!P3 IMAD.MOV.U32 R10, RZ, RZ, R127 ;  /* 0x000000ffff0ab224 */ /* 0x000fe400078e007f */
[----:B------:R-:W-:Y:S01]  /*d3e0*/  @!P3 IMAD.MOV.U32 R11, RZ, RZ, R126 ;  /* 0x000000ffff0bb224 */ /* 0x000fe200078e007e */
        /* <DEDUP_REMOVED lines=28> */
[----:B------:R-:W4:Y:S04]  /*d5b0*/  LDSM.16.M88.4 R20, [R0+0x3400] ;  /* 0x003400000014783b */ /* 0x000f280000000200 */
[----:B--2---:R-:W2:Y:S04]  /*d5c0*/  LDSM.16.M88.4 R12, [R0+0x3800] ;  /* 0x00380000000c783b */ /* 0x004ea80000000200 */
[----:B------:R-:W3:Y:S04]  /*d5d0*/  LDSM.16.M88.4 R96, [R0+0x3c00] ;  /* 0x003c00000060783b */ /* 0x000ee80000000200 */
[----:B------:R-:W-:Y:S04]  /*d5e0*/  LDSM.16.M88.4 R88, [R107] ;  /* 0x000000006b58783b */ /* 0x000fe80000000200 */
[----:B------:R-:W5:Y:S04]  /*d5f0*/  LDSM.16.M88.4 R92, [R85+0x3000] ;  /* 0x00300000555c783b */ /* 0x000f680000000200 */
[----:B------:R-:W5:Y:S04]  /*d600*/  LDSM.16.M88.4 R100, [R85+0x3400] ;  /* 0x003400005564783b */ /* 0x000f680000000200 */
[----:B------:R-:W0:Y:S01]  /*d610*/  LDGDEPBAR ;  /* 0x00000000000079af */ /* 0x000e220000000000 */
[C---:B-1----:R-:W-:Y:S08]  /*d620*/  HMMA.16816.F32 R32, R4.reuse, R28, RZ ;  /* 0x0000001c0420723c */ /* 0x042ff000000018ff */
[C---:B------:R-:W-:Y:S08]  /*d630*/  HMMA.16816.F32 R28, R4.reuse, R30, RZ ;  /* 0x0000001e041c723c */ /* 0x040ff000000018ff */
[C---:B----4-:R-:W-:Y:S08]  /*d640*/  HMMA.16816.F32 R24, R4.reuse, R20, RZ ;  /* 0x000000140418723c */ /* 0x050ff000000018ff */
[C---:B--2---:R-:W-:Y:S08]  /*d650*/  HMMA.16816.F32 R16, R4.reuse, R12, RZ ;  /* 0x0000000c0410723c */ /* 0x044ff000000018ff */
[C---:B------:R-:W-:Y:S08]  /*d660*/  HMMA.16816.F32 R20, R4.reuse, R22, RZ ;  /* 0x000000160414723c */ /* 0x040ff000000018ff */
[C---:B------:R-:W-:Y:S08]  /*d670*/  HMMA.16816.F32 R12, R4.reuse, R14, RZ ;  /* 0x0000000e040c723c */ /* 0x040ff000000018ff */
[C---:B---3--:R-:W-:Y:S08]  /*d680*/  HMMA.16816.F32 R8, R4.reuse, R96, RZ ;  /* 0x000000600408723c */ /* 0x048ff000000018ff */
        /* <DEDUP_REMOVED lines=21> */
[C---:B------:R-:W-:Y:S08]  /*d7e0*/  HMMA.16816.F32 R16, R88.reuse, R96, R16 ;  /* 0x000000605810723c */ /* 0x040ff00000001810 */
        /* <DEDUP_REMOVED lines=14> */
[----:B------:R1:W3:Y:S07]  /*d8d0*/  LDSM.16.M88.4 R88, [R2+0x2000] ;  /* 0x002000000258783b */ /* 0x0002ee0000000200 */
[C---:B--2---:R-:W-:Y:S08]  /*d8e0*/  HMMA.16816.F32 R8, R96.reuse, R100, R8 ;  /* 0x000000646008723c */ /* 0x044ff00000001808 */
[----:B------:R-:W-:Y:S01]  /*d8f0*/  HMMA.16816.F32 R4, R96, R102, R4 ;  /* 0x000000666004723c */ /* 0x000fe20000001804 */
[----:B------:R-:W2:Y:S04]  /*d900*/  LDSM.16.M88.4 R100, [R0+0x5400] ;  /* 0x005400000064783b */ /* 0x000ea80000000200 */
[----:B------:R-:W4:Y:S01]  /*d910*/  LDSM.16.M88.4 R96, [R0+0x5800] ;  /* 0x005800000060783b */ /* 0x000f220000000200 */
[----:B-1----:R-:W1:Y:S02]  /*d920*/  S2R R2, SR_TID.X ;  /* 0x0000000000027919 */ /* 0x002e640000002100 */
[C---:B---3--:R-:W-:Y:S08]  /*d930*/  HMMA.16816.F32 R32, R88.reuse, R92, R32 ;  /* 0x0000005c5820723c */ /* 0x048ff00000001820 */
[C---:B------:R-:W-:Y:S01]  /*d940*/  HMMA.16816.F32 R28, R88.reuse, R94, R28 ;  /* 0x0000005e581c723c */ /* 0x040fe2000000181c */
[----:B------:R3:W5:Y:S07]  /*d950*/  LDSM.16.M88.4 R92, [R0+0x5c00] ;  /* 0x005c0000005c783b */ /* 0x00076e0000000200 */
[----:B--2---:R-:W-:Y:S01]  /*d960*/  HMMA.16816.F32 R24, R88, R100, R24 ;  /* 0x000000645818723c */ /* 0x004fe20000001818 */
[----:B-1----:R-:W-:-:S07]  /*d970*/  IMAD.SHL.U32 R2, R2, 0x2, RZ ;  /* 0x0000000202027824 */ /* 0x002fce00078e00ff */
[C---:B------:R-:W-:Y:S01]  /*d980*/  HMMA.16816.F32 R20, R88.reuse, R102, R20 ;  /* 0x000000665814723c */ /* 0x040fe20000001814 */
[----:B------:R-:W-:Y:S07]  /*d990*/  LDSM.16.M88.4 R100, [R107+0x2000] ;  /* 0x002000006b64783b */ /* 0x000fee0000000200 */
[----:B----4-:R-:W-:Y:S01]  /*d9a0*/  HMMA.16816.F32 R16, R88, R96, R16 ;  /* 0x000000605810723c */ /* 0x010fe20000001810 */
[----:B---3--:R-:W-:-:S07]  /*d9b0*/  IMAD.SHL.U32 R0, R86, 0x40, RZ ;  /* 0x0000004056007824 */ /* 0x008fce00078e00ff */
[C---:B------:R-:W-:Y:S01]  /*d9c0*/  HMMA.16816.F32 R12, R88.reuse, R98, R12 ;  /* 0x00000062580c723c */ /* 0x040fe2000000180c */
[----:B------:R-:W1:Y:S07]  /*d9d0*/  LDSM.16.M88.4 R96, [R85+0x5000] ;  /* 0x005000005560783b */ /* 0x000e6e0000000200 */
[C---:B-----5:R-:W-:Y:S08]  /*d9e0*/  HMMA.16816.F32 R8, R88.reuse, R92, R8 ;  /* 0x0000005c5808723c */ /* 0x060ff00000001808 */
[----:B------:R-:W-:Y:S01]  /*d9f0*/  HMMA.16816.F32 R4, R88, R94, R4 ;  /* 0x0000005e5804723c */ /* 0x000fe20000001804 */
[----:B------:R-:W2:Y:S04]  /*da00*/  LDSM.16.M88.4 R92, [R85+0x5400] ;  /* 0x00540000555c783b */ /* 0x000ea80000000200 */
[----:B------:R-:W3:Y:S03]  /*da10*/  LDSM.16.M88.4 R88, [R85+0x5800] ;  /* 0x005800005558783b */ /* 0x000ee60000000200 */
[C---:B-1----:R-:W-:Y:S08]  /*da20*/  HMMA.16816.F32 R32, R100.reuse, R96, R32 ;  /* 0x000000606420723c */ /* 0x042ff00000001820 */
[C---:B------:R-:W-:Y:S08]  /*da30*/  HMMA.16816.F32 R28, R100.reuse, R98, R28 ;  /* 0x00000062641c723c */ /* 0x040ff0000000181c */
[----:B--2---:R-:W-:Y:S01]  /*da40*/  HMMA.16816.F32 R24, R100, R92, R24 ;  /* 0x0000005c6418723c */ /* 0x004fe20000001818 */
[----:B------:R-:W-:-:S04]  /*da50*/  LOP3.LUT R93, R2, 0x6, RZ, 0xc0, !PT ;  /* 0x00000006025d7812 */ /* 0x000fc800078ec0ff */
[----:B------:R-:W-:-:S03]  /*da60*/  LOP3.LUT R2, R0, R93, RZ, 0xfc, !PT ;  /* 0x0000005d00027212 */ /* 0x000fc600078efcff */
[C---:B---3--:R-:W-:Y:S02]  /*da70*/  HMMA.16816.F32 R16, R100.reuse, R88, R16 ;  /* 0x000000586410723c */ /* 0x048fe40000001810 */
[C---:B------:R-:W-:Y:S02]  /*da80*/  VIADD R0, R2.reuse, 0xffffff80 ;  /* 0xffffff8002007836 */ /* 0x040fe40000000000 */
[C---:B------:R-:W-:Y:S02]  /*da90*/  VIADD R88, R2.reuse, 0xffffff81 ;  /* 0xffffff8102587836 */ /* 0x040fe40000000000 */
[----:B------:R-:W-:Y:S01]  /*daa0*/  VIADD R93, R2, 0xffffff88 ;  /* 0xffffff88025d7836 */ /* 0x000fe20000000000 */
[-C--:B------:R-:W-:Y:S01]  /*dab0*/  ISETP.GE.AND P2, PT, R0, R87.reuse, PT ;  /* 0x000000570000720c */ /* 0x080fe20003f46270 */
[----:B------:R-:W-:Y:S01]  /*dac0*/  HMMA.16816.F32 R12, R100, R90, R12 ;  /* 0x0000005a640c723c */ /* 0x000fe2000000180c */
[----:B------:R-:W-:Y:S01]  /*dad0*/  ISETP.GE.AND P0, PT, R88, R87, PT ;  /* 0x000000575800720c */ /* 0x000fe20003f06270 */
[----:B------:R-:W-:Y:S01]  /*dae0*/  VIADD R92, R2, 0xffffff89 ;  /* 0xffffff89025c7836 */ /* 0x000fe20000000000 */
[----:B------:R-:W-:-:S02]  /*daf0*/  FSEL R32, R32, -INF , !P2 ;  /* 0xff80000020207808 */ /* 0x000fc40005000000 */
[-C--:B------:R-:W-:Y:S02]  /*db00*/  ISETP.GE.AND P2, PT, R88, R106.reuse, PT ;  /* 0x0000006a5800720c */ /* 0x080fe40003f46270 */
[----:B------:R-:W1:Y:S01]  /*db10*/  LDSM.16.M88.4 R88, [R85+0x5c00] ;  /* 0x005c00005558783b */ /* 0x000e620000000200 */
[----:B------:R-:W-:Y:S01]  /*db20*/  ISETP.GE.AND P1, PT, R0, R106, PT ;  /* 0x0000006a0000720c */ /* 0x000fe20003f26270 */
[----:B------:R-:W-:Y:S01]  /*db30*/  HMMA.16816.F32 R20, R100, R94, R20 ;  /* 0x0000005e6414723c */ /* 0x000fe20000001814 */
[----:B------:R-:W-:Y:S01]  /*db40*/  FSEL R148, R33, -INF , !P0 ;  /* 0xff80000021947808 */ /* 0x000fe20004000000 */
[----:B------:R-:W-:Y:S01]  /*db50*/  VIADD R33, R2, 0xffffff91 ;  /* 0xffffff9102217836 */ /* 0x000fe20000000000 */
[----:B------:R-:W-:Y:S01]  /*db60*/  FSEL R0, R34, -INF , !P1 ;  /* 0xff80000022007808 */ /* 0x000fe20004800000 */
[----:B------:R-:W-:Y:S01]  /*db70*/  VIADD R34, R2, 0xffffff90 ;  /* 0xffffff9002227836 */ /* 0x000fe20000000000 */
[----:B------:R-:W-:Y:S01]  /*db80*/  ISETP.GE.AND P1, PT, R93, R87, PT ;  /* 0x000000575d00720c */ /* 0x000fe20003f26270 */
[----:B------:R-:W-:-:S04]  /*db90*/  DEPBAR.LE SB0, 0x0 ;  /* 0x000080000000791a */ /* 0x000fc80000000000 */
[----:B------:R-:W-:Y:S01]  /*dba0*/  BAR.SYNC.DEFER_BLOCKING 0x0 ;  /* 0x0000000000007b1d */ /* 0x000fe20000010000 */
[-C--:B------:R-:W-:Y:S02]  /*dbb0*/  ISETP.GE.AND P0, PT, R93, R106.reuse, PT ;  /* 0x0000006a5d00720c */ /* 0x080fe40003f06270 */
[----:B------:R-:W-:Y:S02]  /*dbc0*/  FSEL R146, R35, -INF , !P2 ;  /* 0xff80000023927808 */ /* 0x000fe40005000000 */
[----:B------:R-:W-:Y:S02]  /*dbd0*/  ISETP.GE.AND P2, PT, R92, R87, PT ;  /* 0x000000575c00720c */ /* 0x000fe40003f46270 */
[----:B------:R-:W-:Y:S02]  /*dbe0*/  FSEL R150, R28, -INF , !P1 ;  /* 0xff8000001c967808 */ /* 0x000fe40004800000 */
[----:B------:R-:W-:Y:S02]  /*dbf0*/  FSEL R28, R30, -INF , !P0 ;  /* 0xff8000001e1c7808 */ /* 0x000fe40004000000 */
[----:B------:R-:W-:-:S02]  /*dc00*/  ISETP.GE.AND P1, PT, R92, R106, PT ;  /* 0x0000006a5c00720c */ /* 0x000fc40003f26270 */
[-C--:B------:R-:W-:Y:S02]  /*dc10*/  ISETP.GE.AND P0, PT, R34, R87.reuse, PT ;  /* 0x000000572200720c */ /* 0x080fe40003f06270 */
[----:B------:R-:W-:Y:S01]  /*dc20*/  FSEL R30, R29, -INF , !P2 ;  /* 0xff8000001d1e7808 */ /* 0x000fe20005000000 */
[----:B------:R-:W-:Y:S01]  /*dc30*/  VIADD R29, R2, 0xffffff98 ;  /* 0xffffff98021d7836 */ /* 0x000fe20000000000 */
[----:B------:R-:W-:Y:S02]  /*dc40*/  ISETP.GE.AND P2, PT, R34, R106, PT ;  /* 0x0000006a2200720c */ /* 0x000fe40003f46270 */
[----:B------:R-:W-:Y:S02]  /*dc50*/  FSEL R144, R31, -INF , !P1 ;  /* 0xff8000001f907808 */ /* 0x000fe40004800000 */
[----:B------:R-:W-:Y:S01]  /*dc60*/  FSEL R34, R24, -INF , !P0 ;  /* 0xff80000018227808 */ /* 0x000fe20004000000 */
[----:B------:R-:W-:Y:S01]  /*dc70*/  VIADD R24, R2, 0xffffff99 ;  /* 0xffffff9902187836 */ /* 0x000fe20000000000 */
[----:B------:R-:W-:-:S02]  /*dc80*/  ISETP.GE.AND P1, PT, R33, R87, PT ;  /* 0x000000572100720c */ /* 0x000fc40003f26270 */
[----:B------:R-:W-:Y:S02]  /*dc90*/  ISETP.GE.AND P0, PT, R33, R106, PT ;  /* 0x0000006a2100720c */ /* 0x000fe40003f06270 */
[----:B------:R-:W-:Y:S01]  /*dca0*/  FSEL R98, R26, -INF , !P2 ;  /* 0xff8000001a627808 */ /* 0x000fe20005000000 */
[C---:B-1----:R-:W-:Y:S01]  /*dcb0*/  HMMA.16816.F32 R8, R100.reuse, R88, R8 ;  /* 0x000000586408723c */ /* 0x042fe20000001808 */
[-C--:B------:R-:W-:Y:S02]  /*dcc0*/  ISETP.GE.AND P2, PT, R29, R87.reuse, PT ;  /* 0x000000571d00720c */ /* 0x080fe40003f46270 */
[----:B------:R-:W-:Y:S01]  /*dcd0*/  FSEL R142, R25, -INF , !P1 ;  /* 0xff800000198e7808 */ /* 0x000fe20004800000 */
[----:B------:R-:W-:Y:S01]  /*dce0*/  VIADD R25, R2, 0xffffffa0 ;  /* 0xffffffa002197836 */ /* 0x000fe20000000000 */
[----:B------:R-:W-:Y:S02]  /*dcf0*/  FSEL R136, R27, -INF , !P0 ;  /* 0xff8000001b887808 */ /* 0x000fe40004000000 */
[----:B------:R-:W-:Y:S01]  /*dd00*/  ISETP.GE.AND P0, PT, R24, R87, PT ;  /* 0x000000571800720c */ /* 0x000fe20003f06270 */
[----:B------:R-:W-:Y:S01]  /*dd10*/  HMMA.16816.F32 R4, R100, R90, R4 ;  /* 0x0000005a6404723c */ /* 0x000fe20000001804 */
[----:B------:R-:W-:-:S02]  /*dd20*/  FSEL R140, R20, -INF , !P2 ;  /* 0xff800000148c7808 */ /* 0x000fc40005000000 */
[-C--:B------:R-:W-:Y:S01]  /*dd30*/  ISETP.GE.AND P2, PT, R24, R106.reuse, PT ;  /* 0x0000006a1800720c */ /* 0x080fe20003f46270 */
[C---:B------:R-:W-:Y:S01]  /*dd40*/  VIADD R24, R2.reuse, 0xffffffa1 ;  /* 0xffffffa102187836 */ /* 0x040fe20000000000 */
[----:B------:R-:W-:Y:S01]  /*dd50*/  FSEL R138, R21, -INF , !P0 ;  /* 0xff800000158a7808 */ /* 0x000fe20004000000 */
[----:B------:R-:W-:Y:S01]  /*dd60*/  VIADD R21, R2, 0xffffffa8 ;  /* 0xffffffa802157836 */ /* 0x000fe20000000000 */
        /* <DEDUP_REMOVED lines=18> */
[----:B------:R-:W-:Y:S01]  /*de90*/  ISETP.GE.AND P0, PT, R16, R106, PT ;  /* 0x0000006a1000720c */ /* 0x000fe20003f06270 */
[----:B------:R-:W-:Y:S01]  /*dea0*/  VIADD R16, R2, 0xffffffb1 ;  /* 0xffffffb102107836 */ /* 0x000fe20000000000 */
[-C--:B------:R-:W-:Y:S02]  /*deb0*/  ISETP.GE.AND P2, PT, R12, R87.reuse, PT ;  /* 0x000000570c00720c */ /* 0x080fe40003f46270 */
[----:B------:R-:W-:Y:S02]  /*dec0*/  FSEL R114, R15, -INF , !P0 ;  /* 0xff8000000f727808 */ /* 0x000fe40004000000 */
[----:B------:R-:W-:Y:S01]  /*ded0*/  FSEL R91, R8, -INF , !P2 ;  /* 0xff800000085b7808 */ /* 0x000fe20005000000 */
[----:B------:R-:W-:Y:S01]  /*dee0*/  VIADD R8, R2, 0xffffffb8 ;  /* 0xffffffb802087836 */ /* 0x000fe20000000000 */
[----:B------:R-:W-:Y:S01]  /*def0*/  ISETP.GE.AND P0, PT, R16, R87, PT ;  /* 0x000000571000720c */ /* 0x000fe20003f06270 */
[----:B------:R-:W-:Y:S01]  /*df00*/  VIADD R2, R2, 0xffffffb9 ;  /* 0xffffffb902027836 */ /* 0x000fe20000000000 */
[----:B------:R-:W-:-:S02]  /*df10*/  FSEL R134, R13, -INF , !P1 ;  /* 0xff8000000d867808 */ /* 0x000fc40004800000 */
[----:B------:R-:W-:Y:S02]  /*df20*/  FSEL R96, R9, -INF , !P0 ;  /* 0xff80000009607808 */ /* 0x000fe40004000000 */
[----:B------:R-:W-:Y:S02]  /*df30*/  ISETP.GE.AND P0, PT, R2, R87, PT ;  /* 0x000000570200720c */ /* 0x000fe40003f06270 */
[----:B------:R-:W-:Y:S02]  /*df40*/  ISETP.GE.AND P1, PT, R12, R106, PT ;  /* 0x0000006a0c00720c */ /* 0x000fe40003f26270 */
[----:B------:R-:W-:Y:S02]  /*df50*/  FSEL R94, R5, -INF , !P0 ;  /* 0xff800000055e7808 */ /* 0x000fe40004000000 */
[----:B------:R-:W-:Y:S02]  /*df60*/  ISETP.GE.AND P0, PT, R86, 0x3, PT ;  /* 0x000000035600780c */ /* 0x000fe40003f06270 */
        /* <DEDUP_REMOVED lines=8> */
[----:B------:R-:W-:Y:S01]  /*dff0*/  FSEL R35, R7, -INF , !P1 ;  /* 0xff80000007237808 */ /* 0x000fe20004800000 */
[----:B------:R-:W-:Y:S08]  /*e000*/  @!P0 BRA `(.L_x_3631) ;  /* 0x0000000400b08947 */ /* 0x000ff00003800000 */
        /* <DEDUP_REMOVED lines=25> */
[----:B------:R-:W-:Y:S01]  /*e1a0*/  IMAD R10, R7, R5, R10 ;  /* 0x00000005070a7224 */ /* 0x000fe200078e020a */
[----:B------:R-:W-:-:S04]  /*e1b0*/  LOP3.LUT R5, RZ, R8, RZ, 0x33, !PT ;  /* 0x00000008ff057212 */ /* 0x000fc800078e33ff */
[----:B------:R-:W-:-:S07]  /*e1c0*/  ISETP.GT.U32.AND P1, PT, R7, R10, PT ;  /* 0x0000000a0700720c */ /* 0x000fce0003f24070 */
[-C--:B------:R-:W-:Y:S02]  /*e1d0*/  @!P0 IADD3 R2, PT, PT, R2, -R7.reuse, RZ ;  /* 0x8000000702028210 */ /* 0x080fe40007ffe0ff */
[----:B------:R-:W-:Y:S02]  /*e1e0*/  @!P0 IADD3 R4, PT, PT, R4, 0x1, RZ ;  /* 0x0000000104048810 */ /* 0x000fe40007ffe0ff */
[-C--:B------:R-:W-:Y:S02]  /*e1f0*/  ISETP.GE.U32.AND P2, PT, R2, R7.reuse, PT ;  /* 0x000000070200720c */ /* 0x080fe40003f46070 */
[----:B------:R-:W-:Y:S01]  /*e200*/  @!P1 IMAD.IADD R10, R10, 0x1, -R7 ;  /* 0x000000010a0a9824 */ /* 0x000fe200078e0a07 */
[----:B------:R-:W-:Y:S02]  /*e210*/  @!P1 IADD3 R6, PT, PT, R6, 0x1, RZ ;  /* 0x0000000106069810 */ /* 0x000fe40007ffe0ff */
[----:B------:R-:W-:Y:S02]  /*e220*/  ISETP.GE.AND P1, PT, R9, RZ, PT ;  /* 0x000000ff0900720c */ /* 0x000fe40003f26270 */
[----:B------:R-:W-:-:S06]  /*e230*/  ISETP.GE.U32.AND P0, PT, R10, R7, PT ;  /* 0x000000070a00720c */ /* 0x000fcc0003f06070 */
[----:B------:R-:W-:Y:S01]  /*e240*/  @P2 VIADD R4, R4, 0x1 ;  /* 0x0000000104042836 */ /* 0x000fe20000000000 */
[----:B------:R-:W-:-:S04]  /*e250*/  ISETP.GE.AND P2, PT, R11, RZ, PT ;  /* 0x000000ff0b00720c */ /* 0x000fc80003f46270 */
[----:B------:R-:W-:Y:S02]  /*e260*/  MOV R2, R4 ;  /* 0x0000000400027202 */ /* 0x000fe40000000f00 */
[----:B------:R-:W-:Y:S01]  /*e270*/  @P0 VIADD R6, R6, 0x1 ;  /* 0x0000000106060836 */ /* 0x000fe20000000000 */
[----:B------:R-:W-:Y:S02]  /*e280*/  ISETP.NE.AND P0, PT, R8, RZ, PT ;  /* 0x000000ff0800720c */ /* 0x000fe40003f05270 */
[----:B------:R-:W-:-:S04]  /*e290*/  @!P1 IADD3 R2, PT, PT, -R2, RZ, RZ ;  /* 0x000000ff02029210 */ /* 0x000fc80007ffe1ff */
        /* <DEDUP_REMOVED lines=23> */
.L_x_3632:
[----:B------:R-:W-:Y:S01]  /*e410*/  UMOV UR8, URZ ;  /* 0x000000ff00087c82 */ /* 0x000fe20008000000 */
[----:B------:R-:W-:Y:S01]  /*e420*/  IMAD.SHL.U32 R2, R104, 0x40, RZ ;  /* 0x0000004068027824 */ /* 0x000fe200078e00ff */
[----:B------:R-:W-:-:S05]  /*e430*/  IADD3 R4, P0, PT, RZ, -UR8, RZ ;  /* 0x80000008ff047c10 */ /* 0x000fca000ff1e0ff */
[----:B------:R-:W-:-:S05]  /*e440*/  IMAD.X R2, RZ, RZ, ~R2, P0 ;  /* 0x000000ffff027224 */ /* 0x000fca00000e0e02 */
[----:B------:R-:W-:-:S04]  /*e450*/  SHF.R.S64 R5, R4, 0x1f, R2 ;  /* 0x0000001f04057819 */ /* 0x000fc80000001002 */
[----:B------:R-:W-:-:S04]  /*e460*/  IADD3 R124, P0, PT, R5, R124, RZ ;  /* 0x0000007c057c7210 */ /* 0x000fc80007f1e0ff */
[----:B------:R-:W-:-:S09]  /*e470*/  LEA.HI.X.SX32 R125, R2, R125, 0x1, P0 ;  /* 0x0000007d027d7211 */ /* 0x000fd200000f0eff */
.L_x_3633:
[CC--:B------:R-:W-:Y:S01]  /*e480*/  @!P5 LEA R8, P2, R104.reuse, R124.reuse, 0x6 ;  /* 0x0000007c6808d211 */ /* 0x0c0fe200078430ff */
[----:B------:R-:W-:Y:S01]  /*e490*/  @!PT LDS RZ, [RZ] ;  /* 0x00000000fffff984 */ /* 0x000fe20000000800 */
[----:B------:R-:W-:Y:S01]  /*e4a0*/  @!PT LDS RZ, [RZ] ;  /* 0x00000000fffff984 */ /* 0x000fe20000000800 */
[----:B------:R-:W-:Y:S01]  /*e4b0*/  @!PT LDS RZ, [RZ] ;  /* 0x00000000fffff984 */ /* 0x000fe20000000800 */
[----:B------:R1:W-:Y:S01]  /*e4c0*/  @!P5 LDGSTS.E.BYPASS.LTC128B.128 [R139+0x3000], desc[UR6][R124.64] ;  /* 0x030000007c8bdfae */ /* 0x0003e2000b981a06 */
[CC--:B------:R-:W-:Y:S02]  /*e4d0*/  @!P4 LEA R6, P1, R104.reuse, R124.reuse, 0x6 ;  /* 0x0000007c6806c211 */ /* 0x0c0fe400078230ff */
[C---:B------:R-:W-:Y:S01]  /*e4e0*/  @!P3 LEA R4, P0, R104.reuse, R124, 0x6 ;  /* 0x0000007c6804b211 */ /* 0x040fe200078030ff */
[----:B------:R1:W-:Y:S01]  /*e4f0*/  @P5 STS.128 [R139+0x3000], RZ ;  /* 0x003000ff8b005388 */ /* 0x0003e20000000c00 */
[CCC-:B------:R-:W-:Y:S02]  /*e500*/  @!P5 LEA.HI.X R9, R104.reuse, R125.reuse, R105.reuse, 0x6, P2 ;  /* 0x0000007d6809d211 */ /* 0x1c0fe400010f3469 */
[CCC-:B------:R-:W-:Y:S01]  /*e510*/  @!P4 LEA.HI.X R7, R104.reuse, R125.reuse, R105.reuse, 0x6, P1 ;  /* 0x0000007d6807c211 */ /* 0x1c0fe200008f3469 */
        /* <DEDUP_REMOVED lines=27> */
.L_x_3631:
[----:B-1----:R-:W-:Y:S01]  /*e6d0*/  FMNMX3.FTZ R5, R3, R0, R146, !PT ;  /* 0x0000000003057276 */ /* 0x002fe20007810092 */
        /* <DEDUP_REMOVED lines=16> */
[----:B------:R-:W-:Y:S01]  /*e7e0*/  IADD3 R33, PT, PT, R121, 0x6020, RZ ;  /* 0x0000602079217810 */ /* 0x000fe20007ffe0ff */
[----:B------:R-:W1:Y:S01]  /*e7f0*/  SHFL.BFLY PT, R5, R4, 0x2, 0x1f ;  /* 0x0c401f0004057f89 */ /* 0x000e6200000e0000 */
[----:B------:R-:W-:-:S03]  /*e800*/  VIMNMX R86, PT, PT, R86, 0x2, !PT ;  /* 0x0000000256567848 */ /* 0x000fc60007fe0100 */
        /* <DEDUP_REMOVED lines=16> */
[----:B------:R-:W-:Y:S01]  /*e910*/  FADD.FTZ R31, R84, -R31 ;  /* 0x8000001f541f7221 */ /* 0x000fe20000010000 */
[----:B------:R-:W-:Y:S01]  /*e920*/  IADD3 R4, PT, PT, R121, 0x6000, RZ ;  /* 0x0000600079047810 */ /* 0x000fe20007ffe0ff */
[----:B------:R-:W-:Y:S01]  /*e930*/  FFMA.FTZ R2, R30, UR4, -R95 ;  /* 0x000000041e027c23 */ /* 0x000fe2000801085f */
[----:B------:R-:W-:Y:S01]  /*e940*/  FMUL.FTZ R29, R3, UR4 ;  /* 0x00000004031d7c20 */ /* 0x000fe20008410000 */
[----:B------:R-:W-:Y:S01]  /*e950*/  FFMA.FTZ R30, R0, UR4, -R85 ;  /* 0x00000004001e7c23 */ /* 0x000fe20008010855 */
[--C-:B------:R-:W-:Y:S01]  /*e960*/  FFMA.FTZ R32, R32, UR4, -R95.reuse ;  /* 0x0000000420207c23 */ /* 0x100fe2000801085f */
[--C-:B------:R-:W-:Y:S01]  /*e970*/  FFMA.FTZ R24, R148, UR4, -R95.reuse ;  /* 0x0000000494187c23 */ /* 0x100fe2000801085f */
[----:B------:R-:W-:Y:S01]  /*e980*/  FFMA.FTZ R25, R150, UR4, -R95 ;  /* 0x0000000496197c23 */ /* 0x000fe2000801085f */
[--C-:B------:R-:W-:Y:S01]  /*e990*/  FFMA.FTZ R0, R146, UR4, -R85.reuse ;  /* 0x0000000492007c23 */ /* 0x100fe20008010855 */
[--C-:B------:R-:W-:Y:S01]  /*e9a0*/  FFMA.FTZ R28, R28, UR4, -R85.reuse ;  /* 0x000000041c1c7c23 */ /* 0x100fe20008010855 */
[----:B------:R-:W-:Y:S01]  /*e9b0*/  FMUL.FTZ R31, R31, UR4 ;  /* 0x000000041f1f7c20 */ /* 0x000fe20008410000 */
[----:B------:R-:W-:Y:S01]  /*e9c0*/  FFMA.FTZ R3, R144, UR4, -R85 ;  /* 0x0000000490037c23 */ /* 0x000fe20008010855 */
[----:B------:R-:W-:Y:S01]  /*e9d0*/  MUFU.EX2 R32, R32 ;  /* 0x0000002000207308 */ /* 0x000fe20000000800 */
[----:B------:R-:W-:Y:S01]  /*e9e0*/  @P6 IADD3 R33, PT, PT, R4, -0x20, RZ ;  /* 0xffffffe004216810 */ /* 0x000fe20007ffe0ff */
[--C-:B------:R-:W-:Y:S01]  /*e9f0*/  FFMA.FTZ R34, R34, UR4, -R95.reuse ;  /* 0x0000000422227c23 */ /* 0x100fe2000801085f */
[--C-:B------:R-:W-:Y:S01]  /*ea00*/  FFMA.FTZ R87, R142, UR4, -R95.reuse ;  /* 0x000000048e577c23 */ /* 0x100fe2000801085f */
[--C-:B------:R-:W-:Y:S01]  /*ea10*/  FFMA.FTZ R84, R140, UR4, -R95.reuse ;  /* 0x000000048c547c23 */ /* 0x100fe2000801085f */
[----:B------:R-:W-:Y:S01]  /*ea20*/  FFMA.FTZ R93, R138, UR4, -R95 ;  /* 0x000000048a5d7c23 */ /* 0x000fe2000801085f */
[----:B------:R-:W1:Y:S01]  /*ea30*/  LDSM.16.MT88.4 R12, [R33] ;  /* 0x00000000210c783b */ /* 0x000e620000004200 */
[--C-:B------:R-:W-:Y:S01]  /*ea40*/  FFMA.FTZ R98, R98, UR4, -R85.reuse ;  /* 0x0000000462627c23 */ /* 0x100fe20008010855 */
[----:B------:R-:W2:Y:S01]  /*ea50*/  MUFU.EX2 R24, R24 ;  /* 0x0000001800187308 */ /* 0x000ea20000000800 */
[--C-:B------:R-:W-:Y:S01]  /*ea60*/  FFMA.FTZ R97, R136, UR4, -R85.reuse ;  /* 0x0000000488617c23 */ /* 0x100fe20008010855 */
[--C-:B------:R-:W-:Y:S01]  /*ea70*/  FFMA.FTZ R99, R22, UR4, -R85.reuse ;  /* 0x0000000416637c23 */ /* 0x100fe20008010855 */
[--C-:B------:R-:W-:Y:S01]  /*ea80*/  FFMA.FTZ R100, R20, UR4, -R85.reuse ;  /* 0x0000000414647c23 */ /* 0x100fe20008010855 */
[----:B------:R-:W-:Y:S01]  /*ea90*/  LDSM.16.MT88.4 R16, [R33+0x400] ;  /* 0x000400002110783b */ /* 0x000fe20000004200 */
[----:B------:R-:W-:Y:S01]  /*eaa0*/  FFMA.FTZ R107, R102, UR4, -R85 ;  /* 0x00000004666b7c23 */ /* 0x000fe20008010855 */
[--C-:B------:R-:W-:Y:S01]  /*eab0*/  FFMA.FTZ R104, R112, UR4, -R95.reuse ;  /* 0x0000000470687c23 */ /* 0x100fe2000801085f */
[--C-:B------:R-:W-:Y:S01]  /*eac0*/  FFMA.FTZ R101, R118, UR4, -R95.reuse ;  /* 0x0000000476657c23 */ /* 0x100fe2000801085f */
[----:B------:R-:W-:Y:S01]  /*ead0*/  MUFU.EX2 R25, R25 ;  /* 0x0000001900197308 */ /* 0x000fe20000000800 */
[----:B------:R-:W-:Y:S01]  /*eae0*/  LDSM.16.MT88.4 R20, [R121+0x7400] ;  /* 0x007400007914783b */ /* 0x000fe20000004200 */
[--C-:B------:R-:W-:Y:S01]  /*eaf0*/  FFMA.FTZ R103, R116, UR4, -R95.reuse ;  /* 0x0000000474677c23 */ /* 0x100fe2000801085f */
[----:B------:R-:W-:Y:S01]  /*eb00*/  FFMA.FTZ R106, R134, UR4, -R95 ;  /* 0x00000004866a7c23 */ /* 0x000fe2000801085f */
[--C-:B------:R-:W-:Y:S01]  /*eb10*/  FFMA.FTZ R110, R110, UR4, -R85.reuse ;  /* 0x000000046e6e7c23 */ /* 0x100fe20008010855 */
[--C-:B------:R-:W-:Y:S01]  /*eb20*/  FFMA.FTZ R105, R108, UR4, -R85.reuse ;  /* 0x000000046c697c23 */ /* 0x100fe20008010855 */
[----:B------:R-:W-:Y:S01]  /*eb30*/  FFMA.FTZ R102, R114, UR4, -R85 ;  /* 0x0000000472667c23 */ /* 0x000fe20008010855 */
[--C-:B------:R-:W-:Y:S01]  /*eb40*/  FFMA.FTZ R91, R91, UR4, -R95.reuse ;  /* 0x000000045b5b7c23 */ /* 0x100fe2000801085f */
[----:B------:R-:W3:Y:S01]  /*eb50*/  MUFU.EX2 R2, R2 ;  /* 0x0000000200027308 */ /* 0x000ee20000000800 */
[----:B--2---:R-:W-:Y:S01]  /*eb60*/  F2FP.F16.F32.PACK_AB R4, R24, R32 ;  /* 0x000000201804723e */ /* 0x004fe200000000ff */
        /* <DEDUP_REMOVED lines=8> */
[----:B------:R-:W-:-:S06]  /*ebf0*/  IADD3 R136, PT, PT, R86, -0x3, RZ ;  /* 0xfffffffd56887810 */ /* 0x000fcc0007ffe0ff */
        /* <DEDUP_REMOVED lines=39> */
[----:B------:R-:W2:Y:S01]  /*ee70*/  LDSM.16.MT88.4 R8, [R121+0x7000] ;  /* 0x007000007908783b */ /* 0x000ea20000004200 */
[----:B------:R-:W-:Y:S01]  /*ee80*/  FMUL.FTZ R61, R61, R31 ;  /* 0x0000001f3d3d7220 */ /* 0x000fe20000410000 */
[-C--:B------:R-:W-:Y:S01]  /*ee90*/  FMUL.FTZ R62, R62, R29.reuse ;  /* 0x0000001d3e3e7220 */ /* 0x080fe20000410000 */
[----:B------:R-:W-:Y:S01]  /*eea0*/  FMUL.FTZ R63, R63, R29 ;  /* 0x0000001d3f3f7220 */ /* 0x000fe20000410000 */
[-C--:B------:R-:W-:Y:S01]  /*eeb0*/  FMUL.FTZ R64, R64, R31.reuse ;  /* 0x0000001f40407220 */ /* 0x080fe20000410000 */
[----:B------:R-:W-:Y:S01]  /*eec0*/  FMUL.FTZ R65, R65, R31 ;  /* 0x0000001f41417220 */ /* 0x000fe20000410000 */
[-C--:B------:R-:W-:Y:S01]  /*eed0*/  FMUL.FTZ R66, R66, R29.reuse ;  /* 0x0000001d42427220 */ /* 0x080fe20000410000 */
[C---:B-1----:R-:W-:Y:S01]  /*eee0*/  HMMA.16816.F32 R40, R4.reuse, R12, R40 ;  /* 0x0000000c0428723c */ /* 0x042fe20000001828 */
[----:B------:R-:W-:Y:S01]  /*eef0*/  FMUL.FTZ R67, R67, R29 ;  /* 0x0000001d43437220 */ /* 0x000fe20000410000 */
[-C--:B------:R-:W-:Y:S01]  /*ef00*/  FMUL.FTZ R68, R68, R31.reuse ;  /* 0x0000001f44447220 */ /* 0x080fe20000410000 */
[----:B------:R-:W-:Y:S01]  /*ef10*/  FMUL.FTZ R69, R69, R31 ;  /* 0x0000001f45457220 */ /* 0x000fe20000410000 */
[-C--:B------:R-:W-:Y:S01]  /*ef20*/  FMUL.FTZ R70, R70, R29.reuse ;  /* 0x0000001d46467220 */ /* 0x080fe20000410000 */
[----:B------:R-:W-:Y:S01]  /*ef30*/  FMUL.FTZ R71, R71, R29 ;  /* 0x0000001d47477220 */ /* 0x000fe20000410000 */
[----:B------:R-:W-:Y:S01]  /*ef40*/  MUFU.EX2 R34, R34 ;  /* 0x0000002200227308 */ /* 0x000fe20000000800 */
[-C--:B------:R-:W-:Y:S01]  /*ef50*/  FMUL.FTZ R76, R76, R31.reuse ;  /* 0x0000001f4c4c7220 */ /* 0x080fe20000410000 */
[----:B------:R-:W-:Y:S01]  /*ef60*/  HMMA.16816.F32 R44, R4, R14, R44 ;  /* 0x0000000e042c723c */ /* 0x000fe2000000182c */
[----:B------:R-:W1:Y:S01]  /*ef70*/  LDSM.16.MT88.4 R12, [R33+0x1000] ;  /* 0x00100000210c783b */ /* 0x000e620000004200 */
        /* <DEDUP_REMOVED lines=8> */
[----:B------:R-:W-:Y:S01]  /*f000*/  FFMA.FTZ R31, R143, R31, R32 ;  /* 0x0000001f8f1f7223 */ /* 0x000fe20000010020 */
[----:B------:R-:W-:-:S03]  /*f010*/  FFMA.FTZ R29, R141, R29, R30 ;  /* 0x0000001d8d1d7223 */ /* 0x000fc6000001001e */
[----:B------:R-:W-:Y:S01]  /*f020*/  MUFU.EX2 R84, R84 ;  /* 0x0000005400547308 */ /* 0x000fe20000000800 */
[----:B------:R-:W-:Y:S01]  /*f030*/  FADD.FTZ R24, R24, R31 ;  /* 0x0000001f18187221 */ /* 0x000fe20000010000 */
[----:B------:R-:W-:-:S03]  /*f040*/  FADD.FTZ R29, R0, R29 ;  /* 0x0000001d001d7221 */ /* 0x000fc60000010000 */
[----:B------:R-:W-:Y:S01]  /*f050*/  FADD.FTZ R25, R25, R24 ;  /* 0x0000001819197221 */ /* 0x000fe20000010000 */
[----:B------:R-:W-:Y:S02]  /*f060*/  FADD.FTZ R28, R28, R29 ;  /* 0x0000001d1c1c7221 */ /* 0x000fe40000010000 */
[----:B------:R-:W-:Y:S01]  /*f070*/  MUFU.EX2 R93, R93 ;  /* 0x0000005d005d7308 */ /* 0x000fe20000000800 */
[----:B------:R-:W-:Y:S01]  /*f080*/  FADD.FTZ R25, R2, R25 ;  /* 0x0000001902197221 */ /* 0x000fe20000010000 */
[----:B------:R-:W-:Y:S01]  /*f090*/  FADD.FTZ R3, R3, R28 ;  /* 0x0000001c03037221 */ /* 0x000fe20000010000 */
[C---:B--2---:R-:W-:Y:S05]  /*f0a0*/  HMMA.16816.F32 R48, R4.reuse, R8, R48 ;  /* 0x000000080430723c */ /* 0x044fea0000001830 */
[----:B------:R-:W-:Y:S03]  /*f0b0*/  MUFU.EX2 R98, R98 ;  /* 0x0000006200627308 */ /* 0x000fe60000000800 */
[C---:B------:R-:W-:Y:S01]  /*f0c0*/  HMMA.16816.F32 R52, R4.reuse, R10, R52 ;  /* 0x0000000a0434723c */ /* 0x040fe20000001834 */
[----:B------:R-:W2:Y:S04]  /*f0d0*/  LDSM.16.MT88.4 R8, [R121+0x8000] ;  /* 0x008000007908783b */ /* 0x000ea80000004200 */
[----:B------:R-:W4:Y:S03]  /*f0e0*/  MUFU.EX2 R97, R97 ;  /* 0x0000006100617308 */ /* 0x000f260000000800 */
[C---:B-1----:R-:W-:Y:S05]  /*f0f0*/  HMMA.16816.F32 R56, R4.reuse, R12, R56 ;  /* 0x0000000c0438723c */ /* 0x042fea0000001838 */
[----:B------:R-:W-:Y:S03]  /*f100*/  MUFU.EX2 R99, R99 ;  /* 0x0000006300637308 */ /* 0x000fe60000000800 */
[C---:B------:R-:W-:Y:S01]  /*f110*/  HMMA.16816.F32 R60, R4.reuse, R14, R60 ;  /* 0x0000000e043c723c */ /* 0x040fe2000000183c */
[----:B------:R-:W1:Y:S04]  /*f120*/  LDSM.16.MT88.4 R12, [R33+0x2000] ;  /* 0x00200000210c783b */ /* 0x000e680000004200 */
[----:B------:R-:W5:Y:S08]  /*f130*/  MUFU.EX2 R100, R100 ;  /* 0x0000006400647308 */ /* 0x000f700000000800 */
[----:B------:R-:W-:Y:S08]  /*f140*/  MUFU.EX2 R104, R104 ;  /* 0x0000006800687308 */ /* 0x000ff00000000800 */
[----:B------:R-:W5:Y:S01]  /*f150*/  MUFU.EX2 R101, R101 ;  /* 0x0000006500657308 */ /* 0x000f620000000800 */
        /* <DEDUP_REMOVED lines=8> */
[----:B---3--:R-:W-:Y:S01]  /*f1e0*/  F2FP.F16.F32.PACK_AB R4, R87, R34 ;  /* 0x000000225704723e */ /* 0x008fe200000000ff */
[----:B------:R-:W1:Y:S01]  /*f1f0*/  LDSM.16.MT88.4 R12, [R33+0x1400] ;  /* 0x00140000210c783b */ /* 0x000e620000004200 */
[----:B----4-:R-:W-:-:S04]  /*f200*/  F2FP.F16.F32.PACK_AB R5, R97, R98 ;  /* 0x000000626105723e */ /* 0x010fc800000000ff */
[----:B------:R-:W3:Y:S01]  /*f210*/  MUFU.EX2 R105, R105 ;  /* 0x0000006900697308 */ /* 0x000ee20000000800 */
[----:B------:R-:W-:Y:S01]  /*f220*/  F2FP.F16.F32.PACK_AB R6, R93, R84 ;  /* 0x000000545d06723e */ /* 0x000fe200000000ff */
[----:B------:R-:W-:Y:S01]  /*f230*/  FADD.FTZ R34, R34, R25 ;  /* 0x0000001922227221 */ /* 0x000fe20000010000 */
[----:B-----5:R-:W-:Y:S01]  /*f240*/  F2FP.F16.F32.PACK_AB R7, R100, R99 ;  /* 0x000000636407723e */ /* 0x020fe200000000ff */
[----:B------:R-:W-:Y:S01]  /*f250*/  FADD.FTZ R98, R98, R3 ;  /* 0x0000000362627221 */ /* 0x000fe20000010000 */
[----:B------:R-:W-:Y:S01]  /*f260*/  MOV R3, R26 ;  /* 0x0000001a00037202 */ /* 0x000fe20000000f00 */
        /* <DEDUP_REMOVED lines=8> */
[----:B------:R-:W-:Y:S01]  /*f2f0*/  FADD.FTZ R99, R100, R99 ;  /* 0x0000006364637221 */ /* 0x000fe20000010000 */
[----:B------:R-:W-:Y:S01]  /*f300*/  HMMA.16816.F32 R44, R4, R18, R44 ;  /* 0x00000012042c723c */ /* 0x000fe2000000182c */
[----:B------:R-:W-:Y:S01]  /*f310*/  LDSM.16.MT88.4 R16, [R121+0x7800] ;  /* 0x007800007910783b */ /* 0x000fe20000004200 */
[----:B------:R-:W-:-:S04]  /*f320*/  MOV R84, R27 ;  /* 0x0000001b00547202 */ /* 0x000fc80000000f00 */
[----:B------:R-:W-:Y:S02]  /*f330*/  MUFU.EX2 R91, R91 ;  /* 0x0000005b005b7308 */ /* 0x000fe40000000800 */
[C---:B--2---:R-:W-:Y:S06]  /*f340*/  HMMA.16816.F32 R80, R4.reuse, R8, R80 ;  /* 0x000000080450723c */ /* 0x044fec0000001850 */
[----:B------:R-:W2:Y:S02]  /*f350*/  MUFU.EX2 R96, R96 ;  /* 0x0000006000607308 */ /* 0x000ea40000000800 */
[C---:B------:R-:W-:Y:S01]  /*f360*/  HMMA.16816.F32 R36, R4.reuse, R10, R36 ;  /* 0x0000000a0424723c */ /* 0x040fe20000001824 */
[----:B------:R-:W5:Y:S05]  /*f370*/  LDSM.16.MT88.4 R8, [R121+0x8400] ;  /* 0x008400007908783b */ /* 0x000f6a0000004200 */
[----:B------:R-:W-:Y:S02]  /*f380*/  MUFU.EX2 R89, R89 ;  /* 0x0000005900597308 */ /* 0x000fe40000000800 */
[C---:B-1----:R-:W-:Y:S06]  /*f390*/  HMMA.16816.F32 R56, R4.reuse, R12, R56 ;  /* 0x0000000c0438723c */ /* 0x042fec0000001838 */
[----:B------:R-:W-:Y:S02]  /*f3a0*/  MUFU.EX2 R94, R94 ;  /* 0x0000005e005e7308 */ /* 0x000fe40000000800 */
[C---:B------:R-:W-:Y:S01]  /*f3b0*/  HMMA.16816.F32 R60, R4.reuse, R14, R60 ;  /* 0x0000000e043c723c */ /* 0x040fe2000000183c */
[----:B------:R-:W1:Y:S05]  /*f3c0*/  LDSM.16.MT88.4 R12, [R33+0x2400] ;  /* 0x00240000210c783b */ /* 0x000e6a0000004200 */
[----:B------:R-:W-:Y:S02]  /*f3d0*/  MUFU.EX2 R90, R90 ;  /* 0x0000005a005a7308 */ /* 0x000fe40000000800 */
[C---:B------:R-:W-:Y:S06]  /*f3e0*/  HMMA.16816.F32 R48, R4.reuse, R20, R48 ;  /* 0x000000140430723c */ /* 0x040fec0000001830 */
[----:B------:R-:W2:Y:S02]  /*f3f0*/  MUFU.EX2 R95, R95 ;  /* 0x0000005f005f7308 */ /* 0x000ea40000000800 */
[C---:B------:R-:W-:Y:S01]  /*f400*/  HMMA.16816.F32 R52, R4.reuse, R22, R52 ;  /* 0x000000160434723c */ /* 0x040fe20000001834 */
[----:B------:R-:W-:Y:S05]  /*f410*/  LDSM.16.MT88.4 R20, [R33+0xc00] ;  /* 0x000c00002114783b */ /* 0x000fea0000004200 */
[----:B------:R-:W-:Y:S02]  /*f420*/  MUFU.EX2 R88, R88 ;  /* 0x0000005800587308 */ /* 0x000fe40000000800 */
[C---:B-----5:R-:W-:Y:S06]  /*f430*/  HMMA.16816.F32 R64, R4.reuse, R8, R64 ;  /* 0x000000080440723c */ /* 0x060fec0000001840 */
[----:B------:R-:W5:Y:S02]  /*f440*/  MUFU.EX2 R35, R35 ;  /* 0x0000002300237308 */ /* 0x000f640000000800 */
[C---:B------:R-:W-:Y:S01]  /*f450*/  HMMA.16816.F32 R68, R4.reuse, R10, R68 ;  /* 0x0000000a0444723c */ /* 0x040fe20000001844 */
[----:B------:R-:W2:Y:S07]  /*f460*/  LDSM.16.MT88.4 R8, [R121+0x6800] ;  /* 0x006800007908783b */ /* 0x000eae0000004200 */
[C---:B-1----:R-:W-:Y:S08]  /*f470*/  HMMA.16816.F32 R76, R4.reuse, R12, R76 ;  /* 0x0000000c044c723c */ /* 0x042ff0000000184c */
[----:B------:R-:W-:Y:S01]  /*f480*/  HMMA.16816.F32 R72, R4, R14, R72 ;  /* 0x0000000e0448723c */ /* 0x000fe20000001848 */
[----:B------:R-:W-:Y:S01]  /*f490*/  F2FP.F16.F32.PACK_AB R4, R101, R104 ;  /* 0x000000686504723e */ /* 0x000fe200000000ff */
[----:B------:R-:W1:Y:S01]  /*f4a0*/  LDSM.16.MT88.4 R12, [R33+0x800] ;  /* 0x00080000210c783b */ /* 0x000e620000004200 */
        /* <DEDUP_REMOVED lines=34> */
[----:B-----5:R-:W-:Y:S01]  /*f6d0*/  F2FP.F16.F32.PACK_AB R7, R35, R88 ;  /* 0x000000582307723e */ /* 0x020fe200000000ff */
        /* <DEDUP_REMOVED lines=12> */
[C---:B------:R-:W-:Y:S08]  /*f7a0*/  HMMA.16816.F32 R40, R4.reuse, R20, R40 ;  /* 0x000000140428723c */ /* 0x040ff00000001828 */
[C---:B------:R-:W-:Y:S08]  /*f7b0*/  HMMA.16816.F32 R44, R4.reuse, R22, R44 ;  /* 0x00000016042c723c */ /* 0x040ff0000000182c */
[C---:B-1----:R-:W-:Y:S08]  /*f7c0*/  HMMA.16816.F32 R56, R4.reuse, R12, R56 ;  /* 0x0000000c0438723c */ /* 0x042ff00000001838 */
[C---:B------:R-:W-:Y:S08]  /*f7d0*/  HMMA.16816.F32 R60, R4.reuse, R14, R60 ;  /* 0x0000000e043c723c */ /* 0x040ff0000000183c */
[C---:B---3--:R-:W-:Y:S08]  /*f7e0*/  HMMA.16816.F32 R76, R4.reuse, R16, R76 ;  /* 0x00000010044c723c */ /* 0x048ff0000000184c */
[C---:B--2---:R-:W-:Y:S08]  /*f7f0*/  HMMA.16816.F32 R64, R4.reuse, R8, R64 ;  /* 0x000000080440723c */ /* 0x044ff00000001840 */
[C---:B------:R-:W-:Y:S08]  /*f800*/  HMMA.16816.F32 R68, R4.reuse, R10, R68 ;  /* 0x0000000a0444723c */ /* 0x040ff00000001844 */
[----:B------:R-:W-:-:S15]  /*f810*/  HMMA.16816.F32 R72, R4, R18, R72 ;  /* 0x000000120448723c */ /* 0x000fde0000001848 */
[----:B------:R-:W-:-:S05]  /*f820*/  NOP ;  /* 0x0000000000007918 */ /* 0x000fca0000000000 */
.L_x_3628:
[----:B------:R-:W-:-:S13]  /*f830*/  ISETP.GE.AND P0, PT, R136, RZ, PT ;  /* 0x000000ff8800720c */ /* 0x000fda0003f06270 */
[----:B------:R-:W-:Y:S05]  /*f840*/  @!P0 BRA `(.L_x_3634) ;  /* 0x0000002800008947 */ /* 0x000fea0003800000 */
[----:B------:R-:W1:Y:S01]  /*f850*/  S2UR UR5, SR_CgaCtaId ;  /* 0x00000000000579c3 */ /* 0x000e620000008800 */
[----:B------:R-:W2:Y:S01]  /*f860*/  S2R R123, SR_TID.X ;  /* 0x00000000007b7919 */ /* 0x000ea20000002100 */
        /* <DEDUP_REMOVED lines=11> */
[----:B------:R-:W3:Y:S01]  /*f920*/  LDCU UR12, c[0x0][0x440] ;  /* 0x00008800ff0c77ac */ /* 0x000ee20008000800 */
[----:B------:R-:W4:Y:S01]  /*f930*/  LDCU UR4, c[0x0][0x45c] ;  /* 0x00008b80ff0477ac */ /* 0x000f220008000800 */
[----:B------:R-:W2:Y:S01]  /*f940*/  LDCU.64 UR8, c[0x0][0x3a0] ;  /* 0x00007400ff0877ac */ /* 0x000ea20008000a00 */
[----:B------:R-:W2:Y:S01]  /*f950*/  LDCU.64 UR10, c[0x0][0x3a8] ;  /* 0x00007500ff0a77ac */ /* 0x000ea20008000a00 */
[----:B-1----:R-:W-:-:S12]  /*f960*/  ULEA UR5, UR5, UR13, 0x18 ;  /* 0x0000000d05057291 */ /* 0x002fd8000f8ec0ff */
.L_x_3638:
[C---:B--2---:R-:W-:Y:S01]  /*f970*/  LOP3.LUT R132, R123.reuse, 0x18, RZ, 0xc0, !PT ;  /* 0x000000187b847812 */ /* 0x044fe200078ec0ff */
[----:B------:R-:W-:Y:S01]  /*f980*/  IMAD.SHL.U32 R10, R123, 0x8, RZ ;  /* 0x000000087b0a7824 */ /* 0x000fe200078e00ff */
[----:B------:R-:W1:Y:S01]  /*f990*/  @!P6 LDC R144, c[0x0][0x3c0] ;  /* 0x0000f000ff90eb82 */ /* 0x000e620000000800 */
[----:B------:R-:W-:Y:S04]  /*f9a0*/  DEPBAR.LE SB0, 0x0 ;  /* 0x000080000000791a */ /* 0x000fe80000000000 */
[----:B------:R-:W-:Y:S01]  /*f9b0*/  LOP3.LUT R9, R10, 0x18, RZ, 0xc0, !PT ;  /* 0x000000180a097812 */ /* 0x000fe200078ec0ff */
[----:B------:R-:W2:Y:S01]  /*f9c0*/  S2R R123, SR_TID.X ;  /* 0x00000000007b7919 */ /* 0x000ea20000002100 */
[--C-:B------:R-:W-:Y:S01]  /*f9d0*/  LOP3.LUT R139, R132, 0xd8, R10.reuse, 0x78, !PT ;  /* 0x000000d8848b7812 */ /* 0x100fe200078e780a */
[----:B------:R-:W4:Y:S01]  /*f9e0*/  LDC R147, c[0x0][0x3c4] ;  /* 0x0000f100ff937b82 */ /* 0x000f220000000800 */
[----:B------:R-:W-:Y:S07]  /*f9f0*/  LOP3.LUT R7, R9, 0x40, RZ, 0xfc, !PT ;  /* 0x0000004009077812 */ /* 0x000fee00078efcff */
[----:B------:R-:W-:Y:S01]  /*fa00*/  BAR.SYNC.DEFER_BLOCKING 0x0 ;  /* 0x0000000000007b1d */ /* 0x000fe20000010000 */
[----:B------:R-:W-:Y:S02]  /*fa10*/  LOP3.LUT R139, R139, 0x1f20, R10, 0xf8, !PT ;  /* 0x00001f208b8b7812 */ /* 0x000fe400078ef80a */
[----:B---3--:R-:W-:Y:S02]  /*fa20*/  ISETP.GE.AND P3, PT, R7, UR12, PT ;  /* 0x0000000c07007c0c */ /* 0x008fe4000bf66270 */
[----:B------:R-:W-:Y:S02]  /*fa30*/  @!P6 IADD3 R10, P0, PT, RZ, -R135, RZ ;  /* 0x80000087ff0ae210 */ /* 0x000fe40007f1e0ff */
[C---:B------:R-:W-:Y:S02]  /*fa40*/  LOP3.LUT R8, R9.reuse, 0x20, RZ, 0xfc, !PT ;  /* 0x0000002009087812 */ /* 0x040fe400078efcff */
[----:B------:R-:W-:Y:S01]  /*fa50*/  ISETP.GE.AND P5, PT, R9, UR12, PT ;  /* 0x0000000c09007c0c */ /* 0x000fe2000bfa6270 */
[----:B------:R-:W-:Y:S01]  /*fa60*/  IMAD.MOV.U32 R9, RZ, RZ, R126 ;  /* 0x000000ffff097224 */ /* 0x000fe200078e007e */
[----:B------:R-:W-:Y:S01]  /*fa70*/  ISETP.GE.AND P4, PT, R8, UR12, PT ;  /* 0x0000000c08007c0c */ /* 0x000fe2000bf86270 */
[----:B------:R-:W-:Y:S01]  /*fa80*/  IMAD.MOV.U32 R8, RZ, RZ, R127 ;  /* 0x000000ffff087224 */ /* 0x000fe200078e007f */
[----:B------:R-:W-:Y:S02]  /*fa90*/  LEA R139, R139, UR5, 0x1 ;  /* 0x000000058b8b7c11 */ /* 0x000fe4000f8e08ff */
[----:B--2---:R-:W-:Y:S01]  /*faa0*/  SHF.R.U32.HI R120, RZ, 0x1, R123 ;  /* 0x00000001ff787819 */ /* 0x004fe2000001167b */
[----:B-1----:R-:W-:Y:S02]  /*fab0*/  @!P6 IMAD.SHL.U32 R7, R144, 0x40, RZ ;  /* 0x000000409007e824 */ /* 0x002fe400078e00ff */
[C---:B------:R-:W-:Y:S01]  /*fac0*/  IMAD.SHL.U32 R122, R123.reuse, 0x10, RZ ;  /* 0x000000107b7a7824 */ /* 0x040fe200078e00ff */
[----:B------:R-:W-:Y:S01]  /*fad0*/  LOP3.LUT R2, R120, 0x8, RZ, 0xc0, !PT ;  /* 0x0000000878027812 */ /* 0x000fe200078ec0ff */
[C---:B------:R-:W-:Y:S02]  /*fae0*/  IMAD.SHL.U32 R5, R123.reuse, 0x20, RZ ;  /* 0x000000207b057824 */ /* 0x040fe400078e00ff */
[----:B------:R-:W-:Y:S01]  /*faf0*/  @!P6 IMAD.X R7, RZ, RZ, ~R7, P0 ;  /* 0x000000ffff07e224 */ /* 0x000fe200000e0e07 */
[C---:B------:R-:W-:Y:S01]  /*fb00*/  LOP3.LUT R6, R122.reuse, 0x100, RZ, 0xc0, !PT ;  /* 0x000001007a067812 */ /* 0x040fe200078ec0ff */
[----:B------:R-:W-:Y:S01]  /*fb10*/  IMAD.SHL.U32 R3, R123, 0x4, RZ ;  /* 0x000000047b037824 */ /* 0x000fe200078e00ff */
[----:B------:R-:W-:Y:S02]  /*fb20*/  LOP3.LUT R122, R122, 0x3e00, RZ, 0xc0, !PT ;  /* 0x00003e007a7a7812 */ /* 0x000fe400078ec0ff */
[----:B------:R-:W-:Y:S02]  /*fb30*/  LOP3.LUT R4, R5, 0xc0, RZ, 0xc0, !PT ;  /* 0x000000c005047812 */ /* 0x000fe400078ec0ff */
[----:B------:R-:W-:Y:S02]  /*fb40*/  @!P6 SHF.R.S64 R10, R10, 0x1f, R7 ;  /* 0x0000001f0a0ae819 */ /* 0x000fe40000001007 */
[--C-:B------:R-:W-:Y:S02]  /*fb50*/  LOP3.LUT R2, R2, 0xc0, R5.reuse, 0xf8, !PT ;  /* 0x000000c002027812 */ /* 0x100fe400078ef805 */
[--C-:B------:R-:W-:Y:S02]  /*fb60*/  LOP3.LUT R6, R6, 0x20, R5.reuse, 0xf8, !PT ;  /* 0x0000002006067812 */ /* 0x100fe400078ef805 */
[----:B------:R-:W-:Y:S02]  /*fb70*/  LOP3.LUT R3, R3, 0x18, RZ, 0xc0, !PT ;  /* 0x0000001803037812 */ /* 0x000fe400078ec0ff */
[----:B------:R-:W-:Y:S02]  /*fb80*/  LOP3.LUT R5, R122, 0x120, R5, 0xf8, !PT ;  /* 0x000001207a057812 */ /* 0x000fe400078ef805 */
[----:B------:R-:W-:Y:S02]  /*fb90*/  LOP3.LUT R4, R4, 0x8, R123, 0xf8, !PT ;  /* 0x0000000804047812 */ /* 0x000fe400078ef87b */
[----:B------:R-:W-:Y:S02]  /*fba0*/  @!P6 IADD3 R127, P0, PT, R127, R10, RZ ;  /* 0x0000000a7f7fe210 */ /* 0x000fe40007f1e0ff */
[--C-:B------:R-:W-:Y:S02]  /*fbb0*/  LOP3.LUT R2, R5, R2, R3.reuse, 0xf6, !PT ;  /* 0x0000000205027212 */ /* 0x100fe400078ef603 */
[----:B------:R-:W-:Y:S02]  /*fbc0*/  LOP3.LUT R84, R6, R4, R3, 0xf6, !PT ;  /* 0x0000000406547212 */ /* 0x000fe400078ef603 */
[----:B------:R-:W-:Y:S01]  /*fbd0*/  @!P6 LEA.HI.X.SX32 R126, R7, R126, 0x1, P0 ;  /* 0x0000007e077ee211 */ /* 0x000fe200000f0eff */
[----:B----4-:R-:W-:Y:S06]  /*fbe0*/  @!P6 BRA `(.L_x_3635) ;  /* 0x0000000000f4e947 */ /* 0x010fec0003800000 */
[----:B------:R-:W-:Y:S01]  /*fbf0*/  VIADD R7, R137, 0xffffffc0 ;  /* 0xffffffc089077836 */ /* 0x000fe20000000000 */
[----:B------:R-:W1:Y:S01]  /*fc00*/  LDC R4, c[0x0][0x4f0] ;  /* 0x00013c00ff047b82 */ /* 0x000e620000000800 */
[----:B------:R-:W-:Y:S03]  /*fc10*/  MOV R12, RZ ;  /* 0x000000ff000c7202 */ /* 0x000fe60000000f00 */
        /* <DEDUP_REMOVED lines=8> */
[--C-:B-1----:R-:W-:Y:S04]  /*fca0*/  IMAD.MOV R6, RZ, RZ, -R13.reuse ;  /* 0x000000ffff067224 */ /* 0x102fe800078e0a0d */
        /* <DEDUP_REMOVED lines=9> */
[C---:B------:R-:W-:Y:S01]  /*fd40*/  IMAD R12, R5.reuse, R6, R12 ;  /* 0x00000006050c7224 */ /* 0x040fe200078e020c */
[----:B------:R-:W-:Y:S04]  /*fd50*/  LOP3.LUT R6, RZ, R4, RZ, 0x33, !PT ;  /* 0x00000004ff067212 */ /* 0x000fe800078e33ff */
        /* <DEDUP_REMOVED lines=8> */
[----:B------:R-:W-:Y:S05]  /*fde0*/  LOP3.LUT R5, R137, R4, RZ, 0x3c, !PT ;  /* 0x0000000489057212 */ /* 0x000fea00078e3cff */
[----:B------:R-:W-:Y:S02]  /*fdf0*/  @P2 IADD3 R11, PT, PT, R11, 0x1, RZ ;  /* 0x000000010b0b2810 */ /* 0x000fe40007ffe0ff */
[----:B------:R-:W-:Y:S03]  /*fe00*/  ISETP.GE.AND P2, PT, R5, RZ, PT ;  /* 0x000000ff0500720c */ /* 0x000fe60003f46270 */
[----:B------:R-:W-:Y:S02]  /*fe10*/  @!P1 IMAD.MOV R11, RZ, RZ, -R11 ;  /* 0x000000ffff0b9224 */ /* 0x000fe400078e0a0b */
[----:B------:R-:W-:Y:S01]  /*fe20*/  @P0 VIADD R3, R3, 0x1 ;  /* 0x0000000103030836 */ /* 0x000fe20000000000 */
[----:B------:R-:W-:Y:S04]  /*fe30*/  ISETP.NE.AND P0, PT, R4, RZ, PT ;  /* 0x000000ff0400720c */ /* 0x000fe80003f05270 */
[C---:B------:R-:W-:Y:S03]  /*fe40*/  SEL R11, R6.reuse, R11, !P0 ;  /* 0x0000000b060b7207 */ /* 0x040fe60004000000 */
[----:B------:R-:W-:Y:S02]  /*fe50*/  @!P2 IADD3 R3, PT, PT, -R3, RZ, RZ ;  /* 0x000000ff0303a210 */ /* 0x000fe40007ffe1ff */
[CC--:B------:R-:W-:Y:S02]  /*fe60*/  LEA R14, P1, R11.reuse, R130.reuse, 0x2 ;  /* 0x000000820b0e7211 */ /* 0x0c0fe400078210ff */
[----:B------:R-:W-:Y:S02]  /*fe70*/  SEL R5, R6, R3, !P0 ;  /* 0x0000000306057207 */ /* 0x000fe40004000000 */
[-C--:B------:R-:W-:Y:S02]  /*fe80*/  LEA.HI.X.SX32 R15, R11, R131.reuse, 0x2, P1 ;  /* 0x000000830b0f7211 */ /* 0x080fe400008f16ff */
[C---:B------:R-:W-:Y:S03]  /*fe90*/  LEA R12, P0, R5.reuse, R130, 0x2 ;  /* 0x00000082050c7211 */ /* 0x040fe600078010ff */
[----:B------:R-:W3:Y:S01]  /*fea0*/  LDG.E R6, desc[UR6][R14.64] ;  /* 0x000000060e067981 */ /* 0x000ee2000c1e1900 */
[C---:B------:R-:W-:Y:S01]  /*feb0*/  LEA.HI.X.SX32 R13, R5.reuse, R131, 0x2, P0 ;  /* 0x00000083050d7211 */ /* 0x040fe200000f16ff */
[----:B------:R-:W-:Y:S04]  /*fec0*/  IMAD.IADD R5, R5, 0x1, -R11 ;  /* 0x0000000105057824 */ /* 0x000fe800078e0a0b */
[----:B------:R-:W-:Y:S01]  /*fed0*/  IMAD R5, R5, R4, -0x40 ;  /* 0xffffffc005057424 */ /* 0x000fe200078e0204 */
[----:B------:R-:W3:Y:S03]  /*fee0*/  LDG.E R3, desc[UR6][R12.64] ;  /* 0x000000060c037981 */ /* 0x000ee6000c1e1900 */
[-C--:B--2---:R-:W-:Y:S01]  /*fef0*/  IMAD.WIDE.U32 R10, R5, R144.reuse, RZ ;  /* 0x00000090050a7225 */ /* 0x084fe200078e00ff */
        /* <DEDUP_REMOVED lines=12> */
.L_x_3635:
[----:B------:R-:W-:Y:S01]  /*ffc0*/  @!P5 IMAD.MOV.U32 R148, RZ, RZ, R127 ;  /* 0x000000ffff94d224 */ /* 0x000fe200078e007f */
[-C--:B------:R-:W-:Y:S01]  /*ffd0*/  LEA R146, P0, R144, R127.reuse, 0x6 ;  /* 0x0000007f90927211 */ /* 0x080fe200078030ff */
[--C-:B------:R-:W-:Y:S01]  /*ffe0*/  @!P5 IMAD.MOV.U32 R149, RZ, RZ, R126.reuse ;  /* 0x000000ffff95d224 */ /* 0x100fe200078e007e */
[----:B------:R-:W-:Y:S01]  /*fff0*/  LEA R86, R2, UR5, 0x1 ;  /* 0x0000000502567c11 */ /* 0x000fe2000f8e08ff */
[--C-:B------:R-:W-:Y:S01]  /*10000*/  @!P3 IMAD.MOV.U32 R145, RZ, RZ, R126.reuse ;  /* 0x000000ffff91b224 */ /* 0x100fe200078e007e */
[----:B------:R-:W-:Y:S01]  /*10010*/  LEA.HI.X R147, R144, R126, R147, 0x6, P0 ;  /* 0x0000007e90937211 */ /* 0x000fe200000f3493 */
[----:B------:R-:W-:Y:S01]  /*10020*/  IMAD.MOV.U32 R87, RZ, RZ, 0x20 ;  /* 0x00000020ff577424 */ /* 0x000fe200078e00ff */
[----:B------:R-:W-:Y:S01]  /*10030*/  @!PT LDS RZ, [RZ] ;  /* 0x00000000fffff984 */ /* 0x000fe20000000800 */
[----:B------:R-:W-:Y:S01]  /*10040*/  @!PT LDS RZ, [RZ] ;  /* 0x00000000fffff984 */ /* 0x000fe20000000800 */
[----:B------:R-:W-:Y:S01]  /*10050*/  @!PT LDS RZ, [RZ] ;  /* 0x00000000fffff984 */ /* 0x000fe20000000800 */
[----:B------:R1:W-:Y:S01]  /*10060*/  @!P5 LDGSTS.E.BYPASS.LTC128B.128 [R139+0x6000], desc[UR6][R148.64] ;  /* 0x06000000948bdfae */ /* 0x0003e2000b981a06 */
[----:B------:R-:W-:Y:S02]  /*10070*/  @!P3 MOV R144, R127 ;  /* 0x0000007f0090b202 */ /* 0x000fe40000000f00 */
[----:B------:R-:W-:Y:S01]  /*10080*/  LEA R84, R84, UR5, 0x1 ;  /* 0x0000000554547c11 */ /* 0x000fe2000f8e08ff */
[----:B------:R-:W-:Y:S01]  /*10090*/  @P5 STS.128 [R139+0x6000], RZ ;  /* 0x006000ff8b005388 */ /* 0x000fe20000000c00 */
[----:B------:R-:W-:Y:S02]  /*100a0*/  LOP3.LUT P0, RZ, R123, 0x4, RZ, 0xc0, !PT ;  /* 0x000000047bff7812 */ /* 0x000fe4000780c0ff */
[----:B------:R-:W-:Y:S02]  /*100b0*/  ISETP.NE.AND P1, PT, R136, 0x1, PT ;  /* 0x000000018800780c */ /* 0x000fe40003f25270 */
[----:B------:R-:W-:Y:S04]  /*100c0*/  SEL R87, R87, 0xffffffe0, !P0 ;  /* 0xffffffe057577807 */ /* 0x000fe80004000000 */
[----:B------:R-:W-:Y:S01]  /*100d0*/  IADD3 R3, PT, PT, R86, R87, RZ ;  /* 0x0000005756037210 */ /* 0x000fe20007ffe0ff */
[----:B------:R-:W-:Y:S02]  /*100e0*/  IMAD.IADD R2, R84, 0x1, R87 ;  /* 0x0000000154027824 */ /* 0x000fe400078e0257 */
[----:B-1----:R-:W-:Y:S02]  /*100f0*/  @!P4 IMAD.MOV.U32 R148, RZ, RZ, R127 ;  /* 0x000000ffff94c224 */ /* 0x002fe400078e007f */
        /* <DEDUP_REMOVED lines=29> */
[----:B------:R-:W4:Y:S04]  /*102d0*/  LDSM.16.M88.4 R100, [R84+0x3800] ;  /* 0x003800005464783b */ /* 0x000f280000000200 */
[----:B------:R-:W0:Y:S04]  /*102e0*/  LDGDEPBAR ;  /* 0x00000000000079af */ /* 0x000e280000000000 */
[----:B------:R-:W5:Y:S04]  /*102f0*/  LDSM.16.M88.4 R104, [R84+0x3c00] ;  /* 0x003c00005468783b */ /* 0x000f680000000200 */
[----:B------:R-:W-:Y:S04]  /*10300*/  LDSM.16.M88.4 R108, [R3] ;  /* 0x00000000036c783b */ /* 0x000fe80000000200 */
[----:B------:R-:W1:Y:S04]  /*10310*/  LDSM.16.M88.4 R112, [R2+0x3000] ;  /* 0x003000000270783b */ /* 0x000e680000000200 */
[----:B------:R-:W1:Y:S01]  /*10320*/  LDSM.16.M88.4 R116, [R2+0x3400] ;  /* 0x003400000274783b */ /* 0x000e620000000200 */
[C---:B--2---:R-:W-:Y:S08]  /*10330*/  HMMA.16816.F32 R4, R88.reuse, R92, RZ ;  /* 0x0000005c5804723c */ /* 0x044ff000000018ff */
[C---:B------:R-:W-:Y:S01]  /*10340*/  HMMA.16816.F32 R8, R88.reuse, R94, RZ ;  /* 0x0000005e5808723c */ /* 0x040fe200000018ff */
[----:B------:R-:W-:Y:S07]  /*10350*/  LDSM.16.M88.4 R92, [R2+0x3c00] ;  /* 0x003c0000025c783b */ /* 0x000fee0000000200 */
[C---:B---3--:R-:W-:Y:S08]  /*10360*/  HMMA.16816.F32 R12, R88.reuse, R96, RZ ;  /* 0x00000060580c723c */ /* 0x048ff000000018ff */
[C---:B------:R-:W-:Y:S01]  /*10370*/  HMMA.16816.F32 R16, R88.reuse, R98, RZ ;  /* 0x000000625810723c */ /* 0x040fe200000018ff */
[----:B------:R-:W-:Y:S07]  /*10380*/  LDSM.16.M88.4 R96, [R84+0x4000] ;  /* 0x004000005460783b */ /* 0x000fee0000000200 */
[C---:B----4-:R-:W-:Y:S08]  /*10390*/  HMMA.16816.F32 R20, R88.reuse, R100, RZ ;  /* 0x000000645814723c */ /* 0x050ff000000018ff */
[C---:B------:R-:W-:Y:S01]  /*103a0*/  HMMA.16816.F32 R24, R88.reuse, R102, RZ ;  /* 0x000000665818723c */ /* 0x040fe200000018ff */
[----:B------:R-:W-:Y:S07]  /*103b0*/  LDSM.16.M88.4 R100, [R84+0x4c00] ;  /* 0x004c00005464783b */ /* 0x000fee0000000200 */
[C---:B-----5:R-:W-:Y:S08]  /*103c0*/  HMMA.16816.F32 R28, R88.reuse, R104, RZ ;  /* 0x00000068581c723c */ /* 0x060ff000000018ff */
[----:B------:R-:W-:Y:S01]  /*103d0*/  HMMA.16816.F32 R32, R88, R106, RZ ;  /* 0x0000006a5820723c */ /* 0x000fe200000018ff */
[----:B------:R-:W2:Y:S04]  /*103e0*/  LDSM.16.M88.4 R88, [R2+0x3800] ;  /* 0x003800000258783b */ /* 0x000ea80000000200 */
[----:B------:R-:W-:Y:S03]  /*103f0*/  LDSM.16.M88.4 R104, [R2+0x5c00] ;  /* 0x005c00000268783b */ /* 0x000fe60000000200 */
[C---:B-1----:R-:W-:Y:S08]  /*10400*/  HMMA.16816.F32 R4, R108.reuse, R112, R4 ;  /* 0x000000706c04723c */ /* 0x042ff00000001804 */
[C---:B------:R-:W-:Y:S08]  /*10410*/  HMMA.16816.F32 R8, R108.reuse, R114, R8 ;  /* 0x000000726c08723c */ /* 0x040ff00000001808 */
[C---:B------:R-:W-:Y:S08]  /*10420*/  HMMA.16816.F32 R12, R108.reuse, R116, R12 ;  /* 0x000000746c0c723c */ /* 0x040ff0000000180c */
[C---:B------:R-:W-:Y:S08]  /*10430*/  HMMA.16816.F32 R16, R108.reuse, R118, R16 ;  /* 0x000000766c10723c */ /* 0x040ff00000001810 */
[C---:B--2---:R-:W-:Y:S08]  /*10440*/  HMMA.16816.F32 R20, R108.reuse, R88, R20 ;  /* 0x000000586c14723c */ /* 0x044ff00000001814 */
[C---:B------:R-:W-:Y:S01]  /*10450*/  HMMA.16816.F32 R24, R108.reuse, R90, R24 ;  /* 0x0000005a6c18723c */ /* 0x040fe20000001818 */
[----:B------:R-:W1:Y:S07]  /*10460*/  LDSM.16.M88.4 R88, [R86+0x1000] ;  /* 0x001000005658783b */ /* 0x000e6e0000000200 */
[C---:B------:R-:W-:Y:S08]  /*10470*/  HMMA.16816.F32 R28, R108.reuse, R92, R28 ;  /* 0x0000005c6c1c723c */ /* 0x040ff0000000181c */
[----:B------:R-:W-:Y:S01]  /*10480*/  HMMA.16816.F32 R32, R108, R94, R32 ;  /* 0x0000005e6c20723c */ /* 0x000fe20000001820 */
[----:B------:R-:W2:Y:S07]  /*10490*/  LDSM.16.M88.4 R92, [R84+0x4400] ;  /* 0x00440000545c783b */ /* 0x000eae0000000200 */
[C---:B-1----:R-:W-:Y:S08]  /*104a0*/  HMMA.16816.F32 R4, R88.reuse, R96, R4 ;  /* 0x000000605804723c */ /* 0x042ff00000001804 */
[C---:B------:R-:W-:Y:S01]  /*104b0*/  HMMA.16816.F32 R8, R88.reuse, R98, R8 ;  /* 0x000000625808723c */ /* 0x040fe20000001808 */
[----:B------:R-:W1:Y:S07]  /*104c0*/  LDSM.16.M88.4 R96, [R84+0x4800] ;  /* 0x004800005460783b */ /* 0x000e6e0000000200 */
        /* <DEDUP_REMOVED lines=36> */
[C---:B--2---:R-:W-:Y:S01]  /*10710*/  HMMA.16816.F32 R4, R96.reuse, R100, R4 ;  /* 0x000000646004723c */ /* 0x044fe20000001804 */
[----:B------:R-:W-:Y:S04]  /*10720*/  DEPBAR.LE SB0, 0x0 ;  /* 0x000080000000791a */ /* 0x000fe80000000000 */
[----:B------:R-:W-:Y:S03]  /*10730*/  BAR.SYNC.DEFER_BLOCKING 0x0 ;  /* 0x0000000000007b1d */ /* 0x000fe60000010000 */
[C---:B------:R-:W-:Y:S08]  /*10740*/  HMMA.16816.F32 R8, R96.reuse, R102, R8 ;  /* 0x000000666008723c */ /* 0x040ff00000001808 */
[C---:B-1----:R-:W-:Y:S08]  /*10750*/  HMMA.16816.F32 R12, R96.reuse, R88, R12 ;  /* 0x00000058600c723c */ /* 0x042ff0000000180c */
        /* <DEDUP_REMOVED lines=8> */
[----:B------:R-:W2:Y:S08]  /*107e0*/  @!P5 LDC R87, c[0x0][0x3bc] ;  /* 0x0000ef00ff57db82 */ /* 0x000eb00000000800 */
[----:B------:R-:W3:Y:S08]  /*107f0*/  @!P4 LDC R86, c[0x0][0x3bc] ;  /* 0x0000ef00ff56cb82 */ /* 0x000ef00000000800 */
[----:B------:R-:W4:Y:S01]  /*10800*/  @!P3 LDC R84, c[0x0][0x3bc] ;  /* 0x0000ef00ff54bb82 */ /* 0x000f220000000800 */
        /* <DEDUP_REMOVED lines=11> */
[----:B--234-:R-:W-:Y:S08]  /*108c0*/  @!P6 BRA `(.L_x_3637) ;  /* 0x0000000000f8e947 */ /* 0x01cff00003800000 */
[----:B------:R-:W-:Y:S01]  /*108d0*/  VIADD R95, R137, 0xffffff80 ;  /* 0xffffff80895f7836 */ /* 0x000fe20000000000 */
        /* <DEDUP_REMOVED lines=56> */
[C---:B------:R-:W-:Y:S03]  /*10c60*/  LEA R124, P1, R92.reuse, R124, 0x1 ;  /* 0x0000007c5c7c7211 */ /* 0x040fe600078208ff */
[----:B------:R-:W-:Y:S04]  /*10c70*/  IMAD R88, R3, UR8, RZ ;  /* 0x0000000803587c24 */ /* 0x000fe8000f8e02ff */
[----:B------:R-:W-:Y:S05]  /*10c80*/  IMAD R88, R89, UR9, R88 ;  /* 0x0000000959587c24 */ /* 0x000fea000f8e0258 */
[----:B------:R-:W-:Y:S04]  /*10c90*/  IADD3 R88, PT, PT, R93, R88, RZ ;  /* 0x000000585d587210 */ /* 0x000fe80007ffe0ff */
[----:B------:R-:W-:Y:S07]  /*10ca0*/  LEA.HI.X R125, R92, R125, R88, 0x1, P1 ;  /* 0x0000007d5c7d7211 */ /* 0x000fee00008f0c58 */
.L_x_3637:
[----:B------:R-:W-:Y:S01]  /*10cb0*/  @!PT LDS RZ, [RZ] ;  /* 0x00000000fffff984 */ /* 0x000fe20000000800 */
[----:B------:R-:W-:Y:S01]  /*10cc0*/  @!PT LDS RZ, [RZ] ;  /* 0x00000000fffff984 */ /* 0x000fe20000000800 */
[----:B------:R-:W-:Y:S01]  /*10cd0*/  @!PT LDS RZ, [RZ] ;  /* 0x00000000fffff984 */ /* 0x000fe20000000800 */
[----:B------:R1:W-:Y:S01]  /*10ce0*/  @!P5 LDGSTS.E.BYPASS.LTC128B.128 [R139+0x3000], desc[UR6][R124.64] ;  /* 0x030000007c8bdfae */ /* 0x0003e2000b981a06 */
[CC--:B------:R-:W-:Y:S02]  /*10cf0*/  @!P5 LEA R90, P1, R2.reuse, R124.reuse, 0x6 ;  /* 0x0000007c025ad211 */ /* 0x0c0fe400078230ff */
[CC--:B------:R-:W-:Y:S01]  /*10d00*/  @!P4 LEA R88, P2, R2.reuse, R124.reuse, 0x6 ;  /* 0x0000007c0258c211 */ /* 0x0c0fe200078430ff */
[----:B------:R1:W-:Y:S01]  /*10d10*/  @P5 STS.128 [R139+0x3000], RZ ;  /* 0x003000ff8b005388 */ /* 0x0003e20000000c00 */
[CC--:B------:R-:W-:Y:S02]  /*10d20*/  @!P5 LEA.HI.X R91, R2.reuse, R125.reuse, R87, 0x6, P1 ;  /* 0x0000007d025bd211 */ /* 0x0c0fe400008f3457 */
[CC--:B------:R-:W-:Y:S01]  /*10d30*/  @!P4 LEA.HI.X R89, R2.reuse, R125.reuse, R86, 0x6, P2 ;  /* 0x0000007d0259c211 */ /* 0x0c0fe200010f3456 */
[----:B------:R-:W-:Y:S01]  /*10d40*/  @!PT LDS RZ, [RZ] ;  /* 0x00000000fffff984 */ /* 0x000fe20000000800 */
[----:B------:R-:W-:Y:S01]  /*10d50*/  @!PT LDS RZ, [RZ] ;  /* 0x00000000fffff984 */ /* 0x000fe20000000800 */
[----:B------:R-:W-:Y:S01]  /*10d60*/  @!PT LDS RZ, [RZ] ;  /* 0x00000000fffff984 */ /* 0x000fe20000000800 */
[----:B------:R1:W-:Y:S01]  /*10d70*/  @!P4 LDGSTS.E.BYPASS.LTC128B.128 [R139+0x4000], desc[UR6][R124.64+0x40] ;  /* 0x040000407c8bcfae */ /* 0x0003e2000b981a06 */
[C---:B------:R-:W-:Y:S03]  /*10d80*/  @!P3 LEA R92, P1, R2.reuse, R124, 0x6 ;  /* 0x0000007c025cb211 */ /* 0x040fe600078230ff */
[----:B------:R1:W-:Y:S01]  /*10d90*/  @P4 STS.128 [R139+0x4000], RZ ;  /* 0x004000ff8b004388 */ /* 0x0003e20000000c00 */
[----:B------:R-:W-:Y:S03]  /*10da0*/  @!P3 LEA.HI.X R93, R2, R125, R84, 0x6, P1 ;  /* 0x0000007d025db211 */ /* 0x000fe600008f3454 */
        /* <DEDUP_REMOVED lines=21> */
.L_x_3636:
        /* <DEDUP_REMOVED lines=30> */
[C---:B------:R-:W-:Y:S01]  /*110e0*/  FADD.FTZ R0, -R3.reuse, R0 ;  /* 0x0000000003007221 */ /* 0x040fe20000010100 */
        /* <DEDUP_REMOVED lines=14> */
[----:B------:R-:W-:Y:S01]  /*111d0*/  FFMA.FTZ R97, R11, UR4, -R100 ;  /* 0x000000040b617c23 */ /* 0x000fe20008010864 */
[----:B------:R-:W-:Y:S02]  /*111e0*/  MOV R6, R133 ;  /* 0x0000008500067202 */ /* 0x000fe40000000f00 */
[----:B------:R-:W4:Y:S01]  /*111f0*/  MUFU.EX2 R2, R85 ;  /* 0x0000005500027308 */ /* 0x000f220000000800 */
[----:B------:R-:W-:Y:S01]  /*11200*/  @P0 IADD3 R6, PT, PT, R134, -0x20, RZ ;  /* 0xffffffe086060810 */ /* 0x000fe20007ffe0ff */
[----:B------:R-:W-:Y:S01]  /*11210*/  FFMA.FTZ R103, R12, UR4, -R102 ;  /* 0x000000040c677c23 */ /* 0x000fe20008010866 */
[----:B------:R-:W-:Y:S01]  /*11220*/  FFMA.FTZ R105, R15, UR4, -R100 ;  /* 0x000000040f697c23 */ /* 0x000fe20008010864 */
[----:B------:R-:W-:Y:S01]  /*11230*/  FFMA.FTZ R17, R17, UR4, -R102 ;  /* 0x0000000411117c23 */ /* 0x000fe20008010866 */
[--C-:B------:R-:W-:Y:S01]  /*11240*/  FFMA.FTZ R106, R22, UR4, -R100.reuse ;  /* 0x00000004166a7c23 */ /* 0x100fe20008010864 */
[----:B------:R-:W5:Y:S01]  /*11250*/  LDSM.16.MT88.4 R92, [R6] ;  /* 0x00000000065c783b */ /* 0x000f620000004200 */
[----:B------:R-:W-:Y:S01]  /*11260*/  FFMA.FTZ R107, R27, UR4, -R100 ;  /* 0x000000041b6b7c23 */ /* 0x000fe20008010864 */
        /* <DEDUP_REMOVED lines=8> */
[----:B------:R-:W-:Y:S03]  /*112f0*/  FMUL.FTZ R46, R0, R46 ;  /* 0x0000002e002e7220 */ /* 0x000fe60000410000 */
        /* <DEDUP_REMOVED lines=11> */
[C---:B------:R-:W-:Y:S01]  /*113b0*/  FMUL.FTZ R48, R2.reuse, R48 ;  /* 0x0000003002307220 */ /* 0x040fe20000410000 */
[----:B------:R-:W-:Y:S01]  /*113c0*/  FMUL.FTZ R49, R2, R49 ;  /* 0x0000003102317220 */ /* 0x000fe20000410000 */
[C---:B------:R-:W-:Y:S01]  /*113d0*/  FMUL.FTZ R50, R0.reuse, R50 ;  /* 0x0000003200327220 */ /* 0x040fe20000410000 */
[----:B------:R-:W-:Y:S01]  /*113e0*/  FMUL.FTZ R51, R0, R51 ;  /* 0x0000003300337220 */ /* 0x000fe20000410000 */
[----:B------:R-:W-:Y:S03]  /*113f0*/  FMUL.FTZ R52, R2, R52 ;  /* 0x0000003402347220 */ /* 0x000fe60000410000 */
[----:B------:R-:W3:Y:S01]  /*11400*/  MUFU.EX2 R7, R7 ;  /* 0x0000000700077308 */ /* 0x000ee20000000800 */
[----:B--2---:R-:W-:Y:S01]  /*11410*/  F2FP.F16.F32.PACK_AB R80, R98, R101 ;  /* 0x000000656250723e */ /* 0x004fe200000000ff */
[----:B------:R-:W-:Y:S01]  /*11420*/  FMUL.FTZ R53, R2, R53 ;  /* 0x0000003502357220 */ /* 0x000fe20000410000 */
        /* <DEDUP_REMOVED lines=13> */
[----:B------:R-:W2:Y:S01]  /*11500*/  MUFU.EX2 R87, R87 ;  /* 0x0000005700577308 */ /* 0x000ea20000000800 */
[----:B---3--:R-:W-:Y:S01]  /*11510*/  F2FP.F16.F32.PACK_AB R81, R7, R99 ;  /* 0x000000630751723e */ /* 0x008fe200000000ff */
[C---:B------:R-:W-:Y:S01]  /*11520*/  FMUL.FTZ R66, R0.reuse, R66 ;  /* 0x0000004200427220 */ /* 0x040fe20000410000 */
[----:B------:R-:W-:Y:S01]  /*11530*/  FMUL.FTZ R67, R0, R67 ;  /* 0x0000004300437220 */ /* 0x000fe20000410000 */
[C---:B------:R-:W-:Y:S01]  /*11540*/  FMUL.FTZ R68, R2.reuse, R68 ;  /* 0x0000004402447220 */ /* 0x040fe20000410000 */
[----:B------:R-:W-:Y:S01]  /*11550*/  FMUL.FTZ R69, R2, R69 ;  /* 0x0000004502457220 */ /* 0x000fe20000410000 */
[C---:B------:R-:W-:Y:S01]  /*11560*/  FMUL.FTZ R70, R0.reuse, R70 ;  /* 0x0000004600467220 */ /* 0x040fe20000410000 */
[----:B------:R-:W-:Y:S03]  /*11570*/  FMUL.FTZ R71, R0, R71 ;  /* 0x0000004700477220 */ /* 0x000fe60000410000 */
[----:B------:R-:W-:Y:S01]  /*11580*/  MUFU.EX2 R96, R96 ;  /* 0x0000006000607308 */ /* 0x000fe20000000800 */
[C---:B------:R-:W-:Y:S01]  /*11590*/  FMUL.FTZ R12, R2.reuse, R76 ;  /* 0x0000004c020c7220 */ /* 0x040fe20000410000 */
[----:B------:R-:W-:Y:S01]  /*115a0*/  FMUL.FTZ R13, R2, R77 ;  /* 0x0000004d020d7220 */ /* 0x000fe20000410000 */
[----:B------:R-:W-:Y:S01]  /*115b0*/  FMUL.FTZ R15, R0, R79 ;  /* 0x0000004f000f7220 */ /* 0x000fe20000410000 */
[C---:B------:R-:W-:Y:S01]  /*115c0*/  FMUL.FTZ R72, R2.reuse, R72 ;  /* 0x0000004802487220 */ /* 0x040fe20000410000 */
[----:B------:R-:W-:Y:S01]  /*115d0*/  FMUL.FTZ R73, R2, R73 ;  /* 0x0000004902497220 */ /* 0x000fe20000410000 */
[C---:B------:R-:W-:Y:S01]  /*115e0*/  FMUL.FTZ R74, R0.reuse, R74 ;  /* 0x0000004a004a7220 */ /* 0x040fe20000410000 */
[----:B------:R-:W-:Y:S03]  /*115f0*/  FMUL.FTZ R75, R0, R75 ;  /* 0x0000004b004b7220 */ /* 0x000fe60000410000 */
[----:B------:R-:W3:Y:S01]  /*11600*/  MUFU.EX2 R97, R97 ;  /* 0x0000006100617308 */ /* 0x000ee20000000800 */
[----:B--2---:R-:W-:Y:S01]  /*11610*/  F2FP.F16.F32.PACK_AB R82, R87, R86 ;  /* 0x000000565752723e */ /* 0x004fe200000000ff */
[--C-:B------:R-:W-:Y:S01]  /*11620*/  FFMA.FTZ R109, R28, UR4, -R102.reuse ;  /* 0x000000041c6d7c23 */ /* 0x100fe20008010866 */
[----:B------:R-:W-:Y:S01]  /*11630*/  FFMA.FTZ R110, R29, UR4, -R102 ;  /* 0x000000041d6e7c23 */ /* 0x000fe20008010866 */
[--C-:B------:R-:W-:Y:S01]  /*11640*/  FFMA.FTZ R111, R30, UR4, -R100.reuse ;  /* 0x000000041e6f7c23 */ /* 0x100fe20008010864 */
[----:B------:R-:W-:Y:S01]  /*11650*/  FFMA.FTZ R108, R31, UR4, -R100 ;  /* 0x000000041f6c7c23 */ /* 0x000fe20008010864 */
[----:B------:R-:W-:Y:S01]  /*11660*/  FFMA.FTZ R112, R32, UR4, -R102 ;  /* 0x0000000420707c23 */ /* 0x000fe20008010866 */
[----:B------:R-:W-:Y:S03]  /*11670*/  LDSM.16.MT88.4 R28, [R121+0x7c00] ;  /* 0x007c0000791c783b */ /* 0x000fe60000004200 */
[----:B------:R-:W-:Y:S01]  /*11680*/  MUFU.EX2 R103, R103 ;  /* 0x0000006700677308 */ /* 0x000fe20000000800 */
[----:B------:R-:W-:Y:S01]  /*11690*/  FFMA.FTZ R114, R34, UR4, -R100 ;  /* 0x0000000422727c23 */ /* 0x000fe20008010864 */
[----:B------:R-:W-:Y:S01]  /*116a0*/  FFMA.FTZ R101, R2, R143, R101 ;  /* 0x0000008f02657223 */ /* 0x000fe20000010065 */
[----:B------:R-:W-:Y:S01]  /*116b0*/  ISETP.NE.AND P0, PT, R136, RZ, PT ;  /* 0x000000ff8800720c */ /* 0x000fe20003f05270 */
[----:B------:R-:W-:Y:S01]  /*116c0*/  FFMA.FTZ R99, R0, R141, R99 ;  /* 0x0000008d00637223 */ /* 0x000fe20000010063 */
[----:B------:R-:W-:Y:S01]  /*116d0*/  MOV R85, R84 ;  /* 0x0000005400557202 */ /* 0x000fe20000000f00 */
[----:B------:R-:W-:Y:S04]  /*116e0*/  FADD.FTZ R101, R98, R101 ;  /* 0x0000006562657221 */ /* 0x000fe80000010000 */
[----:B------:R-:W-:Y:S01]  /*116f0*/  MUFU.EX2 R106, R106 ;  /* 0x0000006a006a7308 */ /* 0x000fe20000000800 */
[----:B---3--:R-:W-:Y:S01]  /*11700*/  F2FP.F16.F32.PACK_AB R83, R97, R96 ;  /* 0x000000606153723e */ /* 0x008fe200000000ff */
[----:B------:R-:W-:Y:S04]  /*11710*/  FADD.FTZ R99, R7, R99 ;  /* 0x0000006307637221 */ /* 0x000fe80000010000 */
[----:B------:R-:W-:Y:S02]  /*11720*/  FADD.FTZ R96, R96, R99 ;  /* 0x0000006360607221 */ /* 0x000fe40000010000 */
[C---:B-1----:R-:W-:Y:S02]  /*11730*/  HMMA.16816.F32 R8, R80.reuse, R88, R8 ;  /* 0x000000585008723c */ /* 0x042fe40000001808 */
[----:B------:R-:W-:Y:S03]  /*11740*/  MUFU.EX2 R107, R107 ;  /* 0x0000006b006b7308 */ /* 0x000fe60000000800 */
[----:B------:R-:W-:Y:S03]  /*11750*/  FADD.FTZ R96, R97, R96 ;  /* 0x0000006061607221 */ /* 0x000fe60000010000 */
[C---:B------:R-:W-:Y:S01]  /*11760*/  HMMA.16816.F32 R36, R80.reuse, R90, R36 ;  /* 0x0000005a5024723c */ /* 0x040fe20000001824 */
[----:B------:R-:W1:Y:S03]  /*11770*/  LDSM.16.MT88.4 R88, [R121+0x7000] ;  /* 0x007000007958783b */ /* 0x000e660000004200 */
[----:B------:R-:W-:Y:S04]  /*11780*/  MUFU.EX2 R109, R109 ;  /* 0x0000006d006d7308 */ /* 0x000fe80000000800 */
[C---:B-----5:R-:W-:Y:S06]  /*11790*/  HMMA.16816.F32 R40, R80.reuse, R92, R40 ;  /* 0x0000005c5028723c */ /* 0x060fec0000001828 */
[----:B------:R-:W-:Y:S02]  /*117a0*/  MUFU.EX2 R110, R110 ;  /* 0x0000006e006e7308 */ /* 0x000fe40000000800 */
[C---:B------:R-:W-:Y:S01]  /*117b0*/  HMMA.16816.F32 R44, R80.reuse, R94, R44 ;  /* 0x0000005e502c723c */ /* 0x040fe2000000182c */
[----:B------:R-:W2:Y:S07]  /*117c0*/  LDSM.16.MT88.4 R92, [R6+0x1000] ;  /* 0x00100000065c783b */ /* 0x000eae0000004200 */
[----:B------:R-:W-:Y:S10]  /*117d0*/  MUFU.EX2 R111, R111 ;  /* 0x0000006f006f7308 */ /* 0x000ff40000000800 */
[----:B------:R-:W-:Y:S10]  /*117e0*/  MUFU.EX2 R108, R108 ;  /* 0x0000006c006c7308 */ /* 0x000ff40000000800 */
[----:B------:R-:W-:Y:S01]  /*117f0*/  MUFU.EX2 R112, R112 ;  /* 0x0000007000707308 */ /* 0x000fe20000000800 */
[C---:B-1----:R-:W-:Y:S09]  /*11800*/  HMMA.16816.F32 R48, R80.reuse, R88, R48 ;  /* 0x000000585030723c */ /* 0x042ff20000001830 */
[----:B------:R-:W-:Y:S01]  /*11810*/  MUFU.EX2 R114, R114 ;  /* 0x0000007200727308 */ /* 0x000fe20000000800 */
[C---:B------:R-:W-:Y:S01]  /*11820*/  HMMA.16816.F32 R52, R80.reuse, R90, R52 ;  /* 0x0000005a5034723c */ /* 0x040fe20000001834 */
[----:B------:R-:W1:Y:S07]  /*11830*/  LDSM.16.MT88.4 R88, [R121+0x8000] ;  /* 0x008000007958783b */ /* 0x000e6e0000004200 */
[C---:B--2---:R-:W-:Y:S08]  /*11840*/  HMMA.16816.F32 R56, R80.reuse, R92, R56 ;  /* 0x0000005c5038723c */ /* 0x044ff00000001838 */
[C---:B------:R-:W-:Y:S01]  /*11850*/  HMMA.16816.F32 R60, R80.reuse, R94, R60 ;  /* 0x0000005e503c723c */ /* 0x040fe2000000183c */
[----:B------:R-:W2:Y:S07]  /*11860*/  LDSM.16.MT88.4 R92, [R6+0x2000] ;  /* 0x00200000065c783b */ /* 0x000eae0000004200 */
[C---:B-1----:R-:W-:Y:S01]  /*11870*/  HMMA.16816.F32 R64, R80.reuse, R88, R64 ;  /* 0x000000585040723c */ /* 0x042fe20000001840 */
[----:B------:R1:W3:Y:S02]  /*11880*/  MUFU.EX2 R88, R104 ;  /* 0x0000006800587308 */ /* 0x0002e40000000800 */
[----:B------:R-:W-:Y:S01]  /*11890*/  FFMA.FTZ R89, R14, UR4, -R100 ;  /* 0x000000040e597c23 */ /* 0x000fe20008010864 */
[----:B------:R-:W-:Y:S01]  /*118a0*/  FMUL.FTZ R14, R0, R78 ;  /* 0x0000004e000e7220 */ /* 0x000fe20000410000 */
[----:B------:R-:W-:Y:S01]  /*118b0*/  FADD.FTZ R0, R86, R101 ;  /* 0x0000006556007221 */ /* 0x000fe20000010000 */
[----:B------:R-:W4:Y:S02]  /*118c0*/  LDSM.16.MT88.4 R76, [R121+0x6400] ;  /* 0x00640000794c783b */ /* 0x000f240000004200 */
[C---:B------:R-:W-:Y:S03]  /*118d0*/  HMMA.16816.F32 R68, R80.reuse, R90, R68 ;  /* 0x0000005a5044723c */ /* 0x040fe60000001844 */
[----:B------:R5:W-:Y:S01]  /*118e0*/  MUFU.EX2 R90, R105 ;  /* 0x00000069005a7308 */ /* 0x000be20000000800 */
[----:B------:R-:W-:Y:S01]  /*118f0*/  FFMA.FTZ R91, R16, UR4, -R102 ;  /* 0x00000004105b7c23 */ /* 0x000fe20008010866 */
[----:B------:R-:W-:Y:S03]  /*11900*/  FADD.FTZ R0, R87, R0 ;  /* 0x0000000057007221 */ /* 0x000fe60000010000 */
[C---:B--2---:R-:W-:Y:S05]  /*11910*/  HMMA.16816.F32 R12, R80.reuse, R92, R12 ;  /* 0x0000005c500c723c */ /* 0x044fea000000180c */
[----:B------:R-:W-:Y:S01]  /*11920*/  MUFU.EX2 R89, R89 ;  /* 0x0000005900597308 */ /* 0x000fe20000000800 */
[--C-:B------:R-:W-:Y:S01]  /*11930*/  FFMA.FTZ R93, R18, UR4, -R100.reuse ;  /* 0x00000004125d7c23 */ /* 0x100fe20008010864 */
[----:B-1----:R-:W-:Y:S01]  /*11940*/  FFMA.FTZ R104, R19, UR4, -R100 ;  /* 0x0000000413687c23 */ /* 0x002fe20008010864 */
[C---:B---3--:R-:W-:Y:S01]  /*11950*/  F2FP.F16.F32.PACK_AB R16, R88.reuse, R103 ;  /* 0x000000675810723e */ /* 0x048fe200000000ff */
[----:B------:R-:W-:Y:S01]  /*11960*/  FADD.FTZ R103, R103, R0 ;  /* 0x0000000067677221 */ /* 0x000fe20000010000 */
[----:B------:R-:W-:Y:S05]  /*11970*/  HMMA.16816.F32 R72, R80, R94, R72 ;  /* 0x0000005e5048723c */ /* 0x000fea0000001848 */
[----:B------:R1:W-:Y:S01]  /*11980*/  MUFU.EX2 R94, R104 ;  /* 0x00000068005e7308 */ /* 0x0003e20000000800 */
[----:B------:R-:W2:Y:S01]  /*11990*/  LDSM.16.MT88.4 R80, [R6+0x400] ;  /* 0x000400000650783b */ /* 0x000ea20000004200 */
[----:B-----5:R-:W-:Y:S01]  /*119a0*/  FFMA.FTZ R105, R21, UR4, -R102 ;  /* 0x0000000415697c23 */ /* 0x020fe20008010866 */
[----:B------:R-:W-:Y:S01]  /*119b0*/  FFMA.FTZ R95, R23, UR4, -R100 ;  /* 0x00000004175f7c23 */ /* 0x000fe20008010864 */
[----:B------:R-:W-:Y:S06]  /*119c0*/  FADD.FTZ R88, R88, R103 ;  /* 0x0000006758587221 */ /* 0x000fec0000010000 */
[----:B------:R-:W3:Y:S10]  /*119d0*/  MUFU.EX2 R91, R91 ;  /* 0x0000005b005b7308 */ /* 0x000ef40000000800 */
[----:B------:R5:W4:Y:S01]  /*119e0*/  MUFU.EX2 R92, R17 ;  /* 0x00000011005c7308 */ /* 0x000b220000000800 */
[----:B-1----:R-:W-:Y:S02]  /*119f0*/  FFMA.FTZ R104, R20, UR4, -R102 ;  /* 0x0000000414687c23 */ /* 0x002fe40008010866 */
[----:B------:R-:W-:Y:S07]  /*11a00*/  LDSM.16.MT88.4 R20, [R121+0x6800] ;  /* 0x006800007914783b */ /* 0x000fee0000004200 */
[----:B------:R-:W1:Y:S01]  /*11a10*/  MUFU.EX2 R93, R93 ;  /* 0x0000005d005d7308 */ /* 0x000e620000000800 */
[----:B---3--:R-:W-:Y:S09]  /*11a20*/  FADD.FTZ R7, R91, R88 ;  /* 0x000000585b077221 */ /* 0x008ff20000010000 */
[----:B------:R-:W-:Y:S01]  /*11a30*/  MUFU.EX2 R104, R104 ;  /* 0x0000006800687308 */ /* 0x000fe20000000800 */
[----:B-----5:R-:W-:Y:S01]  /*11a40*/  F2FP.F16.F32.PACK_AB R17, R90, R89 ;  /* 0x000000595a11723e */ /* 0x020fe200000000ff */
[----:B------:R-:W-:Y:S01]  /*11a50*/  FADD.FTZ R89, R89, R96 ;  /* 0x0000006059597221 */ /* 0x000fe20000010000 */
[C---:B----4-:R-:W-:Y:S01]  /*11a60*/  F2FP.F16.F32.PACK_AB R18, R92.reuse, R91 ;  /* 0x0000005b5c12723e */ /* 0x050fe200000000ff */
[----:B------:R-:W-:Y:S02]  /*11a70*/  FADD.FTZ R7, R92, R7 ;  /* 0x000000075c077221 */ /* 0x000fe40000010000 */
[----:B------:R-:W-:Y:S04]  /*11a80*/  FADD.FTZ R90, R90, R89 ;  /* 0x000000595a5a7221 */ /* 0x000fe80000010000 */
[----:B------:R-:W3:Y:S01]  /*11a90*/  MUFU.EX2 R105, R105 ;  /* 0x0000006900697308 */ /* 0x000ee20000000800 */
[C---:B-1----:R-:W-:Y:S01]  /*11aa0*/  F2FP.F16.F32.PACK_AB R19, R94.reuse, R93 ;  /* 0x0000005d5e13723e */ /* 0x042fe200000000ff */
[----:B------:R-:W-:Y:S04]  /*11ab0*/  FADD.FTZ R93, R93, R90 ;  /* 0x0000005a5d5d7221 */ /* 0x000fe80000010000 */
[----:B------:R-:W-:Y:S02]  /*11ac0*/  FADD.FTZ R93, R94, R93 ;  /* 0x0000005d5e5d7221 */ /* 0x000fe40000010000 */
[C---:B------:R-:W-:Y:S02]  /*11ad0*/  HMMA.16816.F32 R8, R16.reuse, R76, R8 ;  /* 0x0000004c1008723c */ /* 0x040fe40000001808 */
[----:B------:R-:W1:Y:S06]  /*11ae0*/  MUFU.EX2 R95, R95 ;  /* 0x0000005f005f7308 */ /* 0x000e6c0000000800 */
[C---:B------:R-:W-:Y:S01]  /*11af0*/  HMMA.16816.F32 R36, R16.reuse, R78, R36 ;  /* 0x0000004e1024723c */ /* 0x040fe20000001824 */
[----:B------:R-:W4:Y:S07]  /*11b00*/  LDSM.16.MT88.4 R76, [R121+0x7400] ;  /* 0x00740000794c783b */ /* 0x000f2e0000004200 */
        /* <DEDUP_REMOVED lines=9> */
[C---:B----4-:R-:W-:Y:S03]  /*11ba0*/  HMMA.16816.F32 R64, R16.reuse, R76, R64 ;  /* 0x0000004c1040723c */ /* 0x050fe60000001840 */
[--C-:B------:R-:W-:Y:S01]  /*11bb0*/  FFMA.FTZ R76, R24, UR4, -R102.reuse ;  /* 0x00000004184c7c23 */ /* 0x100fe20008010866 */
[--C-:B------:R-:W-:Y:S01]  /*11bc0*/  FFMA.FTZ R77, R25, UR4, -R102.reuse ;  /* 0x00000004194d7c23 */ /* 0x100fe20008010866 */
[----:B------:R-:W-:Y:S03]  /*11bd0*/  FFMA.FTZ R102, R33, UR4, -R102 ;  /* 0x0000000421667c23 */ /* 0x000fe60008010866 */
[C---:B------:R-:W-:Y:S01]  /*11be0*/  HMMA.16816.F32 R68, R16.reuse, R78, R68 ;  /* 0x0000004e1044723c */ /* 0x040fe20000001844 */
[----:B------:R-:W-:Y:S02]  /*11bf0*/  MUFU.EX2 R76, R76 ;  /* 0x0000004c004c7308 */ /* 0x000fe40000000800 */
[--C-:B------:R-:W-:Y:S01]  /*11c00*/  FFMA.FTZ R78, R26, UR4, -R100.reuse ;  /* 0x000000041a4e7c23 */ /* 0x100fe20008010864 */
[----:B------:R-:W-:Y:S01]  /*11c10*/  FFMA.FTZ R100, R35, UR4, -R100 ;  /* 0x0000000423647c23 */ /* 0x000fe20008010864 */
[----:B------:R-:W4:Y:S03]  /*11c20*/  LDSM.16.MT88.4 R24, [R6+0x800] ;  /* 0x000800000618783b */ /* 0x000f260000004200 */
[C---:B--2---:R-:W-:Y:S03]  /*11c30*/  HMMA.16816.F32 R12, R16.reuse, R80, R12 ;  /* 0x00000050100c723c */ /* 0x044fe6000000180c */
[----:B------:R-:W2:Y:S02]  /*11c40*/  MUFU.EX2 R77, R77 ;  /* 0x0000004d004d7308 */ /* 0x000ea40000000800 */
[----:B------:R-:W-:Y:S03]  /*11c50*/  LDSM.16.MT88.4 R32, [R6+0x1c00] ;  /* 0x001c00000620783b */ /* 0x000fe60000004200 */
[----:B------:R-:W-:Y:S05]  /*11c60*/  HMMA.16816.F32 R72, R16, R82, R72 ;  /* 0x000000521048723c */ /* 0x000fea0000001848 */
[----:B------:R-:W5:Y:S01]  /*11c70*/  MUFU.EX2 R78, R78 ;  /* 0x0000004e004e7308 */ /* 0x000f620000000800 */
[----:B---3--:R-:W-:Y:S01]  /*11c80*/  F2FP.F16.F32.PACK_AB R16, R105, R104 ;  /* 0x000000686910723e */ /* 0x008fe200000000ff */
[----:B------:R-:W-:Y:S01]  /*11c90*/  FADD.FTZ R104, R104, R7 ;  /* 0x0000000768687221 */ /* 0x000fe20000010000 */
[----:B-1----:R-:W-:Y:S01]  /*11ca0*/  F2FP.F16.F32.PACK_AB R17, R95, R106 ;  /* 0x0000006a5f11723e */ /* 0x002fe200000000ff */
[----:B------:R-:W-:Y:S02]  /*11cb0*/  FADD.FTZ R106, R106, R93 ;  /* 0x0000005d6a6a7221 */ /* 0x000fe40000010000 */
[----:B------:R-:W-:Y:S04]  /*11cc0*/  FADD.FTZ R105, R105, R104 ;  /* 0x0000006869697221 */ /* 0x000fe80000010000 */
[----:B------:R-:W1:Y:S01]  /*11cd0*/  MUFU.EX2 R113, R102 ;  /* 0x0000006600717308 */ /* 0x000e620000000800 */
[----:B--2---:R-:W-:Y:S01]  /*11ce0*/  F2FP.F16.F32.PACK_AB R18, R77, R76 ;  /* 0x0000004c4d12723e */ /* 0x004fe200000000ff */
[----:B------:R-:W-:Y:S01]  /*11cf0*/  FADD.FTZ R95, R95, R106 ;  /* 0x0000006a5f5f7221 */ /* 0x000fe20000010000 */
[----:B------:R-:W-:Y:S04]  /*11d00*/  FADD.FTZ R2, R76, R105 ;  /* 0x000000694c027221 */ /* 0x000fe80000010000 */
[----:B------:R-:W-:Y:S03]  /*11d10*/  FADD.FTZ R2, R77, R2 ;  /* 0x000000024d027221 */ /* 0x000fe60000010000 */
[----:B------:R-:W2:Y:S01]  /*11d20*/  MUFU.EX2 R115, R100 ;  /* 0x0000006400737308 */ /* 0x000ea20000000800 */
[----:B-----5:R-:W-:Y:S01]  /*11d30*/  F2FP.F16.F32.PACK_AB R19, R107, R78 ;  /* 0x0000004e6b13723e */ /* 0x020fe200000000ff */
[----:B------:R-:W-:Y:S01]  /*11d40*/  FADD.FTZ R0, R78, R95 ;  /* 0x0000005f4e007221 */ /* 0x000fe20000010000 */
[----:B------:R-:W-:Y:S03]  /*11d50*/  FADD.FTZ R7, R109, R2 ;  /* 0x000000026d077221 */ /* 0x000fe60000010000 */
[----:B------:R-:W-:Y:S01]  /*11d60*/  FADD.FTZ R0, R107, R0 ;  /* 0x000000006b007221 */ /* 0x000fe20000010000 */
[C---:B------:R-:W-:Y:S01]  /*11d70*/  FADD.FTZ R7, R110.reuse, R7 ;  /* 0x000000076e077221 */ /* 0x040fe20000010000 */
[C---:B------:R-:W-:Y:S08]  /*11d80*/  HMMA.16816.F32 R8, R16.reuse, R20, R8 ;  /* 0x000000141008723c */ /* 0x040ff00000001808 */
        /* <DEDUP_REMOVED lines=20> */
[----:B-1----:R-:W-:Y:S01]  /*11ed0*/  F2FP.F16.F32.PACK_AB R18, R113, R112 ;  /* 0x000000707112723e */ /* 0x002fe200000000ff */
[----:B------:R-:W-:Y:S01]  /*11ee0*/  FADD.FTZ R112, R112, R7 ;  /* 0x0000000770707221 */ /* 0x000fe20000010000 */
[----:B--2---:R-:W-:Y:S01]  /*11ef0*/  F2FP.F16.F32.PACK_AB R19, R115, R114 ;  /* 0x000000727313723e */ /* 0x004fe200000000ff */
[----:B------:R-:W-:Y:S01]  /*11f00*/  FADD.FTZ R111, R108, R111 ;  /* 0x0000006f6c6f7221 */ /* 0x000fe20000010000 */
[----:B------:R-:W-:Y:S01]  /*11f10*/  MOV R0, R3 ;  /* 0x0000000300007202 */ /* 0x000fe20000000f00 */
[----:B------:R-:W-:Y:S02]  /*11f20*/  FADD.FTZ R143, R113, R112 ;  /* 0x00000070718f7221 */ /* 0x000fe40000010000 */
[----:B------:R-:W-:Y:S04]  /*11f30*/  FADD.FTZ R114, R114, R111 ;  /* 0x0000006f72727221 */ /* 0x000fe80000010000 */
[----:B------:R-:W-:Y:S01]  /*11f40*/  FADD.FTZ R141, R115, R114 ;  /* 0x00000072738d7221 */ /* 0x000fe20000010000 */
[C---:B---3--:R-:W-:Y:S01]  /*11f50*/  HMMA.16816.F32 R80, R16.reuse, R20, R8 ;  /* 0x000000141050723c */ /* 0x048fe20000001808 */
[----:B------:R-:W1:Y:S07]  /*11f60*/  LDSM.16.MT88.4 R8, [R121+0x8c00] ;  /* 0x008c00007908783b */ /* 0x000e6e0000004200 */
[C---:B------:R-:W-:Y:S01]  /*11f70*/  HMMA.16816.F32 R36, R16.reuse, R22, R36 ;  /* 0x000000161024723c */ /* 0x040fe20000001824 */
[----:B------:R-:W2:Y:S07]  /*11f80*/  LDSM.16.MT88.4 R20, [R6+0x2c00] ;  /* 0x002c00000614783b */ /* 0x000eae0000004200 */
[C---:B----4-:R-:W-:Y:S08]  /*11f90*/  HMMA.16816.F32 R40, R16.reuse, R24, R40 ;  /* 0x000000181028723c */ /* 0x050ff00000001828 */
[C---:B------:R-:W-:Y:S08]  /*11fa0*/  HMMA.16816.F32 R44, R16.reuse, R26, R44 ;  /* 0x0000001a102c723c */ /* 0x040ff0000000182c */
[C---:B------:R-:W-:Y:S08]  /*11fb0*/  HMMA.16816.F32 R48, R16.reuse, R28, R48 ;  /* 0x0000001c1030723c */ /* 0x040ff00000001830 */
[C---:B------:R-:W-:Y:S08]  /*11fc0*/  HMMA.16816.F32 R52, R16.reuse, R30, R52 ;  /* 0x0000001e1034723c */ /* 0x040ff00000001834 */
        /* <DEDUP_REMOVED lines=8> */
.L_x_3634:
[----:B------:R-:W1:Y:S01]  /*12050*/  SHFL.BFLY PT, R0, R141, 0x2, 0x1f ;  /* 0x0c401f008d007f89 */ /* 0x000e6200000e0000 */
[----:B------:R-:W-:Y:S01]  /*12060*/  ISETP.NE.AND P1, PT, R128, -0x1, PT ;  /* 0xffffffff8000780c */ /* 0x000fe20003f25270 */
[----:B------:R-:W2:Y:S01]  /*12070*/  LDC R25, c[0x0][0x434] ;  /* 0x00010d00ff197b82 */ /* 0x000ea20000000800 */
[----:B------:R-:W-:Y:S01]  /*12080*/  BSSY.RECONVERGENT B0, `(.L_x_3639) ;  /* 0x00000ae000007945 */ /* 0x000fe20003800200 */
[----:B------:R-:W3:Y:S01]  /*12090*/  SHFL.BFLY PT, R10, R143, 0x2, 0x1f ;  /* 0x0c401f008f0a7f89 */ /* 0x000ee200000e0000 */
[----:B------:R-:W4:Y:S05]  /*120a0*/  S2R R19, SR_CTAID.Z ;  /* 0x0000000000137919 */ /* 0x000f2a0000002700 */
[----:B------:R-:W5:Y:S08]  /*120b0*/  S2UR UR8, SR_CTAID.X ;  /* 0x00000000000879c3 */ /* 0x000f700000002500 */
[----:B------:R-:W4:Y:S01]  /*120c0*/  @P1 LDC.64 R12, c[0x0][0x408] ;  /* 0x00010200ff0c1b82 */ /* 0x000f220000000a00 */
[----:B-1----:R-:W-:-:S02]  /*120d0*/  FADD.FTZ R9, R0, R141 ;  /* 0x0000008d00097221 */ /* 0x002fc40000010000 */
[----:B------:R-:W1:Y:S01]  /*120e0*/  S2R R0, SR_TID.X ;  /* 0x0000000000007919 */ /* 0x000e620000002100 */
[----:B---3--:R-:W-:Y:S02]  /*120f0*/  FADD.FTZ R10, R10, R143 ;  /* 0x0000008f0a0a7221 */ /* 0x008fe40000010000 */
[----:B------:R-:W3:Y:S04]  /*12100*/  SHFL.BFLY PT, R2, R9, 0x1, 0x1f ;  /* 0x0c201f0009027f89 */ /* 0x000ee800000e0000 */
[----:B------:R-:W2:Y:S01]  /*12110*/  SHFL.BFLY PT, R5, R10, 0x1, 0x1f ;  /* 0x0c201f000a057f89 */ /* 0x000ea200000e0000 */
[----:B-----5:R-:W-:Y:S01]  /*12120*/  USHF.L.U32 UR8, UR8, 0x6, URZ ;  /* 0x0000000608087899 */ /* 0x020fe200080006ff */
[----:B----4-:R-:W-:Y:S01]  /*12130*/  @P1 IMAD.WIDE.U32 R30, R128, R12, RZ ;  /* 0x0000000c801e1225 */ /* 0x010fe200078e00ff */
[----:B------:R-:W-:-:S03]  /*12140*/  MOV R12, 0x7f800000 ;  /* 0x7f800000000c7802 */ /* 0x000fc60000000f00 */
[----:B---3--:R-:W-:Y:S02]  /*12150*/  FADD.FTZ R2, R9, R2 ;  /* 0x0000000209027221 */ /* 0x008fe40000010000 */
[----:B------:R-:W3:Y:S01]  /*12160*/  LDC.U8 R9, c[0x0][0x548] ;  /* 0x00015200ff097b82 */ /* 0x000ee20000000000 */
[----:B--2---:R-:W-:Y:S01]  /*12170*/  FADD.FTZ R4, R10, R5 ;  /* 0x000000050a047221 */ /* 0x004fe20000010000 */
[----:B------:R-:W2:Y:S01]  /*12180*/  MUFU.RCP R6, R2 ;  /* 0x0000000200067308 */ /* 0x000ea20000001000 */
[----:B-1----:R-:W-:Y:S02]  /*12190*/  SHF.L.U32 R5, R0, 0x1, RZ ;  /* 0x0000000100057819 */ /* 0x002fe400000006ff */
[----:B------:R-:W-:Y:S02]  /*121a0*/  FSETP.NE.FTZ.AND P3, PT, R2, RZ, PT ;  /* 0x000000ff0200720b */ /* 0x000fe40003f75000 */
[----:B------:R-:W-:Y:S02]  /*121b0*/  SHF.L.U32 R7, R0, 0x3, RZ ;  /* 0x0000000300077819 */ /* 0x000fe400000006ff */
[----:B------:R-:W-:Y:S01]  /*121c0*/  LOP3.LUT R122, R122, 0x6, R5, 0xf8, !PT ;  /* 0x000000067a7a7812 */ /* 0x000fe200078ef805 */
[----:B------:R-:W1:Y:S01]  /*121d0*/  MUFU.RCP R8, R4 ;  /* 0x0000000400087308 */ /* 0x000e620000001000 */
[----:B------:R-:W-:-:S02]  /*121e0*/  FSETP.NE.FTZ.AND P4, PT, R4, RZ, PT ;  /* 0x000000ff0400720b */ /* 0x000fc40003f95000 */
[--C-:B------:R-:W-:Y:S02]  /*121f0*/  LOP3.LUT R132, R132, 0xc0, R7.reuse, 0xf8, !PT ;  /* 0x000000c084847812 */ /* 0x100fe400078ef807 */
[----:B------:R-:W-:Y:S02]  /*12200*/  LOP3.LUT R5, R122, 0x20, R7, 0xf8, !PT ;  /* 0x000000207a057812 */ /* 0x000fe400078ef807 */
[----:B------:R-:W-:Y:S01]  /*12210*/  LOP3.LUT P5, RZ, R0, 0x3, RZ, 0xc0, !PT ;  /* 0x0000000300ff7812 */ /* 0x000fe200078ac0ff */
[----:B------:R-:W4:Y:S01]  /*12220*/  @P3 LDC R14, c[0x0][0x458] ;  /* 0x00011600ff0e3b82 */ /* 0x000f220000000800 */
[----:B--2---:R-:W-:Y:S01]  /*12230*/  FSEL R6, R6, 1, P3 ;  /* 0x3f80000006067808 */ /* 0x004fe20001800000 */
[----:B------:R-:W2:Y:S01]  /*12240*/  @P3 MUFU.LG2 R2, R2 ;  /* 0x0000000200023308 */ /* 0x000ea20000000c00 */
[----:B------:R-:W-:Y:S02]  /*12250*/  LOP3.LUT R5, R5, R132, RZ, 0xfc, !PT ;  /* 0x0000008405057212 */ /* 0x000fe400078efcff */
[----:B---3--:R-:W-:Y:S01]  /*12260*/  ISETP.NE.AND P2, PT, R9, RZ, PT ;  /* 0x000000ff0900720c */ /* 0x008fe20003f45270 */
[C---:B------:R-:W-:Y:S01]  /*12270*/  FMUL.FTZ R82, R6.reuse, R82 ;  /* 0x0000005206527220 */ /* 0x040fe20000410000 */
[C---:B------:R-:W-:Y:S01]  /*12280*/  FMUL.FTZ R83, R6.reuse, R83 ;  /* 0x0000005306537220 */ /* 0x040fe20000410000 */
[----:B------:R-:W-:Y:S01]  /*12290*/  FMUL.FTZ R38, R6, R38 ;  /* 0x0000002606267220 */ /* 0x000fe20000410000 */
[----:B-1----:R-:W-:Y:S01]  /*122a0*/  FSEL R8, R8, 1, P4 ;  /* 0x3f80000008087808 */ /* 0x002fe20002000000 */
        /* <DEDUP_REMOVED lines=21> */
[----:B------:R-:W-:Y:S01]  /*12400*/  SHF.L.U32 R6, R0, 0x2, RZ ;  /* 0x0000000200067819 */ /* 0x000fe200000006ff */
        /* <DEDUP_REMOVED lines=25> */
[----:B------:R-:W1:Y:S01]  /*125a0*/  @!P2 LDC R10, c[0x0][0x3e0] ;  /* 0x0000f800ff0aab82 */ /* 0x000e620000000800 */
[----:B------:R-:W-:Y:S01]  /*125b0*/  LEA R5, R5, UR5, 0x1 ;  /* 0x0000000505057c11 */ /* 0x000fe2000f8e08ff */
[----:B------:R3:W5:Y:S01]  /*125c0*/  @P4 MUFU.LG2 R16, R4 ;  /* 0x0000000400104308 */ /* 0x0007620000000c00 */
[----:B------:R-:W-:Y:S01]  /*125d0*/  LOP3.LUT R6, R6, 0x40, RZ, 0xc0, !PT ;  /* 0x0000004006067812 */ /* 0x000fe200078ec0ff */
[----:B--2---:R-:W-:Y:S01]  /*125e0*/  @P3 FMUL.FTZ R2, R2, 0.69314718246459960938 ;  /* 0x3f31721802023820 */ /* 0x004fe20000410000 */
[----:B------:R-:W-:-:S02]  /*125f0*/  IADD3 R11, PT, PT, R5, -R8, RZ ;  /* 0x80000008050b7210 */ /* 0x000fc40007ffe0ff */
[----:B------:R-:W-:Y:S01]  /*12600*/  F2FP.F16.F32.PACK_AB R80, R81, R80 ;  /* 0x000000505150723e */ /* 0x000fe200000000ff */
[----:B------:R-:W2:Y:S01]  /*12610*/  @!P1 LDC.64 R8, c[0x0][0x400] ;  /* 0x00010000ff089b82 */ /* 0x000ea20000000a00 */
[----:B------:R-:W-:Y:S02]  /*12620*/  F2FP.F16.F32.PACK_AB R82, R83, R82 ;  /* 0x000000525352723e */ /* 0x000fe400000000ff */
[----:B------:R-:W-:Y:S01]  /*12630*/  F2FP.F16.F32.PACK_AB R36, R37, R36 ;  /* 0x000000242524723e */ /* 0x000fe200000000ff */
[----:B------:R-:W-:Y:S01]  /*12640*/  STS [R5], R80 ;  /* 0x0000005005007388 */ /* 0x000fe20000000800 */
[----:B------:R-:W-:Y:S02]  /*12650*/  F2FP.F16.F32.PACK_AB R38, R39, R38 ;  /* 0x000000262726723e */ /* 0x000fe400000000ff */
[----:B------:R-:W-:Y:S01]  /*12660*/  F2FP.F16.F32.PACK_AB R40, R41, R40 ;  /* 0x000000282928723e */ /* 0x000fe200000000ff */
[----:B------:R-:W-:Y:S01]  /*12670*/  STS [R5+0x200], R82 ;  /* 0x0002005205007388 */ /* 0x000fe20000000800 */
[----:B------:R-:W-:Y:S01]  /*12680*/  F2FP.F16.F32.PACK_AB R42, R43, R42 ;  /* 0x0000002a2b2a723e */ /* 0x000fe200000000ff */
[----:B------:R-:W1:Y:S01]  /*12690*/  @P4 LDC R27, c[0x0][0x458] ;  /* 0x00011600ff1b4b82 */ /* 0x000e620000000800 */
[----:B------:R-:W-:Y:S01]  /*126a0*/  IADD3 R15, PT, PT, R5, -R6, RZ ;  /* 0x80000006050f7210 */ /* 0x000fe20007ffe0ff */
[----:B------:R-:W-:Y:S01]  /*126b0*/  STS [R11+0x10], R36 ;  /* 0x000010240b007388 */ /* 0x000fe20000000800 */
[----:B------:R-:W-:-:S02]  /*126c0*/  F2FP.F16.F32.PACK_AB R44, R45, R44 ;  /* 0x0000002c2d2c723e */ /* 0x000fc400000000ff */
[----:B------:R-:W-:Y:S01]  /*126d0*/  F2FP.F16.F32.PACK_AB R46, R47, R46 ;  /* 0x0000002e2f2e723e */ /* 0x000fe200000000ff */
[----:B------:R-:W-:Y:S01]  /*126e0*/  STS [R11+0x210], R38 ;  /* 0x000210260b007388 */ /* 0x000fe20000000800 */
[----:B------:R-:W-:Y:S02]  /*126f0*/  IADD3 R17, PT, PT, R11, -R6, RZ ;  /* 0x800000060b117210 */ /* 0x000fe40007ffe0ff */
        /* <DEDUP_REMOVED lines=24> */
[----:B------:R-:W-:Y:S01]  /*12880*/  ISETP.NE.OR P0, PT, R128, -0x1, !P2 ;  /* 0xffffffff8000780c */ /* 0x000fe20005705670 */
[----:B------:R-:W-:Y:S01]  /*12890*/  STS [R15+0x1020], R56 ;  /* 0x001020380f007388 */ /* 0x000fe20000000800 */
[----:B------:R-:W-:-:S03]  /*128a0*/  SHF.R.U32.HI R0, RZ, 0x2, R0 ;  /* 0x00000002ff007819 */ /* 0x000fc60000011600 */
[----:B------:R-:W-:Y:S04]  /*128b0*/  STS [R15+0x1220], R58 ;  /* 0x0012203a0f007388 */ /* 0x000fe80000000800 */
[----:B------:R-:W-:Y:S04]  /*128c0*/  STS [R17+0x1030], R60 ;  /* 0x0010303c11007388 */ /* 0x000fe80000000800 */
[----:B------:R-:W-:Y:S04]  /*128d0*/  STS [R17+0x1230], R62 ;  /* 0x0012303e11007388 */ /* 0x000fe80000000800 */
[----:B------:R-:W-:Y:S04]  /*128e0*/  STS [R5+0x2000], R64 ;  /* 0x0020004005007388 */ /* 0x000fe80000000800 */
[----:B------:R3:W-:Y:S04]  /*128f0*/  STS [R5+0x2200], R66 ;  /* 0x0022004205007388 */ /* 0x0007e80000000800 */
[----:B------:R-:W-:Y:S04]  /*12900*/  STS [R11+0x2010], R68 ;  /* 0x002010440b007388 */ /* 0x000fe80000000800 */
[----:B------:R4:W-:Y:S04]  /*12910*/  STS [R11+0x2210], R70 ;  /* 0x002210460b007388 */ /* 0x0009e80000000800 */
[----:B------:R1:W-:Y:S04]  /*12920*/  STS [R15+0x2020], R76 ;  /* 0x0020204c0f007388 */ /* 0x0003e80000000800 */
[----:B------:R1:W-:Y:S04]  /*12930*/  STS [R15+0x2220], R78 ;  /* 0x0022204e0f007388 */ /* 0x0003e80000000800 */
[----:B------:R1:W-:Y:S04]  /*12940*/  STS [R17+0x2030], R72 ;  /* 0x0020304811007388 */ /* 0x0003e80000000800 */
[----:B------:R1:W-:Y:S01]  /*12950*/  STS [R17+0x2230], R74 ;  /* 0x0022304a11007388 */ /* 0x0003e20000000800 */
[----:B---3--:R-:W3:Y:S08]  /*12960*/  LDC.64 R4, c[0x0][0x408] ;  /* 0x00010200ff047b82 */ /* 0x008ef00000000a00 */
[----:B------:R-:W-:Y:S08]  /*12970*/  BAR.SYNC.DEFER_BLOCKING 0x0 ;  /* 0x0000000000007b1d */ /* 0x000ff00000010000 */
[----:B----4-:R-:W4:Y:S01]  /*12980*/  @P2 LDC R11, c[0x0][0x454] ;  /* 0x00011500ff0b2b82 */ /* 0x010f220000000800 */
[----:B------:R-:W2:Y:S01]  /*12990*/  S2R R6, SR_CTAID.Y ;  /* 0x0000000000067919 */ /* 0x000ea20000002600 */
[----:B------:R1:W1:Y:S01]  /*129a0*/  LDS.128 R20, [R139+0x800] ;  /* 0x000800008b147984 */ /* 0x0002620000000c00 */
[----:B--2---:R-:W-:Y:S01]  /*129b0*/  @!P1 IMAD.WIDE.U32 R28, R6, R8, RZ ;  /* 0x00000008061c9225 */ /* 0x004fe200078e00ff */
[----:B------:R-:W-:-:S03]  /*129c0*/  MOV R8, 0x7f800000 ;  /* 0x7f80000000087802 */ /* 0x000fc60000000f00 */
[----:B------:R-:W-:Y:S01]  /*129d0*/  @P3 FFMA.FTZ R8, R3, R14, R2 ;  /* 0x0000000e03083223 */ /* 0x000fe20000010002 */
[----:B------:R-:W-:Y:S01]  /*129e0*/  LOP3.LUT R2, R7, 0x18, RZ, 0xc0, !PT ;  /* 0x0000001807027812 */ /* 0x000fe200078ec0ff */
[----:B------:R-:W-:Y:S02]  /*129f0*/  @!P1 IMAD R9, R6, R9, R29 ;  /* 0x0000000906099224 */ /* 0x000fe400078e021d */
[----:B------:R-:W-:Y:S02]  /*12a00*/  @P1 IMAD R9, R128, R13, R31 ;  /* 0x0000000d80091224 */ /* 0x000fe400078e021f */
[----:B-----5:R-:W-:Y:S01]  /*12a10*/  @P4 FMUL.FTZ R13, R16, 0.69314718246459960938 ;  /* 0x3f317218100d4820 */ /* 0x020fe20000410000 */
[C---:B-1----:R-:W-:Y:S02]  /*12a20*/  @!P2 IMAD R10, R6.reuse, R10, R19 ;  /* 0x0000000a060aa224 */ /* 0x042fe400078e0213 */
[----:B------:R-:W-:Y:S02]  /*12a30*/  @!P0 IMAD R128, R6, R25, RZ ;  /* 0x0000001906808224 */ /* 0x000fe400078e02ff */
[----:B------:R-:W-:Y:S01]  /*12a40*/  @P4 FFMA.FTZ R12, R84, R27, R13 ;  /* 0x0000001b540c4223 */ /* 0x000fe2000001000d */
[----:B------:R-:W-:-:S02]  /*12a50*/  @!P2 IMAD R10, R10, R25, RZ ;  /* 0x000000190a0aa224 */ /* 0x000fc400078e02ff */
[----:B----4-:R-:W-:Y:S01]  /*12a60*/  @P2 IMAD R10, R19, R11, R128 ;  /* 0x0000000b130a2224 */ /* 0x010fe200078e0280 */
[----:B---3--:R-:W-:Y:S06]  /*12a70*/  @P5 BRA `(.L_x_3640) ;  /* 0x0000000000385947 */ /* 0x008fec0003800000 */
[----:B------:R-:W1:Y:S01]  /*12a80*/  LDCU.64 UR4, c[0x0][0x420] ;  /* 0x00008400ff0477ac */ /* 0x000e620008000a00 */
[----:B------:R-:W-:Y:S01]  /*12a90*/  LOP3.LUT R7, R120, 0x30, RZ, 0xc0, !PT ;  /* 0x0000003078077812 */ /* 0x000fe200078ec0ff */
[----:B------:R-:W-:-:S03]  /*12aa0*/  VIADD R11, R10, UR8 ;  /* 0x000000080a0b7c36 */ /* 0x000fc60008000000 */
[----:B------:R-:W-:Y:S01]  /*12ab0*/  LOP3.LUT R6, R7, 0x7, R0, 0xf8, !PT ;  /* 0x0000000707067812 */ /* 0x000fe200078ef800 */
[----:B------:R-:W-:-:S03]  /*12ac0*/  VIADD R7, R129, -UR8 ;  /* 0x8000000881077c36 */ /* 0x000fc60008000000 */
        /* <DEDUP_REMOVED lines=9> */
.L_x_3640:
[----:B------:R-:W-:Y:S05]  /*12b60*/  BSYNC.RECONVERGENT B0 ;  /* 0x0000000000007941 */ /* 0x000fea0003800200 */
.L_x_3639:
[----:B------:R-:W2:Y:S01]  /*12b70*/  LDCU.64 UR4, c[0x0][0x410] ;  /* 0x00008200ff0477ac */ /* 0x000ea20008000a00 */
[----:B------:R-:W-:Y:S01]  /*12b80*/  IMAD.MOV.U32 R3, RZ, RZ, RZ ;  /* 0x000000ffff037224 */ /* 0x000fe200078e00ff */
[----:B------:R-:W-:Y:S01]  /*12b90*/  @P1 MOV R28, R30 ;  /* 0x0000001e001c1202 */ /* 0x000fe20000000f00 */
[----:B-1----:R1:W3:Y:S01]  /*12ba0*/  LDS.128 R12, [R139+0x1000] ;  /* 0x001000008b0c7984 */ /* 0x0022e20000000c00 */
[----:B------:R-:W-:Y:S01]  /*12bb0*/  IADD3 R129, PT, PT, R129, -UR8, RZ ;  /* 0x8000000881817c10 */ /* 0x000fe2000fffe0ff */
[----:B------:R-:W-:Y:S01]  /*12bc0*/  IMAD.WIDE.U32 R10, R4, UR8, R2 ;  /* 0x00000008040a7c25 */ /* 0x000fe2000f8e0002 */
[----:B------:R-:W-:Y:S01]  /*12bd0*/  BSSY.RECONVERGENT B0, `(.L_x_3641) ;  /* 0x000001b000007945 */ /* 0x000fe20003800200 */
[----:B------:R-:W-:Y:S02]  /*12be0*/  LOP3.LUT R7, R2, 0x40, RZ, 0xfc, !PT ;  /* 0x0000004002077812 */ /* 0x000fe400078efcff */
[----:B------:R-:W-:Y:S01]  /*12bf0*/  IMAD R6, R5, UR8, R11 ;  /* 0x0000000805067c24 */ /* 0x000fe2000f8e020b */
[----:B------:R-:W-:-:S05]  /*12c00*/  IADD3 R26, P0, PT, R28, R10, RZ ;  /* 0x0000000a1c1a7210 */ /* 0x000fca0007f1e0ff */
[----:B------:R-:W-:Y:S01]  /*12c10*/  IMAD.X R27, R9, 0x1, R6, P0 ;  /* 0x00000001091b7824 */ /* 0x000fe200000e0606 */
[C---:B------:R-:W-:Y:S01]  /*12c20*/  ISETP.GE.AND P0, PT, R0.reuse, R129, PT ;  /* 0x000000810000720c */ /* 0x040fe20003f06270 */
[----:B------:R1:W4:Y:S01]  /*12c30*/  LDS.128 R8, [R139+0x2000] ;  /* 0x002000008b087984 */ /* 0x0003220000000c00 */
[----:B------:R-:W-:Y:S02]  /*12c40*/  VIADD R6, R0, 0x20 ;  /* 0x0000002000067836 */ /* 0x000fe40000000000 */
[----:B--2---:R-:W-:-:S03]  /*12c50*/  IMAD.WIDE.U32 R26, R19, UR4, R26 ;  /* 0x00000004131a7c25 */ /* 0x004fc6000f8e001a */
[----:B------:R-:W-:Y:S01]  /*12c60*/  ISETP.GE.AND P4, PT, R6, R129, PT ;  /* 0x000000810600720c */ /* 0x000fe20003f86270 */
[----:B------:R-:W-:Y:S01]  /*12c70*/  IMAD R29, R19, UR5, R27 ;  /* 0x00000005131d7c24 */ /* 0x000fe2000f8e021b */
[----:B------:R-:W-:Y:S01]  /*12c80*/  LOP3.LUT R6, R2, 0x20, RZ, 0xfc, !PT ;  /* 0x0000002002067812 */ /* 0x000fe200078efcff */
[----:B------:R1:W2:Y:S03]  /*12c90*/  LDS.128 R16, [R139] ;  /* 0x000000008b107984 */ /* 0x0002a60000000c00 */
        /* <DEDUP_REMOVED lines=11> */
[----:B--2---:R2:W-:Y:S04]  /*12d50*/  @!P2 STG.E.128 desc[UR6][R30.64], R16 ;  /* 0x000000101e00a986 */ /* 0x0045e8000c101d06 */
[----:B------:R2:W-:Y:S04]  /*12d60*/  @!P1 STG.E.128 desc[UR6][R30.64+0x40], R12 ;  /* 0x0000400c1e009986 */ /* 0x0005e8000c101d06 */
[----:B----4-:R2:W-:Y:S02]  /*12d70*/  @!P0 STG.E.128 desc[UR6][R30.64+0x80], R8 ;  /* 0x000080081e008986 */ /* 0x0105e4000c101d06 */
.L_x_3642:
[----:B------:R-:W-:Y:S05]  /*12d80*/  BSYNC.RECONVERGENT B0 ;  /* 0x0000000000007941 */ /* 0x000fea0003800200 */
.L_x_3641:
[----:B--2-4-:R2:W4:Y:S01]  /*12d90*/  LDS.128 R8, [R139+0x1800] ;  /* 0x001800008b087984 */ /* 0x0145220000000c00 */
[----:B------:R-:W-:Y:S05]  /*12da0*/  @P4 EXIT ;  /* 0x000000000000494d */ /* 0x000fea0003800000 */
[----:B---3--:R3:W1:Y:S01]  /*12db0*/  LDS.128 R12, [R139+0x2800] ;  /* 0x002800008b0c7984 */ /* 0x0086620000000c00 */
[----:B------:R-:W5:Y:S01]  /*12dc0*/  LDCU UR8, c[0x0][0x440] ;  /* 0x00008800ff0877ac */ /* 0x000f620008000800 */
[----:B------:R-:W-:Y:S01]  /*12dd0*/  IADD3 R3, P0, PT, R0, 0x20, RZ ;  /* 0x0000002000037810 */ /* 0x000fe20007f1e0ff */
[----:B------:R-:W-:Y:S01]  /*12de0*/  IMAD.MOV.U32 R16, RZ, RZ, R26 ;  /* 0x000000ffff107224 */ /* 0x000fe200078e001a */
[----:B------:R-:W2:Y:S03]  /*12df0*/  LDCU.64 UR4, c[0x0][0x3f0] ;  /* 0x00007e00ff0477ac */ /* 0x000ea60008000a00 */
[----:B------:R-:W-:-:S04]  /*12e00*/  IMAD.X R17, RZ, RZ, RZ, P0 ;  /* 0x000000ffff117224 */ /* 0x000fc800000e06ff */
[----:B------:R-:W-:Y:S01]  /*12e10*/  IMAD R0, R17, R4, RZ ;  /* 0x0000000411007224 */ /* 0x000fe200078e02ff */
[----:B------:R-:W-:-:S03]  /*12e20*/  MOV R17, R29 ;  /* 0x0000001d00117202 */ /* 0x000fc60000000f00 */
[C---:B------:R-:W-:Y:S02]  /*12e30*/  IMAD R0, R3.reuse, R5, R0 ;  /* 0x0000000503007224 */ /* 0x040fe400078e0200 */
[----:B------:R-:W-:Y:S01]  /*12e40*/  IMAD.WIDE.U32 R16, R3, R4, R16 ;  /* 0x0000000403107225 */ /* 0x000fe200078e0010 */
[----:B-----5:R-:W-:Y:S02]  /*12e50*/  ISETP.GE.AND P2, PT, R2, UR8, PT ;  /* 0x0000000802007c0c */ /* 0x020fe4000bf46270 */
[----:B------:R-:W-:Y:S01]  /*12e60*/  ISETP.GE.AND P1, PT, R6, UR8, PT ;  /* 0x0000000806007c0c */ /* 0x000fe2000bf26270 */
[----:B------:R-:W-:Y:S01]  /*12e70*/  IMAD.IADD R0, R0, 0x1, R17 ;  /* 0x0000000100007824 */ /* 0x000fe200078e0211 */
[----:B------:R-:W-:Y:S02]  /*12e80*/  ISETP.GE.AND P0, PT, R7, UR8, PT ;  /* 0x0000000807007c0c */ /* 0x000fe4000bf06270 */
[----:B--2---:R-:W-:-:S04]  /*12e90*/  LEA R2, P3, R16, UR4, 0x1 ;  /* 0x0000000410027c11 */ /* 0x004fc8000f8608ff */
[----:B------:R-:W-:-:S05]  /*12ea0*/  LEA.HI.X R3, R16, UR5, R0, 0x1, P3 ;  /* 0x0000000510037c11 */ /* 0x000fca00098f0c00 */
[----:B------:R3:W-:Y:S04]  /*12eb0*/  @!P2 STG.E.128 desc[UR6][R2.64], R20 ;  /* 0x000000140200a986 */ /* 0x0007e8000c101d06 */
[----:B----4-:R3:W-:Y:S01]  /*12ec0*/  @!P1 STG.E.128 desc[UR6][R2.64+0x40], R8 ;  /* 0x0000400802009986 */ /* 0x0107e2000c101d06 */
[----:B------:R-:W-:Y:S05]  /*12ed0*/  @P0 EXIT ;  /* 0x000000000000094d */ /* 0x000fea0003800000 */
[----:B-1----:R-:W-:Y:S01]  /*12ee0*/  STG.E.128 desc[UR6][R2.64+0x80], R12 ;  /* 0x0000800c02007986 */ /* 0x002fe2000c101d06 */
[----:B------:R-:W-:Y:S05]  /*12ef0*/  EXIT ;  /* 0x000000000000794d */ /* 0x000fea0003800000 */
.L_x_3643:
        /* <DEDUP_REMOVED lines=16> */
.L_x_5530:


//--------------------- .text._ZN5flash24flash_fwd_splitkv_kernelI23Flash_fwd_kernel_traitsILi96ELi64ELi64ELi4ELb0ELb0EN7cutlass6half_tE19Flash_kernel_traitsILi96ELi64ELi64ELi4ES3_EELb1ELb0ELb0ELb0ELb0ELb1ELb0ELb1EEEvNS_16Flash_fwd_paramsE --------------------------
	.section	.text._ZN5flash24flash_fwd_splitkv_kernelI23Flash_fwd_kernel_traitsILi96ELi64ELi64ELi4ELb0ELb0EN7cutlass6half_tE19Flash_kernel_traitsILi96ELi64ELi64ELi4ES3_EELb1ELb0ELb0ELb0ELb0ELb1ELb0ELb1EEEvNS_16Flash_fwd_paramsE,"ax",@progbits
	.align	128
        .global         _ZN5flash24flash_fwd_splitkv_kernelI23Flash_fwd_kernel_traitsILi96ELi64ELi64ELi4ELb0ELb0EN7cutlass6half_tE19Flash_kernel_traitsILi96ELi64ELi64ELi4ES3_EELb1ELb0ELb0ELb0ELb0ELb1ELb0ELb1EEEvNS_16Flash_fwd_paramsE
        .type           _ZN5flash24flash_fwd_splitkv_kernelI23Flash_fwd_kernel_traitsILi96ELi64ELi64ELi4ELb0ELb0EN7cutlass6half_tE19Flash_kernel_traitsILi96ELi64ELi64ELi4ES3_EELb1ELb0ELb0ELb0ELb0ELb1ELb0ELb1EEEvNS_16Flash_fwd_paramsE,@function
        .size           _ZN5flash24flash_fwd_splitkv_kernelI23Flash_fwd_kernel_traitsILi96ELi64ELi64ELi4ELb0ELb0EN7cutlass6half_tE19Flash_kernel_traitsILi96ELi64ELi64ELi4ES3_EELb1ELb0ELb0ELb0ELb0ELb1ELb0ELb1EEEvNS_16Flash_fwd_paramsE,(.L_x_5531 - _ZN5flash24flash_fwd_splitkv_kernelI23Flash_fwd_kernel_traitsILi96ELi64ELi64ELi4ELb0ELb0EN7cutlass6half_tE19Flash_kernel_traitsILi96ELi64ELi64ELi4ES3_EELb1ELb0ELb0ELb0ELb0ELb1ELb0ELb1EEEvNS_16Flash_fwd_paramsE)
        .other          _ZN5flash24flash_fwd_splitkv_kernelI23Flash_fwd_kernel_traitsILi96ELi64ELi64ELi4ELb0ELb0EN7cutlass6half_tE19Flash_kernel_traitsILi96ELi64ELi64ELi4ES3_EELb1ELb0ELb0ELb0ELb0ELb1ELb0ELb1EEEvNS_16Flash_fwd_paramsE,@"STO_CUDA_ENTRY STV_DEFAULT"
_ZN5flash24flash_fwd_splitkv_kernelI23Flash_fwd_kernel_traitsILi96ELi64ELi64ELi4ELb0ELb0EN7cutlass6half_tE19Flash_kernel_traitsILi96ELi64ELi64ELi4ES3_EELb1ELb0ELb0ELb0ELb0ELb1ELb0ELb1EEEvNS_16Flash_fwd_paramsE:
.text._ZN5flash24flash_fwd_splitkv_kernelI23Flash_fwd_kernel_traitsILi96ELi64ELi64ELi4ELb0ELb0EN7cutlass6half_tE19Flash_kernel_traitsILi96ELi64ELi64ELi4ES3_EELb1ELb0ELb0ELb0ELb0ELb1ELb0ELb1EEEvNS_16Flash_fwd_paramsE:
[----:B------:R-:W-:Y:S01]  /*0000*/  LDC R1, c[0x0][0x37c] ;  /* 0x0000df00ff017b82 */ /* 0x000fe20000000800 */
[----:B------:R-:W1:Y:S07]  /*0010*/  S2R R130, SR_CTAID.Y ;  /* 0x0000000000827919 */ /* 0x000e6e0000002600 */
[----:B------:R-:W2:Y:S01]  /*0020*/  LDC.64 R4, c[0x0][0x460] ;  /* 0x00011800ff047b82 */ /* 0x000ea20000000a00 */
[----:B------:R-:W3:Y:S01]  /*0030*/  LDCU.64 UR4, c[0x0][0x470] ;  /* 0x00008e00ff0477ac */ /* 0x000ee20008000a00 */
[----:B------:R-:W-:Y:S01]  /*0040*/  IMAD.MOV.U32 R128, RZ, RZ, -0x1 ;  /* 0xffffffffff807424 */ /* 0x000fe200078e00ff */
[----:B------:R-:W4:Y:S05]  /*0050*/  LDCU.64 UR6, c[0x0][0x358] ;  /* 0x00006b00ff0677ac */ /* 0x000f2a0008000a00 */
[----:B------:R-:W4:Y:S08]  /*0060*/  LDC.64 R2, c[0x0][0x478] ;  /* 0x00011e00ff027b82 */ /* 0x000f300000000a00 */
[----:B------:R-:W4:Y:S01]  /*0070*/  LDC.64 R6, c[0x0][0x460] ;  /* 0x00011800ff067b82 */ /* 0x000f220000000a00 */
[----:B--2---:R-:W-:-:S02]  /*0080*/  ISETP.NE.U32.AND P0, PT, R4, RZ, PT ;  /* 0x000000ff0400720c */ /* 0x004fc40003f05070 */
[----:B------:R-:W-:Y:S02]  /*0090*/  ISETP.NE.U32.AND P3, PT, R4, RZ, PT ;  /* 0x000000ff0400720c */ /* 0x000fe40003f65070 */
[C---:B------:R-:W-:Y:S02]  /*00a0*/  ISETP.NE.AND.EX P0, PT, R5.reuse, RZ, PT, P0 ;  /* 0x000000ff0500720c */ /* 0x040fe40003f05300 */
[----:B------:R-:W-:Y:S01]  /*00b0*/  ISETP.NE.AND.EX P3, PT, R5, RZ, PT, P3 ;  /* 0x000000ff0500720c */ /* 0x000fe20003f65330 */
[----:B-1----:R-:W-:Y:S01]  /*00c0*/  IMAD.SHL.U32 R9, R130, 0x4, RZ ;  /* 0x0000000482097824 */ /* 0x002fe200078e00ff */
[----:B------:R-:W1:Y:S01]  /*00d0*/  LDC.64 R4, c[0x0][0x468] ;  /* 0x00011a00ff047b82 */ /* 0x000e620000000a00 */
[----:B---3--:R-:W-:Y:S02]  /*00e0*/  ISETP.NE.U32.AND P2, PT, RZ, UR4, PT ;  /* 0x00000004ff007c0c */ /* 0x008fe4000bf45070 */
[----:B----4-:R-:W-:Y:S02]  /*00f0*/  ISETP.NE.U32.AND P1, PT, R2, RZ, PT ;  /* 0x000000ff0200720c */ /* 0x010fe40003f25070 */
[----:B------:R-:W-:Y:S01]  /*0100*/  IADD3 R108, P4, PT, R9, UR4, RZ ;  /* 0x00000004096c7c10 */ /* 0x000fe2000ff9e0ff */
[----:B------:R-:W2:Y:S01]  /*0110*/  LDCU.U8 UR4, c[0x0][0x532] ;  /* 0x0000a640ff0477ac */ /* 0x000ea20008000000 */
[----:B------:R-:W-:Y:S01]  /*0120*/  ISETP.NE.AND.EX P1, PT, R3, RZ, PT, P1 ;  /* 0x000000ff0300720c */ /* 0x000fe20003f25310 */
[----:B------:R-:W-:Y:S01]  /*0130*/  IMAD.WIDE.U32 R6, R130, 0x4, R6 ;  /* 0x0000000482067825 */ /* 0x000fe200078e0006 */
[----:B------:R-:W-:-:S04]  /*0140*/  SHF.R.U32.HI R8, RZ, 0x1e, R130 ;  /* 0x0000001eff087819 */ /* 0x000fc80000011682 */
[----:B------:R-:W-:Y:S01]  /*0150*/  IADD3.X R109, PT, PT, R8, UR5, RZ, P4, !PT ;  /* 0x00000005086d7c10 */ /* 0x000fe2000a7fe4ff */
[----:B------:R-:W3:Y:S01]  /*0160*/  @P0 LDG.E R128, desc[UR6][R6.64] ;  /* 0x0000000606800981 */ /* 0x000ee2000c1e1900 */
[----:B------:R-:W-:-:S03]  /*0170*/  ISETP.NE.AND.EX P2, PT, RZ, UR5, PT, P2 ;  /* 0x00000005ff007c0c */ /* 0x000fc6000bf45320 */
[----:B------:R4:W3:Y:S01]  /*0180*/  @P3 LDG.E R13, desc[UR6][R6.64+0x4] ;  /* 0x00000406060d3981 */ /* 0x0008e2000c1e1900 */
[----:B------:R-:W-:Y:S01]  /*0190*/  IMAD.MOV.U32 R0, RZ, RZ, RZ ;  /* 0x000000ffff007224 */ /* 0x000fe200078e00ff */
[----:B------:R-:W-:Y:S02]  /*01a0*/  @P1 IADD3 R2, P0, PT, R9, R2, RZ ;  /* 0x0000000209021210 */ /* 0x000fe40007f1e0ff */
[----:B--2---:R-:W-:-:S03]  /*01b0*/  ISETP.NE.AND P4, PT, RZ, UR4, PT ;  /* 0x00000004ff007c0c */ /* 0x004fc6000bf85270 */
[----:B------:R-:W-:Y:S01]  /*01c0*/  @P1 IMAD.X R3, R8, 0x1, R3, P0 ;  /* 0x0000000108031824 */ /* 0x000fe200000e0603 */
[----:B-1----:R-:W-:Y:S02]  /*01d0*/  ISETP.EQ.U32.AND P5, PT, R4, RZ, PT ;  /* 0x000000ff0400720c */ /* 0x002fe40003fa2070 */
[----:B------:R1:W5:Y:S02]  /*01e0*/  @P2 LDG.E R0, desc[UR6][R108.64] ;  /* 0x000000066c002981 */ /* 0x000364000c1e1900 */
[----:B------:R-:W-:Y:S02]  /*01f0*/  ISETP.EQ.OR.EX P5, PT, R5, RZ, !P4, P5 ;  /* 0x000000ff0500720c */ /* 0x000fe400067a2750 */
[----:B------:R-:W-:Y:S01]  /*0200*/  IADD3 R10, P0, PT, R9, R4, RZ ;  /* 0x00000004090a7210 */ /* 0x000fe20007f1e0ff */
[----:B------:R-:W2:Y:S04]  /*0210*/  S2R R17, SR_CTAID.X ;  /* 0x0000000000117919 */ /* 0x000ea80000002500 */
[----:B------:R-:W-:-:S02]  /*0220*/  IMAD.X R11, R8, 0x1, R5, P0 ;  /* 0x00000001080b7824 */ /* 0x000fc400000e0605 */
[----:B----4-:R-:W-:Y:S01]  /*0230*/  IMAD.MOV.U32 R7, RZ, RZ, -0x1 ;  /* 0xffffffffff077424 */ /* 0x010fe200078e00ff */
[----:B------:R-:W4:Y:S01]  /*0240*/  @!P3 LDC R132, c[0x0][0x434] ;  /* 0x00010d00ff84bb82 */ /* 0x000f220000000800 */
[----:B------:R1:W5:Y:S04]  /*0250*/  @P1 LDG.E R61, desc[UR6][R2.64] ;  /* 0x00000006023d1981 */ /* 0x000368000c1e1900 */
[----:B------:R1:W5:Y:S01]  /*0260*/  @!P5 LDG.E R7, desc[UR6][R10.64] ;  /* 0x000000060a07d981 */ /* 0x000362000c1e1900 */
[----:B------:R-:W-:Y:S02]  /*0270*/  ISETP.NE.U32.AND P0, PT, R4, RZ, PT ;  /* 0x000000ff0400720c */ /* 0x000fe40003f05070 */
[----:B------:R-:W1:Y:S02]  /*0280*/  @!P1 LDC R6, c[0x0][0x43c] ;  /* 0x00010f00ff069b82 */ /* 0x000e640000000800 */
[----:B------:R-:W-:Y:S01]  /*0290*/  ISETP.NE.AND.EX P0, PT, R5, RZ, PT, P0 ;  /* 0x000000ff0500720c */ /* 0x000fe20003f05300 */
[----:B------:R-:W1:-:S12]  /*02a0*/  S2R R129, SR_CTAID.Z ;  /* 0x0000000000817919 */ /* 0x000e580000002700 */
[----:B------:R-:W1:Y:S08]  /*02b0*/  @!P0 LDC R5, c[0x0][0x438] ;  /* 0x00010e00ff058b82 */ /* 0x000e700000000800 */
[----:B------:R-:W1:Y:S01]  /*02c0*/  @!P1 LDC.64 R2, c[0x0][0x488] ;  /* 0x00012200ff029b82 */ /* 0x000e620000000a00 */
[----:B--2---:R-:W-:Y:S02]  /*02d0*/  IMAD.SHL.U32 R131, R17, 0x40, RZ ;  /* 0x0000004011837824 */ /* 0x004fe400078e00ff */
[----:B---3--:R-:W-:-:S05]  /*02e0*/  @P3 IMAD.IADD R132, R13, 0x1, -R128 ;  /* 0x000000010d843824 */ /* 0x008fca00078e0a80 */
[----:B----4-:R-:W-:Y:S01]  /*02f0*/  ISETP.GT.AND P3, PT, R132, R131, PT ;  /* 0x000000838400720c */ /* 0x010fe20003f64270 */
[----:B-1----:R-:W-:-:S12]  /*0300*/  @!P0 BRA `(.L_x_3644) ;  /* 0x00000000000c8947 */ /* 0x002fd80003800000 */
[----:B------:R-:W2:Y:S02]  /*0310*/  @P4 LDG.E R4, desc[UR6][R10.64+0x4] ;  /* 0x000004060a044981 */ /* 0x000ea4000c1e1900 */
[----:B--2--5:R-:W-:-:S06]  /*0320*/  @P4 IADD3 R5, PT, PT, R4, -R7, RZ ;  /* 0x8000000704054210 */ /* 0x024fcc0007ffe0ff */
[----:B------:R1:W5:Y:S02]  /*0330*/  @!P4 LDG.E R5, desc[UR6][R10.64] ;  /* 0x000000060a05c981 */ /* 0x000364000c1e1900 */
.L_x_3644:
        /* <DEDUP_REMOVED lines=69> */
.L_x_3647:
[----:B------:R-:W-:Y:S05]  /*0790*/  BSYNC.RECONVERGENT B0 ;  /* 0x0000000000007941 */ /* 0x000fea0003800200 */
.L_x_3646:
        /* <DEDUP_REMOVED lines=19> */
.L_x_3649:
[----:B------:R-:W-:Y:S05]  /*08d0*/  BSYNC.RECONVERGENT B0 ;  /* 0x0000000000007941 */ /* 0x000fea0003800200 */
.L_x_3648:
        /* <DEDUP_REMOVED lines=16> */
.L_x_3645:
        /* <DEDUP_REMOVED lines=11> */
.L_x_3650:
        /* <DEDUP_REMOVED lines=37> */
[----:B-1----:R-:W-:-:S06]  /*0ce0*/  IMAD.WIDE R10, R3, 0x4, R134 ;  /* 0x00000004030a7825 */ /* 0x002fcc00078e0286 */
[----:B------:R-:W2:Y:S01]  /*0cf0*/  LDG.E R10, desc[UR6][R10.64] ;  /* 0x000000060a0a7981 */ /* 0x000ea2000c1e1900 */
[----:B---3--:R-:W-:Y:S01]  /*0d00*/  IABS R2, R0 ;  /* 0x0000000000027213 */ /* 0x008fe20000000000 */
[----:B------:R-:W-:-:S03]  /*0d10*/  IMAD.MOV R3, RZ, RZ, -R3 ;  /* 0x000000ffff037224 */ /* 0x000fc600078e0a03 */
[----:B------:R-:W1:Y:S01]  /*0d20*/  I2F.RP R7, R2 ;  /* 0x0000000200077306 */ /* 0x000e620000209400 */
[----:B------:R-:W-:Y:S01]  /*0d30*/  IMAD R8, R5, R3, R8 ;  /* 0x0000000305087224 */ /* 0x000fe200078e0208 */
[----:B----4-:R-:W-:-:S06]  /*0d40*/  MOV R5, UR15 ;  /* 0x0000000f00057c02 */ /* 0x010fcc0008000f00 */
        /* <DEDUP_REMOVED lines=16> */
[----:B------:R-:W-:-:S04]  /*0e50*/  LOP3.LUT R2, R129, R0, RZ, 0x3c, !PT ;  /* 0x0000000081027212 */ /* 0x000fc800078e3cff */
[----:B------:R-:W-:-:S07]  /*0e60*/  ISETP.GE.AND P0, PT, R2, RZ, PT ;  /* 0x000000ff0200720c */ /* 0x000fce0003f06270 */
[----:B------:R-:W-:Y:S01]  /*0e70*/  @P1 VIADD R6, R6, 0x1 ;  /* 0x0000000106061836 */ /* 0x000fe20000000000 */
[----:B------:R-:W-:Y:S02]  /*0e80*/  ISETP.NE.AND P1, PT, R0, RZ, PT ;  /* 0x000000ff0000720c */ /* 0x000fe40003f25270 */
[----:B------:R-:W-:Y:S02]  /*0e90*/  LOP3.LUT R0, RZ, R0, RZ, 0x33, !PT ;  /* 0x00000000ff007212 */ /* 0x000fe400078e33ff */
[----:B--2---:R-:W-:Y:S01]  /*0ea0*/  SHF.R.S32.HI R7, RZ, 0x1f, R10 ;  /* 0x0000001fff077819 */ /* 0x004fe2000001140a */
[----:B------:R-:W-:-:S04]  /*0eb0*/  IMAD.WIDE.U32 R18, R10, UR8, RZ ;  /* 0x000000080a127c25 */ /* 0x000fc8000f8e00ff */
[C---:B------:R-:W-:Y:S02]  /*0ec0*/  IMAD R9, R7.reuse, UR8, RZ ;  /* 0x0000000807097c24 */ /* 0x040fe4000f8e02ff */
[----:B------:R-:W-:Y:S02]  /*0ed0*/  IMAD R7, R7, UR4, RZ ;  /* 0x0000000407077c24 */ /* 0x000fe4000f8e02ff */
[C---:B------:R-:W-:Y:S01]  /*0ee0*/  IMAD R14, R10.reuse, UR9, R9 ;  /* 0x000000090a0e7c24 */ /* 0x040fe2000f8e0209 */
[----:B------:R-:W1:Y:S01]  /*0ef0*/  LDCU.128 UR8, c[0x0][0x3d0] ;  /* 0x00007a00ff0877ac */ /* 0x000e620008000c00 */
[C---:B------:R-:W-:Y:S01]  /*0f00*/  IMAD R12, R10.reuse, UR5, R7 ;  /* 0x000000050a0c7c24 */ /* 0x040fe2000f8e0207 */
[----:B------:R-:W-:Y:S01]  /*0f10*/  SHF.R.S32.HI R7, RZ, 0x1f, R8 ;  /* 0x0000001fff077819 */ /* 0x000fe20000011408 */
[----:B------:R-:W-:Y:S01]  /*0f20*/  IMAD.WIDE.U32 R10, R10, UR4, RZ ;  /* 0x000000040a0a7c25 */ /* 0x000fe2000f8e00ff */
[----:B------:R-:W2:Y:S01]  /*0f30*/  LDCU.64 UR4, c[0x0][0x3c0] ;  /* 0x00007800ff0477ac */ /* 0x000ea20008000a00 */
[----:B------:R-:W-:-:S02]  /*0f40*/  IADD3 R15, PT, PT, R19, R14, RZ ;  /* 0x0000000e130f7210 */ /* 0x000fc40007ffe0ff */
[----:B------:R-:W-:Y:S01]  /*0f50*/  MOV R14, R18 ;  /* 0x00000012000e7202 */ /* 0x000fe20000000f00 */
[----:B------:R-:W-:Y:S01]  /*0f60*/  IMAD R9, R7, R4, RZ ;  /* 0x0000000407097224 */ /* 0x000fe200078e02ff */
[----:B------:R-:W-:Y:S02]  /*0f70*/  IADD3 R13, PT, PT, R11, R12, RZ ;  /* 0x0000000c0b0d7210 */ /* 0x000fe40007ffe0ff */
[----:B------:R-:W-:Y:S01]  /*0f80*/  MOV R11, R6 ;  /* 0x00000006000b7202 */ /* 0x000fe20000000f00 */
[C---:B------:R-:W-:Y:S01]  /*0f90*/  IMAD R9, R8.reuse, R5, R9 ;  /* 0x0000000508097224 */ /* 0x040fe200078e0209 */
[----:B------:R-:W-:Y:S01]  /*0fa0*/  MOV R12, R10 ;  /* 0x0000000a000c7202 */ /* 0x000fe20000000f00 */
[----:B------:R-:W-:Y:S01]  /*0fb0*/  IMAD.WIDE.U32 R14, R8, R4, R14 ;  /* 0x00000004080e7225 */ /* 0x000fe200078e000e */
[----:B------:R-:W-:-:S03]  /*0fc0*/  @!P0 IADD3 R11, PT, PT, -R11, RZ, RZ ;  /* 0x000000ff0b0b8210 */ /* 0x000fc60007ffe1ff */
[----:B------:R-:W-:Y:S01]  /*0fd0*/  IMAD.IADD R15, R15, 0x1, R9 ;  /* 0x000000010f0f7824 */ /* 0x000fe200078e0209 */
[----:B------:R-:W-:Y:S01]  /*0fe0*/  SEL R10, R0, R11, !P1 ;  /* 0x0000000b000a7207 */ /* 0x000fe20004800000 */
[----:B--2---:R-:W-:Y:S01]  /*0ff0*/  IMAD.U32 R2, RZ, RZ, UR4 ;  /* 0x00000004ff027e24 */ /* 0x004fe2000f8e00ff */
[----:B------:R-:W-:-:S03]  /*1000*/  MOV R3, UR5 ;  /* 0x0000000500037c02 */ /* 0x000fc60008000f00 */
[----:B-1----:R-:W-:-:S04]  /*1010*/  IMAD.WIDE.U32 R14, R10, UR8, R14 ;  /* 0x000000080a0e7c25 */ /* 0x002fc8000f8e000e */
[-C--:B------:R-:W-:Y:S02]  /*1020*/  IMAD R7, R7, R2.reuse, RZ ;  /* 0x0000000207077224 */ /* 0x080fe400078e02ff */
[----:B------:R-:W-:-:S04]  /*1030*/  IMAD.WIDE.U32 R12, R8, R2, R12 ;  /* 0x00000002080c7225 */ /* 0x000fc800078e000c */
[----:B------:R-:W-:Y:S01]  /*1040*/  IMAD R7, R8, R3, R7 ;  /* 0x0000000308077224 */ /* 0x000fe200078e0207 */
[----:B------:R-:W-:Y:S01]  /*1050*/  SHF.R.S32.HI R8, RZ, 0x1f, R10 ;  /* 0x0000001fff087819 */ /* 0x000fe2000001140a */
[----:B------:R-:W-:-:S03]  /*1060*/  IMAD.MOV.U32 R16, RZ, RZ, R14 ;  /* 0x000000ffff107224 */ /* 0x000fc600078e000e */
[----:B------:R-:W-:Y:S01]  /*1070*/  IADD3 R13, PT, PT, R13, R7, RZ ;  /* 0x000000070d0d7210 */ /* 0x000fe20007ffe0ff */
[C---:B------:R-:W-:Y:S02]  /*1080*/  IMAD R7, R8.reuse, UR8, RZ ;  /* 0x0000000808077c24 */ /* 0x040fe4000f8e02ff */
[----:B------:R-:W-:Y:S02]  /*1090*/  IMAD R9, R8, UR10, RZ ;  /* 0x0000000a08097c24 */ /* 0x000fe4000f8e02ff */
[C---:B------:R-:W-:Y:S02]  /*10a0*/  IMAD R7, R10.reuse, UR9, R7 ;  /* 0x000000090a077c24 */ /* 0x040fe4000f8e0207 */
[C---:B------:R-:W-:Y:S02]  /*10b0*/  IMAD R9, R10.reuse, UR11, R9 ;  /* 0x0000000b0a097c24 */ /* 0x040fe4000f8e0209 */
[----:B------:R-:W-:Y:S01]  /*10c0*/  IMAD.WIDE.U32 R10, R10, UR10, R12 ;  /* 0x0000000a0a0a7c25 */ /* 0x000fe2000f8e000c */
[----:B------:R-:W-:-:S04]  /*10d0*/  IADD3 R13, PT, PT, R15, R7, RZ ;  /* 0x000000070f0d7210 */ /* 0x000fc80007ffe0ff */
[----:B------:R-:W-:Y:S02]  /*10e0*/  IADD3 R12, PT, PT, R11, R9, RZ ;  /* 0x000000090b0c7210 */ /* 0x000fe40007ffe0ff */
[----:B------:R-:W-:Y:S01]  /*10f0*/  MOV R14, R10 ;  /* 0x0000000a000e7202 */ /* 0x000fe20000000f00 */
[----:B------:R-:W-:Y:S06]  /*1100*/  BRA `(.L_x_3652) ;  /* 0x0000000400607947 */ /* 0x000fec0003800000 */
.L_x_3651:
        /* <DEDUP_REMOVED lines=15> */
.L_x_3653:
[----:B------:R-:W3:Y:S01]  /*1200*/  LDC.64 R4, c[0x0][0x3b8] ;  /* 0x0000ee00ff047b82 */ /* 0x000ee20000000a00 */
[----:B--2---:R-:W-:-:S05]  /*1210*/  IADD3 R2, PT, PT, R0, R7, RZ ;  /* 0x0000000700027210 */ /* 0x004fca0007ffe0ff */
[C---:B---3--:R-:W-:Y:S02]  /*1220*/  IMAD R13, R2.reuse, R5, RZ ;  /* 0x00000005020d7224 */ /* 0x048fe400078e02ff */
[----:B------:R-:W-:-:S05]  /*1230*/  IMAD.WIDE.U32 R2, R2, R4, RZ ;  /* 0x0000000402027225 */ /* 0x000fca00078e00ff */
[----:B------:R-:W-:Y:S02]  /*1240*/  IADD3 R13, PT, PT, R3, R13, RZ ;  /* 0x0000000d030d7210 */ /* 0x000fe40007ffe0ff */
[----:B------:R-:W-:Y:S02]  /*1250*/  MOV R12, R2 ;  /* 0x00000002000c7202 */ /* 0x000fe40000000f00 */
.L_x_3654:
        /* <DEDUP_REMOVED lines=13> */
[----:B------:R-:W-:Y:S06]  /*1330*/  BRA `(.L_x_3656) ;  /* 0x0000000000187947 */ /* 0x000fec0003800000 */
.L_x_3655:
[----:B------:R-:W2:Y:S01]  /*1340*/  LDC.64 R2, c[0x0][0x3c0] ;  /* 0x0000f000ff027b82 */ /* 0x000ea20000000a00 */
[----:B------:R-:W-:-:S05]  /*1350*/  IADD3 R0, PT, PT, R0, R7, RZ ;  /* 0x0000000700007210 */ /* 0x000fca0007ffe0ff */
[C---:B--2---:R-:W-:Y:S02]  /*1360*/  IMAD R15, R0.reuse, R3, RZ ;  /* 0x00000003000f7224 */ /* 0x044fe400078e02ff */
[----:B-----5:R-:W-:-:S05]  /*1370*/  IMAD.WIDE.U32 R6, R0, R2, RZ ;  /* 0x0000000200067225 */ /* 0x020fca00078e00ff */
[----:B------:R-:W-:Y:S02]  /*1380*/  IADD3 R15, PT, PT, R7, R15, RZ ;  /* 0x0000000f070f7210 */ /* 0x000fe40007ffe0ff */
[----:B------:R-:W-:-:S07]  /*1390*/  MOV R14, R6 ;  /* 0x00000006000e7202 */ /* 0x000fce0000000f00 */
.L_x_3656:
        /* <DEDUP_REMOVED lines=47> */
.L_x_3652:
        /* <DEDUP_REMOVED lines=88> */
[----:B-----5:R-:W-:Y:S01]  /*1c10*/  IADD3 R76, PT, PT, R60, R7, RZ ;  /* 0x000000073c4c7210 */ /* 0x020fe20007ffe0ff */
[----:B------:R-:W-:Y:S01]  /*1c20*/  @!P0 IMAD.MOV R6, RZ, RZ, -R6 ;  /* 0x000000ffff068224 */ /* 0x000fe200078e0a06 */
[----:B------:R-:W3:Y:S01]  /*1c30*/  LDCU.128 UR8, c[0x0][0x490] ;  /* 0x00009200ff0877ac */ /* 0x000ee20008000c00 */
[----:B------:R-:W-:Y:S01]  /*1c40*/  SHF.L.U32 R103, R69, 0x5, RZ ;  /* 0x0000000545677819 */ /* 0x000fe200000006ff */
[----:B------:R-:W-:Y:S01]  /*1c50*/  VIADD R70, R104, 0x20 ;  /* 0x0000002068467836 */ /* 0x000fe20000000000 */
[----:B------:R-:W4:Y:S01]  /*1c60*/  LDC.64 R2, c[0x0][0x4a8] ;  /* 0x00012a00ff027b82 */ /* 0x000f220000000a00 */
[----:B------:R-:W4:Y:S01]  /*1c70*/  LDCU.128 UR12, c[0x0][0x4c0] ;  /* 0x00009800ff0c77ac */ /* 0x000f220008000c00 */
[----:B------:R-:W-:Y:S01]  /*1c80*/  SEL R0, R0, R6, !P1 ;  /* 0x0000000600007207 */ /* 0x000fe20004800000 */
[----:B------:R-:W-:Y:S01]  /*1c90*/  IMAD R76, R76, R69, RZ ;  /* 0x000000454c4c7224 */ /* 0x000fe200078e02ff */
[----:B------:R-:W-:Y:S01]  /*1ca0*/  VIMNMX R72, PT, PT, RZ, R72, !PT ;  /* 0x00000048ff487248 */ /* 0x000fe20007fe0100 */
[----:B------:R-:W4:Y:S01]  /*1cb0*/  LDCU.64 UR4, c[0x0][0x488] ;  /* 0x00009100ff0477ac */ /* 0x000f220008000a00 */
[C---:B------:R-:W-:Y:S01]  /*1cc0*/  IMAD R101, R89.reuse, -0x40, R64 ;  /* 0xffffffc059657824 */ /* 0x040fe200078e0240 */
[----:B------:R-:W-:Y:S01]  /*1cd0*/  MOV R94, R60 ;  /* 0x0000003c005e7202 */ /* 0x000fe20000000f00 */
[----:B------:R-:W-:Y:S01]  /*1ce0*/  IMAD R99, R89, -0x40, R61 ;  /* 0xffffffc059637824 */ /* 0x000fe200078e023d */
[----:B------:R-:W-:Y:S01]  /*1cf0*/  SHF.R.S32.HI R77, RZ, 0x1f, R76 ;  /* 0x0000001fff4d7819 */ /* 0x000fe2000001144c */
[----:B------:R-:W4:Y:S01]  /*1d00*/  LDCU.U8 UR20, c[0x0][0x533] ;  /* 0x0000a660ff1477ac */ /* 0x000f220008000000 */
[----:B------:R-:W-:Y:S01]  /*1d10*/  IADD3 R48, P1, PT, R76, R68, RZ ;  /* 0x000000444c307210 */ /* 0x000fe20007f3e0ff */
[----:B------:R-:W-:Y:S01]  /*1d20*/  IMAD.MOV.U32 R97, RZ, RZ, R89 ;  /* 0x000000ffff617224 */ /* 0x000fe200078e0059 */
[----:B------:R-:W-:Y:S01]  /*1d30*/  SHF.R.S32.HI R82, RZ, 0x1f, R103 ;  /* 0x0000001fff527819 */ /* 0x000fe20000011467 */
[----:B---3--:R-:W-:-:S04]  /*1d40*/  IMAD.WIDE.U32 R12, R130, UR10, R86 ;  /* 0x0000000a820c7c25 */ /* 0x008fc8000f8e0056 */
[----:B-1----:R-:W-:Y:S01]  /*1d50*/  IMAD.WIDE.U32 R8, R130, R4, R86 ;  /* 0x0000000482087225 */ /* 0x002fe200078e0056 */
[----:B------:R-:W-:-:S03]  /*1d60*/  IADD3 R4, P0, PT, -R64, R104, RZ ;  /* 0x0000006840047210 */ /* 0x000fc60007f1e1ff */
[C---:B------:R-:W-:Y:S01]  /*1d70*/  IMAD R9, R130.reuse, R5, R9 ;  /* 0x0000000582097224 */ /* 0x040fe200078e0209 */
[----:B------:R-:W-:Y:S01]  /*1d80*/  SHF.R.S32.HI R5, RZ, 0x1f, R0 ;  /* 0x0000001fff057819 */ /* 0x000fe20000011400 */
[----:B------:R-:W-:Y:S01]  /*1d90*/  IMAD R13, R130, UR11, R13 ;  /* 0x0000000b820d7c24 */ /* 0x000fe2000f8e020d */
[----:B------:R-:W1:Y:S01]  /*1da0*/  LDCU.64 UR10, c[0x0][0x4d0] ;  /* 0x00009a00ff0a77ac */ /* 0x000e620008000a00 */
[----:B--2---:R-:W-:Y:S01]  /*1db0*/  IMAD.WIDE.U32 R10, R60, UR16, R8 ;  /* 0x000000103c0a7c25 */ /* 0x004fe2000f8e0008 */
[C---:B----4-:R-:W-:Y:S02]  /*1dc0*/  SHF.L.U64.HI R93, R2.reuse, 0x5, R3 ;  /* 0x00000005025d7819 */ /* 0x050fe40000010203 */
[----:B------:R-:W-:Y:S01]  /*1dd0*/  SHF.L.U32 R95, R2, 0x5, RZ ;  /* 0x00000005025f7819 */ /* 0x000fe200000006ff */
[----:B------:R-:W-:Y:S01]  /*1de0*/  IMAD R9, R5, UR12, RZ ;  /* 0x0000000c05097c24 */ /* 0x000fe2000f8e02ff */
[----:B------:R-:W-:Y:S01]  /*1df0*/  UISETP.NE.AND UP0, UPT, UR20, URZ, UPT ;  /* 0x000000ff1400728c */ /* 0x000fe2000bf05270 */
[----:B------:R-:W-:-:S02]  /*1e00*/  IMAD R11, R60, UR17, R11 ;  /* 0x000000113c0b7c24 */ /* 0x000fc4000f8e020b */
[C---:B------:R-:W-:Y:S02]  /*1e10*/  IMAD R14, R0.reuse, UR13, R9 ;  /* 0x0000000d000e7c24 */ /* 0x040fe4000f8e0209 */
[----:B------:R-:W-:Y:S01]  /*1e20*/  IMAD.WIDE.U32 R8, R0, UR12, R10 ;  /* 0x0000000c00087c25 */ /* 0x000fe2000f8e000a */
[----:B------:R-:W-:Y:S01]  /*1e30*/  SHF.R.S32.HI R11, RZ, 0x1f, R64 ;  /* 0x0000001fff0b7819 */ /* 0x000fe20000011440 */
[----:B------:R-:W2:Y:S02]  /*1e40*/  LDCU.64 UR12, c[0x0][0x4e0] ;  /* 0x00009c00ff0c77ac */ /* 0x000ea40008000a00 */
[----:B------:R-:W-:Y:S01]  /*1e50*/  IMAD.WIDE.U32 R12, R60, R2, R12 ;  /* 0x000000023c0c7225 */ /* 0x000fe200078e000c */
[----:B------:R-:W-:-:S03]  /*1e60*/  IADD3 R15, PT, PT, R9, R14, RZ ;  /* 0x0000000e090f7210 */ /* 0x000fc60007ffe0ff */
[----:B------:R-:W-:Y:S02]  /*1e70*/  IMAD R5, R5, UR18, RZ ;  /* 0x0000001205057c24 */ /* 0x000fe4000f8e02ff */
[----:B------:R-:W-:Y:S02]  /*1e80*/  IMAD.MOV.U32 R14, RZ, RZ, R8 ;  /* 0x000000ffff0e7224 */ /* 0x000fe400078e0008 */
[----:B------:R-:W-:Y:S02]  /*1e90*/  IMAD R13, R60, R3, R13 ;  /* 0x000000033c0d7224 */ /* 0x000fe400078e020d */
[----:B------:R-:W-:Y:S01]  /*1ea0*/  IMAD R8, R0, UR19, R5 ;  /* 0x0000001300087c24 */ /* 0x000fe2000f8e0205 */
[----:B------:R-:W-:Y:S01]  /*1eb0*/  IADD3.X R5, PT, PT, R77, R66, RZ, P1, !PT ;  /* 0x000000424d057210 */ /* 0x000fe20000ffe4ff */
[----:B------:R-:W-:Y:S01]  /*1ec0*/  IMAD.X R11, RZ, RZ, ~R11, P0 ;  /* 0x000000ffff0b7224 */ /* 0x000fe200000e0e0b */
[----:B------:R-:W-:Y:S01]  /*1ed0*/  IADD3 R76, P0, PT, R76, R67, RZ ;  /* 0x000000434c4c7210 */ /* 0x000fe20007f1e0ff */
[----:B------:R-:W-:Y:S01]  /*1ee0*/  IMAD.WIDE.U32 R12, R0, UR18, R12 ;  /* 0x00000012000c7c25 */ /* 0x000fe2000f8e000c */
[C---:B------:R-:W-:Y:S01]  /*1ef0*/  SHF.L.U64.HI R0, R48.reuse, 0x1, R5 ;  /* 0x0000000130007819 */ /* 0x040fe20000010205 */
[----:B------:R-:W-:Y:S01]  /*1f00*/  USHF.L.U32 UR18, UR16, 0x6, URZ ;  /* 0x0000000610127899 */ /* 0x000fe200080006ff */
[----:B------:R-:W-:Y:S01]  /*1f10*/  SHF.L.U32 R48, R48, 0x1, RZ ;  /* 0x0000000130307819 */ /* 0x000fe200000006ff */
[----:B------:R-:W-:Y:S01]  /*1f20*/  IMAD.IADD R9, R13, 0x1, R8 ;  /* 0x000000010d097824 */ /* 0x000fe200078e0208 */
[----:B------:R-:W-:Y:S01]  /*1f30*/  UMOV UR19, URZ ;  /* 0x000000ff00137c82 */ /* 0x000fe20008000000 */
[----:B------:R-:W-:-:S02]  /*1f40*/  IMAD.MOV.U32 R8, RZ, RZ, R12 ;  /* 0x000000ffff087224 */ /* 0x000fc400078e000c */
[----:B------:R-:W-:Y:S01]  /*1f50*/  IMAD.X R77, R77, 0x1, R65, P0 ;  /* 0x000000014d4d7824 */ /* 0x000fe200000e0641 */
[----:B------:R-:W-:Y:S01]  /*1f60*/  IADD3 R12, P0, PT, R48, UR14, RZ ;  /* 0x0000000e300c7c10 */ /* 0x000fe2000ff1e0ff */
[C---:B------:R-:W-:Y:S02]  /*1f70*/  IMAD R111, R11.reuse, UR16, RZ ;  /* 0x000000100b6f7c24 */ /* 0x040fe4000f8e02ff */
[----:B------:R-:W-:Y:S01]  /*1f80*/  IMAD.WIDE.U32 R6, R4, UR16, R14 ;  /* 0x0000001004067c25 */ /* 0x000fe2000f8e000e */
[----:B------:R-:W3:Y:S01]  /*1f90*/  LDCU UR16, c[0x0][0x450] ;  /* 0x00008a00ff1077ac */ /* 0x000ee20008000800 */
[----:B------:R-:W-:Y:S02]  /*1fa0*/  IADD3.X R13, PT, PT, R0, UR15, RZ, P0, !PT ;  /* 0x0000000f000d7c10 */ /* 0x000fe400087fe4ff */
[----:B-1----:R-:W-:Y:S01]  /*1fb0*/  IADD3 R48, P0, PT, R48, UR10, RZ ;  /* 0x0000000a30307c10 */ /* 0x002fe2000ff1e0ff */
[----:B------:R-:W-:Y:S01]  /*1fc0*/  IMAD R111, R4, UR17, R111 ;  /* 0x00000011046f7c24 */ /* 0x000fe2000f8e026f */
[----:B------:R-:W-:Y:S01]  /*1fd0*/  SHF.L.U64.HI R77, R76, 0x1, R77 ;  /* 0x000000014c4d7819 */ /* 0x000fe2000001024d */
[-C--:B------:R-:W-:Y:S01]  /*1fe0*/  IMAD R11, R11, R2.reuse, RZ ;  /* 0x000000020b0b7224 */ /* 0x080fe200078e02ff */
[----:B------:R-:W-:Y:S01]  /*1ff0*/  IADD3.X R49, PT, PT, R0, UR11, RZ, P0, !PT ;  /* 0x0000000b00317c10 */ /* 0x000fe200087fe4ff */
[----:B------:R-:W-:Y:S01]  /*2000*/  IMAD.SHL.U32 R76, R76, 0x2, RZ ;  /* 0x000000024c4c7824 */ /* 0x000fe200078e00ff */
[----:B------:R-:W-:Y:S01]  /*2010*/  IADD3 R0, P0, PT, RZ, -UR19, RZ ;  /* 0x80000013ff007c10 */ /* 0x000fe2000ff1e0ff */
[----:B------:R-:W-:Y:S01]  /*2020*/  IMAD.SHL.U32 R83, R2, 0x40, RZ ;  /* 0x0000004002537824 */ /* 0x000fe200078e00ff */
[----:B------:R-:W-:Y:S01]  /*2030*/  LEA R110, P2, R6, UR8, 0x1 ;  /* 0x00000008066e7c11 */ /* 0x000fe2000f8408ff */
[----:B------:R-:W-:Y:S01]  /*2040*/  IMAD R11, R4, R3, R11 ;  /* 0x00000003040b7224 */ /* 0x000fe200078e020b */
[----:B------:R-:W-:Y:S01]  /*2050*/  IADD3 R78, P1, PT, R76, UR14, RZ ;  /* 0x0000000e4c4e7c10 */ /* 0x000fe2000ff3e0ff */
[----:B------:R-:W-:Y:S01]  /*2060*/  IMAD.WIDE.U32 R4, R4, R2, R8 ;  /* 0x0000000204047225 */ /* 0x000fe200078e0008 */
[----:B------:R-:W-:Y:S01]  /*2070*/  IADD3 R111, PT, PT, R7, R111, RZ ;  /* 0x0000006f076f7210 */ /* 0x000fe20007ffe0ff */
[----:B------:R-:W1:Y:S01]  /*2080*/  LDCU UR17, c[0x0][0x440] ;  /* 0x00008800ff1177ac */ /* 0x000e620008000800 */
[----:B------:R-:W-:Y:S01]  /*2090*/  IADD3.X R3, PT, PT, RZ, ~UR18, RZ, P0, !PT ;  /* 0x80000012ff037c10 */ /* 0x000fe200087fe4ff */
[----:B------:R-:W-:Y:S01]  /*20a0*/  IMAD.X R83, RZ, RZ, ~R83, P0 ;  /* 0x000000ffff537224 */ /* 0x000fe200000e0e53 */
[----:B------:R-:W-:Y:S01]  /*20b0*/  IADD3.X R79, PT, PT, R77, UR15, RZ, P1, !PT ;  /* 0x0000000f4d4f7c10 */ /* 0x000fe20008ffe4ff */
[----:B------:R-:W-:Y:S01]  /*20c0*/  IMAD.IADD R11, R5, 0x1, R11 ;  /* 0x00000001050b7824 */ /* 0x000fe200078e020b */
        /* <DEDUP_REMOVED lines=13> */
.L_x_3693:
[----:B------:R-:W-:Y:S01]  /*21a0*/  ISETP.NE.AND P5, PT, R9, RZ, PT ;  /* 0x000000ff0900720c */ /* 0x000fe20003fa5270 */
[----:B------:R-:W-:Y:S01]  /*21b0*/  VIADD R99, R99, 0x40 ;  /* 0x0000004063637836 */ /* 0x000fe20000000000 */
[----:B------:R-:W-:Y:S01]  /*21c0*/  BSSY.RECONVERGENT B0, `(.L_x_3658) ;  /* 0x0000015000007945 */ /* 0x000fe20003800200 */
[----:B------:R-:W-:Y:S02]  /*21d0*/  VIADD R101, R101, 0x40 ;  /* 0x0000004065657836 */ /* 0x000fe40000000000 */
[----:B------:R-:W-:Y:S01]  /*21e0*/  VIADD R97, R97, 0xffffffff ;  /* 0xffffffff61617836 */ /* 0x000fe20000000000 */
[-C--:B------:R-:W-:Y:S01]  /*21f0*/  ISETP.GE.AND P3, PT, R104, R99.reuse, PT ;  /* 0x000000636800720c */ /* 0x080fe20003f66270 */
[----:B------:R-:W-:Y:S01]  /*2200*/  IMAD.MOV.U32 R96, RZ, RZ, R94 ;  /* 0x000000ffff607224 */ /* 0x000fe200078e005e */
[----:B------:R-:W-:Y:S02]  /*2210*/  ISETP.GE.AND P2, PT, R70, R99, PT ;  /* 0x000000634600720c */ /* 0x000fe40003f46270 */
[-C--:B------:R-:W-:Y:S02]  /*2220*/  ISETP.GE.AND P3, PT, R104, R101.reuse, !P3 ;  /* 0x000000656800720c */ /* 0x080fe40005f66270 */
[----:B------:R-:W-:Y:S11]  /*2230*/  ISETP.GE.AND P2, PT, R70, R101, !P2 ;  /* 0x000000654600720c */ /* 0x000ff60005746270 */
        /* <DEDUP_REMOVED lines=13> */
.L_x_3659:
[----:B-1-3--:R-:W-:Y:S05]  /*2310*/  BSYNC.RECONVERGENT B0 ;  /* 0x0000000000007941 */ /* 0x00afea0003800200 */
.L_x_3658:
        /* <DEDUP_REMOVED lines=16> */
.L_x_3661:
[----:B------:R-:W-:Y:S05]  /*2420*/  BSYNC.RECONVERGENT B0 ;  /* 0x0000000000007941 */ /* 0x000fea0003800200 */
.L_x_3660:
[----:B------:R-:W-:Y:S01]  /*2430*/  IADD3 R94, PT, PT, R94, -0x40, RZ ;  /* 0xffffffc05e5e7810 */ /* 0x000fe20007ffe0ff */
[----:B------:R-:W-:Y:S04]  /*2440*/  BSSY.RECONVERGENT B2, `(.L_x_3662) ;  /* 0x00003bb000027945 */ /* 0x000fe80003800200 */
        /* <DEDUP_REMOVED lines=12> */
.L_x_3665:
[----:B------:R-:W-:Y:S05]  /*2510*/  BSYNC.RECONVERGENT B0 ;  /* 0x0000000000007941 */ /* 0x000fea0003800200 */
.L_x_3664:
[----:B------:R-:W-:Y:S01]  /*2520*/  MOV R9, RZ ;  /* 0x000000ff00097202 */ /* 0x000fe20000000f00 */
[----:B------:R-:W-:Y:S05]  /*2530*/  @!P2 BRA `(.L_x_3666) ;  /* 0x0000003800aca947 */ /* 0x000fea0003800000 */
[----:B------:R-:W-:Y:S02]  /*2540*/  ISETP.GE.AND P1, PT, R86, UR17, PT ;  /* 0x0000001156007c0c */ /* 0x000fe4000bf26270 */
[----:B-1----:R-:W-:Y:S02]  /*2550*/  LEA R14, P0, R95, R10, 0x1 ;  /* 0x0000000a5f0e7211 */ /* 0x002fe400078008ff */
[----:B------:R-:W-:Y:S02]  /*2560*/  LEA R2, P2, R125, R112, 0x1 ;  /* 0x000000707d027211 */ /* 0x000fe400078408ff */
[----:B------:R-:W-:Y:S02]  /*2570*/  LEA.HI.X R15, R95, R11, R93, 0x1, P0 ;  /* 0x0000000b5f0f7211 */ /* 0x000fe400000f0c5d */
[----:B------:R-:W-:Y:S02]  /*2580*/  ISETP.GE.AND P0, PT, R85, UR17, PT ;  /* 0x0000001155007c0c */ /* 0x000fe4000bf06270 */
[----:B------:R-:W-:Y:S03]  /*2590*/  LEA.HI.X R3, R125, R113, R124, 0x1, P2 ;  /* 0x000000717d037211 */ /* 0x000fe600010f0c7c */
[----:B---3--:R-:W3:Y:S04]  /*25a0*/  @!P1 LDG.E.128 R16, desc[UR6][R14.64] ;  /* 0x000000060e109981 */ /* 0x008ee8000c1e1d00 */
[----:B---3--:R4:W-:Y:S04]  /*25b0*/  @!P1 STG.E.128 desc[UR6][R2.64], R16 ;  /* 0x0000001002009986 */ /* 0x0089e8000c101d06 */
[----:B--2---:R-:W2:Y:S04]  /*25c0*/  @!P0 LDG.E.128 R4, desc[UR6][R14.64+0x40] ;  /* 0x000040060e048981 */ /* 0x004ea8000c1e1d00 */
[----:B--2---:R4:W-:Y:S01]  /*25d0*/  @!P0 STG.E.128 desc[UR6][R2.64+0x40], R4 ;  /* 0x0000400402008986 */ /* 0x0049e2000c101d06 */
[----:B------:R-:W-:Y:S11]  /*25e0*/  ISETP.GE.AND P0, PT, R84, UR17, PT ;  /* 0x0000001154007c0c */ /* 0x000ff6000bf06270 */
[----:B------:R-:W-:Y:S02]  /*25f0*/  @!UPT UIADD3 URZ, UPT, UPT, URZ, URZ, URZ ;  /* 0x000000fffffff290 */ /* 0x000fe4000fffe0ff */
[----:B------:R-:W-:Y:S05]  /*2600*/  @P0 BRA `(.L_x_3666) ;  /* 0x0000003800780947 */ /* 0x000fea0003800000 */
[----:B----4-:R-:W2:Y:S04]  /*2610*/  LDG.E.128 R4, desc[UR6][R14.64+0x80] ;  /* 0x000080060e047981 */ /* 0x010ea8000c1e1d00 */
[----:B--2---:R1:W-:Y:S01]  /*2620*/  STG.E.128 desc[UR6][R2.64+0x80], R4 ;  /* 0x0000800402007986 */ /* 0x0043e2000c101d06 */
[----:B------:R-:W-:Y:S05]  /*2630*/  BRA `(.L_x_3666) ;  /* 0x00000038006c7947 */ /* 0x000fea0003800000 */
.L_x_3663:
        /* <DEDUP_REMOVED lines=59> */
.L_x_3671:
[----:B------:R-:W-:Y:S05]  /*29f0*/  BSYNC.RECONVERGENT B0 ;  /* 0x0000000000007941 */ /* 0x000fea0003800200 */
.L_x_3670:
        /* <DEDUP_REMOVED lines=52> */
.L_x_3673:
[----:B------:R-:W-:Y:S05]  /*2d40*/  BSYNC.RECONVERGENT B0 ;  /* 0x0000000000007941 */ /* 0x000fea0003800200 */
.L_x_3672:
        /* <DEDUP_REMOVED lines=51> */
.L_x_3669:
[----:B------:R-:W-:Y:S05]  /*3080*/  BSYNC.RECONVERGENT B1 ;  /* 0x0000000000017941 */ /* 0x000fea0003800200 */
.L_x_3668:
[----:B------:R-:W-:Y:S04]  /*3090*/  BSSY.RECONVERGENT B1, `(.L_x_3674) ;  /* 0x00000ad000017945 */ /* 0x000fe80003800200 */
[----:B------:R-:W-:Y:S05]  /*30a0*/  @!P2 BRA `(.L_x_3675) ;  /* 0x0000000800aca947 */ /* 0x000fea0003800000 */
[----:B------:R-:W-:Y:S01]  /*30b0*/  LEA R36, P3, R95, R10, 0x1 ;  /* 0x0000000a5f247211 */ /* 0x000fe200078608ff */
[----:B------:R-:W5:Y:S01]  /*30c0*/  LDC R3, c[0x0][0x440] ;  /* 0x00011000ff037b82 */ /* 0x000f620000000800 */
[----:B------:R-:W-:Y:S01]  /*30d0*/  LEA R34, P0, R125, R112, 0x1 ;  /* 0x000000707d227211 */ /* 0x000fe200078008ff */
[----:B-12---:R-:W-:Y:S01]  /*30e0*/  IMAD.SHL.U32 R5, R103, 0x2, RZ ;  /* 0x0000000267057824 */ /* 0x006fe200078e00ff */
[----:B------:R-:W-:Y:S01]  /*30f0*/  LEA.HI.X R37, R95, R11, R93, 0x1, P3 ;  /* 0x0000000b5f257211 */ /* 0x000fe200018f0c5d */
[----:B------:R-:W-:Y:S01]  /*3100*/  BSSY.RECONVERGENT B0, `(.L_x_3676) ;  /* 0x000003d000007945 */ /* 0x000fe20003800200 */
[----:B------:R-:W-:Y:S02]  /*3110*/  LEA.HI.X R35, R125, R113, R124, 0x1, P0 ;  /* 0x000000717d237211 */ /* 0x000fe400000f0c7c */
[-C--:B------:R-:W-:Y:S02]  /*3120*/  IADD3 R14, P6, PT, R12, R5.reuse, RZ ;  /* 0x000000050c0e7210 */ /* 0x080fe40007fde0ff */
[----:B------:R-:W-:Y:S02]  /*3130*/  IADD3 R32, P5, PT, R48, R5, RZ ;  /* 0x0000000530207210 */ /* 0x000fe40007fbe0ff */
[-C--:B-----5:R-:W-:Y:S02]  /*3140*/  ISETP.GE.AND P4, PT, R86, R3.reuse, PT ;  /* 0x000000035600720c */ /* 0x0a0fe40003f86270 */
[-C--:B------:R-:W-:Y:S02]  /*3150*/  ISETP.GE.AND P2, PT, R85, R3.reuse, PT ;  /* 0x000000035500720c */ /* 0x080fe40003f46270 */
[----:B------:R-:W-:Y:S02]  /*3160*/  ISETP.GE.AND P1, PT, R84, R3, PT ;  /* 0x000000035400720c */ /* 0x000fe40003f26270 */
[----:B------:R-:W-:Y:S05]  /*3170*/  SHF.L.U64.HI R3, R103, 0x1, R82 ;  /* 0x0000000167037819 */ /* 0x000fea0000010252 */
[--C-:B------:R-:W-:Y:S02]  /*3180*/  IMAD.X R15, R13, 0x1, R3.reuse, P6 ;  /* 0x000000010d0f7824 */ /* 0x100fe400030e0603 */
[----:B------:R-:W-:Y:S01]  /*3190*/  IMAD.X R33, R49, 0x1, R3, P5 ;  /* 0x0000000131217824 */ /* 0x000fe200028e0603 */
[----:B------:R-:W-:Y:S06]  /*31a0*/  @P4 BRA `(.L_x_3677) ;  /* 0x0000000000c84947 */ /* 0x000fec0003800000 */
[----:B------:R-:W-:Y:S01]  /*31b0*/  ISETP.GE.AND P0, PT, R86, R9, PT ;  /* 0x000000095600720c */ /* 0x000fe20003f06270 */
[----:B---34-:R-:W2:Y:S11]  /*31c0*/  LDG.E.128 R16, desc[UR6][R36.64] ;  /* 0x0000000624107981 */ /* 0x018eb6000c1e1d00 */
        /* <DEDUP_REMOVED lines=48> */
.L_x_3677:
[----:B------:R-:W-:Y:S05]  /*34d0*/  BSYNC.RECONVERGENT B0 ;  /* 0x0000000000007941 */ /* 0x000fea0003800200 */
.L_x_3676:
[----:B------:R-:W-:Y:S04]  /*34e0*/  BSSY.RECONVERGENT B0, `(.L_x_3678) ;  /* 0x0000034000007945 */ /* 0x000fe80003800200 */
[----:B------:R-:W-:Y:S05]  /*34f0*/  @P2 BRA `(.L_x_3679) ;  /* 0x0000000000c82947 */ /* 0x000fea0003800000 */
[----:B------:R-:W-:Y:S01]  /*3500*/  ISETP.GE.AND P0, PT, R85, R9, PT ;  /* 0x000000095500720c */ /* 0x000fe20003f06270 */
[----:B-1-34-:R-:W2:Y:S11]  /*3510*/  LDG.E.128 R16, desc[UR6][R36.64+0x40] ;  /* 0x0000400624107981 */ /* 0x01aeb6000c1e1d00 */
        /* <DEDUP_REMOVED lines=48> */
.L_x_3679:
[----:B------:R-:W-:Y:S05]  /*3820*/  BSYNC.RECONVERGENT B0 ;  /* 0x0000000000007941 */ /* 0x000fea0003800200 */
.L_x_3678:
[----:B------:R-:W-:Y:S05]  /*3830*/  @P1 BRA `(.L_x_3675) ;  /* 0x0000000000c81947 */ /* 0x000fea0003800000 */
[----:B------:R-:W-:Y:S01]  /*3840*/  ISETP.GE.AND P0, PT, R84, R9, PT ;  /* 0x000000095400720c */ /* 0x000fe20003f06270 */
[----:B-1234-:R-:W2:Y:S11]  /*3850*/  LDG.E.128 R16, desc[UR6][R36.64+0x80] ;  /* 0x0000800624107981 */ /* 0x01eeb6000c1e1d00 */
        /* <DEDUP_REMOVED lines=48> */
.L_x_3675:
[----:B------:R-:W-:Y:S05]  /*3b60*/  BSYNC.RECONVERGENT B1 ;  /* 0x0000000000017941 */ /* 0x000fea0003800200 */
.L_x_3674:
        /* <DEDUP_REMOVED lines=8> */
.L_x_3667:
        /* <DEDUP_REMOVED lines=9> */
[-C--:B-1----:R-:W-:Y:S02]  /*3c80*/  ISETP.GE.AND P0, PT, R86, R51.reuse, PT ;  /* 0x000000335600720c */ /* 0x082fe40003f06270 */
[----:B------:R-:W-:Y:S11]  /*3c90*/  ISETP.GE.AND P4, PT, R85, R51, PT ;  /* 0x000000335500720c */ /* 0x000ff60003f86270 */
        /* <DEDUP_REMOVED lines=88> */
.L_x_3683:
[----:B------:R-:W-:Y:S05]  /*4220*/  BSYNC.RECONVERGENT B0 ;  /* 0x0000000000007941 */ /* 0x000fea0003800200 */
.L_x_3682:
[----:B------:R-:W-:Y:S01]  /*4230*/  ISETP.GE.AND P3, PT, R84, R51, PT ;  /* 0x000000335400720c */ /* 0x000fe20003f66270 */
[----:B------:R-:W-:Y:S04]  /*4240*/  BSSY.RECONVERGENT B0, `(.L_x_3684) ;  /* 0x000005b000007945 */ /* 0x000fe80003800200 */
[----:B------:R-:W-:Y:S08]  /*4250*/  @P4 BRA `(.L_x_3685) ;  /* 0x0000000400644947 */ /* 0x000ff00003800000 */
        /* <DEDUP_REMOVED lines=89> */
.L_x_3685:
[----:B------:R-:W-:Y:S05]  /*47f0*/  BSYNC.RECONVERGENT B0 ;  /* 0x0000000000007941 */ /* 0x000fea0003800200 */
.L_x_3684:
        /* <DEDUP_REMOVED lines=90> */
.L_x_3681:
[----:B------:R-:W-:Y:S05]  /*4da0*/  BSYNC.RECONVERGENT B1 ;  /* 0x0000000000017941 */ /* 0x000fea0003800200 */
.L_x_3680:
[----:B------:R-:W-:Y:S04]  /*4db0*/  BSSY.RECONVERGENT B1, `(.L_x_3686) ;  /* 0x000011c000017945 */ /* 0x000fe80003800200 */
[----:B------:R-:W-:Y:S05]  /*4dc0*/  @!P2 BRA `(.L_x_3687) ;  /* 0x000000100068a947 */ /* 0x000fea0003800000 */
[----:B------:R-:W-:Y:S01]  /*4dd0*/  LEA R20, P1, R95, R10, 0x1 ;  /* 0x0000000a5f147211 */ /* 0x000fe200078208ff */
[----:B------:R-:W4:Y:S01]  /*4de0*/  LDC R3, c[0x0][0x440] ;  /* 0x00011000ff037b82 */ /* 0x000f220000000800 */
[----:B------:R-:W-:Y:S01]  /*4df0*/  LEA R114, P0, R125, R112, 0x1 ;  /* 0x000000707d727211 */ /* 0x000fe200078008ff */
[----:B------:R-:W-:Y:S01]  /*4e00*/  BSSY.RECONVERGENT B0, `(.L_x_3688) ;  /* 0x0000060000007945 */ /* 0x000fe20003800200 */
[----:B------:R-:W-:Y:S02]  /*4e10*/  LEA.HI.X R21, R95, R11, R93, 0x1, P1 ;  /* 0x0000000b5f157211 */ /* 0x000fe400008f0c5d */
[----:B------:R-:W-:Y:S02]  /*4e20*/  LEA.HI.X R115, R125, R113, R124, 0x1, P0 ;  /* 0x000000717d737211 */ /* 0x000fe400000f0c7c */
[-C--:B----4-:R-:W-:Y:S02]  /*4e30*/  ISETP.GE.AND P4, PT, R86, R3.reuse, PT ;  /* 0x000000035600720c */ /* 0x090fe40003f86270 */
[-C--:B------:R-:W-:Y:S02]  /*4e40*/  ISETP.GE.AND P3, PT, R85, R3.reuse, PT ;  /* 0x000000035500720c */ /* 0x080fe40003f66270 */
[----:B------:R-:W-:Y:S09]  /*4e50*/  ISETP.GE.AND P2, PT, R84, R3, PT ;  /* 0x000000035400720c */ /* 0x000ff20003f46270 */
        /* <DEDUP_REMOVED lines=90> */
.L_x_3689:
[----:B------:R-:W-:Y:S05]  /*5400*/  BSYNC.RECONVERGENT B0 ;  /* 0x0000000000007941 */ /* 0x000fea0003800200 */
.L_x_3688:
[----:B------:R-:W-:Y:S04]  /*5410*/  BSSY.RECONVERGENT B0, `(.L_x_3690) ;  /* 0x000005b000007945 */ /* 0x000fe80003800200 */
        /* <DEDUP_REMOVED lines=90> */
.L_x_3691:
[----:B------:R-:W-:Y:S05]  /*59c0*/  BSYNC.RECONVERGENT B0 ;  /* 0x0000000000007941 */ /* 0x000fea0003800200 */
.L_x_3690:
        /* <DEDUP_REMOVED lines=90> */
.L_x_3687:
[----:B------:R-:W-:Y:S05]  /*5f70*/  BSYNC.RECONVERGENT B1 ;  /* 0x0000000000017941 */ /* 0x000fea0003800200 */
.L_x_3686:
[----:B------:R-:W5:Y:S08]  /*5f80*/  LDC R3, c[0x0][0x450] ;  /* 0x00011400ff037b82 */ /* 0x000f700000000800 */
[----:B------:R-:W1:Y:S01]  /*5f90*/  LDC R9, c[0x0][0x450] ;  /* 0x00011400ff097b82 */ /* 0x000e620000000800 */
[----:B-----5:R-:W-:Y:S05]  /*5fa0*/  IMAD.U32 R3, R3, -0x20, RZ ;  /* 0xffffffe003037824 */ /* 0x020fea00078e00ff */
[C---:B------:R-:W-:Y:S02]  /*5fb0*/  LEA R78, P1, R3.reuse, R78, 0x1 ;  /* 0x0000004e034e7211 */ /* 0x040fe400078208ff */
[C---:B------:R-:W-:Y:S02]  /*5fc0*/  LEA R76, P0, R3.reuse, R76, 0x1 ;  /* 0x0000004c034c7211 */ /* 0x040fe400078008ff */
[C---:B------:R-:W-:Y:S02]  /*5fd0*/  LEA.HI.X.SX32 R79, R3.reuse, R79, 0x1, P1 ;  /* 0x0000004f034f7211 */ /* 0x040fe400008f0eff */
[----:B-1----:R-:W-:Y:S09]  /*5fe0*/  LEA.HI.X.SX32 R77, R3, R77, 0x1, P0 ;  /* 0x0000004d034d7211 */ /* 0x002ff200000f0eff */
.L_x_3666:
[----:B------:R-:W-:Y:S05]  /*5ff0*/  BSYNC.RECONVERGENT B2 ;  /* 0x0000000000027941 */ /* 0x000fea0003800200 */
.L_x_3662:
[----:B------:R-:W-:Y:S04]  /*6000*/  ISETP.NE.U32.AND P2, PT, RZ, UR12, PT ;  /* 0x0000000cff007c0c */ /* 0x000fe8000bf45070 */
[----:B------:R-:W-:Y:S11]  /*6010*/  ISETP.NE.AND.EX P2, PT, RZ, UR13, PT, P2 ;  /* 0x0000000dff007c0c */ /* 0x000ff6000bf45320 */
[----:B------:R-:W-:Y:S02]  /*6020*/  @!UPT UIADD3 URZ, UPT, UPT, URZ, URZ, URZ ;  /* 0x000000fffffff290 */ /* 0x000fe4000fffe0ff */
[----:B-1--4-:R-:W1:Y:S01]  /*6030*/  @!P2 LDC R3, c[0x0][0x3b8] ;  /* 0x0000ee00ff03ab82 */ /* 0x012e620000000800 */
[----:B------:R-:W-:Y:S07]  /*6040*/  @!P2 IMAD.MOV.U32 R2, RZ, RZ, RZ ;  /* 0x000000ffff02a224 */ /* 0x000fee00078e00ff */
[----:B------:R-:W4:Y:S01]  /*6050*/  @!P2 LDC R0, c[0x0][0x3c0] ;  /* 0x0000f000ff00ab82 */ /* 0x000f220000000800 */
[----:B------:R-:W-:Y:S01]  /*6060*/  @!P2 IADD3 R2, P0, PT, RZ, -R2, RZ ;  /* 0x80000002ff02a210 */ /* 0x000fe20007f1e0ff */
[----:B----4-:R-:W-:Y:S02]  /*6070*/  @!P2 IMAD.SHL.U32 R0, R0, 0x40, RZ ;  /* 0x000000400000a824 */ /* 0x010fe400078e00ff */
[----:B-1----:R-:W-:Y:S02]  /*6080*/  @!P2 IMAD.SHL.U32 R3, R3, 0x40, RZ ;  /* 0x000000400303a824 */ /* 0x002fe400078e00ff */
[----:B------:R-:W-:Y:S02]  /*6090*/  @!P2 IMAD.X R0, RZ, RZ, ~R0, P0 ;  /* 0x000000ffff00a224 */ /* 0x000fe400000e0e00 */
[----:B------:R-:W-:Y:S03]  /*60a0*/  @!P2 IMAD.X R3, RZ, RZ, ~R3, P0 ;  /* 0x000000ffff03a224 */ /* 0x000fe600000e0e03 */
[C---:B--23--:R-:W-:Y:S02]  /*60b0*/  @!P2 SHF.R.S64 R7, R2.reuse, 0x1f, R0 ;  /* 0x0000001f0207a819 */ /* 0x04cfe40000001000 */
[----:B------:R-:W-:Y:S02]  /*60c0*/  @!P2 SHF.R.S64 R5, R2, 0x1f, R3 ;  /* 0x0000001f0205a819 */ /* 0x000fe40000001003 */
[----:B------:R-:W-:Y:S02]  /*60d0*/  @!P2 IADD3 R74, P1, PT, R7, R74, RZ ;  /* 0x0000004a074aa210 */ /* 0x000fe40007f3e0ff */
[----:B------:R-:W-:Y:S02]  /*60e0*/  @!P2 IADD3 R5, P0, PT, R112, R5, RZ ;  /* 0x000000057005a210 */ /* 0x000fe40007f1e0ff */
[----:B------:R-:W-:Y:S02]  /*60f0*/  @!P2 LEA.HI.X.SX32 R73, R0, R73, 0x1, P1 ;  /* 0x000000490049a211 */ /* 0x000fe400008f0eff */
[----:B------:R-:W-:Y:S01]  /*6100*/  @!P2 LEA.HI.X.SX32 R2, R3, R113, 0x1, P0 ;  /* 0x000000710302a211 */ /* 0x000fe200000f0eff */
[----:B------:R-:W-:Y:S04]  /*6110*/  @!P2 IMAD.MOV.U32 R112, RZ, RZ, R5 ;  /* 0x000000ffff70a224 */ /* 0x000fe800078e0005 */
[----:B------:R-:W-:Y:S01]  /*6120*/  @!P2 IMAD.MOV.U32 R113, RZ, RZ, R2 ;  /* 0x000000ffff71a224 */ /* 0x000fe200078e0002 */
[----:B------:R-:W-:Y:S06]  /*6130*/  @!P2 BRA `(.L_x_3692) ;  /* 0x000000040020a947 */ /* 0x000fec0003800000 */
        /* <DEDUP_REMOVED lines=32> */
[----:B------:R-:W-:Y:S02]  /*6340*/  LOP3.LUT R8, R96, R3, RZ, 0x3c, !PT ;  /* 0x0000000360087212 */ /* 0x000fe400078e3cff */
[----:B------:R-:W-:Y:S02]  /*6350*/  ISETP.GE.AND P1, PT, R6, RZ, PT ;  /* 0x000000ff0600720c */ /* 0x000fe40003f26270 */
[----:B------:R-:W-:Y:S03]  /*6360*/  ISETP.GE.AND P2, PT, R8, RZ, PT ;  /* 0x000000ff0800720c */ /* 0x000fe60003f46270 */
        /* <DEDUP_REMOVED lines=15> */
[----:B------:R1:W2:Y:S04]  /*6460*/  LDG.E R6, desc[UR6][R18.64] ;  /* 0x0000000612067981 */ /* 0x0002a8000c1e1900 */
[----:B------:R-:W-:Y:S04]  /*6470*/  IMAD R8, R14, UR14, RZ ;  /* 0x0000000e0e087c24 */ /* 0x000fe8000f8e02ff */
[----:B------:R-:W-:Y:S04]  /*6480*/  IMAD R8, R0, UR15, R8 ;  /* 0x0000000f00087c24 */ /* 0x000fe8000f8e0208 */
[----:B------:R-:W-:Y:S02]  /*6490*/  IMAD.IADD R23, R23, 0x1, R8 ;  /* 0x0000000117177824 */ /* 0x000fe400078e0208 */
[----:B-1----:R-:W-:Y:S04]  /*64a0*/  IMAD R19, R14, UR4, RZ ;  /* 0x000000040e137c24 */ /* 0x002fe8000f8e02ff */
[----:B------:R-:W-:Y:S01]  /*64b0*/  IMAD R19, R0, UR5, R19 ;  /* 0x0000000500137c24 */ /* 0x000fe2000f8e0213 */
[----:B--2---:R-:W-:Y:S04]  /*64c0*/  IADD3 R17, PT, PT, R17, -R6, RZ ;  /* 0x8000000611117210 */ /* 0x004fe80007ffe0ff */
[----:B------:R-:W-:Y:S01]  /*64d0*/  SHF.R.S32.HI R16, RZ, 0x1f, R17 ;  /* 0x0000001fff107819 */ /* 0x000fe20000011411 */
[C---:B------:R-:W-:Y:S04]  /*64e0*/  IMAD.WIDE.U32 R20, R17.reuse, UR8, RZ ;  /* 0x0000000811147c25 */ /* 0x040fe8000f8e00ff */
[C---:B------:R-:W-:Y:S02]  /*64f0*/  IMAD R6, R16.reuse, UR8, RZ ;  /* 0x0000000810067c24 */ /* 0x040fe4000f8e02ff */
[----:B------:R-:W-:Y:S02]  /*6500*/  IMAD R16, R16, UR10, RZ ;  /* 0x0000000a10107c24 */ /* 0x000fe4000f8e02ff */
[C---:B------:R-:W-:Y:S02]  /*6510*/  IMAD R6, R17.reuse, UR9, R6 ;  /* 0x0000000911067c24 */ /* 0x040fe4000f8e0206 */
[----:B------:R-:W-:Y:S03]  /*6520*/  IMAD.WIDE.U32 R22, R17, UR10, R22 ;  /* 0x0000000a11167c25 */ /* 0x000fe6000f8e0016 */
[----:B------:R-:W-:Y:S01]  /*6530*/  IADD3 R21, PT, PT, R21, R6, RZ ;  /* 0x0000000615157210 */ /* 0x000fe20007ffe0ff */
[----:B------:R-:W-:Y:S01]  /*6540*/  IMAD R16, R17, UR11, R16 ;  /* 0x0000000b11107c24 */ /* 0x000fe2000f8e0210 */
[----:B------:R-:W-:Y:S01]  /*6550*/  LEA R74, P1, R22, R74, 0x1 ;  /* 0x0000004a164a7211 */ /* 0x000fe200078208ff */
[----:B------:R-:W-:Y:S04]  /*6560*/  IMAD.WIDE.U32 R20, R0, UR4, R20 ;  /* 0x0000000400147c25 */ /* 0x000fe8000f8e0014 */
[----:B------:R-:W-:Y:S01]  /*6570*/  IMAD.IADD R16, R23, 0x1, R16 ;  /* 0x0000000117107824 */ /* 0x000fe200078e0210 */
[----:B------:R-:W-:Y:S02]  /*6580*/  LEA R112, P0, R20, R112, 0x1 ;  /* 0x0000007014707211 */ /* 0x000fe400078008ff */
[----:B------:R-:W-:Y:S02]  /*6590*/  IADD3 R19, PT, PT, R21, R19, RZ ;  /* 0x0000001315137210 */ /* 0x000fe40007ffe0ff */
[----:B------:R-:W-:Y:S02]  /*65a0*/  LEA.HI.X R73, R22, R73, R16, 0x1, P1 ;  /* 0x0000004916497211 */ /* 0x000fe400008f0c10 */
[----:B------:R-:W-:Y:S07]  /*65b0*/  LEA.HI.X R113, R20, R113, R19, 0x1, P0 ;  /* 0x0000007114717211 */ /* 0x000fee00000f0c13 */
.L_x_3692:
[----:B------:R-:W-:Y:S02]  /*65c0*/  ISETP.GT.AND P0, PT, R97, R72, PT ;  /* 0x000000486100720c */ /* 0x000fe40003f04270 */
[----:B------:R-:W-:Y:S02]  /*65d0*/  IADD3 R110, P2, PT, R110, R81, RZ ;  /* 0x000000516e6e7210 */ /* 0x000fe40007f5e0ff */
[----:B------:R-:W-:Y:S03]  /*65e0*/  IADD3 R10, P1, PT, R10, R91, RZ ;  /* 0x0000005b0a0a7210 */ /* 0x000fe60007f3e0ff */
[----:B------:R-:W-:Y:S02]  /*65f0*/  IMAD.X R111, R111, 0x1, R80, P2 ;  /* 0x000000016f6f7824 */ /* 0x000fe400010e0650 */
[----:B------:R-:W-:Y:S04]  /*6600*/  IMAD.X R11, R11, 0x1, R83, P1 ;  /* 0x000000010b0b7824 */ /* 0x000fe800008e0653 */
[----:B------:R-:W-:Y:S05]  /*6610*/  @P0 BRA `(.L_x_3693) ;  /* 0xffffffb800e00947 */ /* 0x000fea000383ffff */
.L_x_3657:
[----:B------:R-:W1:Y:S01]  /*6620*/  LDC R3, c[0x0][0x450] ;  /* 0x00011400ff037b82 */ /* 0x000e620000000800 */
[----:B-----5:R-:W-:Y:S01]  /*6630*/  LOP3.LUT R7, R71, 0xd8, RZ, 0xc0, !PT ;  /* 0x000000d847077812 */ /* 0x020fe200078ec0ff */
        /* <DEDUP_REMOVED lines=41> */
.L_x_3698:
[----:B------:R2:W-:Y:S02]  /*68d0*/  STS.128 [R137+0x2000], RZ ;  /* 0x002000ff89007388 */ /* 0x0005e40000000c00 */
.L_x_3697:
[----:B------:R-:W-:Y:S05]  /*68e0*/  BSYNC.RECONVERGENT B0 ;  /* 0x0000000000007941 */ /* 0x000fea0003800200 */
.L_x_3696:
[----:B------:R-:W-:-:S04]  /*68f0*/  IADD3 R133, PT, PT, R104, 0x20, RZ ;  /* 0x0000002068857810 */ /* 0x000fc80007ffe0ff */
[----:B------:R-:W-:-:S13]  /*6900*/  ISETP.GE.AND P0, PT, R133, R0, PT ;  /* 0x000000008500720c */ /* 0x000fda0003f06270 */
[----:B------:R-:W-:Y:S05]  /*6910*/  @P0 BRA `(.L_x_3699) ;  /* 0x0000003c00000947 */ /* 0x000fea0003800000 */
[----:B------:R-:W4:Y:S01]  /*6920*/  LDCU UR5, c[0x0][0x440] ;  /* 0x00008800ff0577ac */ /* 0x000f220008000800 */
[----:B-1-3--:R-:W-:-:S04]  /*6930*/  LEA R2, P2, R25, R2, 0x1 ;  /* 0x0000000219027211 */ /* 0x00afc800078408ff */
        /* <DEDUP_REMOVED lines=20> */
.L_x_3700:
[----:B------:R3:W-:Y:S01]  /*6a80*/  STS.128 [R137+0x2800], RZ ;  /* 0x002800ff89007388 */ /* 0x0007e20000000c00 */
[----:B------:R-:W-:Y:S05]  /*6a90*/  BRA `(.L_x_3699) ;  /* 0x0000003800a07947 */ /* 0x000fea0003800000 */
.L_x_3695:
        /* <DEDUP_REMOVED lines=59> */
[C---:B------:R-:W-:Y:S01]  /*6e50*/  FFMA.FTZ R28, R22.reuse, R9, R28 ;  /* 0x00000009161c7223 */ /* 0x040fe2000001001c */
[----:B------:R-:W-:Y:S02]  /*6e60*/  HADD2.F32 R9, -RZ, R8.H1_H1 ;  /* 0x30000008ff097230 */ /* 0x000fe40000004100 */
[----:B------:R-:W-:Y:S01]  /*6e70*/  FFMA.FTZ R29, R22, R15, -R29 ;  /* 0x0000000f161d7223 */ /* 0x000fe2000001081d */
[----:B------:R-:W-:Y:S02]  /*6e80*/  HADD2.F32 R5, -RZ, R5.H0_H0 ;  /* 0x20000005ff057230 */ /* 0x000fe40000004100 */
[----:B------:R-:W-:Y:S01]  /*6e90*/  FFMA.FTZ R2, R30, R2, R23 ;  /* 0x000000021e027223 */ /* 0x000fe20000010017 */
[----:B------:R-:W-:-:S02]  /*6ea0*/  HADD2.F32 R10, -RZ, R16.H1_H1 ;  /* 0x30000010ff0a7230 */ /* 0x000fc40000004100 */
[C---:B------:R-:W-:Y:S01]  /*6eb0*/  FMUL.FTZ R23, R9.reuse, R6 ;  /* 0x0000000609177220 */ /* 0x040fe20000410000 */
[----:B------:R-:W-:Y:S01]  /*6ec0*/  HADD2.F32 R7, -RZ, R7.H0_H0 ;  /* 0x20000007ff077230 */ /* 0x000fe20000004100 */
[----:B------:R-:W-:Y:S01]  /*6ed0*/  F2FP.F16.F32.PACK_AB R28, R28, R29 ;  /* 0x0000001d1c1c723e */ /* 0x000fe200000000ff */
[----:B------:R-:W-:Y:S02]  /*6ee0*/  HADD2.F32 R15, -RZ, R8.H0_H0 ;  /* 0x20000008ff0f7230 */ /* 0x000fe40000004100 */
        /* <DEDUP_REMOVED lines=12> */
.L_x_3707:
[----:B------:R-:W-:Y:S05]  /*6fb0*/  BSYNC.RECONVERGENT B0 ;  /* 0x0000000000007941 */ /* 0x000fea0003800200 */
.L_x_3706:
[----:B-----5:R-:W-:Y:S01]  /*6fc0*/  IMAD.MOV.U32 R6, RZ, RZ, R10 ;  /* 0x000000ffff067224 */ /* 0x020fe200078e000a */
[----:B------:R-:W-:Y:S01]  /*6fd0*/  MOV R4, R8 ;  /* 0x0000000800047202 */ /* 0x000fe20000000f00 */
[----:B------:R-:W-:Y:S01]  /*6fe0*/  IMAD.MOV.U32 R7, RZ, RZ, R11 ;  /* 0x000000ffff077224 */ /* 0x000fe200078e000b */
[----:B------:R-:W-:Y:S02]  /*6ff0*/  MOV R5, R9 ;  /* 0x0000000900057202 */ /* 0x000fe40000000f00 */
.L_x_3705:
[----:B------:R-:W-:Y:S05]  /*7000*/  BSYNC.RECONVERGENT B1 ;  /* 0x0000000000017941 */ /* 0x000fea0003800200 */
.L_x_3704:
        /* <DEDUP_REMOVED lines=49> */
.L_x_3711:
[----:B------:R-:W-:Y:S05]  /*7320*/  BSYNC.RECONVERGENT B0 ;  /* 0x0000000000007941 */ /* 0x000fea0003800200 */
.L_x_3710:
[----:B-----5:R4:W-:Y:S02]  /*7330*/  STS.128 [R137+0x1000], R8 ;  /* 0x0010000889007388 */ /* 0x0209e40000000c00 */
.L_x_3709:
[----:B------:R-:W-:Y:S05]  /*7340*/  BSYNC.RECONVERGENT B1 ;  /* 0x0000000000017941 */ /* 0x000fea0003800200 */
.L_x_3708:
        /* <DEDUP_REMOVED lines=9> */
[----:B-----5:R-:W-:Y:S02]  /*73e0*/  HADD2.F32 R28, -RZ, R9.H1_H1 ;  /* 0x30000009ff1c7230 */ /* 0x020fe40000004100 */
[----:B------:R-:W-:Y:S01]  /*73f0*/  HADD2.F32 R15, -RZ, R11.H1_H1 ;  /* 0x3000000bff0f7230 */ /* 0x000fe20000004100 */
[----:B------:R-:W-:Y:S01]  /*7400*/  MOV R16, R10 ;  /* 0x0000000a00107202 */ /* 0x000fe20000000f00 */
[----:B------:R-:W-:Y:S02]  /*7410*/  HADD2.F32 R22, -RZ, R9.H0_H0 ;  /* 0x20000009ff167230 */ /* 0x000fe40000004100 */
[----:B-1----:R-:W-:-:S02]  /*7420*/  HADD2.F32 R20, -RZ, R11.H0_H0 ;  /* 0x2000000bff147230 */ /* 0x002fc40000004100 */
[----:B--2---:R-:W-:Y:S02]  /*7430*/  HADD2.F32 R13, -RZ, R6.H1_H1 ;  /* 0x30000006ff0d7230 */ /* 0x004fe40000004100 */
[----:B---3--:R-:W-:-:S03]  /*7440*/  HADD2.F32 R2, -RZ, R5.H1_H1 ;  /* 0x30000005ff027230 */ /* 0x008fc60000004100 */
[C---:B------:R-:W-:Y:S01]  /*7450*/  FMUL.FTZ R18, R28.reuse, R13 ;  /* 0x0000000d1c127220 */ /* 0x040fe20000410000 */
[----:B------:R-:W-:Y:S02]  /*7460*/  HADD2.F32 R9, -RZ, R4.H1_H1 ;  /* 0x30000004ff097230 */ /* 0x000fe40000004100 */
[----:B------:R-:W-:Y:S02]  /*7470*/  HADD2.F32 R10, -RZ, R7.H1_H1 ;  /* 0x30000007ff0a7230 */ /* 0x000fe40000004100 */
[C---:B------:R-:W-:Y:S01]  /*7480*/  FMUL.FTZ R11, R15.reuse, R2 ;  /* 0x000000020f0b7220 */ /* 0x040fe20000410000 */
[----:B------:R-:W-:Y:S02]  /*7490*/  HADD2.F32 R6, -RZ, R6.H0_H0 ;  /* 0x20000006ff067230 */ /* 0x000fe40000004100 */
[-C--:B------:R-:W-:Y:S01]  /*74a0*/  FMUL.FTZ R19, R28, R9.reuse ;  /* 0x000000091c137220 */ /* 0x080fe20000410000 */
[----:B------:R-:W-:Y:S01]  /*74b0*/  FFMA.FTZ R18, R22, R9, R18 ;  /* 0x0000000916127223 */ /* 0x000fe20000010012 */
[-C--:B------:R-:W-:Y:S01]  /*74c0*/  FMUL.FTZ R15, R15, R10.reuse ;  /* 0x0000000a0f0f7220 */ /* 0x080fe20000410000 */
[----:B------:R-:W-:Y:S01]  /*74d0*/  FFMA.FTZ R11, R20, R10, -R11 ;  /* 0x0000000a140b7223 */ /* 0x000fe2000001080b */
[----:B------:R-:W-:-:S02]  /*74e0*/  HADD2.F32 R9, -RZ, R8.H1_H1 ;  /* 0x30000008ff097230 */ /* 0x000fc40000004100 */
[----:B------:R-:W-:Y:S02]  /*74f0*/  HADD2.F32 R4, -RZ, R4.H0_H0 ;  /* 0x20000004ff047230 */ /* 0x000fe40000004100 */
[----:B------:R-:W-:Y:S02]  /*7500*/  HADD2.F32 R5, -RZ, R5.H0_H0 ;  /* 0x20000005ff057230 */ /* 0x000fe40000004100 */
[----:B------:R-:W-:Y:S02]  /*7510*/  HADD2.F32 R10, -RZ, R16.H1_H1 ;  /* 0x30000010ff0a7230 */ /* 0x000fe40000004100 */
[----:B------:R-:W-:Y:S01]  /*7520*/  FFMA.FTZ R19, R22, R13, -R19 ;  /* 0x0000000d16137223 */ /* 0x000fe20000010813 */
[----:B------:R-:W-:Y:S02]  /*7530*/  HADD2.F32 R7, -RZ, R7.H0_H0 ;  /* 0x20000007ff077230 */ /* 0x000fe40000004100 */
[----:B------:R-:W-:Y:S01]  /*7540*/  FFMA.FTZ R2, R20, R2, R15 ;  /* 0x0000000214027223 */ /* 0x000fe2000001000f */
[----:B------:R-:W-:-:S02]  /*7550*/  HADD2.F32 R13, -RZ, R8.H0_H0 ;  /* 0x20000008ff0d7230 */ /* 0x000fc40000004100 */
        /* <DEDUP_REMOVED lines=14> */
.L_x_3713:
[----:B------:R-:W-:Y:S05]  /*7640*/  BSYNC.RECONVERGENT B0 ;  /* 0x0000000000007941 */ /* 0x000fea0003800200 */
.L_x_3712:
[----:B-----5:R1:W-:Y:S02]  /*7650*/  STS.128 [R137+0x2000], R8 ;  /* 0x0020000889007388 */ /* 0x0203e40000000c00 */
.L_x_3703:
[----:B------:R-:W-:Y:S05]  /*7660*/  BSYNC.RECONVERGENT B2 ;  /* 0x0000000000027941 */ /* 0x000fea0003800200 */
.L_x_3702:
        /* <DEDUP_REMOVED lines=64> */
.L_x_3717:
[----:B------:R-:W-:Y:S05]  /*7a70*/  BSYNC.RECONVERGENT B0 ;  /* 0x0000000000007941 */ /* 0x000fea0003800200 */
.L_x_3716:
[----:B-----5:R4:W-:Y:S02]  /*7a80*/  STS.128 [R137+0x800], R8 ;  /* 0x0008000889007388 */ /* 0x0209e40000000c00 */
.L_x_3715:
[----:B------:R-:W-:Y:S05]  /*7a90*/  BSYNC.RECONVERGENT B1 ;  /* 0x0000000000017941 */ /* 0x000fea0003800200 */
.L_x_3714:
        /* <DEDUP_REMOVED lines=58> */
.L_x_3721:
[----:B------:R-:W-:Y:S05]  /*7e40*/  BSYNC.RECONVERGENT B0 ;  /* 0x0000000000007941 */ /* 0x000fea0003800200 */
.L_x_3720:
[----:B-----5:R4:W-:Y:S02]  /*7e50*/  STS.128 [R137+0x1800], R8 ;  /* 0x0018000889007388 */ /* 0x0209e40000000c00 */
.L_x_3719:
[----:B------:R-:W-:Y:S05]  /*7e60*/  BSYNC.RECONVERGENT B1 ;  /* 0x0000000000017941 */ /* 0x000fea0003800200 */
.L_x_3718:
        /* <DEDUP_REMOVED lines=56> */
.L_x_3723:
[----:B------:R-:W-:Y:S05]  /*81f0*/  BSYNC.RECONVERGENT B0 ;  /* 0x0000000000007941 */ /* 0x000fea0003800200 */
.L_x_3722:
[----:B-----5:R4:W-:Y:S01]  /*8200*/  STS.128 [R137+0x2800], R8 ;  /* 0x0028000889007388 */ /* 0x0209e20000000c00 */
[----:B------:R-:W-:Y:S05]  /*8210*/  BRA `(.L_x_3699) ;  /* 0x0000002000c07947 */ /* 0x000fea0003800000 */
.L_x_3701:
        /* <DEDUP_REMOVED lines=98> */
.L_x_3729:
[----:B------:R-:W-:Y:S05]  /*8840*/  BSYNC.RECONVERGENT B0 ;  /* 0x0000000000007941 */ /* 0x000fea0003800200 */
.L_x_3728:
[----:B-----5:R-:W-:Y:S01]  /*8850*/  IMAD.MOV.U32 R6, RZ, RZ, R22 ;  /* 0x000000ffff067224 */ /* 0x020fe200078e0016 */
[----:B------:R-:W-:Y:S01]  /*8860*/  MOV R4, R20 ;  /* 0x0000001400047202 */ /* 0x000fe20000000f00 */
[----:B------:R-:W-:Y:S01]  /*8870*/  IMAD.MOV.U32 R7, RZ, RZ, R23 ;  /* 0x000000ffff077224 */ /* 0x000fe200078e0017 */
[----:B------:R-:W-:Y:S02]  /*8880*/  MOV R5, R21 ;  /* 0x0000001500057202 */ /* 0x000fe40000000f00 */
.L_x_3727:
[----:B------:R-:W-:Y:S05]  /*8890*/  BSYNC.RECONVERGENT B1 ;  /* 0x0000000000017941 */ /* 0x000fea0003800200 */
.L_x_3726:
        /* <DEDUP_REMOVED lines=88> */
.L_x_3733:
[----:B------:R-:W-:Y:S05]  /*8e20*/  BSYNC.RECONVERGENT B0 ;  /* 0x0000000000007941 */ /* 0x000fea0003800200 */
.L_x_3732:
[----:B-----5:R4:W-:Y:S02]  /*8e30*/  STS.128 [R137+0x1000], R20 ;  /* 0x0010001489007388 */ /* 0x0209e40000000c00 */
.L_x_3731:
[----:B------:R-:W-:Y:S05]  /*8e40*/  BSYNC.RECONVERGENT B1 ;  /* 0x0000000000017941 */ /* 0x000fea0003800200 */
.L_x_3730:
        /* <DEDUP_REMOVED lines=41> */
[----:B------:R-:W-:Y:S01]  /*90e0*/  @!P1 FADD.FTZ R4, -R4, -RZ ;  /* 0x800000ff04049221 */ /* 0x000fe20000010100 */
[----:B------:R-:W-:Y:S02]  /*90f0*/  HADD2.F32 R39, -RZ, R6.H1_H1 ;  /* 0x30000006ff277230 */ /* 0x000fe40000004100 */
[----:B------:R-:W-:Y:S01]  /*9100*/  @!P1 FADD.FTZ R35, -R35, -RZ ;  /* 0x800000ff23239221 */ /* 0x000fe20000010100 */
[----:B------:R-:W-:-:S02]  /*9110*/  HADD2.F32 R5, -RZ, R7.H0_H0 ;  /* 0x20000007ff057230 */ /* 0x000fc40000004100 */
[----:B------:R-:W-:Y:S01]  /*9120*/  FMUL.FTZ R13, R13, R4 ;  /* 0x000000040d0d7220 */ /* 0x000fe20000410000 */
[----:B------:R-:W-:Y:S02]  /*9130*/  HADD2.F32 R6, -RZ, R7.H1_H1 ;  /* 0x30000007ff067230 */ /* 0x000fe40000004100 */
[----:B------:R-:W-:Y:S01]  /*9140*/  FMUL.FTZ R22, R22, R15 ;  /* 0x0000000f16167220 */ /* 0x000fe20000410000 */
[----:B----4-:R-:W-:Y:S02]  /*9150*/  HADD2.F32 R4, -RZ, R8.H0_H0 ;  /* 0x20000008ff047230 */ /* 0x010fe40000004100 */
[----:B------:R-:W-:Y:S01]  /*9160*/  @!P1 FADD.FTZ R5, -R5, -RZ ;  /* 0x800000ff05059221 */ /* 0x000fe20000010100 */
[----:B------:R-:W-:Y:S02]  /*9170*/  HADD2.F32 R15, -RZ, R20.H1_H1 ;  /* 0x30000014ff0f7230 */ /* 0x000fe40000004100 */
[----:B------:R-:W-:Y:S01]  /*9180*/  @!P1 FADD.FTZ R6, -R6, -RZ ;  /* 0x800000ff06069221 */ /* 0x000fe20000010100 */
[----:B------:R-:W-:-:S02]  /*9190*/  HADD2.F32 R8, -RZ, R8.H1_H1 ;  /* 0x30000008ff087230 */ /* 0x000fc40000004100 */
[----:B------:R-:W-:Y:S01]  /*91a0*/  FMUL.FTZ R14, R14, R5 ;  /* 0x000000050e0e7220 */ /* 0x000fe20000410000 */
[----:B------:R-:W-:Y:S01]  /*91b0*/  @!P1 FADD.FTZ R34, -R34, -RZ ;  /* 0x800000ff22229221 */ /* 0x000fe20000010100 */
[----:B------:R-:W-:Y:S01]  /*91c0*/  FMUL.FTZ R33, R33, R6 ;  /* 0x0000000621217220 */ /* 0x000fe20000410000 */
[----:B------:R-:W-:Y:S01]  /*91d0*/  FMUL.FTZ R30, R30, R37 ;  /* 0x000000251e1e7220 */ /* 0x000fe20000410000 */
[----:B------:R-:W-:Y:S02]  /*91e0*/  HADD2.F32 R5, -RZ, R20.H0_H0 ;  /* 0x20000014ff057230 */ /* 0x000fe40000004100 */
[----:B------:R-:W-:Y:S01]  /*91f0*/  FMUL.FTZ R12, R12, R35 ;  /* 0x000000230c0c7220 */ /* 0x000fe20000410000 */
[----:B------:R-:W-:Y:S02]  /*9200*/  HADD2.F32 R7, -RZ, R21.H0_H0 ;  /* 0x20000015ff077230 */ /* 0x000fe40000004100 */
[----:B------:R-:W-:Y:S01]  /*9210*/  @!P1 FADD.FTZ R39, -R39, -RZ ;  /* 0x800000ff27279221 */ /* 0x000fe20000010100 */
[----:B------:R-:W-:-:S02]  /*9220*/  HADD2.F32 R6, -RZ, R9.H0_H0 ;  /* 0x20000009ff067230 */ /* 0x000fc40000004100 */
[----:B------:R-:W-:Y:S01]  /*9230*/  FMUL.FTZ R31, R31, R34 ;  /* 0x000000221f1f7220 */ /* 0x000fe20000410000 */
[----:B------:R-:W-:Y:S01]  /*9240*/  FFMA.FTZ R15, R15, R8, R30 ;  /* 0x000000080f0f7223 */ /* 0x000fe2000001001e */
[----:B------:R-:W-:Y:S02]  /*9250*/  HADD2.F32 R34, -RZ, R9.H1_H1 ;  /* 0x30000009ff227230 */ /* 0x000fe40000004100 */
[----:B------:R-:W-:Y:S01]  /*9260*/  FFMA.FTZ R4, R5, R4, R22 ;  /* 0x0000000405047223 */ /* 0x000fe20000010016 */
[--C-:B------:R-:W-:Y:S02]  /*9270*/  HADD2.F32 R20, -RZ, R10.reuse.H0_H0 ;  /* 0x2000000aff147230 */ /* 0x100fe40000004100 */
[----:B------:R-:W-:Y:S01]  /*9280*/  FFMA.FTZ R6, R7, R6, R12 ;  /* 0x0000000607067223 */ /* 0x000fe2000001000c */
[----:B------:R-:W-:Y:S02]  /*9290*/  HADD2.F32 R35, -RZ, R10.H1_H1 ;  /* 0x3000000aff237230 */ /* 0x000fe40000004100 */
[----:B------:R-:W-:Y:S01]  /*92a0*/  FMUL.FTZ R32, R32, R39 ;  /* 0x0000002720207220 */ /* 0x000fe20000410000 */
[----:B------:R-:W-:-:S02]  /*92b0*/  HADD2.F32 R8, -RZ, R29.H0_H0 ;  /* 0x2000001dff087230 */ /* 0x000fc40000004100 */
[--C-:B------:R-:W-:Y:S02]  /*92c0*/  HADD2.F32 R9, -RZ, R11.reuse.H0_H0 ;  /* 0x2000000bff097230 */ /* 0x100fe40000004100 */
[----:B------:R-:W-:Y:S02]  /*92d0*/  HADD2.F32 R10, -RZ, R11.H1_H1 ;  /* 0x3000000bff0a7230 */ /* 0x000fe40000004100 */
[----:B------:R-:W-:Y:S01]  /*92e0*/  FFMA.FTZ R8, R8, R20, R13 ;  /* 0x0000001408087223 */ /* 0x000fe2000001000d */
[----:B------:R-:W-:Y:S01]  /*92f0*/  HADD2.F32 R12, -RZ, R21.H1_H1 ;  /* 0x30000015ff0c7230 */ /* 0x000fe20000004100 */
[----:B------:R-:W-:Y:S01]  /*9300*/  F2FP.F16.F32.PACK_AB R20, R15, R4 ;  /* 0x000000040f14723e */ /* 0x000fe200000000ff */
[----:B------:R-:W-:Y:S02]  /*9310*/  HADD2.F32 R29, -RZ, R29.H1_H1 ;  /* 0x3000001dff1d7230 */ /* 0x000fe40000004100 */
[--C-:B------:R-:W-:Y:S02]  /*9320*/  HADD2.F32 R5, -RZ, R23.reuse.H0_H0 ;  /* 0x20000017ff057230 */ /* 0x100fe40000004100 */
[----:B------:R-:W-:Y:S01]  /*9330*/  FFMA.FTZ R31, R12, R34, R31 ;  /* 0x000000220c1f7223 */ /* 0x000fe2000001001f */
[----:B------:R-:W-:-:S02]  /*9340*/  HADD2.F32 R22, -RZ, R23.H1_H1 ;  /* 0x30000017ff167230 */ /* 0x000fc40000004100 */
[----:B------:R-:W-:Y:S01]  /*9350*/  FFMA.FTZ R29, R29, R35, R32 ;  /* 0x000000231d1d7223 */ /* 0x000fe20000010020 */
[----:B------:R-:W-:Y:S01]  /*9360*/  FFMA.FTZ R5, R5, R9, R14 ;  /* 0x0000000905057223 */ /* 0x000fe2000001000e */
[----:B------:R-:W-:Y:S01]  /*9370*/  F2FP.F16.F32.PACK_AB R21, R31, R6 ;  /* 0x000000061f15723e */ /* 0x000fe200000000ff */
[----:B------:R-:W-:Y:S02]  /*9380*/  FFMA.FTZ R10, R22, R10, R33 ;  /* 0x0000000a160a7223 */ /* 0x000fe40000010021 */
[----:B------:R-:W-:-:S03]  /*9390*/  F2FP.F16.F32.PACK_AB R22, R29, R8 ;  /* 0x000000081d16723e */ /* 0x000fc600000000ff */
[----:B------:R-:W-:-:S03]  /*93a0*/  F2FP.F16.F32.PACK_AB R23, R10, R5 ;  /* 0x000000050a17723e */ /* 0x000fc600000000ff */
.L_x_3735:
[----:B------:R-:W-:Y:S05]  /*93b0*/  BSYNC.RECONVERGENT B0 ;  /* 0x0000000000007941 */ /* 0x000fea0003800200 */
.L_x_3734:
[----:B-----5:R1:W-:Y:S02]  /*93c0*/  STS.128 [R137+0x2000], R20 ;  /* 0x0020001489007388 */ /* 0x0203e40000000c00 */
.L_x_3725:
[----:B------:R-:W-:Y:S05]  /*93d0*/  BSYNC.RECONVERGENT B2 ;  /* 0x0000000000027941 */ /* 0x000fea0003800200 */
.L_x_3724:
        /* <DEDUP_REMOVED lines=50> */
[----:B------:R-:W-:Y:S02]  /*9700*/  HADD2.F32 R37, -RZ, R6.H1_H1 ;  /* 0x30000006ff257230 */ /* 0x000fe40000004100 */
[----:B------:R-:W-:Y:S01]  /*9710*/  @!P0 FADD.FTZ R5, -R5, -RZ ;  /* 0x800000ff05058221 */ /* 0x000fe20000010100 */
[----:B------:R-:W-:-:S02]  /*9720*/  HADD2.F32 R6, -RZ, R7.H1_H1 ;  /* 0x30000007ff067230 */ /* 0x000fc40000004100 */
[----:B------:R-:W-:Y:S01]  /*9730*/  FMUL.FTZ R25, R25, R4 ;  /* 0x0000000419197220 */ /* 0x000fe20000410000 */
[----:B------:R-:W-:Y:S02]  /*9740*/  HADD2.F32 R35, -RZ, R7.H0_H0 ;  /* 0x20000007ff237230 */ /* 0x000fe40000004100 */
[----:B------:R-:W-:Y:S01]  /*9750*/  FMUL.FTZ R28, R28, R5 ;  /* 0x000000051c1c7220 */ /* 0x000fe20000410000 */
[----:B------:R-:W-:Y:S02]  /*9760*/  HADD2.F32 R5, -RZ, R20.H0_H0 ;  /* 0x20000014ff057230 */ /* 0x000fe40000004100 */
[----:B------:R-:W-:Y:S01]  /*9770*/  @!P0 FADD.FTZ R6, -R6, -RZ ;  /* 0x800000ff06068221 */ /* 0x000fe20000010100 */
[----:B----4-:R-:W-:Y:S02]  /*9780*/  HADD2.F32 R4, -RZ, R8.H0_H0 ;  /* 0x20000008ff047230 */ /* 0x010fe40000004100 */
[----:B------:R-:W-:Y:S01]  /*9790*/  @!P0 FADD.FTZ R32, -R32, -RZ ;  /* 0x800000ff20208221 */ /* 0x000fe20000010100 */
[----:B------:R-:W-:-:S02]  /*97a0*/  HADD2.F32 R20, -RZ, R20.H1_H1 ;  /* 0x30000014ff147230 */ /* 0x000fc40000004100 */
[----:B------:R-:W-:Y:S01]  /*97b0*/  FMUL.FTZ R31, R31, R6 ;  /* 0x000000061f1f7220 */ /* 0x000fe20000410000 */
[----:B------:R-:W-:Y:S02]  /*97c0*/  HADD2.F32 R7, -RZ, R21.H0_H0 ;  /* 0x20000015ff077230 */ /* 0x000fe40000004100 */
[----:B------:R-:W-:Y:S01]  /*97d0*/  FMUL.FTZ R22, R22, R15 ;  /* 0x0000000f16167220 */ /* 0x000fe20000410000 */
[----:B------:R-:W-:Y:S02]  /*97e0*/  HADD2.F32 R8, -RZ, R8.H1_H1 ;  /* 0x30000008ff087230 */ /* 0x000fe40000004100 */
[----:B------:R-:W-:Y:S01]  /*97f0*/  FMUL.FTZ R12, R12, R33 ;  /* 0x000000210c0c7220 */ /* 0x000fe20000410000 */
[----:B------:R-:W-:Y:S02]  /*9800*/  HADD2.F32 R6, -RZ, R9.H0_H0 ;  /* 0x20000009ff067230 */ /* 0x000fe40000004100 */
[----:B------:R-:W-:Y:S01]  /*9810*/  @!P0 FADD.FTZ R37, -R37, -RZ ;  /* 0x800000ff25258221 */ /* 0x000fe20000010100 */
[----:B------:R-:W-:Y:S01]  /*9820*/  @!P0 FADD.FTZ R35, -R35, -RZ ;  /* 0x800000ff23238221 */ /* 0x000fe20000010100 */
[----:B------:R-:W-:Y:S01]  /*9830*/  FMUL.FTZ R13, R13, R32 ;  /* 0x000000200d0d7220 */ /* 0x000fe20000410000 */
[----:B------:R-:W-:-:S02]  /*9840*/  HADD2.F32 R32, -RZ, R10.H0_H0 ;  /* 0x2000000aff207230 */ /* 0x000fc40000004100 */
[----:B------:R-:W-:Y:S01]  /*9850*/  FFMA.FTZ R4, R5, R4, R22 ;  /* 0x0000000405047223 */ /* 0x000fe20000010016 */
[----:B------:R-:W-:Y:S02]  /*9860*/  HADD2.F32 R33, -RZ, R10.H1_H1 ;  /* 0x3000000aff217230 */ /* 0x000fe40000004100 */
[----:B------:R-:W-:Y:S01]  /*9870*/  FFMA.FTZ R25, R20, R8, R25 ;  /* 0x0000000814197223 */ /* 0x000fe20000010019 */
[----:B------:R-:W-:Y:S01]  /*9880*/  FFMA.FTZ R6, R7, R6, R12 ;  /* 0x0000000607067223 */ /* 0x000fe2000001000c */
[----:B------:R-:W-:Y:S02]  /*9890*/  HADD2.F32 R9, -RZ, R9.H1_H1 ;  /* 0x30000009ff097230 */ /* 0x000fe40000004100 */
[----:B------:R-:W-:Y:S01]  /*98a0*/  FMUL.FTZ R30, R30, R37 ;  /* 0x000000251e1e7220 */ /* 0x000fe20000410000 */
        /* <DEDUP_REMOVED lines=17> */
.L_x_3739:
[----:B------:R-:W-:Y:S05]  /*99c0*/  BSYNC.RECONVERGENT B0 ;  /* 0x0000000000007941 */ /* 0x000fea0003800200 */
.L_x_3738:
[----:B-----5:R4:W-:Y:S02]  /*99d0*/  STS.128 [R137+0x800], R20 ;  /* 0x0008001489007388 */ /* 0x0209e40000000c00 */
.L_x_3737:
[----:B------:R-:W-:Y:S05]  /*99e0*/  BSYNC.RECONVERGENT B1 ;  /* 0x0000000000017941 */ /* 0x000fea0003800200 */
.L_x_3736:
        /* <DEDUP_REMOVED lines=88> */
.L_x_3743:
[----:B------:R-:W-:Y:S05]  /*9f70*/  BSYNC.RECONVERGENT B0 ;  /* 0x0000000000007941 */ /* 0x000fea0003800200 */
.L_x_3742:
[----:B-----5:R1:W-:Y:S02]  /*9f80*/  STS.128 [R137+0x1800], R20 ;  /* 0x0018001489007388 */ /* 0x0203e40000000c00 */
.L_x_3741:
[----:B------:R-:W-:Y:S05]  /*9f90*/  BSYNC.RECONVERGENT B1 ;  /* 0x0000000000017941 */ /* 0x000fea0003800200 */
.L_x_3740:
        /* <DEDUP_REMOVED lines=86> */
.L_x_3745:
[----:B------:R-:W-:Y:S05]  /*a500*/  BSYNC.RECONVERGENT B0 ;  /* 0x0000000000007941 */ /* 0x000fea0003800200 */
.L_x_3744:
[----:B-----5:R4:W-:Y:S02]  /*a510*/  STS.128 [R137+0x2800], R20 ;  /* 0x0028001489007388 */ /* 0x0209e40000000c00 */
.L_x_3699:
[----:B------:R-:W-:Y:S05]  /*a520*/  BSYNC.RECONVERGENT B3 ;  /* 0x0000000000037941 */ /* 0x000fea0003800200 */
.L_x_3694:
[----:B-1-3--:R-:W-:Y:S01]  /*a530*/  IADD3 R2, PT, PT, -R60, R61, RZ ;  /* 0x0000003d3c027210 */ /* 0x00afe20007ffe1ff */
        /* <DEDUP_REMOVED lines=26> */
.L_x_3748:
[----:B------:R3:W-:Y:S02]  /*a6e0*/  STS.128 [R137+0x5000], RZ ;  /* 0x005000ff89007388 */ /* 0x0007e40000000c00 */
.L_x_3747:
[----:B------:R-:W-:Y:S05]  /*a6f0*/  BSYNC.RECONVERGENT B0 ;  /* 0x0000000000007941 */ /* 0x000fea0003800200 */
.L_x_3746:
[----:B------:R-:W-:Y:S01]  /*a700*/  ISETP.GE.AND P0, PT, R133, R2, PT ;  /* 0x000000028500720c */ /* 0x000fe20003f06270 */
[----:B------:R-:W-:-:S12]  /*a710*/  BSSY.RECONVERGENT B0, `(.L_x_3749) ;  /* 0x0000019000007945 */ /* 0x000fd80003800200 */
[----:B------:R-:W-:Y:S05]  /*a720*/  @P0 BRA `(.L_x_3750) ;  /* 0x00000000005c0947 */ /* 0x000fea0003800000 */
[----:B------:R-:W5:Y:S01]  /*a730*/  LDCU UR5, c[0x0][0x440] ;  /* 0x00008800ff0577ac */ /* 0x000f620008000800 */
[----:B--2---:R-:W-:-:S04]  /*a740*/  LEA R4, P2, R125, R120, 0x1 ;  /* 0x000000787d047211 */ /* 0x004fc800078408ff */
        /* <DEDUP_REMOVED lines=20> */
.L_x_3751:
[----:B------:R1:W-:Y:S02]  /*a890*/  STS.128 [R137+0x5800], RZ ;  /* 0x005800ff89007388 */ /* 0x0003e40000000c00 */
.L_x_3750:
[----:B------:R-:W-:Y:S05]  /*a8a0*/  BSYNC.RECONVERGENT B0 ;  /* 0x0000000000007941 */ /* 0x000fea0003800200 */
.L_x_3749:
        /* <DEDUP_REMOVED lines=14> */
[----:B-12---:R-:W-:Y:S02]  /*a990*/  @!P1 IMAD.MOV.U32 R4, RZ, RZ, R122 ;  /* 0x000000ffff049224 */ /* 0x006fe400078e007a */
        /* <DEDUP_REMOVED lines=18> */
.L_x_3754:
[----:B------:R2:W-:Y:S01]  /*aac0*/  STS.128 [R137+0x8000], RZ ;  /* 0x008000ff89007388 */ /* 0x0005e20000000c00 */
[----:B------:R-:W-:Y:S05]  /*aad0*/  BRA `(.L_x_3755) ;  /* 0x00000000000c7947 */ /* 0x000fea0003800000 */
.L_x_3753:
[----:B------:R1:W-:Y:S04]  /*aae0*/  STS.128 [R137+0x6000], RZ ;  /* 0x006000ff89007388 */ /* 0x0003e80000000c00 */
[----:B------:R1:W-:Y:S04]  /*aaf0*/  STS.128 [R137+0x7000], RZ ;  /* 0x007000ff89007388 */ /* 0x0003e80000000c00 */
[----:B------:R1:W-:Y:S02]  /*ab00*/  STS.128 [R137+0x8000], RZ ;  /* 0x008000ff89007388 */ /* 0x0003e40000000c00 */
.L_x_3755:
[----:B------:R-:W-:Y:S05]  /*ab10*/  BSYNC.RECONVERGENT B0 ;  /* 0x0000000000007941 */ /* 0x000fea0003800200 */
.L_x_3752:
[----:B------:R-:W-:Y:S01]  /*ab20*/  ISETP.GE.AND P0, PT, R133, R2, PT ;  /* 0x000000028500720c */ /* 0x000fe20003f06270 */
[----:B------:R-:W-:Y:S01]  /*ab30*/  IMAD.MOV.U32 R63, RZ, RZ, 0x10 ;  /* 0x00000010ff3f7424 */ /* 0x000fe200078e00ff */
[C---:B------:R-:W-:Y:S01]  /*ab40*/  LOP3.LUT P1, RZ, R90.reuse, 0x4, RZ, 0xc0, !PT ;  /* 0x000000045aff7812 */ /* 0x040fe2000782c0ff */
[----:B------:R-:W-:Y:S01]  /*ab50*/  BSSY.RECONVERGENT B0, `(.L_x_3756) ;  /* 0x000001e000007945 */ /* 0x000fe20003800200 */
[----:B------:R-:W-:Y:S02]  /*ab60*/  LOP3.LUT R93, R90, 0x3, RZ, 0xc0, !PT ;  /* 0x000000035a5d7812 */ /* 0x000fe400078ec0ff */
[----:B------:R-:W-:-:S07]  /*ab70*/  SEL R63, R63, 0xfffffff0, !P1 ;  /* 0xfffffff03f3f7807 */ /* 0x000fce0004800000 */
        /* <DEDUP_REMOVED lines=26> */
.L_x_3758:
[----:B------:R1:W-:Y:S02]  /*ad20*/  STS.128 [R137+0x8800], RZ ;  /* 0x008800ff89007388 */ /* 0x0003e40000000c00 */
.L_x_3757:
[----:B------:R-:W-:Y:S05]  /*ad30*/  BSYNC.RECONVERGENT B0 ;  /* 0x0000000000007941 */ /* 0x000fea0003800200 */
.L_x_3756:
[----:B-1----:R-:W-:Y:S01]  /*ad40*/  LEA R118, R47, UR4, 0x1 ;  /* 0x000000042f767c11 */ /* 0x002fe2000f8e08ff */
[----:B------:R-:W1:Y:S01]  /*ad50*/  LDCU UR5, c[0x0][0x50c] ;  /* 0x0000a180ff0577ac */ /* 0x000e620008000800 */
[----:B------:R-:W-:Y:S01]  /*ad60*/  LEA R117, R46, UR4, 0x1 ;  /* 0x000000042e757c11 */ /* 0x000fe2000f8e08ff */
[----:B------:R-:W0:Y:S01]  /*ad70*/  LDGDEPBAR ;  /* 0x00000000000079af */ /* 0x000e220000000000 */
[C---:B------:R-:W-:Y:S02]  /*ad80*/  LEA R3, R63.reuse, R118, 0x1 ;  /* 0x000000763f037211 */ /* 0x040fe400078e08ff */
[----:B------:R-:W-:Y:S01]  /*ad90*/  LEA R2, R63, R117, 0x1 ;  /* 0x000000753f027211 */ /* 0x000fe200078e08ff */
[----:B------:R-:W-:Y:S01]  /*ada0*/  LDSM.16.M88.4 R40, [R118] ;  /* 0x000000007628783b */ /* 0x000fe20000000200 */
[----:B------:R-:W-:Y:S02]  /*adb0*/  ISETP.NE.AND P0, PT, R89, 0x1, PT ;  /* 0x000000015900780c */ /* 0x000fe40003f05270 */
[C---:B------:R-:W-:Y:S01]  /*adc0*/  VIADDMNMX R91, R0.reuse, 0x8, R61, PT ;  /* 0x00000008005b7846 */ /* 0x040fe2000380013d */
[----:B------:R-:W5:Y:S04]  /*add0*/  LDSM.16.M88.4 R28, [R117+0x3000] ;  /* 0x00300000751c783b */ /* 0x000f680000000200 */
[----:B------:R-:W3:Y:S04]  /*ade0*/  LDSM.16.M88.4 R64, [R117+0x3400] ;  /* 0x003400007540783b */ /* 0x000ee80000000200 */
[----:B------:R-:W1:Y:S04]  /*adf0*/  LDSM.16.M88.4 R52, [R117+0x3800] ;  /* 0x003800007534783b */ /* 0x000e680000000200 */
[----:B----4-:R-:W4:Y:S04]  /*ae00*/  LDSM.16.M88.4 R8, [R117+0x3c00] ;  /* 0x003c00007508783b */ /* 0x010f280000000200 */
[----:B--2---:R-:W-:Y:S04]  /*ae10*/  LDSM.16.M88.4 R4, [R3] ;  /* 0x000000000304783b */ /* 0x004fe80000000200 */
[----:B------:R-:W2:Y:S04]  /*ae20*/  LDSM.16.M88.4 R20, [R2+0x3000] ;  /* 0x003000000214783b */ /* 0x000ea80000000200 */
[----:B------:R-:W2:Y:S04]  /*ae30*/  LDSM.16.M88.4 R16, [R2+0x3400] ;  /* 0x003400000210783b */ /* 0x000ea80000000200 */
[----:B------:R-:W-:Y:S04]  /*ae40*/  LDSM.16.M88.4 R72, [R118+0x1000] ;  /* 0x001000007648783b */ /* 0x000fe80000000200 */
[----:B------:R-:W2:Y:S04]  /*ae50*/  LDSM.16.M88.4 R32, [R117+0x4000] ;  /* 0x004000007520783b */ /* 0x000ea80000000200 */
[----:B------:R-:W2:Y:S01]  /*ae60*/  LDSM.16.M88.4 R68, [R2+0x3800] ;  /* 0x003800000244783b */ /* 0x000ea20000000200 */
[C---:B-----5:R-:W-:Y:S03]  /*ae70*/  HMMA.16816.F32 R12, R40.reuse, R28, RZ ;  /* 0x0000001c280c723c */ /* 0x060fe600000018ff */
[----:B------:R-:W-:Y:S04]  /*ae80*/  LDSM.16.M88.4 R36, [R3+0x1000] ;  /* 0x001000000324783b */ /* 0x000fe80000000200 */
[----:B------:R-:W-:Y:S01]  /*ae90*/  LDSM.16.M88.4 R80, [R2+0x4000] ;  /* 0x004000000250783b */ /* 0x000fe20000000200 */
[C---:B------:R-:W-:Y:S03]  /*aea0*/  HMMA.16816.F32 R28, R40.reuse, R30, RZ ;  /* 0x0000001e281c723c */ /* 0x040fe600000018ff */
[----:B------:R-:W-:Y:S05]  /*aeb0*/  LDSM.16.M88.4 R76, [R117+0x4400] ;  /* 0x00440000754c783b */ /* 0x000fea0000000200 */
[C---:B---3--:R-:W-:Y:S08]  /*aec0*/  HMMA.16816.F32 R24, R40.reuse, R64, RZ ;  /* 0x000000402818723c */ /* 0x048ff000000018ff */
[C---:B-1----:R-:W-:Y:S08]  /*aed0*/  HMMA.16816.F32 R56, R40.reuse, R52, RZ ;  /* 0x000000342838723c */ /* 0x042ff000000018ff */
[C---:B------:R-:W-:Y:S08]  /*aee0*/  HMMA.16816.F32 R64, R40.reuse, R66, RZ ;  /* 0x000000422840723c */ /* 0x040ff000000018ff */
[C---:B------:R-:W-:Y:S08]  /*aef0*/  HMMA.16816.F32 R52, R40.reuse, R54, RZ ;  /* 0x000000362834723c */ /* 0x040ff000000018ff */
[C---:B----4-:R-:W-:Y:S08]  /*af00*/  HMMA.16816.F32 R48, R40.reuse, R8, RZ ;  /* 0x000000082830723c */ /* 0x050ff000000018ff */
[----:B------:R-:W-:Y:S01]  /*af10*/  HMMA.16816.F32 R40, R40, R10, RZ ;  /* 0x0000000a2828723c */ /* 0x000fe200000018ff */
[----:B------:R-:W1:Y:S07]  /*af20*/  LDSM.16.M88.4 R8, [R2+0x3c00] ;  /* 0x003c00000208783b */ /* 0x000e6e0000000200 */
[C---:B--2---:R-:W-:Y:S08]  /*af30*/  HMMA.16816.F32 R12, R4.reuse, R20, R12 ;  /* 0x00000014040c723c */ /* 0x044ff0000000180c */
        /* <DEDUP_REMOVED lines=13> */
[----:B------:R1:W-:Y:S04]  /*b010*/  LDSM.16.M88.4 R8, [R3+0x2000] ;  /* 0x002000000308783b */ /* 0x0003e80000000200 */
[----:B------:R-:W3:Y:S03]  /*b020*/  LDSM.16.M88.4 R4, [R2+0x5000] ;  /* 0x005000000204783b */ /* 0x000ee60000000200 */
[C---:B------:R-:W-:Y:S08]  /*b030*/  HMMA.16816.F32 R12, R36.reuse, R80, R12 ;  /* 0x00000050240c723c */ /* 0x040ff0000000180c */
[----:B------:R-:W-:Y:S08]  /*b040*/  HMMA.16816.F32 R28, R36, R82, R28 ;  /* 0x00000052241c723c */ /* 0x000ff0000000181c */
[----:B------:R-:W-:Y:S01]  /*b050*/  HMMA.16816.F32 R24, R72, R76, R24 ;  /* 0x0000004c4818723c */ /* 0x000fe20000001818 */
[----:B-1----:R-:W-:-:S07]  /*b060*/  VIMNMX R3, PT, PT, R0, R61, PT ;  /* 0x0000003d00037248 */ /* 0x002fce0003fe0100 */
[C---:B--2---:R-:W-:Y:S08]  /*b070*/  HMMA.16816.F32 R12, R20.reuse, R16, R12 ;  /* 0x00000010140c723c */ /* 0x044ff0000000180c */
[----:B------:R-:W-:Y:S01]  /*b080*/  HMMA.16816.F32 R28, R20, R18, R28 ;  /* 0x00000012141c723c */ /* 0x000fe2000000181c */
[----:B------:R-:W1:Y:S07]  /*b090*/  LDSM.16.M88.4 R16, [R117+0x4c00] ;  /* 0x004c00007510783b */ /* 0x000e6e0000000200 */
[----:B------:R-:W-:Y:S08]  /*b0a0*/  HMMA.16816.F32 R64, R72, R78, R64 ;  /* 0x0000004e4840723c */ /* 0x000ff00000001840 */
[C---:B---3--:R-:W-:Y:S08]  /*b0b0*/  HMMA.16816.F32 R12, R8.reuse, R4, R12 ;  /* 0x00000004080c723c */ /* 0x048ff0000000180c */
[----:B------:R-:W-:Y:S01]  /*b0c0*/  HMMA.16816.F32 R28, R8, R6, R28 ;  /* 0x00000006081c723c */ /* 0x000fe2000000181c */
[----:B------:R-:W2:Y:S07]  /*b0d0*/  LDSM.16.M88.4 R4, [R2+0x4800] ;  /* 0x004800000204783b */ /* 0x000eae0000000200 */
[----:B------:R-:W-:Y:S01]  /*b0e0*/  HMMA.16816.F32 R76, R72, R68, R56 ;  /* 0x00000044484c723c */ /* 0x000fe20000001838 */
[----:B------:R-:W3:Y:S02]  /*b0f0*/  LDSM.16.M88.4 R56, [R117+0x5400] ;  /* 0x005400007538783b */ /* 0x000ee40000000200 */
[----:B------:R-:W-:Y:S01]  /*b100*/  FMUL.FTZ R12, R12, UR5 ;  /* 0x000000050c0c7c20 */ /* 0x000fe20008410000 */
[----:B------:R-:W-:Y:S01]  /*b110*/  FMUL.FTZ R47, R13, UR5 ;  /* 0x000000050d2f7c20 */ /* 0x000fe20008410000 */
[----:B------:R-:W-:Y:S01]  /*b120*/  FMUL.FTZ R46, R14, UR5 ;  /* 0x000000050e2e7c20 */ /* 0x000fe20008410000 */
[----:B------:R-:W-:Y:S01]  /*b130*/  FMUL.FTZ R62, R15, UR5 ;  /* 0x000000050f3e7c20 */ /* 0x000fe20008410000 */
[----:B------:R4:W1:Y:S01]  /*b140*/  MUFU.TANH R44, R12 ;  /* 0x0000000c002c7308 */ /* 0x0008620000002400 */
[----:B------:R-:W-:Y:S01]  /*b150*/  HMMA.16816.F32 R80, R36, R32, R24 ;  /* 0x000000202450723c */ /* 0x000fe20000001818 */
[----:B------:R-:W-:Y:S06]  /*b160*/  LDSM.16.M88.4 R24, [R2+0x5400] ;  /* 0x005400000218783b */ /* 0x000fec0000000200 */
[----:B------:R-:W1:Y:S01]  /*b170*/  MUFU.TANH R47, R47 ;  /* 0x0000002f002f7308 */ /* 0x000e620000002400 */
[----:B------:R-:W-:Y:S07]  /*b180*/  HMMA.16816.F32 R52, R72, R70, R52 ;  /* 0x000000464834723c */ /* 0x000fee0000001834 */
[----:B------:R-:W2:Y:S01]  /*b190*/  MUFU.TANH R46, R46 ;  /* 0x0000002e002e7308 */ /* 0x000ea20000002400 */
[----:B------:R-:W-:Y:S01]  /*b1a0*/  HMMA.16816.F32 R64, R36, R34, R64 ;  /* 0x000000222440723c */ /* 0x000fe20000001840 */
[----:B----4-:R-:W4:Y:S04]  /*b1b0*/  LDSM.16.M88.4 R12, [R117+0x5800] ;  /* 0x00580000750c783b */ /* 0x010f280000000200 */
[----:B------:R-:W5:Y:S02]  /*b1c0*/  LDSM.16.M88.4 R32, [R2+0x4c00] ;  /* 0x004c00000220783b */ /* 0x000f640000000200 */
[----:B------:R-:W3:Y:S01]  /*b1d0*/  MUFU.TANH R62, R62 ;  /* 0x0000003e003e7308 */ /* 0x000ee20000002400 */
[----:B-1----:R-:W-:Y:S01]  /*b1e0*/  HMMA.16816.F32 R48, R72, R16, R48 ;  /* 0x000000104830723c */ /* 0x002fe20000001830 */
[----:B------:R-:W-:Y:S01]  /*b1f0*/  FMUL.FTZ R16, R28, UR5 ;  /* 0x000000051c107c20 */ /* 0x000fe20008410000 */
[----:B------:R-:W-:-:S05]  /*b200*/  FMUL.FTZ R17, R30, UR5 ;  /* 0x000000051e117c20 */ /* 0x000fca0008410000 */
[----:B------:R-:W1:Y:S01]  /*b210*/  MUFU.TANH R16, R16 ;  /* 0x0000001000107308 */ /* 0x000e620000002400 */
[C---:B--2---:R-:W-:Y:S07]  /*b220*/  HMMA.16816.F32 R76, R36.reuse, R4, R76 ;  /* 0x00000004244c723c */ /* 0x044fee000000184c */
[----:B------:R-:W2:Y:S01]  /*b230*/  MUFU.TANH R17, R17 ;  /* 0x0000001100117308 */ /* 0x000ea20000002400 */
[----:B------:R-:W-:Y:S01]  /*b240*/  HMMA.16816.F32 R52, R36, R6, R52 ;  /* 0x000000062434723c */ /* 0x000fe20000001834 */
[----:B------:R-:W1:Y:S07]  /*b250*/  LDSM.16.M88.4 R4, [R117+0x5c00] ;  /* 0x005c00007504783b */ /* 0x000e6e0000000200 */
        /* <DEDUP_REMOVED lines=13> */
[----:B------:R-:W2:Y:S01]  /*b330*/  MUFU.TANH R24, R24 ;  /* 0x0000001800187308 */ /* 0x000ea20000002400 */
[C---:B-1----:R-:W-:Y:S07]  /*b340*/  HMMA.16816.F32 R48, R20.reuse, R4, R48 ;  /* 0x000000041430723c */ /* 0x042fee0000001830 */
[----:B------:R-:W1:Y:S01]  /*b350*/  MUFU.TANH R25, R25 ;  /* 0x0000001900197308 */ /* 0x000e620000002400 */
        /* <DEDUP_REMOVED lines=21> */
[----:B------:R-:W-:Y:S01]  /*b4b0*/  HMMA.16816.F32 R40, R8, R14, R40 ;  /* 0x0000000e0828723c */ /* 0x000fe20000001828 */
[----:B------:R-:W-:-:S02]  /*b4c0*/  LEA R10, R93, R60, 0x1 ;  /* 0x0000003c5d0a7211 */ /* 0x000fc400078e08ff */
        /* <DEDUP_REMOVED lines=46> */
.L_x_3760:
[----:B------:R-:W2:Y:S01]  /*b7b0*/  LDC R5, c[0x0][0x4f0] ;  /* 0x00013c00ff057b82 */ /* 0x000ea20000000800 */
[----:B------:R-:W-:Y:S01]  /*b7c0*/  IADD3 R12, PT, PT, R88, -0x80, RZ ;  /* 0xffffff80580c7810 */ /* 0x000fe20007ffe0ff */
[----:B------:R-:W3:Y:S01]  /*b7d0*/  LDCU.64 UR10, c[0x0][0x3b8] ;  /* 0x00007700ff0a77ac */ /* 0x000ee20008000a00 */
[----:B------:R-:W-:Y:S02]  /*b7e0*/  IABS R6, R60 ;  /* 0x0000003c00067213 */ /* 0x000fe40000000000 */
[----:B------:R-:W-:Y:S01]  /*b7f0*/  IABS R2, R12 ;  /* 0x0000000c00027213 */ /* 0x000fe20000000000 */
[----:B------:R-:W4:Y:S01]  /*b800*/  LDCU.64 UR8, c[0x0][0x3a0] ;  /* 0x00007400ff0877ac */ /* 0x000f220008000a00 */
        /* <DEDUP_REMOVED lines=41> */
[----:B---3--:R-:W-:Y:S01]  /*baa0*/  IMAD.WIDE.U32 R6, R5, UR10, RZ ;  /* 0x0000000a05067c25 */ /* 0x008fe2000f8e00ff */
[----:B------:R-:W-:-:S05]  /*bab0*/  SHF.R.S32.HI R2, RZ, 0x1f, R5 ;  /* 0x0000001fff027819 */ /* 0x000fca0000011405 */
[----:B------:R-:W-:-:S04]  /*bac0*/  IMAD R2, R2, UR10, RZ ;  /* 0x0000000a02027c24 */ /* 0x000fc8000f8e02ff */
[----:B------:R-:W-:-:S04]  /*bad0*/  IMAD R2, R5, UR11, R2 ;  /* 0x0000000b05027c24 */ /* 0x000fc8000f8e0202 */
        /* <DEDUP_REMOVED lines=9> */
.L_x_3761:
[----:B------:R-:W2:Y:S01]  /*bb70*/  LDCU UR5, c[0x0][0x440] ;  /* 0x00008800ff0577ac */ /* 0x000ea20008000800 */
[----:B------:R-:W-:-:S04]  /*bb80*/  LEA R6, P1, R125, R120, 0x1 ;  /* 0x000000787d067211 */ /* 0x000fc800078208ff */
[----:B------:R-:W-:Y:S02]  /*bb90*/  LEA.HI.X R7, R125, R119, R124, 0x1, P1 ;  /* 0x000000777d077211 */ /* 0x000fe400008f0c7c */
[----:B--2---:R-:W-:Y:S02]  /*bba0*/  ISETP.GE.AND P4, PT, R86, UR5, PT ;  /* 0x0000000556007c0c */ /* 0x004fe4000bf86270 */
[----:B------:R-:W-:Y:S02]  /*bbb0*/  ISETP.GE.AND P3, PT, R85, UR5, PT ;  /* 0x0000000555007c0c */ /* 0x000fe4000bf66270 */
[----:B------:R-:W-:-:S09]  /*bbc0*/  ISETP.GE.AND P2, PT, R84, UR5, PT ;  /* 0x0000000554007c0c */ /* 0x000fd2000bf46270 */
[--C-:B------:R-:W-:Y:S02]  /*bbd0*/  @!P4 IMAD.MOV.U32 R121, RZ, RZ, R119.reuse ;  /* 0x000000ffff79c224 */ /* 0x100fe400078e0077 */
[----:B------:R-:W-:Y:S02]  /*bbe0*/  @!P3 IMAD.MOV.U32 R8, RZ, RZ, R120 ;  /* 0x000000ffff08b224 */ /* 0x000fe400078e0078 */
[--C-:B------:R-:W-:Y:S01]  /*bbf0*/  @!P3 IMAD.MOV.U32 R9, RZ, RZ, R119.reuse ;  /* 0x000000ffff09b224 */ /* 0x100fe200078e0077 */
        /* <DEDUP_REMOVED lines=32> */
.L_x_3759:
[C---:B-1----:R-:W-:Y:S01]  /*be00*/  VIADD R54, R10.reuse, 0x1 ;  /* 0x000000010a367836 */ /* 0x042fe20000000000 */
[CC--:B------:R-:W-:Y:S01]  /*be10*/  ISETP.GE.AND P4, PT, R10.reuse, R3.reuse, PT ;  /* 0x000000030a00720c */ /* 0x0c0fe20003f86270 */
[C---:B------:R-:W-:Y:S01]  /*be20*/  VIADD R52, R10.reuse, 0x8 ;  /* 0x000000080a347836 */ /* 0x040fe20000000000 */
[----:B------:R-:W1:Y:S01]  /*be30*/  LDCU UR5, c[0x0][0x45c] ;  /* 0x00008b80ff0577ac */ /* 0x000e620008000800 */
        /* <DEDUP_REMOVED lines=8> */
[C---:B---3--:R-:W-:Y:S01]  /*bec0*/  VIADD R6, R10.reuse, 0x19 ;  /* 0x000000190a067836 */ /* 0x048fe20000000000 */
        /* <DEDUP_REMOVED lines=14> */
[----:B------:R-:W-:Y:S01]  /*bfb0*/  FMNMX3.FTZ R5, R44, R0, R16, !PT ;  /* 0x000000002c057276 */ /* 0x000fe20007810010 */
[----:B------:R-:W-:Y:S01]  /*bfc0*/  VIADD R2, R10, 0x39 ;  /* 0x000000390a027836 */ /* 0x000fe20000000000 */
        /* <DEDUP_REMOVED lines=26> */
[----:B------:R-:W-:Y:S02]  /*c170*/  ISETP.GE.AND P5, PT, R10, R91, PT ;  /* 0x0000005b0a00720c */ /* 0x000fe40003fa6270 */
[----:B------:R-:W-:Y:S02]  /*c180*/  FMNMX.FTZ R5, R106, R5, !PT ;  /* 0x000000056a057209 */ /* 0x000fe40007810000 */
[-C--:B------:R-:W-:Y:S02]  /*c190*/  ISETP.GE.AND P3, PT, R54, R91.reuse, PT ;  /* 0x0000005b3600720c */ /* 0x080fe40003f66270 */
[-C--:B------:R-:W-:Y:S02]  /*c1a0*/  ISETP.GE.AND P2, PT, R52, R91.reuse, PT ;  /* 0x0000005b3400720c */ /* 0x080fe40003f46270 */
[----:B------:R-:W-:-:S02]  /*c1b0*/  ISETP.GE.AND P1, PT, R50, R91, PT ;  /* 0x0000005b3200720c */ /* 0x000fc40003f26270 */
[----:B------:R-:W2:Y:S01]  /*c1c0*/  SHFL.BFLY PT, R50, R5, 0x2, 0x1f ;  /* 0x0c401f0005327f89 */ /* 0x000ea200000e0000 */
[-C--:B------:R-:W-:Y:S02]  /*c1d0*/  ISETP.GE.AND P6, PT, R48, R91.reuse, PT ;  /* 0x0000005b3000720c */ /* 0x080fe40003fc6270 */
[----:B------:R-:W-:Y:S02]  /*c1e0*/  FSEL R62, R62, -INF , !P3 ;  /* 0xff8000003e3e7808 */ /* 0x000fe40005800000 */
[----:B------:R-:W-:Y:S02]  /*c1f0*/  FSEL R10, R17, -INF , !P2 ;  /* 0xff800000110a7808 */ /* 0x000fe40005000000 */
[----:B------:R-:W-:Y:S02]  /*c200*/  FSEL R46, R46, -INF , !P5 ;  /* 0xff8000002e2e7808 */ /* 0x000fe40006800000 */
[-C--:B------:R-:W-:Y:S02]  /*c210*/  ISETP.GE.AND P2, PT, R6, R91.reuse, PT ;  /* 0x0000005b0600720c */ /* 0x080fe40003f46270 */
        /* <DEDUP_REMOVED lines=24> */
[----:B--2---:R-:W-:-:S02]  /*c3a0*/  FMNMX.FTZ R50, R5, R50, !PT ;  /* 0x0000003205327209 */ /* 0x004fc40007810000 */
[----:B------:R-:W-:Y:S02]  /*c3b0*/  ISETP.GE.AND P5, PT, R2, R91, PT ;  /* 0x0000005b0200720c */ /* 0x000fe40003fa6270 */
[----:B------:R-:W-:Y:S01]  /*c3c0*/  FSEL R102, R102, -INF , !P2 ;  /* 0xff80000066667808 */ /* 0x000fe20005000000 */
[----:B------:R-:W2:Y:S01]  /*c3d0*/  SHFL.BFLY PT, R5, R50, 0x1, 0x1f ;  /* 0x0c201f0032057f89 */ /* 0x000ea200000e0000 */
[----:B------:R-:W-:Y:S02]  /*c3e0*/  FSEL R96, R96, -INF , !P1 ;  /* 0xff80000060607808 */ /* 0x000fe40004800000 */
[----:B------:R-:W-:Y:S02]  /*c3f0*/  FMNMX3.FTZ R7, R7, R138, R104, !PT ;  /* 0x0000008a07077276 */ /* 0x000fe40007810068 */
[----:B------:R-:W-:Y:S02]  /*c400*/  FSEL R94, R94, -INF , !P5 ;  /* 0xff8000005e5e7808 */ /* 0x000fe40006800000 */
[----:B------:R-:W-:-:S02]  /*c410*/  FMNMX3.FTZ R7, R7, R102, R96, !PT ;  /* 0x0000006607077276 */ /* 0x000fc40007810060 */
[----:B------:R-:W-:Y:S02]  /*c420*/  LEA R116, R45, UR4, 0x1 ;  /* 0x000000042d747c11 */ /* 0x000fe4000f8e08ff */
[----:B------:R-:W-:-:S03]  /*c430*/  FMNMX.FTZ R20, R94, R7, !PT ;  /* 0x000000075e147209 */ /* 0x000fc60007810000 */
[----:B------:R-:W-:Y:S01]  /*c440*/  IMAD R32, R63, 0x2, R116 ;  /* 0x000000023f207824 */ /* 0x000fe200078e0274 */
[----:B------:R-:W-:Y:S04]  /*c450*/  LDSM.16.MT88.4 R40, [R116+0x8000] ;  /* 0x008000007428783b */ /* 0x000fe80000004200 */
[----:B------:R-:W3:Y:S04]  /*c460*/  SHFL.BFLY PT, R7, R20, 0x2, 0x1f ;  /* 0x0c401f0014077f89 */ /* 0x000ee800000e0000 */
[----:B------:R-:W-:Y:S01]  /*c470*/  LDSM.16.MT88.4 R68, [R32+0x6000] ;  /* 0x006000002044783b */ /* 0x000fe20000004200 */
[----:B--2---:R-:W-:-:S03]  /*c480*/  FMNMX.FTZ R2, R50, R5, !PT ;  /* 0x0000000532027209 */ /* 0x004fc60007810000 */
[----:B------:R-:W-:Y:S01]  /*c490*/  LDSM.16.MT88.4 R76, [R116+0x6000] ;  /* 0x00600000744c783b */ /* 0x000fe20000004200 */
[C---:B------:R-:W-:Y:S01]  /*c4a0*/  FSETP.NEU.FTZ.AND P1, PT, R2.reuse, -INF , PT ;  /* 0xff8000000200780b */ /* 0x040fe20003f3d000 */
[----:B-1----:R-:W-:Y:S02]  /*c4b0*/  FMUL.FTZ R99, R2, UR5 ;  /* 0x0000000502637c20 */ /* 0x002fe40008410000 */
[----:B------:R-:W-:Y:S03]  /*c4c0*/  LDSM.16.MT88.4 R52, [R32+0x7000] ;  /* 0x007000002034783b */ /* 0x000fe60000004200 */
[----:B------:R-:W-:-:S05]  /*c4d0*/  FSEL R99, R99, RZ, P1 ;  /* 0x000000ff63637208 */ /* 0x000fca0000800000 */
[--C-:B------:R-:W-:Y:S01]  /*c4e0*/  FFMA.FTZ R92, R0, UR5, -R99.reuse ;  /* 0x00000005005c7c23 */ /* 0x100fe20008010863 */
[--C-:B------:R-:W-:Y:S01]  /*c4f0*/  FFMA.FTZ R93, R44, UR5, -R99.reuse ;  /* 0x000000052c5d7c23 */ /* 0x100fe20008010863 */
[--C-:B------:R-:W-:Y:S01]  /*c500*/  FFMA.FTZ R35, R16, UR5, -R99.reuse ;  /* 0x0000000510237c23 */ /* 0x100fe20008010863 */
[--C-:B------:R-:W-:Y:S01]  /*c510*/  FFMA.FTZ R34, R24, UR5, -R99.reuse ;  /* 0x0000000518227c23 */ /* 0x100fe20008010863 */
[----:B---3--:R-:W-:Y:S01]  /*c520*/  FMNMX.FTZ R5, R20, R7, !PT ;  /* 0x0000000714057209 */ /* 0x008fe20007810000 */
[--C-:B------:R-:W-:Y:S01]  /*c530*/  FFMA.FTZ R21, R30, UR5, -R99.reuse ;  /* 0x000000051e157c23 */ /* 0x100fe20008010863 */
[----:B------:R-:W-:Y:S01]  /*c540*/  MUFU.EX2 R92, R92 ;  /* 0x0000005c005c7308 */ /* 0x000fe20000000800 */
[--C-:B------:R-:W-:Y:S01]  /*c550*/  FFMA.FTZ R29, R28, UR5, -R99.reuse ;  /* 0x000000051c1d7c23 */ /* 0x100fe20008010863 */
[--C-:B------:R-:W-:Y:S01]  /*c560*/  FFMA.FTZ R28, R14, UR5, -R99.reuse ;  /* 0x000000050e1c7c23 */ /* 0x100fe20008010863 */
[----:B------:R-:W1:Y:S01]  /*c570*/  SHFL.BFLY PT, R0, R5, 0x1, 0x1f ;  /* 0x0c201f0005007f89 */ /* 0x000e6200000e0000 */
[--C-:B------:R-:W-:Y:S01]  /*c580*/  FFMA.FTZ R20, R12, UR5, -R99.reuse ;  /* 0x000000050c147c23 */ /* 0x100fe20008010863 */
[--C-:B------:R-:W-:Y:S01]  /*c590*/  FFMA.FTZ R136, R136, UR5, -R99.reuse ;  /* 0x0000000588887c23 */ /* 0x100fe20008010863 */
[--C-:B------:R-:W-:Y:S01]  /*c5a0*/  FFMA.FTZ R103, R148, UR5, -R99.reuse ;  /* 0x0000000594677c23 */ /* 0x100fe20008010863 */
[----:B------:R-:W-:Y:S01]  /*c5b0*/  LDSM.16.MT88.4 R12, [R32+0x6400] ;  /* 0x00640000200c783b */ /* 0x000fe20000004200 */
[----:B------:R-:W2:Y:S01]  /*c5c0*/  MUFU.EX2 R93, R93 ;  /* 0x0000005d005d7308 */ /* 0x000ea20000000800 */
[--C-:B------:R-:W-:Y:S01]  /*c5d0*/  FFMA.FTZ R105, R112, UR5, -R99.reuse ;  /* 0x0000000570697c23 */ /* 0x100fe20008010863 */
[--C-:B------:R-:W-:Y:S01]  /*c5e0*/  FFMA.FTZ R110, R110, UR5, -R99.reuse ;  /* 0x000000056e6e7c23 */ /* 0x100fe20008010863 */
[----:B------:R-:W-:-:S05]  /*c5f0*/  FFMA.FTZ R107, R108, UR5, -R99 ;  /* 0x000000056c6b7c23 */ /* 0x000fca0008010863 */
[----:B------:R-:W-:Y:S08]  /*c600*/  MUFU.EX2 R35, R35 ;  /* 0x0000002300237308 */ /* 0x000ff00000000800 */
[----:B------:R-:W3:Y:S01]  /*c610*/  MUFU.EX2 R34, R34 ;  /* 0x0000002200227308 */ /* 0x000ee20000000800 */
[----:B--2---:R-:W-:Y:S01]  /*c620*/  F2FP.F16.F32.PACK_AB R48, R92, R93 ;  /* 0x0000005d5c30723e */ /* 0x004fe200000000ff */
[----:B------:R-:W-:Y:S01]  /*c630*/  FADD.FTZ R92, R93, R92 ;  /* 0x0000005c5d5c7221 */ /* 0x000fe20000010000 */
[----:B-1----:R-:W-:-:S04]  /*c640*/  FMNMX.FTZ R0, R5, R0, !PT ;  /* 0x0000000005007209 */ /* 0x002fc80007810000 */
[C---:B------:R-:W-:Y:S01]  /*c650*/  FSETP.NEU.FTZ.AND P1, PT, R0.reuse, -INF , PT ;  /* 0xff8000000000780b */ /* 0x040fe20003f3d000 */
[----:B------:R-:W-:Y:S01]  /*c660*/  FMUL.FTZ R33, R0, UR5 ;  /* 0x0000000500217c20 */ /* 0x000fe20008410000 */
[----:B------:R-:W-:Y:S04]  /*c670*/  MUFU.EX2 R29, R29 ;  /* 0x0000001d001d7308 */ /* 0x000fe80000000800 */
[----:B------:R-:W-:Y:S02]  /*c680*/  FSEL R33, R33, RZ, P1 ;  /* 0x000000ff21217208 */ /* 0x000fe40000800000 */
[----:B---3--:R-:W-:-:S03]  /*c690*/  F2FP.F16.F32.PACK_AB R50, R34, R35 ;  /* 0x000000232232723e */ /* 0x008fc600000000ff */
[--C-:B------:R-:W-:Y:S01]  /*c6a0*/  FFMA.FTZ R95, R62, UR5, -R33.reuse ;  /* 0x000000053e5f7c23 */ /* 0x100fe20008010821 */
[--C-:B------:R-:W-:Y:S01]  /*c6b0*/  FFMA.FTZ R98, R46, UR5, -R33.reuse ;  /* 0x000000052e627c23 */ /* 0x100fe20008010821 */
[----:B------:R-:W1:Y:S01]  /*c6c0*/  LDSM.16.MT88.4 R60, [R116+0x7000] ;  /* 0x00700000743c783b */ /* 0x000e620000004200 */
[--C-:B------:R-:W-:Y:S01]  /*c6d0*/  FFMA.FTZ R100, R10, UR5, -R33.reuse ;  /* 0x000000050a647c23 */ /* 0x100fe20008010821 */
[--C-:B------:R-:W-:Y:S01]  /*c6e0*/  FFMA.FTZ R97, R6, UR5, -R33.reuse ;  /* 0x0000000506617c23 */ /* 0x100fe20008010821 */
[--C-:B------:R-:W-:Y:S01]  /*c6f0*/  FFMA.FTZ R30, R8, UR5, -R33.reuse ;  /* 0x00000005081e7c23 */ /* 0x100fe20008010821 */
[----:B------:R-:W-:Y:S01]  /*c700*/  MUFU.EX2 R95, R95 ;  /* 0x0000005f005f7308 */ /* 0x000fe20000000800 */
[----:B------:R-:W2:Y:S01]  /*c710*/  LDSM.16.MT88.4 R8, [R116+0x7400] ;  /* 0x007400007408783b */ /* 0x000ea20000004200 */
[--C-:B------:R-:W-:Y:S01]  /*c720*/  FFMA.FTZ R31, R26, UR5, -R33.reuse ;  /* 0x000000051a1f7c23 */ /* 0x100fe20008010821 */
[--C-:B------:R-:W-:Y:S01]  /*c730*/  FFMA.FTZ R23, R18, UR5, -R33.reuse ;  /* 0x0000000512177c23 */ /* 0x100fe20008010821 */
[--C-:B------:R-:W-:Y:S01]  /*c740*/  FFMA.FTZ R22, R4, UR5, -R33.reuse ;  /* 0x0000000504167c23 */ /* 0x100fe20008010821 */
[----:B------:R-:W-:Y:S01]  /*c750*/  LDSM.16.MT88.4 R24, [R116+0x6400] ;  /* 0x006400007418783b */ /* 0x000fe20000004200 */
[--C-:B------:R-:W-:Y:S01]  /*c760*/  FFMA.FTZ R114, R114, UR5, -R33.reuse ;  /* 0x0000000572727c23 */ /* 0x100fe20008010821 */
[--C-:B------:R-:W-:Y:S01]  /*c770*/  FFMA.FTZ R101, R142, UR5, -R33.reuse ;  /* 0x000000058e657c23 */ /* 0x100fe20008010821 */
[----:B------:R-:W3:Y:S01]  /*c780*/  MUFU.EX2 R98, R98 ;  /* 0x0000006200627308 */ /* 0x000ee20000000800 */
[----:B------:R-:W-:Y:S01]  /*c790*/  LDSM.16.MT88.4 R16, [R32+0x7400] ;  /* 0x007400002010783b */ /* 0x000fe20000004200 */
[--C-:B------:R-:W-:Y:S01]  /*c7a0*/  FFMA.FTZ R102, R102, UR5, -R33.reuse ;  /* 0x0000000566667c23 */ /* 0x100fe20008010821 */
[----:B------:R-:W-:Y:S01]  /*c7b0*/  FFMA.FTZ R96, R96, UR5, -R33 ;  /* 0x0000000560607c23 */ /* 0x000fe20008010821 */
[----:B------:R-:W-:-:S04]  /*c7c0*/  FADD.FTZ R35, R35, R92 ;  /* 0x0000005c23237221 */ /* 0x000fc80000010000 */
[----:B------:R-:W4:Y:S01]  /*c7d0*/  MUFU.EX2 R100, R100 ;  /* 0x0000006400647308 */ /* 0x000f220000000800 */
[----:B------:R-:W-:-:S07]  /*c7e0*/  FADD.FTZ R34, R34, R35 ;  /* 0x0000002322227221 */ /* 0x000fce0000010000 */
[----:B------:R-:W5:Y:S01]  /*c7f0*/  MUFU.EX2 R97, R97 ;  /* 0x0000006100617308 */ /* 0x000f620000000800 */
[----:B---3--:R-:W-:Y:S01]  /*c800*/  F2FP.F16.F32.PACK_AB R49, R95, R98 ;  /* 0x000000625f31723e */ /* 0x008fe200000000ff */
[----:B------:R-:W-:-:S06]  /*c810*/  FADD.FTZ R95, R98, R95 ;  /* 0x0000005f625f7221 */ /* 0x000fcc0000010000 */
[----:B------:R-:W3:Y:S01]  /*c820*/  MUFU.EX2 R28, R28 ;  /* 0x0000001c001c7308 */ /* 0x000ee20000000800 */
[----:B----4-:R-:W-:-:S07]  /*c830*/  FADD.FTZ R92, R100, R95 ;  /* 0x0000005f645c7221 */ /* 0x010fce0000010000 */
[----:B------:R-:W-:Y:S01]  /*c840*/  MUFU.EX2 R21, R21 ;  /* 0x0000001500157308 */ /* 0x000fe20000000800 */
[C---:B-----5:R-:W-:Y:S01]  /*c850*/  F2FP.F16.F32.PACK_AB R51, R97.reuse, R100 ;  /* 0x000000646133723e */ /* 0x060fe200000000ff */
[----:B------:R-:W-:-:S06]  /*c860*/  FADD.FTZ R92, R97, R92 ;  /* 0x0000005c615c7221 */ /* 0x000fcc0000010000 */
[----:B------:R-:W4:Y:S01]  /*c870*/  MUFU.EX2 R20, R20 ;  /* 0x0000001400147308 */ /* 0x000f220000000800 */
[----:B-1----:R-:W-:Y:S01]  /*c880*/  HMMA.16816.F32 R64, R48, R60, RZ ;  /* 0x0000003c3040723c */ /* 0x002fe200000018ff */
[----:B---3--:R-:W-:Y:S01]  /*c890*/  F2FP.F16.F32.PACK_AB R4, R28, R29 ;  /* 0x0000001d1c04723e */ /* 0x008fe200000000ff */
[----:B------:R-:W-:-:S04]  /*c8a0*/  FADD.FTZ R29, R29, R34 ;  /* 0x000000221d1d7221 */ /* 0x000fc80000010000 */
[----:B------:R-:W-:Y:S01]  /*c8b0*/  FADD.FTZ R28, R28, R29 ;  /* 0x0000001d1c1c7221 */ /* 0x000fe20000010000 */
[----:B------:R-:W-:Y:S01]  /*c8c0*/  MUFU.EX2 R31, R31 ;  /* 0x0000001f001f7308 */ /* 0x000fe20000000800 */
[C---:B------:R-:W-:Y:S07]  /*c8d0*/  HMMA.16816.F32 R60, R48.reuse, R62, RZ ;  /* 0x0000003e303c723c */ /* 0x040fee00000018ff */
[----:B------:R-:W1:Y:S01]  /*c8e0*/  MUFU.EX2 R30, R30 ;  /* 0x0000001e001e7308 */ /* 0x000e620000000800 */
[----:B----4-:R-:W-:Y:S01]  /*c8f0*/  F2FP.F16.F32.PACK_AB R6, R20, R21 ;  /* 0x000000151406723e */ /* 0x010fe200000000ff */
[C---:B------:R-:W-:Y:S06]  /*c900*/  HMMA.16816.F32 R72, R48.reuse, R68, RZ ;  /* 0x000000443048723c */ /* 0x040fec00000018ff */
[----:B------:R-:W-:Y:S02]  /*c910*/  MUFU.EX2 R23, R23 ;  /* 0x0000001700177308 */ /* 0x000fe40000000800 */
[C---:B------:R-:W-:Y:S06]  /*c920*/  HMMA.16816.F32 R68, R48.reuse, R70, RZ ;  /* 0x000000463044723c */ /* 0x040fec00000018ff */
[----:B------:R-:W3:Y:S01]  /*c930*/  MUFU.EX2 R22, R22 ;  /* 0x0000001600167308 */ /* 0x000ee20000000800 */
[----:B-1----:R-:W-:Y:S01]  /*c940*/  F2FP.F16.F32.PACK_AB R5, R30, R31 ;  /* 0x0000001f1e05723e */ /* 0x002fe200000000ff */
[----:B------:R-:W-:Y:S01]  /*c950*/  HMMA.16816.F32 R36, R48, R40, RZ ;  /* 0x000000283024723c */ /* 0x000fe200000018ff */
[----:B------:R-:W-:-:S04]  /*c960*/  FADD.FTZ R31, R31, R92 ;  /* 0x0000005c1f1f7221 */ /* 0x000fc80000010000 */
[----:B------:R-:W-:Y:S01]  /*c970*/  FADD.FTZ R30, R30, R31 ;  /* 0x0000001f1e1e7221 */ /* 0x000fe20000010000 */
[----:B------:R-:W-:Y:S02]  /*c980*/  MUFU.EX2 R136, R136 ;  /* 0x0000008800887308 */ /* 0x000fe40000000800 */
[C---:B------:R-:W-:Y:S06]  /*c990*/  HMMA.16816.F32 R40, R48.reuse, R42, RZ ;  /* 0x0000002a3028723c */ /* 0x040fec00000018ff */
[----:B------:R-:W1:Y:S01]  /*c9a0*/  MUFU.EX2 R103, R103 ;  /* 0x0000006700677308 */ /* 0x000e620000000800 */
[----:B---3--:R-:W-:Y:S01]  /*c9b0*/  F2FP.F16.F32.PACK_AB R7, R22, R23 ;  /* 0x000000171607723e */ /* 0x008fe200000000ff */
[----:B------:R-:W-:Y:S06]  /*c9c0*/  HMMA.16816.F32 R80, R48, R76, RZ ;  /* 0x0000004c3050723c */ /* 0x000fec00000018ff */
[----:B------:R-:W-:Y:S02]  /*c9d0*/  MUFU.EX2 R114, R114 ;  /* 0x0000007200727308 */ /* 0x000fe40000000800 */
[C---:B--2---:R-:W-:Y:S06]  /*c9e0*/  HMMA.16816.F32 R64, R4.reuse, R8, R64 ;  /* 0x000000080440723c */ /* 0x044fec0000001840 */
[----:B------:R-:W2:Y:S02]  /*c9f0*/  MUFU.EX2 R101, R101 ;  /* 0x0000006500657308 */ /* 0x000ea40000000800 */
        /* <DEDUP_REMOVED lines=8> */
[C---:B------:R-:W-:Y:S06]  /*ca80*/  HMMA.16816.F32 R56, R48.reuse, R52, RZ ;  /* 0x000000343038723c */ /* 0x040fec00000018ff */
[----:B------:R-:W-:Y:S02]  /*ca90*/  MUFU.EX2 R102, R102 ;  /* 0x0000006600667308 */ /* 0x000fe40000000800 */
[C---:B------:R-:W-:Y:S06]  /*caa0*/  HMMA.16816.F32 R76, R48.reuse, R78, RZ ;  /* 0x0000004e304c723c */ /* 0x040fec00000018ff */
[----:B------:R-:W-:Y:S02]  /*cab0*/  MUFU.EX2 R96, R96 ;  /* 0x0000006000607308 */ /* 0x000fe40000000800 */
[----:B------:R-:W-:Y:S08]  /*cac0*/  HMMA.16816.F32 R52, R48, R54, RZ ;  /* 0x000000363034723c */ /* 0x000ff000000018ff */
[C---:B---3--:R-:W-:Y:S08]  /*cad0*/  HMMA.16816.F32 R36, R4.reuse, R8, R36 ;  /* 0x000000080424723c */ /* 0x048ff00000001824 */
[----:B------:R-:W-:Y:S01]  /*cae0*/  HMMA.16816.F32 R40, R4, R10, R40 ;  /* 0x0000000a0428723c */ /* 0x000fe20000001828 */
[----:B------:R-:W3:Y:S07]  /*caf0*/  LDSM.16.MT88.4 R8, [R32+0x8400] ;  /* 0x008400002008783b */ /* 0x000eee0000004200 */
[C---:B----4-:R-:W-:Y:S08]  /*cb00*/  HMMA.16816.F32 R44, R48.reuse, R12, RZ ;  /* 0x0000000c302c723c */ /* 0x050ff000000018ff */
[----:B------:R-:W-:Y:S01]  /*cb10*/  HMMA.16816.F32 R48, R48, R14, RZ ;  /* 0x0000000e3030723c */ /* 0x000fe200000018ff */
[----:B------:R-:W-:Y:S07]  /*cb20*/  LDSM.16.MT88.4 R12, [R32+0x6c00] ;  /* 0x006c0000200c783b */ /* 0x000fee0000004200 */
[----:B------:R-:W-:Y:S01]  /*cb30*/  HMMA.16816.F32 R80, R4, R24, R80 ;  /* 0x000000180450723c */ /* 0x000fe20000001850 */
[--C-:B------:R-:W-:Y:S01]  /*cb40*/  FFMA.FTZ R25, R140, UR5, -R33.reuse ;  /* 0x000000058c197c23 */ /* 0x100fe20008010821 */
[----:B------:R-:W-:Y:S01]  /*cb50*/  FFMA.FTZ R24, R138, UR5, -R33 ;  /* 0x000000058a187c23 */ /* 0x000fe20008010821 */
[----:B------:R-:W-:-:S04]  /*cb60*/  IMAD.MOV.U32 R138, RZ, RZ, -0x1 ;  /* 0xffffffffff8a7424 */ /* 0x000fc800078e00ff */
[----:B------:R-:W-:Y:S01]  /*cb70*/  MUFU.EX2 R25, R25 ;  /* 0x0000001900197308 */ /* 0x000fe20000000800 */
[C---:B------:R-:W-:Y:S01]  /*cb80*/  HMMA.16816.F32 R76, R4.reuse, R26, R76 ;  /* 0x0000001a044c723c */ /* 0x040fe2000000184c */
[--C-:B------:R-:W-:Y:S01]  /*cb90*/  FFMA.FTZ R27, R146, UR5, -R99.reuse ;  /* 0x00000005921b7c23 */ /* 0x100fe20008010863 */
[--C-:B------:R-:W-:Y:S01]  /*cba0*/  FFMA.FTZ R26, R144, UR5, -R99.reuse ;  /* 0x00000005901a7c23 */ /* 0x100fe20008010863 */
[----:B------:R-:W-:Y:S01]  /*cbb0*/  FFMA.FTZ R144, R106, UR5, -R99 ;  /* 0x000000056a907c23 */ /* 0x000fe20008010863 */
[--C-:B------:R-:W-:Y:S01]  /*cbc0*/  FFMA.FTZ R99, R104, UR5, -R33.reuse ;  /* 0x0000000568637c23 */ /* 0x100fe20008010821 */
[----:B------:R-:W-:Y:S02]  /*cbd0*/  FFMA.FTZ R33, R94, UR5, -R33 ;  /* 0x000000055e217c23 */ /* 0x000fe40008010821 */
[----:B------:R-:W-:Y:S01]  /*cbe0*/  MUFU.EX2 R27, R27 ;  /* 0x0000001b001b7308 */ /* 0x000fe20000000800 */
[C---:B------:R-:W-:Y:S07]  /*cbf0*/  HMMA.16816.F32 R56, R4.reuse, R16, R56 ;  /* 0x000000100438723c */ /* 0x040fee0000001838 */
[----:B------:R-:W4:Y:S01]  /*cc00*/  MUFU.EX2 R26, R26 ;  /* 0x0000001a001a7308 */ /* 0x000f220000000800 */
[C---:B---3--:R-:W-:Y:S07]  /*cc10*/  HMMA.16816.F32 R44, R4.reuse, R8, R44 ;  /* 0x00000008042c723c */ /* 0x048fee000000182c */
[----:B------:R-:W3:Y:S01]  /*cc20*/  MUFU.EX2 R24, R24 ;  /* 0x0000001800187308 */ /* 0x000ee20000000800 */
[C---:B------:R-:W-:Y:S01]  /*cc30*/  HMMA.16816.F32 R48, R4.reuse, R10, R48 ;  /* 0x0000000a0430723c */ /* 0x040fe20000001830 */
[----:B------:R-:W5:Y:S06]  /*cc40*/  LDSM.16.MT88.4 R8, [R116+0x6800] ;  /* 0x006800007408783b */ /* 0x000f6c0000004200 */
[----:B------:R-:W-:Y:S01]  /*cc50*/  MUFU.EX2 R144, R144 ;  /* 0x0000009000907308 */ /* 0x000fe20000000800 */
[----:B------:R-:W-:Y:S01]  /*cc60*/  HMMA.16816.F32 R52, R4, R18, R52 ;  /* 0x000000120434723c */ /* 0x000fe20000001834 */
[----:B-1----:R-:W-:Y:S01]  /*cc70*/  F2FP.F16.F32.PACK_AB R4, R103, R136 ;  /* 0x000000886704723e */ /* 0x002fe200000000ff */
[----:B------:R-:W-:Y:S01]  /*cc80*/  LDSM.16.MT88.4 R16, [R116+0x6c00] ;  /* 0x006c00007410783b */ /* 0x000fe20000004200 */
[----:B--2---:R-:W-:-:S02]  /*cc90*/  F2FP.F16.F32.PACK_AB R5, R101, R114 ;  /* 0x000000726505723e */ /* 0x004fc400000000ff */
[----:B----4-:R-:W-:Y:S02]  /*cca0*/  F2FP.F16.F32.PACK_AB R6, R26, R27 ;  /* 0x0000001b1a06723e */ /* 0x010fe400000000ff */
[----:B------:R-:W1:Y:S01]  /*ccb0*/  MUFU.EX2 R99, R99 ;  /* 0x0000006300637308 */ /* 0x000e620000000800 */
[----:B---3--:R-:W-:-:S07]  /*ccc0*/  F2FP.F16.F32.PACK_AB R7, R24, R25 ;  /* 0x000000191807723e */ /* 0x008fce00000000ff */
[----:B------:R-:W2:Y:S01]  /*ccd0*/  MUFU.EX2 R33, R33 ;  /* 0x0000002100217308 */ /* 0x000ea20000000800 */
[C---:B-----5:R-:W-:Y:S08]  /*cce0*/  HMMA.16816.F32 R80, R4.reuse, R8, R80 ;  /* 0x000000080450723c */ /* 0x060ff00000001850 */
[C---:B------:R-:W-:Y:S01]  /*ccf0*/  HMMA.16816.F32 R76, R4.reuse, R10, R76 ;  /* 0x0000000a044c723c */ /* 0x040fe2000000184c */
[----:B------:R-:W3:Y:S07]  /*cd00*/  LDSM.16.MT88.4 R8, [R32+0x6800] ;  /* 0x006800002008783b */ /* 0x000eee0000004200 */
[C---:B---3--:R-:W-:Y:S08]  /*cd10*/  HMMA.16816.F32 R72, R4.reuse, R8, R72 ;  /* 0x000000080448723c */ /* 0x048ff00000001848 */
        /* <DEDUP_REMOVED lines=12> */
[----:B------:R-:W-:Y:S01]  /*cde0*/  HMMA.16816.F32 R48, R4, R10, R48 ;  /* 0x0000000a0430723c */ /* 0x000fe20000001830 */
[----:B------:R-:W-:Y:S01]  /*cdf0*/  F2FP.F16.F32.PACK_AB R4, R110, R105 ;  /* 0x000000696e04723e */ /* 0x000fe200000000ff */
[----:B------:R-:W3:Y:S01]  /*ce00*/  LDSM.16.MT88.4 R8, [R116+0x7c00] ;  /* 0x007c00007408783b */ /* 0x000ee20000004200 */
[----:B-1----:R-:W-:-:S02]  /*ce10*/  F2FP.F16.F32.PACK_AB R5, R102, R99 ;  /* 0x000000636605723e */ /* 0x002fc400000000ff */
[----:B------:R-:W-:Y:S02]  /*ce20*/  F2FP.F16.F32.PACK_AB R6, R144, R107 ;  /* 0x0000006b9006723e */ /* 0x000fe400000000ff */
[----:B--2---:R-:W-:-:S07]  /*ce30*/  F2FP.F16.F32.PACK_AB R7, R33, R96 ;  /* 0x000000602107723e */ /* 0x004fce00000000ff */
[C---:B------:R-:W-:Y:S08]  /*ce40*/  HMMA.16816.F32 R80, R4.reuse, R16, R80 ;  /* 0x000000100450723c */ /* 0x040ff00000001850 */
[C---:B------:R-:W-:Y:S01]  /*ce50*/  HMMA.16816.F32 R76, R4.reuse, R18, R76 ;  /* 0x00000012044c723c */ /* 0x040fe2000000184c */
[----:B------:R-:W1:Y:S07]  /*ce60*/  LDSM.16.MT88.4 R16, [R32+0x7c00] ;  /* 0x007c00002010783b */ /* 0x000e6e0000004200 */
[C---:B------:R-:W-:Y:S08]  /*ce70*/  HMMA.16816.F32 R72, R4.reuse, R12, R72 ;  /* 0x0000000c0448723c */ /* 0x040ff00000001848 */
[C---:B------:R-:W-:Y:S01]  /*ce80*/  HMMA.16816.F32 R68, R4.reuse, R14, R68 ;  /* 0x0000000e0444723c */ /* 0x040fe20000001844 */
[----:B------:R-:W2:Y:S07]  /*ce90*/  LDSM.16.MT88.4 R12, [R116+0x8c00] ;  /* 0x008c0000740c783b */ /* 0x000eae0000004200 */
[C---:B---3--:R-:W-:Y:S08]  /*cea0*/  HMMA.16816.F32 R64, R4.reuse, R8, R64 ;  /* 0x000000080440723c */ /* 0x048ff00000001840 */
[C---:B------:R-:W-:Y:S01]  /*ceb0*/  HMMA.16816.F32 R60, R4.reuse, R10, R60 ;  /* 0x0000000a043c723c */ /* 0x040fe2000000183c */
[----:B------:R-:W3:Y:S07]  /*cec0*/  LDSM.16.MT88.4 R8, [R32+0x8c00] ;  /* 0x008c00002008783b */ /* 0x000eee0000004200 */
[----:B-1----:R-:W-:Y:S01]  /*ced0*/  HMMA.16816.F32 R56, R4, R16, R56 ;  /* 0x000000100438723c */ /* 0x002fe20000001838 */
[----:B------:R-:W-:-:S04]  /*cee0*/  FADD.FTZ R17, R23, R30 ;  /* 0x0000001e17117221 */ /* 0x000fc80000010000 */
[----:B------:R-:W-:-:S03]  /*cef0*/  FADD.FTZ R17, R22, R17 ;  /* 0x0000001116117221 */ /* 0x000fc60000010000 */
[C---:B------:R-:W-:Y:S08]  /*cf00*/  HMMA.16816.F32 R52, R4.reuse, R18, R52 ;  /* 0x000000120434723c */ /* 0x040ff00000001834 */
[----:B--2---:R-:W-:Y:S01]  /*cf10*/  HMMA.16816.F32 R36, R4, R12, R36 ;  /* 0x0000000c0424723c */ /* 0x004fe20000001824 */
[----:B------:R-:W-:-:S04]  /*cf20*/  FADD.FTZ R13, R21, R28 ;  /* 0x0000001c150d7221 */ /* 0x000fc80000010000 */
[----:B------:R-:W-:-:S03]  /*cf30*/  FADD.FTZ R13, R20, R13 ;  /* 0x0000000d140d7221 */ /* 0x000fc60000010000 */
        /* <DEDUP_REMOVED lines=88> */
.L_x_3763:
        /* <DEDUP_REMOVED lines=8> */
.L_x_3764:
[----:B------:R-:W1:Y:S01]  /*d540*/  LDCU UR4, c[0x0][0x440] ;  /* 0x00008800ff0477ac */ /* 0x000e620008000800 */
[----:B------:R-:W-:Y:S01]  /*d550*/  LEA R8, P3, R127, R122, 0x1 ;  /* 0x0000007a7f087211 */ /* 0x000fe200078608ff */
[----:B------:R-:W-:-:S03]  /*d560*/  IMAD.MOV.U32 R88, RZ, RZ, 0x10 ;  /* 0x00000010ff587424 */ /* 0x000fc600078e00ff */
[----:B------:R-:W-:Y:S02]  /*d570*/  LEA.HI.X R9, R127, R123, R126, 0x1, P3 ;  /* 0x0000007b7f097211 */ /* 0x000fe400018f0c7e */
[----:B------:R-:W-:-:S04]  /*d580*/  LOP3.LUT P3, RZ, R90, 0x4, RZ, 0xc0, !PT ;  /* 0x000000045aff7812 */ /* 0x000fc8000786c0ff */
[----:B------:R-:W-:-:S05]  /*d590*/  SEL R88, R88, 0xfffffff0, !P3 ;  /* 0xfffffff058587807 */ /* 0x000fca0005800000 */
[C---:B------:R-:W-:Y:S01]  /*d5a0*/  IMAD R90, R88.reuse, 0x2, R118 ;  /* 0x00000002585a7824 */ /* 0x040fe200078e0276 */
[----:B-1----:R-:W-:Y:S01]  /*d5b0*/  ISETP.GE.AND P1, PT, R85, UR4, PT ;  /* 0x0000000455007c0c */ /* 0x002fe2000bf26270 */
[----:B------:R-:W-:Y:S01]  /*d5c0*/  IMAD R88, R88, 0x2, R117 ;  /* 0x0000000258587824 */ /* 0x000fe200078e0275 */
[----:B------:R-:W-:Y:S02]  /*d5d0*/  ISETP.GE.AND P2, PT, R86, UR4, PT ;  /* 0x0000000456007c0c */ /* 0x000fe4000bf46270 */
[----:B------:R-:W-:Y:S01]  /*d5e0*/  ISETP.GE.AND P0, PT, R84, UR4, PT ;  /* 0x0000000454007c0c */ /* 0x000fe2000bf06270 */
[----:B------:R-:W1:Y:S08]  /*d5f0*/  LDCU UR4, c[0x0][0x50c] ;  /* 0x0000a180ff0477ac */ /* 0x000e700008000800 */
[----:B------:R-:W-:-:S02]  /*d600*/  @!P1 IMAD.MOV.U32 R10, RZ, RZ, R122 ;  /* 0x000000ffff0a9224 */ /* 0x000fc400078e007a */
        /* <DEDUP_REMOVED lines=33> */
[----:B------:R-:W-:Y:S04]  /*d820*/  LDSM.16.M88.4 R92, [R90] ;  /* 0x000000005a5c783b */ /* 0x000fe80000000200 */
[----:B------:R-:W-:Y:S04]  /*d830*/  LDSM.16.M88.4 R16, [R88+0x3000] ;  /* 0x003000005810783b */ /* 0x000fe80000000200 */
[----:B------:R-:W-:Y:S04]  /*d840*/  LDSM.16.M88.4 R12, [R117+0x3800] ;  /* 0x00380000750c783b */ /* 0x000fe80000000200 */
[----:B------:R-:W4:Y:S04]  /*d850*/  LDSM.16.M88.4 R20, [R117+0x3400] ;  /* 0x003400007514783b */ /* 0x000f280000000200 */
[----:B------:R-:W5:Y:S04]  /*d860*/  LDSM.16.M88.4 R96, [R88+0x3800] ;  /* 0x003800005860783b */ /* 0x000f680000000200 */
[----:B--2---:R-:W2:Y:S04]  /*d870*/  LDSM.16.M88.4 R8, [R88+0x3400] ;  /* 0x003400005808783b */ /* 0x004ea80000000200 */
[----:B------:R-:W1:Y:S04]  /*d880*/  LDSM.16.M88.4 R100, [R117+0x3c00] ;  /* 0x003c00007564783b */ /* 0x000e680000000200 */
[----:B------:R-:W0:Y:S01]  /*d890*/  LDGDEPBAR ;  /* 0x00000000000079af */ /* 0x000e220000000000 */
[C---:B---3--:R-:W-:Y:S08]  /*d8a0*/  HMMA.16816.F32 R32, R4.reuse, R28, RZ ;  /* 0x0000001c0420723c */ /* 0x048ff000000018ff */
[C---:B------:R-:W-:Y:S08]  /*d8b0*/  HMMA.16816.F32 R28, R4.reuse, R30, RZ ;  /* 0x0000001e041c723c */ /* 0x040ff000000018ff */
[----:B----4-:R-:W-:Y:S08]  /*d8c0*/  HMMA.16816.F32 R24, R4, R20, RZ ;  /* 0x000000140418723c */ /* 0x010ff000000018ff */
[C---:B------:R-:W-:Y:S08]  /*d8d0*/  HMMA.16816.F32 R32, R92.reuse, R16, R32 ;  /* 0x000000105c20723c */ /* 0x040ff00000001820 */
[----:B------:R-:W-:Y:S08]  /*d8e0*/  HMMA.16816.F32 R28, R92, R18, R28 ;  /* 0x000000125c1c723c */ /* 0x000ff0000000181c */
[C---:B------:R-:W-:Y:S08]  /*d8f0*/  HMMA.16816.F32 R16, R4.reuse, R12, RZ ;  /* 0x0000000c0410723c */ /* 0x040ff000000018ff */
[C---:B------:R-:W-:Y:S08]  /*d900*/  HMMA.16816.F32 R12, R4.reuse, R14, RZ ;  /* 0x0000000e040c723c */ /* 0x040ff000000018ff */
[----:B------:R-:W-:Y:S08]  /*d910*/  HMMA.16816.F32 R20, R4, R22, RZ ;  /* 0x000000160414723c */ /* 0x000ff000000018ff */
[C---:B-----5:R-:W-:Y:S08]  /*d920*/  HMMA.16816.F32 R16, R92.reuse, R96, R16 ;  /* 0x000000605c10723c */ /* 0x060ff00000001810 */
[C---:B------:R-:W-:Y:S01]  /*d930*/  HMMA.16816.F32 R12, R92.reuse, R98, R12 ;  /* 0x000000625c0c723c */ /* 0x040fe2000000180c */
[----:B------:R-:W3:Y:S07]  /*d940*/  LDSM.16.M88.4 R96, [R88+0x3c00] ;  /* 0x003c00005860783b */ /* 0x000eee0000000200 */
[C---:B--2---:R-:W-:Y:S08]  /*d950*/  HMMA.16816.F32 R24, R92.reuse, R8, R24 ;  /* 0x000000085c18723c */ /* 0x044ff00000001818 */
[----:B------:R-:W-:Y:S08]  /*d960*/  HMMA.16816.F32 R20, R92, R10, R20 ;  /* 0x0000000a5c14723c */ /* 0x000ff00000001814 */
[C---:B-1----:R-:W-:Y:S08]  /*d970*/  HMMA.16816.F32 R8, R4.reuse, R100, RZ ;  /* 0x000000640408723c */ /* 0x042ff000000018ff */
[----:B------:R-:W-:Y:S01]  /*d980*/  HMMA.16816.F32 R4, R4, R102, RZ ;  /* 0x000000660404723c */ /* 0x000fe200000018ff */
[----:B------:R-:W-:Y:S11]  /*d990*/  LDSM.16.M88.4 R100, [R90+0x2000] ;  /* 0x002000005a64783b */ /* 0x000ff60000000200 */
[C---:B---3--:R-:W-:Y:S08]  /*d9a0*/  HMMA.16816.F32 R8, R92.reuse, R96, R8 ;  /* 0x000000605c08723c */ /* 0x048ff00000001808 */
        /* <DEDUP_REMOVED lines=45> */
[----:B--2---:R-:W-:Y:S03]  /*dc80*/  HMMA.16816.F32 R24, R100, R92, R24 ;  /* 0x0000005c6418723c */ /* 0x004fe60000001818 */
[----:B------:R-:W-:Y:S01]  /*dc90*/  FMUL.FTZ R90, R32, UR4 ;  /* 0x00000004205a7c20 */ /* 0x000fe20008410000 */
[----:B------:R-:W-:-:S04]  /*dca0*/  FMUL.FTZ R32, R33, UR4 ;  /* 0x0000000421207c20 */ /* 0x000fc80008410000 */
[----:B------:R-:W-:Y:S01]  /*dcb0*/  HMMA.16816.F32 R20, R100, R94, R20 ;  /* 0x0000005e6414723c */ /* 0x000fe20000001814 */
[----:B------:R-:W2:Y:S01]  /*dcc0*/  LDSM.16.M88.4 R92, [R88+0x5c00] ;  /* 0x005c0000585c783b */ /* 0x000ea20000000200 */
[----:B------:R-:W3:Y:S01]  /*dcd0*/  MUFU.TANH R90, R90 ;  /* 0x0000005a005a7308 */ /* 0x000ee20000002400 */
[----:B------:R-:W-:Y:S01]  /*dce0*/  FMUL.FTZ R33, R28, UR4 ;  /* 0x000000041c217c20 */ /* 0x000fe20008410000 */
[----:B------:R-:W-:Y:S01]  /*dcf0*/  FMUL.FTZ R28, R29, UR4 ;  /* 0x000000041d1c7c20 */ /* 0x000fe20008410000 */
[----:B------:R-:W-:-:S05]  /*dd00*/  DEPBAR.LE SB0, 0x0 ;  /* 0x000080000000791a */ /* 0x000fca0000000000 */
[----:B------:R-:W-:Y:S01]  /*dd10*/  MUFU.TANH R33, R33 ;  /* 0x0000002100217308 */ /* 0x000fe20000002400 */
[----:B------:R-:W-:Y:S01]  /*dd20*/  FMUL.FTZ R143, R24, UR4 ;  /* 0x00000004188f7c20 */ /* 0x000fe20008410000 */
[----:B------:R-:W-:Y:S01]  /*dd30*/  FMUL.FTZ R26, R26, UR4 ;  /* 0x000000041a1a7c20 */ /* 0x000fe20008410000 */
[----:B------:R-:W4:Y:S01]  /*dd40*/  S2R R24, SR_TID.X ;  /* 0x0000000000187919 */ /* 0x000f220000002100 */
[----:B------:R-:W-:Y:S01]  /*dd50*/  FMUL.FTZ R25, R25, UR4 ;  /* 0x0000000419197c20 */ /* 0x000fe20008410000 */
[----:B------:R-:W-:-:S03]  /*dd60*/  FMUL.FTZ R27, R27, UR4 ;  /* 0x000000041b1b7c20 */ /* 0x000fc60008410000 */
[----:B------:R-:W-:Y:S01]  /*dd70*/  MUFU.TANH R32, R32 ;  /* 0x0000002000207308 */ /* 0x000fe20000002400 */
[----:B------:R-:W-:Y:S01]  /*dd80*/  FMUL.FTZ R105, R20, UR4 ;  /* 0x0000000414697c20 */ /* 0x000fe20008410000 */
[----:B------:R-:W-:Y:S02]  /*dd90*/  IMAD.SHL.U32 R20, R89, 0x40, RZ ;  /* 0x0000004059147824 */ /* 0x000fe400078e00ff */
[----:B------:R-:W-:Y:S01]  /*dda0*/  FMUL.FTZ R157, R21, UR4 ;  /* 0x00000004159d7c20 */ /* 0x000fe20008410000 */
[----:B------:R-:W-:Y:S01]  /*ddb0*/  FMUL.FTZ R23, R23, UR4 ;  /* 0x0000000417177c20 */ /* 0x000fe20008410000 */
[C---:B-1----:R-:W-:Y:S02]  /*ddc0*/  HMMA.16816.F32 R16, R100.reuse, R96, R16 ;  /* 0x000000606410723c */ /* 0x042fe40000001810 */
[----:B------:R-:W-:Y:S06]  /*ddd0*/  MUFU.TANH R28, R28 ;  /* 0x0000001c001c7308 */ /* 0x000fec0000002400 */
[C---:B------:R-:W-:Y:S02]  /*dde0*/  HMMA.16816.F32 R12, R100.reuse, R98, R12 ;  /* 0x00000062640c723c */ /* 0x040fe4000000180c */
[----:B------:R-:W-:Y:S06]  /*ddf0*/  MUFU.TANH R143, R143 ;  /* 0x0000008f008f7308 */ /* 0x000fec0000002400 */
[C---:B--2---:R-:W-:Y:S01]  /*de00*/  HMMA.16816.F32 R8, R100.reuse, R92, R8 ;  /* 0x0000005c6408723c */ /* 0x044fe20000001808 */
[----:B------:R-:W-:Y:S01]  /*de10*/  FMUL.FTZ R92, R34, UR4 ;  /* 0x00000004225c7c20 */ /* 0x000fe20008410000 */
[----:B------:R-:W-:Y:S01]  /*de20*/  FMUL.FTZ R34, R35, UR4 ;  /* 0x0000000423227c20 */ /* 0x000fe20008410000 */
[----:B------:R-:W-:Y:S01]  /*de30*/  FMUL.FTZ R35, R30, UR4 ;  /* 0x000000041e237c20 */ /* 0x000fe20008410000 */
[----:B----4-:R-:W-:Y:S01]  /*de40*/  LOP3.LUT R21, R24, 0x3, RZ, 0xc0, !PT ;  /* 0x0000000318157812 */ /* 0x010fe200078ec0ff */
[----:B------:R-:W-:Y:S01]  /*de50*/  FMUL.FTZ R121, R16, UR4 ;  /* 0x0000000410797c20 */ /* 0x000fe20008410000 */
[----:B------:R-:W-:Y:S01]  /*de60*/  FMUL.FTZ R30, R31, UR4 ;  /* 0x000000041f1e7c20 */ /* 0x000fe20008410000 */
[----:B------:R-:W1:Y:S01]  /*de70*/  MUFU.TANH R92, R92 ;  /* 0x0000005c005c7308 */ /* 0x000e620000002400 */
[----:B------:R-:W-:Y:S01]  /*de80*/  HMMA.16816.F32 R4, R100, R94, R4 ;  /* 0x0000005e6404723c */ /* 0x000fe20000001804 */
[----:B------:R-:W-:Y:S01]  /*de90*/  FMUL.FTZ R103, R22, UR4 ;  /* 0x0000000416677c20 */ /* 0x000fe20008410000 */
[----:B------:R-:W-:-:S02]  /*dea0*/  VIADD R22, R20, 0xffffffc0 ;  /* 0xffffffc014167836 */ /* 0x000fc40000000000 */
[----:B------:R-:W-:Y:S01]  /*deb0*/  FMUL.FTZ R17, R17, UR4 ;  /* 0x0000000411117c20 */ /* 0x000fe20008410000 */
[----:B------:R-:W-:Y:S01]  /*dec0*/  FMUL.FTZ R149, R12, UR4 ;  /* 0x000000040c957c20 */ /* 0x000fe20008410000 */
[----:B------:R-:W-:Y:S01]  /*ded0*/  FMUL.FTZ R145, R19, UR4 ;  /* 0x0000000413917c20 */ /* 0x000fe20008410000 */
[----:B------:R-:W-:Y:S01]  /*dee0*/  IMAD R22, R21, 0x2, R22 ;  /* 0x0000000215167824 */ /* 0x000fe200078e0216 */
[----:B------:R-:W-:Y:S01]  /*def0*/  MUFU.TANH R35, R35 ;  /* 0x0000002300237308 */ /* 0x000fe20000002400 */
[----:B------:R-:W-:Y:S01]  /*df00*/  FMUL.FTZ R151, R13, UR4 ;  /* 0x000000040d977c20 */ /* 0x000fe20008410000 */
[----:B------:R-:W-:Y:S01]  /*df10*/  FMUL.FTZ R18, R18, UR4 ;  /* 0x0000000412127c20 */ /* 0x000fe20008410000 */
[----:B------:R-:W-:Y:S02]  /*df20*/  VIADD R16, R22, 0xffffffc0 ;  /* 0xffffffc016107836 */ /* 0x000fe40000000000 */
[----:B------:R-:W-:Y:S01]  /*df30*/  FMUL.FTZ R101, R8, UR4 ;  /* 0x0000000408657c20 */ /* 0x000fe20008410000 */
[----:B------:R-:W-:-:S02]  /*df40*/  VIADD R12, R22, 0xffffffd0 ;  /* 0xffffffd0160c7836 */ /* 0x000fc40000000000 */
[----:B------:R-:W-:Y:S01]  /*df50*/  FMUL.FTZ R14, R14, UR4 ;  /* 0x000000040e0e7c20 */ /* 0x000fe20008410000 */
[----:B------:R-:W-:Y:S01]  /*df60*/  VIADD R8, R22, 0xffffffe0 ;  /* 0xffffffe016087836 */ /* 0x000fe20000000000 */
[----:B------:R-:W2:Y:S01]  /*df70*/  MUFU.TANH R34, R34 ;  /* 0x0000002200227308 */ /* 0x000ea20000002400 */
[C---:B------:R-:W-:Y:S01]  /*df80*/  ISETP.GE.AND P3, PT, R16.reuse, R3, PT ;  /* 0x000000031000720c */ /* 0x040fe20003f66270 */
[----:B------:R-:W-:Y:S01]  /*df90*/  FMUL.FTZ R15, R15, UR4 ;  /* 0x000000040f0f7c20 */ /* 0x000fe20008410000 */
[----:B------:R-:W-:Y:S01]  /*dfa0*/  ISETP.GE.AND P6, PT, R16, R91, PT ;  /* 0x0000005b1000720c */ /* 0x000fe20003fc6270 */
[----:B------:R-:W-:Y:S01]  /*dfb0*/  VIADD R16, R22, 0xffffffc1 ;  /* 0xffffffc116107836 */ /* 0x000fe20000000000 */
[----:B---3--:R-:W-:Y:S01]  /*dfc0*/  FSEL R29, R90, -INF , !P3 ;  /* 0xff8000005a1d7808 */ /* 0x008fe20005800000 */
[----:B------:R-:W-:Y:S01]  /*dfd0*/  FMUL.FTZ R111, R4, UR4 ;  /* 0x00000004046f7c20 */ /* 0x000fe20008410000 */
[----:B-1----:R-:W-:Y:S01]  /*dfe0*/  FSEL R21, R92, -INF , !P6 ;  /* 0xff8000005c157808 */ /* 0x002fe20007000000 */
[----:B------:R-:W1:Y:S01]  /*dff0*/  MUFU.TANH R30, R30 ;  /* 0x0000001e001e7308 */ /* 0x000e620000002400 */
[----:B------:R-:W-:Y:S01]  /*e000*/  ISETP.GE.AND P5, PT, R16, R3, PT ;  /* 0x000000031000720c */ /* 0x000fe20003fa6270 */
[----:B------:R-:W-:Y:S01]  /*e010*/  VIADD R4, R22, 0xfffffff0 ;  /* 0xfffffff016047836 */ /* 0x000fe20000000000 */
[----:B------:R-:W-:Y:S01]  /*e020*/  ISETP.GE.AND P4, PT, R16, R91, PT ;  /* 0x0000005b1000720c */ /* 0x000fe20003f86270 */
[----:B------:R-:W-:-:S02]  /*e030*/  VIADD R16, R22, 0xffffffc8 ;  /* 0xffffffc816107836 */ /* 0x000fc40000000000 */
[----:B------:R-:W-:Y:S01]  /*e040*/  FMUL.FTZ R9, R9, UR4 ;  /* 0x0000000409097c20 */ /* 0x000fe20008410000 */
[----:B------:R-:W-:Y:S01]  /*e050*/  FMUL.FTZ R10, R10, UR4 ;  /* 0x000000040a0a7c20 */ /* 0x000fe20008410000 */
[----:B------:R-:W-:Y:S01]  /*e060*/  FMUL.FTZ R11, R11, UR4 ;  /* 0x000000040b0b7c20 */ /* 0x000fe20008410000 */
[----:B------:R-:W3:Y:S01]  /*e070*/  MUFU.TANH R141, R26 ;  /* 0x0000001a008d7308 */ /* 0x000ee20000002400 */
[C---:B------:R-:W-:Y:S01]  /*e080*/  ISETP.GE.AND P3, PT, R16.reuse, R3, PT ;  /* 0x000000031000720c */ /* 0x040fe20003f66270 */
[----:B------:R-:W-:Y:S01]  /*e090*/  FMUL.FTZ R5, R5, UR4 ;  /* 0x0000000405057c20 */ /* 0x000fe20008410000 */
[-C--:B------:R-:W-:Y:S01]  /*e0a0*/  ISETP.GE.AND P6, PT, R16, R91.reuse, PT ;  /* 0x0000005b1000720c */ /* 0x080fe20003fc6270 */
[----:B------:R-:W-:Y:S01]  /*e0b0*/  VIADD R16, R22, 0xffffffc9 ;  /* 0xffffffc916107836 */ /* 0x000fe20000000000 */
[----:B--2---:R-:W-:Y:S01]  /*e0c0*/  FSEL R19, R34, -INF , !P4 ;  /* 0xff80000022137808 */ /* 0x004fe20006000000 */
[----:B------:R-:W-:Y:S01]  /*e0d0*/  FMUL.FTZ R6, R6, UR4 ;  /* 0x0000000406067c20 */ /* 0x000fe20008410000 */
[----:B------:R-:W-:Y:S01]  /*e0e0*/  FMUL.FTZ R7, R7, UR4 ;  /* 0x0000000407077c20 */ /* 0x000fe20008410000 */
[----:B------:R2:W-:Y:S01]  /*e0f0*/  MUFU.TANH R159, R25 ;  /* 0x00000019009f7308 */ /* 0x0005e20000002400 */
[----:B------:R-:W-:-:S04]  /*e100*/  ISETP.GE.AND P4, PT, R16, R91, PT ;  /* 0x0000005b1000720c */ /* 0x000fc80003f86270 */
[----:B-1----:R-:W-:-:S03]  /*e110*/  FSEL R13, R30, -INF , !P4 ;  /* 0xff8000001e0d7808 */ /* 0x002fc60006000000 */
[----:B------:R1:W-:Y:S08]  /*e120*/  MUFU.TANH R139, R17 ;  /* 0x00000011008b7308 */ /* 0x0003f00000002400 */
[----:B------:R4:W5:Y:S01]  /*e130*/  MUFU.TANH R155, R27 ;  /* 0x0000001b009b7308 */ /* 0x0009620000002400 */
[----:B--2---:R-:W-:Y:S02]  /*e140*/  FSEL R25, R33, -INF , !P3 ;  /* 0xff80000021197808 */ /* 0x004fe40005800000 */
[----:B------:R-:W-:-:S04]  /*e150*/  ISETP.GE.AND P3, PT, R12, R3, PT ;  /* 0x000000030c00720c */ /* 0x000fc80003f66270 */
[----:B------:R-:W-:Y:S01]  /*e160*/  FSEL R143, R143, -INF , !P3 ;  /* 0xff8000008f8f7808 */ /* 0x000fe20005800000 */
[----:B------:R-:W2:Y:S01]  /*e170*/  MUFU.TANH R105, R105 ;  /* 0x0000006900697308 */ /* 0x000ea20000002400 */
[----:B-1----:R-:W-:Y:S02]  /*e180*/  FSEL R17, R35, -INF , !P6 ;  /* 0xff80000023117808 */ /* 0x002fe40007000000 */
[----:B------:R-:W-:Y:S01]  /*e190*/  ISETP.GE.AND P6, PT, R12, R91, PT ;  /* 0x0000005b0c00720c */ /* 0x000fe20003fc6270 */
[----:B------:R-:W-:-:S03]  /*e1a0*/  VIADD R12, R22, 0xffffffd1 ;  /* 0xffffffd1160c7836 */ /* 0x000fc60000000000 */
[----:B---3--:R-:W-:Y:S01]  /*e1b0*/  FSEL R141, R141, -INF , !P6 ;  /* 0xff8000008d8d7808 */ /* 0x008fe20007000000 */
[----:B------:R-:W1:Y:S01]  /*e1c0*/  MUFU.TANH R103, R103 ;  /* 0x0000006700677308 */ /* 0x000e620000002400 */
[----:B----4-:R-:W-:Y:S02]  /*e1d0*/  FSEL R27, R32, -INF , !P5 ;  /* 0xff800000201b7808 */ /* 0x010fe40006800000 */
[----:B------:R-:W-:Y:S02]  /*e1e0*/  ISETP.GE.AND P5, PT, R16, R3, PT ;  /* 0x000000031000720c */ /* 0x000fe40003fa6270 */
[----:B------:R-:W-:-:S03]  /*e1f0*/  ISETP.GE.AND P4, PT, R12, R91, PT ;  /* 0x0000005b0c00720c */ /* 0x000fc60003f86270 */
[----:B------:R3:W-:Y:S01]  /*e200*/  MUFU.TANH R153, R23 ;  /* 0x0000001700997308 */ /* 0x0007e20000002400 */
[----:B-----5:R-:W-:-:S07]  /*e210*/  FSEL R155, R155, -INF , !P4 ;  /* 0xff8000009b9b7808 */ /* 0x020fce0006000000 */
[----:B------:R-:W4:Y:S08]  /*e220*/  MUFU.TANH R157, R157 ;  /* 0x0000009d009d7308 */ /* 0x000f300000002400 */
[----:B------:R-:W5:Y:S01]  /*e230*/  MUFU.TANH R121, R121 ;  /* 0x0000007900797308 */ /* 0x000f620000002400 */
[----:B---3--:R-:W-:Y:S02]  /*e240*/  FSEL R23, R28, -INF , !P5 ;  /* 0xff8000001c177808 */ /* 0x008fe40006800000 */
[----:B------:R-:W-:Y:S01]  /*e250*/  ISETP.GE.AND P5, PT, R12, R3, PT ;  /* 0x000000030c00720c */ /* 0x000fe20003fa6270 */
[----:B------:R-:W-:-:S03]  /*e260*/  VIADD R12, R22, 0xffffffd8 ;  /* 0xffffffd8160c7836 */ /* 0x000fc60000000000 */
[----:B------:R-:W-:Y:S01]  /*e270*/  FSEL R159, R159, -INF , !P5 ;  /* 0xff8000009f9f7808 */ /* 0x000fe20006800000 */
[----:B------:R-:W3:Y:S01]  /*e280*/  MUFU.TANH R115, R18 ;  /* 0x0000001200737308 */ /* 0x000ee20000002400 */
[C---:B------:R-:W-:Y:S02]  /*e290*/  ISETP.GE.AND P3, PT, R12.reuse, R3, PT ;  /* 0x000000030c00720c */ /* 0x040fe40003f66270 */
[----:B------:R-:W-:Y:S01]  /*e2a0*/  ISETP.GE.AND P6, PT, R12, R91, PT ;  /* 0x0000005b0c00720c */ /* 0x000fe20003fc6270 */
[----:B------:R-:W-:Y:S01]  /*e2b0*/  VIADD R12, R22, 0xffffffd9 ;  /* 0xffffffd9160c7836 */ /* 0x000fe20000000000 */
[----:B--2---:R-:W-:Y:S02]  /*e2c0*/  FSEL R105, R105, -INF , !P3 ;  /* 0xff80000069697808 */ /* 0x004fe40005800000 */
[----:B-1----:R-:W-:Y:S01]  /*e2d0*/  FSEL R103, R103, -INF , !P6 ;  /* 0xff80000067677808 */ /* 0x002fe20007000000 */
[----:B------:R-:W1:Y:S01]  /*e2e0*/  MUFU.TANH R149, R149 ;  /* 0x0000009500957308 */ /* 0x000e620000002400 */
[----:B------:R-:W-:-:S02]  /*e2f0*/  ISETP.GE.AND P3, PT, R8, R3, PT ;  /* 0x000000030800720c */ /* 0x000fc40003f66270 */
[----:B------:R-:W-:Y:S01]  /*e300*/  ISETP.GE.AND P6, PT, R8, R91, PT ;  /* 0x0000005b0800720c */ /* 0x000fe20003fc6270 */
[----:B------:R-:W-:Y:S01]  /*e310*/  VIADD R8, R22, 0xffffffe1 ;  /* 0xffffffe116087836 */ /* 0x000fe20000000000 */
[C---:B------:R-:W-:Y:S02]  /*e320*/  ISETP.GE.AND P5, PT, R12.reuse, R3, PT ;  /* 0x000000030c00720c */ /* 0x040fe40003fa6270 */
[----:B------:R-:W-:Y:S01]  /*e330*/  ISETP.GE.AND P4, PT, R12, R91, PT ;  /* 0x0000005b0c00720c */ /* 0x000fe20003f86270 */
[----:B------:R-:W2:Y:S01]  /*e340*/  MUFU.TANH R147, R14 ;  /* 0x0000000e00937308 */ /* 0x000ea20000002400 */
[----:B----4-:R-:W-:Y:S02]  /*e350*/  FSEL R157, R157, -INF , !P5 ;  /* 0xff8000009d9d7808 */ /* 0x010fe40006800000 */
[----:B------:R-:W-:Y:S02]  /*e360*/  FSEL R153, R153, -INF , !P4 ;  /* 0xff80000099997808 */ /* 0x000fe40006000000 */
[----:B------:R-:W-:-:S02]  /*e370*/  ISETP.GE.AND P5, PT, R8, R3, PT ;  /* 0x000000030800720c */ /* 0x000fc40003fa6270 */
[----:B------:R-:W-:Y:S01]  /*e380*/  ISETP.GE.AND P4, PT, R8, R91, PT ;  /* 0x0000005b0800720c */ /* 0x000fe20003f86270 */
[----:B------:R-:W4:Y:S01]  /*e390*/  MUFU.TANH R145, R145 ;  /* 0x0000009100917308 */ /* 0x000f220000002400 */
[----:B------:R-:W-:Y:S01]  /*e3a0*/  VIADD R8, R22, 0xffffffe8 ;  /* 0xffffffe816087836 */ /* 0x000fe20000000000 */
[----:B-----5:R-:W-:Y:S02]  /*e3b0*/  FSEL R121, R121, -INF , !P3 ;  /* 0xff80000079797808 */ /* 0x020fe40005800000 */
[----:B---3--:R-:W-:Y:S02]  /*e3c0*/  FSEL R115, R115, -INF , !P6 ;  /* 0xff80000073737808 */ /* 0x008fe40007000000 */
[C---:B------:R-:W-:Y:S02]  /*e3d0*/  ISETP.GE.AND P3, PT, R8.reuse, R3, PT ;  /* 0x000000030800720c */ /* 0x040fe40003f66270 */
[----:B------:R-:W3:Y:S01]  /*e3e0*/  MUFU.TANH R151, R151 ;  /* 0x0000009700977308 */ /* 0x000ee20000002400 */
[----:B------:R-:W-:Y:S01]  /*e3f0*/  ISETP.GE.AND P6, PT, R8, R91, PT ;  /* 0x0000005b0800720c */ /* 0x000fe20003fc6270 */
[----:B------:R-:W-:Y:S01]  /*e400*/  VIADD R8, R22, 0xffffffe9 ;  /* 0xffffffe916087836 */ /* 0x000fe20000000000 */
[----:B-1----:R-:W-:-:S02]  /*e410*/  FSEL R149, R149, -INF , !P3 ;  /* 0xff80000095957808 */ /* 0x002fc40005800000 */
[----:B--2---:R-:W-:Y:S02]  /*e420*/  FSEL R147, R147, -INF , !P6 ;  /* 0xff80000093937808 */ /* 0x004fe40007000000 */
[----:B------:R-:W-:Y:S01]  /*e430*/  FSEL R139, R139, -INF , !P5 ;  /* 0xff8000008b8b7808 */ /* 0x000fe20006800000 */
[----:B------:R-:W1:Y:S01]  /*e440*/  MUFU.TANH R99, R15 ;  /* 0x0000000f00637308 */ /* 0x000e620000002400 */
[----:B----4-:R-:W-:Y:S02]  /*e450*/  FSEL R145, R145, -INF , !P4 ;  /* 0xff80000091917808 */ /* 0x010fe40006000000 */
[C---:B------:R-:W-:Y:S02]  /*e460*/  ISETP.GE.AND P3, PT, R4.reuse, R3, PT ;  /* 0x000000030400720c */ /* 0x040fe40003f66270 */
[----:B------:R-:W-:Y:S01]  /*e470*/  ISETP.GE.AND P6, PT, R4, R91, PT ;  /* 0x0000005b0400720c */ /* 0x000fe20003fc6270 */
[----:B------:R-:W-:Y:S01]  /*e480*/  VIADD R4, R22, 0xfffffff1 ;  /* 0xfffffff116047836 */ /* 0x000fe20000000000 */
[C---:B------:R-:W-:Y:S01]  /*e490*/  ISETP.GE.AND P5, PT, R8.reuse, R3, PT ;  /* 0x000000030800720c */ /* 0x040fe20003fa6270 */
[----:B------:R-:W2:Y:S01]  /*e4a0*/  MUFU.TANH R101, R101 ;  /* 0x0000006500657308 */ /* 0x000ea20000002400 */
[----:B------:R-:W-:-:S02]  /*e4b0*/  ISETP.GE.AND P4, PT, R8, R91, PT ;  /* 0x0000005b0800720c */ /* 0x000fc40003f86270 */
[----:B---3--:R-:W-:Y:S02]  /*e4c0*/  FSEL R151, R151, -INF , !P5 ;  /* 0xff80000097977808 */ /* 0x008fe40006800000 */
[----:B------:R-:W-:-:S03]  /*e4d0*/  ISETP.GE.AND P5, PT, R4, R3, PT ;  /* 0x000000030400720c */ /* 0x000fc60003fa6270 */
[----:B------:R-:W3:Y:S01]  /*e4e0*/  MUFU.TANH R111, R111 ;  /* 0x0000006f006f7308 */ /* 0x000ee20000002400 */
[----:B-1----:R-:W-:Y:S02]  /*e4f0*/  FSEL R99, R99, -INF , !P4 ;  /* 0xff80000063637808 */ /* 0x002fe40006000000 */
[----:B------:R-:W-:Y:S01]  /*e500*/  ISETP.GE.AND P4, PT, R4, R91, PT ;  /* 0x0000005b0400720c */ /* 0x000fe20003f86270 */
[C---:B------:R-:W-:Y:S02]  /*e510*/  VIADD R4, R22.reuse, 0xfffffff8 ;  /* 0xfffffff816047836 */ /* 0x040fe40000000000 */
[----:B------:R-:W-:Y:S02]  /*e520*/  VIADD R22, R22, 0xfffffff9 ;  /* 0xfffffff916167836 */ /* 0x000fe40000000000 */
[----:B------:R-:W1:Y:S01]  /*e530*/  MUFU.TANH R106, R9 ;  /* 0x00000009006a7308 */ /* 0x000e620000002400 */
[----:B--2---:R-:W-:Y:S01]  /*e540*/  FSEL R101, R101, -INF , !P3 ;  /* 0xff80000065657808 */ /* 0x004fe20005800000 */
[----:B------:R-:W-:Y:S01]  /*e550*/  BAR.SYNC.DEFER_BLOCKING 0x0 ;  /* 0x0000000000007b1d */ /* 0x000fe20000010000 */
[----:B------:R-:W-:-:S05]  /*e560*/  ISETP.GE.AND P3, PT, R4, R3, PT ;  /* 0x000000030400720c */ /* 0x000fca0003f66270 */
[----:B------:R-:W2:Y:S01]  /*e570*/  MUFU.TANH R100, R10 ;  /* 0x0000000a00647308 */ /* 0x000ea20000002400 */
[----:B---3--:R-:W-:Y:S02]  /*e580*/  FSEL R111, R111, -INF , !P3 ;  /* 0xff8000006f6f7808 */ /* 0x008fe40005800000 */
[----:B------:R-:W-:-:S05]  /*e590*/  ISETP.GE.AND P3, PT, R89, 0x3, PT ;  /* 0x000000035900780c */ /* 0x000fca0003f66270 */
        /* <DEDUP_REMOVED lines=17> */
[----:B------:R-:W2:Y:S01]  /*e6b0*/  LDCU.64 UR8, c[0x0][0x3b8] ;  /* 0x00007700ff0877ac */ /* 0x000ea20008000a00 */
[----:B------:R-:W3:Y:S01]  /*e6c0*/  LDCU.64 UR4, c[0x0][0x3a0] ;  /* 0x00007400ff0477ac */ /* 0x000ee20008000a00 */
[----:B-1----:R-:W-:-:S04]  /*e6d0*/  IABS R3, R4 ;  /* 0x0000000400037213 */ /* 0x002fc80000000000 */
[----:B------:R-:W1:Y:S08]  /*e6e0*/  I2F.RP R8, R3 ;  /* 0x0000000300087306 */ /* 0x000e700000209400 */
[----:B-1----:R-:W1:Y:S02]  /*e6f0*/  MUFU.RCP R6, R8 ;  /* 0x0000000800067308 */ /* 0x002e640000001000 */
[----:B-1----:R-:W-:-:S06]  /*e700*/  VIADD R6, R6, 0xffffffe ;  /* 0x0ffffffe06067836 */ /* 0x002fcc0000000000 */
[----:B------:R-:W1:Y:S02]  /*e710*/  F2I.FTZ.U32.TRUNC.NTZ R7, R6 ;  /* 0x0000000600077305 */ /* 0x000e64000021f000 */
[----:B-1----:R-:W-:Y:S01]  /*e720*/  IMAD.MOV R5, RZ, RZ, -R7 ;  /* 0x000000ffff057224 */ /* 0x002fe200078e0a07 */
[----:B------:R-:W-:-:S03]  /*e730*/  MOV R6, RZ ;  /* 0x000000ff00067202 */ /* 0x000fc60000000f00 */
[----:B------:R-:W-:-:S04]  /*e740*/  IMAD R5, R5, R3, RZ ;  /* 0x0000000305057224 */ /* 0x000fc800078e02ff */
[----:B------:R-:W-:Y:S01]  /*e750*/  IMAD.HI.U32 R12, R7, R5, R6 ;  /* 0x00000005070c7227 */ /* 0x000fe200078e0006 */
[----:B------:R-:W-:Y:S02]  /*e760*/  IABS R7, R11 ;  /* 0x0000000b00077213 */ /* 0x000fe40000000000 */
[----:B------:R-:W-:Y:S01]  /*e770*/  LOP3.LUT R11, R11, R4, RZ, 0x3c, !PT ;  /* 0x000000040b0b7212 */ /* 0x000fe200078e3cff */
[----:B------:R-:W-:Y:S02]  /*e780*/  VIADD R5, R89, 0xfffffffe ;  /* 0xfffffffe59057836 */ /* 0x000fe40000000000 */
[----:B------:R-:W-:-:S03]  /*e790*/  IMAD.HI.U32 R10, R12, R7, RZ ;  /* 0x000000070c0a7227 */ /* 0x000fc600078e00ff */
[----:B------:R-:W-:Y:S01]  /*e7a0*/  SHF.L.U32 R5, R5, 0x6, RZ ;  /* 0x0000000605057819 */ /* 0x000fe200000006ff */
[----:B------:R-:W-:-:S03]  /*e7b0*/  IMAD.MOV R6, RZ, RZ, -R10 ;  /* 0x000000ffff067224 */ /* 0x000fc600078e0a0a */
[----:B------:R-:W-:Y:S01]  /*e7c0*/  IABS R9, R5 ;  /* 0x0000000500097213 */ /* 0x000fe20000000000 */
[----:B------:R-:W-:Y:S01]  /*e7d0*/  IMAD R6, R3, R6, R7 ;  /* 0x0000000603067224 */ /* 0x000fe200078e0207 */
[----:B------:R-:W-:-:S03]  /*e7e0*/  LOP3.LUT R5, R5, R4, RZ, 0x3c, !PT ;  /* 0x0000000405057212 */ /* 0x000fc600078e3cff */
[----:B------:R-:W-:Y:S01]  /*e7f0*/  IMAD.HI.U32 R12, R12, R9, RZ ;  /* 0x000000090c0c7227 */ /* 0x000fe200078e00ff */
[----:B------:R-:W-:-:S04]  /*e800*/  ISETP.GT.U32.AND P4, PT, R3, R6, PT ;  /* 0x000000060300720c */ /* 0x000fc80003f84070 */
[----:B------:R-:W-:-:S05]  /*e810*/  IADD3 R8, PT, PT, -R12, RZ, RZ ;  /* 0x000000ff0c087210 */ /* 0x000fca0007ffe1ff */
[----:B------:R-:W-:-:S04]  /*e820*/  IMAD R8, R3, R8, R9 ;  /* 0x0000000803087224 */ /* 0x000fc800078e0209 */
[----:B------:R-:W-:Y:S01]  /*e830*/  @!P4 IMAD.IADD R6, R6, 0x1, -R3 ;  /* 0x000000010606c824 */ /* 0x000fe200078e0a03 */
[----:B------:R-:W-:Y:S02]  /*e840*/  ISETP.GT.U32.AND P3, PT, R3, R8, PT ;  /* 0x000000080300720c */ /* 0x000fe40003f64070 */
[----:B------:R-:W-:Y:S02]  /*e850*/  @!P4 IADD3 R10, PT, PT, R10, 0x1, RZ ;  /* 0x000000010a0ac810 */ /* 0x000fe40007ffe0ff */
[----:B------:R-:W-:Y:S02]  /*e860*/  ISETP.GE.U32.AND P5, PT, R6, R3, PT ;  /* 0x000000030600720c */ /* 0x000fe40003fa6070 */
[----:B------:R-:W-:-:S07]  /*e870*/  ISETP.GE.AND P4, PT, R5, RZ, PT ;  /* 0x000000ff0500720c */ /* 0x000fce0003f86270 */
[-C--:B------:R-:W-:Y:S01]  /*e880*/  @!P3 IADD3 R8, PT, PT, R8, -R3.reuse, RZ ;  /* 0x800000030808b210 */ /* 0x080fe20007ffe0ff */
[----:B------:R-:W-:Y:S01]  /*e890*/  @!P3 VIADD R12, R12, 0x1 ;  /* 0x000000010c0cb836 */ /* 0x000fe20000000000 */
[----:B------:R-:W-:Y:S02]  /*e8a0*/  ISETP.GE.AND P3, PT, R11, RZ, PT ;  /* 0x000000ff0b00720c */ /* 0x000fe40003f66270 */
[----:B------:R-:W-:Y:S01]  /*e8b0*/  ISETP.GE.U32.AND P6, PT, R8, R3, PT ;  /* 0x000000030800720c */ /* 0x000fe20003fc6070 */
[----:B------:R-:W-:Y:S01]  /*e8c0*/  @P5 VIADD R10, R10, 0x1 ;  /* 0x000000010a0a5836 */ /* 0x000fe20000000000 */
[----:B------:R-:W-:Y:S02]  /*e8d0*/  ISETP.NE.AND P5, PT, R4, RZ, PT ;  /* 0x000000ff0400720c */ /* 0x000fe40003fa5270 */
[----:B------:R-:W-:-:S07]  /*e8e0*/  LOP3.LUT R3, RZ, R4, RZ, 0x33, !PT ;  /* 0x00000004ff037212 */ /* 0x000fce00078e33ff */
[----:B------:R-:W-:Y:S02]  /*e8f0*/  @!P3 IMAD.MOV R10, RZ, RZ, -R10 ;  /* 0x000000ffff0ab224 */ /* 0x000fe400078e0a0a */
[----:B------:R-:W-:-:S03]  /*e900*/  @P6 IADD3 R12, PT, PT, R12, 0x1, RZ ;  /* 0x000000010c0c6810 */ /* 0x000fc60007ffe0ff */
[----:B------:R-:W-:Y:S02]  /*e910*/  SEL R7, R3, R10, !P5 ;  /* 0x0000000a03077207 */ /* 0x000fe40006800000 */
[----:B------:R-:W-:-:S03]  /*e920*/  @!P4 IADD3 R12, PT, PT, -R12, RZ, RZ ;  /* 0x000000ff0c0cc210 */ /* 0x000fc60007ffe1ff */
[----:B------:R-:W-:Y:S01]  /*e930*/  IMAD.WIDE R14, R7, 0x4, R134 ;  /* 0x00000004070e7825 */ /* 0x000fe200078e0286 */
[----:B------:R-:W-:-:S04]  /*e940*/  SEL R3, R3, R12, !P5 ;  /* 0x0000000c03037207 */ /* 0x000fc80006800000 */
[----:B------:R-:W4:Y:S01]  /*e950*/  LDG.E R6, desc[UR6][R14.64] ;  /* 0x000000060e067981 */ /* 0x000f22000c1e1900 */
[----:B------:R-:W-:-:S05]  /*e960*/  IMAD.WIDE R10, R3, 0x4, R134 ;  /* 0x00000004030a7825 */ /* 0x000fca00078e0286 */
        /* <DEDUP_REMOVED lines=17> */
.L_x_3766:
        /* <DEDUP_REMOVED lines=8> */
.L_x_3767:
[----:B------:R-:W-:Y:S01]  /*eb00*/  @!P2 IMAD.MOV.U32 R6, RZ, RZ, R120 ;  /* 0x000000ffff06a224 */ /* 0x000fe200078e0078 */
[----:B------:R-:W-:Y:S01]  /*eb10*/  LEA R4, P3, R125, R120, 0x1 ;  /* 0x000000787d047211 */ /* 0x000fe200078608ff */
[----:B------:R-:W-:-:S03]  /*eb20*/  @!P2 IMAD.MOV.U32 R7, RZ, RZ, R119 ;  /* 0x000000ffff07a224 */ /* 0x000fc600078e0077 */
[----:B------:R-:W-:Y:S02]  /*eb30*/  LEA.HI.X R5, R125, R119, R124, 0x1, P3 ;  /* 0x000000777d057211 */ /* 0x000fe400018f0c7c */
        /* <DEDUP_REMOVED lines=35> */
.L_x_3765:
[----:B--2---:R-:W-:Y:S01]  /*ed70*/  FMNMX3.FTZ R4, R0, R21, R19, !PT ;  /* 0x0000001500047276 */ /* 0x004fe20007810013 */
        /* <DEDUP_REMOVED lines=17> */
[----:B------:R-:W-:Y:S01]  /*ee90*/  VIMNMX R89, PT, PT, R89, 0x2, !PT ;  /* 0x0000000259597848 */ /* 0x000fe20007fe0100 */
[----:B------:R-:W2:Y:S04]  /*eea0*/  SHFL.BFLY PT, R4, R7, 0x2, 0x1f ;  /* 0x0c401f0007047f89 */ /* 0x000ea800000e0000 */
[----:B------:R-:W3:Y:S01]  /*eeb0*/  SHFL.BFLY PT, R5, R6, 0x2, 0x1f ;  /* 0x0c401f0006057f89 */ /* 0x000ee200000e0000 */
[----:B--2---:R-:W-:-:S02]  /*eec0*/  FMNMX.FTZ R4, R7, R4, !PT ;  /* 0x0000000407047209 */ /* 0x004fc40007810000 */
[----:B---3--:R-:W-:-:S03]  /*eed0*/  FMNMX.FTZ R5, R6, R5, !PT ;  /* 0x0000000506057209 */ /* 0x008fc60007810000 */
[----:B------:R-:W2:Y:S04]  /*eee0*/  SHFL.BFLY PT, R3, R4, 0x1, 0x1f ;  /* 0x0c201f0004037f89 */ /* 0x000ea800000e0000 */
[----:B------:R-:W3:Y:S01]  /*eef0*/  SHFL.BFLY PT, R88, R5, 0x1, 0x1f ;  /* 0x0c201f0005587f89 */ /* 0x000ee200000e0000 */
[----:B--2---:R-:W-:Y:S02]  /*ef00*/  FMNMX.FTZ R3, R4, R3, !PT ;  /* 0x0000000304037209 */ /* 0x004fe40007810000 */
[----:B---3--:R-:W-:-:S03]  /*ef10*/  FMNMX.FTZ R88, R5, R88, !PT ;  /* 0x0000005805587209 */ /* 0x008fc60007810000 */
[C---:B-1----:R-:W-:Y:S01]  /*ef20*/  FMUL.FTZ R112, R3.reuse, UR4 ;  /* 0x0000000403707c20 */ /* 0x042fe20008410000 */
[----:B------:R-:W-:Y:S02]  /*ef30*/  FSETP.NEU.FTZ.AND P0, PT, R3, -INF , PT ;  /* 0xff8000000300780b */ /* 0x000fe40003f1d000 */
[C---:B------:R-:W-:Y:S01]  /*ef40*/  FSETP.NEU.FTZ.AND P1, PT, R88.reuse, -INF , PT ;  /* 0xff8000005800780b */ /* 0x040fe20003f3d000 */
[----:B------:R-:W-:Y:S01]  /*ef50*/  FMUL.FTZ R114, R88, UR4 ;  /* 0x0000000458727c20 */ /* 0x000fe20008410000 */
[----:B------:R-:W-:Y:S02]  /*ef60*/  FSEL R112, R112, RZ, P0 ;  /* 0x000000ff70707208 */ /* 0x000fe40000000000 */
[----:B------:R-:W-:Y:S02]  /*ef70*/  FSEL R5, R88, RZ, P1 ;  /* 0x000000ff58057208 */ /* 0x000fe40000800000 */
[----:B------:R-:W-:Y:S01]  /*ef80*/  FSEL R114, R114, RZ, P1 ;  /* 0x000000ff72727208 */ /* 0x000fe20000800000 */
[----:B------:R-:W-:Y:S01]  /*ef90*/  FFMA.FTZ R95, R13, UR4, -R112 ;  /* 0x000000040d5f7c23 */ /* 0x000fe20008010870 */
[----:B------:R-:W-:Y:S01]  /*efa0*/  MOV R13, 0x10 ;  /* 0x00000010000d7802 */ /* 0x000fe20000000f00 */
[----:B------:R-:W-:Y:S01]  /*efb0*/  FADD.FTZ R136, R2, -R5 ;  /* 0x8000000502887221 */ /* 0x000fe20000010000 */
[----:B------:R-:W-:Y:S01]  /*efc0*/  FSEL R5, R3, RZ, P0 ;  /* 0x000000ff03057208 */ /* 0x000fe20000000000 */
[--C-:B------:R-:W-:Y:S01]  /*efd0*/  FFMA.FTZ R113, R29, UR4, -R114.reuse ;  /* 0x000000041d717c23 */ /* 0x100fe20008010872 */
[----:B------:R-:W-:Y:S01]  /*efe0*/  LOP3.LUT P0, RZ, R24, 0x4, RZ, 0xc0, !PT ;  /* 0x0000000418ff7812 */ /* 0x000fe2000780c0ff */
[----:B------:R-:W-:Y:S01]  /*eff0*/  FMUL.FTZ R136, R136, UR4 ;  /* 0x0000000488887c20 */ /* 0x000fe20008410000 */
[--C-:B------:R-:W-:Y:S01]  /*f000*/  FFMA.FTZ R93, R27, UR4, -R114.reuse ;  /* 0x000000041b5d7c23 */ /* 0x100fe20008010872 */
[----:B------:R-:W-:Y:S01]  /*f010*/  FADD.FTZ R94, R0, -R5 ;  /* 0x80000005005e7221 */ /* 0x000fe20000010000 */
[----:B------:R-:W-:Y:S01]  /*f020*/  SEL R13, R13, 0xfffffff0, !P0 ;  /* 0xfffffff00d0d7807 */ /* 0x000fe20004000000 */
[--C-:B------:R-:W-:Y:S01]  /*f030*/  FFMA.FTZ R92, R25, UR4, -R114.reuse ;  /* 0x00000004195c7c23 */ /* 0x100fe20008010872 */
[----:B------:R-:W-:Y:S01]  /*f040*/  FFMA.FTZ R91, R23, UR4, -R114 ;  /* 0x00000004175b7c23 */ /* 0x000fe20008010872 */
[----:B------:R-:W-:Y:S01]  /*f050*/  FMUL.FTZ R94, R94, UR4 ;  /* 0x000000045e5e7c20 */ /* 0x000fe20008410000 */
[----:B------:R-:W-:Y:S01]  /*f060*/  LEA R0, R13, R116, 0x1 ;  /* 0x000000740d007211 */ /* 0x000fe200078e08ff */
[--C-:B------:R-:W-:Y:S01]  /*f070*/  FFMA.FTZ R97, R21, UR4, -R112.reuse ;  /* 0x0000000415617c23 */ /* 0x100fe20008010870 */
[--C-:B------:R-:W-:Y:S01]  /*f080*/  FFMA.FTZ R90, R19, UR4, -R112.reuse ;  /* 0x00000004135a7c23 */ /* 0x100fe20008010870 */
[----:B------:R-:W-:Y:S01]  /*f090*/  FFMA.FTZ R17, R17, UR4, -R112 ;  /* 0x0000000411117c23 */ /* 0x000fe20008010870 */
        /* <DEDUP_REMOVED lines=12> */
[----:B------:R-:W-:Y:S01]  /*f160*/  FFMA.FTZ R153, R121, UR4, -R114 ;  /* 0x0000000479997c23 */ /* 0x000fe20008010872 */
[----:B------:R-:W-:Y:S01]  /*f170*/  FFMA.FTZ R148, R115, UR4, -R112 ;  /* 0x0000000473947c23 */ /* 0x000fe20008010870 */
[--C-:B------:R-:W-:Y:S01]  /*f180*/  FFMA.FTZ R138, R139, UR4, -R114.reuse ;  /* 0x000000048b8a7c23 */ /* 0x100fe20008010872 */
[--C-:B------:R-:W-:Y:S01]  /*f190*/  FFMA.FTZ R140, R149, UR4, -R114.reuse ;  /* 0x00000004958c7c23 */ /* 0x100fe20008010872 */
        /* <DEDUP_REMOVED lines=23> */
[----:B------:R-:W-:Y:S01]  /*f310*/  LDSM.16.MT88.4 R56, [R116+0x6400] ;  /* 0x006400007438783b */ /* 0x000fe20000004200 */
[----:B------:R-:W3:Y:S01]  /*f320*/  MUFU.EX2 R91, R91 ;  /* 0x0000005b005b7308 */ /* 0x000ee20000000800 */
        /* <DEDUP_REMOVED lines=16> */
[----:B---3--:R-:W-:Y:S01]  /*f430*/  F2FP.F16.F32.PACK_AB R82, R91, R92 ;  /* 0x0000005c5b52723e */ /* 0x008fe200000000ff */
[----:B------:R-:W-:Y:S01]  /*f440*/  FMUL.FTZ R13, R73, R136 ;  /* 0x00000088490d7220 */ /* 0x000fe20000410000 */
[-C--:B------:R-:W-:Y:S01]  /*f450*/  FMUL.FTZ R14, R74, R94.reuse ;  /* 0x0000005e4a0e7220 */ /* 0x080fe20000410000 */
[----:B------:R-:W-:Y:S01]  /*f460*/  FMUL.FTZ R15, R75, R94 ;  /* 0x0000005e4b0f7220 */ /* 0x000fe20000410000 */
[-C--:B------:R-:W-:Y:S01]  /*f470*/  FMUL.FTZ R68, R68, R136.reuse ;  /* 0x0000008844447220 */ /* 0x080fe20000410000 */
[----:B------:R-:W-:Y:S01]  /*f480*/  FMUL.FTZ R69, R69, R136 ;  /* 0x0000008845457220 */ /* 0x000fe20000410000 */
[-C--:B------:R-:W-:Y:S01]  /*f490*/  FMUL.FTZ R70, R70, R94.reuse ;  /* 0x0000005e46467220 */ /* 0x080fe20000410000 */
[----:B------:R3:W-:Y:S01]  /*f4a0*/  MUFU.EX2 R2, R17 ;  /* 0x0000001100027308 */ /* 0x0007e20000000800 */
        /* <DEDUP_REMOVED lines=11> */
[----:B------:R-:W-:Y:S01]  /*f560*/  FFMA.FTZ R121, R151, UR4, -R114 ;  /* 0x0000000497797c23 */ /* 0x000fe20008010872 */
[--C-:B------:R-:W-:Y:S01]  /*f570*/  FFMA.FTZ R115, R145, UR4, -R112.reuse ;  /* 0x0000000491737c23 */ /* 0x100fe20008010870 */
[--C-:B------:R-:W-:Y:S01]  /*f580*/  FFMA.FTZ R146, R147, UR4, -R112.reuse ;  /* 0x0000000493927c23 */ /* 0x100fe20008010870 */
[----:B------:R-:W-:Y:S01]  /*f590*/  FFMA.FTZ R99, R99, UR4, -R112 ;  /* 0x0000000463637c23 */ /* 0x000fe20008010870 */
[----:B------:R-:W-:Y:S01]  /*f5a0*/  MUFU.EX2 R143, R143 ;  /* 0x0000008f008f7308 */ /* 0x000fe20000000800 */
[----:B---3--:R-:W1:Y:S01]  /*f5b0*/  LDSM.16.MT88.4 R16, [R0+0x6000] ;  /* 0x006000000010783b */ /* 0x008e620000004200 */
[--C-:B------:R-:W-:Y:S01]  /*f5c0*/  FFMA.FTZ R101, R101, UR4, -R114.reuse ;  /* 0x0000000465657c23 */ /* 0x100fe20008010872 */
[--C-:B------:R-:W-:Y:S01]  /*f5d0*/  FFMA.FTZ R106, R106, UR4, -R114.reuse ;  /* 0x000000046a6a7c23 */ /* 0x100fe20008010872 */
[--C-:B------:R-:W-:Y:S01]  /*f5e0*/  FFMA.FTZ R111, R111, UR4, -R114.reuse ;  /* 0x000000046f6f7c23 */ /* 0x100fe20008010872 */
[----:B------:R-:W-:Y:S01]  /*f5f0*/  FFMA.FTZ R110, R110, UR4, -R114 ;  /* 0x000000046e6e7c23 */ /* 0x000fe20008010872 */
[--C-:B------:R-:W-:Y:S01]  /*f600*/  FFMA.FTZ R100, R100, UR4, -R112.reuse ;  /* 0x0000000464647c23 */ /* 0x100fe20008010870 */
[--C-:B------:R-:W-:Y:S01]  /*f610*/  FFMA.FTZ R107, R107, UR4, -R112.reuse ;  /* 0x000000046b6b7c23 */ /* 0x100fe20008010870 */
[----:B------:R-:W3:Y:S01]  /*f620*/  MUFU.EX2 R104, R104 ;  /* 0x0000006800687308 */ /* 0x000ee20000000800 */
[----:B----4-:R-:W-:Y:S01]  /*f630*/  F2FP.F16.F32.PACK_AB R83, R95, R2 ;  /* 0x000000025f53723e */ /* 0x010fe200000000ff */
[--C-:B------:R-:W-:Y:S01]  /*f640*/  FFMA.FTZ R109, R109, UR4, -R112.reuse ;  /* 0x000000046d6d7c23 */ /* 0x100fe20008010870 */
[----:B------:R-:W-:Y:S01]  /*f650*/  FFMA.FTZ R108, R108, UR4, -R112 ;  /* 0x000000046c6c7c23 */ /* 0x000fe20008010870 */
[----:B------:R-:W-:Y:S01]  /*f660*/  FFMA.FTZ R136, R144, R136, R113 ;  /* 0x0000008890887223 */ /* 0x000fe20000010071 */
[----:B------:R-:W-:-:S03]  /*f670*/  FFMA.FTZ R97, R142, R94, R97 ;  /* 0x0000005e8e617223 */ /* 0x000fc60000010061 */
[----:B--2---:R-:W-:Y:S01]  /*f680*/  HMMA.16816.F32 R28, R80, R32, R28 ;  /* 0x00000020501c723c */ /* 0x004fe2000000181c */
[----:B------:R-:W-:Y:S01]  /*f690*/  MUFU.EX2 R105, R105 ;  /* 0x0000006900697308 */ /* 0x000fe20000000800 */
[----:B------:R-:W-:Y:S01]  /*f6a0*/  FADD.FTZ R93, R93, R136 ;  /* 0x000000885d5d7221 */ /* 0x000fe20000010000 */
[----:B------:R-:W-:-:S03]  /*f6b0*/  FADD.FTZ R97, R90, R97 ;  /* 0x000000615a617221 */ /* 0x000fc60000010000 */
[----:B------:R-:W-:Y:S01]  /*f6c0*/  FADD.FTZ R92, R92, R93 ;  /* 0x0000005d5c5c7221 */ /* 0x000fe20000010000 */
[----:B------:R-:W-:Y:S01]  /*f6d0*/  FADD.FTZ R90, R2, R97 ;  /* 0x00000061025a7221 */ /* 0x000fe20000010000 */
[----:B------:R-:W-:Y:S01]  /*f6e0*/  HMMA.16816.F32 R32, R80, R34, R52 ;  /* 0x000000225020723c */ /* 0x000fe20000001834 */
[----:B------:R-:W2:Y:S01]  /*f6f0*/  LDSM.16.MT88.4 R52, [R116+0x8000] ;  /* 0x008000007434783b */ /* 0x000ea20000004200 */
[----:B------:R-:W-:Y:S01]  /*f700*/  MUFU.EX2 R98, R98 ;  /* 0x0000006200627308 */ /* 0x000fe20000000800 */
[----:B------:R-:W-:Y:S01]  /*f710*/  FADD.FTZ R2, R91, R92 ;  /* 0x0000005c5b027221 */ /* 0x000fe20000010000 */
[----:B------:R-:W-:-:S04]  /*f720*/  FADD.FTZ R90, R95, R90 ;  /* 0x0000005a5f5a7221 */ /* 0x000fc80000010000 */
[C---:B------:R-:W-:Y:S02]  /*f730*/  HMMA.16816.F32 R4, R80.reuse, R8, R4 ;  /* 0x000000085004723c */ /* 0x040fe40000001804 */
[----:B------:R-:W-:Y:S06]  /*f740*/  MUFU.EX2 R141, R141 ;  /* 0x0000008d008d7308 */ /* 0x000fec0000000800 */
[C---:B------:R-:W-:Y:S01]  /*f750*/  HMMA.16816.F32 R8, R80.reuse, R10, R76 ;  /* 0x0000000a5008723c */ /* 0x040fe2000000184c */
[----:B------:R-:W-:Y:S01]  /*f760*/  LDSM.16.MT88.4 R76, [R116+0x6c00] ;  /* 0x006c0000744c783b */ /* 0x000fe20000004200 */
[----:B------:R-:W4:Y:S06]  /*f770*/  MUFU.EX2 R102, R102 ;  /* 0x0000006600667308 */ /* 0x000f2c0000000800 */
[C---:B-1----:R-:W-:Y:S02]  /*f780*/  HMMA.16816.F32 R12, R80.reuse, R16, R12 ;  /* 0x00000010500c723c */ /* 0x042fe4000000180c */
[----:B------:R-:W-:Y:S06]  /*f790*/  MUFU.EX2 R103, R103 ;  /* 0x0000006700677308 */ /* 0x000fec0000000800 */
[C---:B------:R-:W-:Y:S01]  /*f7a0*/  HMMA.16816.F32 R16, R80.reuse, R18, R68 ;  /* 0x000000125010723c */ /* 0x040fe20000001844 */
[----:B------:R-:W-:Y:S01]  /*f7b0*/  LDSM.16.MT88.4 R68, [R0+0x6c00] ;  /* 0x006c00000044783b */ /* 0x000fe20000004200 */
[----:B------:R-:W1:Y:S06]  /*f7c0*/  MUFU.EX2 R96, R96 ;  /* 0x0000006000607308 */ /* 0x000e6c0000000800 */
[C---:B------:R-:W-:Y:S02]  /*f7d0*/  HMMA.16816.F32 R20, R80.reuse, R24, R20 ;  /* 0x000000185014723c */ /* 0x040fe40000001814 */
[----:B------:R-:W-:Y:S06]  /*f7e0*/  MUFU.EX2 R153, R153 ;  /* 0x0000009900997308 */ /* 0x000fec0000000800 */
[C---:B--2---:R-:W-:Y:S02]  /*f7f0*/  HMMA.16816.F32 R36, R80.reuse, R52, R36 ;  /* 0x000000345024723c */ /* 0x044fe40000001824 */
[----:B------:R-:W-:Y:S06]  /*f800*/  MUFU.EX2 R138, R138 ;  /* 0x0000008a008a7308 */ /* 0x000fec0000000800 */
[C---:B------:R-:W-:Y:S01]  /*f810*/  HMMA.16816.F32 R40, R80.reuse, R54, R40 ;  /* 0x000000365028723c */ /* 0x040fe20000001828 */
[----:B------:R-:W2:Y:S01]  /*f820*/  LDSM.16.MT88.4 R52, [R0+0x8000] ;  /* 0x008000000034783b */ /* 0x000ea20000004200 */
[----:B------:R-:W-:Y:S06]  /*f830*/  MUFU.EX2 R140, R140 ;  /* 0x0000008c008c7308 */ /* 0x000fec0000000800 */
[C---:B------:R-:W-:Y:S01]  /*f840*/  HMMA.16816.F32 R24, R80.reuse, R26, R60 ;  /* 0x0000001a5018723c */ /* 0x040fe2000000183c */
[----:B------:R-:W-:Y:S01]  /*f850*/  LDSM.16.MT88.4 R60, [R116+0x6800] ;  /* 0x00680000743c783b */ /* 0x000fe20000004200 */
[----:B------:R-:W-:Y:S08]  /*f860*/  MUFU.EX2 R121, R121 ;  /* 0x0000007900797308 */ /* 0x000ff00000000800 */
[----:B------:R-:W-:Y:S08]  /*f870*/  MUFU.EX2 R148, R148 ;  /* 0x0000009400947308 */ /* 0x000ff00000000800 */
[----:B------:R-:W-:Y:S08]  /*f880*/  MUFU.EX2 R115, R115 ;  /* 0x0000007300737308 */ /* 0x000ff00000000800 */
[----:B------:R-:W-:Y:S01]  /*f890*/  MUFU.EX2 R146, R146 ;  /* 0x0000009200927308 */ /* 0x000fe20000000800 */
[----:B--2---:R-:W-:Y:S01]  /*f8a0*/  HMMA.16816.F32 R44, R80, R52, R44 ;  /* 0x00000034502c723c */ /* 0x004fe2000000182c */
[----:B---3--:R-:W-:-:S06]  /*f8b0*/  F2FP.F16.F32.PACK_AB R52, R104, R143 ;  /* 0x0000008f6834723e */ /* 0x008fcc00000000ff */
[----:B------:R-:W-:Y:S01]  /*f8c0*/  MUFU.EX2 R99, R99 ;  /* 0x0000006300637308 */ /* 0x000fe20000000800 */
[----:B----4-:R-:W-:Y:S01]  /*f8d0*/  F2FP.F16.F32.PACK_AB R53, R102, R141 ;  /* 0x0000008d6635723e */ /* 0x010fe200000000ff */
[----:B------:R-:W-:Y:S01]  /*f8e0*/  FADD.FTZ R143, R143, R2 ;  /* 0x000000028f8f7221 */ /* 0x000fe20000010000 */
[----:B------:R-:W-:Y:S01]  /*f8f0*/  FADD.FTZ R141, R141, R90 ;  /* 0x0000005a8d8d7221 */ /* 0x000fe20000010000 */
[----:B------:R-:W-:Y:S01]  /*f900*/  MOV R2, R88 ;  /* 0x0000005800027202 */ /* 0x000fe20000000f00 */
[----:B------:R-:W-:Y:S01]  /*f910*/  HMMA.16816.F32 R48, R80, R54, R48 ;  /* 0x000000365030723c */ /* 0x000fe20000001830 */
[----:B------:R-:W-:Y:S02]  /*f920*/  F2FP.F16.F32.PACK_AB R54, R98, R105 ;  /* 0x000000696236723e */ /* 0x000fe400000000ff */
[----:B------:R-:W-:Y:S01]  /*f930*/  MUFU.EX2 R101, R101 ;  /* 0x0000006500657308 */ /* 0x000fe20000000800 */
[----:B-1----:R-:W-:Y:S01]  /*f940*/  F2FP.F16.F32.PACK_AB R55, R96, R103 ;  /* 0x000000676037723e */ /* 0x002fe200000000ff */
[----:B------:R-:W-:Y:S01]  /*f950*/  FADD.FTZ R104, R104, R143 ;  /* 0x0000008f68687221 */ /* 0x000fe20000010000 */
[----:B------:R-:W-:-:S03]  /*f960*/  FADD.FTZ R102, R102, R141 ;  /* 0x0000008d66667221 */ /* 0x000fc60000010000 */
[----:B------:R-:W-:Y:S01]  /*f970*/  FADD.FTZ R105, R105, R104 ;  /* 0x0000006869697221 */ /* 0x000fe20000010000 */
[----:B------:R-:W-:Y:S01]  /*f980*/  FADD.FTZ R103, R103, R102 ;  /* 0x0000006667677221 */ /* 0x000fe20000010000 */
[----:B------:R-:W-:Y:S01]  /*f990*/  HMMA.16816.F32 R4, R52, R56, R4 ;  /* 0x000000383404723c */ /* 0x000fe20000001804 */
[----:B------:R-:W1:Y:S01]  /*f9a0*/  MUFU.EX2 R106, R106 ;  /* 0x0000006a006a7308 */ /* 0x000e620000000800 */
[----:B------:R-:W-:Y:S01]  /*f9b0*/  FADD.FTZ R98, R98, R105 ;  /* 0x0000006962627221 */ /* 0x000fe20000010000 */
[----:B------:R-:W-:-:S05]  /*f9c0*/  FADD.FTZ R103, R96, R103 ;  /* 0x0000006760677221 */ /* 0x000fca0000010000 */
[----:B------:R-:W-:Y:S01]  /*f9d0*/  HMMA.16816.F32 R8, R52, R58, R8 ;  /* 0x0000003a3408723c */ /* 0x000fe20000001808 */
[----:B------:R-:W2:Y:S01]  /*f9e0*/  LDSM.16.MT88.4 R56, [R0+0x6400] ;  /* 0x006400000038783b */ /* 0x000ea20000004200 */
[----:B------:R-:W-:Y:S08]  /*f9f0*/  MUFU.EX2 R111, R111 ;  /* 0x0000006f006f7308 */ /* 0x000ff00000000800 */
[----:B------:R-:W3:Y:S01]  /*fa00*/  MUFU.EX2 R110, R110 ;  /* 0x0000006e006e7308 */ /* 0x000ee20000000800 */
[----:B-1----:R-:W-:-:S07]  /*fa10*/  F2FP.F16.F32.PACK_AB R92, R106, R101 ;  /* 0x000000656a5c723e */ /* 0x002fce00000000ff */
[----:B------:R-:W-:Y:S08]  /*fa20*/  MUFU.EX2 R100, R100 ;  /* 0x0000006400647308 */ /* 0x000ff00000000800 */
[----:B------:R-:W1:Y:S01]  /*fa30*/  MUFU.EX2 R107, R107 ;  /* 0x0000006b006b7308 */ /* 0x000e620000000800 */
[----:B---3--:R-:W-:-:S07]  /*fa40*/  F2FP.F16.F32.PACK_AB R94, R110, R111 ;  /* 0x0000006f6e5e723e */ /* 0x008fce00000000ff */
[----:B------:R-:W-:Y:S01]  /*fa50*/  MUFU.EX2 R109, R109 ;  /* 0x0000006d006d7308 */ /* 0x000fe20000000800 */
[C---:B--2---:R-:W-:Y:S07]  /*fa60*/  HMMA.16816.F32 R12, R52.reuse, R56, R12 ;  /* 0x00000038340c723c */ /* 0x044fee000000180c */
[----:B------:R-:W2:Y:S01]  /*fa70*/  MUFU.EX2 R108, R108 ;  /* 0x0000006c006c7308 */ /* 0x000ea20000000800 */
[----:B-1----:R-:W-:Y:S01]  /*fa80*/  F2FP.F16.F32.PACK_AB R93, R107, R100 ;  /* 0x000000646b5d723e */ /* 0x002fe200000000ff */
[----:B------:R-:W-:Y:S01]  /*fa90*/  HMMA.16816.F32 R16, R52, R58, R16 ;  /* 0x0000003a3410723c */ /* 0x000fe20000001810 */
[----:B------:R-:W1:Y:S01]  /*faa0*/  LDSM.16.MT88.4 R56, [R116+0x7400] ;  /* 0x007400007438783b */ /* 0x000e620000004200 */
[----:B--2---:R-:W-:-:S06]  /*fab0*/  F2FP.F16.F32.PACK_AB R95, R108, R109 ;  /* 0x0000006d6c5f723e */ /* 0x004fcc00000000ff */
        /* <DEDUP_REMOVED lines=20> */
[----:B------:R-:W-:Y:S01]  /*fc00*/  IADD3 R138, PT, PT, R89, -0x3, RZ ;  /* 0xfffffffd598a7810 */ /* 0x000fe20007ffe0ff */
        /* <DEDUP_REMOVED lines=12> */
[----:B------:R-:W-:-:S03]  /*fcd0*/  FADD.FTZ R109, R109, R100 ;  /* 0x000000646d6d7221 */ /* 0x000fc60000010000 */
[----:B------:R-:W-:Y:S01]  /*fce0*/  FADD.FTZ R144, R110, R111 ;  /* 0x0000006f6e907221 */ /* 0x000fe20000010000 */
[----:B------:R-:W-:Y:S01]  /*fcf0*/  FADD.FTZ R142, R108, R109 ;  /* 0x0000006d6c8e7221 */ /* 0x000fe20000010000 */
[----:B------:R-:W-:Y:S01]  /*fd00*/  HMMA.16816.F32 R80, R92, R76, R4 ;  /* 0x0000004c5c50723c */ /* 0x000fe20000001804 */
[----:B------:R-:W-:Y:S07]  /*fd10*/  LDSM.16.MT88.4 R4, [R0+0x8c00] ;  /* 0x008c00000004783b */ /* 0x000fee0000004200 */
[C---:B-1----:R-:W-:Y:S08]  /*fd20*/  HMMA.16816.F32 R12, R52.reuse, R56, R12 ;  /* 0x00000038340c723c */ /* 0x042ff0000000180c */
[----:B------:R-:W-:Y:S01]  /*fd30*/  HMMA.16816.F32 R16, R52, R58, R16 ;  /* 0x0000003a3410723c */ /* 0x000fe20000001810 */
[----:B------:R-:W1:Y:S07]  /*fd40*/  LDSM.16.MT88.4 R56, [R0+0x7800] ;  /* 0x007800000038783b */ /* 0x000e6e0000004200 */
[----:B------:R-:W-:Y:S01]  /*fd50*/  HMMA.16816.F32 R76, R92, R78, R8 ;  /* 0x0000004e5c4c723c */ /* 0x000fe20000001808 */
[----:B------:R-:W-:Y:S07]  /*fd60*/  LDSM.16.MT88.4 R8, [R116+0x8c00] ;  /* 0x008c00007408783b */ /* 0x000fee0000004200 */
[C---:B--2---:R-:W-:Y:S08]  /*fd70*/  HMMA.16816.F32 R20, R52.reuse, R60, R20 ;  /* 0x0000003c3414723c */ /* 0x044ff00000001814 */
[----:B------:R-:W-:Y:S01]  /*fd80*/  HMMA.16816.F32 R24, R52, R62, R24 ;  /* 0x0000003e3418723c */ /* 0x000fe20000001818 */
[----:B------:R-:W2:Y:S07]  /*fd90*/  LDSM.16.MT88.4 R60, [R116+0x8800] ;  /* 0x00880000743c783b */ /* 0x000eae0000004200 */
[C---:B------:R-:W-:Y:S08]  /*fda0*/  HMMA.16816.F32 R72, R92.reuse, R68, R12 ;  /* 0x000000445c48723c */ /* 0x040ff0000000180c */
[----:B------:R-:W-:Y:S08]  /*fdb0*/  HMMA.16816.F32 R68, R92, R70, R16 ;  /* 0x000000465c44723c */ /* 0x000ff00000001810 */
[C---:B-1----:R-:W-:Y:S08]  /*fdc0*/  HMMA.16816.F32 R28, R52.reuse, R56, R28 ;  /* 0x00000038341c723c */ /* 0x042ff0000000181c */
[C---:B------:R-:W-:Y:S01]  /*fdd0*/  HMMA.16816.F32 R32, R52.reuse, R58, R32 ;  /* 0x0000003a3420723c */ /* 0x040fe20000001820 */
[----:B------:R-:W1:Y:S07]  /*fde0*/  LDSM.16.MT88.4 R56, [R0+0x8800] ;  /* 0x008800000038783b */ /* 0x000e6e0000004200 */
[C---:B--2---:R-:W-:Y:S08]  /*fdf0*/  HMMA.16816.F32 R36, R52.reuse, R60, R36 ;  /* 0x0000003c3424723c */ /* 0x044ff00000001824 */
[----:B------:R-:W-:Y:S01]  /*fe00*/  HMMA.16816.F32 R40, R52, R62, R40 ;  /* 0x0000003e3428723c */ /* 0x000fe20000001828 */
[----:B------:R-:W2:Y:S11]  /*fe10*/  LDSM.16.MT88.4 R60, [R116+0x7c00] ;  /* 0x007c0000743c783b */ /* 0x000eb60000004200 */
[C---:B------:R-:W-:Y:S08]  /*fe20*/  HMMA.16816.F32 R36, R92.reuse, R8, R36 ;  /* 0x000000085c24723c */ /* 0x040ff00000001824 */
[----:B------:R-:W-:Y:S08]  /*fe30*/  HMMA.16816.F32 R40, R92, R10, R40 ;  /* 0x0000000a5c28723c */ /* 0x000ff00000001828 */
[C---:B-1----:R-:W-:Y:S08]  /*fe40*/  HMMA.16816.F32 R44, R52.reuse, R56, R44 ;  /* 0x00000038342c723c */ /* 0x042ff0000000182c */
[----:B------:R-:W-:Y:S01]  /*fe50*/  HMMA.16816.F32 R48, R52, R58, R48 ;  /* 0x0000003a3430723c */ /* 0x000fe20000001830 */
[----:B------:R1:W3:Y:S07]  /*fe60*/  LDSM.16.MT88.4 R52, [R0+0x7c00] ;  /* 0x007c00000034783b */ /* 0x0002ee0000004200 */
[C---:B--2---:R-:W-:Y:S08]  /*fe70*/  HMMA.16816.F32 R64, R92.reuse, R60, R20 ;  /* 0x0000003c5c40723c */ /* 0x044ff00000001814 */
[C---:B------:R-:W-:Y:S08]  /*fe80*/  HMMA.16816.F32 R60, R92.reuse, R62, R24 ;  /* 0x0000003e5c3c723c */ /* 0x040ff00000001818 */
[----:B------:R-:W-:Y:S01]  /*fe90*/  HMMA.16816.F32 R44, R92, R4, R44 ;  /* 0x000000045c2c723c */ /* 0x000fe2000000182c */
[----:B-1----:R-:W-:-:S07]  /*fea0*/  MOV R0, R3 ;  /* 0x0000000300007202 */ /* 0x002fce0000000f00 */
[C---:B------:R-:W-:Y:S08]  /*feb0*/  HMMA.16816.F32 R48, R92.reuse, R6, R48 ;  /* 0x000000065c30723c */ /* 0x040ff00000001830 */
[C---:B---3--:R-:W-:Y:S08]  /*fec0*/  HMMA.16816.F32 R56, R92.reuse, R52, R28 ;  /* 0x000000345c38723c */ /* 0x048ff0000000181c */
[----:B------:R-:W-:-:S15]  /*fed0*/  HMMA.16816.F32 R52, R92, R54, R32 ;  /* 0x000000365c34723c */ /* 0x000fde0000001820 */
[----:B------:R-:W-:-:S05]  /*fee0*/  NOP ;  /* 0x0000000000007918 */ /* 0x000fca0000000000 */
.L_x_3762:
[----:B------:R-:W-:-:S13]  /*fef0*/  ISETP.GE.AND P0, PT, R138, RZ, PT ;  /* 0x000000ff8a00720c */ /* 0x000fda0003f06270 */
[----:B------:R-:W-:Y:S05]  /*ff00*/  @!P0 BRA `(.L_x_3768) ;  /* 0x0000002800588947 */ /* 0x000fea0003800000 */
[----:B------:R-:W-:Y:S01]  /*ff10*/  ISETP.NE.U32.AND P1, PT, RZ, UR12, PT ;  /* 0x0000000cff007c0c */ /* 0x000fe2000bf25070 */
[----:B------:R-:W-:Y:S01]  /*ff20*/  IMAD.MOV.U32 R3, RZ, RZ, R0 ;  /* 0x000000ffff037224 */ /* 0x000fe200078e0000 */
[C---:B------:R-:W-:Y:S01]  /*ff30*/  LEA R140, R138.reuse, 0x40, 0x6 ;  /* 0x000000408a8c7811 */ /* 0x040fe200078e30ff */
[----:B------:R-:W-:Y:S01]  /*ff40*/  IMAD.MOV.U32 R89, RZ, RZ, R2 ;  /* 0x000000ffff597224 */ /* 0x000fe200078e0002 */
[----:B------:R-:W-:Y:S01]  /*ff50*/  ISETP.NE.AND.EX P1, PT, RZ, UR13, PT, P1 ;  /* 0x0000000dff007c0c */ /* 0x000fe2000bf25310 */
[----:B------:R-:W1:Y:S01]  /*ff60*/  LDCU UR16, c[0x0][0x440] ;  /* 0x00008800ff1077ac */ /* 0x000e620008000800 */
[----:B------:R-:W-:Y:S01]  /*ff70*/  IADD3 R138, PT, PT, R138, 0x1, RZ ;  /* 0x000000018a8a7810 */ /* 0x000fe20007ffe0ff */
[----:B------:R-:W2:Y:S01]  /*ff80*/  LDCU UR5, c[0x0][0x50c] ;  /* 0x0000a180ff0577ac */ /* 0x000ea20008000800 */
[----:B------:R-:W3:Y:S09]  /*ff90*/  LDCU UR4, c[0x0][0x45c] ;  /* 0x00008b80ff0477ac */ /* 0x000ef20008000800 */
[----:B------:R-:W4:Y:S01]  /*ffa0*/  @!P1 LDC R136, c[0x0][0x3c0] ;  /* 0x0000f000ff889b82 */ /* 0x000f220000000800 */
[----:B------:R-:W-:Y:S01]  /*ffb0*/  @!P1 IMAD.MOV.U32 R139, RZ, RZ, RZ ;  /* 0x000000ffff8b9224 */ /* 0x000fe200078e00ff */
[----:B------:R-:W1:Y:S04]  /*ffc0*/  LDCU.64 UR10, c[0x0][0x3b8] ;  /* 0x00007700ff0a77ac */ /* 0x000e680008000a00 */
[----:B------:R-:W-:Y:S01]  /*ffd0*/  @!P1 IADD3 R139, P0, PT, RZ, -R139, RZ ;  /* 0x8000008bff8b9210 */ /* 0x000fe20007f1e0ff */
[----:B------:R-:W1:Y:S01]  /*ffe0*/  LDCU.64 UR14, c[0x0][0x3c0] ;  /* 0x00007800ff0e77ac */ /* 0x000e620008000a00 */
[----:B------:R-:W1:Y:S01]  /*fff0*/  LDCU.64 UR8, c[0x0][0x3a0] ;  /* 0x00007400ff0877ac */ /* 0x000e620008000a00 */
[----:B------:R-:W1:Y:S01]  /*10000*/  LDCU.64 UR12, c[0x0][0x3a8] ;  /* 0x00007500ff0c77ac */ /* 0x000e620008000a00 */
[----:B----4-:R-:W-:-:S05]  /*10010*/  @!P1 IMAD.SHL.U32 R136, R136, 0x40, RZ ;  /* 0x0000004088889824 */ /* 0x010fca00078e00ff */
[----:B------:R-:W-:-:S04]  /*10020*/  @!P1 IADD3.X R136, PT, PT, RZ, ~R136, RZ, P0, !PT ;  /* 0x80000088ff889210 */ /* 0x000fc800007fe4ff */
[----:B-123--:R-:W-:-:S07]  /*10030*/  @!P1 SHF.R.S64 R139, R139, 0x1f, R136 ;  /* 0x0000001f8b8b9819 */ /* 0x00efce0000001088 */
.L_x_3772:
[----:B------:R-:W-:Y:S01]  /*10040*/  ISETP.GE.AND P3, PT, R86, UR16, PT ;  /* 0x0000001056007c0c */ /* 0x000fe2000bf66270 */
[----:B------:R-:W-:Y:S04]  /*10050*/  DEPBAR.LE SB0, 0x0 ;  /* 0x000080000000791a */ /* 0x000fe80000000000 */
[----:B------:R-:W-:Y:S01]  /*10060*/  BAR.SYNC.DEFER_BLOCKING 0x0 ;  /* 0x0000000000007b1d */ /* 0x000fe20000010000 */
[----:B------:R-:W-:Y:S01]  /*10070*/  ISETP.GE.AND P2, PT, R85, UR16, PT ;  /* 0x0000001055007c0c */ /* 0x000fe2000bf46270 */
[----:B------:R-:W-:Y:S01]  /*10080*/  IMAD.MOV.U32 R2, RZ, RZ, R122 ;  /* 0x000000ffff027224 */ /* 0x000fe200078e007a */
[----:B------:R-:W-:Y:S01]  /*10090*/  @!P1 IADD3 R122, P4, PT, R122, R139, RZ ;  /* 0x0000008b7a7a9210 */ /* 0x000fe20007f9e0ff */
[----:B------:R-:W-:Y:S01]  /*100a0*/  IMAD.MOV.U32 R0, RZ, RZ, R123 ;  /* 0x000000ffff007224 */ /* 0x000fe200078e007b */
[----:B------:R-:W-:Y:S02]  /*100b0*/  ISETP.GE.AND P0, PT, R84, UR16, PT ;  /* 0x0000001054007c0c */ /* 0x000fe4000bf06270 */
[----:B------:R-:W-:Y:S01]  /*100c0*/  @!P1 LEA.HI.X.SX32 R123, R136, R123, 0x1, P4 ;  /* 0x0000007b887b9211 */ /* 0x000fe200020f0eff */
[----:B------:R-:W-:Y:S10]  /*100d0*/  @!P1 BRA `(.L_x_3769) ;  /* 0x0000000000f09947 */ /* 0x000ff40003800000 */
[----:B------:R-:W-:Y:S01]  /*100e0*/  VIADD R6, R140, 0xffffffc0 ;  /* 0xffffffc08c067836 */ /* 0x000fe20000000000 */
[----:B------:R-:W1:Y:S01]  /*100f0*/  LDC R7, c[0x0][0x4f0] ;  /* 0x00013c00ff077b82 */ /* 0x000e620000000800 */
[----:B------:R-:W-:Y:S03]  /*10100*/  MOV R10, RZ ;  /* 0x000000ff000a7202 */ /* 0x000fe60000000f00 */
[----:B------:R-:W-:Y:S02]  /*10110*/  IABS R9, R6 ;  /* 0x0000000600097213 */ /* 0x000fe40000000000 */
        /* <DEDUP_REMOVED lines=25> */
[-C--:B------:R-:W-:Y:S05]  /*102b0*/  LOP3.LUT R5, R140, R7.reuse, RZ, 0x3c, !PT ;  /* 0x000000078c057212 */ /* 0x080fea00078e3cff */
[----:B------:R-:W-:Y:S02]  /*102c0*/  @P6 IADD3 R11, PT, PT, R11, 0x1, RZ ;  /* 0x000000010b0b6810 */ /* 0x000fe40007ffe0ff */
[----:B------:R-:W-:Y:S02]  /*102d0*/  ISETP.GE.AND P6, PT, R5, RZ, PT ;  /* 0x000000ff0500720c */ /* 0x000fe40003fc6270 */
[----:B------:R-:W-:Y:S01]  /*102e0*/  LOP3.LUT R5, RZ, R7, RZ, 0x33, !PT ;  /* 0x00000007ff057212 */ /* 0x000fe200078e33ff */
        /* <DEDUP_REMOVED lines=10> */
[----:B------:R-:W2:Y:S01]  /*10390*/  LDG.E R9, desc[UR6][R14.64] ;  /* 0x000000060e097981 */ /* 0x000ea2000c1e1900 */
[----:B------:R-:W-:Y:S01]  /*103a0*/  LEA.HI.X.SX32 R13, R5, R135, 0x2, P4 ;  /* 0x00000087050d7211 */ /* 0x000fe200020f16ff */
[----:B------:R-:W-:Y:S04]  /*103b0*/  IMAD R6, R6, R7, -0x40 ;  /* 0xffffffc006067424 */ /* 0x000fe800078e0207 */
[----:B------:R-:W2:Y:S01]  /*103c0*/  LDG.E R4, desc[UR6][R12.64] ;  /* 0x000000060c047981 */ /* 0x000ea2000c1e1900 */
[----:B------:R-:W-:Y:S05]  /*103d0*/  SHF.R.S32.HI R5, RZ, 0x1f, R6 ;  /* 0x0000001fff057819 */ /* 0x000fea0000011406 */
[----:B------:R-:W-:Y:S04]  /*103e0*/  IMAD R5, R5, UR14, RZ ;  /* 0x0000000e05057c24 */ /* 0x000fe8000f8e02ff */
[C---:B------:R-:W-:Y:S02]  /*103f0*/  IMAD R5, R6.reuse, UR15, R5 ;  /* 0x0000000f06057c24 */ /* 0x040fe4000f8e0205 */
[----:B------:R-:W-:Y:S05]  /*10400*/  IMAD.WIDE.U32 R6, R6, UR14, RZ ;  /* 0x0000000e06067c25 */ /* 0x000fea000f8e00ff */
[----:B------:R-:W-:Y:S01]  /*10410*/  IADD3 R7, PT, PT, R7, R5, RZ ;  /* 0x0000000507077210 */ /* 0x000fe20007ffe0ff */
[----:B--2---:R-:W-:Y:S04]  /*10420*/  IMAD.IADD R9, R9, 0x1, -R4 ;  /* 0x0000000109097824 */ /* 0x004fe800078e0a04 */
[C---:B------:R-:W-:Y:S01]  /*10430*/  IMAD.WIDE.U32 R6, R9.reuse, UR12, R6 ;  /* 0x0000000c09067c25 */ /* 0x040fe2000f8e0006 */
[----:B------:R-:W-:Y:S02]  /*10440*/  SHF.R.S32.HI R4, RZ, 0x1f, R9 ;  /* 0x0000001fff047819 */ /* 0x000fe40000011409 */
[----:B------:R-:W-:Y:S03]  /*10450*/  LEA R122, P4, R6, R2, 0x1 ;  /* 0x00000002067a7211 */ /* 0x000fe600078808ff */
[----:B------:R-:W-:Y:S04]  /*10460*/  IMAD R4, R4, UR12, RZ ;  /* 0x0000000c04047c24 */ /* 0x000fe8000f8e02ff */
[----:B------:R-:W-:Y:S04]  /*10470*/  IMAD R4, R9, UR13, R4 ;  /* 0x0000000d09047c24 */ /* 0x000fe8000f8e0204 */
[----:B------:R-:W-:Y:S05]  /*10480*/  IMAD.IADD R123, R7, 0x1, R4 ;  /* 0x00000001077b7824 */ /* 0x000fea00078e0204 */
[----:B------:R-:W-:Y:S07]  /*10490*/  LEA.HI.X R123, R6, R0, R123, 0x1, P4 ;  /* 0x00000000067b7211 */ /* 0x000fee00020f0c7b */
.L_x_3769:
[----:B------:R-:W-:Y:S01]  /*104a0*/  @!PT LDS RZ, [RZ] ;  /* 0x00000000fffff984 */ /* 0x000fe20000000800 */
[----:B------:R-:W-:Y:S01]  /*104b0*/  @!PT LDS RZ, [RZ] ;  /* 0x00000000fffff984 */ /* 0x000fe20000000800 */
[----:B------:R-:W-:Y:S01]  /*104c0*/  @!PT LDS RZ, [RZ] ;  /* 0x00000000fffff984 */ /* 0x000fe20000000800 */
[----:B------:R-:W-:Y:S01]  /*104d0*/  @!P3 LDGSTS.E.BYPASS.LTC128B.128 [R137+0x6000], desc[UR6][R122.64] ;  /* 0x060000007a89bfae */ /* 0x000fe2000b981a06 */
[-C--:B------:R-:W-:Y:S02]  /*104e0*/  @!P0 MOV R92, R122.reuse ;  /* 0x0000007a005c8202 */ /* 0x080fe40000000f00 */
[-C--:B------:R-:W-:Y:S03]  /*104f0*/  @!P0 MOV R93, R123.reuse ;  /* 0x0000007b005d8202 */ /* 0x080fe60000000f00 */
[----:B------:R-:W-:Y:S01]  /*10500*/  @P3 STS.128 [R137+0x6000], RZ ;  /* 0x006000ff89003388 */ /* 0x000fe20000000c00 */
[C---:B------:R-:W-:Y:S05]  /*10510*/  LEA R90, P4, R127.reuse, R122, 0x1 ;  /* 0x0000007a7f5a7211 */ /* 0x040fea00078808ff */
[----:B------:R-:W-:Y:S01]  /*10520*/  @!PT LDS RZ, [RZ] ;  /* 0x00000000fffff984 */ /* 0x000fe20000000800 */
[----:B------:R-:W-:Y:S01]  /*10530*/  @!PT LDS RZ, [RZ] ;  /* 0x00000000fffff984 */ /* 0x000fe20000000800 */
[----:B------:R-:W-:Y:S01]  /*10540*/  @!PT LDS RZ, [RZ] ;  /* 0x00000000fffff984 */ /* 0x000fe20000000800 */
[----:B------:R-:W-:Y:S01]  /*10550*/  @!P2 LDGSTS.E.BYPASS.LTC128B.128 [R137+0x7000], desc[UR6][R122.64+0x40] ;  /* 0x070000407a89afae */ /* 0x000fe2000b981a06 */
[----:B------:R-:W-:Y:S05]  /*10560*/  LEA.HI.X R91, R127, R123, R126, 0x1, P4 ;  /* 0x0000007b7f5b7211 */ /* 0x000fea00020f0c7e */
        /* <DEDUP_REMOVED lines=22> */
[----:B------:R-:W3:Y:S06]  /*106d0*/  LDSM.16.M88.4 R100, [R117+0x3000] ;  /* 0x003000007564783b */ /* 0x000eec0000000200 */
[----:B------:R-:W4:Y:S06]  /*106e0*/  LDSM.16.M88.4 R104, [R117+0x3400] ;  /* 0x003400007568783b */ /* 0x000f2c0000000200 */
[----:B------:R-:W5:Y:S06]  /*106f0*/  LDSM.16.M88.4 R108, [R117+0x3800] ;  /* 0x00380000756c783b */ /* 0x000f6c0000000200 */
[----:B------:R-:W0:Y:S06]  /*10700*/  LDGDEPBAR ;  /* 0x00000000000079af */ /* 0x000e2c0000000000 */
[----:B------:R-:W2:Y:S06]  /*10710*/  LDSM.16.M88.4 R112, [R117+0x3c00] ;  /* 0x003c00007570783b */ /* 0x000eac0000000200 */
[----:B-1----:R-:W-:Y:S01]  /*10720*/  LDSM.16.M88.4 R92, [R117+0x4400] ;  /* 0x00440000755c783b */ /* 0x002fe20000000200 */
[----:B------:R-:W1:Y:S01]  /*10730*/  S2R R0, SR_TID.X ;  /* 0x0000000000007919 */ /* 0x000e620000002100 */
[C---:B---3--:R-:W-:Y:S08]  /*10740*/  HMMA.16816.F32 R4, R96.reuse, R100, RZ ;  /* 0x000000646004723c */ /* 0x048ff000000018ff */
[C---:B------:R-:W-:Y:S08]  /*10750*/  HMMA.16816.F32 R8, R96.reuse, R102, RZ ;  /* 0x000000666008723c */ /* 0x040ff000000018ff */
[C---:B----4-:R-:W-:Y:S01]  /*10760*/  HMMA.16816.F32 R12, R96.reuse, R104, RZ ;  /* 0x00000068600c723c */ /* 0x050fe200000018ff */
[----:B------:R-:W-:Y:S07]  /*10770*/  MOV R105, 0x10 ;  /* 0x0000001000697802 */ /* 0x000fee0000000f00 */
[C---:B------:R-:W-:Y:S01]  /*10780*/  HMMA.16816.F32 R16, R96.reuse, R106, RZ ;  /* 0x0000006a6010723c */ /* 0x040fe200000018ff */
[----:B-1----:R-:W-:Y:S04]  /*10790*/  LOP3.LUT P0, RZ, R0, 0x4, RZ, 0xc0, !PT ;  /* 0x0000000400ff7812 */ /* 0x002fe8000780c0ff */
[----:B------:R-:W-:Y:S03]  /*107a0*/  SEL R105, R105, 0xfffffff0, !P0 ;  /* 0xfffffff069697807 */ /* 0x000fe60004000000 */
[C---:B-----5:R-:W-:Y:S01]  /*107b0*/  HMMA.16816.F32 R20, R96.reuse, R108, RZ ;  /* 0x0000006c6014723c */ /* 0x060fe200000018ff */
[----:B------:R-:W-:Y:S02]  /*107c0*/  ISETP.NE.AND P0, PT, R138, 0x1, PT ;  /* 0x000000018a00780c */ /* 0x000fe40003f05270 */
[C---:B------:R-:W-:Y:S02]  /*107d0*/  LEA R2, R105.reuse, R118, 0x1 ;  /* 0x0000007669027211 */ /* 0x040fe400078e08ff */
[----:B------:R-:W-:Y:S03]  /*107e0*/  LEA R0, R105, R117, 0x1 ;  /* 0x0000007569007211 */ /* 0x000fe600078e08ff */
[C---:B------:R-:W-:Y:S01]  /*107f0*/  HMMA.16816.F32 R24, R96.reuse, R110, RZ ;  /* 0x0000006e6018723c */ /* 0x040fe200000018ff */
[----:B------:R-:W-:Y:S07]  /*10800*/  LDSM.16.M88.4 R100, [R2] ;  /* 0x000000000264783b */ /* 0x000fee0000000200 */
[C---:B--2---:R-:W-:Y:S08]  /*10810*/  HMMA.16816.F32 R28, R96.reuse, R112, RZ ;  /* 0x00000070601c723c */ /* 0x044ff000000018ff */
[----:B------:R-:W-:Y:S01]  /*10820*/  HMMA.16816.F32 R32, R96, R114, RZ ;  /* 0x000000726020723c */ /* 0x000fe200000018ff */
        /* <DEDUP_REMOVED lines=12> */
[----:B------:R-:W-:Y:S06]  /*108f0*/  LDSM.16.M88.4 R96, [R118+0x1000] ;  /* 0x001000007660783b */ /* 0x000fec0000000200 */
[----:B------:R-:W1:Y:S02]  /*10900*/  LDSM.16.M88.4 R100, [R117+0x4000] ;  /* 0x004000007564783b */ /* 0x000e640000000200 */
[C---:B-1----:R-:W-:Y:S08]  /*10910*/  HMMA.16816.F32 R4, R96.reuse, R100, R4 ;  /* 0x000000646004723c */ /* 0x042ff00000001804 */
[C---:B------:R-:W-:Y:S08]  /*10920*/  HMMA.16816.F32 R8, R96.reuse, R102, R8 ;  /* 0x000000666008723c */ /* 0x040ff00000001808 */
[C---:B------:R-:W-:Y:S08]  /*10930*/  HMMA.16816.F32 R12, R96.reuse, R92, R12 ;  /* 0x0000005c600c723c */ /* 0x040ff0000000180c */
        /* <DEDUP_REMOVED lines=37> */
[----:B------:R-:W1:Y:S10]  /*10b90*/  LDSM.16.M88.4 R96, [R0+0x5400] ;  /* 0x005400000060783b */ /* 0x000e740000000200 */
[----:B------:R-:W-:Y:S01]  /*10ba0*/  FMUL.FTZ R141, R6, UR5 ;  /* 0x00000005068d7c20 */ /* 0x000fe20008410000 */
[----:B------:R-:W-:Y:S01]  /*10bb0*/  FMUL.FTZ R163, R4, UR5 ;  /* 0x0000000504a37c20 */ /* 0x000fe20008410000 */
[----:B------:R-:W-:Y:S01]  /*10bc0*/  FMUL.FTZ R161, R5, UR5 ;  /* 0x0000000505a17c20 */ /* 0x000fe20008410000 */
[----:B------:R-:W-:Y:S01]  /*10bd0*/  FMUL.FTZ R88, R7, UR5 ;  /* 0x0000000507587c20 */ /* 0x000fe20008410000 */
[----:B------:R2:W3:Y:S04]  /*10be0*/  MUFU.TANH R114, R141 ;  /* 0x0000008d00727308 */ /* 0x0004e80000002400 */
[----:B------:R-:W-:Y:S01]  /*10bf0*/  FMUL.FTZ R90, R10, UR5 ;  /* 0x000000050a5a7c20 */ /* 0x000fe20008410000 */
[----:B------:R-:W-:Y:S01]  /*10c00*/  FMUL.FTZ R91, R9, UR5 ;  /* 0x00000005095b7c20 */ /* 0x000fe20008410000 */
[----:B------:R-:W-:Y:S01]  /*10c10*/  FMUL.FTZ R165, R11, UR5 ;  /* 0x000000050ba57c20 */ /* 0x000fe20008410000 */
[----:B------:R-:W-:Y:S03]  /*10c20*/  FMUL.FTZ R121, R8, UR5 ;  /* 0x0000000508797c20 */ /* 0x000fe60008410000 */
[----:B------:R4:W1:Y:S10]  /*10c30*/  MUFU.TANH R107, R90 ;  /* 0x0000005a006b7308 */ /* 0x0008740000002400 */
[----:B------:R2:W2:Y:S10]  /*10c40*/  MUFU.TANH R113, R88 ;  /* 0x0000005800717308 */ /* 0x0004b40000002400 */
[----:B------:R2:W2:Y:S01]  /*10c50*/  MUFU.TANH R109, R91 ;  /* 0x0000005b006d7308 */ /* 0x0004a20000002400 */
[C---:B-1----:R-:W-:Y:S09]  /*10c60*/  HMMA.16816.F32 R12, R92.reuse, R96, R12 ;  /* 0x000000605c0c723c */ /* 0x042ff2000000180c */
[----:B------:R-:W1:Y:S01]  /*10c70*/  MUFU.TANH R163, R163 ;  /* 0x000000a300a37308 */ /* 0x000e620000002400 */
[C---:B------:R-:W-:Y:S01]  /*10c80*/  HMMA.16816.F32 R16, R92.reuse, R98, R16 ;  /* 0x000000625c10723c */ /* 0x040fe20000001810 */
[----:B------:R-:W5:Y:S08]  /*10c90*/  LDSM.16.M88.4 R96, [R0+0x5800] ;  /* 0x005800000060783b */ /* 0x000f700000000200 */
[----:B------:R-:W1:Y:S01]  /*10ca0*/  MUFU.TANH R161, R161 ;  /* 0x000000a100a17308 */ /* 0x000e620000002400 */
[----:B------:R-:W-:Y:S01]  /*10cb0*/  FMUL.FTZ R158, R12, UR5 ;  /* 0x000000050c9e7c20 */ /* 0x000fe20008410000 */
[----:B------:R-:W-:Y:S01]  /*10cc0*/  FMUL.FTZ R149, R13, UR5 ;  /* 0x000000050d957c20 */ /* 0x000fe20008410000 */
[----:B------:R-:W-:Y:S07]  /*10cd0*/  FMUL.FTZ R156, R14, UR5 ;  /* 0x000000050e9c7c20 */ /* 0x000fee0008410000 */
[----:B------:R1:W1:Y:S01]  /*10ce0*/  MUFU.TANH R111, R121 ;  /* 0x00000079006f7308 */ /* 0x0002620000002400 */
[----:B------:R-:W-:Y:S01]  /*10cf0*/  FMUL.FTZ R162, R15, UR5 ;  /* 0x000000050fa27c20 */ /* 0x000fe20008410000 */
[----:B------:R-:W-:Y:S01]  /*10d00*/  FMUL.FTZ R160, R16, UR5 ;  /* 0x0000000510a07c20 */ /* 0x000fe20008410000 */
[----:B------:R-:W-:Y:S01]  /*10d10*/  FMUL.FTZ R147, R17, UR5 ;  /* 0x0000000511937c20 */ /* 0x000fe20008410000 */
[----:B------:R-:W-:Y:S06]  /*10d20*/  FMUL.FTZ R152, R18, UR5 ;  /* 0x0000000512987c20 */ /* 0x000fec0008410000 */
[----:B------:R-:W1:Y:S01]  /*10d30*/  MUFU.TANH R165, R165 ;  /* 0x000000a500a57308 */ /* 0x000e620000002400 */
[----:B------:R-:W-:Y:S09]  /*10d40*/  FMUL.FTZ R150, R19, UR5 ;  /* 0x0000000513967c20 */ /* 0x000ff20008410000 */
[----:B------:R-:W1:Y:S10]  /*10d50*/  MUFU.TANH R158, R158 ;  /* 0x0000009e009e7308 */ /* 0x000e740000002400 */
        /* <DEDUP_REMOVED lines=8> */
[----:B------:R-:W-:Y:S01]  /*10de0*/  FMUL.FTZ R145, R20, UR5 ;  /* 0x0000000514917c20 */ /* 0x000fe20008410000 */
[----:B------:R-:W-:Y:S01]  /*10df0*/  FMUL.FTZ R154, R21, UR5 ;  /* 0x00000005159a7c20 */ /* 0x000fe20008410000 */
[----:B------:R-:W-:Y:S06]  /*10e00*/  FMUL.FTZ R143, R22, UR5 ;  /* 0x00000005168f7c20 */ /* 0x000fec0008410000 */
[----:B------:R-:W1:Y:S01]  /*10e10*/  MUFU.TANH R160, R160 ;  /* 0x000000a000a07308 */ /* 0x000e620000002400 */
[----:B------:R-:W-:Y:S01]  /*10e20*/  FMUL.FTZ R148, R23, UR5 ;  /* 0x0000000517947c20 */ /* 0x000fe20008410000 */
[----:B------:R-:W-:Y:S01]  /*10e30*/  FMUL.FTZ R151, R24, UR5 ;  /* 0x0000000518977c20 */ /* 0x000fe20008410000 */
[----:B------:R-:W-:Y:S01]  /*10e40*/  FMUL.FTZ R164, R25, UR5 ;  /* 0x0000000519a47c20 */ /* 0x000fe20008410000 */
[----:B--2---:R-:W-:Y:S06]  /*10e50*/  FMUL.FTZ R141, R26, UR5 ;  /* 0x000000051a8d7c20 */ /* 0x004fec0008410000 */
[----:B------:R-:W2:Y:S01]  /*10e60*/  MUFU.TANH R147, R147 ;  /* 0x0000009300937308 */ /* 0x000ea20000002400 */
[----:B------:R-:W-:Y:S09]  /*10e70*/  FMUL.FTZ R146, R27, UR5 ;  /* 0x000000051b927c20 */ /* 0x000ff20008410000 */
[----:B------:R-:W1:Y:S10]  /*10e80*/  MUFU.TANH R152, R152 ;  /* 0x0000009800987308 */ /* 0x000e740000002400 */
[----:B------:R-:W1:Y:S01]  /*10e90*/  MUFU.TANH R150, R150 ;  /* 0x0000009600967308 */ /* 0x000e620000002400 */
[C---:B-----5:R-:W-:Y:S09]  /*10ea0*/  HMMA.16816.F32 R28, R92.reuse, R96, R28 ;  /* 0x000000605c1c723c */ /* 0x060ff2000000181c */
[----:B------:R-:W1:Y:S01]  /*10eb0*/  MUFU.TANH R145, R145 ;  /* 0x0000009100917308 */ /* 0x000e620000002400 */
[----:B------:R-:W-:Y:S09]  /*10ec0*/  HMMA.16816.F32 R32, R92, R98, R32 ;  /* 0x000000625c20723c */ /* 0x000ff20000001820 */
[----:B------:R-:W1:Y:S01]  /*10ed0*/  MUFU.TANH R154, R154 ;  /* 0x0000009a009a7308 */ /* 0x000e620000002400 */
[----:B------:R-:W-:Y:S01]  /*10ee0*/  FMUL.FTZ R153, R28, UR5 ;  /* 0x000000051c997c20 */ /* 0x000fe20008410000 */
[----:B------:R-:W-:Y:S08]  /*10ef0*/  FMUL.FTZ R155, R29, UR5 ;  /* 0x000000051d9b7c20 */ /* 0x000ff00008410000 */
[----:B------:R-:W1:Y:S01]  /*10f00*/  MUFU.TANH R143, R143 ;  /* 0x0000008f008f7308 */ /* 0x000e620000002400 */
[----:B------:R-:W-:Y:S01]  /*10f10*/  FMUL.FTZ R93, R30, UR5 ;  /* 0x000000051e5d7c20 */ /* 0x000fe20008410000 */
[----:B----4-:R-:W-:Y:S01]  /*10f20*/  FMUL.FTZ R90, R31, UR5 ;  /* 0x000000051f5a7c20 */ /* 0x010fe20008410000 */
[----:B------:R-:W-:Y:S01]  /*10f30*/  FMUL.FTZ R157, R32, UR5 ;  /* 0x00000005209d7c20 */ /* 0x000fe20008410000 */
[----:B------:R-:W-:Y:S06]  /*10f40*/  FMUL.FTZ R159, R33, UR5 ;  /* 0x00000005219f7c20 */ /* 0x000fec0008410000 */
[----:B------:R-:W4:Y:S01]  /*10f50*/  MUFU.TANH R148, R148 ;  /* 0x0000009400947308 */ /* 0x000f220000002400 */
        /* <DEDUP_REMOVED lines=15> */
[----:B------:R-:W-:Y:S01]  /*11050*/  ISETP.GE.AND P3, PT, R86, UR16, PT ;  /* 0x0000001056007c0c */ /* 0x000fe2000bf66270 */
[----:B------:R-:W2:Y:S01]  /*11060*/  @!P1 LDC R0, c[0x0][0x3b8] ;  /* 0x0000ee00ff009b82 */ /* 0x000ea20000000800 */
[----:B------:R-:W-:Y:S01]  /*11070*/  ISETP.GE.AND P2, PT, R85, UR16, PT ;  /* 0x0000001055007c0c */ /* 0x000fe2000bf46270 */
[----:B------:R-:W-:Y:S05]  /*11080*/  @!P1 IMAD.MOV.U32 R2, RZ, RZ, RZ ;  /* 0x000000ffff029224 */ /* 0x000fea00078e00ff */
[----:B------:R-:W-:Y:S01]  /*11090*/  @!P1 IADD3 R2, P0, PT, RZ, -R2, RZ ;  /* 0x80000002ff029210 */ /* 0x000fe20007f1e0ff */
[----:B--2---:R-:W-:Y:S04]  /*110a0*/  @!P1 IMAD.SHL.U32 R0, R0, 0x40, RZ ;  /* 0x0000004000009824 */ /* 0x004fe800078e00ff */
[----:B------:R-:W-:Y:S01]  /*110b0*/  @!P1 IMAD.X R0, RZ, RZ, ~R0, P0 ;  /* 0x000000ffff009224 */ /* 0x000fe200000e0e00 */
[----:B------:R-:W-:Y:S04]  /*110c0*/  ISETP.GE.AND P0, PT, R84, UR16, PT ;  /* 0x0000001054007c0c */ /* 0x000fe8000bf06270 */
[----:B------:R-:W-:Y:S04]  /*110d0*/  @!P1 SHF.R.S64 R5, R2, 0x1f, R0 ;  /* 0x0000001f02059819 */ /* 0x000fe80000001000 */
[----:B------:R-:W-:Y:S04]  /*110e0*/  @!P1 IADD3 R120, P4, PT, R5, R120, RZ ;  /* 0x0000007805789210 */ /* 0x000fe80007f9e0ff */
[----:B------:R-:W-:Y:S01]  /*110f0*/  @!P1 LEA.HI.X.SX32 R119, R0, R119, 0x1, P4 ;  /* 0x0000007700779211 */ /* 0x000fe200020f0eff */
[----:B------:R-:W-:Y:S08]  /*11100*/  @!P1 BRA `(.L_x_3771) ;  /* 0x0000000000f49947 */ /* 0x000ff00003800000 */
[C---:B------:R-:W-:Y:S01]  /*11110*/  VIADD R5, R140.reuse, 0xffffffc0 ;  /* 0xffffffc08c057836 */ /* 0x040fe20000000000 */
[----:B------:R-:W2:Y:S01]  /*11120*/  LDC R4, c[0x0][0x4f0] ;  /* 0x00013c00ff047b82 */ /* 0x000ea20000000800 */
[----:B------:R-:W-:Y:S03]  /*11130*/  IADD3 R13, PT, PT, R140, -0x80, RZ ;  /* 0xffffff808c0d7810 */ /* 0x000fe60007ffe0ff */
        /* <DEDUP_REMOVED lines=10> */
[----:B------:R-:W-:Y:S02]  /*111e0*/  IABS R7, R13 ;  /* 0x0000000d00077213 */ /* 0x000fe40000000000 */
[----:B------:R-:W-:Y:S01]  /*111f0*/  LOP3.LUT R13, R13, R4, RZ, 0x3c, !PT ;  /* 0x000000040d0d7212 */ /* 0x000fe200078e3cff */
[----:B------:R-:W-:Y:S06]  /*11200*/  IMAD.HI.U32 R0, R9, R0, R8 ;  /* 0x0000000009007227 */ /* 0x000fec00078e0008 */
[C---:B------:R-:W-:Y:S04]  /*11210*/  IMAD.HI.U32 R6, R0.reuse, R11, RZ ;  /* 0x0000000b00067227 */ /* 0x040fe800078e00ff */
[----:B------:R-:W-:Y:S04]  /*11220*/  IMAD.HI.U32 R0, R0, R7, RZ ;  /* 0x0000000700007227 */ /* 0x000fe800078e00ff */
[----:B------:R-:W-:Y:S01]  /*11230*/  IMAD.MOV R9, RZ, RZ, -R6 ;  /* 0x000000ffff097224 */ /* 0x000fe200078e0a06 */
[----:B------:R-:W-:Y:S03]  /*11240*/  IADD3 R8, PT, PT, -R0, RZ, RZ ;  /* 0x000000ff00087210 */ /* 0x000fe60007ffe1ff */
[C---:B------:R-:W-:Y:S02]  /*11250*/  IMAD R11, R2.reuse, R9, R11 ;  /* 0x00000009020b7224 */ /* 0x040fe400078e020b */
[C---:B------:R-:W-:Y:S03]  /*11260*/  IMAD R7, R2.reuse, R8, R7 ;  /* 0x0000000802077224 */ /* 0x040fe600078e0207 */
[C---:B------:R-:W-:Y:S02]  /*11270*/  ISETP.GT.U32.AND P5, PT, R2.reuse, R11, PT ;  /* 0x0000000b0200720c */ /* 0x040fe40003fa4070 */
[----:B------:R-:W-:Y:S11]  /*11280*/  ISETP.GT.U32.AND P4, PT, R2, R7, PT ;  /* 0x000000070200720c */ /* 0x000ff60003f84070 */
[--C-:B------:R-:W-:Y:S02]  /*11290*/  @!P5 IMAD.IADD R11, R11, 0x1, -R2.reuse ;  /* 0x000000010b0bd824 */ /* 0x100fe400078e0a02 */
[----:B------:R-:W-:Y:S01]  /*112a0*/  @!P4 IADD3 R0, PT, PT, R0, 0x1, RZ ;  /* 0x000000010000c810 */ /* 0x000fe20007ffe0ff */
[----:B------:R-:W-:Y:S02]  /*112b0*/  @!P4 IMAD.IADD R7, R7, 0x1, -R2 ;  /* 0x000000010707c824 */ /* 0x000fe400078e0a02 */
[-C--:B------:R-:W-:Y:S01]  /*112c0*/  ISETP.GE.U32.AND P4, PT, R11, R2.reuse, PT ;  /* 0x000000020b00720c */ /* 0x080fe20003f86070 */
[----:B------:R-:W-:Y:S01]  /*112d0*/  @!P5 VIADD R6, R6, 0x1 ;  /* 0x000000010606d836 */ /* 0x000fe20000000000 */
[----:B------:R-:W-:Y:S02]  /*112e0*/  ISETP.GE.AND P5, PT, R13, RZ, PT ;  /* 0x000000ff0d00720c */ /* 0x000fe40003fa6270 */
[----:B------:R-:W-:Y:S09]  /*112f0*/  ISETP.GE.U32.AND P6, PT, R7, R2, PT ;  /* 0x000000020700720c */ /* 0x000ff20003fc6070 */
[----:B------:R-:W-:Y:S02]  /*11300*/  @P4 IADD3 R6, PT, PT, R6, 0x1, RZ ;  /* 0x0000000106064810 */ /* 0x000fe40007ffe0ff */
[----:B------:R-:W-:Y:S02]  /*11310*/  ISETP.NE.AND P4, PT, R4, RZ, PT ;  /* 0x000000ff0400720c */ /* 0x000fe40003f85270 */
[----:B------:R-:W-:Y:S01]  /*11320*/  @P6 VIADD R0, R0, 0x1 ;  /* 0x0000000100006836 */ /* 0x000fe20000000000 */
[----:B------:R-:W-:Y:S02]  /*11330*/  ISETP.GE.AND P6, PT, R5, RZ, PT ;  /* 0x000000ff0500720c */ /* 0x000fe40003fc6270 */
[----:B------:R-:W-:Y:S01]  /*11340*/  LOP3.LUT R5, RZ, R4, RZ, 0x33, !PT ;  /* 0x00000004ff057212 */ /* 0x000fe200078e33ff */
[----:B------:R-:W-:Y:S05]  /*11350*/  @!P5 IMAD.MOV R0, RZ, RZ, -R0 ;  /* 0x000000ffff00d224 */ /* 0x000fea00078e0a00 */
[----:B------:R-:W-:Y:S04]  /*11360*/  SEL R9, R5, R0, !P4 ;  /* 0x0000000005097207 */ /* 0x000fe80006000000 */
[C---:B------:R-:W-:Y:S01]  /*11370*/  LEA R12, P5, R9.reuse, R134, 0x2 ;  /* 0x00000086090c7211 */ /* 0x040fe200078a10ff */
[----:B------:R-:W-:Y:S03]  /*11380*/  @!P6 IMAD.MOV R6, RZ, RZ, -R6 ;  /* 0x000000ffff06e224 */ /* 0x000fe600078e0a06 */
[-C--:B------:R-:W-:Y:S02]  /*11390*/  LEA.HI.X.SX32 R13, R9, R135.reuse, 0x2, P5 ;  /* 0x00000087090d7211 */ /* 0x080fe400028f16ff */
[----:B------:R-:W-:Y:S03]  /*113a0*/  SEL R5, R5, R6, !P4 ;  /* 0x0000000605057207 */ /* 0x000fe60006000000 */
[----:B------:R-:W2:Y:S01]  /*113b0*/  LDG.E R7, desc[UR6][R12.64] ;  /* 0x000000060c077981 */ /* 0x000ea2000c1e1900 */
[C---:B------:R-:W-:Y:S04]  /*113c0*/  LEA R10, P4, R5.reuse, R134, 0x2 ;  /* 0x00000086050a7211 */ /* 0x040fe800078810ff */
[C---:B------:R-:W-:Y:S02]  /*113d0*/  LEA.HI.X.SX32 R11, R5.reuse, R135, 0x2, P4 ;  /* 0x00000087050b7211 */ /* 0x040fe400020f16ff */
[----:B------:R-:W-:Y:S03]  /*113e0*/  IADD3 R5, PT, PT, R5, -R9, RZ ;  /* 0x8000000905057210 */ /* 0x000fe60007ffe0ff */
[----:B------:R-:W2:Y:S02]  /*113f0*/  LDG.E R0, desc[UR6][R10.64] ;  /* 0x000000060a007981 */ /* 0x000ea4000c1e1900 */
[----:B------:R-:W-:Y:S05]  /*11400*/  IMAD R5, R5, R4, -0x40 ;  /* 0xffffffc005057424 */ /* 0x000fea00078e0204 */
[----:B------:R-:W-:Y:S05]  /*11410*/  SHF.R.S32.HI R2, RZ, 0x1f, R5 ;  /* 0x0000001fff027819 */ /* 0x000fea0000011405 */
[----:B------:R-:W-:Y:S04]  /*11420*/  IMAD R2, R2, UR10, RZ ;  /* 0x0000000a02027c24 */ /* 0x000fe8000f8e02ff */
[C---:B------:R-:W-:Y:S02]  /*11430*/  IMAD R2, R5.reuse, UR11, R2 ;  /* 0x0000000b05027c24 */ /* 0x040fe4000f8e0202 */
[----:B------:R-:W-:Y:S04]  /*11440*/  IMAD.WIDE.U32 R4, R5, UR10, RZ ;  /* 0x0000000a05047c25 */ /* 0x000fe8000f8e00ff */
        /* <DEDUP_REMOVED lines=9> */
.L_x_3771:
[--C-:B-1----:R-:W-:Y:S01]  /*114e0*/  @!P3 IMAD.MOV.U32 R121, RZ, RZ, R119.reuse ;  /* 0x000000ffff79b224 */ /* 0x102fe200078e0077 */
[-C--:B------:R-:W-:Y:S01]  /*114f0*/  @!P0 MOV R6, R120.reuse ;  /* 0x0000007800068202 */ /* 0x080fe20000000f00 */
[--C-:B------:R-:W-:Y:S01]  /*11500*/  @!P0 IMAD.MOV.U32 R7, RZ, RZ, R119.reuse ;  /* 0x000000ffff078224 */ /* 0x100fe200078e0077 */
[C---:B------:R-:W-:Y:S02]  /*11510*/  LEA R4, P4, R125.reuse, R120, 0x1 ;  /* 0x000000787d047211 */ /* 0x040fe400078808ff */
[----:B------:R-:W-:Y:S01]  /*11520*/  @!PT LDS RZ, [RZ] ;  /* 0x00000000fffff984 */ /* 0x000fe20000000800 */
[----:B------:R-:W-:Y:S01]  /*11530*/  @!PT LDS RZ, [RZ] ;  /* 0x00000000fffff984 */ /* 0x000fe20000000800 */
[----:B------:R-:W-:Y:S01]  /*11540*/  @!PT LDS RZ, [RZ] ;  /* 0x00000000fffff984 */ /* 0x000fe20000000800 */
[----:B------:R1:W-:Y:S02]  /*11550*/  @!P3 LDGSTS.E.BYPASS.LTC128B.128 [R137+0x3000], desc[UR6][R120.64] ;  /* 0x030000007889bfae */ /* 0x0003e4000b981a06 */
[----:B------:R-:W-:Y:S02]  /*11560*/  LEA.HI.X R5, R125, R119, R124, 0x1, P4 ;  /* 0x000000777d057211 */ /* 0x000fe400020f0c7c */
        /* <DEDUP_REMOVED lines=28> */
.L_x_3770:
[----:B-1----:R-:W-:Y:S01]  /*11730*/  FMNMX3.FTZ R2, R89, R163, R161, !PT ;  /* 0x000000a359027276 */ /* 0x002fe200078100a1 */
[----:B------:R-:W-:Y:S01]  /*11740*/  LDSM.16.MT88.4 R12, [R116+0x6000] ;  /* 0x00600000740c783b */ /* 0x000fe20000004200 */
[----:B------:R-:W-:Y:S02]  /*11750*/  FMNMX3.FTZ R0, R3, R114, R113, !PT ;  /* 0x0000007203007276 */ /* 0x000fe40007810071 */
[----:B------:R-:W-:Y:S02]  /*11760*/  FMNMX3.FTZ R2, R2, R111, R109, !PT ;  /* 0x0000006f02027276 */ /* 0x000fe4000781006d */
[----:B--2---:R-:W-:Y:S02]  /*11770*/  FMNMX3.FTZ R5, R0, R107, R165, !PT ;  /* 0x0000006b00057276 */ /* 0x004fe400078100a5 */
        /* <DEDUP_REMOVED lines=13> */
[----:B------:R-:W-:Y:S01]  /*11850*/  LEA R105, R105, R116, 0x1 ;  /* 0x0000007469697211 */ /* 0x000fe200078e08ff */
[----:B------:R-:W1:Y:S01]  /*11860*/  SHFL.BFLY PT, R11, R6, 0x2, 0x1f ;  /* 0x0c401f00060b7f89 */ /* 0x000e6200000e0000 */
[----:B------:R-:W-:Y:S02]  /*11870*/  IADD3 R138, PT, PT, R138, -0x1, RZ ;  /* 0xffffffff8a8a7810 */ /* 0x000fe40007ffe0ff */
[----:B------:R-:W-:Y:S05]  /*11880*/  IADD3 R140, PT, PT, R140, -0x40, RZ ;  /* 0xffffffc08c8c7810 */ /* 0x000fea0007ffe0ff */
[----:B------:R-:W2:Y:S08]  /*11890*/  SHFL.BFLY PT, R0, R7, 0x2, 0x1f ;  /* 0x0c401f0007007f89 */ /* 0x000eb000000e0000 */
        /* <DEDUP_REMOVED lines=10> */
[----:B------:R-:W-:Y:S02]  /*11940*/  FMUL.FTZ R103, R0, UR4 ;  /* 0x0000000400677c20 */ /* 0x000fe40008410000 */
        /* <DEDUP_REMOVED lines=28> */
[----:B------:R-:W-:Y:S01]  /*11b10*/  FFMA.FTZ R93, R93, UR4, -R103 ;  /* 0x000000045d5d7c23 */ /* 0x000fe20008010867 */
[----:B------:R-:W-:Y:S03]  /*11b20*/  FFMA.FTZ R153, R153, UR4, -R110 ;  /* 0x0000000499997c23 */ /* 0x000fe6000801086e */
        /* <DEDUP_REMOVED lines=17> */
[----:B------:R-:W2:Y:S01]  /*11c40*/  LDSM.16.MT88.4 R60, [R105+0x7000] ;  /* 0x00700000693c783b */ /* 0x000ea20000004200 */
[----:B------:R-:W-:Y:S01]  /*11c50*/  FMUL.FTZ R19, R3, R71 ;  /* 0x0000004703137220 */ /* 0x000fe20000410000 */
[C---:B------:R-:W-:Y:S01]  /*11c60*/  FMUL.FTZ R17, R89.reuse, R69 ;  /* 0x0000004559117220 */ /* 0x040fe20000410000 */
[C---:B------:R-:W-:Y:S01]  /*11c70*/  FMUL.FTZ R32, R89.reuse, R52 ;  /* 0x0000003459207220 */ /* 0x040fe20000410000 */
[----:B------:R-:W-:Y:S01]  /*11c80*/  FMUL.FTZ R33, R89, R53 ;  /* 0x0000003559217220 */ /* 0x000fe20000410000 */
[C---:B------:R-:W-:Y:S01]  /*11c90*/  FMUL.FTZ R34, R3.reuse, R54 ;  /* 0x0000003603227220 */ /* 0x040fe20000410000 */
[----:B------:R-:W-:Y:S03]  /*11ca0*/  FMUL.FTZ R35, R3, R55 ;  /* 0x0000003703237220 */ /* 0x000fe60000410000 */
[----:B------:R-:W-:Y:S01]  /*11cb0*/  MUFU.EX2 R104, R104 ;  /* 0x0000006800687308 */ /* 0x000fe20000000800 */
[----:B-1----:R-:W-:Y:S01]  /*11cc0*/  F2FP.F16.F32.PACK_AB R80, R106, R108 ;  /* 0x0000006c6a50723e */ /* 0x002fe200000000ff */
[----:B------:R-:W1:Y:S01]  /*11cd0*/  LDSM.16.MT88.4 R52, [R116+0x8000] ;  /* 0x008000007434783b */ /* 0x000e620000004200 */
[C---:B------:R-:W-:Y:S01]  /*11ce0*/  FMUL.FTZ R36, R89.reuse, R36 ;  /* 0x0000002459247220 */ /* 0x040fe20000410000 */
[----:B------:R-:W-:Y:S01]  /*11cf0*/  FMUL.FTZ R37, R89, R37 ;  /* 0x0000002559257220 */ /* 0x000fe20000410000 */
[C---:B------:R-:W-:Y:S01]  /*11d00*/  FMUL.FTZ R38, R3.reuse, R38 ;  /* 0x0000002603267220 */ /* 0x040fe20000410000 */
[----:B------:R-:W-:Y:S01]  /*11d10*/  FMUL.FTZ R39, R3, R39 ;  /* 0x0000002703277220 */ /* 0x000fe20000410000 */
[C---:B------:R-:W-:Y:S03]  /*11d20*/  FMUL.FTZ R40, R89.reuse, R40 ;  /* 0x0000002859287220 */ /* 0x040fe60000410000 */
[----:B------:R-:W3:Y:S01]  /*11d30*/  MUFU.EX2 R94, R94 ;  /* 0x0000005e005e7308 */ /* 0x000ee20000000800 */
        /* <DEDUP_REMOVED lines=8> */
[C---:B------:R-:W-:Y:S01]  /*11dc0*/  FMUL.FTZ R48, R89.reuse, R48 ;  /* 0x0000003059307220 */ /* 0x040fe20000410000 */
[----:B------:R-:W-:Y:S01]  /*11dd0*/  FMUL.FTZ R49, R89, R49 ;  /* 0x0000003159317220 */ /* 0x000fe20000410000 */
[C---:B------:R-:W-:Y:S01]  /*11de0*/  FMUL.FTZ R50, R3.reuse, R50 ;  /* 0x0000003203327220 */ /* 0x040fe20000410000 */
[----:B------:R-:W-:Y:S01]  /*11df0*/  FMUL.FTZ R51, R3, R51 ;  /* 0x0000003303337220 */ /* 0x000fe20000410000 */
[----:B------:R-:W-:Y:S01]  /*11e00*/  LDSM.16.MT88.4 R76, [R116+0x6c00] ;  /* 0x006c0000744c783b */ /* 0x000fe20000004200 */
[----:B------:R-:W-:Y:S01]  /*11e10*/  FFMA.FTZ R69, R89, R144, R108 ;  /* 0x0000009059457223 */ /* 0x000fe2000001006c */
[--C-:B------:R-:W-:Y:S03]  /*11e20*/  FFMA.FTZ R155, R155, UR4, -R110.reuse ;  /* 0x000000049b9b7c23 */ /* 0x100fe6000801086e */
[----:B------:R-:W-:Y:S01]  /*11e30*/  MUFU.EX2 R95, R95 ;  /* 0x0000005f005f7308 */ /* 0x000fe20000000800 */
[----:B---3--:R-:W-:Y:S01]  /*11e40*/  F2FP.F16.F32.PACK_AB R81, R94, R104 ;  /* 0x000000685e51723e */ /* 0x008fe200000000ff */
[----:B------:R-:W-:Y:S01]  /*11e50*/  FADD.FTZ R68, R106, R69 ;  /* 0x000000456a447221 */ /* 0x000fe20000010000 */
[--C-:B------:R-:W-:Y:S01]  /*11e60*/  FFMA.FTZ R157, R157, UR4, -R110.reuse ;  /* 0x000000049d9d7c23 */ /* 0x100fe2000801086e */
[----:B------:R-:W-:Y:S01]  /*11e70*/  FFMA.FTZ R159, R159, UR4, -R110 ;  /* 0x000000049f9f7c23 */ /* 0x000fe2000801086e */
[----:B------:R-:W-:Y:S01]  /*11e80*/  FFMA.FTZ R91, R91, UR4, -R103 ;  /* 0x000000045b5b7c23 */ /* 0x000fe20008010867 */
[----:B------:R-:W-:Y:S01]  /*11e90*/  FFMA.FTZ R104, R3, R142, R104 ;  /* 0x0000008e03687223 */ /* 0x000fe20000010068 */
[----:B------:R-:W-:Y:S03]  /*11ea0*/  ISETP.NE.AND P0, PT, R138, RZ, PT ;  /* 0x000000ff8a00720c */ /* 0x000fe60003f05270 */
[----:B------:R-:W3:Y:S01]  /*11eb0*/  MUFU.EX2 R92, R92 ;  /* 0x0000005c005c7308 */ /* 0x000ee20000000800 */
[----:B----4-:R-:W-:Y:S01]  /*11ec0*/  F2FP.F16.F32.PACK_AB R82, R96, R97 ;  /* 0x000000616052723e */ /* 0x010fe200000000ff */
[----:B------:R-:W-:Y:S01]  /*11ed0*/  FADD.FTZ R97, R97, R68 ;  /* 0x0000004461617221 */ /* 0x000fe20000010000 */
[----:B------:R-:W-:Y:S01]  /*11ee0*/  FADD.FTZ R104, R94, R104 ;  /* 0x000000685e687221 */ /* 0x000fe20000010000 */
[----:B------:R-:W-:Y:S02]  /*11ef0*/  LDSM.16.MT88.4 R68, [R105+0x6c00] ;  /* 0x006c00006944783b */ /* 0x000fe40000004200 */
[----:B------:R-:W-:Y:S04]  /*11f00*/  FADD.FTZ R96, R96, R97 ;  /* 0x0000006160607221 */ /* 0x000fe80000010000 */
[----:B------:R-:W-:Y:S10]  /*11f10*/  MUFU.EX2 R98, R98 ;  /* 0x0000006200627308 */ /* 0x000ff40000000800 */
[----:B------:R-:W-:Y:S01]  /*11f20*/  MUFU.EX2 R99, R99 ;  /* 0x0000006300637308 */ /* 0x000fe20000000800 */
[C---:B---3--:R-:W-:Y:S01]  /*11f30*/  F2FP.F16.F32.PACK_AB R83, R92.reuse, R95 ;  /* 0x0000005f5c53723e */ /* 0x048fe200000000ff */
[----:B------:R-:W-:Y:S04]  /*11f40*/  FADD.FTZ R95, R95, R104 ;  /* 0x000000685f5f7221 */ /* 0x000fe80000010000 */
        /* <DEDUP_REMOVED lines=19> */
[----:B------:R-:W-:Y:S03]  /*12080*/  FFMA.FTZ R67, R158, UR4, -R110 ;  /* 0x000000049e437c23 */ /* 0x000fe6000801086e */
[----:B------:R-:W-:Y:S01]  /*12090*/  MUFU.EX2 R111, R111 ;  /* 0x0000006f006f7308 */ /* 0x000fe20000000800 */
[--C-:B------:R-:W-:Y:S01]  /*120a0*/  FFMA.FTZ R110, R143, UR4, -R103.reuse ;  /* 0x000000048f6e7c23 */ /* 0x100fe20008010867 */
[--C-:B------:R-:W-:Y:S01]  /*120b0*/  FFMA.FTZ R66, R90, UR4, -R103.reuse ;  /* 0x000000045a427c23 */ /* 0x100fe20008010867 */
[----:B------:R-:W-:Y:S01]  /*120c0*/  FFMA.FTZ R103, R88, UR4, -R103 ;  /* 0x0000000458677c23 */ /* 0x000fe20008010867 */
[C---:B------:R-:W-:Y:S03]  /*120d0*/  HMMA.16816.F32 R20, R80.reuse, R28, R20 ;  /* 0x0000001c5014723c */ /* 0x040fe60000001814 */
[C---:B------:R-:W-:Y:S01]  /*120e0*/  FMUL.FTZ R28, R89.reuse, R56 ;  /* 0x00000038591c7220 */ /* 0x040fe20000410000 */
[----:B------:R-:W-:Y:S02]  /*120f0*/  FMUL.FTZ R29, R89, R57 ;  /* 0x00000039591d7220 */ /* 0x000fe40000410000 */
        /* <DEDUP_REMOVED lines=16> */
[----:B------:R-:W-:Y:S10]  /*12200*/  MUFU.EX2 R64, R64 ;  /* 0x0000004000407308 */ /* 0x000ff40000000800 */
[----:B------:R-:W2:Y:S10]  /*12210*/  MUFU.EX2 R65, R65 ;  /* 0x0000004100417308 */ /* 0x000eb40000000800 */
[----:B------:R-:W-:Y:S10]  /*12220*/  MUFU.EX2 R101, R101 ;  /* 0x0000006500657308 */ /* 0x000ff40000000800 */
[----:B------:R-:W3:Y:S01]  /*12230*/  MUFU.EX2 R100, R100 ;  /* 0x0000006400647308 */ /* 0x000ee20000000800 */
[----:B--2---:R-:W-:Y:S09]  /*12240*/  FADD.FTZ R97, R65, R92 ;  /* 0x0000005c41617221 */ /* 0x004ff20000010000 */
[----:B------:R-:W-:Y:S01]  /*12250*/  MUFU.EX2 R153, R153 ;  /* 0x0000009900997308 */ /* 0x000fe20000000800 */
[C---:B-1----:R-:W-:Y:S09]  /*12260*/  HMMA.16816.F32 R44, R80.reuse, R52, R44 ;  /* 0x00000034502c723c */ /* 0x042ff2000000182c */
[----:B------:R-:W1:Y:S01]  /*12270*/  MUFU.EX2 R106, R155 ;  /* 0x0000009b006a7308 */ /* 0x000e620000000800 */
[----:B------:R-:W-:Y:S01]  /*12280*/  F2FP.F16.F32.PACK_AB R52, R64, R67 ;  /* 0x000000434034723e */ /* 0x000fe200000000ff */
[----:B------:R-:W-:Y:S01]  /*12290*/  FADD.FTZ R67, R67, R96 ;  /* 0x0000006043437221 */ /* 0x000fe20000010000 */
[C---:B------:R-:W-:Y:S01]  /*122a0*/  F2FP.F16.F32.PACK_AB R53, R98.reuse, R65 ;  /* 0x000000416235723e */ /* 0x040fe200000000ff */
[----:B------:R-:W-:Y:S01]  /*122b0*/  FADD.FTZ R98, R98, R97 ;  /* 0x0000006162627221 */ /* 0x000fe20000010000 */
[----:B------:R-:W-:Y:S05]  /*122c0*/  HMMA.16816.F32 R48, R80, R54, R48 ;  /* 0x000000365030723c */ /* 0x000fea0000001830 */
[----:B------:R-:W-:Y:S01]  /*122d0*/  MUFU.EX2 R90, R93 ;  /* 0x0000005d005a7308 */ /* 0x000fe20000000800 */
[----:B------:R-:W-:Y:S01]  /*122e0*/  F2FP.F16.F32.PACK_AB R54, R102, R99 ;  /* 0x000000636636723e */ /* 0x000fe200000000ff */
[----:B------:R-:W-:Y:S01]  /*122f0*/  FADD.FTZ R96, R64, R67 ;  /* 0x0000004340607221 */ /* 0x000fe20000010000 */
[----:B---3--:R-:W-:Y:S01]  /*12300*/  F2FP.F16.F32.PACK_AB R55, R100, R101 ;  /* 0x000000656437723e */ /* 0x008fe200000000ff */
[----:B------:R-:W-:Y:S02]  /*12310*/  FADD.FTZ R101, R101, R98 ;  /* 0x0000006265657221 */ /* 0x000fe40000010000 */
[----:B------:R-:W-:Y:S04]  /*12320*/  FADD.FTZ R99, R99, R96 ;  /* 0x0000006063637221 */ /* 0x000fe80000010000 */
[----:B------:R-:W2:Y:S01]  /*12330*/  MUFU.EX2 R3, R66 ;  /* 0x0000004200037308 */ /* 0x000ea20000000800 */
[----:B-1----:R-:W-:Y:S01]  /*12340*/  F2FP.F16.F32.PACK_AB R92, R106, R153 ;  /* 0x000000996a5c723e */ /* 0x002fe200000000ff */
[----:B------:R-:W-:Y:S01]  /*12350*/  FADD.FTZ R101, R100, R101 ;  /* 0x0000006564657221 */ /* 0x000fe20000010000 */
[C---:B------:R-:W-:Y:S07]  /*12360*/  HMMA.16816.F32 R4, R52.reuse, R56, R4 ;  /* 0x000000383404723c */ /* 0x040fee0000001804 */
[----:B------:R-:W-:Y:S01]  /*12370*/  MUFU.EX2 R157, R157 ;  /* 0x0000009d009d7308 */ /* 0x000fe20000000800 */
[----:B------:R-:W-:Y:S01]  /*12380*/  FADD.FTZ R102, R102, R99 ;  /* 0x0000006366667221 */ /* 0x000fe20000010000 */
[C---:B------:R-:W-:Y:S01]  /*12390*/  HMMA.16816.F32 R8, R52.reuse, R58, R8 ;  /* 0x0000003a3408723c */ /* 0x040fe20000001808 */
[----:B------:R-:W1:Y:S07]  /*123a0*/  LDSM.16.MT88.4 R56, [R105+0x6400] ;  /* 0x006400006938783b */ /* 0x000e6e0000004200 */
[----:B------:R-:W3:Y:S01]  /*123b0*/  MUFU.EX2 R144, R159 ;  /* 0x0000009f00907308 */ /* 0x000ee20000000800 */
[----:B--2---:R-:W-:Y:S09]  /*123c0*/  F2FP.F16.F32.PACK_AB R93, R3, R90 ;  /* 0x0000005a035d723e */ /* 0x004ff200000000ff */
[----:B------:R-:W-:Y:S10]  /*123d0*/  MUFU.EX2 R88, R91 ;  /* 0x0000005b00587308 */ /* 0x000ff40000000800 */
[----:B------:R-:W2:Y:S01]  /*123e0*/  MUFU.EX2 R103, R103 ;  /* 0x0000006700677308 */ /* 0x000ea20000000800 */
[----:B---3--:R-:W-:Y:S02]  /*123f0*/  F2FP.F16.F32.PACK_AB R94, R144, R157 ;  /* 0x0000009d905e723e */ /* 0x008fe400000000ff */
[----:B--2---:R-:W-:Y:S01]  /*12400*/  F2FP.F16.F32.PACK_AB R95, R103, R88 ;  /* 0x00000058675f723e */ /* 0x004fe200000000ff */
        /* <DEDUP_REMOVED lines=32> */
[----:B------:R-:W-:Y:S01]  /*12610*/  FADD.FTZ R88, R88, R3 ;  /* 0x0000000358587221 */ /* 0x000fe20000010000 */
[----:B------:R-:W-:Y:S01]  /*12620*/  MOV R3, R0 ;  /* 0x0000000000037202 */ /* 0x000fe20000000f00 */
[----:B------:R-:W-:Y:S02]  /*12630*/  FADD.FTZ R144, R144, R157 ;  /* 0x0000009d90907221 */ /* 0x000fe40000010000 */
        /* <DEDUP_REMOVED lines=14> */
[C---:B------:R-:W-:Y:S08]  /*12720*/  HMMA.16816.F32 R40, R52.reuse, R58, R40 ;  /* 0x0000003a3428723c */ /* 0x040ff00000001828 */
[C---:B--2---:R-:W-:Y:S08]  /*12730*/  HMMA.16816.F32 R44, R52.reuse, R60, R44 ;  /* 0x0000003c342c723c */ /* 0x044ff0000000182c */
[----:B------:R-:W-:Y:S01]  /*12740*/  HMMA.16816.F32 R48, R52, R62, R48 ;  /* 0x0000003e3430723c */ /* 0x000fe20000001830 */
[----:B------:R-:W1:Y:S07]  /*12750*/  LDSM.16.MT88.4 R60, [R116+0x7c00] ;  /* 0x007c0000743c783b */ /* 0x000e6e0000004200 */
[C---:B------:R-:W-:Y:S01]  /*12760*/  HMMA.16816.F32 R80, R92.reuse, R76, R4 ;  /* 0x0000004c5c50723c */ /* 0x040fe20000001804 */
[----:B------:R-:W2:Y:S07]  /*12770*/  LDSM.16.MT88.4 R52, [R105+0x7c00] ;  /* 0x007c00006934783b */ /* 0x000eae0000004200 */
[C---:B------:R-:W-:Y:S01]  /*12780*/  HMMA.16816.F32 R76, R92.reuse, R78, R8 ;  /* 0x0000004e5c4c723c */ /* 0x040fe20000001808 */
[----:B------:R-:W3:Y:S07]  /*12790*/  LDSM.16.MT88.4 R4, [R116+0x8c00] ;  /* 0x008c00007404783b */ /* 0x000eee0000004200 */
[C---:B------:R-:W-:Y:S01]  /*127a0*/  HMMA.16816.F32 R72, R92.reuse, R68, R12 ;  /* 0x000000445c48723c */ /* 0x040fe2000000180c */
[----:B------:R-:W4:Y:S07]  /*127b0*/  LDSM.16.MT88.4 R8, [R105+0x8c00] ;  /* 0x008c00006908783b */ /* 0x000f2e0000004200 */
[C---:B------:R-:W-:Y:S08]  /*127c0*/  HMMA.16816.F32 R68, R92.reuse, R70, R16 ;  /* 0x000000465c44723c */ /* 0x040ff00000001810 */
[C---:B-1----:R-:W-:Y:S08]  /*127d0*/  HMMA.16816.F32 R64, R92.reuse, R60, R20 ;  /* 0x0000003c5c40723c */ /* 0x042ff00000001814 */
[C---:B------:R-:W-:Y:S08]  /*127e0*/  HMMA.16816.F32 R60, R92.reuse, R62, R24 ;  /* 0x0000003e5c3c723c */ /* 0x040ff00000001818 */
[C---:B--2---:R-:W-:Y:S08]  /*127f0*/  HMMA.16816.F32 R56, R92.reuse, R52, R28 ;  /* 0x000000345c38723c */ /* 0x044ff0000000181c */
[C---:B------:R-:W-:Y:S08]  /*12800*/  HMMA.16816.F32 R52, R92.reuse, R54, R32 ;  /* 0x000000365c34723c */ /* 0x040ff00000001820 */
[C---:B---3--:R-:W-:Y:S08]  /*12810*/  HMMA.16816.F32 R36, R92.reuse, R4, R36 ;  /* 0x000000045c24723c */ /* 0x048ff00000001824 */
[C---:B------:R-:W-:Y:S08]  /*12820*/  HMMA.16816.F32 R40, R92.reuse, R6, R40 ;  /* 0x000000065c28723c */ /* 0x040ff00000001828 */
[C---:B----4-:R-:W-:Y:S08]  /*12830*/  HMMA.16816.F32 R44, R92.reuse, R8, R44 ;  /* 0x000000085c2c723c */ /* 0x050ff0000000182c */
[----:B------:R-:W-:Y:S01]  /*12840*/  HMMA.16816.F32 R48, R92, R10, R48 ;  /* 0x0000000a5c30723c */ /* 0x000fe20000001830 */
[----:B------:R-:W-:Y:S08]  /*12850*/  @!UPT UIADD3 URZ, UPT, UPT, URZ, URZ, URZ ;  /* 0x000000fffffff290 */ /* 0x000ff0000fffe0ff */
[----:B------:R-:W-:Y:S11]  /*12860*/  @P0 BRA `(.L_x_3772) ;  /* 0xffffffd400f40947 */ /* 0x000ff6000383ffff */
.L_x_3768:
[----:B------:R-:W1:Y:S01]  /*12870*/  SHFL.BFLY PT, R13, R144, 0x2, 0x1f ;  /* 0x0c401f00900d7f89 */ /* 0x000e6200000e0000 */
[----:B------:R-:W2:Y:S01]  /*12880*/  S2UR UR4, SR_CgaCtaId ;  /* 0x00000000000479c3 */ /* 0x000ea20000008800 */
[----:B------:R-:W-:Y:S01]  /*12890*/  UMOV UR5, 0x400 ;  /* 0x0000040000057882 */ /* 0x000fe20000000000 */
[----:B------:R-:W-:Y:S01]  /*128a0*/  ISETP.NE.AND P1, PT, R128, -0x1, PT ;  /* 0xffffffff8000780c */ /* 0x000fe20003f25270 */
[----:B------:R-:W3:Y:S01]  /*128b0*/  SHFL.BFLY PT, R3, R142, 0x2, 0x1f ;  /* 0x0c401f008e037f89 */ /* 0x000ee200000e0000 */
[----:B------:R-:W4:Y:S01]  /*128c0*/  LDCU.64 UR8, c[0x0][0x408] ;  /* 0x00008100ff0877ac */ /* 0x000f220008000a00 */
[----:B------:R-:W-:Y:S01]  /*128d0*/  BSSY.RECONVERGENT B0, `(.L_x_3773) ;  /* 0x00000ad000007945 */ /* 0x000fe20003800200 */
[----:B------:R-:W5:Y:S01]  /*128e0*/  S2R R6, SR_TID.X ;  /* 0x0000000000067919 */ /* 0x000f620000002100 */
        /* <DEDUP_REMOVED lines=8> */
[----:B------:R-:W-:-:S02]  /*12970*/  LOP3.LUT R9, R3, 0xc0, RZ, 0xc0, !PT ;  /* 0x000000c003097812 */ /* 0x000fc400078ec0ff */
[----:B------:R-:W-:Y:S02]  /*12980*/  LOP3.LUT R4, R4, 0x3e00, RZ, 0xc0, !PT ;  /* 0x00003e0004047812 */ /* 0x000fe400078ec0ff */
[----:B------:R-:W-:Y:S02]  /*12990*/  LOP3.LUT R3, R3, 0x20, RZ, 0xc0, !PT ;  /* 0x0000002003037812 */ /* 0x000fe400078ec0ff */
[----:B------:R-:W-:Y:S01]  /*129a0*/  LEA R4, R5, R4, 0x1 ;  /* 0x0000000405047211 */ /* 0x000fe200078e08ff */
[----:B-1----:R-:W-:Y:S01]  /*129b0*/  FADD.FTZ R8, R13, R8 ;  /* 0x000000080d087221 */ /* 0x002fe20000010000 */
[----:B------:R-:W-:Y:S02]  /*129c0*/  ISETP.NE.AND P2, PT, R5, RZ, PT ;  /* 0x000000ff0500720c */ /* 0x000fe40003f45270 */
[----:B------:R-:W-:Y:S01]  /*129d0*/  MOV R5, 0x7f800000 ;  /* 0x7f80000000057802 */ /* 0x000fe20000000f00 */
[----:B--2---:R-:W-:Y:S01]  /*129e0*/  FADD.FTZ R7, R12, R7 ;  /* 0x000000070c077221 */ /* 0x004fe20000010000 */
[----:B------:R-:W1:Y:S01]  /*129f0*/  MUFU.RCP R11, R8 ;  /* 0x00000008000b7308 */ /* 0x000e620000001000 */
[----:B------:R-:W-:-:S02]  /*12a00*/  LOP3.LUT R12, R9, 0x18, R6, 0xf8, !PT ;  /* 0x00000018090c7812 */ /* 0x000fc400078ef806 */
[----:B------:R-:W-:Y:S02]  /*12a10*/  FSETP.NE.FTZ.AND P5, PT, R8, RZ, PT ;  /* 0x000000ff0800720b */ /* 0x000fe40003fb5000 */
[----:B------:R-:W-:Y:S02]  /*12a20*/  FSETP.NE.FTZ.AND P4, PT, R7, RZ, PT ;  /* 0x000000ff0700720b */ /* 0x000fe40003f95000 */
[----:B------:R-:W-:Y:S01]  /*12a30*/  IADD3 R3, PT, PT, R12, R4, R3 ;  /* 0x000000040c037210 */ /* 0x000fe20007ffe003 */
[----:B------:R-:W2:Y:S01]  /*12a40*/  MUFU.RCP R10, R7 ;  /* 0x00000007000a7308 */ /* 0x000ea20000001000 */
[C---:B------:R-:W-:Y:S02]  /*12a50*/  LOP3.LUT R4, R6.reuse, 0x8, RZ, 0xc0, !PT ;  /* 0x0000000806047812 */ /* 0x040fe400078ec0ff */
[----:B------:R-:W-:Y:S02]  /*12a60*/  SHF.L.U32 R9, R6, 0x2, RZ ;  /* 0x0000000206097819 */ /* 0x000fe400000006ff */
[----:B------:R-:W-:-:S02]  /*12a70*/  LEA R3, R3, UR4, 0x1 ;  /* 0x0000000403037c11 */ /* 0x000fc4000f8e08ff */
[----:B------:R-:W-:Y:S01]  /*12a80*/  LOP3.LUT R12, R9, 0x40, RZ, 0xc0, !PT ;  /* 0x00000040090c7812 */ /* 0x000fe200078ec0ff */
[----:B------:R-:W3:Y:S01]  /*12a90*/  @P5 LDC R19, c[0x0][0x458] ;  /* 0x00011600ff135b82 */ /* 0x000ee20000000800 */
[----:B-1----:R-:W-:Y:S01]  /*12aa0*/  FSEL R11, R11, 1, P5 ;  /* 0x3f8000000b0b7808 */ /* 0x002fe20002800000 */
[----:B------:R-:W-:Y:S01]  /*12ab0*/  IMAD R9, R4, -0x4, R3 ;  /* 0xfffffffc04097824 */ /* 0x000fe200078e0203 */
[----:B------:R-:W-:Y:S01]  /*12ac0*/  IADD3 R15, PT, PT, R3, -R12, RZ ;  /* 0x8000000c030f7210 */ /* 0x000fe20007ffe0ff */
[----:B------:R-:W1:Y:S02]  /*12ad0*/  @P4 MUFU.LG2 R7, R7 ;  /* 0x0000000700074308 */ /* 0x000e640000000c00 */
        /* <DEDUP_REMOVED lines=69> */
[----:B------:R-:W5:Y:S01]  /*12f30*/  @P5 MUFU.LG2 R8, R8 ;  /* 0x0000000800085308 */ /* 0x000f620000000c00 */
[----:B------:R-:W-:Y:S01]  /*12f40*/  F2FP.F16.F32.PACK_AB R54, R55, R54 ;  /* 0x000000363736723e */ /* 0x000fe200000000ff */
[----:B------:R-:W-:Y:S01]  /*12f50*/  STS [R9+0x210], R78 ;  /* 0x0002104e09007388 */ /* 0x000fe20000000800 */
[----:B------:R-:W-:Y:S01]  /*12f60*/  F2FP.F16.F32.PACK_AB R36, R37, R36 ;  /* 0x000000242524723e */ /* 0x000fe200000000ff */
[----:B------:R-:W4:Y:S01]  /*12f70*/  @P1 LDC.64 R12, c[0x0][0x408] ;  /* 0x00010200ff0c1b82 */ /* 0x000f220000000a00 */
        /* <DEDUP_REMOVED lines=12> */
[----:B--2---:R-:W-:-:S03]  /*13040*/  ISETP.NE.AND P3, PT, R10, RZ, PT ;  /* 0x000000ff0a00720c */ /* 0x004fc60003f65270 */
[----:B------:R-:W-:Y:S01]  /*13050*/  STS [R3+0x1000], R64 ;  /* 0x0010004003007388 */ /* 0x000fe20000000800 */
[----:B------:R-:W1:Y:S01]  /*13060*/  @!P1 LDC.64 R10, c[0x0][0x400] ;  /* 0x00010000ff0a9b82 */ /* 0x000e620000000a00 */
[----:B------:R-:W-:Y:S02]  /*13070*/  ISETP.NE.OR P0, PT, R128, -0x1, !P3 ;  /* 0xffffffff8000780c */ /* 0x000fe40005f05670 */
[----:B------:R-:W-:Y:S04]  /*13080*/  STS [R3+0x1200], R66 ;  /* 0x0012004203007388 */ /* 0x000fe80000000800 */
[----:B------:R-:W-:Y:S02]  /*13090*/  STS [R9+0x1010], R60 ;  /* 0x0010103c09007388 */ /* 0x000fe40000000800 */
[----:B------:R-:W2:Y:S02]  /*130a0*/  @!P3 LDC R4, c[0x0][0x3e0] ;  /* 0x0000f800ff04bb82 */ /* 0x000ea40000000800 */
[----:B------:R-:W-:Y:S04]  /*130b0*/  STS [R9+0x1210], R62 ;  /* 0x0012103e09007388 */ /* 0x000fe80000000800 */
[----:B------:R-:W-:Y:S02]  /*130c0*/  STS [R15+0x1020], R56 ;  /* 0x001020380f007388 */ /* 0x000fe40000000800 */
[----:B------:R-:W3:Y:S02]  /*130d0*/  @P3 LDC R14, c[0x0][0x454] ;  /* 0x00011500ff0e3b82 */ /* 0x000ee40000000800 */
[----:B------:R-:W-:Y:S04]  /*130e0*/  STS [R15+0x1220], R58 ;  /* 0x0012203a0f007388 */ /* 0x000fe80000000800 */
[----:B------:R-:W-:Y:S01]  /*130f0*/  STS [R17+0x1030], R52 ;  /* 0x0010303411007388 */ /* 0x000fe20000000800 */
[----:B-1----:R-:W-:Y:S01]  /*13100*/  @!P1 IMAD.WIDE.U32 R24, R130, R10, RZ ;  /* 0x0000000a82189225 */ /* 0x002fe200078e00ff */
[----:B------:R-:W-:-:S02]  /*13110*/  MOV R10, 0x7f800000 ;  /* 0x7f800000000a7802 */ /* 0x000fc40000000f00 */
[----:B------:R-:W-:Y:S01]  /*13120*/  STS [R17+0x1230], R54 ;  /* 0x0012303611007388 */ /* 0x000fe20000000800 */
[----:B------:R-:W-:-:S03]  /*13130*/  @!P1 IMAD R11, R130, R11, R25 ;  /* 0x0000000b820b9224 */ /* 0x000fc600078e0219 */
[----:B------:R-:W-:Y:S01]  /*13140*/  STS [R3+0x2000], R36 ;  /* 0x0020002403007388 */ /* 0x000fe20000000800 */
[----:B--2---:R-:W-:-:S03]  /*13150*/  @!P3 IMAD R4, R130, R4, R129 ;  /* 0x000000048204b224 */ /* 0x004fc600078e0281 */
[----:B------:R1:W-:Y:S04]  /*13160*/  STS [R3+0x2200], R38 ;  /* 0x0022002603007388 */ /* 0x0003e80000000800 */
[----:B------:R-:W-:Y:S04]  /*13170*/  STS [R9+0x2010], R40 ;  /* 0x0020102809007388 */ /* 0x000fe80000000800 */
[----:B------:R2:W-:Y:S04]  /*13180*/  STS [R9+0x2210], R42 ;  /* 0x0022102a09007388 */ /* 0x0005e80000000800 */
[----:B------:R-:W-:Y:S04]  /*13190*/  STS [R15+0x2020], R44 ;  /* 0x0020202c0f007388 */ /* 0x000fe80000000800 */
[----:B------:R-:W-:Y:S04]  /*131a0*/  STS [R15+0x2220], R46 ;  /* 0x0022202e0f007388 */ /* 0x000fe80000000800 */
[----:B------:R-:W-:Y:S04]  /*131b0*/  STS [R17+0x2030], R48 ;  /* 0x0020303011007388 */ /* 0x000fe80000000800 */
[----:B------:R4:W-:Y:S01]  /*131c0*/  STS [R17+0x2230], R50 ;  /* 0x0022303211007388 */ /* 0x0009e20000000800 */
[----:B-1----:R-:W1:Y:S08]  /*131d0*/  LDC R3, c[0x0][0x434] ;  /* 0x00010d00ff037b82 */ /* 0x002e700000000800 */
[----:B------:R-:W-:Y:S08]  /*131e0*/  BAR.SYNC.DEFER_BLOCKING 0x0 ;  /* 0x0000000000007b1d */ /* 0x000ff00000010000 */
[----:B--2---:R-:W2:Y:S01]  /*131f0*/  @P4 LDC R9, c[0x0][0x458] ;  /* 0x00011600ff094b82 */ /* 0x004ea20000000800 */
[C---:B----4-:R-:W-:Y:S01]  /*13200*/  @P1 IMAD.WIDE.U32 R16, R128.reuse, R12, RZ ;  /* 0x0000000c80101225 */ /* 0x050fe200078e00ff */
[----:B------:R4:W3:Y:S03]  /*13210*/  LDS.128 R20, [R137+0x800] ;  /* 0x0008000089147984 */ /* 0x0008e60000000c00 */
[----:B------:R-:W-:-:S02]  /*13220*/  @P1 IMAD R11, R128, R13, R17 ;  /* 0x0000000d800b1224 */ /* 0x000fc400078e0211 */
[----:B-----5:R-:W-:Y:S01]  /*13230*/  @P5 FMUL.FTZ R13, R8, 0.69314718246459960938 ;  /* 0x3f317218080d5820 */ /* 0x020fe20000410000 */
[-C--:B-1----:R-:W-:Y:S02]  /*13240*/  @!P0 IMAD R128, R130, R3.reuse, RZ ;  /* 0x0000000382808224 */ /* 0x082fe400078e02ff */
[----:B------:R-:W-:Y:S02]  /*13250*/  @!P3 IMAD R4, R4, R3, RZ ;  /* 0x000000030404b224 */ /* 0x000fe400078e02ff */
[----:B--2---:R-:W-:Y:S01]  /*13260*/  @P4 FFMA.FTZ R10, R0, R9, R7 ;  /* 0x00000009000a4223 */ /* 0x004fe20000010007 */
[----:B---3--:R-:W-:Y:S01]  /*13270*/  @P5 FFMA.FTZ R5, R2, R19, R13 ;  /* 0x0000001302055223 */ /* 0x008fe2000001000d */
[----:B------:R-:W-:Y:S01]  /*13280*/  @P3 IMAD R4, R129, R14, R128 ;  /* 0x0000000e81043224 */ /* 0x000fe200078e0280 */
[----:B------:R-:W-:Y:S01]  /*13290*/  SHF.R.U32.HI R0, RZ, 0x2, R6 ;  /* 0x00000002ff007819 */ /* 0x000fe20000011606 */
[----:B----4-:R-:W-:Y:S06]  /*132a0*/  @P2 BRA `(.L_x_3774) ;  /* 0x00000000003c2947 */ /* 0x010fec0003800000 */
        /* <DEDUP_REMOVED lines=15> */
.L_x_3774:
[----:B------:R-:W-:Y:S05]  /*133a0*/  BSYNC.RECONVERGENT B0 ;  /* 0x0000000000007941 */ /* 0x000fea0003800200 */
.L_x_3773:
[----:B------:R-:W-:Y:S01]  /*133b0*/  MOV R4, R86 ;  /* 0x0000005600047202 */ /* 0x000fe20000000f00 */
[----:B------:R-:W-:Y:S01]  /*133c0*/  @P1 IMAD.MOV.U32 R24, RZ, RZ, R16 ;  /* 0x000000ffff181224 */ /* 0x000fe200078e0010 */
[----:B-1----:R-:W-:Y:S01]  /*133d0*/  MOV R5, RZ ;  /* 0x000000ff00057202 */ /* 0x002fe20000000f00 */
[----:B------:R1:W2:Y:S01]  /*133e0*/  LDS.128 R12, [R137] ;  /* 0x00000000890c7984 */ /* 0x0002a20000000c00 */
[----:B------:R-:W3:Y:S01]  /*133f0*/  LDCU.64 UR4, c[0x0][0x410] ;  /* 0x00008200ff0477ac */ /* 0x000ee20008000a00 */
[----:B------:R-:W-:Y:S01]  /*13400*/  BSSY.RECONVERGENT B0, `(.L_x_3775) ;  /* 0x000001a000007945 */ /* 0x000fe20003800200 */
[----:B------:R-:W-:-:S04]  /*13410*/  IMAD.WIDE.U32 R4, R131, UR8, R4 ;  /* 0x0000000883047c25 */ /* 0x000fc8000f8e0004 */
[C---:B------:R-:W-:Y:S01]  /*13420*/  IMAD R2, R131.reuse, UR9, R5 ;  /* 0x0000000983027c24 */ /* 0x040fe2000f8e0205 */
[----:B------:R-:W-:Y:S02]  /*13430*/  IADD3 R16, P0, PT, R24, R4, RZ ;  /* 0x0000000418107210 */ /* 0x000fe40007f1e0ff */
[----:B------:R1:W4:Y:S01]  /*13440*/  LDS.128 R4, [R137+0x2000] ;  /* 0x0020000089047984 */ /* 0x0003220000000c00 */
[----:B------:R-:W-:Y:S02]  /*13450*/  IADD3 R131, PT, PT, -R131, R132, RZ ;  /* 0x0000008483837210 */ /* 0x000fe40007ffe1ff */
[----:B------:R-:W-:Y:S02]  /*13460*/  IMAD.X R17, R11, 0x1, R2, P0 ;  /* 0x000000010b117824 */ /* 0x000fe400000e0602 */
[----:B------:R1:W1:Y:S01]  /*13470*/  LDS.128 R8, [R137+0x1000] ;  /* 0x0010000089087984 */ /* 0x0002620000000c00 */
[-C--:B------:R-:W-:Y:S01]  /*13480*/  ISETP.GE.AND P0, PT, R0, R131.reuse, PT ;  /* 0x000000830000720c */ /* 0x080fe20003f06270 */
[----:B---3--:R-:W-:Y:S01]  /*13490*/  IMAD.WIDE.U32 R16, R129, UR4, R16 ;  /* 0x0000000481107c25 */ /* 0x008fe2000f8e0010 */
[----:B------:R-:W-:-:S03]  /*134a0*/  ISETP.GE.AND P4, PT, R133, R131, PT ;  /* 0x000000838500720c */ /* 0x000fc60003f86270 */
[----:B------:R-:W-:-:S08]  /*134b0*/  IMAD R19, R129, UR5, R17 ;  /* 0x0000000581137c24 */ /* 0x000fd0000f8e0211 */
[----:B------:R-:W-:Y:S05]  /*134c0*/  @P0 BRA `(.L_x_3776) ;  /* 0x0000000000340947 */ /* 0x000fea0003800000 */
[----:B------:R-:W3:Y:S01]  /*134d0*/  LDCU UR10, c[0x0][0x440] ;  /* 0x00008800ff0a77ac */ /* 0x000ee20008000800 */
[----:B------:R-:W-:Y:S01]  /*134e0*/  IMAD.MOV.U32 R18, RZ, RZ, R16 ;  /* 0x000000ffff127224 */ /* 0x000fe200078e0010 */
[----:B------:R-:W5:Y:S03]  /*134f0*/  LDCU.64 UR4, c[0x0][0x3f0] ;  /* 0x00007e00ff0477ac */ /* 0x000f660008000a00 */
[----:B------:R-:W-:-:S04]  /*13500*/  IMAD.WIDE.U32 R26, R0, UR8, R18 ;  /* 0x00000008001a7c25 */ /* 0x000fc8000f8e0012 */
[----:B------:R-:W-:Y:S01]  /*13510*/  IMAD R2, R0, UR9, R27 ;  /* 0x0000000900027c24 */ /* 0x000fe2000f8e021b */
[----:B---3--:R-:W-:Y:S02]  /*13520*/  ISETP.GE.AND P2, PT, R86, UR10, PT ;  /* 0x0000000a56007c0c */ /* 0x008fe4000bf46270 */
[----:B------:R-:W-:Y:S02]  /*13530*/  ISETP.GE.AND P1, PT, R85, UR10, PT ;  /* 0x0000000a55007c0c */ /* 0x000fe4000bf26270 */
[----:B------:R-:W-:Y:S02]  /*13540*/  ISETP.GE.AND P0, PT, R84, UR10, PT ;  /* 0x0000000a54007c0c */ /* 0x000fe4000bf06270 */
[----:B-----5:R-:W-:-:S04]  /*13550*/  LEA R24, P3, R26, UR4, 0x1 ;  /* 0x000000041a187c11 */ /* 0x020fc8000f8608ff */
[----:B------:R-:W-:-:S05]  /*13560*/  LEA.HI.X R25, R26, UR5, R2, 0x1, P3 ;  /* 0x000000051a197c11 */ /* 0x000fca00098f0c02 */
[----:B--2---:R3:W-:Y:S04]  /*13570*/  @!P2 STG.E.128 desc[UR6][R24.64], R12 ;  /* 0x0000000c1800a986 */ /* 0x0047e8000c101d06 */
[----:B-1----:R3:W-:Y:S04]  /*13580*/  @!P1 STG.E.128 desc[UR6][R24.64+0x40], R8 ;  /* 0x0000400818009986 */ /* 0x0027e8000c101d06 */
[----:B----4-:R3:W-:Y:S02]  /*13590*/  @!P0 STG.E.128 desc[UR6][R24.64+0x80], R4 ;  /* 0x0000800418008986 */ /* 0x0107e4000c101d06 */
.L_x_3776:
[----:B------:R-:W-:Y:S05]  /*135a0*/  BSYNC.RECONVERGENT B0 ;  /* 0x0000000000007941 */ /* 0x000fea0003800200 */
.L_x_3775:
[----:B---34-:R3:W4:Y:S01]  /*135b0*/  LDS.128 R4, [R137+0x1800] ;  /* 0x0018000089047984 */ /* 0x0187220000000c00 */
[----:B------:R-:W-:Y:S05]  /*135c0*/  @P4 EXIT ;  /* 0x000000000000494d */ /* 0x000fea0003800000 */
[----:B------:R-:W5:Y:S01]  /*135d0*/  LDCU.64 UR4, c[0x0][0x3f0] ;  /* 0x00007e00ff0477ac */ /* 0x000f620008000a00 */
[----:B------:R-:W-:Y:S01]  /*135e0*/  IADD3 R3, P0, PT, R0, 0x20, RZ ;  /* 0x0000002000037810 */ /* 0x000fe20007f1e0ff */
[----:B-1----:R1:W1:Y:S01]  /*135f0*/  LDS.128 R8, [R137+0x2800] ;  /* 0x0028000089087984 */ /* 0x0022620000000c00 */
[----:B--2---:R-:W-:Y:S01]  /*13600*/  MOV R13, R19 ;  /* 0x00000013000d7202 */ /* 0x004fe20000000f00 */
        /* <DEDUP_REMOVED lines=12> */
[----:B------:R2:W-:Y:S04]  /*136d0*/  @!P2 STG.E.128 desc[UR6][R2.64], R20 ;  /* 0x000000140200a986 */ /* 0x0005e8000c101d06 */
[----:B----4-:R2:W-:Y:S02]  /*136e0*/  @!P1 STG.E.128 desc[UR6][R2.64+0x40], R4 ;  /* 0x0000400402009986 */ /* 0x0105e4000c101d06 */
[----:B------:R-:W-:Y:S05]  /*136f0*/  @P0 EXIT ;  /* 0x000000000000094d */ /* 0x000fea0003800000 */
[----:B-1----:R-:W-:Y:S01]  /*13700*/  STG.E.128 desc[UR6][R2.64+0x80], R8 ;  /* 0x0000800802007986 */ /* 0x002fe2000c101d06 */
[----:B------:R-:W-:Y:S05]  /*13710*/  EXIT ;  /* 0x000000000000794d */ /* 0x000fea0003800000 */
.L_x_3777:
        /* <DEDUP_REMOVED lines=14> */
.L_x_5531:


//--------------------- .text._ZN5flash24flash_fwd_splitkv_kernelI23Flash_fwd_kernel_traitsILi96ELi64ELi64ELi4ELb0ELb0EN7cutlass6half_tE19Flash_kernel_traitsILi96ELi64ELi64ELi4ES3_EELb1ELb0ELb0ELb0ELb0ELb0ELb1ELb0EEEvNS_16Flash_fwd_paramsE --------------------------
	.section	.text._ZN5flash24flash_fwd_splitkv_kernelI23Flash_fwd_kernel_traitsILi96ELi64ELi64ELi4ELb0ELb0EN7cutlass6half_tE19Flash_kernel_traitsILi96ELi64ELi64ELi4ES3_EELb1ELb0ELb0ELb0ELb0ELb0ELb1ELb0EEEvNS_16Flash_fwd_paramsE,"ax",@progbits
	.align	128
        .global         _ZN5flash24flash_fwd_splitkv_kernelI23Flash_fwd_kernel_traitsILi96ELi64ELi64ELi4ELb0ELb0EN7cutlass6half_tE19Flash_kernel_traitsILi96ELi64ELi64ELi4ES3_EELb1ELb0ELb0ELb0ELb0ELb0ELb1ELb0EEEvNS_16Flash_fwd_paramsE
        .type           _ZN5flash24flash_fwd_splitkv_kernelI23Flash_fwd_kernel_traitsILi96ELi64ELi64ELi4ELb0ELb0EN7cutlass6half_tE19Flash_kernel_traitsILi96ELi64ELi64ELi4ES3_EELb1ELb0ELb0ELb0ELb0ELb0ELb1ELb0EEEvNS_16Flash_fwd_paramsE,@function
        .size           _ZN5flash24flash_fwd_splitkv_kernelI23Flash_fwd_kernel_traitsILi96ELi64ELi64ELi4ELb0ELb0EN7cutlass6half_tE19Flash_kernel_traitsILi96ELi64ELi64ELi4ES3_EELb1ELb0ELb0ELb0ELb0ELb0ELb1ELb0EEEvNS_16Flash_fwd_paramsE,(.L_x_5532 - _ZN5flash24flash_fwd_splitkv_kernelI23Flash_fwd_kernel_traitsILi96ELi64ELi64ELi4ELb0ELb0EN7cutlass6half_tE19Flash_kernel_traitsILi96ELi64ELi64ELi4ES3_EELb1ELb0ELb0ELb0ELb0ELb0ELb1ELb0EEEvNS_16Flash_fwd_paramsE)
        .other          _ZN5flash24flash_fwd_splitkv_kernelI23Flash_fwd_kernel_traitsILi96ELi64ELi64ELi4ELb0ELb0EN7cutlass6half_tE19Flash_kernel_traitsILi96ELi64ELi64ELi4ES3_EELb1ELb0ELb0ELb0ELb0ELb0ELb1ELb0EEEvNS_16Flash_fwd_paramsE,@"STO_CUDA_ENTRY STV_DEFAULT"
_ZN5flash24flash_fwd_splitkv_kernelI23Flash_fwd_kernel_traitsILi96ELi64ELi64ELi4ELb0ELb0EN7cutlass6half_tE19Flash_kernel_traitsILi96ELi64ELi64ELi4ES3_EELb1ELb0ELb0ELb0ELb0ELb0ELb1ELb0EEEvNS_16Flash_fwd_paramsE:
.text._ZN5flash24flash_fwd_splitkv_kernelI23Flash_fwd_kernel_traitsILi96ELi64ELi64ELi4ELb0ELb0EN7cutlass6half_tE19Flash_kernel_traitsILi96ELi64ELi64ELi4ES3_EELb1ELb0ELb0ELb0ELb0ELb0ELb1ELb0EEEvNS_16Flash_fwd_paramsE:
[----:B------:R-:W-:Y:S08]  /*0000*/  LDC R1, c[0x0][0x37c] ;  /* 0x0000df00ff017b82 */ /* 0x000ff00000000800 */
[----:B------:R-:W1:Y:S01]  /*0010*/  LDC R17, c[0x0][0x3e0] ;  /* 0x0000f800ff117b82 */ /* 0x000e620000000800 */
[----:B------:R-:W2:Y:S01]  /*0020*/  S2R R12, SR_CTAID.Z ;  /* 0x00000000000c7919 */ /* 0x000ea20000002700 */
[----:B------:R-:W3:Y:S01]  /*0030*/  LDCU.64 UR4, c[0x0][0x478] ;  /* 0x00008f00ff0477ac */ /* 0x000ee20008000a00 */
[----:B------:R-:W-:Y:S01]  /*0040*/  IMAD.MOV.U32 R13, RZ, RZ, -0x1 ;  /* 0xffffffffff0d7424 */ /* 0x000fe200078e00ff */
        /* <DEDUP_REMOVED lines=24> */
[----:B------:R-:W-:Y:S02]  /*01d0*/  ISETP.GE.U32.AND P2, PT, R0, R17, PT ;  /* 0x000000110000720c */ /* 0x000fe40003f46070 */
[----:B------:R-:W-:Y:S02]  /*01e0*/  ISETP.NE.AND.EX P0, PT, R3, RZ, PT, P0 ;  /* 0x000000ff0300720c */ /* 0x000fe40003f05300 */
[----:B------:R-:W1:Y:S09]  /*01f0*/  LDC.64 R2, c[0x0][0x468] ;  /* 0x00011a00ff027b82 */ /* 0x000e720000000a00 */
[----:B------:R-:W-:Y:S01]  /*0200*/  @P2 VIADD R126, R126, 0x1 ;  /* 0x000000017e7e2836 */ /* 0x000fe20000000000 */
[----:B------:R-:W-:-:S02]  /*0210*/  ISETP.NE.U32.AND P2, PT, RZ, UR4, PT ;  /* 0x00000004ff007c0c */ /* 0x000fc4000bf45070 */
        /* <DEDUP_REMOVED lines=9> */
[----:B------:R-:W-:Y:S02]  /*02b0*/  @P3 IADD3 R14, P1, PT, R11, UR6, RZ ;  /* 0x000000060b0e3c10 */ /* 0x000fe4000ff3e0ff */
[C---:B------:R-:W-:Y:S02]  /*02c0*/  @P2 IADD3.X R19, PT, PT, R0.reuse, UR5, RZ, P0, !PT ;  /* 0x0000000500132c10 */ /* 0x040fe400087fe4ff */
[----:B------:R-:W-:-:S03]  /*02d0*/  @P3 IADD3.X R15, PT, PT, R0, UR7, RZ, P1, !PT ;  /* 0x00000007000f3c10 */ /* 0x000fc60008ffe4ff */
[----:B------:R-:W5:Y:S01]  /*02e0*/  @P2 LDG.E R93, desc[UR14][R18.64] ;  /* 0x0000000e125d2981 */ /* 0x000f62000c1e1900 */
[----:B------:R-:W3:Y:S03]  /*02f0*/  LDCU.U8 UR4, c[0x0][0x532] ;  /* 0x0000a640ff0477ac */ /* 0x000ee60008000000 */
[----:B------:R4:W5:Y:S01]  /*0300*/  @P3 LDG.E R6, desc[UR14][R14.64] ;  /* 0x0000000e0e063981 */ /* 0x000962000c1e1900 */
[----:B-1----:R-:W-:-:S05]  /*0310*/  IADD3 R4, P0, PT, R11, R2, RZ ;  /* 0x000000020b047210 */ /* 0x002fca0007f1e0ff */
[----:B------:R-:W-:Y:S01]  /*0320*/  IMAD.X R5, R0, 0x1, R3, P0 ;  /* 0x0000000100057824 */ /* 0x000fe200000e0603 */
[C---:B------:R-:W-:Y:S01]  /*0330*/  ISETP.NE.U32.AND P0, PT, R2.reuse, RZ, PT ;  /* 0x000000ff0200720c */ /* 0x040fe20003f05070 */
[----:B------:R-:W1:Y:S03]  /*0340*/  @!P4 LDC R9, c[0x0][0x434] ;  /* 0x00010d00ff09cb82 */ /* 0x000e660000000800 */
[----:B------:R-:W-:Y:S01]  /*0350*/  ISETP.NE.AND.EX P0, PT, R3, RZ, PT, P0 ;  /* 0x000000ff0300720c */ /* 0x000fe20003f05300 */
[----:B----4-:R-:W4:Y:S01]  /*0360*/  S2R R15, SR_CTAID.X ;  /* 0x00000000000f7919 */ /* 0x010f220000002500 */
[----:B---3--:R-:W-:Y:S02]  /*0370*/  ISETP.NE.AND P1, PT, RZ, UR4, PT ;  /* 0x00000004ff007c0c */ /* 0x008fe4000bf25270 */
[----:B------:R-:W-:-:S09]  /*0380*/  ISETP.EQ.U32.AND P3, PT, R2, RZ, PT ;  /* 0x000000ff0200720c */ /* 0x000fd20003f62070 */
[----:B------:R-:W3:Y:S01]  /*0390*/  @!P0 LDC R21, c[0x0][0x438] ;  /* 0x00010e00ff158b82 */ /* 0x000ee20000000800 */
[----:B------:R-:W-:Y:S01]  /*03a0*/  ISETP.EQ.OR.EX P3, PT, R3, RZ, !P1, P3 ;  /* 0x000000ff0300720c */ /* 0x000fe20004f62730 */
[----:B------:R-:W-:-:S12]  /*03b0*/  IMAD.MOV.U32 R7, RZ, RZ, -0x1 ;  /* 0xffffffffff077424 */ /* 0x000fd800078e00ff */
[----:B------:R1:W5:Y:S01]  /*03c0*/  @!P3 LDG.E R7, desc[UR14][R4.64] ;  /* 0x0000000e0407b981 */ /* 0x000362000c1e1900 */
[----:B--2---:R-:W-:Y:S02]  /*03d0*/  @P4 IMAD.IADD R9, R8, 0x1, -R13 ;  /* 0x0000000108094824 */ /* 0x004fe400078e0a0d */
[----:B----4-:R-:W-:-:S05]  /*03e0*/  IMAD.SHL.U32 R8, R15, 0x40, RZ ;  /* 0x000000400f087824 */ /* 0x010fca00078e00ff */
[----:B-1----:R-:W-:Y:S01]  /*03f0*/  ISETP.GT.AND P3, PT, R9, R8, PT ;  /* 0x000000080900720c */ /* 0x002fe20003f64270 */
[----:B---3--:R-:W-:-:S12]  /*0400*/  @!P0 BRA `(.L_x_3778) ;  /* 0x00000000000c8947 */ /* 0x008fd80003800000 */
[----:B------:R-:W2:Y:S02]  /*0410*/  @P1 LDG.E R2, desc[UR14][R4.64+0x4] ;  /* 0x0000040e04021981 */ /* 0x000ea4000c1e1900 */
[----:B--2--5:R-:W-:-:S06]  /*0420*/  @P1 IADD3 R21, PT, PT, R2, -R7, RZ ;  /* 0x8000000702151210 */ /* 0x024fcc0007ffe0ff */
[----:B------:R1:W5:Y:S02]  /*0430*/  @!P1 LDG.E R21, desc[UR14][R4.64] ;  /* 0x0000000e04159981 */ /* 0x000364000c1e1900 */
.L_x_3778:
[----:B------:R-:W-:Y:S05]  /*0440*/  @!P3 EXIT ;  /* 0x000000000000b94d */ /* 0x000fea0003800000 */
[----:B------:R-:W2:Y:S01]  /*0450*/  LDC R3, c[0x0][0x374] ;  /* 0x0000dd00ff037b82 */ /* 0x000ea20000000800 */
[----:B-----5:R-:W-:Y:S01]  /*0460*/  @P2 IMAD.IADD R93, R93, 0x1, -R6 ;  /* 0x000000015d5d2824 */ /* 0x020fe200078e0a06 */
[----:B------:R-:W3:Y:S06]  /*0470*/  S2R R113, SR_TID.X ;  /* 0x0000000000717919 */ /* 0x000eec0000002100 */
[----:B-1----:R-:W1:Y:S08]  /*0480*/  LDC R5, c[0x0][0x438] ;  /* 0x00010e00ff057b82 */ /* 0x002e700000000800 */
[----:B------:R-:W4:Y:S01]  /*0490*/  @!P2 LDC R14, c[0x0][0x43c] ;  /* 0x00010f00ff0eab82 */ /* 0x000f220000000800 */
[----:B--2---:R-:W-:-:S04]  /*04a0*/  IABS R2, R3 ;  /* 0x0000000300027213 */ /* 0x004fc80000000000 */
[----:B------:R-:W2:Y:S01]  /*04b0*/  I2F.RP R4, R2 ;  /* 0x0000000200047306 */ /* 0x000ea20000209400 */
[----:B-1----:R-:W-:-:S05]  /*04c0*/  VIADD R5, R5, 0x3f ;  /* 0x0000003f05057836 */ /* 0x002fca0000000000 */
[----:B------:R-:W-:-:S04]  /*04d0*/  SHF.R.S32.HI R16, RZ, 0x1f, R5 ;  /* 0x0000001fff107819 */ /* 0x000fc80000011405 */
[----:B------:R-:W-:Y:S01]  /*04e0*/  LEA.HI R16, R16, R5, RZ, 0x6 ;  /* 0x0000000510107211 */ /* 0x000fe200078f30ff */
[----:B--2---:R-:W1:Y:S03]  /*04f0*/  MUFU.RCP R18, R4 ;  /* 0x0000000400127308 */ /* 0x004e660000001000 */
[----:B------:R-:W-:-:S05]  /*0500*/  LEA.HI.SX32 R16, R16, R3, 0x1a ;  /* 0x0000000310107211 */ /* 0x000fca00078fd2ff */
[----:B------:R-:W-:Y:S02]  /*0510*/  VIADD R16, R16, 0xffffffff ;  /* 0xffffffff10107836 */ /* 0x000fe40000000000 */
[----:B-1----:R-:W-:Y:S01]  /*0520*/  VIADD R18, R18, 0xffffffe ;  /* 0x0ffffffe12127836 */ /* 0x002fe20000000000 */
[----:B------:R-:W-:-:S03]  /*0530*/  IABS R4, R3 ;  /* 0x0000000300047213 */ /* 0x000fc60000000000 */
[----:B------:R-:W1:Y:S02]  /*0540*/  F2I.FTZ.U32.TRUNC.NTZ R19, R18 ;  /* 0x0000001200137305 */ /* 0x000e64000021f000 */
[----:B------:R-:W-:Y:S02]  /*0550*/  IMAD.MOV R4, RZ, RZ, -R4 ;  /* 0x000000ffff047224 */ /* 0x000fe400078e0a04 */
[--C-:B-1----:R-:W-:Y:S02]  /*0560*/  IMAD.MOV R5, RZ, RZ, -R19.reuse ;  /* 0x000000ffff057224 */ /* 0x102fe400078e0a13 */
[----:B------:R-:W-:Y:S02]  /*0570*/  IMAD.MOV.U32 R18, RZ, RZ, RZ ;  /* 0x000000ffff127224 */ /* 0x000fe400078e00ff */
[----:B------:R-:W-:Y:S01]  /*0580*/  IMAD R10, R5, R2, RZ ;  /* 0x00000002050a7224 */ /* 0x000fe200078e02ff */
[----:B------:R-:W-:Y:S02]  /*0590*/  IABS R5, R16 ;  /* 0x0000001000057213 */ /* 0x000fe40000000000 */
[----:B------:R-:W-:Y:S01]  /*05a0*/  LOP3.LUT R16, R16, R3, RZ, 0x3c, !PT ;  /* 0x0000000310107212 */ /* 0x000fe200078e3cff */
[----:B------:R-:W-:-:S03]  /*05b0*/  IMAD.HI.U32 R10, R19, R10, R18 ;  /* 0x0000000a130a7227 */ /* 0x000fc600078e0012 */
[----:B------:R-:W-:-:S03]  /*05c0*/  ISETP.GE.AND P0, PT, R16, RZ, PT ;  /* 0x000000ff1000720c */ /* 0x000fc60003f06270 */
[----:B------:R-:W-:-:S04]  /*05d0*/  IMAD.HI.U32 R10, R10, R5, RZ ;  /* 0x000000050a0a7227 */ /* 0x000fc800078e00ff */
[----:B------:R-:W-:Y:S02]  /*05e0*/  IMAD R19, R10, R4, R5 ;  /* 0x000000040a137224 */ /* 0x000fe400078e0205 */
[----:B------:R-:W1:Y:S03]  /*05f0*/  @!P2 LDC.64 R4, c[0x0][0x488] ;  /* 0x00012200ff04ab82 */ /* 0x000e660000000a00 */
[----:B------:R-:W-:-:S13]  /*0600*/  ISETP.GT.U32.AND P1, PT, R2, R19, PT ;  /* 0x000000130200720c */ /* 0x000fda0003f24070 */
[----:B------:R-:W-:Y:S02]  /*0610*/  @!P1 IMAD.IADD R19, R19, 0x1, -R2 ;  /* 0x0000000113139824 */ /* 0x000fe400078e0a02 */
[----:B------:R-:W-:Y:S01]  /*0620*/  @!P1 VIADD R10, R10, 0x1 ;  /* 0x000000010a0a9836 */ /* 0x000fe20000000000 */
[----:B------:R-:W-:Y:S02]  /*0630*/  ISETP.NE.AND P1, PT, R3, RZ, PT ;  /* 0x000000ff0300720c */ /* 0x000fe40003f25270 */
[----:B------:R-:W-:Y:S02]  /*0640*/  ISETP.GE.U32.AND P4, PT, R19, R2, PT ;  /* 0x000000021300720c */ /* 0x000fe40003f86070 */
[----:B------:R-:W2:Y:S01]  /*0650*/  S2R R19, SR_CTAID.Y ;  /* 0x0000000000137919 */ /* 0x000ea20000002600 */
[----:B------:R-:W3:Y:S01]  /*0660*/  LDC R2, c[0x0][0x508] ;  /* 0x00014200ff027b82 */ /* 0x000ee20000000800 */
[----:B-1----:R-:W-:Y:S01]  /*0670*/  @!P2 ISETP.NE.U32.AND P3, PT, R4, RZ, PT ;  /* 0x000000ff0400a20c */ /* 0x002fe20003f65070 */
[----:B------:R-:W-:-:S03]  /*0680*/  VIADD R4, R15, 0x1 ;  /* 0x000000010f047836 */ /* 0x000fc60000000000 */
[----:B------:R-:W-:Y:S01]  /*0690*/  @!P2 ISETP.NE.AND.EX P3, PT, R5, RZ, PT, P3 ;  /* 0x000000ff0500a20c */ /* 0x000fe20003f65330 */
[----:B------:R-:W-:-:S03]  /*06a0*/  IMAD R4, R4, 0x40, -R9 ;  /* 0x0000004004047824 */ /* 0x000fc600078e0a09 */
[----:B----4-:R-:W-:Y:S01]  /*06b0*/  @!P2 SEL R14, R14, RZ, P3 ;  /* 0x000000ff0e0ea207 */ /* 0x010fe20001800000 */
[----:B------:R-:W-:-:S03]  /*06c0*/  @P4 VIADD R10, R10, 0x1 ;  /* 0x000000010a0a4836 */ /* 0x000fc60000000000 */
[----:B------:R-:W-:Y:S01]  /*06d0*/  @!P2 IADD3 R93, PT, PT, R14, R21, -R6 ;  /* 0x000000150e5da210 */ /* 0x000fe20007ffe806 */
[----:B------:R-:W-:Y:S01]  /*06e0*/  @!P0 IMAD.MOV R10, RZ, RZ, -R10 ;  /* 0x000000ffff0a8224 */ /* 0x000fe200078e0a0a */
[----:B------:R-:W-:-:S03]  /*06f0*/  @!P1 LOP3.LUT R10, RZ, R3, RZ, 0x33, !PT ;  /* 0x00000003ff0a9212 */ /* 0x000fc600078e33ff */
[----:B------:R-:W-:-:S05]  /*0700*/  VIADD R21, R93, 0x3f ;  /* 0x0000003f5d157836 */ /* 0x000fca0000000000 */
[----:B------:R-:W-:Y:S02]  /*0710*/  SHF.R.S32.HI R14, RZ, 0x1f, R21 ;  /* 0x0000001fff0e7819 */ /* 0x000fe40000011415 */
[----:B---3--:R-:W-:Y:S02]  /*0720*/  IADD3 R4, PT, PT, R21, R2, R4 ;  /* 0x0000000215047210 */ /* 0x008fe40007ffe004 */
[----:B------:R-:W-:Y:S02]  /*0730*/  LEA.HI R3, R14, R21, RZ, 0x6 ;  /* 0x000000150e037211 */ /* 0x000fe400078f30ff */
[----:B------:R-:W-:Y:S01]  /*0740*/  SHF.R.S32.HI R5, RZ, 0x1f, R4 ;  /* 0x0000001fff057819 */ /* 0x000fe20000011404 */
[----:B--2---:R-:W-:Y:S01]  /*0750*/  IMAD R118, R10, R19, RZ ;  /* 0x000000130a767224 */ /* 0x004fe200078e02ff */
[----:B------:R-:W-:Y:S02]  /*0760*/  SHF.R.S32.HI R3, RZ, 0x6, R3 ;  /* 0x00000006ff037819 */ /* 0x000fe40000011403 */
[----:B------:R-:W-:Y:S01]  /*0770*/  LEA.HI R5, R5, R4, RZ, 0x6 ;  /* 0x0000000405057211 */ /* 0x000fe200078f30ff */
[----:B------:R-:W-:Y:S01]  /*0780*/  IMAD.MOV R4, RZ, RZ, -R126 ;  /* 0x000000ffff047224 */ /* 0x000fe200078e0a7e */
[----:B------:R-:W-:-:S02]  /*0790*/  VIADDMNMX R10, R118, R10, R3, PT ;  /* 0x0000000a760a7246 */ /* 0x000fc40003800103 */
[----:B------:R-:W-:Y:S01]  /*07a0*/  SHF.R.S32.HI R5, RZ, 0x6, R5 ;  /* 0x00000006ff057819 */ /* 0x000fe20000011405 */
[----:B------:R-:W-:-:S03]  /*07b0*/  IMAD R12, R17, R4, R12 ;  /* 0x00000004110c7224 */ /* 0x000fc600078e020c */
        /* <DEDUP_REMOVED lines=37> */
.L_x_3781:
[----:B------:R-:W-:Y:S05]  /*0a10*/  BSYNC.RECONVERGENT B0 ;  /* 0x0000000000007941 */ /* 0x000fea0003800200 */
.L_x_3780:
        /* <DEDUP_REMOVED lines=18> */
.L_x_3783:
[----:B------:R-:W-:Y:S05]  /*0b40*/  BSYNC.RECONVERGENT B0 ;  /* 0x0000000000007941 */ /* 0x000fea0003800200 */
.L_x_3782:
        /* <DEDUP_REMOVED lines=18> */
.L_x_3785:
[----:B------:R-:W-:Y:S05]  /*0c70*/  BSYNC.RECONVERGENT B0 ;  /* 0x0000000000007941 */ /* 0x000fea0003800200 */
.L_x_3784:
        /* <DEDUP_REMOVED lines=18> */
.L_x_3787:
[----:B------:R-:W-:Y:S05]  /*0da0*/  BSYNC.RECONVERGENT B0 ;  /* 0x0000000000007941 */ /* 0x000fea0003800200 */
.L_x_3786:
        /* <DEDUP_REMOVED lines=20> */
.L_x_3779:
        /* <DEDUP_REMOVED lines=9> */
[----:B------:R-:W-:-:S06]  /*0f80*/  IADD3.X R5, PT, PT, R0, UR5, RZ, P0, !PT ;  /* 0x0000000500057c10 */ /* 0x000fcc00087fe4ff */
[----:B------:R1:W5:Y:S03]  /*0f90*/  LDG.E R5, desc[UR14][R4.64] ;  /* 0x0000000e04057981 */ /* 0x000366000c1e1900 */
.L_x_3788:
[----:B------:R-:W-:Y:S05]  /*0fa0*/  BRA.U !UP1, `(.L_x_3789) ;  /* 0x0000000509847547 */ /* 0x000fea000b800000 */
[----:B------:R-:W2:Y:S01]  /*0fb0*/  LDC R21, c[0x0][0x4f0] ;  /* 0x00013c00ff157b82 */ /* 0x000ea20000000800 */
[----:B------:R-:W-:Y:S01]  /*0fc0*/  LEA R0, R3, 0xffffffc0, 0x6 ;  /* 0xffffffc003007811 */ /* 0x000fe200078e30ff */
[----:B------:R-:W3:Y:S03]  /*0fd0*/  LDCU.64 UR4, c[0x0][0x4e8] ;  /* 0x00009d00ff0477ac */ /* 0x000ee60008000a00 */
[----:B-1----:R-:W-:Y:S01]  /*0fe0*/  IABS R4, R0 ;  /* 0x0000000000047213 */ /* 0x002fe20000000000 */
        /* <DEDUP_REMOVED lines=39> */
[----:B------:R-:W-:-:S05]  /*1260*/  MOV R85, UR11 ;  /* 0x0000000b00557c02 */ /* 0x000fca0008000f00 */
[----:B---3--:R-:W1:Y:S02]  /*1270*/  MUFU.RCP R16, R18 ;  /* 0x0000001200107308 */ /* 0x008e640000001000 */
        /* <DEDUP_REMOVED lines=18> */
[----:B------:R-:W-:-:S04]  /*13a0*/  @P2 IADD3 R4, PT, PT, R4, 0x1, RZ ;  /* 0x0000000104042810 */ /* 0x000fc80007ffe0ff */
[----:B------:R-:W-:Y:S01]  /*13b0*/  MOV R7, R4 ;  /* 0x0000000400077202 */ /* 0x000fe20000000f00 */
[----:B------:R-:W-:-:S04]  /*13c0*/  IMAD R4, R21, R11, R0 ;  /* 0x0000000b15047224 */ /* 0x000fc800078e0200 */
[----:B------:R-:W-:Y:S01]  /*13d0*/  @!P0 IMAD.MOV R7, RZ, RZ, -R7 ;  /* 0x000000ffff078224 */ /* 0x000fe200078e0a07 */
[----:B------:R-:W-:Y:S02]  /*13e0*/  @!P1 LOP3.LUT R7, RZ, R5, RZ, 0x33, !PT ;  /* 0x00000005ff079212 */ /* 0x000fe400078e33ff */
[----:B------:R-:W-:-:S05]  /*13f0*/  SHF.R.S32.HI R5, RZ, 0x1f, R4 ;  /* 0x0000001fff057819 */ /* 0x000fca0000011404 */
        /* <DEDUP_REMOVED lines=28> */
.L_x_3789:
[----:B------:R-:W-:-:S13]  /*15c0*/  ISETP.NE.AND P0, PT, R7, -0x1, PT ;  /* 0xffffffff0700780c */ /* 0x000fda0003f05270 */
[----:B------:R-:W-:Y:S05]  /*15d0*/  @P0 BRA `(.L_x_3791) ;  /* 0x0000000000340947 */ /* 0x000fea0003800000 */
[----:B------:R-:W1:Y:S01]  /*15e0*/  LDC.64 R100, c[0x0][0x3b8] ;  /* 0x0000ee00ff647b82 */ /* 0x000e620000000a00 */
[----:B------:R-:W2:Y:S01]  /*15f0*/  LDCU.64 UR4, c[0x0][0x3a0] ;  /* 0x00007400ff0477ac */ /* 0x000ea20008000a00 */
[----:B------:R-:W-:Y:S02]  /*1600*/  SHF.R.S32.HI R11, RZ, 0x1f, R6 ;  /* 0x0000001fff0b7819 */ /* 0x000fe40000011406 */
[----:B-----5:R-:W-:-:S05]  /*1610*/  SHF.R.S32.HI R0, RZ, 0x1f, R5 ;  /* 0x0000001fff007819 */ /* 0x020fca0000011405 */
[----:B--2---:R-:W-:-:S04]  /*1620*/  IMAD R0, R0, UR4, RZ ;  /* 0x0000000400007c24 */ /* 0x004fc8000f8e02ff */
[----:B------:R-:W-:Y:S02]  /*1630*/  IMAD R0, R5, UR5, R0 ;  /* 0x0000000505007c24 */ /* 0x000fe4000f8e0200 */
[-C--:B-1----:R-:W-:Y:S02]  /*1640*/  IMAD R4, R11, R100.reuse, RZ ;  /* 0x000000640b047224 */ /* 0x082fe400078e02ff */
[----:B------:R-:W-:-:S04]  /*1650*/  IMAD.WIDE.U32 R10, R6, R100, RZ ;  /* 0x00000064060a7225 */ /* 0x000fc800078e00ff */
[----:B------:R-:W-:-:S05]  /*1660*/  IMAD R4, R6, R101, R4 ;  /* 0x0000006506047224 */ /* 0x000fca00078e0204 */
[----:B------:R-:W-:-:S03]  /*1670*/  IADD3 R11, PT, PT, R11, R4, RZ ;  /* 0x000000040b0b7210 */ /* 0x000fc60007ffe0ff */
[----:B------:R-:W-:-:S05]  /*1680*/  IMAD.WIDE.U32 R18, R5, UR4, R10 ;  /* 0x0000000405127c25 */ /* 0x000fca000f8e000a */
[----:B------:R-:W-:Y:S01]  /*1690*/  IADD3 R19, PT, PT, R19, R0, RZ ;  /* 0x0000000013137210 */ /* 0x000fe20007ffe0ff */
[----:B------:R-:W-:Y:S05]  /*16a0*/  BRA `(.L_x_3792) ;  /* 0x0000000000187947 */ /* 0x000fea0003800000 */
.L_x_3791:
[----:B------:R-:W2:Y:S01]  /*16b0*/  LDC.64 R100, c[0x0][0x3b8] ;  /* 0x0000ee00ff647b82 */ /* 0x000ea20000000a00 */
[----:B------:R-:W-:-:S05]  /*16c0*/  IADD3 R10, PT, PT, R6, R7, RZ ;  /* 0x00000007060a7210 */ /* 0x000fca0007ffe0ff */
[C---:B--2---:R-:W-:Y:S02]  /*16d0*/  IMAD R19, R10.reuse, R101, RZ ;  /* 0x000000650a137224 */ /* 0x044fe400078e02ff */
[----:B------:R-:W-:-:S05]  /*16e0*/  IMAD.WIDE.U32 R10, R10, R100, RZ ;  /* 0x000000640a0a7225 */ /* 0x000fca00078e00ff */
[----:B------:R-:W-:Y:S02]  /*16f0*/  IADD3 R19, PT, PT, R11, R19, RZ ;  /* 0x000000130b137210 */ /* 0x000fe40007ffe0ff */
[----:B------:R-:W-:Y:S02]  /*1700*/  MOV R18, R10 ;  /* 0x0000000a00127202 */ /* 0x000fe40000000f00 */
.L_x_3792:
        /* <DEDUP_REMOVED lines=14> */
.L_x_3793:
[----:B------:R-:W2:Y:S01]  /*17f0*/  LDC.64 R84, c[0x0][0x3c0] ;  /* 0x0000f000ff547b82 */ /* 0x000ea20000000a00 */
[----:B-1----:R-:W-:-:S05]  /*1800*/  IADD3 R4, PT, PT, R6, R7, RZ ;  /* 0x0000000706047210 */ /* 0x002fca0007ffe0ff */
[C---:B--2---:R-:W-:Y:S02]  /*1810*/  IMAD R21, R4.reuse, R85, RZ ;  /* 0x0000005504157224 */ /* 0x044fe400078e02ff */
[----:B-----5:R-:W-:-:S05]  /*1820*/  IMAD.WIDE.U32 R4, R4, R84, RZ ;  /* 0x0000005404047225 */ /* 0x020fca00078e00ff */
[----:B------:R-:W-:Y:S02]  /*1830*/  IADD3 R21, PT, PT, R5, R21, RZ ;  /* 0x0000001505157210 */ /* 0x000fe40007ffe0ff */
[----:B------:R-:W-:-:S07]  /*1840*/  MOV R20, R4 ;  /* 0x0000000400147202 */ /* 0x000fce0000000f00 */
.L_x_3794:
[----:B------:R-:W1:Y:S01]  /*1850*/  LDC R11, c[0x0][0x3e8] ;  /* 0x0000fa00ff0b7b82 */ /* 0x000e620000000800 */
[----:B------:R-:W-:Y:S02]  /*1860*/  CS2R R128, SRZ ;  /* 0x0000000000807805 */ /* 0x000fe4000001ff00 */
        /* <DEDUP_REMOVED lines=11> */
[----:B------:R-:W-:Y:S02]  /*1920*/  IMAD.HI.U32 R10, R7, R4, RZ ;  /* 0x00000004070a7227 */ /* 0x000fe400078e00ff */
[----:B------:R-:W1:Y:S02]  /*1930*/  LDC.64 R6, c[0x0][0x3d8] ;  /* 0x0000f600ff067b82 */ /* 0x000e640000000a00 */
[----:B------:R-:W-:-:S04]  /*1940*/  IMAD.MOV R0, RZ, RZ, -R10 ;  /* 0x000000ffff007224 */ /* 0x000fc800078e0a0a */
[----:B------:R-:W-:-:S05]  /*1950*/  IMAD R0, R5, R0, R4 ;  /* 0x0000000005007224 */ /* 0x000fca00078e0204 */
[----:B------:R-:W-:-:S13]  /*1960*/  ISETP.GT.U32.AND P0, PT, R5, R0, PT ;  /* 0x000000000500720c */ /* 0x000fda0003f04070 */
[-C--:B------:R-:W-:Y:S01]  /*1970*/  @!P0 IADD3 R0, PT, PT, R0, -R5.reuse, RZ ;  /* 0x8000000500008210 */ /* 0x080fe20007ffe0ff */
[----:B------:R-:W-:Y:S01]  /*1980*/  @!P0 VIADD R10, R10, 0x1 ;  /* 0x000000010a0a8836 */ /* 0x000fe20000000000 */
[----:B------:R-:W-:Y:S02]  /*1990*/  ISETP.NE.AND P0, PT, R11, RZ, PT ;  /* 0x000000ff0b00720c */ /* 0x000fe40003f05270 */
[----:B------:R-:W-:Y:S02]  /*19a0*/  ISETP.GE.U32.AND P2, PT, R0, R5, PT ;  /* 0x000000050000720c */ /* 0x000fe40003f46070 */
[----:B------:R-:W-:Y:S01]  /*19b0*/  LOP3.LUT R0, R12, R11, RZ, 0x3c, !PT ;  /* 0x0000000b0c007212 */ /* 0x000fe200078e3cff */
[----:B------:R-:W2:Y:S03]  /*19c0*/  LDC.64 R4, c[0x0][0x3d0] ;  /* 0x0000f400ff047b82 */ /* 0x000ea60000000a00 */
[----:B------:R-:W-:-:S02]  /*19d0*/  ISETP.GE.AND P1, PT, R0, RZ, PT ;  /* 0x000000ff0000720c */ /* 0x000fc40003f26270 */
[----:B------:R-:W-:-:S04]  /*19e0*/  LEA R0, R3, 0xffffffc0, 0x6 ;  /* 0xffffffc003007811 */ /* 0x000fc800078e30ff */
[----:B------:R-:W-:Y:S01]  /*19f0*/  SHF.R.S32.HI R17, RZ, 0x1f, R0 ;  /* 0x0000001fff117819 */ /* 0x000fe20000011400 */
[----:B------:R-:W-:Y:S01]  /*1a00*/  IMAD.WIDE.U32 R20, R0, R84, R20 ;  /* 0x0000005400147225 */ /* 0x000fe200078e0014 */
[----:B------:R-:W-:-:S03]  /*1a10*/  @P2 IADD3 R10, PT, PT, R10, 0x1, RZ ;  /* 0x000000010a0a2810 */ /* 0x000fc60007ffe0ff */
[----:B------:R-:W-:Y:S02]  /*1a20*/  IMAD.WIDE.U32 R18, R0, R100, R18 ;  /* 0x0000006400127225 */ /* 0x000fe400078e0012 */
[----:B------:R-:W-:Y:S02]  /*1a30*/  @!P1 IADD3 R10, PT, PT, -R10, RZ, RZ ;  /* 0x000000ff0a0a9210 */ /* 0x000fe40007ffe1ff */
[----:B------:R-:W-:Y:S01]  /*1a40*/  @!P0 LOP3.LUT R10, RZ, R11, RZ, 0x33, !PT ;  /* 0x0000000bff0a8212 */ /* 0x000fe200078e33ff */
[C---:B------:R-:W-:Y:S02]  /*1a50*/  IMAD R11, R17.reuse, R84, RZ ;  /* 0x00000054110b7224 */ /* 0x040fe400078e02ff */
[----:B------:R-:W-:Y:S02]  /*1a60*/  IMAD R17, R17, R100, RZ ;  /* 0x0000006411117224 */ /* 0x000fe400078e02ff */
[C---:B------:R-:W-:Y:S02]  /*1a70*/  IMAD R11, R0.reuse, R85, R11 ;  /* 0x00000055000b7224 */ /* 0x040fe400078e020b */
[----:B------:R-:W-:-:S02]  /*1a80*/  IMAD R17, R0, R101, R17 ;  /* 0x0000006500117224 */ /* 0x000fc400078e0211 */
[----:B------:R-:W-:Y:S01]  /*1a90*/  IMAD.IADD R21, R21, 0x1, R11 ;  /* 0x0000000115157824 */ /* 0x000fe200078e020b */
[----:B------:R-:W-:Y:S02]  /*1aa0*/  SHF.R.S32.HI R11, RZ, 0x1f, R10 ;  /* 0x0000001fff0b7819 */ /* 0x000fe4000001140a */
[----:B------:R-:W-:Y:S01]  /*1ab0*/  IADD3 R19, PT, PT, R19, R17, RZ ;  /* 0x0000001113137210 */ /* 0x000fe20007ffe0ff */
[----:B-1----:R-:W-:-:S04]  /*1ac0*/  IMAD.WIDE.U32 R20, R10, R6, R20 ;  /* 0x000000060a147225 */ /* 0x002fc800078e0014 */
[C---:B------:R-:W-:Y:S02]  /*1ad0*/  IMAD R14, R11.reuse, R6, RZ ;  /* 0x000000060b0e7224 */ /* 0x040fe400078e02ff */
[-C--:B--2---:R-:W-:Y:S02]  /*1ae0*/  IMAD R11, R11, R4.reuse, RZ ;  /* 0x000000040b0b7224 */ /* 0x084fe400078e02ff */
[----:B------:R-:W-:Y:S01]  /*1af0*/  IMAD.WIDE.U32 R22, R10, R4, R18 ;  /* 0x000000040a167225 */ /* 0x000fe200078e0012 */
[----:B------:R-:W-:-:S03]  /*1b00*/  MOV R18, R20 ;  /* 0x0000001400127202 */ /* 0x000fc60000000f00 */
[C---:B------:R-:W-:Y:S01]  /*1b10*/  IMAD R5, R10.reuse, R5, R11 ;  /* 0x000000050a057224 */ /* 0x040fe200078e020b */
[----:B------:R-:W-:Y:S01]  /*1b20*/  MOV R20, R22 ;  /* 0x0000001600147202 */ /* 0x000fe20000000f00 */
[----:B------:R-:W-:-:S03]  /*1b30*/  IMAD R7, R10, R7, R14 ;  /* 0x000000070a077224 */ /* 0x000fc600078e020e */
[----:B------:R-:W-:Y:S01]  /*1b40*/  IADD3 R14, PT, PT, R23, R5, RZ ;  /* 0x00000005170e7210 */ /* 0x000fe20007ffe0ff */
[----:B------:R-:W-:-:S07]  /*1b50*/  IMAD.IADD R16, R21, 0x1, R7 ;  /* 0x0000000115107824 */ /* 0x000fce00078e0207 */
.L_x_3790:
[----:B------:R-:W-:Y:S01]  /*1b60*/  ISETP.NE.AND P1, PT, R13, -0x1, PT ;  /* 0xffffffff0d00780c */ /* 0x000fe20003f25270 */
[C---:B------:R-:W-:Y:S01]  /*1b70*/  IMAD.SHL.U32 R125, R113.reuse, 0x8, RZ ;  /* 0x00000008717d7824 */ /* 0x040fe200078e00ff */
[----:B------:R-:W1:Y:S01]  /*1b80*/  LDCU.64 UR4, c[0x0][0x388] ;  /* 0x00007100ff0477ac */ /* 0x000e620008000a00 */
[----:B------:R-:W-:Y:S01]  /*1b90*/  SHF.R.U32.HI R10, RZ, 0x2, R113 ;  /* 0x00000002ff0a7819 */ /* 0x000fe20000011671 */
[----:B------:R-:W2:Y:S01]  /*1ba0*/  S2UR UR12, SR_CgaCtaId ;  /* 0x00000000000c79c3 */ /* 0x000ea20000008800 */
[----:B------:R-:W-:Y:S01]  /*1bb0*/  LOP3.LUT R124, R113, 0x18, RZ, 0xc0, !PT ;  /* 0x00000018717c7812 */ /* 0x000fe200078ec0ff */
[----:B------:R-:W3:Y:S01]  /*1bc0*/  LDCU.64 UR6, c[0x0][0x3c8] ;  /* 0x00007900ff0677ac */ /* 0x000ee20008000a00 */
[----:B------:R-:W-:Y:S01]  /*1bd0*/  LOP3.LUT R88, R125, 0x18, RZ, 0xc0, !PT ;  /* 0x000000187d587812 */ /* 0x000fe200078ec0ff */
[----:B------:R-:W-:Y:S01]  /*1be0*/  IMAD.IADD R117, R9, 0x1, -R8 ;  /* 0x0000000109757824 */ /* 0x000fe200078e0a08 */
[----:B------:R-:W-:Y:S01]  /*1bf0*/  LOP3.LUT R19, R125, 0xd8, RZ, 0xc0, !PT ;  /* 0x000000d87d137812 */ /* 0x000fe200078ec0ff */
[----:B------:R-:W4:Y:S01]  /*1c00*/  LDCU.64 UR10, c[0x0][0x390] ;  /* 0x00007200ff0a77ac */ /* 0x000f220008000a00 */
[C---:B------:R-:W-:Y:S01]  /*1c10*/  IADD3 R20, P0, PT, R88.reuse, R20, RZ ;  /* 0x0000001458147210 */ /* 0x040fe20007f1e0ff */
[----:B------:R-:W-:Y:S01]  /*1c20*/  IMAD.MOV.U32 R11, RZ, RZ, RZ ;  /* 0x000000ffff0b7224 */ /* 0x000fe200078e00ff */
[----:B------:R-:W5:Y:S01]  /*1c30*/  @!P1 LDC.64 R6, c[0x0][0x398] ;  /* 0x0000e600ff069b82 */ /* 0x000f620000000a00 */
[----:B------:R-:W-:Y:S01]  /*1c40*/  LOP3.LUT R102, R19, R124, RZ, 0x3c, !PT ;  /* 0x0000007c13667212 */ /* 0x000fe200078e3cff */
[----:B------:R-:W-:Y:S01]  /*1c50*/  BSSY.RECONVERGENT B0, `(.L_x_3795) ;  /* 0x0000042000007945 */ /* 0x000fe20003800200 */
[----:B------:R-:W-:Y:S01]  /*1c60*/  IMAD.X R21, RZ, RZ, R14, P0 ;  /* 0x000000ffff157224 */ /* 0x000fe200000e060e */
[----:B------:R-:W-:Y:S01]  /*1c70*/  LOP3.LUT R17, R125, 0x1f20, RZ, 0xc0, !PT ;  /* 0x00001f207d117812 */ /* 0x000fe200078ec0ff */
[----:B------:R-:W-:Y:S01]  /*1c80*/  IMAD.WIDE.U32 R14, R15, 0x40, R10 ;  /* 0x000000400f0e7825 */ /* 0x000fe200078e000a */
[----:B------:R-:W-:-:S02]  /*1c90*/  LOP3.LUT R87, R88, 0x20, RZ, 0xfc, !PT ;  /* 0x0000002058577812 */ /* 0x000fc400078efcff */
[----:B------:R-:W3:Y:S01]  /*1ca0*/  @P1 LDC.64 R4, c[0x0][0x3b0] ;  /* 0x0000ec00ff041b82 */ /* 0x000ee20000000a00 */
[----:B------:R-:W-:Y:S01]  /*1cb0*/  IMAD.WIDE.U32 R20, R10, R100, R20 ;  /* 0x000000640a147225 */ /* 0x000fe200078e0014 */
[----:B------:R-:W-:Y:S02]  /*1cc0*/  LOP3.LUT R102, R17, R102, RZ, 0xfc, !PT ;  /* 0x0000006611667212 */ /* 0x000fe400078efcff */
[----:B------:R-:W-:Y:S01]  /*1cd0*/  LOP3.LUT R86, R88, 0x40, RZ, 0xfc, !PT ;  /* 0x0000004058567812 */ /* 0x000fe200078efcff */
[----:B------:R-:W-:Y:S01]  /*1ce0*/  IMAD R119, R10, R101, R21 ;  /* 0x000000650a777224 */ /* 0x000fe200078e0215 */
[----:B-1----:R-:W-:-:S04]  /*1cf0*/  LEA R120, P0, R20, UR4, 0x1 ;  /* 0x0000000414787c11 */ /* 0x002fc8000f8008ff */
[----:B------:R-:W-:Y:S01]  /*1d00*/  LEA.HI.X R119, R20, UR5, R119, 0x1, P0 ;  /* 0x0000000514777c11 */ /* 0x000fe200080f0c77 */
[----:B------:R-:W-:Y:S01]  /*1d10*/  UMOV UR5, 0x400 ;  /* 0x0000040000057882 */ /* 0x000fe20000000000 */
[----:B------:R-:W-:Y:S01]  /*1d20*/  IADD3 R18, P0, PT, R88, R18, RZ ;  /* 0x0000001258127210 */ /* 0x000fe20007f1e0ff */
[----:B--2---:R-:W-:Y:S01]  /*1d30*/  ULEA UR5, UR12, UR5, 0x18 ;  /* 0x000000050c057291 */ /* 0x004fe2000f8ec0ff */
[----:B-----5:R-:W-:-:S05]  /*1d40*/  @!P1 IMAD.WIDE.U32 R22, R126, R6, RZ ;  /* 0x000000067e169225 */ /* 0x020fca00078e00ff */
[----:B------:R-:W-:Y:S01]  /*1d50*/  LEA R102, R102, UR5, 0x1 ;  /* 0x0000000566667c11 */ /* 0x000fe2000f8e08ff */
[----:B------:R-:W-:Y:S02]  /*1d60*/  @!P1 IMAD R7, R126, R7, R23 ;  /* 0x000000077e079224 */ /* 0x000fe400078e0217 */
[----:B------:R-:W-:Y:S02]  /*1d70*/  IMAD.X R19, RZ, RZ, R16, P0 ;  /* 0x000000ffff137224 */ /* 0x000fe400000e0610 */
[----:B---3--:R-:W-:-:S04]  /*1d80*/  @P1 IMAD.WIDE.U32 R24, R13, R4, RZ ;  /* 0x000000040d181225 */ /* 0x008fc800078e00ff */
[----:B------:R-:W-:Y:S01]  /*1d90*/  @!P1 IMAD.MOV.U32 R4, RZ, RZ, R22 ;  /* 0x000000ffff049224 */ /* 0x000fe200078e0016 */
[----:B------:R-:W-:Y:S01]  /*1da0*/  @P1 MOV R4, R24 ;  /* 0x0000001800041202 */ /* 0x000fe20000000f00 */
[----:B------:R-:W-:Y:S01]  /*1db0*/  @P1 IMAD R7, R13, R5, R25 ;  /* 0x000000050d071224 */ /* 0x000fe200078e0219 */
[----:B------:R-:W-:Y:S01]  /*1dc0*/  SHF.R.S32.HI R5, RZ, 0x1f, R12 ;  /* 0x0000001fff057819 */ /* 0x000fe2000001140c */
[C---:B------:R-:W-:Y:S01]  /*1dd0*/  IMAD.WIDE.U32 R18, R10.reuse, R84, R18 ;  /* 0x000000540a127225 */ /* 0x040fe200078e0012 */
[----:B------:R-:W-:Y:S02]  /*1de0*/  ISETP.GE.AND P1, PT, R10, R117, PT ;  /* 0x000000750a00720c */ /* 0x000fe40003f26270 */
[----:B------:R-:W-:Y:S01]  /*1df0*/  IADD3 R4, P0, PT, R88, R4, RZ ;  /* 0x0000000458047210 */ /* 0x000fe20007f1e0ff */
[----:B------:R-:W-:Y:S02]  /*1e00*/  IMAD R13, R5, UR6, RZ ;  /* 0x00000006050d7c24 */ /* 0x000fe4000f8e02ff */
[----:B------:R-:W-:Y:S01]  /*1e10*/  IMAD R123, R10, R85, R19 ;  /* 0x000000550a7b7224 */ /* 0x000fe200078e0213 */
[----:B------:R-:W-:Y:S01]  /*1e20*/  IADD3.X R5, PT, PT, RZ, R7, RZ, P0, !PT ;  /* 0x00000007ff057210 */ /* 0x000fe200007fe4ff */
[----:B------:R-:W-:Y:S01]  /*1e30*/  IMAD R7, R12, UR7, R13 ;  /* 0x000000070c077c24 */ /* 0x000fe2000f8e020d */
[----:B----4-:R-:W-:Y:S01]  /*1e40*/  LEA R122, P0, R18, UR10, 0x1 ;  /* 0x0000000a127a7c11 */ /* 0x010fe2000f8008ff */
[----:B------:R-:W-:-:S03]  /*1e50*/  IMAD.WIDE.U32 R12, R12, UR6, R4 ;  /* 0x000000060c0c7c25 */ /* 0x000fc6000f8e0004 */
[----:B------:R-:W-:Y:S01]  /*1e60*/  LEA.HI.X R123, R18, UR11, R123, 0x1, P0 ;  /* 0x0000000b127b7c11 */ /* 0x000fe200080f0c7b */
[----:B------:R-:W-:Y:S01]  /*1e70*/  IMAD.IADD R7, R13, 0x1, R7 ;  /* 0x000000010d077824 */ /* 0x000fe200078e0207 */
[----:B------:R-:W-:Y:S07]  /*1e80*/  @P1 BRA `(.L_x_3796) ;  /* 0x0000000000781947 */ /* 0x000fee0003800000 */
        /* <DEDUP_REMOVED lines=29> */
.L_x_3797:
[----:B------:R2:W-:Y:S02]  /*2060*/  STS.128 [R102+0x2000], RZ ;  /* 0x002000ff66007388 */ /* 0x0005e40000000c00 */
.L_x_3796:
[----:B------:R-:W-:Y:S05]  /*2070*/  BSYNC.RECONVERGENT B0 ;  /* 0x0000000000007941 */ /* 0x000fea0003800200 */
.L_x_3795:
        /* <DEDUP_REMOVED lines=35> */
.L_x_3800:
[----:B------:R4:W-:Y:S02]  /*22b0*/  STS.128 [R102+0x2800], RZ ;  /* 0x002800ff66007388 */ /* 0x0009e40000000c00 */
.L_x_3799:
[----:B------:R-:W-:Y:S05]  /*22c0*/  BSYNC.RECONVERGENT B0 ;  /* 0x0000000000007941 */ /* 0x000fea0003800200 */
.L_x_3798:
[----:B------:R-:W-:Y:S01]  /*22d0*/  IMAD R5, R3, -0x40, R93 ;  /* 0xffffffc003057824 */ /* 0x000fe200078e025d */
[----:B------:R-:W-:Y:S04]  /*22e0*/  BSSY.RECONVERGENT B0, `(.L_x_3801) ;  /* 0x000001d000007945 */ /* 0x000fe80003800200 */
[----:B------:R-:W-:-:S04]  /*22f0*/  IADD3 R5, PT, PT, R5, 0x40, RZ ;  /* 0x0000004005057810 */ /* 0x000fc80007ffe0ff */
        /* <DEDUP_REMOVED lines=26> */
.L_x_3803:
[----:B------:R1:W-:Y:S02]  /*24a0*/  STS.128 [R102+0x5000], RZ ;  /* 0x005000ff66007388 */ /* 0x0003e40000000c00 */
.L_x_3802:
[----:B------:R-:W-:Y:S05]  /*24b0*/  BSYNC.RECONVERGENT B0 ;  /* 0x0000000000007941 */ /* 0x000fea0003800200 */
.L_x_3801:
        /* <DEDUP_REMOVED lines=28> */
.L_x_3806:
[----:B------:R1:W-:Y:S02]  /*2680*/  STS.128 [R102+0x5800], RZ ;  /* 0x005800ff66007388 */ /* 0x0003e40000000c00 */
.L_x_3805:
[----:B------:R-:W-:Y:S05]  /*2690*/  BSYNC.RECONVERGENT B0 ;  /* 0x0000000000007941 */ /* 0x000fea0003800200 */
.L_x_3804:
[----:B------:R-:W0:Y:S01]  /*26a0*/  LDGDEPBAR ;  /* 0x00000000000079af */ /* 0x000e220000000000 */
[----:B-1----:R-:W-:Y:S01]  /*26b0*/  LOP3.LUT R7, R91, 0x1f0, RZ, 0xc0, !PT ;  /* 0x000001f05b077812 */ /* 0x002fe200078ec0ff */
[----:B------:R-:W-:Y:S01]  /*26c0*/  BSSY.RECONVERGENT B0, `(.L_x_3807) ;  /* 0x0000023000007945 */ /* 0x000fe20003800200 */
[----:B------:R-:W-:Y:S02]  /*26d0*/  LOP3.LUT R10, R10, 0x7, RZ, 0xc0, !PT ;  /* 0x000000070a0a7812 */ /* 0x000fe400078ec0ff */
[----:B------:R-:W-:-:S04]  /*26e0*/  IADD3 R7, PT, PT, R7, 0x1, R8 ;  /* 0x0000000107077810 */ /* 0x000fc80007ffe008 */
[----:B------:R-:W-:-:S04]  /*26f0*/  IADD3 R7, PT, PT, -R9, R7, R10 ;  /* 0x0000000709077210 */ /* 0x000fc80007ffe10a */
[----:B------:R-:W-:Y:S01]  /*2700*/  IADD3 R2, PT, PT, R7, R2, R93 ;  /* 0x0000000207027210 */ /* 0x000fe20007ffe05d */
        /* <DEDUP_REMOVED lines=25> */
.L_x_3809:
[----:B------:R1:W-:Y:S01]  /*28a0*/  STS.128 [R102+0x8000], RZ ;  /* 0x008000ff66007388 */ /* 0x0003e20000000c00 */
[----:B------:R-:W-:Y:S05]  /*28b0*/  BRA `(.L_x_3810) ;  /* 0x00000000000c7947 */ /* 0x000fea0003800000 */
.L_x_3808:
[----:B------:R1:W-:Y:S04]  /*28c0*/  STS.128 [R102+0x6000], RZ ;  /* 0x006000ff66007388 */ /* 0x0003e80000000c00 */
[----:B------:R1:W-:Y:S04]  /*28d0*/  STS.128 [R102+0x7000], RZ ;  /* 0x007000ff66007388 */ /* 0x0003e80000000c00 */
[----:B------:R1:W-:Y:S02]  /*28e0*/  STS.128 [R102+0x8000], RZ ;  /* 0x008000ff66007388 */ /* 0x0003e40000000c00 */
.L_x_3810:
[----:B------:R-:W-:Y:S05]  /*28f0*/  BSYNC.RECONVERGENT B0 ;  /* 0x0000000000007941 */ /* 0x000fea0003800200 */
.L_x_3807:
        /* <DEDUP_REMOVED lines=30> */
.L_x_3813:
[----:B------:R1:W-:Y:S02]  /*2ae0*/  STS.128 [R102+0x8800], RZ ;  /* 0x008800ff66007388 */ /* 0x0003e40000000c00 */
.L_x_3812:
[----:B------:R-:W-:Y:S05]  /*2af0*/  BSYNC.RECONVERGENT B0 ;  /* 0x0000000000007941 */ /* 0x000fea0003800200 */
.L_x_3811:
[C---:B------:R-:W-:Y:S01]  /*2b00*/  IMAD.SHL.U32 R112, R113.reuse, 0x4, RZ ;  /* 0x0000000471707824 */ /* 0x040fe200078e00ff */
[C---:B------:R-:W-:Y:S01]  /*2b10*/  LOP3.LUT P6, RZ, R113.reuse, 0x4, RZ, 0xc0, !PT ;  /* 0x0000000471ff7812 */ /* 0x040fe200078cc0ff */
[C---:B------:R-:W-:Y:S01]  /*2b20*/  IMAD.SHL.U32 R116, R113.reuse, 0x10, RZ ;  /* 0x0000001071747824 */ /* 0x040fe200078e00ff */
[----:B------:R-:W0:Y:S01]  /*2b30*/  LDGDEPBAR ;  /* 0x00000000000079af */ /* 0x000e220000000000 */
[----:B------:R-:W-:Y:S01]  /*2b40*/  IMAD.SHL.U32 R92, R113, 0x20, RZ ;  /* 0x00000020715c7824 */ /* 0x000fe200078e00ff */
[----:B------:R-:W-:Y:S01]  /*2b50*/  LOP3.LUT R9, R112, 0x18, RZ, 0xc0, !PT ;  /* 0x0000001870097812 */ /* 0x000fe200078ec0ff */
[----:B------:R-:W-:Y:S01]  /*2b60*/  IMAD.MOV.U32 R90, RZ, RZ, 0x20 ;  /* 0x00000020ff5a7424 */ /* 0x000fe200078e00ff */
[C---:B------:R-:W-:Y:S02]  /*2b70*/  LOP3.LUT R5, R116.reuse, 0x3e00, RZ, 0xc0, !PT ;  /* 0x00003e0074057812 */ /* 0x040fe400078ec0ff */
[----:B-1----:R-:W-:Y:S02]  /*2b80*/  LOP3.LUT R7, R116, 0x100, RZ, 0xc0, !PT ;  /* 0x0000010074077812 */ /* 0x002fe400078ec0ff */
[----:B------:R-:W-:-:S02]  /*2b90*/  LOP3.LUT R8, R9, 0xc0, R92, 0xf8, !PT ;  /* 0x000000c009087812 */ /* 0x000fc400078ef85c */
[--C-:B------:R-:W-:Y:S02]  /*2ba0*/  LOP3.LUT R6, R5, 0x120, R92.reuse, 0xf8, !PT ;  /* 0x0000012005067812 */ /* 0x100fe400078ef85c */
[----:B------:R-:W-:Y:S02]  /*2bb0*/  LOP3.LUT R4, R7, 0x20, R92, 0xf8, !PT ;  /* 0x0000002007047812 */ /* 0x000fe400078ef85c */
[C---:B------:R-:W-:Y:S02]  /*2bc0*/  LOP3.LUT R91, R8.reuse, 0x8, R91, 0x78, !PT ;  /* 0x00000008085b7812 */ /* 0x040fe400078e785b */
[----:B------:R-:W-:Y:S02]  /*2bd0*/  LOP3.LUT R5, R8, 0x8, R113, 0x78, !PT ;  /* 0x0000000808057812 */ /* 0x000fe400078e7871 */
[----:B------:R-:W-:Y:S02]  /*2be0*/  LOP3.LUT R115, R6, R91, RZ, 0xfc, !PT ;  /* 0x0000005b06737212 */ /* 0x000fe400078efcff */
[----:B------:R-:W-:-:S02]  /*2bf0*/  LOP3.LUT R4, R4, R5, RZ, 0xfc, !PT ;  /* 0x0000000504047212 */ /* 0x000fc400078efcff */
        /* <DEDUP_REMOVED lines=11> */
[----:B------:R-:W2:Y:S04]  /*2cb0*/  LDSM.16.M88.4 R20, [R107+0x3c00] ;  /* 0x003c00006b14783b */ /* 0x000ea80000000200 */
[----:B------:R-:W-:Y:S04]  /*2cc0*/  LDSM.16.M88.4 R4, [R94] ;  /* 0x000000005e04783b */ /* 0x000fe80000000200 */
[----:B------:R-:W2:Y:S04]  /*2cd0*/  LDSM.16.M88.4 R68, [R89+0x3000] ;  /* 0x003000005944783b */ /* 0x000ea80000000200 */
[----:B------:R-:W2:Y:S04]  /*2ce0*/  LDSM.16.M88.4 R64, [R89+0x3400] ;  /* 0x003400005940783b */ /* 0x000ea80000000200 */
[----:B----4-:R-:W4:Y:S04]  /*2cf0*/  LDSM.16.M88.4 R12, [R89+0x3800] ;  /* 0x00380000590c783b */ /* 0x010f280000000200 */
[----:B------:R-:W4:Y:S04]  /*2d00*/  LDSM.16.M88.4 R8, [R89+0x3c00] ;  /* 0x003c00005908783b */ /* 0x000f280000000200 */
[----:B---3--:R-:W-:Y:S01]  /*2d10*/  LDSM.16.M88.4 R16, [R115+0x1000] ;  /* 0x001000007310783b */ /* 0x008fe20000000200 */
[C---:B-1----:R-:W-:Y:S03]  /*2d20*/  HMMA.16816.F32 R48, R72.reuse, R44, RZ ;  /* 0x0000002c4830723c */ /* 0x042fe600000018ff */
[----:B------:R-:W1:Y:S04]  /*2d30*/  LDSM.16.M88.4 R60, [R107+0x4000] ;  /* 0x004000006b3c783b */ /* 0x000e680000000200 */
[----:B------:R-:W3:Y:S01]  /*2d40*/  LDSM.16.M88.4 R56, [R107+0x4400] ;  /* 0x004400006b38783b */ /* 0x000ee20000000200 */
        /* <DEDUP_REMOVED lines=8> */
[C---:B------:R-:W-:Y:S08]  /*2dd0*/  HMMA.16816.F32 R24, R72.reuse, R20, RZ ;  /* 0x000000144818723c */ /* 0x040ff000000018ff */
[----:B------:R-:W-:Y:S01]  /*2de0*/  HMMA.16816.F32 R72, R72, R22, RZ ;  /* 0x000000164848723c */ /* 0x000fe200000018ff */
[----:B------:R-:W2:Y:S07]  /*2df0*/  LDSM.16.M88.4 R20, [R107+0x4c00] ;  /* 0x004c00006b14783b */ /* 0x000eae0000000200 */
        /* <DEDUP_REMOVED lines=8> */
[----:B------:R-:W4:Y:S07]  /*2e80*/  LDSM.16.M88.4 R12, [R89+0x4000] ;  /* 0x00400000590c783b */ /* 0x000f2e0000000200 */
[C---:B------:R-:W-:Y:S08]  /*2e90*/  HMMA.16816.F32 R24, R4.reuse, R8, R24 ;  /* 0x000000080418723c */ /* 0x040ff00000001818 */
[----:B------:R-:W-:Y:S01]  /*2ea0*/  HMMA.16816.F32 R72, R4, R10, R72 ;  /* 0x0000000a0448723c */ /* 0x000fe20000001848 */
[----:B------:R-:W4:Y:S04]  /*2eb0*/  LDSM.16.M88.4 R8, [R89+0x4400] ;  /* 0x004400005908783b */ /* 0x000f280000000200 */
[----:B------:R-:W4:Y:S03]  /*2ec0*/  LDSM.16.M88.4 R4, [R89+0x4800] ;  /* 0x004800005904783b */ /* 0x000f260000000200 */
[C---:B-1----:R-:W-:Y:S08]  /*2ed0*/  HMMA.16816.F32 R48, R16.reuse, R60, R48 ;  /* 0x0000003c1030723c */ /* 0x042ff00000001830 */
[C---:B------:R-:W-:Y:S01]  /*2ee0*/  HMMA.16816.F32 R44, R16.reuse, R62, R44 ;  /* 0x0000003e102c723c */ /* 0x040fe2000000182c */
[----:B------:R-:W1:Y:S07]  /*2ef0*/  LDSM.16.M88.4 R60, [R107+0x5400] ;  /* 0x005400006b3c783b */ /* 0x000e6e0000000200 */
[C---:B---3--:R-:W-:Y:S08]  /*2f00*/  HMMA.16816.F32 R40, R16.reuse, R56, R40 ;  /* 0x000000381028723c */ /* 0x048ff00000001828 */
[C---:B------:R-:W-:Y:S01]  /*2f10*/  HMMA.16816.F32 R36, R16.reuse, R58, R36 ;  /* 0x0000003a1024723c */ /* 0x040fe20000001824 */
[----:B------:R-:W3:Y:S07]  /*2f20*/  LDSM.16.M88.4 R56, [R107+0x5800] ;  /* 0x005800006b38783b */ /* 0x000eee0000000200 */
[C---:B-----5:R-:W-:Y:S08]  /*2f30*/  HMMA.16816.F32 R32, R16.reuse, R52, R32 ;  /* 0x000000341020723c */ /* 0x060ff00000001820 */
[C---:B------:R-:W-:Y:S01]  /*2f40*/  HMMA.16816.F32 R28, R16.reuse, R54, R28 ;  /* 0x00000036101c723c */ /* 0x040fe2000000181c */
[----:B------:R-:W5:Y:S07]  /*2f50*/  LDSM.16.M88.4 R52, [R107+0x5c00] ;  /* 0x005c00006b34783b */ /* 0x000f6e0000000200 */
[C---:B--2---:R-:W-:Y:S08]  /*2f60*/  HMMA.16816.F32 R24, R16.reuse, R20, R24 ;  /* 0x000000141018723c */ /* 0x044ff00000001818 */
[----:B------:R-:W-:Y:S01]  /*2f70*/  HMMA.16816.F32 R72, R16, R22, R72 ;  /* 0x000000161048723c */ /* 0x000fe20000001848 */
[----:B------:R-:W-:Y:S04]  /*2f80*/  LDSM.16.M88.4 R20, [R94+0x2000] ;  /* 0x002000005e14783b */ /* 0x000fe80000000200 */
[----:B------:R-:W2:Y:S03]  /*2f90*/  LDSM.16.M88.4 R16, [R89+0x5000] ;  /* 0x005000005910783b */ /* 0x000ea60000000200 */
[C---:B----4-:R-:W-:Y:S08]  /*2fa0*/  HMMA.16816.F32 R48, R76.reuse, R12, R48 ;  /* 0x0000000c4c30723c */ /* 0x050ff00000001830 */
[C---:B------:R-:W-:Y:S01]  /*2fb0*/  HMMA.16816.F32 R44, R76.reuse, R14, R44 ;  /* 0x0000000e4c2c723c */ /* 0x040fe2000000182c */
[----:B------:R-:W4:Y:S07]  /*2fc0*/  LDSM.16.M88.4 R12, [R89+0x5400] ;  /* 0x00540000590c783b */ /* 0x000f2e0000000200 */
[C---:B------:R-:W-:Y:S08]  /*2fd0*/  HMMA.16816.F32 R40, R76.reuse, R8, R40 ;  /* 0x000000084c28723c */ /* 0x040ff00000001828 */
[C---:B------:R-:W-:Y:S01]  /*2fe0*/  HMMA.16816.F32 R36, R76.reuse, R10, R36 ;  /* 0x0000000a4c24723c */ /* 0x040fe20000001824 */
[----:B------:R-:W4:Y:S07]  /*2ff0*/  LDSM.16.M88.4 R8, [R89+0x5800] ;  /* 0x005800005908783b */ /* 0x000f2e0000000200 */
[C---:B------:R-:W-:Y:S08]  /*3000*/  HMMA.16816.F32 R32, R76.reuse, R4, R32 ;  /* 0x000000044c20723c */ /* 0x040ff00000001820 */
[----:B------:R-:W-:Y:S01]  /*3010*/  HMMA.16816.F32 R28, R76, R6, R28 ;  /* 0x000000064c1c723c */ /* 0x000fe2000000181c */
[----:B------:R1:W4:Y:S01]  /*3020*/  LDSM.16.M88.4 R4, [R89+0x5c00] ;  /* 0x005c00005904783b */ /* 0x0003220000000200 */
[----:B------:R-:W-:-:S06]  /*3030*/  DEPBAR.LE SB0, 0x0 ;  /* 0x000080000000791a */ /* 0x000fcc0000000000 */
[C---:B------:R-:W-:Y:S08]  /*3040*/  HMMA.16816.F32 R24, R76.reuse, R80, R24 ;  /* 0x000000504c18723c */ /* 0x040ff00000001818 */
[----:B------:R-:W-:Y:S08]  /*3050*/  HMMA.16816.F32 R72, R76, R82, R72 ;  /* 0x000000524c48723c */ /* 0x000ff00000001848 */
[----:B------:R-:W-:Y:S01]  /*3060*/  HMMA.16816.F32 R48, R68, R64, R48 ;  /* 0x000000404430723c */ /* 0x000fe20000001830 */
[----:B-1----:R-:W-:-:S05]  /*3070*/  VIADD R89, R3, 0xffffffff ;  /* 0xffffffff03597836 */ /* 0x002fca0000000000 */
[----:B------:R-:W-:Y:S02]  /*3080*/  ISETP.GT.AND P0, PT, R89, R118, PT ;  /* 0x000000765900720c */ /* 0x000fe40003f04270 */
[C---:B------:R-:W-:Y:S08]  /*3090*/  HMMA.16816.F32 R44, R68.reuse, R66, R44 ;  /* 0x00000042442c723c */ /* 0x040ff0000000182c */
[C---:B------:R-:W-:Y:S08]  /*30a0*/  HMMA.16816.F32 R40, R68.reuse, R60, R40 ;  /* 0x0000003c4428723c */ /* 0x040ff00000001828 */
[C---:B------:R-:W-:Y:S08]  /*30b0*/  HMMA.16816.F32 R36, R68.reuse, R62, R36 ;  /* 0x0000003e4424723c */ /* 0x040ff00000001824 */
[C---:B---3--:R-:W-:Y:S08]  /*30c0*/  HMMA.16816.F32 R32, R68.reuse, R56, R32 ;  /* 0x000000384420723c */ /* 0x048ff00000001820 */
[C---:B------:R-:W-:Y:S08]  /*30d0*/  HMMA.16816.F32 R28, R68.reuse, R58, R28 ;  /* 0x0000003a441c723c */ /* 0x040ff0000000181c */
[C---:B-----5:R-:W-:Y:S08]  /*30e0*/  HMMA.16816.F32 R24, R68.reuse, R52, R24 ;  /* 0x000000344418723c */ /* 0x060ff00000001818 */
[----:B------:R-:W-:Y:S08]  /*30f0*/  HMMA.16816.F32 R72, R68, R54, R72 ;  /* 0x000000364448723c */ /* 0x000ff00000001848 */
[C---:B--2---:R-:W-:Y:S08]  /*3100*/  HMMA.16816.F32 R48, R20.reuse, R16, R48 ;  /* 0x000000101430723c */ /* 0x044ff00000001830 */
[C---:B------:R-:W-:Y:S08]  /*3110*/  HMMA.16816.F32 R44, R20.reuse, R18, R44 ;  /* 0x00000012142c723c */ /* 0x040ff0000000182c */
[C---:B----4-:R-:W-:Y:S08]  /*3120*/  HMMA.16816.F32 R40, R20.reuse, R12, R40 ;  /* 0x0000000c1428723c */ /* 0x050ff00000001828 */
[C---:B------:R-:W-:Y:S08]  /*3130*/  HMMA.16816.F32 R36, R20.reuse, R14, R36 ;  /* 0x0000000e1424723c */ /* 0x040ff00000001824 */
[C---:B------:R-:W-:Y:S08]  /*3140*/  HMMA.16816.F32 R32, R20.reuse, R8, R32 ;  /* 0x000000081420723c */ /* 0x040ff00000001820 */
        /* <DEDUP_REMOVED lines=16> */
.L_x_3815:
[----:B------:R-:W1:Y:S01]  /*3250*/  LDC R5, c[0x0][0x4f0] ;  /* 0x00013c00ff057b82 */ /* 0x000e620000000800 */
[----:B------:R-:W-:Y:S01]  /*3260*/  LEA R10, R3, 0xffffff80, 0x6 ;  /* 0xffffff80030a7811 */ /* 0x000fe200078e30ff */
        /* <DEDUP_REMOVED lines=31> */
[----:B------:R-:W-:-:S07]  /*3460*/  LOP3.LUT R7, RZ, R5, RZ, 0x33, !PT ;  /* 0x00000005ff077212 */ /* 0x000fce00078e33ff */
[----:B------:R-:W-:-:S04]  /*3470*/  @P4 VIADD R8, R8, 0x1 ;  /* 0x0000000108084836 */ /* 0x000fc80000000000 */
[----:B------:R-:W-:Y:S01]  /*3480*/  @P5 IADD3 R11, PT, PT, R11, 0x1, RZ ;  /* 0x000000010b0b5810 */ /* 0x000fe20007ffe0ff */
[----:B------:R-:W-:-:S03]  /*3490*/  @!P0 IMAD.MOV R8, RZ, RZ, -R8 ;  /* 0x000000ffff088224 */ /* 0x000fc600078e0a08 */
        /* <DEDUP_REMOVED lines=22> */
.L_x_3816:
[----:B------:R-:W1:Y:S01]  /*3600*/  LDCU UR4, c[0x0][0x440] ;  /* 0x00008800ff0477ac */ /* 0x000e620008000800 */
[----:B------:R-:W-:-:S04]  /*3610*/  LEA R6, P3, R100, R120, 0x6 ;  /* 0x0000007864067211 */ /* 0x000fc800078630ff */
[----:B------:R-:W-:Y:S02]  /*3620*/  LEA.HI.X R7, R100, R119, R101, 0x6, P3 ;  /* 0x0000007764077211 */ /* 0x000fe400018f3465 */
[----:B-1----:R-:W-:Y:S02]  /*3630*/  ISETP.GE.AND P2, PT, R88, UR4, PT ;  /* 0x0000000458007c0c */ /* 0x002fe4000bf46270 */
        /* <DEDUP_REMOVED lines=37> */
.L_x_3814:
[----:B------:R-:W-:Y:S01]  /*3890*/  IMAD.SHL.U32 R106, R113, 0x2, RZ ;  /* 0x00000002716a7824 */ /* 0x000fe200078e00ff */
[----:B------:R-:W1:Y:S01]  /*38a0*/  LDCU UR4, c[0x0][0x45c] ;  /* 0x00008b80ff0477ac */ /* 0x000e620008000800 */
[----:B------:R-:W-:-:S03]  /*38b0*/  LOP3.LUT R105, R91, 0x120, R92, 0xf8, !PT ;  /* 0x000001205b697812 */ /* 0x000fc600078ef85c */
[----:B------:R-:W-:Y:S02]  /*38c0*/  LOP3.LUT R106, R106, 0x6, RZ, 0xc0, !PT ;  /* 0x000000066a6a7812 */ /* 0x000fe400078ec0ff */
[----:B------:R-:W-:-:S03]  /*38d0*/  LEA R114, R105, UR5, 0x1 ;  /* 0x0000000569727c11 */ /* 0x000fc6000f8e08ff */
[----:B------:R-:W-:Y:S02]  /*38e0*/  IMAD R2, R89, 0x40, R106 ;  /* 0x0000004059027824 */ /* 0x000fe400078e026a */
[----:B------:R-:W-:Y:S02]  /*38f0*/  LDSM.16.MT88.4 R56, [R114+0x7000] ;  /* 0x007000007238783b */ /* 0x000fe40000004200 */
[C---:B------:R-:W-:Y:S01]  /*3900*/  VIADD R0, R2.reuse, 0x1 ;  /* 0x0000000102007836 */ /* 0x040fe20000000000 */
[CC--:B------:R-:W-:Y:S01]  /*3910*/  ISETP.GE.AND P0, PT, R2.reuse, R104.reuse, PT ;  /* 0x000000680200720c */ /* 0x0c0fe20003f06270 */
[C---:B------:R-:W-:Y:S01]  /*3920*/  VIADD R18, R2.reuse, 0x8 ;  /* 0x0000000802127836 */ /* 0x040fe20000000000 */
[CC--:B------:R-:W-:Y:S01]  /*3930*/  ISETP.GE.AND P5, PT, R2.reuse, R103.reuse, PT ;  /* 0x000000670200720c */ /* 0x0c0fe20003fa6270 */
[----:B------:R-:W-:Y:S01]  /*3940*/  VIADD R17, R2, 0x9 ;  /* 0x0000000902117836 */ /* 0x000fe20000000000 */
[-C--:B------:R-:W-:Y:S01]  /*3950*/  ISETP.GE.AND P3, PT, R0, R104.reuse, PT ;  /* 0x000000680000720c */ /* 0x080fe20003f66270 */
        /* <DEDUP_REMOVED lines=8> */
[C---:B------:R-:W-:Y:S01]  /*39e0*/  VIADD R11, R2.reuse, 0x20 ;  /* 0x00000020020b7836 */ /* 0x040fe20000000000 */
[-C--:B------:R-:W-:Y:S01]  /*39f0*/  ISETP.GE.AND P3, PT, R15, R104.reuse, PT ;  /* 0x000000680f00720c */ /* 0x080fe20003f66270 */
[----:B------:R-:W-:Y:S01]  /*3a00*/  VIADD R10, R2, 0x21 ;  /* 0x00000021020a7836 */ /* 0x000fe20000000000 */
[----:B------:R-:W-:Y:S01]  /*3a10*/  FSEL R44, R44, -INF , !P1 ;  /* 0xff8000002c2c7808 */ /* 0x000fe20004800000 */
[----:B------:R-:W-:Y:S01]  /*3a20*/  VIADD R9, R2, 0x28 ;  /* 0x0000002802097836 */ /* 0x000fe20000000000 */
[----:B------:R-:W-:Y:S01]  /*3a30*/  ISETP.GE.AND P2, PT, R0, R103, PT ;  /* 0x000000670000720c */ /* 0x000fe20003f46270 */
[C---:B--2---:R-:W-:Y:S01]  /*3a40*/  VIADD R6, R2.reuse, 0x29 ;  /* 0x0000002902067836 */ /* 0x044fe20000000000 */
        /* <DEDUP_REMOVED lines=15> */
[----:B------:R-:W-:Y:S02]  /*3b40*/  ISETP.GE.AND P0, PT, R9, R104, PT ;  /* 0x000000680900720c */ /* 0x000fe40003f06270 */
[----:B------:R-:W-:Y:S02]  /*3b50*/  FSEL R8, R37, -INF , !P4 ;  /* 0xff80000025087808 */ /* 0x000fe40006000000 */
[----:B------:R-:W-:Y:S02]  /*3b60*/  FSEL R109, R32, -INF , !P3 ;  /* 0xff800000206d7808 */ /* 0x000fe40005800000 */
[----:B------:R-:W-:Y:S02]  /*3b70*/  FMNMX3.FTZ R19, R19, R16, R36, !PT ;  /* 0x0000001013137276 */ /* 0x000fe40007810024 */
[----:B------:R-:W-:Y:S02]  /*3b80*/  FSEL R130, R33, -INF , !P1 ;  /* 0xff80000021827808 */ /* 0x000fe40004800000 */
[----:B------:R-:W-:-:S02]  /*3b90*/  ISETP.GE.AND P4, PT, R6, R104, PT ;  /* 0x000000680600720c */ /* 0x000fc40003f86270 */
[-C--:B------:R-:W-:Y:S02]  /*3ba0*/  ISETP.GE.AND P3, PT, R4, R104.reuse, PT ;  /* 0x000000680400720c */ /* 0x080fe40003f66270 */
[----:B------:R-:W-:Y:S02]  /*3bb0*/  ISETP.GE.AND P1, PT, R7, R104, PT ;  /* 0x000000680700720c */ /* 0x000fe40003f26270 */
[----:B------:R-:W-:Y:S02]  /*3bc0*/  FSEL R121, R28, -INF , !P0 ;  /* 0xff8000001c797808 */ /* 0x000fe40004000000 */
[----:B------:R-:W-:Y:S02]  /*3bd0*/  FMNMX3.FTZ R19, R19, R8, R109, !PT ;  /* 0x0000000813137276 */ /* 0x000fe4000781006d */
[----:B------:R-:W-:Y:S02]  /*3be0*/  ISETP.GE.AND P0, PT, R5, R104, PT ;  /* 0x000000680500720c */ /* 0x000fe40003f06270 */
[----:B------:R-:W-:Y:S01]  /*3bf0*/  FSEL R99, R29, -INF , !P4 ;  /* 0xff8000001d637808 */ /* 0x000fe20006000000 */
[----:B------:R-:W-:Y:S01]  /*3c00*/  IMAD.IADD R29, R90, 0x1, R114 ;  /* 0x000000015a1d7824 */ /* 0x000fe200078e0272 */
[----:B------:R-:W-:-:S02]  /*3c10*/  FSEL R98, R24, -INF , !P3 ;  /* 0xff80000018627808 */ /* 0x000fc40005800000 */
[----:B------:R-:W-:Y:S02]  /*3c20*/  FMNMX3.FTZ R19, R19, R130, R121, !PT ;  /* 0x0000008213137276 */ /* 0x000fe40007810079 */
[----:B------:R-:W-:Y:S01]  /*3c30*/  FSEL R108, R25, -INF , !P1 ;  /* 0xff800000196c7808 */ /* 0x000fe20004800000 */
[----:B------:R-:W-:Y:S01]  /*3c40*/  LDSM.16.MT88.4 R64, [R29+0x7400] ;  /* 0x007400001d40783b */ /* 0x000fe20000004200 */
[-C--:B------:R-:W-:Y:S02]  /*3c50*/  ISETP.GE.AND P1, PT, R18, R103.reuse, PT ;  /* 0x000000671200720c */ /* 0x080fe40003f26270 */
[----:B------:R-:W-:Y:S02]  /*3c60*/  ISETP.GE.AND P3, PT, R2, R104, PT ;  /* 0x000000680200720c */ /* 0x000fe40003f66270 */
[----:B------:R-:W-:Y:S02]  /*3c70*/  ISETP.GE.AND P4, PT, R15, R103, PT ;  /* 0x000000670f00720c */ /* 0x000fe40003f86270 */
[----:B------:R-:W-:-:S02]  /*3c80*/  FSEL R111, R72, -INF , !P0 ;  /* 0xff800000486f7808 */ /* 0x000fc40004000000 */
[----:B------:R-:W-:Y:S02]  /*3c90*/  FMNMX3.FTZ R19, R19, R99, R98, !PT ;  /* 0x0000006313137276 */ /* 0x000fe40007810062 */
[----:B------:R-:W-:Y:S02]  /*3ca0*/  ISETP.GE.AND P0, PT, R17, R103, PT ;  /* 0x000000671100720c */ /* 0x000fe40003f06270 */
[----:B------:R-:W-:Y:S02]  /*3cb0*/  FSEL R18, R51, -INF , !P2 ;  /* 0xff80000033127808 */ /* 0x000fe40005000000 */
[----:B------:R-:W-:Y:S02]  /*3cc0*/  FSEL R46, R46, -INF , !P1 ;  /* 0xff8000002e2e7808 */ /* 0x000fe40004800000 */
[----:B------:R-:W-:Y:S02]  /*3cd0*/  FSEL R50, R50, -INF , !P5 ;  /* 0xff80000032327808 */ /* 0x000fe40006800000 */
[----:B------:R-:W-:-:S02]  /*3ce0*/  FSEL R110, R73, -INF , !P3 ;  /* 0xff800000496e7808 */ /* 0x000fc40005800000 */
[-C--:B------:R-:W-:Y:S02]  /*3cf0*/  ISETP.GE.AND P1, PT, R12, R103.reuse, PT ;  /* 0x000000670c00720c */ /* 0x080fe40003f26270 */
[-C--:B------:R-:W-:Y:S02]  /*3d00*/  ISETP.GE.AND P3, PT, R14, R103.reuse, PT ;  /* 0x000000670e00720c */ /* 0x080fe40003f66270 */
[----:B------:R-:W-:Y:S02]  /*3d10*/  FSEL R12, R42, -INF , !P4 ;  /* 0xff8000002a0c7808 */ /* 0x000fe40006000000 */
[----:B------:R-:W-:Y:S02]  /*3d20*/  FMNMX3.FTZ R19, R19, R108, R111, !PT ;  /* 0x0000006c13137276 */ /* 0x000fe4000781006f */
[-C--:B------:R-:W-:Y:S02]  /*3d30*/  ISETP.GE.AND P4, PT, R9, R103.reuse, PT ;  /* 0x000000670900720c */ /* 0x080fe40003f86270 */
[----:B------:R-:W-:-:S02]  /*3d40*/  ISETP.GE.AND P2, PT, R13, R103, PT ;  /* 0x000000670d00720c */ /* 0x000fc40003f46270 */
[----:B------:R-:W-:Y:S02]  /*3d50*/  FSEL R14, R47, -INF , !P0 ;  /* 0xff8000002f0e7808 */ /* 0x000fe40004000000 */
[----:B------:R-:W-:Y:S02]  /*3d60*/  FMNMX3.FTZ R9, R50, R18, R46, !PT ;  /* 0x0000001232097276 */ /* 0x000fe4000781002e */
[----:B------:R-:W-:Y:S02]  /*3d70*/  ISETP.GE.AND P5, PT, R10, R103, PT ;  /* 0x000000670a00720c */ /* 0x000fe40003fa6270 */
[----:B------:R-:W-:Y:S02]  /*3d80*/  FSEL R10, R43, -INF , !P3 ;  /* 0xff8000002b0a7808 */ /* 0x000fe40005800000 */
[----:B------:R-:W-:Y:S02]  /*3d90*/  FMNMX.FTZ R15, R110, R19, !PT ;  /* 0x000000136e0f7209 */ /* 0x000fe40007810000 */
[----:B------:R-:W-:-:S02]  /*3da0*/  ISETP.GE.AND P3, PT, R6, R103, PT ;  /* 0x000000670600720c */ /* 0x000fc40003f66270 */
[-C--:B------:R-:W-:Y:S01]  /*3db0*/  ISETP.GE.AND P0, PT, R11, R103.reuse, PT ;  /* 0x000000670b00720c */ /* 0x080fe20003f06270 */
[----:B------:R-:W2:Y:S01]  /*3dc0*/  SHFL.BFLY PT, R22, R15, 0x2, 0x1f ;  /* 0x0c401f000f167f89 */ /* 0x000ea200000e0000 */
[----:B------:R-:W-:Y:S02]  /*3dd0*/  FSEL R6, R38, -INF , !P2 ;  /* 0xff80000026067808 */ /* 0x000fe40005000000 */
[----:B------:R-:W-:Y:S02]  /*3de0*/  FMNMX3.FTZ R9, R9, R14, R12, !PT ;  /* 0x0000000e09097276 */ /* 0x000fe4000781000c */
[----:B------:R-:W-:Y:S02]  /*3df0*/  ISETP.GE.AND P2, PT, R4, R103, PT ;  /* 0x000000670400720c */ /* 0x000fe40003f46270 */
[----:B------:R-:W-:Y:S02]  /*3e00*/  FSEL R4, R39, -INF , !P1 ;  /* 0xff80000027047808 */ /* 0x000fe40004800000 */
        /* <DEDUP_REMOVED lines=15> */
[----:B------:R-:W-:Y:S01]  /*3f00*/  FMNMX3.FTZ R24, R9, R96, R95, !PT ;  /* 0x0000006009187276 */ /* 0x000fe2000781005f */
[----:B------:R-:W-:Y:S01]  /*3f10*/  LDSM.16.MT88.4 R72, [R114+0x8000] ;  /* 0x008000007248783b */ /* 0x000fe20000004200 */
        /* <DEDUP_REMOVED lines=26> */
[----:B------:R-:W-:Y:S01]  /*40c0*/  FFMA.FTZ R110, R110, UR4, -R131 ;  /* 0x000000046e6e7c23 */ /* 0x000fe20008010883 */
[----:B-1----:R-:W-:-:S02]  /*40d0*/  FMNMX.FTZ R0, R5, R22, !PT ;  /* 0x0000001605007209 */ /* 0x002fc40007810000 */
[----:B------:R-:W-:Y:S02]  /*40e0*/  LDSM.16.MT88.4 R20, [R114+0x6400] ;  /* 0x006400007214783b */ /* 0x000fe40000004200 */
[C---:B------:R-:W-:Y:S01]  /*40f0*/  FSETP.NEU.FTZ.AND P0, PT, R0.reuse, -INF , PT ;  /* 0xff8000000000780b */ /* 0x040fe20003f1d000 */
[----:B------:R-:W-:Y:S01]  /*4100*/  FMUL.FTZ R5, R0, UR4 ;  /* 0x0000000400057c20 */ /* 0x000fe20008410000 */
[----:B------:R-:W1:Y:S04]  /*4110*/  MUFU.EX2 R127, R127 ;  /* 0x0000007f007f7308 */ /* 0x000e680000000800 */
[----:B------:R-:W-:Y:S02]  /*4120*/  FSEL R91, R5, RZ, P0 ;  /* 0x000000ff055b7208 */ /* 0x000fe40000000000 */
[----:B------:R-:W-:-:S02]  /*4130*/  ISETP.GT.AND P0, PT, R89, R118, PT ;  /* 0x000000765900720c */ /* 0x000fc40003f04270 */
[----:B------:R-:W3:Y:S01]  /*4140*/  MUFU.EX2 R94, R94 ;  /* 0x0000005e005e7308 */ /* 0x000ee20000000800 */
        /* <DEDUP_REMOVED lines=10> */
[----:B-1----:R-:W-:Y:S01]  /*41f0*/  F2FP.F16.F32.PACK_AB R80, R127, R134 ;  /* 0x000000867f50723e */ /* 0x002fe200000000ff */
[----:B------:R-:W1:Y:S01]  /*4200*/  LDSM.16.MT88.4 R48, [R29+0x6000] ;  /* 0x006000001d30783b */ /* 0x000e620000004200 */
[----:B------:R-:W-:Y:S01]  /*4210*/  FFMA.FTZ R90, R136, UR4, -R91 ;  /* 0x00000004885a7c23 */ /* 0x000fe2000801085b */
[----:B------:R-:W-:Y:S01]  /*4220*/  FADD.FTZ R127, R134, R127 ;  /* 0x0000007f867f7221 */ /* 0x000fe20000010000 */
[--C-:B------:R-:W-:Y:S01]  /*4230*/  FFMA.FTZ R34, R34, UR4, -R91.reuse ;  /* 0x0000000422227c23 */ /* 0x100fe2000801085b */
[----:B------:R-:W4:Y:S01]  /*4240*/  MUFU.EX2 R133, R133 ;  /* 0x0000008500857308 */ /* 0x000f220000000800 */
[----:B---3--:R-:W-:Y:S01]  /*4250*/  F2FP.F16.F32.PACK_AB R82, R35, R94 ;  /* 0x0000005e2352723e */ /* 0x008fe200000000ff */
[----:B------:R-:W3:Y:S01]  /*4260*/  LDSM.16.MT88.4 R12, [R29+0x7000] ;  /* 0x007000001d0c783b */ /* 0x000ee20000004200 */
[----:B------:R-:W-:-:S03]  /*4270*/  FFMA.FTZ R95, R95, UR4, -R91 ;  /* 0x000000045f5f7c23 */ /* 0x000fc6000801085b */
[----:B------:R-:W-:Y:S02]  /*4280*/  LDSM.16.MT88.4 R16, [R29+0x6400] ;  /* 0x006400001d10783b */ /* 0x000fe40000004200 */
[----:B------:R-:W-:Y:S08]  /*4290*/  MUFU.EX2 R97, R97 ;  /* 0x0000006100617308 */ /* 0x000ff00000000800 */
[----:B------:R-:W5:Y:S01]  /*42a0*/  MUFU.EX2 R32, R32 ;  /* 0x0000002000207308 */ /* 0x000f620000000800 */
[----:B----4-:R-:W-:Y:S01]  /*42b0*/  F2FP.F16.F32.PACK_AB R81, R133, R140 ;  /* 0x0000008c8551723e */ /* 0x010fe200000000ff */
[----:B------:R-:W-:-:S06]  /*42c0*/  FADD.FTZ R140, R140, R133 ;  /* 0x000000858c8c7221 */ /* 0x000fcc0000010000 */
[----:B------:R-:W-:Y:S08]  /*42d0*/  MUFU.EX2 R31, R31 ;  /* 0x0000001f001f7308 */ /* 0x000ff00000000800 */
[----:B------:R-:W4:Y:S01]  /*42e0*/  MUFU.EX2 R30, R30 ;  /* 0x0000001e001e7308 */ /* 0x000f220000000800 */
[----:B-----5:R-:W-:Y:S01]  /*42f0*/  F2FP.F16.F32.PACK_AB R83, R32, R97 ;  /* 0x000000612053723e */ /* 0x020fe200000000ff */
[----:B------:R-:W-:-:S04]  /*4300*/  FADD.FTZ R97, R97, R140 ;  /* 0x0000008c61617221 */ /* 0x000fc80000010000 */
[----:B------:R-:W-:Y:S02]  /*4310*/  FADD.FTZ R32, R32, R97 ;  /* 0x0000006120207221 */ /* 0x000fe40000010000 */
[----:B------:R-:W-:Y:S01]  /*4320*/  MUFU.EX2 R24, R24 ;  /* 0x0000001800187308 */ /* 0x000fe20000000800 */
[C---:B------:R-:W-:Y:S07]  /*4330*/  HMMA.16816.F32 R52, R80.reuse, R56, RZ ;  /* 0x000000385034723c */ /* 0x040fee00000018ff */
[----:B------:R-:W5:Y:S01]  /*4340*/  MUFU.EX2 R27, R27 ;  /* 0x0000001b001b7308 */ /* 0x000f620000000800 */
[----:B------:R-:W-:Y:S01]  /*4350*/  HMMA.16816.F32 R56, R80, R58, RZ ;  /* 0x0000003a5038723c */ /* 0x000fe200000018ff */
[----:B----4-:R-:W-:-:S06]  /*4360*/  F2FP.F16.F32.PACK_AB R4, R30, R31 ;  /* 0x0000001f1e04723e */ /* 0x010fcc00000000ff */
[----:B------:R-:W-:Y:S01]  /*4370*/  MUFU.EX2 R33, R33 ;  /* 0x0000002100217308 */ /* 0x000fe20000000800 */
[C---:B------:R-:W-:Y:S07]  /*4380*/  HMMA.16816.F32 R68, R80.reuse, R72, RZ ;  /* 0x000000485044723c */ /* 0x040fee00000018ff */
[----:B------:R-:W4:Y:S01]  /*4390*/  MUFU.EX2 R28, R28 ;  /* 0x0000001c001c7308 */ /* 0x000f220000000800 */
[----:B-----5:R-:W-:Y:S01]  /*43a0*/  F2FP.F16.F32.PACK_AB R6, R27, R24 ;  /* 0x000000181b06723e */ /* 0x020fe200000000ff */
[C---:B------:R-:W-:Y:S06]  /*43b0*/  HMMA.16816.F32 R72, R80.reuse, R74, RZ ;  /* 0x0000004a5048723c */ /* 0x040fec00000018ff */
[----:B------:R-:W-:Y:S02]  /*43c0*/  MUFU.EX2 R26, R26 ;  /* 0x0000001a001a7308 */ /* 0x000fe40000000800 */
[C---:B--2---:R-:W-:Y:S06]  /*43d0*/  HMMA.16816.F32 R36, R80.reuse, R40, RZ ;  /* 0x000000285024723c */ /* 0x044fec00000018ff */
[----:B------:R-:W2:Y:S01]  /*43e0*/  MUFU.EX2 R25, R25 ;  /* 0x0000001900197308 */ /* 0x000ea20000000800 */
[----:B----4-:R-:W-:Y:S01]  /*43f0*/  F2FP.F16.F32.PACK_AB R5, R28, R33 ;  /* 0x000000211c05723e */ /* 0x010fe200000000ff */
[----:B-1----:R-:W-:Y:S01]  /*4400*/  HMMA.16816.F32 R44, R80, R48, RZ ;  /* 0x00000030502c723c */ /* 0x002fe200000018ff */
[----:B------:R-:W-:-:S04]  /*4410*/  FADD.FTZ R33, R33, R32 ;  /* 0x0000002021217221 */ /* 0x000fc80000010000 */
[----:B------:R-:W-:Y:S01]  /*4420*/  FADD.FTZ R33, R28, R33 ;  /* 0x000000211c217221 */ /* 0x000fe20000010000 */
[----:B------:R-:W-:Y:S02]  /*4430*/  MUFU.EX2 R109, R109 ;  /* 0x0000006d006d7308 */ /* 0x000fe40000000800 */
[C---:B---3--:R-:W-:Y:S06]  /*4440*/  HMMA.16816.F32 R60, R80.reuse, R12, RZ ;  /* 0x0000000c503c723c */ /* 0x048fec00000018ff */
        /* <DEDUP_REMOVED lines=11> */
[----:B------:R-:W-:Y:S06]  /*4500*/  HMMA.16816.F32 R12, R80, R14, RZ ;  /* 0x0000000e500c723c */ /* 0x000fec00000018ff */
[----:B------:R-:W-:Y:S02]  /*4510*/  MUFU.EX2 R34, R34 ;  /* 0x0000002200227308 */ /* 0x000fe40000000800 */
[----:B------:R-:W-:Y:S01]  /*4520*/  HMMA.16816.F32 R40, R4, R22, R40 ;  /* 0x000000160428723c */ /* 0x000fe20000001828 */
[--C-:B------:R-:W-:Y:S01]  /*4530*/  FFMA.FTZ R22, R99, UR4, -R131.reuse ;  /* 0x0000000463167c23 */ /* 0x100fe20008010883 */
[----:B------:R-:W-:Y:S01]  /*4540*/  FFMA.FTZ R23, R121, UR4, -R131 ;  /* 0x0000000479177c23 */ /* 0x000fe20008010883 */
[--C-:B------:R-:W-:Y:S01]  /*4550*/  FFMA.FTZ R99, R138, UR4, -R91.reuse ;  /* 0x000000048a637c23 */ /* 0x100fe2000801085b */
[----:B------:R-:W-:-:S02]  /*4560*/  FFMA.FTZ R131, R96, UR4, -R91 ;  /* 0x0000000460837c23 */ /* 0x000fc4000801085b */
[----:B------:R-:W-:Y:S02]  /*4570*/  MUFU.EX2 R121, R108 ;  /* 0x0000006c00797308 */ /* 0x000fe40000000800 */
[----:B------:R-:W-:Y:S01]  /*4580*/  HMMA.16816.F32 R36, R4, R20, R36 ;  /* 0x000000140424723c */ /* 0x000fe20000001824 */
[--C-:B------:R-:W-:Y:S01]  /*4590*/  FFMA.FTZ R21, R142, UR4, -R91.reuse ;  /* 0x000000048e157c23 */ /* 0x100fe2000801085b */
[--C-:B------:R-:W-:Y:S01]  /*45a0*/  FFMA.FTZ R20, R132, UR4, -R91.reuse ;  /* 0x0000000484147c23 */ /* 0x100fe2000801085b */
[----:B------:R-:W-:-:S03]  /*45b0*/  FFMA.FTZ R91, R93, UR4, -R91 ;  /* 0x000000045d5b7c23 */ /* 0x000fc6000801085b */
[----:B------:R-:W-:Y:S02]  /*45c0*/  MUFU.EX2 R23, R23 ;  /* 0x0000001700177308 */ /* 0x000fe40000000800 */
[C---:B------:R-:W-:Y:S06]  /*45d0*/  HMMA.16816.F32 R60, R4.reuse, R64, R60 ;  /* 0x00000040043c723c */ /* 0x040fec000000183c */
[----:B------:R-:W-:Y:S02]  /*45e0*/  MUFU.EX2 R22, R22 ;  /* 0x0000001600167308 */ /* 0x000fe40000000800 */
[C---:B--2---:R-:W-:Y:S06]  /*45f0*/  HMMA.16816.F32 R68, R4.reuse, R8, R68 ;  /* 0x000000080444723c */ /* 0x044fec0000001844 */
[----:B------:R-:W2:Y:S02]  /*4600*/  MUFU.EX2 R99, R99 ;  /* 0x0000006300637308 */ /* 0x000ea40000000800 */
[C---:B------:R-:W-:Y:S01]  /*4610*/  HMMA.16816.F32 R72, R4.reuse, R10, R72 ;  /* 0x0000000a0448723c */ /* 0x040fe20000001848 */
[----:B------:R-:W3:Y:S05]  /*4620*/  LDSM.16.MT88.4 R8, [R29+0x8000] ;  /* 0x008000001d08783b */ /* 0x000eea0000004200 */
[----:B------:R-:W-:Y:S02]  /*4630*/  MUFU.EX2 R21, R21 ;  /* 0x0000001500157308 */ /* 0x000fe40000000800 */
[C---:B------:R-:W-:Y:S06]  /*4640*/  HMMA.16816.F32 R44, R4.reuse, R16, R44 ;  /* 0x00000010042c723c */ /* 0x040fec000000182c */
[----:B------:R-:W4:Y:S02]  /*4650*/  MUFU.EX2 R20, R20 ;  /* 0x0000001400147308 */ /* 0x000f240000000800 */
[C---:B------:R-:W-:Y:S01]  /*4660*/  HMMA.16816.F32 R48, R4.reuse, R18, R48 ;  /* 0x000000120430723c */ /* 0x040fe20000001830 */
[----:B------:R-:W-:Y:S05]  /*4670*/  LDSM.16.MT88.4 R16, [R114+0x6c00] ;  /* 0x006c00007210783b */ /* 0x000fea0000004200 */
[----:B------:R-:W5:Y:S02]  /*4680*/  MUFU.EX2 R131, R131 ;  /* 0x0000008300837308 */ /* 0x000f640000000800 */
[----:B------:R-:W-:Y:S01]  /*4690*/  HMMA.16816.F32 R64, R4, R66, R12 ;  /* 0x000000420440723c */ /* 0x000fe2000000180c */
[----:B------:R-:W-:Y:S05]  /*46a0*/  LDSM.16.MT88.4 R12, [R29+0x6c00] ;  /* 0x006c00001d0c783b */ /* 0x000fea0000004200 */
[----:B------:R-:W-:Y:S02]  /*46b0*/  MUFU.EX2 R108, R91 ;  /* 0x0000005b006c7308 */ /* 0x000fe40000000800 */
[C---:B---3--:R-:W-:Y:S08]  /*46c0*/  HMMA.16816.F32 R76, R80.reuse, R8, RZ ;  /* 0x00000008504c723c */ /* 0x048ff000000018ff */
[----:B------:R-:W-:Y:S01]  /*46d0*/  HMMA.16816.F32 R80, R80, R10, RZ ;  /* 0x0000000a5050723c */ /* 0x000fe200000018ff */
[----:B------:R-:W3:Y:S11]  /*46e0*/  LDSM.16.MT88.4 R8, [R29+0x8400] ;  /* 0x008400001d08783b */ /* 0x000ef60000004200 */
[C---:B---3--:R-:W-:Y:S08]  /*46f0*/  HMMA.16816.F32 R76, R4.reuse, R8, R76 ;  /* 0x00000008044c723c */ /* 0x048ff0000000184c */
[----:B------:R-:W-:Y:S01]  /*4700*/  HMMA.16816.F32 R80, R4, R10, R80 ;  /* 0x0000000a0450723c */ /* 0x000fe20000001850 */
[----:B------:R-:W3:Y:S01]  /*4710*/  LDSM.16.MT88.4 R8, [R114+0x6800] ;  /* 0x006800007208783b */ /* 0x000ee20000004200 */
[----:B-1----:R-:W-:-:S02]  /*4720*/  F2FP.F16.F32.PACK_AB R4, R92, R109 ;  /* 0x0000006d5c04723e */ /* 0x002fc400000000ff */
[----:B--2---:R-:W-:Y:S02]  /*4730*/  F2FP.F16.F32.PACK_AB R5, R90, R99 ;  /* 0x000000635a05723e */ /* 0x004fe400000000ff */
[----:B------:R-:W-:Y:S02]  /*4740*/  F2FP.F16.F32.PACK_AB R6, R22, R23 ;  /* 0x000000171606723e */ /* 0x000fe400000000ff */
[----:B----4-:R-:W-:-:S07]  /*4750*/  F2FP.F16.F32.PACK_AB R7, R20, R21 ;  /* 0x000000151407723e */ /* 0x010fce00000000ff */
[C---:B---3--:R-:W-:Y:S08]  /*4760*/  HMMA.16816.F32 R36, R4.reuse, R8, R36 ;  /* 0x000000080424723c */ /* 0x048ff00000001824 */
        /* <DEDUP_REMOVED lines=16> */
[----:B------:R-:W-:Y:S01]  /*4870*/  FADD.FTZ R4, R94, R127 ;  /* 0x0000007f5e047221 */ /* 0x000fe20000010000 */
[----:B------:R-:W1:Y:S01]  /*4880*/  LDSM.16.MT88.4 R8, [R114+0x7c00] ;  /* 0x007c00007208783b */ /* 0x000e620000004200 */
[----:B-----5:R-:W-:-:S02]  /*4890*/  F2FP.F16.F32.PACK_AB R5, R131, R34 ;  /* 0x000000228305723e */ /* 0x020fc400000000ff */
[----:B------:R-:W-:Y:S01]  /*48a0*/  FADD.FTZ R4, R35, R4 ;  /* 0x0000000423047221 */ /* 0x000fe20000010000 */
[----:B------:R-:W-:Y:S01]  /*48b0*/  F2FP.F16.F32.PACK_AB R6, R110, R111 ;  /* 0x0000006f6e06723e */ /* 0x000fe200000000ff */
[----:B------:R-:W2:Y:S02]  /*48c0*/  MUFU.EX2 R35, R95 ;  /* 0x0000005f00237308 */ /* 0x000ea40000000800 */
[----:B------:R-:W-:Y:S01]  /*48d0*/  FADD.FTZ R31, R31, R4 ;  /* 0x000000041f1f7221 */ /* 0x000fe20000010000 */
[----:B------:R-:W-:-:S03]  /*48e0*/  F2FP.F16.F32.PACK_AB R4, R121, R98 ;  /* 0x000000627904723e */ /* 0x000fc600000000ff */
[----:B------:R-:W-:Y:S01]  /*48f0*/  FADD.FTZ R31, R30, R31 ;  /* 0x0000001f1e1f7221 */ /* 0x000fe20000010000 */
        /* <DEDUP_REMOVED lines=41> */
[----:B------:R-:W-:Y:S01]  /*4b90*/  LEA R6, R3, 0xffffff80, 0x6 ;  /* 0xffffff8003067811 */ /* 0x000fe200078e30ff */
[----:B------:R-:W2:Y:S03]  /*4ba0*/  LDCU.64 UR6, c[0x0][0x3a8] ;  /* 0x00007500ff0677ac */ /* 0x000ea60008000a00 */
[----:B------:R-:W-:Y:S02]  /*4bb0*/  IADD3 R14, PT, PT, R6, 0x40, RZ ;  /* 0x00000040060e7810 */ /* 0x000fe40007ffe0ff */
[----:B------:R-:W-:Y:S02]  /*4bc0*/  IABS R8, R6 ;  /* 0x0000000600087213 */ /* 0x000fe40000000000 */
[----:B------:R-:W-:Y:S02]  /*4bd0*/  IABS R10, R14 ;  /* 0x0000000e000a7213 */ /* 0x000fe40000000000 */
[----:B-1----:R-:W-:-:S02]  /*4be0*/  IABS R4, R5 ;  /* 0x0000000500047213 */ /* 0x002fc40000000000 */
        /* <DEDUP_REMOVED lines=54> */
.L_x_3818:
[----:B------:R-:W-:Y:S01]  /*4f50*/  UMOV UR4, URZ ;  /* 0x000000ff00047c82 */ /* 0x000fe20008000000 */
[----:B------:R-:W-:Y:S01]  /*4f60*/  IMAD.SHL.U32 R4, R84, 0x40, RZ ;  /* 0x0000004054047824 */ /* 0x000fe200078e00ff */
[----:B------:R-:W-:-:S05]  /*4f70*/  IADD3 R5, P0, PT, RZ, -UR4, RZ ;  /* 0x80000004ff057c10 */ /* 0x000fca000ff1e0ff */
[----:B------:R-:W-:-:S05]  /*4f80*/  IMAD.X R4, RZ, RZ, ~R4, P0 ;  /* 0x000000ffff047224 */ /* 0x000fca00000e0e04 */
[----:B------:R-:W-:-:S04]  /*4f90*/  SHF.R.S64 R5, R5, 0x1f, R4 ;  /* 0x0000001f05057819 */ /* 0x000fc80000001004 */
[----:B------:R-:W-:-:S04]  /*4fa0*/  IADD3 R122, P0, PT, R5, R122, RZ ;  /* 0x0000007a057a7210 */ /* 0x000fc80007f1e0ff */
[----:B------:R-:W-:-:S09]  /*4fb0*/  LEA.HI.X.SX32 R123, R4, R123, 0x1, P0 ;  /* 0x0000007b047b7211 */ /* 0x000fd200000f0eff */
.L_x_3819:
        /* <DEDUP_REMOVED lines=46> */
[----:B-1----:R-:W-:Y:S04]  /*52a0*/  LDSM.16.M88.4 R4, [R107+0x3400] ;  /* 0x003400006b04783b */ /* 0x002fe80000000200 */
[----:B------:R-:W1:Y:S04]  /*52b0*/  LDSM.16.M88.4 R28, [R107+0x3800] ;  /* 0x003800006b1c783b */ /* 0x000e680000000200 */
[----:B------:R-:W3:Y:S04]  /*52c0*/  LDSM.16.M88.4 R24, [R110+0x3400] ;  /* 0x003400006e18783b */ /* 0x000ee80000000200 */
[----:B------:R-:W4:Y:S04]  /*52d0*/  LDSM.16.M88.4 R88, [R107+0x3c00] ;  /* 0x003c00006b58783b */ /* 0x000f280000000200 */
[----:B------:R-:W5:Y:S04]  /*52e0*/  LDSM.16.M88.4 R92, [R110+0x3800] ;  /* 0x003800006e5c783b */ /* 0x000f680000000200 */
[----:B------:R-:W-:Y:S04]  /*52f0*/  LDSM.16.M88.4 R96, [R110+0x5400] ;  /* 0x005400006e60783b */ /* 0x000fe80000000200 */
[----:B------:R-:W0:Y:S01]  /*5300*/  LDGDEPBAR ;  /* 0x00000000000079af */ /* 0x000e220000000000 */
[C---:B--2---:R-:W-:Y:S08]  /*5310*/  HMMA.16816.F32 R16, R20.reuse, R12, RZ ;  /* 0x0000000c1410723c */ /* 0x044ff000000018ff */
[C---:B------:R-:W-:Y:S08]  /*5320*/  HMMA.16816.F32 R12, R20.reuse, R14, RZ ;  /* 0x0000000e140c723c */ /* 0x040ff000000018ff */
[----:B-1----:R-:W-:Y:S08]  /*5330*/  HMMA.16816.F32 R32, R20, R28, RZ ;  /* 0x0000001c1420723c */ /* 0x002ff000000018ff */
[C---:B------:R-:W-:Y:S08]  /*5340*/  HMMA.16816.F32 R16, R84.reuse, R8, R16 ;  /* 0x000000085410723c */ /* 0x040ff00000001810 */
[----:B------:R-:W-:Y:S08]  /*5350*/  HMMA.16816.F32 R12, R84, R10, R12 ;  /* 0x0000000a540c723c */ /* 0x000ff0000000180c */
[C---:B------:R-:W-:Y:S08]  /*5360*/  HMMA.16816.F32 R8, R20.reuse, R4, RZ ;  /* 0x000000041408723c */ /* 0x040ff000000018ff */
[C---:B------:R-:W-:Y:S08]  /*5370*/  HMMA.16816.F32 R4, R20.reuse, R6, RZ ;  /* 0x000000061404723c */ /* 0x040ff000000018ff */
[----:B------:R-:W-:Y:S08]  /*5380*/  HMMA.16816.F32 R28, R20, R30, RZ ;  /* 0x0000001e141c723c */ /* 0x000ff000000018ff */
[C---:B---3--:R-:W-:Y:S08]  /*5390*/  HMMA.16816.F32 R8, R84.reuse, R24, R8 ;  /* 0x000000185408723c */ /* 0x048ff00000001808 */
[----:B------:R-:W-:Y:S08]  /*53a0*/  HMMA.16816.F32 R4, R84, R26, R4 ;  /* 0x0000001a5404723c */ /* 0x000ff00000001804 */
[C---:B----4-:R-:W-:Y:S08]  /*53b0*/  HMMA.16816.F32 R24, R20.reuse, R88, RZ ;  /* 0x000000581418723c */ /* 0x050ff000000018ff */
[----:B------:R-:W-:Y:S01]  /*53c0*/  HMMA.16816.F32 R20, R20, R90, RZ ;  /* 0x0000005a1414723c */ /* 0x000fe200000018ff */
[----:B------:R-:W1:Y:S07]  /*53d0*/  LDSM.16.M88.4 R88, [R110+0x3c00] ;  /* 0x003c00006e58783b */ /* 0x000e6e0000000200 */
[C---:B-----5:R-:W-:Y:S08]  /*53e0*/  HMMA.16816.F32 R32, R84.reuse, R92, R32 ;  /* 0x0000005c5420723c */ /* 0x060ff00000001820 */
        /* <DEDUP_REMOVED lines=46> */
[C---:B------:R-:W-:Y:S08]  /*56d0*/  HMMA.16816.F32 R4, R92.reuse, R98, R4 ;  /* 0x000000625c04723c */ /* 0x040ff00000001804 */
[C---:B--2---:R-:W-:Y:S08]  /*56e0*/  HMMA.16816.F32 R16, R92.reuse, R84, R16 ;  /* 0x000000545c10723c */ /* 0x044ff00000001810 */
[----:B------:R-:W-:Y:S01]  /*56f0*/  HMMA.16816.F32 R12, R92, R86, R12 ;  /* 0x000000565c0c723c */ /* 0x000fe2000000180c */
[----:B------:R-:W1:Y:S01]  /*5700*/  LDSM.16.M88.4 R84, [R110+0x5c00] ;  /* 0x005c00006e54783b */ /* 0x000e620000000200 */
[----:B------:R-:W-:-:S06]  /*5710*/  DEPBAR.LE SB0, 0x0 ;  /* 0x000080000000791a */ /* 0x000fcc0000000000 */
[----:B---3--:R-:W-:Y:S01]  /*5720*/  HMMA.16816.F32 R32, R92, R88, R32 ;  /* 0x000000585c20723c */ /* 0x008fe20000001820 */
[----:B------:R-:W-:-:S07]  /*5730*/  VIADD R89, R3, 0xfffffffe ;  /* 0xfffffffe03597836 */ /* 0x000fce0000000000 */
[C---:B------:R-:W-:Y:S08]  /*5740*/  HMMA.16816.F32 R28, R92.reuse, R90, R28 ;  /* 0x0000005a5c1c723c */ /* 0x040ff0000000181c */
[----:B-1----:R-:W-:Y:S01]  /*5750*/  HMMA.16816.F32 R24, R92, R84, R24 ;  /* 0x000000545c18723c */ /* 0x002fe20000001818 */
[----:B------:R-:W-:-:S05]  /*5760*/  IMAD.SHL.U32 R85, R3, 0x40, RZ ;  /* 0x0000004003557824 */ /* 0x000fca00078e00ff */
[----:B------:R-:W-:Y:S02]  /*5770*/  LOP3.LUT R106, R85, R106, RZ, 0xfc, !PT ;  /* 0x0000006a556a7212 */ /* 0x000fe400078efcff */
[----:B------:R-:W-:Y:S03]  /*5780*/  HMMA.16816.F32 R20, R92, R86, R20 ;  /* 0x000000565c14723c */ /* 0x000fe60000001814 */
[C---:B------:R-:W-:Y:S02]  /*5790*/  VIADD R84, R106.reuse, 0xffffff80 ;  /* 0xffffff806a547836 */ /* 0x040fe40000000000 */
[C---:B------:R-:W-:Y:S02]  /*57a0*/  VIADD R86, R106.reuse, 0xffffff81 ;  /* 0xffffff816a567836 */ /* 0x040fe40000000000 */
[----:B------:R-:W-:Y:S01]  /*57b0*/  VIADD R88, R106, 0xffffff88 ;  /* 0xffffff886a587836 */ /* 0x000fe20000000000 */
[----:B------:R-:W-:Y:S01]  /*57c0*/  BAR.SYNC.DEFER_BLOCKING 0x0 ;  /* 0x0000000000007b1d */ /* 0x000fe20000010000 */
[----:B------:R-:W-:-:S02]  /*57d0*/  ISETP.GE.AND P1, PT, R84, R104, PT ;  /* 0x000000685400720c */ /* 0x000fc40003f26270 */
[-C--:B------:R-:W-:Y:S02]  /*57e0*/  ISETP.GE.AND P0, PT, R84, R103.reuse, PT ;  /* 0x000000675400720c */ /* 0x080fe40003f06270 */
[----:B------:R-:W-:Y:S02]  /*57f0*/  FSEL R84, R16, -INF , !P1 ;  /* 0xff80000010547808 */ /* 0x000fe40004800000 */
[CC--:B------:R-:W-:Y:S02]  /*5800*/  ISETP.GE.AND P5, PT, R86.reuse, R104.reuse, PT ;  /* 0x000000685600720c */ /* 0x0c0fe40003fa6270 */
[----:B------:R-:W-:Y:S01]  /*5810*/  ISETP.GE.AND P1, PT, R86, R103, PT ;  /* 0x000000675600720c */ /* 0x000fe20003f26270 */
[----:B------:R-:W-:Y:S01]  /*5820*/  VIADD R86, R106, 0xffffff89 ;  /* 0xffffff896a567836 */ /* 0x000fe20000000000 */
[----:B------:R-:W-:Y:S02]  /*5830*/  FSEL R87, R18, -INF , !P0 ;  /* 0xff80000012577808 */ /* 0x000fe40004000000 */
[----:B------:R-:W-:-:S02]  /*5840*/  ISETP.GE.AND P0, PT, R88, R104, PT ;  /* 0x000000685800720c */ /* 0x000fc40003f06270 */
[----:B------:R-:W-:Y:S02]  /*5850*/  FSEL R16, R17, -INF , !P5 ;  /* 0xff80000011107808 */ /* 0x000fe40006800000 */
[-C--:B------:R-:W-:Y:S01]  /*5860*/  ISETP.GE.AND P5, PT, R88, R103.reuse, PT ;  /* 0x000000675800720c */ /* 0x080fe20003fa6270 */
[----:B------:R-:W-:Y:S01]  /*5870*/  VIADD R88, R106, 0xffffff90 ;  /* 0xffffff906a587836 */ /* 0x000fe20000000000 */
[----:B------:R-:W-:Y:S02]  /*5880*/  FSEL R19, R19, -INF , !P1 ;  /* 0xff80000013137808 */ /* 0x000fe40004800000 */
[-C--:B------:R-:W-:Y:S02]  /*5890*/  ISETP.GE.AND P1, PT, R86, R104.reuse, PT ;  /* 0x000000685600720c */ /* 0x080fe40003f26270 */
[----:B------:R-:W-:Y:S02]  /*58a0*/  FSEL R18, R12, -INF , !P0 ;  /* 0xff8000000c127808 */ /* 0x000fe40004000000 */
[----:B------:R-:W-:Y:S01]  /*58b0*/  ISETP.GE.AND P0, PT, R86, R103, PT ;  /* 0x000000675600720c */ /* 0x000fe20003f06270 */
[----:B------:R-:W-:Y:S01]  /*58c0*/  VIADD R86, R106, 0xffffff91 ;  /* 0xffffff916a567836 */ /* 0x000fe20000000000 */
[----:B------:R-:W-:Y:S01]  /*58d0*/  FSEL R17, R14, -INF , !P5 ;  /* 0xff8000000e117808 */ /* 0x000fe20006800000 */
[C---:B------:R-:W-:Y:S01]  /*58e0*/  VIADD R14, R106.reuse, 0xffffff98 ;  /* 0xffffff986a0e7836 */ /* 0x040fe20000000000 */
[----:B------:R-:W-:Y:S01]  /*58f0*/  FSEL R12, R13, -INF , !P1 ;  /* 0xff8000000d0c7808 */ /* 0x000fe20004800000 */
[----:B------:R-:W-:Y:S01]  /*5900*/  VIADD R13, R106, 0xffffff99 ;  /* 0xffffff996a0d7836 */ /* 0x000fe20000000000 */
[----:B------:R-:W-:-:S02]  /*5910*/  ISETP.GE.AND P5, PT, R88, R104, PT ;  /* 0x000000685800720c */ /* 0x000fc40003fa6270 */
[-C--:B------:R-:W-:Y:S02]  /*5920*/  ISETP.GE.AND P1, PT, R88, R103.reuse, PT ;  /* 0x000000675800720c */ /* 0x080fe40003f26270 */
[----:B------:R-:W-:Y:S02]  /*5930*/  FSEL R15, R15, -INF , !P0 ;  /* 0xff8000000f0f7808 */ /* 0x000fe40004000000 */
[----:B------:R-:W-:Y:S02]  /*5940*/  ISETP.GE.AND P0, PT, R86, R104, PT ;  /* 0x000000685600720c */ /* 0x000fe40003f06270 */
[----:B------:R-:W-:Y:S01]  /*5950*/  FSEL R134, R8, -INF , !P5 ;  /* 0xff80000008867808 */ /* 0x000fe20006800000 */
[----:B------:R-:W-:Y:S01]  /*5960*/  VIADD R8, R106, 0xffffffa0 ;  /* 0xffffffa06a087836 */ /* 0x000fe20000000000 */
[----:B------:R-:W-:Y:S02]  /*5970*/  FSEL R135, R10, -INF , !P1 ;  /* 0xff8000000a877808 */ /* 0x000fe40004800000 */
[----:B------:R-:W-:-:S02]  /*5980*/  ISETP.GE.AND P5, PT, R86, R103, PT ;  /* 0x000000675600720c */ /* 0x000fc40003fa6270 */
        /* <DEDUP_REMOVED lines=14> */
[-C--:B------:R-:W-:Y:S02]  /*5a70*/  ISETP.GE.AND P1, PT, R4, R104.reuse, PT ;  /* 0x000000680400720c */ /* 0x080fe40003f26270 */
        /* <DEDUP_REMOVED lines=22> */
[----:B------:R-:W-:Y:S02]  /*5be0*/  ISETP.GE.AND P5, PT, R4, R104, PT ;  /* 0x000000680400720c */ /* 0x000fe40003fa6270 */
[----:B------:R-:W-:Y:S01]  /*5bf0*/  ISETP.GE.AND P0, PT, R5, R103, PT ;  /* 0x000000670500720c */ /* 0x000fe20003f06270 */
[----:B------:R-:W-:Y:S01]  /*5c00*/  VIADD R5, R106, 0xffffffb8 ;  /* 0xffffffb86a057836 */ /* 0x000fe20000000000 */
[----:B------:R-:W-:Y:S02]  /*5c10*/  FSEL R110, R21, -INF , !P5 ;  /* 0xff800000156e7808 */ /* 0x000fe40006800000 */
[----:B------:R-:W-:Y:S02]  /*5c20*/  ISETP.GT.AND P5, PT, R89, R118, PT ;  /* 0x000000765900720c */ /* 0x000fe40003fa4270 */
[----:B------:R-:W-:-:S02]  /*5c30*/  FSEL R106, R26, -INF , !P0 ;  /* 0xff8000001a6a7808 */ /* 0x000fc40004000000 */
[----:B------:R-:W-:Y:S02]  /*5c40*/  ISETP.GE.AND P0, PT, R5, R104, PT ;  /* 0x000000680500720c */ /* 0x000fe40003f06270 */
[----:B------:R-:W-:Y:S02]  /*5c50*/  FSEL R107, R27, -INF , !P1 ;  /* 0xff8000001b6b7808 */ /* 0x000fe40004800000 */
[----:B------:R-:W-:Y:S02]  /*5c60*/  FSEL R132, R20, -INF , !P0 ;  /* 0xff80000014847808 */ /* 0x000fe40004000000 */
[-C--:B------:R-:W-:Y:S02]  /*5c70*/  ISETP.GE.AND P1, PT, R5, R103.reuse, PT ;  /* 0x000000670500720c */ /* 0x080fe40003f26270 */
[----:B------:R-:W-:Y:S02]  /*5c80*/  ISETP.GE.AND P0, PT, R4, R103, PT ;  /* 0x000000670400720c */ /* 0x000fe40003f06270 */
[----:B------:R-:W-:-:S02]  /*5c90*/  FSEL R104, R22, -INF , !P1 ;  /* 0xff80000016687808 */ /* 0x000fc40004800000 */
        /* <DEDUP_REMOVED lines=21> */
[----:B------:R-:W-:-:S04]  /*5df0*/  IMAD.MOV R10, RZ, RZ, -R11 ;  /* 0x000000ffff0a7224 */ /* 0x000fc800078e0a0b */
[----:B------:R-:W-:Y:S02]  /*5e00*/  IMAD R10, R5, R10, R7 ;  /* 0x0000000a050a7224 */ /* 0x000fe400078e0207 */
[----:B------:R-:W-:-:S03]  /*5e10*/  IMAD.HI.U32 R7, R4, R8, RZ ;  /* 0x0000000804077227 */ /* 0x000fc600078e00ff */
[----:B------:R-:W-:Y:S02]  /*5e20*/  ISETP.GT.U32.AND P0, PT, R5, R10, PT ;  /* 0x0000000a0500720c */ /* 0x000fe40003f04070 */
[----:B------:R-:W-:-:S05]  /*5e30*/  IADD3 R4, PT, PT, -R7, RZ, RZ ;  /* 0x000000ff07047210 */ /* 0x000fca0007ffe1ff */
[----:B------:R-:W-:-:S06]  /*5e40*/  IMAD R4, R5, R4, R8 ;  /* 0x0000000405047224 */ /* 0x000fcc00078e0208 */
[----:B------:R-:W-:Y:S01]  /*5e50*/  @!P0 VIADD R11, R11, 0x1 ;  /* 0x000000010b0b8836 */ /* 0x000fe20000000000 */
[-C--:B------:R-:W-:Y:S02]  /*5e60*/  @!P0 IADD3 R10, PT, PT, R10, -R5.reuse, RZ ;  /* 0x800000050a0a8210 */ /* 0x080fe40007ffe0ff */
[----:B------:R-:W-:Y:S02]  /*5e70*/  ISETP.GT.U32.AND P0, PT, R5, R4, PT ;  /* 0x000000040500720c */ /* 0x000fe40003f04070 */
[----:B------:R-:W-:-:S11]  /*5e80*/  ISETP.GE.U32.AND P1, PT, R10, R5, PT ;  /* 0x000000050a00720c */ /* 0x000fd60003f26070 */
[----:B------:R-:W-:Y:S02]  /*5e90*/  @!P0 IMAD.IADD R4, R4, 0x1, -R5 ;  /* 0x0000000104048824 */ /* 0x000fe400078e0a05 */
[----:B------:R-:W-:Y:S01]  /*5ea0*/  @P1 IADD3 R11, PT, PT, R11, 0x1, RZ ;  /* 0x000000010b0b1810 */ /* 0x000fe20007ffe0ff */
[----:B------:R-:W-:Y:S01]  /*5eb0*/  @!P0 VIADD R7, R7, 0x1 ;  /* 0x0000000107078836 */ /* 0x000fe20000000000 */
[----:B------:R-:W-:Y:S02]  /*5ec0*/  ISETP.GE.AND P0, PT, R9, RZ, PT ;  /* 0x000000ff0900720c */ /* 0x000fe40003f06270 */
[----:B------:R-:W-:Y:S02]  /*5ed0*/  ISETP.GE.U32.AND P1, PT, R4, R5, PT ;  /* 0x000000050400720c */ /* 0x000fe40003f26070 */
[----:B------:R-:W-:-:S09]  /*5ee0*/  LOP3.LUT R4, RZ, R6, RZ, 0x33, !PT ;  /* 0x00000006ff047212 */ /* 0x000fd200078e33ff */
[----:B------:R-:W-:Y:S01]  /*5ef0*/  @!P0 IMAD.MOV R11, RZ, RZ, -R11 ;  /* 0x000000ffff0b8224 */ /* 0x000fe200078e0a0b */
[----:B------:R-:W-:Y:S02]  /*5f00*/  ISETP.NE.AND P0, PT, R6, RZ, PT ;  /* 0x000000ff0600720c */ /* 0x000fe40003f05270 */
[----:B------:R-:W-:Y:S02]  /*5f10*/  @P1 IADD3 R7, PT, PT, R7, 0x1, RZ ;  /* 0x0000000107071810 */ /* 0x000fe40007ffe0ff */
[----:B------:R-:W-:Y:S02]  /*5f20*/  ISETP.GE.AND P1, PT, R85, RZ, PT ;  /* 0x000000ff5500720c */ /* 0x000fe40003f26270 */
[----:B------:R-:W-:-:S05]  /*5f30*/  SEL R5, R4, R11, !P0 ;  /* 0x0000000b04057207 */ /* 0x000fca0004000000 */
[----:B------:R-:W-:-:S06]  /*5f40*/  IMAD.WIDE R10, R5, 0x4, R128 ;  /* 0x00000004050a7825 */ /* 0x000fcc00078e0280 */
        /* <DEDUP_REMOVED lines=21> */
.L_x_3821:
[----:B------:R-:W-:Y:S01]  /*60a0*/  UMOV UR4, URZ ;  /* 0x000000ff00047c82 */ /* 0x000fe20008000000 */
[----:B------:R-:W-:Y:S01]  /*60b0*/  IMAD.SHL.U32 R4, R100, 0x40, RZ ;  /* 0x0000004064047824 */ /* 0x000fe200078e00ff */
[----:B------:R-:W-:-:S05]  /*60c0*/  IADD3 R5, P0, PT, RZ, -UR4, RZ ;  /* 0x80000004ff057c10 */ /* 0x000fca000ff1e0ff */
[----:B------:R-:W-:-:S05]  /*60d0*/  IMAD.X R4, RZ, RZ, ~R4, P0 ;  /* 0x000000ffff047224 */ /* 0x000fca00000e0e04 */
[----:B------:R-:W-:-:S04]  /*60e0*/  SHF.R.S64 R5, R5, 0x1f, R4 ;  /* 0x0000001f05057819 */ /* 0x000fc80000001004 */
[----:B------:R-:W-:-:S04]  /*60f0*/  IADD3 R120, P0, PT, R5, R120, RZ ;  /* 0x0000007805787210 */ /* 0x000fc80007f1e0ff */
[----:B------:R-:W-:-:S09]  /*6100*/  LEA.HI.X.SX32 R119, R4, R119, 0x1, P0 ;  /* 0x0000007704777211 */ /* 0x000fd200000f0eff */
.L_x_3822:
[----:B------:R-:W-:Y:S01]  /*6110*/  @!P4 IMAD.MOV.U32 R121, RZ, RZ, R119 ;  /* 0x000000ffff79c224 */ /* 0x000fe200078e0077 */
[CC--:B------:R-:W-:Y:S01]  /*6120*/  @!P3 LEA R8, P1, R100.reuse, R120.reuse, 0x6 ;  /* 0x000000786408b211 */ /* 0x0c0fe200078230ff */
[C---:B------:R-:W-:Y:S01]  /*6130*/  IMAD.WIDE.U32 R10, R100.reuse, 0x40, RZ ;  /* 0x00000040640a7825 */ /* 0x040fe200078e00ff */
[C---:B------:R-:W-:Y:S02]  /*6140*/  @!P2 LEA R6, P0, R100.reuse, R120, 0x6 ;  /* 0x000000786406a211 */ /* 0x040fe400078030ff */
[----:B------:R-:W-:Y:S01]  /*6150*/  @!PT LDS RZ, [RZ] ;  /* 0x00000000fffff984 */ /* 0x000fe20000000800 */
[----:B------:R-:W-:Y:S01]  /*6160*/  @!PT LDS RZ, [RZ] ;  /* 0x00000000fffff984 */ /* 0x000fe20000000800 */
[----:B------:R-:W-:Y:S01]  /*6170*/  @!PT LDS RZ, [RZ] ;  /* 0x00000000fffff984 */ /* 0x000fe20000000800 */
[----:B------:R1:W-:Y:S01]  /*6180*/  @!P4 LDGSTS.E.BYPASS.LTC128B.128 [R102+0x3000], desc[UR14][R120.64] ;  /* 0x030000007866cfae */ /* 0x0003e2000b981a0e */
[----:B------:R-:W-:Y:S01]  /*6190*/  IMAD.SHL.U32 R4, R101, 0x40, RZ ;  /* 0x0000004065047824 */ /* 0x000fe200078e00ff */
[-CC-:B------:R-:W-:Y:S02]  /*61a0*/  @!P3 LEA.HI.X R9, R100, R119.reuse, R101.reuse, 0x6, P1 ;  /* 0x000000776409b211 */ /* 0x180fe400008f3465 */
[----:B------:R-:W-:Y:S01]  /*61b0*/  @!P4 IADD3 R10, P1, PT, R120, R10, RZ ;  /* 0x0000000a780ac210 */ /* 0x000fe20007f3e0ff */
[----:B------:R2:W-:Y:S01]  /*61c0*/  @P4 STS.128 [R102+0x3000], RZ ;  /* 0x003000ff66004388 */ /* 0x0005e20000000c00 */
[----:B------:R-:W-:-:S02]  /*61d0*/  @!P2 LEA.HI.X R7, R100, R119, R101, 0x6, P0 ;  /* 0x000000776407a211 */ /* 0x000fc400000f3465 */
[----:B------:R-:W-:Y:S01]  /*61e0*/  @!P4 IADD3.X R11, PT, PT, R119, R11, R4, P1, !PT ;  /* 0x0000000b770bc210 */ /* 0x000fe20000ffe404 */
        /* <DEDUP_REMOVED lines=28> */
.L_x_3820:
[----:B------:R-:W-:Y:S01]  /*63b0*/  FMNMX3.FTZ R5, R2, R84, R16, !PT ;  /* 0x0000005402057276 */ /* 0x000fe20007810010 */
        /* <DEDUP_REMOVED lines=14> */
[----:B--2---:R-:W-:Y:S02]  /*64a0*/  FMNMX3.FTZ R6, R5, R132, R110, !PT ;  /* 0x0000008405067276 */ /* 0x004fe4000781006e */
[----:B------:R-:W-:Y:S02]  /*64b0*/  FMNMX3.FTZ R4, R4, R104, R103, !PT ;  /* 0x0000006804047276 */ /* 0x000fe40007810067 */
[----:B------:R-:W-:Y:S01]  /*64c0*/  LEA R114, R105, UR5, 0x1 ;  /* 0x0000000569727c11 */ /* 0x000fe2000f8e08ff */
[----:B------:R-:W2:Y:S04]  /*64d0*/  SHFL.BFLY PT, R7, R6, 0x2, 0x1f ;  /* 0x0c401f0006077f89 */ /* 0x000ea800000e0000 */
[----:B------:R-:W3:Y:S04]  /*64e0*/  SHFL.BFLY PT, R5, R4, 0x2, 0x1f ;  /* 0x0c401f0004057f89 */ /* 0x000ee800000e0000 */
[----:B------:R-:W-:Y:S04]  /*64f0*/  LDSM.16.MT88.4 R24, [R114+0x7000] ;  /* 0x007000007218783b */ /* 0x000fe80000004200 */
[----:B------:R-:W-:Y:S01]  /*6500*/  LDSM.16.MT88.4 R8, [R114+0x6000] ;  /* 0x006000007208783b */ /* 0x000fe20000004200 */
[----:B--2---:R-:W-:-:S02]  /*6510*/  FMNMX.FTZ R7, R6, R7, !PT ;  /* 0x0000000706077209 */ /* 0x004fc40007810000 */
[----:B---3--:R-:W-:-:S03]  /*6520*/  FMNMX.FTZ R5, R4, R5, !PT ;  /* 0x0000000504057209 */ /* 0x008fc60007810000 */
[----:B------:R-:W2:Y:S01]  /*6530*/  SHFL.BFLY PT, R90, R7, 0x1, 0x1f ;  /* 0x0c201f00075a7f89 */ /* 0x000ea200000e0000 */
[----:B------:R-:W-:-:S03]  /*6540*/  IADD3 R4, PT, PT, R114, 0x6000, RZ ;  /* 0x0000600072047810 */ /* 0x000fc60007ffe0ff */
        /* <DEDUP_REMOVED lines=24> */
[----:B------:R-:W-:Y:S01]  /*66d0*/  IADD3 R0, PT, PT, R114, 0x6020, RZ ;  /* 0x0000602072007810 */ /* 0x000fe20007ffe0ff */
[--C-:B------:R-:W-:Y:S01]  /*66e0*/  FFMA.FTZ R105, R142, UR4, -R101.reuse ;  /* 0x000000048e697c23 */ /* 0x100fe20008010865 */
[----:B------:R-:W-:Y:S01]  /*66f0*/  @P6 IADD3 R0, PT, PT, R4, -0x20, RZ ;  /* 0xffffffe004006810 */ /* 0x000fe20007ffe0ff */
        /* <DEDUP_REMOVED lines=8> */
[----:B------:R-:W-:Y:S01]  /*6780*/  LDSM.16.MT88.4 R32, [R0+0x1000] ;  /* 0x001000000020783b */ /* 0x000fe20000004200 */
[--C-:B------:R-:W-:Y:S01]  /*6790*/  FFMA.FTZ R143, R138, UR4, -R101.reuse ;  /* 0x000000048a8f7c23 */ /* 0x100fe20008010865 */
        /* <DEDUP_REMOVED lines=9> */
[-C--:B------:R-:W-:Y:S01]  /*6830*/  FMUL.FTZ R4, R36, R99.reuse ;  /* 0x0000006324047220 */ /* 0x080fe20000410000 */
[----:B------:R-:W1:Y:S01]  /*6840*/  MUFU.EX2 R95, R95 ;  /* 0x0000005f005f7308 */ /* 0x000e620000000800 */
[-C--:B--2---:R-:W-:Y:S01]  /*6850*/  FMUL.FTZ R30, R62, R98.reuse ;  /* 0x000000623e1e7220 */ /* 0x084fe20000410000 */
[-C--:B------:R-:W-:Y:S01]  /*6860*/  FMUL.FTZ R31, R63, R98.reuse ;  /* 0x000000623f1f7220 */ /* 0x080fe20000410000 */
[-C--:B------:R-:W-:Y:S01]  /*6870*/  FMUL.FTZ R22, R54, R98.reuse ;  /* 0x0000006236167220 */ /* 0x080fe20000410000 */
[----:B------:R-:W-:Y:S01]  /*6880*/  LDSM.16.MT88.4 R60, [R114+0x6400] ;  /* 0x00640000723c783b */ /* 0x000fe20000004200 */
        /* <DEDUP_REMOVED lines=25> */
[----:B------:R-:W-:Y:S01]  /*6a20*/  FMUL.FTZ R67, R67, R98 ;  /* 0x0000006243437220 */ /* 0x000fe20000410000 */
[-C--:B------:R-:W-:Y:S01]  /*6a30*/  FMUL.FTZ R36, R68, R99.reuse ;  /* 0x0000006344247220 */ /* 0x080fe20000410000 */
[----:B------:R-:W1:Y:S01]  /*6a40*/  MUFU.EX2 R94, R94 ;  /* 0x0000005e005e7308 */ /* 0x000e620000000800 */
[----:B--2---:R-:W-:Y:S01]  /*6a50*/  F2FP.F16.F32.PACK_AB R86, R91, R92 ;  /* 0x0000005c5b56723e */ /* 0x004fe200000000ff */
[-C--:B------:R-:W-:Y:S01]  /*6a60*/  FMUL.FTZ R37, R69, R99.reuse ;  /* 0x0000006345257220 */ /* 0x080fe20000410000 */
[-C--:B------:R-:W-:Y:S01]  /*6a70*/  FMUL.FTZ R38, R70, R98.reuse ;  /* 0x0000006246267220 */ /* 0x080fe20000410000 */
[-C--:B------:R-:W-:Y:S01]  /*6a80*/  FMUL.FTZ R39, R71, R98.reuse ;  /* 0x0000006247277220 */ /* 0x080fe20000410000 */
[-C--:B------:R-:W-:Y:S01]  /*6a90*/  FMUL.FTZ R72, R72, R99.reuse ;  /* 0x0000006348487220 */ /* 0x080fe20000410000 */
[-C--:B------:R-:W-:Y:S01]  /*6aa0*/  FMUL.FTZ R73, R73, R99.reuse ;  /* 0x0000006349497220 */ /* 0x080fe20000410000 */
[-C--:B------:R-:W-:Y:S01]  /*6ab0*/  FMUL.FTZ R74, R74, R98.reuse ;  /* 0x000000624a4a7220 */ /* 0x080fe20000410000 */
[----:B------:R2:W-:Y:S01]  /*6ac0*/  MUFU.EX2 R2, R17 ;  /* 0x0000001100027308 */ /* 0x0005e20000000800 */
[-C--:B------:R-:W-:Y:S01]  /*6ad0*/  FMUL.FTZ R75, R75, R98.reuse ;  /* 0x000000624b4b7220 */ /* 0x080fe20000410000 */
[-C--:B------:R-:W-:Y:S01]  /*6ae0*/  FMUL.FTZ R44, R76, R99.reuse ;  /* 0x000000634c2c7220 */ /* 0x080fe20000410000 */
[-C--:B------:R-:W-:Y:S01]  /*6af0*/  FMUL.FTZ R45, R77, R99.reuse ;  /* 0x000000634d2d7220 */ /* 0x080fe20000410000 */
[-C--:B------:R-:W-:Y:S01]  /*6b00*/  FMUL.FTZ R46, R78, R98.reuse ;  /* 0x000000624e2e7220 */ /* 0x080fe20000410000 */
[-C--:B------:R-:W-:Y:S01]  /*6b10*/  FMUL.FTZ R47, R79, R98.reuse ;  /* 0x000000624f2f7220 */ /* 0x080fe20000410000 */
[-C--:B------:R-:W-:Y:S01]  /*6b20*/  FMUL.FTZ R80, R80, R99.reuse ;  /* 0x0000006350507220 */ /* 0x080fe20000410000 */
[----:B------:R-:W-:Y:S01]  /*6b30*/  FMUL.FTZ R81, R81, R99 ;  /* 0x0000006351517220 */ /* 0x000fe20000410000 */
[----:B------:R-:W3:Y:S01]  /*6b40*/  MUFU.EX2 R93, R93 ;  /* 0x0000005d005d7308 */ /* 0x000ee20000000800 */
[----:B-1----:R-:W-:Y:S01]  /*6b50*/  F2FP.F16.F32.PACK_AB R85, R94, R97 ;  /* 0x000000615e55723e */ /* 0x002fe200000000ff */
[-C--:B------:R-:W-:Y:S01]  /*6b60*/  FMUL.FTZ R82, R82, R98.reuse ;  /* 0x0000006252527220 */ /* 0x080fe20000410000 */
[----:B------:R-:W-:Y:S01]  /*6b70*/  FMUL.FTZ R83, R83, R98 ;  /* 0x0000006253537220 */ /* 0x000fe20000410000 */
[--C-:B------:R-:W-:Y:S01]  /*6b80*/  FFMA.FTZ R146, R127, UR4, -R100.reuse ;  /* 0x000000047f927c23 */ /* 0x100fe20008010864 */
[--C-:B------:R-:W-:Y:S01]  /*6b90*/  FFMA.FTZ R140, R140, UR4, -R101.reuse ;  /* 0x000000048c8c7c23 */ /* 0x100fe20008010865 */
[--C-:B------:R-:W-:Y:S01]  /*6ba0*/  FFMA.FTZ R133, R133, UR4, -R100.reuse ;  /* 0x0000000485857c23 */ /* 0x100fe20008010864 */
[--C-:B------:R-:W-:Y:S01]  /*6bb0*/  FFMA.FTZ R144, R137, UR4, -R100.reuse ;  /* 0x0000000489907c23 */ /* 0x100fe20008010864 */
[----:B------:R-:W-:Y:S01]  /*6bc0*/  MUFU.EX2 R134, R134 ;  /* 0x0000008600867308 */ /* 0x000fe20000000800 */
[----:B--2---:R-:W1:Y:S01]  /*6bd0*/  LDSM.16.MT88.4 R16, [R0] ;  /* 0x000000000010783b */ /* 0x004e620000004200 */
[--C-:B------:R-:W-:Y:S01]  /*6be0*/  FFMA.FTZ R127, R131, UR4, -R100.reuse ;  /* 0x00000004837f7c23 */ /* 0x100fe20008010864 */
[--C-:B------:R-:W-:Y:S01]  /*6bf0*/  FFMA.FTZ R148, R111, UR4, -R101.reuse ;  /* 0x000000046f947c23 */ /* 0x100fe20008010865 */
[--C-:B------:R-:W-:Y:S01]  /*6c00*/  FFMA.FTZ R111, R130, UR4, -R101.reuse ;  /* 0x00000004826f7c23 */ /* 0x100fe20008010865 */
[--C-:B------:R-:W-:Y:S01]  /*6c10*/  FFMA.FTZ R130, R132, UR4, -R101.reuse ;  /* 0x0000000484827c23 */ /* 0x100fe20008010865 */
[--C-:B------:R-:W-:Y:S01]  /*6c20*/  FFMA.FTZ R131, R106, UR4, -R100.reuse ;  /* 0x000000046a837c23 */ /* 0x100fe20008010864 */
[----:B------:R-:W-:Y:S01]  /*6c30*/  FFMA.FTZ R101, R110, UR4, -R101 ;  /* 0x000000046e657c23 */ /* 0x000fe20008010865 */
[----:B------:R-:W2:Y:S01]  /*6c40*/  MUFU.EX2 R105, R105 ;  /* 0x0000006900697308 */ /* 0x000ea20000000800 */
[----:B---3--:R-:W-:Y:S01]  /*6c50*/  F2FP.F16.F32.PACK_AB R87, R93, R2 ;  /* 0x000000025d57723e */ /* 0x008fe200000000ff */
[--C-:B------:R-:W-:Y:S01]  /*6c60*/  FFMA.FTZ R106, R107, UR4, -R100.reuse ;  /* 0x000000046b6a7c23 */ /* 0x100fe20008010864 */
[--C-:B------:R-:W-:Y:S01]  /*6c70*/  FFMA.FTZ R104, R104, UR4, -R100.reuse ;  /* 0x0000000468687c23 */ /* 0x100fe20008010864 */
[----:B------:R-:W-:Y:S01]  /*6c80*/  FFMA.FTZ R103, R103, UR4, -R100 ;  /* 0x0000000467677c23 */ /* 0x000fe20008010864 */
[----:B------:R-:W-:Y:S01]  /*6c90*/  FFMA.FTZ R96, R109, R99, R96 ;  /* 0x000000636d607223 */ /* 0x000fe20000010060 */
[----:B------:R-:W-:-:S02]  /*6ca0*/  FFMA.FTZ R97, R108, R98, R97 ;  /* 0x000000626c617223 */ /* 0x000fc40000010061 */
[----:B------:R-:W-:Y:S01]  /*6cb0*/  HMMA.16816.F32 R20, R84, R24, R20 ;  /* 0x000000185414723c */ /* 0x000fe20000001814 */
[----:B------:R-:W-:Y:S01]  /*6cc0*/  MUFU.EX2 R102, R102 ;  /* 0x0000006600667308 */ /* 0x000fe20000000800 */
[----:B------:R-:W-:Y:S01]  /*6cd0*/  FADD.FTZ R95, R95, R96 ;  /* 0x000000605f5f7221 */ /* 0x000fe20000010000 */
[----:B------:R-:W-:-:S03]  /*6ce0*/  FADD.FTZ R97, R94, R97 ;  /* 0x000000615e617221 */ /* 0x000fc60000010000 */
[----:B------:R-:W-:Y:S01]  /*6cf0*/  FADD.FTZ R92, R92, R95 ;  /* 0x0000005f5c5c7221 */ /* 0x000fe20000010000 */
[----:B------:R-:W-:Y:S01]  /*6d00*/  FADD.FTZ R2, R2, R97 ;  /* 0x0000006102027221 */ /* 0x000fe20000010000 */
[----:B------:R-:W-:Y:S01]  /*6d10*/  HMMA.16816.F32 R24, R84, R26, R56 ;  /* 0x0000001a5418723c */ /* 0x000fe20000001838 */
[----:B------:R-:W-:Y:S01]  /*6d20*/  LDSM.16.MT88.4 R56, [R0+0x400] ;  /* 0x000400000038783b */ /* 0x000fe20000004200 */
[----:B------:R-:W3:Y:S01]  /*6d30*/  MUFU.EX2 R121, R121 ;  /* 0x0000007900797308 */ /* 0x000ee20000000800 */
[----:B--2---:R-:W-:Y:S01]  /*6d40*/  F2FP.F16.F32.PACK_AB R52, R105, R134 ;  /* 0x000000866934723e */ /* 0x004fe200000000ff */
[----:B------:R-:W-:Y:S01]  /*6d50*/  FADD.FTZ R91, R91, R92 ;  /* 0x0000005c5b5b7221 */ /* 0x000fe20000010000 */
[----:B------:R-:W-:-:S03]  /*6d60*/  FADD.FTZ R2, R93, R2 ;  /* 0x000000025d027221 */ /* 0x000fc60000010000 */
[----:B------:R-:W-:Y:S01]  /*6d70*/  HMMA.16816.F32 R4, R84, R8, R4 ;  /* 0x000000085404723c */ /* 0x000fe20000001804 */
[----:B------:R-:W-:Y:S01]  /*6d80*/  FADD.FTZ R134, R134, R91 ;  /* 0x0000005b86867221 */ /* 0x000fe20000010000 */
[----:B------:R-:W-:Y:S03]  /*6d90*/  MUFU.EX2 R135, R135 ;  /* 0x0000008700877308 */ /* 0x000fe60000000800 */
[----:B------:R-:W-:-:S03]  /*6da0*/  FADD.FTZ R105, R105, R134 ;  /* 0x0000008669697221 */ /* 0x000fc60000010000 */
[----:B------:R-:W-:Y:S01]  /*6db0*/  HMMA.16816.F32 R8, R84, R10, R40 ;  /* 0x0000000a5408723c */ /* 0x000fe20000001828 */
[----:B------:R-:W2:Y:S01]  /*6dc0*/  LDSM.16.MT88.4 R40, [R114+0x8000] ;  /* 0x008000007228783b */ /* 0x000ea20000004200 */
[----:B------:R-:W4:Y:S01]  /*6dd0*/  MUFU.EX2 R142, R142 ;  /* 0x0000008e008e7308 */ /* 0x000f220000000800 */
[----:B---3--:R-:W-:Y:S01]  /*6de0*/  F2FP.F16.F32.PACK_AB R54, R121, R102 ;  /* 0x000000667936723e */ /* 0x008fe200000000ff */
[----:B------:R-:W-:-:S04]  /*6df0*/  FADD.FTZ R102, R102, R105 ;  /* 0x0000006966667221 */ /* 0x000fc80000010000 */
[C---:B-1----:R-:W-:Y:S01]  /*6e00*/  HMMA.16816.F32 R12, R84.reuse, R16, R12 ;  /* 0x00000010540c723c */ /* 0x042fe2000000180c */
[----:B------:R-:W-:Y:S01]  /*6e10*/  FADD.FTZ R102, R121, R102 ;  /* 0x0000006679667221 */ /* 0x000fe20000010000 */
[----:B------:R-:W-:Y:S06]  /*6e20*/  MUFU.EX2 R139, R139 ;  /* 0x0000008b008b7308 */ /* 0x000fec0000000800 */
[----:B------:R-:W-:Y:S01]  /*6e30*/  HMMA.16816.F32 R16, R84, R18, R48 ;  /* 0x000000125410723c */ /* 0x000fe20000001830 */
[----:B------:R-:W1:Y:S01]  /*6e40*/  LDSM.16.MT88.4 R48, [R0+0x2000] ;  /* 0x002000000030783b */ /* 0x000e620000004200 */
[----:B------:R-:W3:Y:S01]  /*6e50*/  MUFU.EX2 R136, R136 ;  /* 0x0000008800887308 */ /* 0x000ee20000000800 */
[----:B----4-:R-:W-:Y:S01]  /*6e60*/  F2FP.F16.F32.PACK_AB R53, R142, R135 ;  /* 0x000000878e35723e */ /* 0x010fe200000000ff */
[----:B------:R-:W-:Y:S01]  /*6e70*/  FADD.FTZ R135, R135, R2 ;  /* 0x0000000287877221 */ /* 0x000fe20000010000 */
[----:B------:R-:W-:-:S02]  /*6e80*/  MOV R2, R90 ;  /* 0x0000005a00027202 */ /* 0x000fc40000000f00 */
[----:B------:R-:W-:Y:S01]  /*6e90*/  @P5 MOV R2, R90 ;  /* 0x0000005a00025202 */ /* 0x000fe20000000f00 */
[C---:B------:R-:W-:Y:S01]  /*6ea0*/  HMMA.16816.F32 R28, R84.reuse, R32, R28 ;  /* 0x00000020541c723c */ /* 0x040fe2000000181c */
[----:B------:R-:W-:Y:S01]  /*6eb0*/  FADD.FTZ R142, R142, R135 ;  /* 0x000000878e8e7221 */ /* 0x000fe20000010000 */
[----:B------:R-:W-:Y:S06]  /*6ec0*/  MUFU.EX2 R143, R143 ;  /* 0x0000008f008f7308 */ /* 0x000fec0000000800 */
[----:B------:R-:W-:Y:S01]  /*6ed0*/  HMMA.16816.F32 R32, R84, R34, R64 ;  /* 0x000000225420723c */ /* 0x000fe20000001840 */
[----:B------:R-:W-:Y:S01]  /*6ee0*/  LDSM.16.MT88.4 R64, [R114+0x6800] ;  /* 0x006800007240783b */ /* 0x000fe20000004200 */
[----:B------:R-:W-:Y:S01]  /*6ef0*/  MUFU.EX2 R140, R140 ;  /* 0x0000008c008c7308 */ /* 0x000fe20000000800 */
[----:B---3--:R-:W-:Y:S01]  /*6f00*/  F2FP.F16.F32.PACK_AB R55, R136, R139 ;  /* 0x0000008b8837723e */ /* 0x008fe200000000ff */
[----:B------:R-:W-:-:S04]  /*6f10*/  FADD.FTZ R139, R139, R142 ;  /* 0x0000008e8b8b7221 */ /* 0x000fc80000010000 */
[----:B------:R-:W-:Y:S01]  /*6f20*/  FADD.FTZ R136, R136, R139 ;  /* 0x0000008b88887221 */ /* 0x000fe20000010000 */
[----:B--2---:R-:W-:Y:S01]  /*6f30*/  HMMA.16816.F32 R36, R84, R40, R36 ;  /* 0x000000285424723c */ /* 0x004fe20000001824 */
[----:B------:R-:W-:Y:S07]  /*6f40*/  MUFU.EX2 R141, R141 ;  /* 0x0000008d008d7308 */ /* 0x000fee0000000800 */
[C---:B------:R-:W-:Y:S01]  /*6f50*/  HMMA.16816.F32 R4, R52.reuse, R60, R4 ;  /* 0x0000003c3404723c */ /* 0x040fe20000001804 */
[----:B------:R-:W-:Y:S07]  /*6f60*/  MUFU.EX2 R138, R138 ;  /* 0x0000008a008a7308 */ /* 0x000fee0000000800 */
[C---:B------:R-:W-:Y:S01]  /*6f70*/  HMMA.16816.F32 R8, R52.reuse, R62, R8 ;  /* 0x0000003e3408723c */ /* 0x040fe20000001808 */
[----:B------:R-:W2:Y:S01]  /*6f80*/  LDSM.16.MT88.4 R60, [R114+0x7400] ;  /* 0x00740000723c783b */ /* 0x000ea20000004200 */
[----:B------:R-:W-:Y:S06]  /*6f90*/  MUFU.EX2 R133, R133 ;  /* 0x0000008500857308 */ /* 0x000fec0000000800 */
[C---:B------:R-:W-:Y:S02]  /*6fa0*/  HMMA.16816.F32 R12, R52.reuse, R56, R12 ;  /* 0x00000038340c723c */ /* 0x040fe4000000180c */
[----:B------:R-:W-:Y:S06]  /*6fb0*/  MUFU.EX2 R144, R144 ;  /* 0x0000009000907308 */ /* 0x000fec0000000800 */
[----:B------:R-:W-:Y:S01]  /*6fc0*/  HMMA.16816.F32 R16, R52, R58, R16 ;  /* 0x0000003a3410723c */ /* 0x000fe20000001810 */
[----:B------:R-:W3:Y:S01]  /*6fd0*/  LDSM.16.MT88.4 R56, [R0+0x1400] ;  /* 0x001400000038783b */ /* 0x000ee20000004200 */
[----:B------:R-:W-:Y:S06]  /*6fe0*/  MUFU.EX2 R146, R146 ;  /* 0x0000009200927308 */ /* 0x000fec0000000800 */
[C---:B------:R-:W-:Y:S01]  /*6ff0*/  HMMA.16816.F32 R40, R84.reuse, R42, R72 ;  /* 0x0000002a5428723c */ /* 0x040fe20000001848 */
[----:B------:R-:W-:Y:S01]  /*7000*/  LDSM.16.MT88.4 R72, [R114+0x8800] ;  /* 0x008800007248783b */ /* 0x000fe20000004200 */
[----:B------:R-:W-:Y:S06]  /*7010*/  MUFU.EX2 R127, R127 ;  /* 0x0000007f007f7308 */ /* 0x000fec0000000800 */
[C---:B-1----:R-:W-:Y:S02]  /*7020*/  HMMA.16816.F32 R44, R84.reuse, R48, R44 ;  /* 0x00000030542c723c */ /* 0x042fe4000000182c */
[----:B------:R-:W-:Y:S06]  /*7030*/  MUFU.EX2 R148, R148 ;  /* 0x0000009400947308 */ /* 0x000fec0000000800 */
[----:B------:R-:W-:Y:S01]  /*7040*/  HMMA.16816.F32 R48, R84, R50, R80 ;  /* 0x000000325430723c */ /* 0x000fe20000001850 */
[----:B------:R-:W-:Y:S01]  /*7050*/  LDSM.16.MT88.4 R80, [R0+0x2800] ;  /* 0x002800000050783b */ /* 0x000fe20000004200 */
[----:B------:R-:W1:Y:S06]  /*7060*/  MUFU.EX2 R111, R111 ;  /* 0x0000006f006f7308 */ /* 0x000e6c0000000800 */
[C---:B--2---:R-:W-:Y:S02]  /*7070*/  HMMA.16816.F32 R20, R52.reuse, R60, R20 ;  /* 0x0000003c3414723c */ /* 0x044fe40000001814 */
[----:B------:R-:W-:Y:S06]  /*7080*/  MUFU.EX2 R130, R130 ;  /* 0x0000008200827308 */ /* 0x000fec0000000800 */
[----:B------:R-:W-:Y:S01]  /*7090*/  HMMA.16816.F32 R24, R52, R62, R24 ;  /* 0x0000003e3418723c */ /* 0x000fe20000001818 */
[----:B------:R-:W2:Y:S01]  /*70a0*/  LDSM.16.MT88.4 R60, [R114+0x8400] ;  /* 0x00840000723c783b */ /* 0x000ea20000004200 */
[----:B------:R-:W4:Y:S01]  /*70b0*/  MUFU.EX2 R101, R101 ;  /* 0x0000006500657308 */ /* 0x000f220000000800 */
[----:B-1----:R-:W-:-:S05]  /*70c0*/  F2FP.F16.F32.PACK_AB R84, R111, R148 ;  /* 0x000000946f54723e */ /* 0x002fca00000000ff */
[C---:B---3--:R-:W-:Y:S02]  /*70d0*/  HMMA.16816.F32 R28, R52.reuse, R56, R28 ;  /* 0x00000038341c723c */ /* 0x048fe4000000181c */
[----:B------:R-:W-:Y:S06]  /*70e0*/  MUFU.EX2 R131, R131 ;  /* 0x0000008300837308 */ /* 0x000fec0000000800 */
[----:B------:R-:W-:Y:S01]  /*70f0*/  HMMA.16816.F32 R32, R52, R58, R32 ;  /* 0x0000003a3420723c */ /* 0x000fe20000001820 */
[----:B------:R-:W1:Y:S01]  /*7100*/  LDSM.16.MT88.4 R56, [R0+0x2400] ;  /* 0x002400000038783b */ /* 0x000e620000004200 */
[----:B------:R-:W3:Y:S01]  /*7110*/  MUFU.EX2 R106, R106 ;  /* 0x0000006a006a7308 */ /* 0x000ee20000000800 */
[----:B----4-:R-:W-:-:S07]  /*7120*/  F2FP.F16.F32.PACK_AB R86, R101, R130 ;  /* 0x000000826556723e */ /* 0x010fce00000000ff */
[----:B------:R-:W-:Y:S08]  /*7130*/  MUFU.EX2 R104, R104 ;  /* 0x0000006800687308 */ /* 0x000ff00000000800 */
[----:B------:R-:W4:Y:S01]  /*7140*/  MUFU.EX2 R103, R103 ;  /* 0x0000006700677308 */ /* 0x000f220000000800 */
[----:B---3--:R-:W-:Y:S01]  /*7150*/  F2FP.F16.F32.PACK_AB R85, R106, R131 ;  /* 0x000000836a55723e */ /* 0x008fe200000000ff */
[C---:B--2---:R-:W-:Y:S08]  /*7160*/  HMMA.16816.F32 R36, R52.reuse, R60, R36 ;  /* 0x0000003c3424723c */ /* 0x044ff00000001824 */
[----:B------:R-:W-:Y:S01]  /*7170*/  HMMA.16816.F32 R40, R52, R62, R40 ;  /* 0x0000003e3428723c */ /* 0x000fe20000001828 */
[----:B------:R-:W2:Y:S01]  /*7180*/  LDSM.16.MT88.4 R60, [R0+0x800] ;  /* 0x00080000003c783b */ /* 0x000ea20000004200 */
[----:B----4-:R-:W-:-:S06]  /*7190*/  F2FP.F16.F32.PACK_AB R87, R103, R104 ;  /* 0x000000686757723e */ /* 0x010fcc00000000ff */
        /* <DEDUP_REMOVED lines=23> */
[C---:B------:R-:W-:Y:S02]  /*7310*/  HMMA.16816.F32 R4, R52.reuse, R64, R4 ;  /* 0x000000403404723c */ /* 0x040fe40000001804 */
[----:B------:R-:W-:Y:S01]  /*7320*/  FADD.FTZ R104, R104, R131 ;  /* 0x0000008368687221 */ /* 0x000fe20000010000 */
[----:B------:R-:W-:Y:S01]  /*7330*/  FADD.FTZ R109, R101, R130 ;  /* 0x00000082656d7221 */ /* 0x000fe20000010000 */
[----:B------:R-:W-:Y:S02]  /*7340*/  @P5 IADD3 R131, PT, PT, R3, -0x3, RZ ;  /* 0xfffffffd03835810 */ /* 0x000fe40007ffe0ff */
[----:B------:R-:W-:Y:S02]  /*7350*/  FADD.FTZ R108, R103, R104 ;  /* 0x00000068676c7221 */ /* 0x000fe40000010000 */
[C---:B--2---:R-:W-:Y:S08]  /*7360*/  HMMA.16816.F32 R12, R52.reuse, R60, R12 ;  /* 0x0000003c340c723c */ /* 0x044ff0000000180c */
[C---:B------:R-:W-:Y:S01]  /*7370*/  HMMA.16816.F32 R16, R52.reuse, R62, R16 ;  /* 0x0000003e3410723c */ /* 0x040fe20000001810 */
[----:B------:R-:W2:Y:S07]  /*7380*/  LDSM.16.MT88.4 R60, [R0+0x1800] ;  /* 0x00180000003c783b */ /* 0x000eae0000004200 */
[C---:B------:R-:W-:Y:S01]  /*7390*/  HMMA.16816.F32 R8, R52.reuse, R66, R8 ;  /* 0x000000423408723c */ /* 0x040fe20000001808 */
[----:B------:R-:W-:Y:S07]  /*73a0*/  LDSM.16.MT88.4 R64, [R0+0x1c00] ;  /* 0x001c00000040783b */ /* 0x000fee0000004200 */
[C---:B------:R-:W-:Y:S08]  /*73b0*/  HMMA.16816.F32 R76, R52.reuse, R80, R44 ;  /* 0x00000050344c723c */ /* 0x040ff0000000182c */
[C---:B-1----:R-:W-:Y:S08]  /*73c0*/  HMMA.16816.F32 R20, R52.reuse, R56, R20 ;  /* 0x000000383414723c */ /* 0x042ff00000001814 */
[C---:B------:R-:W-:Y:S01]  /*73d0*/  HMMA.16816.F32 R24, R52.reuse, R58, R24 ;  /* 0x0000003a3418723c */ /* 0x040fe20000001818 */
[----:B------:R-:W1:Y:S07]  /*73e0*/  LDSM.16.MT88.4 R56, [R114+0x7c00] ;  /* 0x007c00007238783b */ /* 0x000e6e0000004200 */
[----:B------:R-:W-:Y:S01]  /*73f0*/  HMMA.16816.F32 R80, R52, R82, R48 ;  /* 0x000000523450723c */ /* 0x000fe20000001830 */
[----:B------:R-:W4:Y:S07]  /*7400*/  LDSM.16.MT88.4 R48, [R0+0xc00] ;  /* 0x000c00000030783b */ /* 0x000f2e0000004200 */
[C---:B---3--:R-:W-:Y:S01]  /*7410*/  HMMA.16816.F32 R36, R84.reuse, R40, R4 ;  /* 0x000000285424723c */ /* 0x048fe20000001804 */
[----:B------:R3:W-:Y:S07]  /*7420*/  LDSM.16.MT88.4 R4, [R0+0x2c00] ;  /* 0x002c00000004783b */ /* 0x0007ee0000004200 */
[----:B------:R-:W-:Y:S01]  /*7430*/  HMMA.16816.F32 R40, R84, R42, R8 ;  /* 0x0000002a5428723c */ /* 0x000fe20000001808 */
[----:B------:R-:W5:Y:S07]  /*7440*/  LDSM.16.MT88.4 R8, [R114+0x8c00] ;  /* 0x008c00007208783b */ /* 0x000f6e0000004200 */
[C---:B--2---:R-:W-:Y:S08]  /*7450*/  HMMA.16816.F32 R28, R52.reuse, R60, R28 ;  /* 0x0000003c341c723c */ /* 0x044ff0000000181c */
[----:B------:R-:W-:Y:S01]  /*7460*/  HMMA.16816.F32 R32, R52, R62, R32 ;  /* 0x0000003e3420723c */ /* 0x000fe20000001820 */
[----:B---3--:R-:W-:-:S02]  /*7470*/  MOV R0, R88 ;  /* 0x0000005800007202 */ /* 0x008fc40000000f00 */
[----:B------:R-:W-:-:S05]  /*7480*/  @P5 MOV R0, R88 ;  /* 0x0000005800005202 */ /* 0x000fca0000000f00 */
[C---:B-1----:R-:W-:Y:S08]  /*7490*/  HMMA.16816.F32 R52, R84.reuse, R56, R20 ;  /* 0x000000385434723c */ /* 0x042ff00000001814 */
[C---:B----4-:R-:W-:Y:S08]  /*74a0*/  HMMA.16816.F32 R44, R84.reuse, R48, R12 ;  /* 0x00000030542c723c */ /* 0x050ff0000000180c */
[C---:B------:R-:W-:Y:S08]  /*74b0*/  HMMA.16816.F32 R60, R84.reuse, R64, R28 ;  /* 0x00000040543c723c */ /* 0x040ff0000000181c */
[C---:B------:R-:W-:Y:S08]  /*74c0*/  HMMA.16816.F32 R48, R84.reuse, R50, R16 ;  /* 0x000000325430723c */ /* 0x040ff00000001810 */
[C---:B------:R-:W-:Y:S08]  /*74d0*/  HMMA.16816.F32 R56, R84.reuse, R58, R24 ;  /* 0x0000003a5438723c */ /* 0x040ff00000001818 */
[C---:B------:R-:W-:Y:S08]  /*74e0*/  HMMA.16816.F32 R64, R84.reuse, R66, R32 ;  /* 0x000000425440723c */ /* 0x040ff00000001820 */
[C---:B-----5:R-:W-:Y:S08]  /*74f0*/  HMMA.16816.F32 R68, R84.reuse, R8, R68 ;  /* 0x000000085444723c */ /* 0x060ff00000001844 */
[C---:B------:R-:W-:Y:S08]  /*7500*/  HMMA.16816.F32 R72, R84.reuse, R10, R72 ;  /* 0x0000000a5448723c */ /* 0x040ff00000001848 */
[C---:B------:R-:W-:Y:S08]  /*7510*/  HMMA.16816.F32 R76, R84.reuse, R4, R76 ;  /* 0x00000004544c723c */ /* 0x040ff0000000184c */
[----:B------:R-:W-:Y:S01]  /*7520*/  HMMA.16816.F32 R80, R84, R6, R80 ;  /* 0x000000065450723c */ /* 0x000fe20000001850 */
[----:B------:R-:W-:-:S04]  /*7530*/  NOP ;  /* 0x0000000000007918 */ /* 0x000fc80000000000 */
[----:B------:R-:W-:-:S15]  /*7540*/  @P5 BRA `(.L_x_3823) ;  /* 0x0000000000045947 */ /* 0x000fde0003800000 */
.L_x_3817:
[----:B------:R-:W-:-:S07]  /*7550*/  IADD3 R131, PT, PT, R89, -0x1, RZ ;  /* 0xffffffff59837810 */ /* 0x000fce0007ffe0ff */
.L_x_3823:
[----:B------:R-:W-:-:S13]  /*7560*/  ISETP.GE.AND P0, PT, R131, R118, PT ;  /* 0x000000768300720c */ /* 0x000fda0003f06270 */
[----:B------:R-:W-:Y:S05]  /*7570*/  @!P0 BRA `(.L_x_3824) ;  /* 0x0000002400dc8947 */ /* 0x000fea0003800000 */
[----:B------:R-:W1:Y:S01]  /*7580*/  S2UR UR5, SR_CgaCtaId ;  /* 0x00000000000579c3 */ /* 0x000e620000008800 */
        /* <DEDUP_REMOVED lines=8> */
[----:B------:R-:W-:Y:S01]  /*7610*/  UMOV UR11, 0x400 ;  /* 0x00000400000b7882 */ /* 0x000fe20000000000 */
[----:B------:R-:W2:Y:S01]  /*7620*/  LDCU UR10, c[0x0][0x440] ;  /* 0x00008800ff0a77ac */ /* 0x000ea20008000800 */
[----:B------:R-:W-:Y:S01]  /*7630*/  PLOP3.LUT P6, PT, PT, PT, UP0, 0x80, 0x8 ;  /* 0x000000000008781c */ /* 0x000fe20003fcf008 */
[----:B------:R-:W3:Y:S01]  /*7640*/  LDCU UR4, c[0x0][0x45c] ;  /* 0x00008b80ff0477ac */ /* 0x000ee20008000800 */
[----:B------:R-:W4:Y:S01]  /*7650*/  LDCU.64 UR6, c[0x0][0x3a0] ;  /* 0x00007400ff0677ac */ /* 0x000f220008000a00 */
[----:B------:R-:W2:Y:S01]  /*7660*/  LDCU.64 UR8, c[0x0][0x3a8] ;  /* 0x00007500ff0877ac */ /* 0x000ea20008000a00 */
[----:B-1----:R-:W-:-:S12]  /*7670*/  ULEA UR5, UR5, UR11, 0x18 ;  /* 0x0000000b05057291 */ /* 0x002fd8000f8ec0ff */
.L_x_3828:
[----:B------:R-:W-:Y:S01]  /*7680*/  @!P6 IADD3 R4, P0, PT, RZ, -R130, RZ ;  /* 0x80000082ff04e210 */ /* 0x000fe20007f1e0ff */
[----:B------:R-:W1:Y:S01]  /*7690*/  S2R R113, SR_TID.X ;  /* 0x0000000000717919 */ /* 0x000e620000002100 */
[----:B------:R-:W5:Y:S01]  /*76a0*/  @!P6 LDC R134, c[0x0][0x3c0] ;  /* 0x0000f000ff86eb82 */ /* 0x000f620000000800 */
[----:B------:R-:W-:Y:S07]  /*76b0*/  DEPBAR.LE SB0, 0x0 ;  /* 0x000080000000791a */ /* 0x000fee0000000000 */
[----:B------:R-:W2:Y:S08]  /*76c0*/  LDC R110, c[0x0][0x3c4] ;  /* 0x0000f100ff6e7b82 */ /* 0x000eb00000000800 */
[----:B------:R-:W-:Y:S01]  /*76d0*/  BAR.SYNC.DEFER_BLOCKING 0x0 ;  /* 0x0000000000007b1d */ /* 0x000fe20000010000 */
[C---:B-1----:R-:W-:Y:S01]  /*76e0*/  LOP3.LUT R124, R113.reuse, 0x18, RZ, 0xc0, !PT ;  /* 0x00000018717c7812 */ /* 0x042fe200078ec0ff */
[C---:B------:R-:W-:Y:S02]  /*76f0*/  IMAD.SHL.U32 R125, R113.reuse, 0x8, RZ ;  /* 0x00000008717d7824 */ /* 0x040fe400078e00ff */
[----:B-----5:R-:W-:Y:S02]  /*7700*/  @!P6 IMAD.SHL.U32 R8, R134, 0x40, RZ ;  /* 0x000000408608e824 */ /* 0x020fe400078e00ff */
[----:B------:R-:W-:Y:S01]  /*7710*/  IMAD.SHL.U32 R112, R113, 0x4, RZ ;  /* 0x0000000471707824 */ /* 0x000fe200078e00ff */
[C---:B------:R-:W-:Y:S01]  /*7720*/  LOP3.LUT R111, R125.reuse, 0xd8, RZ, 0xc0, !PT ;  /* 0x000000d87d6f7812 */ /* 0x040fe200078ec0ff */
[----:B------:R-:W-:Y:S01]  /*7730*/  @!P6 IMAD.X R8, RZ, RZ, ~R8, P0 ;  /* 0x000000ffff08e224 */ /* 0x000fe200000e0e08 */
[----:B------:R-:W-:Y:S01]  /*7740*/  LOP3.LUT R6, R125, 0x1f20, RZ, 0xc0, !PT ;  /* 0x00001f207d067812 */ /* 0x000fe200078ec0ff */
[----:B------:R-:W-:Y:S01]  /*7750*/  IMAD.SHL.U32 R116, R113, 0x10, RZ ;  /* 0x0000001071747824 */ /* 0x000fe200078e00ff */
[----:B------:R-:W-:Y:S01]  /*7760*/  LOP3.LUT R111, R111, R124, RZ, 0x3c, !PT ;  /* 0x0000007c6f6f7212 */ /* 0x000fe200078e3cff */
[----:B------:R-:W-:Y:S01]  /*7770*/  IMAD.SHL.U32 R2, R113, 0x20, RZ ;  /* 0x0000002071027824 */ /* 0x000fe200078e00ff */
[----:B------:R-:W-:Y:S02]  /*7780*/  LOP3.LUT R9, R125, 0x18, RZ, 0xc0, !PT ;  /* 0x000000187d097812 */ /* 0x000fe400078ec0ff */
[----:B------:R-:W-:Y:S02]  /*7790*/  LOP3.LUT R7, R112, 0x18, RZ, 0xc0, !PT ;  /* 0x0000001870077812 */ /* 0x000fe400078ec0ff */
[----:B------:R-:W-:Y:S02]  /*77a0*/  @!P6 SHF.R.S64 R11, R4, 0x1f, R8 ;  /* 0x0000001f040be819 */ /* 0x000fe40000001008 */
[----:B------:R-:W-:Y:S01]  /*77b0*/  LOP3.LUT R111, R6, R111, RZ, 0xfc, !PT ;  /* 0x0000006f066f7212 */ /* 0x000fe200078efcff */
[----:B------:R-:W-:Y:S01]  /*77c0*/  IMAD.MOV.U32 R6, RZ, RZ, R122 ;  /* 0x000000ffff067224 */ /* 0x000fe200078e007a */
[C---:B------:R-:W-:Y:S02]  /*77d0*/  LOP3.LUT R4, R9.reuse, 0x20, RZ, 0xfc, !PT ;  /* 0x0000002009047812 */ /* 0x040fe400078efcff */
[----:B--2---:R-:W-:Y:S02]  /*77e0*/  ISETP.GE.AND P5, PT, R9, UR10, PT ;  /* 0x0000000a09007c0c */ /* 0x004fe4000bfa6270 */
[----:B------:R-:W-:Y:S02]  /*77f0*/  LOP3.LUT R5, R116, 0x100, RZ, 0xc0, !PT ;  /* 0x0000010074057812 */ /* 0x000fe400078ec0ff */
[--C-:B------:R-:W-:Y:S02]  /*7800*/  LOP3.LUT R0, R7, 0xc0, R2.reuse, 0xf8, !PT ;  /* 0x000000c007007812 */ /* 0x100fe400078ef802 */
[----:B------:R-:W-:Y:S02]  /*7810*/  LOP3.LUT R9, R9, 0x40, RZ, 0xfc, !PT ;  /* 0x0000004009097812 */ /* 0x000fe400078efcff */
[----:B------:R-:W-:Y:S02]  /*7820*/  @!P6 IADD3 R122, P0, PT, R122, R11, RZ ;  /* 0x0000000b7a7ae210 */ /* 0x000fe40007f1e0ff */
[----:B------:R-:W-:Y:S01]  /*7830*/  ISETP.GE.AND P4, PT, R4, UR10, PT ;  /* 0x0000000a04007c0c */ /* 0x000fe2000bf86270 */
[----:B------:R-:W-:Y:S01]  /*7840*/  IMAD.MOV.U32 R4, RZ, RZ, R123 ;  /* 0x000000ffff047224 */ /* 0x000fe200078e007b */
[----:B------:R-:W-:Y:S02]  /*7850*/  LOP3.LUT R2, R5, 0x20, R2, 0xf8, !PT ;  /* 0x0000002005027812 */ /* 0x000fe400078ef802 */
[----:B------:R-:W-:Y:S02]  /*7860*/  ISETP.GE.AND P3, PT, R9, UR10, PT ;  /* 0x0000000a09007c0c */ /* 0x000fe4000bf66270 */
[----:B------:R-:W-:Y:S02]  /*7870*/  @!P6 LEA.HI.X.SX32 R123, R8, R123, 0x1, P0 ;  /* 0x0000007b087be211 */ /* 0x000fe400000f0eff */
[----:B------:R-:W-:Y:S02]  /*7880*/  LOP3.LUT R87, R0, 0x8, R113, 0x78, !PT ;  /* 0x0000000800577812 */ /* 0x000fe400078e7871 */
[----:B------:R-:W-:Y:S01]  /*7890*/  LEA R111, R111, UR5, 0x1 ;  /* 0x000000056f6f7c11 */ /* 0x000fe2000f8e08ff */
[----:B------:R-:W-:Y:S06]  /*78a0*/  @!P6 BRA `(.L_x_3825) ;  /* 0x0000000000f4e947 */ /* 0x000fec0003800000 */
        /* <DEDUP_REMOVED lines=44> */
[----:B------:R-:W5:Y:S01]  /*7b70*/  LDG.E R7, desc[UR14][R16.64] ;  /* 0x0000000e10077981 */ /* 0x000f62000c1e1900 */
[----:B------:R-:W-:Y:S01]  /*7b80*/  LEA.HI.X.SX32 R15, R9, R129, 0x2, P0 ;  /* 0x00000081090f7211 */ /* 0x000fe200000f16ff */
[----:B------:R-:W-:Y:S04]  /*7b90*/  IMAD R5, R8, R5, -0x40 ;  /* 0xffffffc008057424 */ /* 0x000fe800078e0205 */
[-C--:B--2---:R-:W-:Y:S01]  /*7ba0*/  IMAD.WIDE.U32 R10, R5, R134.reuse, RZ ;  /* 0x00000086050a7225 */ /* 0x084fe200078e00ff */
[----:B------:R-:W5:Y:S02]  /*7bb0*/  LDG.E R0, desc[UR14][R14.64] ;  /* 0x0000000e0e007981 */ /* 0x000f64000c1e1900 */
[----:B------:R-:W-:Y:S05]  /*7bc0*/  SHF.R.S32.HI R9, RZ, 0x1f, R5 ;  /* 0x0000001fff097819 */ /* 0x000fea0000011405 */
[----:B------:R-:W-:Y:S04]  /*7bd0*/  IMAD R8, R9, R134, RZ ;  /* 0x0000008609087224 */ /* 0x000fe800078e02ff */
        /* <DEDUP_REMOVED lines=10> */
.L_x_3825:
[----:B------:R-:W-:Y:S01]  /*7c80*/  @!PT LDS RZ, [RZ] ;  /* 0x00000000fffff984 */ /* 0x000fe20000000800 */
[----:B------:R-:W-:Y:S01]  /*7c90*/  @!PT LDS RZ, [RZ] ;  /* 0x00000000fffff984 */ /* 0x000fe20000000800 */
[----:B------:R-:W-:Y:S01]  /*7ca0*/  @!PT LDS RZ, [RZ] ;  /* 0x00000000fffff984 */ /* 0x000fe20000000800 */
[----:B------:R1:W-:Y:S01]  /*7cb0*/  @!P5 LDGSTS.E.BYPASS.LTC128B.128 [R111+0x6000], desc[UR14][R122.64] ;  /* 0x060000007a6fdfae */ /* 0x0003e2000b981a0e */
[----:B------:R-:W-:Y:S01]  /*7cc0*/  LEA R136, P0, R134, R122, 0x6 ;  /* 0x0000007a86887211 */ /* 0x000fe200078030ff */
[----:B------:R-:W-:Y:S01]  /*7cd0*/  IMAD.MOV.U32 R86, RZ, RZ, 0x20 ;  /* 0x00000020ff567424 */ /* 0x000fe200078e00ff */
[----:B------:R-:W-:Y:S01]  /*7ce0*/  LOP3.LUT R2, R2, R87, RZ, 0xfc, !PT ;  /* 0x0000005702027212 */ /* 0x000fe200078efcff */
[----:B------:R-:W-:Y:S01]  /*7cf0*/  @P5 STS.128 [R111+0x6000], RZ ;  /* 0x006000ff6f005388 */ /* 0x000fe20000000c00 */
[----:B------:R-:W-:Y:S01]  /*7d00*/  LEA.HI.X R137, R134, R123, R110, 0x6, P0 ;  /* 0x0000007b86897211 */ /* 0x000fe200000f346e */
[----:B------:R-:W-:Y:S01]  /*7d10*/  VIADD R131, R131, 0xffffffff ;  /* 0xffffffff83837836 */ /* 0x000fe20000000000 */
[----:B------:R-:W-:Y:S01]  /*7d20*/  LEA R84, R2, UR5, 0x1 ;  /* 0x0000000502547c11 */ /* 0x000fe2000f8e08ff */
[----:B------:R-:W-:Y:S01]  /*7d30*/  @!PT LDS RZ, [RZ] ;  /* 0x00000000fffff984 */ /* 0x000fe20000000800 */
[----:B------:R-:W-:Y:S01]  /*7d40*/  @!PT LDS RZ, [RZ] ;  /* 0x00000000fffff984 */ /* 0x000fe20000000800 */
[----:B------:R-:W-:Y:S01]  /*7d50*/  @!PT LDS RZ, [RZ] ;  /* 0x00000000fffff984 */ /* 0x000fe20000000800 */
[----:B------:R1:W-:Y:S01]  /*7d60*/  @!P4 LDGSTS.E.BYPASS.LTC128B.128 [R111+0x7000], desc[UR14][R122.64+0x40] ;  /* 0x070000407a6fcfae */ /* 0x0003e2000b981a0e */
[----:B------:R-:W-:Y:S02]  /*7d70*/  LOP3.LUT P0, RZ, R113, 0x4, RZ, 0xc0, !PT ;  /* 0x0000000471ff7812 */ /* 0x000fe4000780c0ff */
[----:B------:R-:W-:Y:S01]  /*7d80*/  ISETP.GT.AND P1, PT, R131, R118, PT ;  /* 0x000000768300720c */ /* 0x000fe20003f24270 */
[----:B------:R-:W-:Y:S01]  /*7d90*/  @P4 STS.128 [R111+0x7000], RZ ;  /* 0x007000ff6f004388 */ /* 0x000fe20000000c00 */
[----:B------:R-:W-:Y:S03]  /*7da0*/  SEL R86, R86, 0xffffffe0, !P0 ;  /* 0xffffffe056567807 */ /* 0x000fe60004000000 */
[----:B------:R-:W-:Y:S01]  /*7db0*/  @!PT LDS RZ, [RZ] ;  /* 0x00000000fffff984 */ /* 0x000fe20000000800 */
[----:B------:R-:W-:Y:S01]  /*7dc0*/  @!PT LDS RZ, [RZ] ;  /* 0x00000000fffff984 */ /* 0x000fe20000000800 */
[----:B------:R-:W-:Y:S01]  /*7dd0*/  @!PT LDS RZ, [RZ] ;  /* 0x00000000fffff984 */ /* 0x000fe20000000800 */
[----:B------:R1:W-:Y:S02]  /*7de0*/  @!P3 LDGSTS.E.BYPASS.LTC128B.128 [R111+0x8000], desc[UR14][R122.64+0x80] ;  /* 0x080000807a6fbfae */ /* 0x0003e4000b981a0e */
        /* <DEDUP_REMOVED lines=20> */
[----:B------:R-:W5:Y:S04]  /*7f30*/  LDSM.16.M88.4 R96, [R84+0x3400] ;  /* 0x003400005460783b */ /* 0x000f680000000200 */
[----:B------:R-:W3:Y:S04]  /*7f40*/  LDSM.16.M88.4 R100, [R84+0x3800] ;  /* 0x003800005464783b */ /* 0x000ee80000000200 */
[----:B------:R-:W0:Y:S04]  /*7f50*/  LDGDEPBAR ;  /* 0x00000000000079af */ /* 0x000e280000000000 */
[----:B------:R-:W4:Y:S01]  /*7f60*/  LDSM.16.M88.4 R104, [R84+0x3c00] ;  /* 0x003c00005468783b */ /* 0x000f220000000200 */
        /* <DEDUP_REMOVED lines=8> */
[----:B------:R-:W-:Y:S07]  /*7ff0*/  LDSM.16.M88.4 R100, [R84+0x5c00] ;  /* 0x005c00005464783b */ /* 0x000fee0000000200 */
[C---:B----4-:R-:W-:Y:S08]  /*8000*/  HMMA.16816.F32 R28, R88.reuse, R104, RZ ;  /* 0x00000068581c723c */ /* 0x050ff000000018ff */
[----:B------:R-:W-:Y:S01]  /*8010*/  HMMA.16816.F32 R32, R88, R106, RZ ;  /* 0x0000006a5820723c */ /* 0x000fe200000018ff */
[----:B------:R-:W3:Y:S07]  /*8020*/  LDSM.16.M88.4 R88, [R0+0x3400] ;  /* 0x003400000058783b */ /* 0x000eee0000000200 */
[C---:B--2---:R-:W-:Y:S08]  /*8030*/  HMMA.16816.F32 R4, R92.reuse, R96, R4 ;  /* 0x000000605c04723c */ /* 0x044ff00000001804 */
[C---:B------:R-:W-:Y:S01]  /*8040*/  HMMA.16816.F32 R8, R92.reuse, R98, R8 ;  /* 0x000000625c08723c */ /* 0x040fe20000001808 */
[----:B------:R-:W2:Y:S07]  /*8050*/  LDSM.16.M88.4 R96, [R0+0x3800] ;  /* 0x003800000060783b */ /* 0x000eae0000000200 */
[C---:B---3--:R-:W-:Y:S08]  /*8060*/  HMMA.16816.F32 R12, R92.reuse, R88, R12 ;  /* 0x000000585c0c723c */ /* 0x048ff0000000180c */
[C---:B------:R-:W-:Y:S01]  /*8070*/  HMMA.16816.F32 R16, R92.reuse, R90, R16 ;  /* 0x0000005a5c10723c */ /* 0x040fe20000001810 */
[----:B------:R-:W3:Y:S07]  /*8080*/  LDSM.16.M88.4 R88, [R0+0x3c00] ;  /* 0x003c00000058783b */ /* 0x000eee0000000200 */
[C---:B--2---:R-:W-:Y:S08]  /*8090*/  HMMA.16816.F32 R20, R92.reuse, R96, R20 ;  /* 0x000000605c14723c */ /* 0x044ff00000001814 */
[C---:B------:R-:W-:Y:S01]  /*80a0*/  HMMA.16816.F32 R24, R92.reuse, R98, R24 ;  /* 0x000000625c18723c */ /* 0x040fe20000001818 */
[----:B------:R-:W-:Y:S07]  /*80b0*/  LDSM.16.M88.4 R96, [R115+0x1000] ;  /* 0x001000007360783b */ /* 0x000fee0000000200 */
[C---:B---3--:R-:W-:Y:S08]  /*80c0*/  HMMA.16816.F32 R28, R92.reuse, R88, R28 ;  /* 0x000000585c1c723c */ /* 0x048ff0000000181c */
[----:B------:R-:W-:Y:S01]  /*80d0*/  HMMA.16816.F32 R32, R92, R90, R32 ;  /* 0x0000005a5c20723c */ /* 0x000fe20000001820 */
[----:B------:R-:W2:Y:S04]  /*80e0*/  LDSM.16.M88.4 R88, [R84+0x4000] ;  /* 0x004000005458783b */ /* 0x000ea80000000200 */
[----:B------:R-:W3:Y:S03]  /*80f0*/  LDSM.16.M88.4 R92, [R84+0x4400] ;  /* 0x00440000545c783b */ /* 0x000ee60000000200 */
        /* <DEDUP_REMOVED lines=31> */
[----:B------:R-:W-:Y:S07]  /*82f0*/  LDSM.16.M88.4 R96, [R0+0x5000] ;  /* 0x005000000060783b */ /* 0x000fee0000000200 */
[C---:B--2---:R-:W-:Y:S08]  /*8300*/  HMMA.16816.F32 R20, R92.reuse, R88, R20 ;  /* 0x000000585c14723c */ /* 0x044ff00000001814 */
[C---:B------:R-:W-:Y:S01]  /*8310*/  HMMA.16816.F32 R24, R92.reuse, R90, R24 ;  /* 0x0000005a5c18723c */ /* 0x040fe20000001818 */
[----:B------:R-:W2:Y:S07]  /*8320*/  LDSM.16.M88.4 R88, [R2+0x2000] ;  /* 0x002000000258783b */ /* 0x000eae0000000200 */
[C---:B------:R-:W-:Y:S08]  /*8330*/  HMMA.16816.F32 R28, R92.reuse, R100, R28 ;  /* 0x000000645c1c723c */ /* 0x040ff0000000181c */
[----:B------:R-:W-:Y:S01]  /*8340*/  HMMA.16816.F32 R32, R92, R102, R32 ;  /* 0x000000665c20723c */ /* 0x000fe20000001820 */
[----:B------:R-:W3:Y:S04]  /*8350*/  LDSM.16.M88.4 R92, [R0+0x5400] ;  /* 0x00540000005c783b */ /* 0x000ee80000000200 */
[----:B------:R-:W4:Y:S03]  /*8360*/  LDSM.16.M88.4 R100, [R0+0x5800] ;  /* 0x005800000064783b */ /* 0x000f260000000200 */
[C---:B--2---:R-:W-:Y:S08]  /*8370*/  HMMA.16816.F32 R4, R88.reuse, R96, R4 ;  /* 0x000000605804723c */ /* 0x044ff00000001804 */
[C---:B------:R-:W-:Y:S01]  /*8380*/  HMMA.16816.F32 R8, R88.reuse, R98, R8 ;  /* 0x000000625808723c */ /* 0x040fe20000001808 */
[----:B------:R-:W2:Y:S01]  /*8390*/  LDSM.16.M88.4 R96, [R0+0x5c00] ;  /* 0x005c00000060783b */ /* 0x000ea20000000200 */
[----:B------:R-:W-:Y:S04]  /*83a0*/  DEPBAR.LE SB0, 0x0 ;  /* 0x000080000000791a */ /* 0x000fe80000000000 */
[----:B------:R-:W-:Y:S02]  /*83b0*/  BAR.SYNC.DEFER_BLOCKING 0x0 ;  /* 0x0000000000007b1d */ /* 0x000fe40000010000 */
[C---:B---3--:R-:W-:Y:S08]  /*83c0*/  HMMA.16816.F32 R12, R88.reuse, R92, R12 ;  /* 0x0000005c580c723c */ /* 0x048ff0000000180c */
[C---:B------:R-:W-:Y:S08]  /*83d0*/  HMMA.16816.F32 R16, R88.reuse, R94, R16 ;  /* 0x0000005e5810723c */ /* 0x040ff00000001810 */
[C---:B----4-:R-:W-:Y:S08]  /*83e0*/  HMMA.16816.F32 R20, R88.reuse, R100, R20 ;  /* 0x000000645814723c */ /* 0x050ff00000001814 */
[C---:B------:R-:W-:Y:S08]  /*83f0*/  HMMA.16816.F32 R24, R88.reuse, R102, R24 ;  /* 0x000000665818723c */ /* 0x040ff00000001818 */
[C---:B--2---:R-:W-:Y:S08]  /*8400*/  HMMA.16816.F32 R28, R88.reuse, R96, R28 ;  /* 0x00000060581c723c */ /* 0x044ff0000000181c */
[----:B------:R-:W-:Y:S01]  /*8410*/  HMMA.16816.F32 R32, R88, R98, R32 ;  /* 0x000000625820723c */ /* 0x000fe20000001820 */
[----:B------:R-:W-:Y:S08]  /*8420*/  @!UPT UIADD3 URZ, UPT, UPT, URZ, URZ, URZ ;  /* 0x000000fffffff290 */ /* 0x000ff0000fffe0ff */
[----:B-1----:R-:W-:Y:S11]  /*8430*/  @!P1 BRA `(.L_x_3826) ;  /* 0x0000000400dc9947 */ /* 0x002ff60003800000 */
        /* <DEDUP_REMOVED lines=76> */
.L_x_3827:
[--C-:B------:R-:W-:Y:S01]  /*8900*/  @!P5 IMAD.MOV.U32 R121, RZ, RZ, R119.reuse ;  /* 0x000000ffff79d224 */ /* 0x100fe200078e0077 */
[----:B------:R-:W-:Y:S01]  /*8910*/  @!P4 LEA R90, P2, R86, R120, 0x6 ;  /* 0x00000078565ac211 */ /* 0x000fe200078430ff */
[----:B------:R-:W-:Y:S01]  /*8920*/  IMAD.SHL.U32 R2, R0, 0x40, RZ ;  /* 0x0000004000027824 */ /* 0x000fe200078e00ff */
[C---:B------:R-:W-:Y:S02]  /*8930*/  LEA R92, P1, R86.reuse, RZ, 0x6 ;  /* 0x000000ff565c7211 */ /* 0x040fe400078230ff */
[----:B------:R-:W-:Y:S01]  /*8940*/  @!PT LDS RZ, [RZ] ;  /* 0x00000000fffff984 */ /* 0x000fe20000000800 */
[----:B------:R-:W-:Y:S01]  /*8950*/  @!PT LDS RZ, [RZ] ;  /* 0x00000000fffff984 */ /* 0x000fe20000000800 */
[----:B------:R-:W-:Y:S01]  /*8960*/  @!PT LDS RZ, [RZ] ;  /* 0x00000000fffff984 */ /* 0x000fe20000000800 */
[----:B------:R1:W-:Y:S01]  /*8970*/  @!P5 LDGSTS.E.BYPASS.LTC128B.128 [R111+0x3000], desc[UR14][R120.64] ;  /* 0x03000000786fdfae */ /* 0x0003e2000b981a0e */
[----:B------:R-:W-:Y:S02]  /*8980*/  @!P4 LEA.HI.X R91, R86, R119, R0, 0x6, P2 ;  /* 0x00000077565bc211 */ /* 0x000fe400010f3400 */
[----:B------:R-:W-:Y:S01]  /*8990*/  @!P5 IADD3 R92, P2, PT, R120, R92, RZ ;  /* 0x0000005c785cd210 */ /* 0x000fe20007f5e0ff */
[----:B------:R2:W-:Y:S01]  /*89a0*/  @P5 STS.128 [R111+0x3000], RZ ;  /* 0x003000ff6f005388 */ /* 0x0005e20000000c00 */
[C---:B------:R-:W-:Y:S02]  /*89b0*/  LEA.HI.X R93, R86.reuse, RZ, RZ, 0x6, P1 ;  /* 0x000000ff565d7211 */ /* 0x040fe400008f34ff */
[C---:B------:R-:W-:Y:S02]  /*89c0*/  @!P3 LEA R88, P1, R86.reuse, R120, 0x6 ;  /* 0x000000785658b211 */ /* 0x040fe400078230ff */
[----:B------:R-:W-:Y:S02]  /*89d0*/  @!P5 IADD3.X R93, PT, PT, R119, R93, R2, P2, !PT ;  /* 0x0000005d775dd210 */ /* 0x000fe400017fe402 */
[----:B------:R-:W-:Y:S01]  /*89e0*/  @!P3 LEA.HI.X R89, R86, R119, R0, 0x6, P1 ;  /* 0x000000775659b211 */ /* 0x000fe200008f3400 */
        /* <DEDUP_REMOVED lines=28> */
.L_x_3826:
[----:B------:R-:W-:Y:S01]  /*8bb0*/  FMNMX3.FTZ R0, R85, R4, R5, !PT ;  /* 0x0000000455007276 */ /* 0x000fe20007810005 */
[----:B------:R-:W-:Y:S01]  /*8bc0*/  LDSM.16.MT88.4 R96, [R114+0x6000] ;  /* 0x006000007260783b */ /* 0x000fe20000004200 */
[----:B--2---:R-:W-:Y:S02]  /*8bd0*/  FMNMX3.FTZ R90, R3, R6, R7, !PT ;  /* 0x00000006035a7276 */ /* 0x004fe40007810007 */
        /* <DEDUP_REMOVED lines=18> */
[----:B------:R-:W-:Y:S02]  /*8d00*/  FMNMX.FTZ R91, R88, R93, !PT ;  /* 0x0000005d585b7209 */ /* 0x000fe40007810000 */
[----:B------:R-:W-:Y:S02]  /*8d10*/  IADD3 R88, PT, PT, R114, 0x6020, RZ ;  /* 0x0000602072587810 */ /* 0x000fe40007ffe0ff */
[----:B------:R-:W-:Y:S01]  /*8d20*/  SHFL.BFLY PT, R86, R87, 0x1, 0x1f ;  /* 0x0c201f0057567f89 */ /* 0x000fe200000e0000 */
[----:B------:R-:W-:Y:S02]  /*8d30*/  @P0 IADD3 R88, PT, PT, R127, -0x20, RZ ;  /* 0xffffffe07f580810 */ /* 0x000fe40007ffe0ff */
[----:B------:R-:W-:Y:S05]  /*8d40*/  ISETP.GT.AND P0, PT, R131, R118, PT ;  /* 0x000000768300720c */ /* 0x000fea0003f04270 */
[----:B------:R-:W1:Y:S08]  /*8d50*/  SHFL.BFLY PT, R0, R91, 0x1, 0x1f ;  /* 0x0c201f005b007f89 */ /* 0x000e7000000e0000 */
[----:B------:R-:W2:Y:S01]  /*8d60*/  LDSM.16.MT88.4 R100, [R88] ;  /* 0x000000005864783b */ /* 0x000ea20000004200 */
[----:B-1----:R-:W-:Y:S02]  /*8d70*/  FMNMX.FTZ R2, R91, R0, !PT ;  /* 0x000000005b027209 */ /* 0x002fe40007810000 */
[----:B------:R-:W-:Y:S02]  /*8d80*/  FMNMX.FTZ R0, R87, R86, !PT ;  /* 0x0000005657007209 */ /* 0x000fe40007810000 */
[C---:B------:R-:W-:Y:S01]  /*8d90*/  FSETP.NEU.FTZ.AND P1, PT, R2.reuse, -INF , PT ;  /* 0xff8000000200780b */ /* 0x040fe20003f3d000 */
[C---:B------:R-:W-:Y:S01]  /*8da0*/  FMUL.FTZ R107, R2.reuse, UR4 ;  /* 0x00000004026b7c20 */ /* 0x040fe20008410000 */
[----:B------:R-:W-:Y:S01]  /*8db0*/  FADD.FTZ R84, -R2, R85 ;  /* 0x0000005502547221 */ /* 0x000fe20000010100 */
[C---:B------:R-:W-:Y:S01]  /*8dc0*/  FMUL.FTZ R104, R0.reuse, UR4 ;  /* 0x0000000400687c20 */ /* 0x040fe20008410000 */
[----:B------:R-:W-:Y:S02]  /*8dd0*/  FADD.FTZ R3, -R0, R3 ;  /* 0x0000000300037221 */ /* 0x000fe40000010100 */
[----:B------:R-:W-:Y:S01]  /*8de0*/  FSEL R107, R107, RZ, P1 ;  /* 0x000000ff6b6b7208 */ /* 0x000fe20000800000 */
[----:B------:R-:W-:Y:S01]  /*8df0*/  FMUL.FTZ R85, R84, UR4 ;  /* 0x0000000454557c20 */ /* 0x000fe20008410000 */
        /* <DEDUP_REMOVED lines=43> */
[C---:B------:R-:W-:Y:S01]  /*90b0*/  FMUL.FTZ R69, R84.reuse, R69 ;  /* 0x0000004554457220 */ /* 0x040fe20000410000 */
[C---:B------:R-:W-:Y:S01]  /*90c0*/  FMUL.FTZ R72, R84.reuse, R72 ;  /* 0x0000004854487220 */ /* 0x040fe20000410000 */
[C---:B------:R-:W-:Y:S01]  /*90d0*/  FMUL.FTZ R73, R84.reuse, R73 ;  /* 0x0000004954497220 */ /* 0x040fe20000410000 */
[C---:B------:R-:W-:Y:S03]  /*90e0*/  FMUL.FTZ R76, R84.reuse, R76 ;  /* 0x0000004c544c7220 */ /* 0x040fe60000410000 */
[----:B------:R-:W4:Y:S01]  /*90f0*/  MUFU.EX2 R135, R135 ;  /* 0x0000008700877308 */ /* 0x000f220000000800 */
[C---:B-1----:R-:W-:Y:S01]  /*9100*/  FMUL.FTZ R38, R3.reuse, R38 ;  /* 0x0000002603267220 */ /* 0x042fe20000410000 */
[C---:B------:R-:W-:Y:S01]  /*9110*/  FMUL.FTZ R39, R3.reuse, R39 ;  /* 0x0000002703277220 */ /* 0x040fe20000410000 */
[C---:B------:R-:W-:Y:S01]  /*9120*/  FMUL.FTZ R42, R3.reuse, R42 ;  /* 0x0000002a032a7220 */ /* 0x040fe20000410000 */
[C---:B------:R-:W-:Y:S01]  /*9130*/  FMUL.FTZ R43, R3.reuse, R43 ;  /* 0x0000002b032b7220 */ /* 0x040fe20000410000 */
[C---:B------:R-:W-:Y:S01]  /*9140*/  FMUL.FTZ R46, R3.reuse, R46 ;  /* 0x0000002e032e7220 */ /* 0x040fe20000410000 */
[C---:B------:R-:W-:Y:S01]  /*9150*/  FMUL.FTZ R47, R3.reuse, R47 ;  /* 0x0000002f032f7220 */ /* 0x040fe20000410000 */
[----:B------:R-:W-:Y:S03]  /*9160*/  FMUL.FTZ R50, R3, R50 ;  /* 0x0000003203327220 */ /* 0x000fe60000410000 */
[----:B------:R-:W-:Y:S01]  /*9170*/  MUFU.EX2 R90, R90 ;  /* 0x0000005a005a7308 */ /* 0x000fe20000000800 */
[----:B---3--:R-:W-:Y:S01]  /*9180*/  F2FP.F16.F32.PACK_AB R92, R133, R105 ;  /* 0x00000069855c723e */ /* 0x008fe200000000ff */
[C---:B------:R-:W-:Y:S01]  /*9190*/  FMUL.FTZ R51, R3.reuse, R51 ;  /* 0x0000003303337220 */ /* 0x040fe20000410000 */
[C---:B------:R-:W-:Y:S01]  /*91a0*/  FMUL.FTZ R54, R3.reuse, R54 ;  /* 0x0000003603367220 */ /* 0x040fe20000410000 */
[C---:B------:R-:W-:Y:S01]  /*91b0*/  FMUL.FTZ R55, R3.reuse, R55 ;  /* 0x0000003703377220 */ /* 0x040fe20000410000 */
[C---:B------:R-:W-:Y:S01]  /*91c0*/  FMUL.FTZ R58, R3.reuse, R58 ;  /* 0x0000003a033a7220 */ /* 0x040fe20000410000 */
[C---:B------:R-:W-:Y:S01]  /*91d0*/  FMUL.FTZ R59, R3.reuse, R59 ;  /* 0x0000003b033b7220 */ /* 0x040fe20000410000 */
[----:B------:R-:W-:Y:S03]  /*91e0*/  FMUL.FTZ R62, R3, R62 ;  /* 0x0000003e033e7220 */ /* 0x000fe60000410000 */
        /* <DEDUP_REMOVED lines=15> */
[----:B------:R-:W-:Y:S03]  /*92e0*/  FMUL.FTZ R82, R3, R82 ;  /* 0x0000005203527220 */ /* 0x000fe60000410000 */
[----:B------:R-:W3:Y:S01]  /*92f0*/  MUFU.EX2 R134, R134 ;  /* 0x0000008600867308 */ /* 0x000ee20000000800 */
[----:B-1----:R-:W-:Y:S01]  /*9300*/  F2FP.F16.F32.PACK_AB R94, R91, R90 ;  /* 0x0000005a5b5e723e */ /* 0x002fe200000000ff */
[----:B------:R-:W-:Y:S01]  /*9310*/  FMUL.FTZ R83, R3, R83 ;  /* 0x0000005303537220 */ /* 0x000fe20000410000 */
[--C-:B------:R-:W-:Y:S01]  /*9320*/  FFMA.FTZ R150, R26, UR4, -R104.reuse ;  /* 0x000000041a967c23 */ /* 0x100fe20008010868 */
[--C-:B------:R-:W-:Y:S01]  /*9330*/  FFMA.FTZ R151, R27, UR4, -R104.reuse ;  /* 0x000000041b977c23 */ /* 0x100fe20008010868 */
[--C-:B------:R-:W-:Y:S01]  /*9340*/  FFMA.FTZ R155, R30, UR4, -R104.reuse ;  /* 0x000000041e9b7c23 */ /* 0x100fe20008010868 */
[--C-:B------:R-:W-:Y:S01]  /*9350*/  FFMA.FTZ R152, R31, UR4, -R104.reuse ;  /* 0x000000041f987c23 */ /* 0x100fe20008010868 */
[--C-:B------:R-:W-:Y:S03]  /*9360*/  FFMA.FTZ R158, R34, UR4, -R104.reuse ;  /* 0x00000004229e7c23 */ /* 0x100fe60008010868 */
[----:B------:R-:W-:Y:S01]  /*9370*/  MUFU.EX2 R136, R136 ;  /* 0x0000008800887308 */ /* 0x000fe20000000800 */
[----:B------:R-:W-:Y:S01]  /*9380*/  FFMA.FTZ R159, R35, UR4, -R104 ;  /* 0x00000004239f7c23 */ /* 0x000fe20008010868 */
[----:B------:R-:W-:Y:S01]  /*9390*/  FFMA.FTZ R160, R84, R109, R105 ;  /* 0x0000006d54a07223 */ /* 0x000fe20000010069 */
[----:B------:R-:W-:Y:S01]  /*93a0*/  FFMA.FTZ R162, R3, R108, R106 ;  /* 0x0000006c03a27223 */ /* 0x000fe2000001006a */
[--C-:B------:R-:W-:Y:S01]  /*93b0*/  FFMA.FTZ R145, R20, UR4, -R107.reuse ;  /* 0x0000000414917c23 */ /* 0x100fe2000801086b */
[----:B------:R-:W-:Y:S01]  /*93c0*/  LDSM.16.MT88.4 R108, [R114+0x7c00] ;  /* 0x007c0000726c783b */ /* 0x000fe20000004200 */
        /* <DEDUP_REMOVED lines=8> */
[----:B------:R-:W-:Y:S01]  /*9450*/  FFMA.FTZ R107, R33, UR4, -R107 ;  /* 0x00000004216b7c23 */ /* 0x000fe2000801086b */
[----:B------:R-:W-:Y:S01]  /*9460*/  FADD.FTZ R133, R133, R160 ;  /* 0x000000a085857221 */ /* 0x000fe20000010000 */
[C---:B------:R-:W-:Y:S02]  /*9470*/  HMMA.16816.F32 R36, R92.reuse, R96, R36 ;  /* 0x000000605c24723c */ /* 0x040fe40000001824 */
[----:B------:R-:W-:Y:S03]  /*9480*/  MUFU.EX2 R139, R139 ;  /* 0x0000008b008b7308 */ /* 0x000fe60000000800 */
[----:B------:R-:W-:Y:S01]  /*9490*/  MOV R3, R0 ;  /* 0x0000000000037202 */ /* 0x000fe20000000f00 */
[----:B------:R-:W-:Y:S01]  /*94a0*/  FADD.FTZ R160, R135, R162 ;  /* 0x000000a287a07221 */ /* 0x000fe20000010000 */
[----:B------:R-:W-:Y:S01]  /*94b0*/  FADD.FTZ R90, R90, R133 ;  /* 0x000000855a5a7221 */ /* 0x000fe20000010000 */
[C---:B------:R-:W-:Y:S01]  /*94c0*/  HMMA.16816.F32 R40, R92.reuse, R98, R40 ;  /* 0x000000625c28723c */ /* 0x040fe20000001828 */
[----:B------:R-:W3:Y:S03]  /*94d0*/  LDSM.16.MT88.4 R96, [R114+0x7000] ;  /* 0x007000007260783b */ /* 0x000ee60000004200 */
[----:B------:R4:W-:Y:S01]  /*94e0*/  MUFU.EX2 R157, R107 ;  /* 0x0000006b009d7308 */ /* 0x0009e20000000800 */
[----:B------:R-:W-:Y:S01]  /*94f0*/  FADD.FTZ R121, R121, R160 ;  /* 0x000000a079797221 */ /* 0x000fe20000010000 */
[----:B------:R-:W-:Y:S01]  /*9500*/  FADD.FTZ R91, R91, R90 ;  /* 0x0000005a5b5b7221 */ /* 0x000fe20000010000 */
[----:B------:R-:W-:Y:S02]  /*9510*/  MOV R85, R2 ;  /* 0x0000000200557202 */ /* 0x000fe40000000f00 */
[----:B------:R-:W-:Y:S01]  /*9520*/  FADD.FTZ R134, R134, R121 ;  /* 0x0000007986867221 */ /* 0x000fe20000010000 */
[C---:B--2---:R-:W-:Y:S04]  /*9530*/  HMMA.16816.F32 R44, R92.reuse, R100, R44 ;  /* 0x000000645c2c723c */ /* 0x044fe8000000182c */
[----:B------:R-:W2:Y:S04]  /*9540*/  MUFU.EX2 R138, R138 ;  /* 0x0000008a008a7308 */ /* 0x000ea80000000800 */
[C---:B------:R-:W-:Y:S01]  /*9550*/  HMMA.16816.F32 R48, R92.reuse, R102, R48 ;  /* 0x000000665c30723c */ /* 0x040fe20000001830 */
[----:B------:R-:W5:Y:S05]  /*9560*/  LDSM.16.MT88.4 R100, [R88+0x1000] ;  /* 0x001000005864783b */ /* 0x000f6a0000004200 */
[----:B------:R-:W-:Y:S03]  /*9570*/  MUFU.EX2 R140, R140 ;  /* 0x0000008c008c7308 */ /* 0x000fe60000000800 */
[----:B----4-:R-:W-:Y:S07]  /*9580*/  LDSM.16.MT88.4 R104, [R88+0xc00] ;  /* 0x000c00005868783b */ /* 0x010fee0000004200 */
[----:B------:R-:W4:Y:S10]  /*9590*/  MUFU.EX2 R141, R141 ;  /* 0x0000008d008d7308 */ /* 0x000f340000000800 */
[----:B------:R-:W-:Y:S01]  /*95a0*/  MUFU.EX2 R143, R143 ;  /* 0x0000008f008f7308 */ /* 0x000fe20000000800 */
[C---:B---3--:R-:W-:Y:S09]  /*95b0*/  HMMA.16816.F32 R52, R92.reuse, R96, R52 ;  /* 0x000000605c34723c */ /* 0x048ff20000001834 */
[----:B------:R-:W3:Y:S01]  /*95c0*/  MUFU.EX2 R142, R142 ;  /* 0x0000008e008e7308 */ /* 0x000ee20000000800 */
[C---:B------:R-:W-:Y:S01]  /*95d0*/  HMMA.16816.F32 R56, R92.reuse, R98, R56 ;  /* 0x000000625c38723c */ /* 0x040fe20000001838 */
[----:B------:R-:W1:Y:S08]  /*95e0*/  LDSM.16.MT88.4 R96, [R114+0x8000] ;  /* 0x008000007260783b */ /* 0x000e700000004200 */
[----:B------:R-:W-:Y:S01]  /*95f0*/  MUFU.EX2 R145, R145 ;  /* 0x0000009100917308 */ /* 0x000fe20000000800 */
[C---:B-----5:R-:W-:Y:S09]  /*9600*/  HMMA.16816.F32 R60, R92.reuse, R100, R60 ;  /* 0x000000645c3c723c */ /* 0x060ff2000000183c */
[----:B------:R-:W5:Y:S01]  /*9610*/  MUFU.EX2 R146, R146 ;  /* 0x0000009200927308 */ /* 0x000f620000000800 */
[C---:B------:R-:W-:Y:S01]  /*9620*/  HMMA.16816.F32 R64, R92.reuse, R102, R64 ;  /* 0x000000665c40723c */ /* 0x040fe20000001840 */
[----:B------:R-:W2:Y:S08]  /*9630*/  LDSM.16.MT88.4 R100, [R88+0x2000] ;  /* 0x002000005864783b */ /* 0x000eb00000004200 */
[----:B------:R-:W-:Y:S10]  /*9640*/  MUFU.EX2 R147, R147 ;  /* 0x0000009300937308 */ /* 0x000ff40000000800 */
[----:B------:R-:W5:Y:S10]  /*9650*/  MUFU.EX2 R144, R144 ;  /* 0x0000009000907308 */ /* 0x000f740000000800 */
[----:B------:R-:W-:Y:S01]  /*9660*/  MUFU.EX2 R148, R148 ;  /* 0x0000009400947308 */ /* 0x000fe20000000800 */
[C---:B-1----:R-:W-:Y:S09]  /*9670*/  HMMA.16816.F32 R68, R92.reuse, R96, R68 ;  /* 0x000000605c44723c */ /* 0x042ff20000001844 */
[----:B------:R-:W1:Y:S01]  /*9680*/  MUFU.EX2 R149, R149 ;  /* 0x0000009500957308 */ /* 0x000e620000000800 */
[C---:B------:R-:W-:Y:S01]  /*9690*/  HMMA.16816.F32 R72, R92.reuse, R98, R72 ;  /* 0x000000625c48723c */ /* 0x040fe20000001848 */
[----:B------:R-:W5:Y:S08]  /*96a0*/  LDSM.16.MT88.4 R96, [R114+0x6400] ;  /* 0x006400007260783b */ /* 0x000f700000004200 */
[----:B------:R-:W-:Y:S01]  /*96b0*/  MUFU.EX2 R150, R150 ;  /* 0x0000009600967308 */ /* 0x000fe20000000800 */
[C---:B--2---:R-:W-:Y:S09]  /*96c0*/  HMMA.16816.F32 R76, R92.reuse, R100, R76 ;  /* 0x000000645c4c723c */ /* 0x044ff2000000184c */
[----:B------:R-:W2:Y:S01]  /*96d0*/  MUFU.EX2 R151, R151 ;  /* 0x0000009700977308 */ /* 0x000ea20000000800 */
[----:B------:R-:W-:Y:S01]  /*96e0*/  HMMA.16816.F32 R80, R92, R102, R80 ;  /* 0x000000665c50723c */ /* 0x000fe20000001850 */
[----:B------:R-:W1:Y:S08]  /*96f0*/  LDSM.16.MT88.4 R100, [R88+0x400] ;  /* 0x000400005864783b */ /* 0x000e700000004200 */
[----:B------:R-:W-:Y:S01]  /*9700*/  MUFU.EX2 R153, R153 ;  /* 0x0000009900997308 */ /* 0x000fe20000000800 */
[----:B------:R-:W-:Y:S01]  /*9710*/  F2FP.F16.F32.PACK_AB R92, R137, R136 ;  /* 0x00000088895c723e */ /* 0x000fe200000000ff */
[----:B------:R-:W-:Y:S01]  /*9720*/  FADD.FTZ R136, R136, R91 ;  /* 0x0000005b88887221 */ /* 0x000fe20000010000 */
[----:B------:R-:W-:Y:S01]  /*9730*/  F2FP.F16.F32.PACK_AB R93, R138, R139 ;  /* 0x0000008b8a5d723e */ /* 0x000fe200000000ff */
[----:B------:R-:W-:Y:S01]  /*9740*/  FADD.FTZ R139, R139, R134 ;  /* 0x000000868b8b7221 */ /* 0x000fe20000010000 */
[----:B----4-:R-:W-:Y:S01]  /*9750*/  F2FP.F16.F32.PACK_AB R94, R141, R140 ;  /* 0x0000008c8d5e723e */ /* 0x010fe200000000ff */
[----:B------:R-:W-:Y:S01]  /*9760*/  FADD.FTZ R137, R137, R136 ;  /* 0x0000008889897221 */ /* 0x000fe20000010000 */
[----:B---3--:R-:W-:Y:S03]  /*9770*/  F2FP.F16.F32.PACK_AB R95, R142, R143 ;  /* 0x0000008f8e5f723e */ /* 0x008fe600000000ff */
[----:B------:R-:W3:Y:S01]  /*9780*/  MUFU.EX2 R154, R154 ;  /* 0x0000009a009a7308 */ /* 0x000ee20000000800 */
[----:B------:R-:W-:Y:S04]  /*9790*/  FADD.FTZ R138, R138, R139 ;  /* 0x0000008b8a8a7221 */ /* 0x000fe80000010000 */
[----:B------:R-:W-:Y:S05]  /*97a0*/  FADD.FTZ R143, R143, R138 ;  /* 0x0000008a8f8f7221 */ /* 0x000fea0000010000 */
[----:B------:R-:W-:Y:S01]  /*97b0*/  MUFU.EX2 R155, R155 ;  /* 0x0000009b009b7308 */ /* 0x000fe20000000800 */
[----:B------:R-:W-:Y:S01]  /*97c0*/  FADD.FTZ R142, R142, R143 ;  /* 0x0000008f8e8e7221 */ /* 0x000fe20000010000 */
[C---:B-----5:R-:W-:Y:S08]  /*97d0*/  HMMA.16816.F32 R36, R92.reuse, R96, R36 ;  /* 0x000000605c24723c */ /* 0x060ff00000001824 */
[----:B------:R-:W4:Y:S01]  /*97e0*/  MUFU.EX2 R152, R152 ;  /* 0x0000009800987308 */ /* 0x000f220000000800 */
[C---:B------:R-:W-:Y:S01]  /*97f0*/  HMMA.16816.F32 R40, R92.reuse, R98, R40 ;  /* 0x000000625c28723c */ /* 0x040fe20000001828 */
[----:B------:R-:W5:Y:S08]  /*9800*/  LDSM.16.MT88.4 R96, [R114+0x7400] ;  /* 0x007400007260783b */ /* 0x000f700000004200 */
[----:B------:R-:W4:Y:S01]  /*9810*/  MUFU.EX2 R156, R156 ;  /* 0x0000009c009c7308 */ /* 0x000f220000000800 */
[C---:B-1----:R-:W-:Y:S09]  /*9820*/  HMMA.16816.F32 R44, R92.reuse, R100, R44 ;  /* 0x000000645c2c723c */ /* 0x042ff2000000182c */
[----:B------:R-:W-:Y:S01]  /*9830*/  MUFU.EX2 R158, R158 ;  /* 0x0000009e009e7308 */ /* 0x000fe20000000800 */
[C---:B------:R-:W-:Y:S01]  /*9840*/  HMMA.16816.F32 R48, R92.reuse, R102, R48 ;  /* 0x000000665c30723c */ /* 0x040fe20000001830 */
[----:B------:R-:W1:Y:S08]  /*9850*/  LDSM.16.MT88.4 R100, [R88+0x1400] ;  /* 0x001400005864783b */ /* 0x000e700000004200 */
[----:B------:R-:W4:Y:S01]  /*9860*/  MUFU.EX2 R159, R159 ;  /* 0x0000009f009f7308 */ /* 0x000f220000000800 */
        /* <DEDUP_REMOVED lines=10> */
[----:B------:R-:W-:Y:S01]  /*9910*/  HMMA.16816.F32 R80, R92, R102, R80 ;  /* 0x000000665c50723c */ /* 0x000fe20000001850 */
[----:B------:R-:W1:Y:S02]  /*9920*/  LDSM.16.MT88.4 R100, [R88+0x800] ;  /* 0x000800005864783b */ /* 0x000e640000004200 */
[----:B------:R-:W-:Y:S02]  /*9930*/  F2FP.F16.F32.PACK_AB R92, R146, R145 ;  /* 0x00000091925c723e */ /* 0x000fe400000000ff */
[C---:B------:R-:W-:Y:S01]  /*9940*/  F2FP.F16.F32.PACK_AB R93, R144.reuse, R147 ;  /* 0x00000093905d723e */ /* 0x040fe200000000ff */
[----:B------:R-:W-:Y:S01]  /*9950*/  FADD.FTZ R147, R147, R142 ;  /* 0x0000008e93937221 */ /* 0x000fe20000010000 */
[----:B------:R-:W-:Y:S02]  /*9960*/  F2FP.F16.F32.PACK_AB R94, R149, R148 ;  /* 0x00000094955e723e */ /* 0x000fe400000000ff */
[C---:B--2---:R-:W-:Y:S01]  /*9970*/  F2FP.F16.F32.PACK_AB R95, R151.reuse, R150 ;  /* 0x00000096975f723e */ /* 0x044fe200000000ff */
[----:B------:R-:W-:Y:S04]  /*9980*/  FADD.FTZ R147, R144, R147 ;  /* 0x0000009390937221 */ /* 0x000fe80000010000 */
[----:B------:R-:W-:Y:S04]  /*9990*/  FADD.FTZ R150, R150, R147 ;  /* 0x0000009396967221 */ /* 0x000fe80000010000 */
[----:B------:R-:W-:Y:S01]  /*99a0*/  FADD.FTZ R150, R151, R150 ;  /* 0x0000009697967221 */ /* 0x000fe20000010000 */
        /* <DEDUP_REMOVED lines=17> */
[----:B------:R-:W1:Y:S02]  /*9ac0*/  LDSM.16.MT88.4 R100, [R88+0x1c00] ;  /* 0x001c00005864783b */ /* 0x000e640000004200 */
[----:B---3--:R-:W-:Y:S02]  /*9ad0*/  F2FP.F16.F32.PACK_AB R92, R154, R153 ;  /* 0x000000999a5c723e */ /* 0x008fe400000000ff */
[C---:B----4-:R-:W-:Y:S01]  /*9ae0*/  F2FP.F16.F32.PACK_AB R93, R152.reuse, R155 ;  /* 0x0000009b985d723e */ /* 0x050fe200000000ff */
[----:B------:R-:W-:Y:S01]  /*9af0*/  FADD.FTZ R155, R155, R150 ;  /* 0x000000969b9b7221 */ /* 0x000fe20000010000 */
[----:B------:R-:W-:Y:S02]  /*9b00*/  F2FP.F16.F32.PACK_AB R94, R157, R156 ;  /* 0x0000009c9d5e723e */ /* 0x000fe400000000ff */
[C---:B------:R-:W-:Y:S01]  /*9b10*/  F2FP.F16.F32.PACK_AB R95, R159.reuse, R158 ;  /* 0x0000009e9f5f723e */ /* 0x040fe200000000ff */
[----:B------:R-:W-:Y:S06]  /*9b20*/  FADD.FTZ R155, R152, R155 ;  /* 0x0000009b989b7221 */ /* 0x000fec0000010000 */
[C---:B--2---:R-:W-:Y:S08]  /*9b30*/  HMMA.16816.F32 R36, R92.reuse, R96, R36 ;  /* 0x000000605c24723c */ /* 0x044ff00000001824 */
[C---:B------:R-:W-:Y:S01]  /*9b40*/  HMMA.16816.F32 R40, R92.reuse, R98, R40 ;  /* 0x000000625c28723c */ /* 0x040fe20000001828 */
[----:B------:R-:W2:Y:S07]  /*9b50*/  LDSM.16.MT88.4 R96, [R114+0x8c00] ;  /* 0x008c00007260783b */ /* 0x000eae0000004200 */
[C---:B------:R-:W-:Y:S08]  /*9b60*/  HMMA.16816.F32 R44, R92.reuse, R104, R44 ;  /* 0x000000685c2c723c */ /* 0x040ff0000000182c */
[C---:B------:R-:W-:Y:S01]  /*9b70*/  HMMA.16816.F32 R48, R92.reuse, R106, R48 ;  /* 0x0000006a5c30723c */ /* 0x040fe20000001830 */
[----:B------:R3:W4:Y:S07]  /*9b80*/  LDSM.16.MT88.4 R104, [R88+0x2c00] ;  /* 0x002c00005868783b */ /* 0x00072e0000004200 */
[C---:B------:R-:W-:Y:S03]  /*9b90*/  HMMA.16816.F32 R52, R92.reuse, R108, R52 ;  /* 0x0000006c5c34723c */ /* 0x040fe60000001834 */
[----:B------:R-:W-:Y:S04]  /*9ba0*/  FADD.FTZ R108, R158, R155 ;  /* 0x0000009b9e6c7221 */ /* 0x000fe80000010000 */
[----:B------:R-:W-:Y:S01]  /*9bb0*/  FADD.FTZ R108, R159, R108 ;  /* 0x0000006c9f6c7221 */ /* 0x000fe20000010000 */
[C---:B------:R-:W-:Y:S08]  /*9bc0*/  HMMA.16816.F32 R56, R92.reuse, R110, R56 ;  /* 0x0000006e5c38723c */ /* 0x040ff00000001838 */
[C---:B-1----:R-:W-:Y:S03]  /*9bd0*/  HMMA.16816.F32 R60, R92.reuse, R100, R60 ;  /* 0x000000645c3c723c */ /* 0x042fe6000000183c */
[----:B---3--:R-:W-:Y:S04]  /*9be0*/  FADD.FTZ R88, R140, R137 ;  /* 0x000000898c587221 */ /* 0x008fe80000010000 */
        /* <DEDUP_REMOVED lines=16> */
.L_x_3824:
[----:B------:R-:W1:Y:S01]  /*9cf0*/  SHFL.BFLY PT, R4, R109, 0x2, 0x1f ;  /* 0x0c401f006d047f89 */ /* 0x000e6200000e0000 */
[----:B------:R-:W-:Y:S01]  /*9d00*/  SHF.L.U32 R9, R113, 0x1, RZ ;  /* 0x0000000171097819 */ /* 0x000fe200000006ff */
[----:B------:R-:W-:Y:S01]  /*9d10*/  S2UR UR4, SR_CTAID.Y ;  /* 0x00000000000479c3 */ /* 0x000fe20000002600 */
[--C-:B------:R-:W-:Y:S01]  /*9d20*/  SHF.R.U32.HI R6, RZ, 0x3, R113.reuse ;  /* 0x00000003ff067819 */ /* 0x100fe20000011671 */
[----:B------:R-:W2:Y:S01]  /*9d30*/  SHFL.BFLY PT, R3, R108, 0x2, 0x1f ;  /* 0x0c401f006c037f89 */ /* 0x000ea200000e0000 */
[----:B------:R-:W-:Y:S01]  /*9d40*/  LOP3.LUT R9, R9, 0x6, RZ, 0xc0, !PT ;  /* 0x0000000609097812 */ /* 0x000fe200078ec0ff */
[----:B------:R-:W-:Y:S01]  /*9d50*/  BSSY.RECONVERGENT B0, `(.L_x_3829) ;  /* 0x0000094000007945 */ /* 0x000fe20003800200 */
[----:B------:R-:W-:-:S03]  /*9d60*/  SHF.R.U32.HI R5, RZ, 0x1, R113 ;  /* 0x00000001ff057819 */ /* 0x000fc60000011671 */
[----:B------:R-:W-:Y:S01]  /*9d70*/  BAR.SYNC.DEFER_BLOCKING 0x0 ;  /* 0x0000000000007b1d */ /* 0x000fe20000010000 */
[----:B------:R-:W-:Y:S02]  /*9d80*/  LOP3.LUT R116, R9, 0x3e00, R116, 0xf8, !PT ;  /* 0x00003e0009747812 */ /* 0x000fe400078ef874 */
[--C-:B------:R-:W-:Y:S02]  /*9d90*/  LOP3.LUT R9, R124, 0xc0, R125.reuse, 0xf8, !PT ;  /* 0x000000c07c097812 */ /* 0x100fe400078ef87d */
[----:B------:R-:W-:-:S03]  /*9da0*/  LOP3.LUT R116, R116, 0x20, R125, 0xf8, !PT ;  /* 0x0000002074747812 */ /* 0x000fc600078ef87d */
[----:B------:R-:W-:Y:S01]  /*9db0*/  S2UR UR7, SR_CTAID.Z ;  /* 0x00000000000779c3 */ /* 0x000fe20000002700 */
[----:B------:R-:W-:Y:S02]  /*9dc0*/  LOP3.LUT R11, R5, 0x30, RZ, 0xc0, !PT ;  /* 0x00000030050b7812 */ /* 0x000fe400078ec0ff */
[----:B------:R-:W-:Y:S02]  /*9dd0*/  LOP3.LUT R9, R116, R9, RZ, 0xfc, !PT ;  /* 0x0000000974097212 */ /* 0x000fe400078efcff */
[----:B------:R-:W-:Y:S02]  /*9de0*/  SHF.R.U32.HI R8, RZ, 0x2, R113 ;  /* 0x00000002ff087819 */ /* 0x000fe40000011671 */
[----:B------:R-:W-:Y:S01]  /*9df0*/  LEA R9, R9, UR5, 0x2 ;  /* 0x0000000509097c11 */ /* 0x000fe2000f8e10ff */
[----:B------:R-:W3:Y:S01]  /*9e00*/  S2UR UR6, SR_CTAID.X ;  /* 0x00000000000679c3 */ /* 0x000ee20000002500 */
[----:B------:R-:W-:Y:S01]  /*9e10*/  LOP3.LUT R14, R112, 0xd8, RZ, 0xc0, !PT ;  /* 0x000000d8700e7812 */ /* 0x000fe200078ec0ff */
[----:B-1----:R-:W-:Y:S01]  /*9e20*/  FADD.FTZ R7, R4, R109 ;  /* 0x0000006d04077221 */ /* 0x002fe20000010000 */
[----:B------:R-:W-:-:S02]  /*9e30*/  LOP3.LUT R8, R11, 0x7, R8, 0xf8, !PT ;  /* 0x000000070b087812 */ /* 0x000fc400078ef808 */
[----:B------:R-:W-:Y:S01]  /*9e40*/  LOP3.LUT R5, R14, 0x18, R5, 0x78, !PT ;  /* 0x000000180e057812 */ /* 0x000fe200078e7805 */
[----:B--2---:R-:W-:Y:S01]  /*9e50*/  FADD.FTZ R12, R3, R108 ;  /* 0x0000006c030c7221 */ /* 0x004fe20000010000 */
[----:B------:R-:W1:Y:S01]  /*9e60*/  SHFL.BFLY PT, R4, R7, 0x1, 0x1f ;  /* 0x0c201f0007047f89 */ /* 0x000e6200000e0000 */
[----:B------:R-:W-:Y:S02]  /*9e70*/  IADD3 R14, PT, PT, R6, 0x20, RZ ;  /* 0x00000020060e7810 */ /* 0x000fe40007ffe0ff */
[----:B------:R-:W-:Y:S01]  /*9e80*/  IADD3 R17, PT, PT, -R126, RZ, RZ ;  /* 0x000000ff7e117210 */ /* 0x000fe20007ffe1ff */
[----:B------:R-:W2:Y:S01]  /*9e90*/  SHFL.BFLY PT, R3, R12, 0x1, 0x1f ;  /* 0x0c201f000c037f89 */ /* 0x000ea200000e0000 */
[----:B------:R-:W-:Y:S02]  /*9ea0*/  ISETP.GE.AND P5, PT, R14, R117, PT ;  /* 0x000000750e00720c */ /* 0x000fe40003fa6270 */
[----:B------:R-:W-:Y:S02]  /*9eb0*/  LOP3.LUT P3, RZ, R113, 0x3, RZ, 0xc0, !PT ;  /* 0x0000000371ff7812 */ /* 0x000fe4000786c0ff */
[----:B------:R-:W-:-:S02]  /*9ec0*/  LOP3.LUT R5, R5, 0xf24, R112, 0xf8, !PT ;  /* 0x00000f2405057812 */ /* 0x000fc400078ef870 */
[----:B------:R-:W-:Y:S01]  /*9ed0*/  ISETP.GE.AND P1, PT, R6, R117, PT ;  /* 0x000000750600720c */ /* 0x000fe20003f26270 */
[----:B---3--:R-:W-:Y:S01]  /*9ee0*/  USHF.L.U32 UR6, UR6, 0x6, URZ ;  /* 0x0000000606067899 */ /* 0x008fe200080006ff */
[----:B-1----:R-:W-:-:S04]  /*9ef0*/  FADD.FTZ R4, R7, R4 ;  /* 0x0000000407047221 */ /* 0x002fc80000010000 */
[----:B------:R-:W1:Y:S01]  /*9f00*/  MUFU.RCP R10, R4 ;  /* 0x00000004000a7308 */ /* 0x000e620000001000 */
[----:B--2---:R-:W-:Y:S01]  /*9f10*/  FADD.FTZ R3, R12, R3 ;  /* 0x000000030c037221 */ /* 0x004fe20000010000 */
[----:B------:R-:W-:Y:S02]  /*9f20*/  FSETP.NE.FTZ.AND P2, PT, R4, RZ, PT ;  /* 0x000000ff0400720b */ /* 0x000fe40003f55000 */
[----:B------:R-:W-:Y:S02]  /*9f30*/  IADD3 R12, PT, PT, R6, 0x10, RZ ;  /* 0x00000010060c7810 */ /* 0x000fe40007ffe0ff */
[----:B------:R-:W-:Y:S02]  /*9f40*/  FSETP.NE.FTZ.AND P0, PT, R3, RZ, PT ;  /* 0x000000ff0300720b */ /* 0x000fe40003f15000 */
[----:B------:R-:W2:Y:S01]  /*9f50*/  MUFU.RCP R7, R3 ;  /* 0x0000000300077308 */ /* 0x000ea20000001000 */
[----:B------:R-:W-:Y:S02]  /*9f60*/  ISETP.GE.AND P4, PT, R12, R117, PT ;  /* 0x000000750c00720c */ /* 0x000fe40003f86270 */
[----:B------:R-:W-:-:S04]  /*9f70*/  IADD3 R12, PT, PT, R6, 0x30, RZ ;  /* 0x00000030060c7810 */ /* 0x000fc80007ffe0ff */
[----:B------:R-:W-:Y:S01]  /*9f80*/  ISETP.GE.AND P6, PT, R12, R117, PT ;  /* 0x000000750c00720c */ /* 0x000fe20003fc6270 */
[----:B------:R-:W3:Y:S01]  /*9f90*/  @P2 LDC R15, c[0x0][0x458] ;  /* 0x00011600ff0f2b82 */ /* 0x000ee20000000800 */
[----:B-1----:R-:W-:Y:S01]  /*9fa0*/  FSEL R10, R10, 1, P2 ;  /* 0x3f8000000a0a7808 */ /* 0x002fe20001000000 */
[----:B------:R-:W-:Y:S01]  /*9fb0*/  @P2 MUFU.LG2 R4, R4 ;  /* 0x0000000400042308 */ /* 0x000fe20000000c00 */
[----:B------:R-:W-:-:S03]  /*9fc0*/  LOP3.LUT R12, R125, 0x80, RZ, 0xc0, !PT ;  /* 0x000000807d0c7812 */ /* 0x000fc600078ec0ff */
        /* <DEDUP_REMOVED lines=25> */
[----:B------:R-:W1:Y:S01]  /*a160*/  @P0 LDC R19, c[0x0][0x458] ;  /* 0x00011600ff130b82 */ /* 0x000e620000000800 */
[----:B--2---:R-:W-:Y:S01]  /*a170*/  FSEL R7, R7, 1, P0 ;  /* 0x3f80000007077808 */ /* 0x004fe20000000000 */
[----:B------:R-:W2:Y:S01]  /*a180*/  @P0 MUFU.LG2 R3, R3 ;  /* 0x0000000300030308 */ /* 0x000ea20000000c00 */
[----:B------:R-:W-:Y:S01]  /*a190*/  IADD3 R13, PT, PT, R9, -R10, RZ ;  /* 0x8000000a090d7210 */ /* 0x000fe20007ffe0ff */
[----:B------:R-:W-:Y:S02]  /*a1a0*/  STS.64 [R9], R36 ;  /* 0x0000002409007388 */ /* 0x000fe40000000a00 */
[C---:B------:R-:W-:Y:S01]  /*a1b0*/  FMUL.FTZ R38, R7.reuse, R38 ;  /* 0x0000002607267220 */ /* 0x040fe20000410000 */
[C---:B------:R-:W-:Y:S01]  /*a1c0*/  FMUL.FTZ R39, R7.reuse, R39 ;  /* 0x0000002707277220 */ /* 0x040fe20000410000 */
[----:B------:R-:W4:Y:S01]  /*a1d0*/  LDC.64 R10, c[0x0][0x430] ;  /* 0x00010c00ff0a7b82 */ /* 0x000f220000000a00 */
        /* <DEDUP_REMOVED lines=23> */
[----:B----4-:R-:W-:Y:S01]  /*a350*/  IMAD R21, R10, UR4, R126 ;  /* 0x000000040a157c24 */ /* 0x010fe2000f8e027e */
[----:B------:R-:W-:Y:S01]  /*a360*/  IADD3 R14, PT, PT, R13, -R12, RZ ;  /* 0x8000000c0d0e7210 */ /* 0x000fe20007ffe0ff */
[----:B------:R-:W4:Y:S01]  /*a370*/  LDCU UR4, c[0x0][0x44c] ;  /* 0x00008980ff0477ac */ /* 0x000f220008000800 */
[----:B------:R-:W5:Y:S01]  /*a380*/  LDC R12, c[0x0][0x3e0] ;  /* 0x0000f800ff0c7b82 */ /* 0x000f620000000800 */
[----:B------:R-:W-:Y:S01]  /*a390*/  STS.64 [R9+0x400], R38 ;  /* 0x0004002609007388 */ /* 0x000fe20000000a00 */
[----:B--2---:R-:W-:-:S03]  /*a3a0*/  @P0 FMUL.FTZ R3, R3, 0.69314718246459960938 ;  /* 0x3f31721803030820 */ /* 0x004fc60000410000 */
[----:B------:R-:W-:Y:S04]  /*a3b0*/  STS.64 [R13+0x20], R40 ;  /* 0x000020280d007388 */ /* 0x000fe80000000a00 */
[----:B------:R-:W-:Y:S04]  /*a3c0*/  STS.64 [R13+0x420], R42 ;  /* 0x0004202a0d007388 */ /* 0x000fe80000000a00 */
[----:B------:R-:W-:Y:S04]  /*a3d0*/  STS.64 [R7+0x40], R44 ;  /* 0x0000402c07007388 */ /* 0x000fe80000000a00 */
[----:B------:R-:W-:Y:S04]  /*a3e0*/  STS.64 [R7+0x440], R46 ;  /* 0x0004402e07007388 */ /* 0x000fe80000000a00 */
[----:B------:R-:W-:Y:S01]  /*a3f0*/  STS.64 [R14+0x60], R48 ;  /* 0x000060300e007388 */ /* 0x000fe20000000a00 */
[----:B-----5:R-:W-:-:S03]  /*a400*/  IMAD R17, R12, R17, UR7 ;  /* 0x000000070c117e24 */ /* 0x020fc6000f8e0211 */
[----:B------:R-:W-:Y:S01]  /*a410*/  STS.64 [R14+0x460], R50 ;  /* 0x000460320e007388 */ /* 0x000fe20000000a00 */
[----:B------:R-:W-:-:S03]  /*a420*/  IMAD R12, R21, R12, R17 ;  /* 0x0000000c150c7224 */ /* 0x000fc600078e0211 */
[----:B------:R-:W-:Y:S01]  /*a430*/  STS.64 [R9+0x2000], R52 ;  /* 0x0020003409007388 */ /* 0x000fe20000000a00 */
[----:B------:R-:W-:Y:S01]  /*a440*/  LOP3.LUT R17, R112, 0x1c, RZ, 0xc0, !PT ;  /* 0x0000001c70117812 */ /* 0x000fe200078ec0ff */
[----:B------:R-:W-:Y:S02]  /*a450*/  IMAD R11, R12, R11, UR6 ;  /* 0x000000060c0b7e24 */ /* 0x000fe4000f8e020b */
        /* <DEDUP_REMOVED lines=9> */
[----:B------:R-:W-:Y:S04]  /*a4f0*/  STS.64 [R13+0x4020], R72 ;  /* 0x004020480d007388 */ /* 0x000fe80000000a00 */
[----:B------:R5:W-:Y:S04]  /*a500*/  STS.64 [R13+0x4420], R74 ;  /* 0x0044204a0d007388 */ /* 0x000be80000000a00 */
[----:B------:R3:W-:Y:S04]  /*a510*/  STS.64 [R7+0x4040], R76 ;  /* 0x0040404c07007388 */ /* 0x0007e80000000a00 */
[----:B------:R3:W-:Y:S04]  /*a520*/  STS.64 [R7+0x4440], R78 ;  /* 0x0044404e07007388 */ /* 0x0007e80000000a00 */
[----:B------:R3:W-:Y:S04]  /*a530*/  STS.64 [R14+0x4060], R80 ;  /* 0x004060500e007388 */ /* 0x0007e80000000a00 */
[----:B------:R3:W-:Y:S01]  /*a540*/  STS.64 [R14+0x4460], R82 ;  /* 0x004460520e007388 */ /* 0x0007e20000000a00 */
[----:B--2---:R-:W-:Y:S01]  /*a550*/  MOV R9, 0xff800000 ;  /* 0xff80000000097802 */ /* 0x004fe20000000f00 */
[----:B-----5:R-:W-:Y:S01]  /*a560*/  @P2 FMUL.FTZ R13, R4, 0.69314718246459960938 ;  /* 0x3f317218040d2820 */ /* 0x020fe20000410000 */
[----:B------:R-:W-:Y:S01]  /*a570*/  MOV R4, 0xff800000 ;  /* 0xff80000000047802 */ /* 0x000fe20000000f00 */
[----:B-1----:R-:W-:Y:S01]  /*a580*/  @P0 FFMA.FTZ R4, R0, R19, R3 ;  /* 0x0000001300040223 */ /* 0x002fe20000010003 */
[----:B----4-:R-:W-:-:S02]  /*a590*/  IMAD R0, R11, UR4, RZ ;  /* 0x000000040b007c24 */ /* 0x010fc4000f8e02ff */
[----:B---3--:R-:W-:Y:S01]  /*a5a0*/  @P2 FFMA.FTZ R9, R2, R15, R13 ;  /* 0x0000000f02092223 */ /* 0x008fe2000001000d */
[----:B------:R-:W-:Y:S01]  /*a5b0*/  IMAD R3, R6, 0x60, R17 ;  /* 0x0000006006037824 */ /* 0x000fe200078e0211 */
[----:B------:R-:W-:Y:S01]  /*a5c0*/  LEA R2, R5, UR5, 0x2 ;  /* 0x0000000505027c11 */ /* 0x000fe2000f8e10ff */
[----:B------:R-:W-:Y:S06]  /*a5d0*/  BAR.SYNC.DEFER_BLOCKING 0x0 ;  /* 0x0000000000007b1d */ /* 0x000fec0000010000 */
[----:B------:R-:W-:Y:S05]  /*a5e0*/  @P3 BRA `(.L_x_3830) ;  /* 0x0000000000283947 */ /* 0x000fea0003800000 */
[----:B------:R-:W1:Y:S01]  /*a5f0*/  LDCU.64 UR4, c[0x0][0x428] ;  /* 0x00008500ff0477ac */ /* 0x000e620008000a00 */
[C---:B------:R-:W-:Y:S01]  /*a600*/  VIADD R6, R8.reuse, 0x8 ;  /* 0x0000000808067836 */ /* 0x040fe20000000000 */
[C---:B------:R-:W-:Y:S02]  /*a610*/  IADD3 R5, P0, PT, R11.reuse, R8, RZ ;  /* 0x000000080b057210 */ /* 0x040fe40007f1e0ff */
[-C--:B------:R-:W-:Y:S02]  /*a620*/  ISETP.GE.AND P3, PT, R8, R117.reuse, PT ;  /* 0x000000750800720c */ /* 0x080fe40003f66270 */
[----:B------:R-:W-:Y:S02]  /*a630*/  ISETP.GE.AND P2, PT, R6, R117, PT ;  /* 0x000000750600720c */ /* 0x000fe40003f46270 */
[----:B------:R-:W-:Y:S02]  /*a640*/  LEA.HI.X.SX32 R6, R11, RZ, 0x1, P0 ;  /* 0x000000ff0b067211 */ /* 0x000fe400000f0eff */
[----:B-1----:R-:W-:-:S04]  /*a650*/  LEA R10, P0, R5, UR4, 0x2 ;  /* 0x00000004050a7c11 */ /* 0x002fc8000f8010ff */
[----:B------:R-:W-:-:S05]  /*a660*/  LEA.HI.X R11, R5, UR5, R6, 0x2, P0 ;  /* 0x00000005050b7c11 */ /* 0x000fca00080f1406 */
[----:B------:R1:W-:Y:S04]  /*a670*/  @!P3 STG.E desc[UR14][R10.64], R9 ;  /* 0x000000090a00b986 */ /* 0x0003e8000c10190e */
[----:B------:R1:W-:Y:S02]  /*a680*/  @!P2 STG.E desc[UR14][R10.64+0x20], R4 ;  /* 0x000020040a00a986 */ /* 0x0003e4000c10190e */
.L_x_3830:
[----:B------:R-:W-:Y:S05]  /*a690*/  BSYNC.RECONVERGENT B0 ;  /* 0x0000000000007941 */ /* 0x000fea0003800200 */
.L_x_3829:
[----:B------:R2:W3:Y:S01]  /*a6a0*/  LDS.128 R12, [R2] ;  /* 0x00000000020c7984 */ /* 0x0004e20000000c00 */
        /* <DEDUP_REMOVED lines=18> */
.L_x_3832:
[----:B------:R-:W-:Y:S05]  /*a7d0*/  BSYNC.RECONVERGENT B0 ;  /* 0x0000000000007941 */ /* 0x000fea0003800200 */
.L_x_3831:
        /* <DEDUP_REMOVED lines=21> */
.L_x_3834:
[----:B------:R-:W-:Y:S05]  /*a930*/  BSYNC.RECONVERGENT B0 ;  /* 0x0000000000007941 */ /* 0x000fea0003800200 */
.L_x_3833:
        /* <DEDUP_REMOVED lines=21> */
.L_x_3836:
[----:B------:R-:W-:Y:S05]  /*aa90*/  BSYNC.RECONVERGENT B0 ;  /* 0x0000000000007941 */ /* 0x000fea0003800200 */
.L_x_3835:
        /* <DEDUP_REMOVED lines=22> */
.L_x_3837:
        /* <DEDUP_REMOVED lines=16> */
.L_x_5532:


//--------------------- .text._ZN5flash24flash_fwd_splitkv_kernelI23Flash_fwd_kernel_traitsILi96ELi64ELi64ELi4ELb0ELb0EN7cutlass6half_tE19Flash_kernel_traitsILi96ELi64ELi64ELi4ES3_EELb1ELb0ELb0ELb0ELb0ELb1ELb1ELb0EEEvNS_16Flash_fwd_paramsE --------------------------
	.section	.text._ZN5flash24flash_fwd_splitkv_kernelI23Flash_fwd_kernel_traitsILi96ELi64ELi64ELi4ELb0ELb0EN7cutlass6half_tE19Flash_kernel_traitsILi96ELi64ELi64ELi4ES3_EELb1ELb0ELb0ELb0ELb0ELb1ELb1ELb0EEEvNS_16Flash_fwd_paramsE,"ax",@progbits
	.align	128
        .global         _ZN5flash24flash_fwd_splitkv_kernelI23Flash_fwd_kernel_traitsILi96ELi64ELi64ELi4ELb0ELb0EN7cutlass6half_tE19Flash_kernel_traitsILi96ELi64ELi64ELi4ES3_EELb1ELb0ELb0ELb0ELb0ELb1ELb1ELb0EEEvNS_16Flash_fwd_paramsE
        .type           _ZN5flash24flash_fwd_splitkv_kernelI23Flash_fwd_kernel_traitsILi96ELi64ELi64ELi4ELb0ELb0EN7cutlass6half_tE19Flash_kernel_traitsILi96ELi64ELi64ELi4ES3_EELb1ELb0ELb0ELb0ELb0ELb1ELb1ELb0EEEvNS_16Flash_fwd_paramsE,@function
        .size           _ZN5flash24flash_fwd_splitkv_kernelI23Flash_fwd_kernel_traitsILi96ELi64ELi64ELi4ELb0ELb0EN7cutlass6half_tE19Flash_kernel_traitsILi96ELi64ELi64ELi4ES3_EELb1ELb0ELb0ELb0ELb0ELb1ELb1ELb0EEEvNS_16Flash_fwd_paramsE,(.L_x_5533 - _ZN5flash24flash_fwd_splitkv_kernelI23Flash_fwd_kernel_traitsILi96ELi64ELi64ELi4ELb0ELb0EN7cutlass6half_tE19Flash_kernel_traitsILi96ELi64ELi64ELi4ES3_EELb1ELb0ELb0ELb0ELb0ELb1ELb1ELb0EEEvNS_16Flash_fwd_paramsE)
        .other          _ZN5flash24flash_fwd_splitkv_kernelI23Flash_fwd_kernel_traitsILi96ELi64ELi64ELi4ELb0ELb0EN7cutlass6half_tE19Flash_kernel_traitsILi96ELi64ELi64ELi4ES3_EELb1ELb0ELb0ELb0ELb0ELb1ELb1ELb0EEEvNS_16Flash_fwd_paramsE,@"STO_CUDA_ENTRY STV_DEFAULT"
_ZN5flash24flash_fwd_splitkv_kernelI23Flash_fwd_kernel_traitsILi96ELi64ELi64ELi4ELb0ELb0EN7cutlass6half_tE19Flash_kernel_traitsILi96ELi64ELi64ELi4ES3_EELb1ELb0ELb0ELb0ELb0ELb1ELb1ELb0EEEvNS_16Flash_fwd_paramsE:
.text._ZN5flash24flash_fwd_splitkv_kernelI23Flash_fwd_kernel_traitsILi96ELi64ELi64ELi4ELb0ELb0EN7cutlass6half_tE19Flash_kernel_traitsILi96ELi64ELi64ELi4ES3_EELb1ELb0ELb0ELb0ELb0ELb1ELb1ELb0EEEvNS_16Flash_fwd_paramsE:
[----:B------:R-:W-:Y:S08]  /*0000*/  LDC R1, c[0x0][0x37c] ;  /* 0x0000df00ff017b82 */ /* 0x000ff00000000800 */
[----:B------:R-:W1:Y:S01]  /*0010*/  LDC R10, c[0x0][0x3e0] ;  /* 0x0000f800ff0a7b82 */ /* 0x000e620000000800 */
[----:B------:R-:W2:Y:S01]  /*0020*/  S2R R9, SR_CTAID.Z ;  /* 0x0000000000097919 */ /* 0x000ea20000002700 */
[----:B------:R-:W-:Y:S01]  /*0030*/  IMAD.MOV.U32 R2, RZ, RZ, RZ ;  /* 0x000000ffff027224 */ /* 0x000fe200078e00ff */
        /* <DEDUP_REMOVED lines=26> */
[----:B------:R-:W-:-:S02]  /*01e0*/  ISETP.NE.AND.EX P4, PT, R3, RZ, PT, P4 ;  /* 0x000000ff0300720c */ /* 0x000fc40003f85340 */
[----:B------:R-:W2:Y:S05]  /*01f0*/  LDC.64 R2, c[0x0][0x468] ;  /* 0x00011a00ff027b82 */ /* 0x000eaa0000000a00 */
[----:B------:R-:W-:Y:S01]  /*0200*/  @P2 VIADD R125, R125, 0x1 ;  /* 0x000000017d7d2836 */ /* 0x000fe20000000000 */
[----:B------:R-:W-:Y:S02]  /*0210*/  @!P1 LOP3.LUT R125, RZ, R10, RZ, 0x33, !PT ;  /* 0x0000000aff7d9212 */ /* 0x000fe400078e33ff */
[----:B----4-:R-:W-:-:S03]  /*0220*/  ISETP.NE.U32.AND P2, PT, RZ, UR4, PT ;  /* 0x00000004ff007c0c */ /* 0x010fc6000bf45070 */
[----:B-1----:R-:W-:Y:S01]  /*0230*/  IMAD.WIDE.U32 R16, R125, 0x4, R4 ;  /* 0x000000047d107825 */ /* 0x002fe200078e0004 */
[----:B------:R-:W-:-:S04]  /*0240*/  ISETP.NE.AND.EX P2, PT, RZ, UR5, PT, P2 ;  /* 0x00000005ff007c0c */ /* 0x000fc8000bf45320 */
[----:B------:R-:W3:Y:S04]  /*0250*/  @P0 LDG.E R14, desc[UR14][R16.64] ;  /* 0x0000000e100e0981 */ /* 0x000ee8000c1e1900 */
[----:B------:R-:W3:Y:S01]  /*0260*/  @P4 LDG.E R15, desc[UR14][R16.64+0x4] ;  /* 0x0000040e100f4981 */ /* 0x000ee2000c1e1900 */
[----:B------:R-:W-:Y:S01]  /*0270*/  IMAD.SHL.U32 R11, R125, 0x4, RZ ;  /* 0x000000047d0b7824 */ /* 0x000fe200078e00ff */
[----:B------:R-:W-:Y:S01]  /*0280*/  SHF.R.U32.HI R0, RZ, 0x1e, R125 ;  /* 0x0000001eff007819 */ /* 0x000fe2000001167d */
[----:B------:R-:W-:-:S03]  /*0290*/  IMAD.MOV.U32 R4, RZ, RZ, RZ ;  /* 0x000000ffff047224 */ /* 0x000fc600078e00ff */
[C---:B------:R-:W-:Y:S02]  /*02a0*/  @P2 IADD3 R6, P0, PT, R11.reuse, UR4, RZ ;  /* 0x000000040b062c10 */ /* 0x040fe4000ff1e0ff */
[C---:B------:R-:W-:Y:S02]  /*02b0*/  @P3 IADD3 R12, P1, PT, R11.reuse, UR6, RZ ;  /* 0x000000060b0c3c10 */ /* 0x040fe4000ff3e0ff */
[C---:B------:R-:W-:Y:S02]  /*02c0*/  @P2 IADD3.X R7, PT, PT, R0.reuse, UR5, RZ, P0, !PT ;  /* 0x0000000500072c10 */ /* 0x040fe400087fe4ff */
[C---:B------:R-:W-:Y:S02]  /*02d0*/  @P3 IADD3.X R13, PT, PT, R0.reuse, UR7, RZ, P1, !PT ;  /* 0x00000007000d3c10 */ /* 0x040fe40008ffe4ff */
[----:B--2---:R-:W-:Y:S01]  /*02e0*/  IADD3 R18, P0, PT, R11, R2, RZ ;  /* 0x000000020b127210 */ /* 0x004fe20007f1e0ff */
[----:B------:R-:W1:Y:S01]  /*02f0*/  LDCU.U8 UR4, c[0x0][0x532] ;  /* 0x0000a640ff0477ac */ /* 0x000e620008000000 */
[----:B------:R-:W5:Y:S03]  /*0300*/  @P2 LDG.E R85, desc[UR14][R6.64] ;  /* 0x0000000e06552981 */ /* 0x000f66000c1e1900 */
[----:B------:R-:W-:Y:S01]  /*0310*/  IMAD.X R19, R0, 0x1, R3, P0 ;  /* 0x0000000100137824 */ /* 0x000fe200000e0603 */
[----:B------:R2:W5:Y:S01]  /*0320*/  @P3 LDG.E R4, desc[UR14][R12.64] ;  /* 0x0000000e0c043981 */ /* 0x000562000c1e1900 */
[----:B------:R-:W-:-:S04]  /*0330*/  ISETP.NE.U32.AND P0, PT, R2, RZ, PT ;  /* 0x000000ff0200720c */ /* 0x000fc80003f05070 */
[----:B------:R-:W-:Y:S01]  /*0340*/  ISETP.NE.AND.EX P0, PT, R3, RZ, PT, P0 ;  /* 0x000000ff0300720c */ /* 0x000fe20003f05300 */
[----:B--2---:R-:W2:Y:S01]  /*0350*/  S2R R13, SR_CTAID.X ;  /* 0x00000000000d7919 */ /* 0x004ea20000002500 */
[----:B------:R-:W4:Y:S01]  /*0360*/  @!P4 LDC R7, c[0x0][0x434] ;  /* 0x00010d00ff07cb82 */ /* 0x000f220000000800 */
[----:B-1----:R-:W-:Y:S02]  /*0370*/  ISETP.NE.AND P1, PT, RZ, UR4, PT ;  /* 0x00000004ff007c0c */ /* 0x002fe4000bf25270 */
[----:B------:R-:W-:-:S08]  /*0380*/  ISETP.EQ.U32.AND P3, PT, R2, RZ, PT ;  /* 0x000000ff0200720c */ /* 0x000fd00003f62070 */
[----:B------:R-:W1:Y:S01]  /*0390*/  @!P0 LDC R17, c[0x0][0x438] ;  /* 0x00010e00ff118b82 */ /* 0x000e620000000800 */
[----:B------:R-:W-:Y:S01]  /*03a0*/  ISETP.EQ.OR.EX P3, PT, R3, RZ, !P1, P3 ;  /* 0x000000ff0300720c */ /* 0x000fe20004f62730 */
[----:B------:R-:W-:-:S12]  /*03b0*/  IMAD.MOV.U32 R5, RZ, RZ, -0x1 ;  /* 0xffffffffff057424 */ /* 0x000fd800078e00ff */
[----:B------:R1:W5:Y:S01]  /*03c0*/  @!P3 LDG.E R5, desc[UR14][R18.64] ;  /* 0x0000000e1205b981 */ /* 0x000362000c1e1900 */
[----:B--2---:R-:W-:Y:S02]  /*03d0*/  IMAD.SHL.U32 R8, R13, 0x40, RZ ;  /* 0x000000400d087824 */ /* 0x004fe400078e00ff */
[----:B---3--:R-:W-:-:S05]  /*03e0*/  @P4 IMAD.IADD R7, R15, 0x1, -R14 ;  /* 0x000000010f074824 */ /* 0x008fca00078e0a0e */
[----:B----4-:R-:W-:Y:S01]  /*03f0*/  ISETP.GT.AND P3, PT, R7, R8, PT ;  /* 0x000000080700720c */ /* 0x010fe20003f64270 */
[----:B-1----:R-:W-:-:S12]  /*0400*/  @!P0 BRA `(.L_x_3838) ;  /* 0x00000000000c8947 */ /* 0x002fd80003800000 */
[----:B------:R-:W2:Y:S02]  /*0410*/  @P1 LDG.E R2, desc[UR14][R18.64+0x4] ;  /* 0x0000040e12021981 */ /* 0x000ea4000c1e1900 */
[----:B--2--5:R-:W-:-:S06]  /*0420*/  @P1 IADD3 R17, PT, PT, R2, -R5, RZ ;  /* 0x8000000502111210 */ /* 0x024fcc0007ffe0ff */
[----:B------:R1:W5:Y:S02]  /*0430*/  @!P1 LDG.E R17, desc[UR14][R18.64] ;  /* 0x0000000e12119981 */ /* 0x000364000c1e1900 */
.L_x_3838:
[----:B------:R-:W-:Y:S05]  /*0440*/  @!P3 EXIT ;  /* 0x000000000000b94d */ /* 0x000fea0003800000 */
[----:B------:R-:W2:Y:S01]  /*0450*/  LDC R15, c[0x0][0x374] ;  /* 0x0000dd00ff0f7b82 */ /* 0x000ea20000000800 */
[----:B-----5:R-:W-:Y:S01]  /*0460*/  @P2 IMAD.IADD R85, R85, 0x1, -R4 ;  /* 0x0000000155552824 */ /* 0x020fe200078e0a04 */
[----:B------:R-:W3:Y:S06]  /*0470*/  S2R R91, SR_TID.X ;  /* 0x00000000005b7919 */ /* 0x000eec0000002100 */
[----:B------:R-:W4:Y:S01]  /*0480*/  LDC R3, c[0x0][0x438] ;  /* 0x00010e00ff037b82 */ /* 0x000f220000000800 */
[----:B--2---:R-:W-:-:S04]  /*0490*/  IABS R6, R15 ;  /* 0x0000000f00067213 */ /* 0x004fc80000000000 */
[----:B------:R-:W1:Y:S01]  /*04a0*/  I2F.RP R2, R6 ;  /* 0x0000000600027306 */ /* 0x000e620000209400 */
[----:B----4-:R-:W-:-:S05]  /*04b0*/  VIADD R3, R3, 0x3f ;  /* 0x0000003f03037836 */ /* 0x010fca0000000000 */
[----:B------:R-:W-:-:S04]  /*04c0*/  SHF.R.S32.HI R20, RZ, 0x1f, R3 ;  /* 0x0000001fff147819 */ /* 0x000fc80000011403 */
[----:B------:R-:W-:Y:S01]  /*04d0*/  LEA.HI R20, R20, R3, RZ, 0x6 ;  /* 0x0000000314147211 */ /* 0x000fe200078f30ff */
[----:B-1----:R-:W1:Y:S03]  /*04e0*/  MUFU.RCP R18, R2 ;  /* 0x0000000200127308 */ /* 0x002e660000001000 */
        /* <DEDUP_REMOVED lines=11> */
[----:B------:R-:W-:-:S02]  /*05a0*/  IMAD.HI.U32 R12, R19, R12, R18 ;  /* 0x0000000c130c7227 */ /* 0x000fc400078e0012 */
[----:B------:R-:W1:Y:S01]  /*05b0*/  @!P2 LDC R18, c[0x0][0x43c] ;  /* 0x00010f00ff12ab82 */ /* 0x000e620000000800 */
[----:B------:R-:W-:-:S03]  /*05c0*/  ISETP.GE.AND P0, PT, R20, RZ, PT ;  /* 0x000000ff1400720c */ /* 0x000fc60003f06270 */
[----:B------:R-:W-:Y:S02]  /*05d0*/  IMAD.HI.U32 R16, R12, R3, RZ ;  /* 0x000000030c107227 */ /* 0x000fe400078e00ff */
[----:B------:R-:W2:Y:S02]  /*05e0*/  S2R R12, SR_CTAID.Y ;  /* 0x00000000000c7919 */ /* 0x000ea40000002600 */
[----:B------:R-:W-:Y:S02]  /*05f0*/  IMAD R19, R16, R2, R3 ;  /* 0x0000000210137224 */ /* 0x000fe400078e0203 */
[----:B------:R-:W4:Y:S03]  /*0600*/  @!P2 LDC.64 R2, c[0x0][0x488] ;  /* 0x00012200ff02ab82 */ /* 0x000f260000000a00 */
[----:B------:R-:W-:-:S13]  /*0610*/  ISETP.GT.U32.AND P1, PT, R6, R19, PT ;  /* 0x000000130600720c */ /* 0x000fda0003f24070 */
[----:B------:R-:W-:Y:S02]  /*0620*/  @!P1 IMAD.IADD R19, R19, 0x1, -R6 ;  /* 0x0000000113139824 */ /* 0x000fe400078e0a06 */
[----:B------:R-:W-:Y:S01]  /*0630*/  @!P1 VIADD R16, R16, 0x1 ;  /* 0x0000000110109836 */ /* 0x000fe20000000000 */
[----:B------:R-:W-:Y:S02]  /*0640*/  ISETP.NE.AND P1, PT, R15, RZ, PT ;  /* 0x000000ff0f00720c */ /* 0x000fe40003f25270 */
[----:B------:R-:W-:Y:S02]  /*0650*/  ISETP.GE.U32.AND P4, PT, R19, R6, PT ;  /* 0x000000061300720c */ /* 0x000fe40003f86070 */
[----:B------:R-:W3:Y:S01]  /*0660*/  LDC R6, c[0x0][0x508] ;  /* 0x00014200ff067b82 */ /* 0x000ee20000000800 */
[----:B----4-:R-:W-:Y:S01]  /*0670*/  @!P2 ISETP.NE.U32.AND P3, PT, R2, RZ, PT ;  /* 0x000000ff0200a20c */ /* 0x010fe20003f65070 */
[----:B------:R-:W-:-:S03]  /*0680*/  VIADD R2, R13, 0x1 ;  /* 0x000000010d027836 */ /* 0x000fc60000000000 */
[----:B------:R-:W-:Y:S01]  /*0690*/  @!P2 ISETP.NE.AND.EX P3, PT, R3, RZ, PT, P3 ;  /* 0x000000ff0300a20c */ /* 0x000fe20003f65330 */
[----:B------:R-:W-:-:S03]  /*06a0*/  IMAD R2, R2, 0x40, -R7 ;  /* 0x0000004002027824 */ /* 0x000fc600078e0a07 */
[----:B-1----:R-:W-:Y:S02]  /*06b0*/  @!P2 SEL R18, R18, RZ, P3 ;  /* 0x000000ff1212a207 */ /* 0x002fe40001800000 */
[----:B------:R-:W-:Y:S02]  /*06c0*/  @P4 VIADD R16, R16, 0x1 ;  /* 0x0000000110104836 */ /* 0x000fe40000000000 */
[----:B------:R-:W-:Y:S02]  /*06d0*/  @!P2 IADD3 R85, PT, PT, R18, R17, -R4 ;  /* 0x000000111255a210 */ /* 0x000fe40007ffe804 */
[----:B------:R-:W-:Y:S01]  /*06e0*/  @!P0 IMAD.MOV R16, RZ, RZ, -R16 ;  /* 0x000000ffff108224 */ /* 0x000fe200078e0a10 */
[----:B------:R-:W-:Y:S02]  /*06f0*/  @!P1 LOP3.LUT R16, RZ, R15, RZ, 0x33, !PT ;  /* 0x0000000fff109212 */ /* 0x000fe400078e33ff */
[----:B------:R-:W-:-:S03]  /*0700*/  VIADD R3, R85, 0x3f ;  /* 0x0000003f55037836 */ /* 0x000fc60000000000 */
[----:B--2---:R-:W-:Y:S02]  /*0710*/  IMAD R117, R16, R12, RZ ;  /* 0x0000000c10757224 */ /* 0x004fe400078e02ff */
[----:B------:R-:W-:Y:S02]  /*0720*/  SHF.R.S32.HI R18, RZ, 0x1f, R3 ;  /* 0x0000001fff127819 */ /* 0x000fe40000011403 */
[----:B---3--:R-:W-:Y:S02]  /*0730*/  IADD3 R2, PT, PT, R3, R6, R2 ;  /* 0x0000000603027210 */ /* 0x008fe40007ffe002 */
[----:B------:R-:W-:Y:S02]  /*0740*/  LEA.HI R3, R18, R3, RZ, 0x6 ;  /* 0x0000000312037211 */ /* 0x000fe400078f30ff */
[----:B------:R-:W-:Y:S02]  /*0750*/  SHF.R.S32.HI R15, RZ, 0x1f, R2 ;  /* 0x0000001fff0f7819 */ /* 0x000fe40000011402 */
[----:B------:R-:W-:-:S02]  /*0760*/  SHF.R.S32.HI R3, RZ, 0x6, R3 ;  /* 0x00000006ff037819 */ /* 0x000fc40000011403 */
[----:B------:R-:W-:Y:S01]  /*0770*/  LEA.HI R15, R15, R2, RZ, 0x6 ;  /* 0x000000020f0f7211 */ /* 0x000fe200078f30ff */
[----:B------:R-:W-:Y:S01]  /*0780*/  IMAD.MOV R2, RZ, RZ, -R125 ;  /* 0x000000ffff027224 */ /* 0x000fe200078e0a7d */
[----:B------:R-:W-:Y:S02]  /*0790*/  VIADDMNMX R100, R117, R16, R3, PT ;  /* 0x0000001075647246 */ /* 0x000fe40003800103 */
[----:B------:R-:W-:Y:S01]  /*07a0*/  SHF.R.S32.HI R15, RZ, 0x6, R15 ;  /* 0x00000006ff0f7819 */ /* 0x000fe2000001140f */
[----:B------:R-:W-:-:S03]  /*07b0*/  IMAD R9, R10, R2, R9 ;  /* 0x000000020a097224 */ /* 0x000fc600078e0209 */
[----:B------:R-:W-:-:S04]  /*07c0*/  VIMNMX R100, PT, PT, R100, R15, PT ;  /* 0x0000000f64647248 */ /* 0x000fc80003fe0100 */
[----:B------:R-:W-:-:S13]  /*07d0*/  ISETP.GE.AND P0, PT, R117, R100, PT ;  /* 0x000000647500720c */ /* 0x000fda0003f06270 */
[----:B------:R-:W-:Y:S05]  /*07e0*/  @!P0 BRA `(.L_x_3839) ;  /* 0x0000000400c08947 */ /* 0x000fea0003800000 */
[----:B------:R-:W1:Y:S01]  /*07f0*/  LDC.64 R2, c[0x0][0x430] ;  /* 0x00010c00ff027b82 */ /* 0x000e620000000a00 */
[----:B------:R-:W2:Y:S01]  /*0800*/  LDCU UR4, c[0x0][0x44c] ;  /* 0x00008980ff0477ac */ /* 0x000ea20008000800 */
[----:B------:R-:W-:Y:S01]  /*0810*/  IMAD.IADD R0, R7, 0x1, -R8 ;  /* 0x0000000107007824 */ /* 0x000fe200078e0a08 */
[----:B------:R-:W-:Y:S01]  /*0820*/  BSSY.RECONVERGENT B0, `(.L_x_3840) ;  /* 0x000001f000007945 */ /* 0x000fe20003800200 */
[----:B-1----:R-:W-:-:S04]  /*0830*/  IMAD R12, R12, R2, R125 ;  /* 0x000000020c0c7224 */ /* 0x002fc800078e027d */
[----:B------:R-:W-:Y:S02]  /*0840*/  IMAD R12, R12, R10, R9 ;  /* 0x0000000a0c0c7224 */ /* 0x000fe400078e0209 */
[----:B------:R-:W-:Y:S01]  /*0850*/  IMAD.SHL.U32 R10, R91, 0x4, RZ ;  /* 0x000000045b0a7824 */ /* 0x000fe200078e00ff */
[----:B------:R-:W-:Y:S01]  /*0860*/  SHF.R.U32.HI R91, RZ, 0x3, R91 ;  /* 0x00000003ff5b7819 */ /* 0x000fe2000001165b */
[----:B------:R-:W-:-:S03]  /*0870*/  IMAD R12, R12, R3, R8 ;  /* 0x000000030c0c7224 */ /* 0x000fc600078e0208 */
[CC--:B------:R-:W-:Y:S01]  /*0880*/  ISETP.GE.AND P2, PT, R91.reuse, R0.reuse, PT ;  /* 0x000000005b00720c */ /* 0x0c0fe20003f46270 */
[----:B--2---:R-:W-:Y:S01]  /*0890*/  IMAD R8, R12, UR4, RZ ;  /* 0x000000040c087c24 */ /* 0x004fe2000f8e02ff */
[----:B------:R-:W-:Y:S01]  /*08a0*/  LOP3.LUT R10, R10, 0x1c, RZ, 0xc0, !PT ;  /* 0x0000001c0a0a7812 */ /* 0x000fe200078ec0ff */
[C---:B------:R-:W-:Y:S02]  /*08b0*/  VIADD R15, R91.reuse, 0x10 ;  /* 0x000000105b0f7836 */ /* 0x040fe40000000000 */
[C---:B------:R-:W-:Y:S01]  /*08c0*/  VIADD R13, R91.reuse, 0x20 ;  /* 0x000000205b0d7836 */ /* 0x040fe20000000000 */
[----:B------:R-:W-:Y:S01]  /*08d0*/  LOP3.LUT R16, R10, 0x20, RZ, 0xfc, !PT ;  /* 0x000000200a107812 */ /* 0x000fe200078efcff */
[----:B------:R-:W-:Y:S01]  /*08e0*/  IMAD R9, R91, 0x60, R10 ;  /* 0x000000605b097824 */ /* 0x000fe200078e020a */
[-C--:B------:R-:W-:Y:S01]  /*08f0*/  ISETP.GE.AND P1, PT, R15, R0.reuse, PT ;  /* 0x000000000f00720c */ /* 0x080fe20003f26270 */
[----:B------:R-:W-:Y:S01]  /*0900*/  VIADD R11, R91, 0x30 ;  /* 0x000000305b0b7836 */ /* 0x000fe20000000000 */
[----:B------:R-:W-:-:S02]  /*0910*/  ISETP.GE.AND P5, PT, R13, R0, PT ;  /* 0x000000000d00720c */ /* 0x000fc40003fa6270 */
[----:B------:R-:W-:Y:S02]  /*0920*/  IADD3 R9, P0, PT, R8, R9, RZ ;  /* 0x0000000908097210 */ /* 0x000fe40007f1e0ff */
[----:B------:R-:W-:Y:S02]  /*0930*/  ISETP.GE.AND P6, PT, R11, R0, PT ;  /* 0x000000000b00720c */ /* 0x000fe40003fc6270 */
[----:B------:R-:W-:Y:S02]  /*0940*/  LOP3.LUT R14, R10, 0x40, RZ, 0xfc, !PT ;  /* 0x000000400a0e7812 */ /* 0x000fe400078efcff */
        /* <DEDUP_REMOVED lines=12> */
.L_x_3841:
[----:B------:R-:W-:Y:S05]  /*0a10*/  BSYNC.RECONVERGENT B0 ;  /* 0x0000000000007941 */ /* 0x000fea0003800200 */
.L_x_3840:
        /* <DEDUP_REMOVED lines=18> */
.L_x_3843:
[----:B------:R-:W-:Y:S05]  /*0b40*/  BSYNC.RECONVERGENT B0 ;  /* 0x0000000000007941 */ /* 0x000fea0003800200 */
.L_x_3842:
        /* <DEDUP_REMOVED lines=18> */
.L_x_3845:
[----:B------:R-:W-:Y:S05]  /*0c70*/  BSYNC.RECONVERGENT B0 ;  /* 0x0000000000007941 */ /* 0x000fea0003800200 */
.L_x_3844:
        /* <DEDUP_REMOVED lines=18> */
.L_x_3847:
[----:B------:R-:W-:Y:S05]  /*0da0*/  BSYNC.RECONVERGENT B0 ;  /* 0x0000000000007941 */ /* 0x000fea0003800200 */
.L_x_3846:
        /* <DEDUP_REMOVED lines=20> */
.L_x_3839:
        /* <DEDUP_REMOVED lines=11> */
.L_x_3848:
        /* <DEDUP_REMOVED lines=13> */
[----:B--2--5:R-:W-:Y:S01]  /*1070*/  IADD3 R3, PT, PT, RZ, -R17, RZ ;  /* 0x80000011ff037210 */ /* 0x024fe20007ffe0ff */
        /* <DEDUP_REMOVED lines=9> */
[----:B------:R-:W2:Y:S09]  /*1110*/  LDC R2, c[0x0][0x3e8] ;  /* 0x0000fa00ff027b82 */ /* 0x000eb20000000800 */
[----:B------:R-:W-:Y:S01]  /*1120*/  @!P2 IMAD.IADD R5, R5, 0x1, -R4 ;  /* 0x000000010505a824 */ /* 0x000fe200078e0a04 */
[----:B------:R-:W-:-:S02]  /*1130*/  @!P2 IADD3 R3, PT, PT, R3, 0x1, RZ ;  /* 0x000000010303a810 */ /* 0x000fc40007ffe0ff */
[----:B------:R-:W-:Y:S02]  /*1140*/  ISETP.NE.AND P2, PT, R11, RZ, PT ;  /* 0x000000ff0b00720c */ /* 0x000fe40003f45270 */
[----:B------:R-:W-:Y:S01]  /*1150*/  ISETP.GE.U32.AND P0, PT, R5, R4, PT ;  /* 0x000000040500720c */ /* 0x000fe20003f06070 */
[----:B---3--:R-:W-:-:S04]  /*1160*/  IMAD.WIDE.U32 R4, R125, UR4, RZ ;  /* 0x000000047d047c25 */ /* 0x008fc8000f8e00ff */
[----:B------:R-:W-:Y:S01]  /*1170*/  IMAD R127, R125, UR5, R5 ;  /* 0x000000057d7f7c24 */ /* 0x000fe2000f8e0205 */
[----:B------:R-:W3:Y:S07]  /*1180*/  LDCU.64 UR4, c[0x0][0x3a8] ;  /* 0x00007500ff0477ac */ /* 0x000eee0008000a00 */
[----:B------:R-:W-:Y:S01]  /*1190*/  @P0 VIADD R3, R3, 0x1 ;  /* 0x0000000103030836 */ /* 0x000fe20000000000 */
[----:B------:R-:W-:-:S04]  /*11a0*/  LEA R126, P0, R4, UR8, 0x2 ;  /* 0x00000008047e7c11 */ /* 0x000fc8000f8010ff */
[----:B------:R-:W-:Y:S02]  /*11b0*/  @!P1 IADD3 R3, PT, PT, -R3, RZ, RZ ;  /* 0x000000ff03039210 */ /* 0x000fe40007ffe1ff */
[----:B------:R-:W-:Y:S02]  /*11c0*/  LEA.HI.X R127, R4, UR9, R127, 0x2, P0 ;  /* 0x00000009047f7c11 */ /* 0x000fe400080f147f */
        /* <DEDUP_REMOVED lines=9> */
[----:B------:R-:W-:-:S05]  /*1260*/  MOV R21, UR11 ;  /* 0x0000000b00157c02 */ /* 0x000fca0008000f00 */
[----:B--2---:R-:W1:Y:S02]  /*1270*/  MUFU.RCP R16, R15 ;  /* 0x0000000f00107308 */ /* 0x004e640000001000 */
[----:B-1----:R-:W-:-:S06]  /*1280*/  IADD3 R16, PT, PT, R16, 0xffffffe, RZ ;  /* 0x0ffffffe10107810 */ /* 0x002fcc0007ffe0ff */
[----:B------:R-:W1:Y:S02]  /*1290*/  F2I.FTZ.U32.TRUNC.NTZ R17, R16 ;  /* 0x0000001000117305 */ /* 0x000e64000021f000 */
[----:B-1----:R-:W-:Y:S01]  /*12a0*/  IMAD.MOV R4, RZ, RZ, -R17 ;  /* 0x000000ffff047224 */ /* 0x002fe200078e0a11 */
[----:B------:R-:W-:-:S03]  /*12b0*/  MOV R16, RZ ;  /* 0x000000ff00107202 */ /* 0x000fc60000000f00 */
[----:B------:R-:W-:Y:S01]  /*12c0*/  IMAD R5, R4, R12, RZ ;  /* 0x0000000c04057224 */ /* 0x000fe200078e02ff */
[----:B------:R-:W-:-:S03]  /*12d0*/  IABS R4, R9 ;  /* 0x0000000900047213 */ /* 0x000fc60000000000 */
[----:B------:R-:W-:-:S06]  /*12e0*/  IMAD.HI.U32 R5, R17, R5, R16 ;  /* 0x0000000511057227 */ /* 0x000fcc00078e0010 */
        /* <DEDUP_REMOVED lines=10> */
[----:B------:R-:W-:-:S05]  /*1390*/  @P2 IADD3 R5, PT, PT, R5, 0x1, RZ ;  /* 0x0000000105052810 */ /* 0x000fca0007ffe0ff */
[----:B------:R-:W-:Y:S01]  /*13a0*/  @!P0 IMAD.MOV R5, RZ, RZ, -R5 ;  /* 0x000000ffff058224 */ /* 0x000fe200078e0a05 */
[----:B------:R-:W-:Y:S01]  /*13b0*/  @!P1 LOP3.LUT R5, RZ, R2, RZ, 0x33, !PT ;  /* 0x00000002ff059212 */ /* 0x000fe200078e33ff */
[----:B------:R-:W-:-:S05]  /*13c0*/  IMAD R2, R11, R3, R0 ;  /* 0x000000030b027224 */ /* 0x000fca00078e0200 */
        /* <DEDUP_REMOVED lines=29> */
.L_x_3849:
        /* <DEDUP_REMOVED lines=13> */
[----:B------:R-:W-:Y:S02]  /*1670*/  IADD3 R15, PT, PT, R11, R0, RZ ;  /* 0x000000000b0f7210 */ /* 0x000fe40007ffe0ff */
[----:B------:R-:W-:Y:S01]  /*1680*/  MOV R12, R10 ;  /* 0x0000000a000c7202 */ /* 0x000fe20000000f00 */
[----:B------:R-:W-:Y:S05]  /*1690*/  BRA `(.L_x_3852) ;  /* 0x0000000000187947 */ /* 0x000fea0003800000 */
.L_x_3851:
[----:B------:R-:W2:Y:S01]  /*16a0*/  LDC.64 R88, c[0x0][0x3b8] ;  /* 0x0000ee00ff587b82 */ /* 0x000ea20000000a00 */
[----:B------:R-:W-:-:S05]  /*16b0*/  IADD3 R10, PT, PT, R4, R5, RZ ;  /* 0x00000005040a7210 */ /* 0x000fca0007ffe0ff */
[C---:B--2---:R-:W-:Y:S02]  /*16c0*/  IMAD R15, R10.reuse, R89, RZ ;  /* 0x000000590a0f7224 */ /* 0x044fe400078e02ff */
[----:B------:R-:W-:-:S05]  /*16d0*/  IMAD.WIDE.U32 R10, R10, R88, RZ ;  /* 0x000000580a0a7225 */ /* 0x000fca00078e00ff */
[----:B------:R-:W-:Y:S02]  /*16e0*/  IADD3 R15, PT, PT, R11, R15, RZ ;  /* 0x0000000f0b0f7210 */ /* 0x000fe40007ffe0ff */
[----:B------:R-:W-:Y:S02]  /*16f0*/  MOV R12, R10 ;  /* 0x0000000a000c7202 */ /* 0x000fe40000000f00 */
.L_x_3852:
        /* <DEDUP_REMOVED lines=14> */
.L_x_3853:
[----:B------:R-:W2:Y:S01]  /*17e0*/  LDC.64 R20, c[0x0][0x3c0] ;  /* 0x0000f000ff147b82 */ /* 0x000ea20000000a00 */
[----:B-1----:R-:W-:-:S05]  /*17f0*/  IADD3 R2, PT, PT, R4, R5, RZ ;  /* 0x0000000504027210 */ /* 0x002fca0007ffe0ff */
[C---:B--2---:R-:W-:Y:S02]  /*1800*/  IMAD R17, R2.reuse, R21, RZ ;  /* 0x0000001502117224 */ /* 0x044fe400078e02ff */
[----:B-----5:R-:W-:-:S05]  /*1810*/  IMAD.WIDE.U32 R2, R2, R20, RZ ;  /* 0x0000001402027225 */ /* 0x020fca00078e00ff */
[----:B------:R-:W-:Y:S02]  /*1820*/  IADD3 R17, PT, PT, R3, R17, RZ ;  /* 0x0000001103117210 */ /* 0x000fe40007ffe0ff */
[----:B------:R-:W-:-:S07]  /*1830*/  MOV R16, R2 ;  /* 0x0000000200107202 */ /* 0x000fce0000000f00 */
.L_x_3854:
[----:B------:R-:W1:Y:S01]  /*1840*/  LDC R10, c[0x0][0x3e8] ;  /* 0x0000fa00ff0a7b82 */ /* 0x000e620000000800 */
[----:B------:R-:W-:Y:S01]  /*1850*/  MOV R22, R12 ;  /* 0x0000000c00167202 */ /* 0x000fe20000000f00 */
[----:B------:R-:W-:Y:S01]  /*1860*/  IMAD.MOV.U32 R23, RZ, RZ, R15 ;  /* 0x000000ffff177224 */ /* 0x000fe200078e000f */
        /* <DEDUP_REMOVED lines=24> */
[----:B------:R-:W-:-:S04]  /*19f0*/  LEA R0, R100, 0xffffffc0, 0x6 ;  /* 0xffffffc064007811 */ /* 0x000fc800078e30ff */
[----:B------:R-:W-:Y:S01]  /*1a00*/  SHF.R.S32.HI R11, RZ, 0x1f, R0 ;  /* 0x0000001fff0b7819 */ /* 0x000fe20000011400 */
[----:B------:R-:W-:Y:S02]  /*1a10*/  @P2 VIADD R18, R18, 0x1 ;  /* 0x0000000112122836 */ /* 0x000fe40000000000 */
[----:B------:R-:W-:-:S04]  /*1a20*/  IMAD.WIDE.U32 R16, R0, R20, R16 ;  /* 0x0000001400107225 */ /* 0x000fc800078e0010 */
[----:B------:R-:W-:Y:S01]  /*1a30*/  @!P1 IADD3 R18, PT, PT, -R18, RZ, RZ ;  /* 0x000000ff12129210 */ /* 0x000fe20007ffe1ff */
[----:B------:R-:W-:Y:S01]  /*1a40*/  IMAD.WIDE.U32 R22, R0, R88, R22 ;  /* 0x0000005800167225 */ /* 0x000fe200078e0016 */
[----:B------:R-:W-:-:S03]  /*1a50*/  @!P0 LOP3.LUT R18, RZ, R10, RZ, 0x33, !PT ;  /* 0x0000000aff128212 */ /* 0x000fc600078e33ff */
[C---:B------:R-:W-:Y:S01]  /*1a60*/  IMAD R10, R11.reuse, R20, RZ ;  /* 0x000000140b0a7224 */ /* 0x040fe200078e02ff */
[----:B------:R-:W-:Y:S01]  /*1a70*/  SHF.R.S32.HI R15, RZ, 0x1f, R18 ;  /* 0x0000001fff0f7819 */ /* 0x000fe20000011412 */
[----:B------:R-:W-:Y:S02]  /*1a80*/  IMAD R11, R11, R88, RZ ;  /* 0x000000580b0b7224 */ /* 0x000fe400078e02ff */
[C---:B------:R-:W-:Y:S02]  /*1a90*/  IMAD R10, R0.reuse, R21, R10 ;  /* 0x00000015000a7224 */ /* 0x040fe400078e020a */
[----:B------:R-:W-:-:S03]  /*1aa0*/  IMAD R11, R0, R89, R11 ;  /* 0x00000059000b7224 */ /* 0x000fc600078e020b */
[----:B------:R-:W-:Y:S01]  /*1ab0*/  IADD3 R17, PT, PT, R17, R10, RZ ;  /* 0x0000000a11117210 */ /* 0x000fe20007ffe0ff */
[----:B-1----:R-:W-:Y:S01]  /*1ac0*/  IMAD R10, R15, R4, RZ ;  /* 0x000000040f0a7224 */ /* 0x002fe200078e02ff */
[----:B------:R-:W-:Y:S01]  /*1ad0*/  IADD3 R23, PT, PT, R23, R11, RZ ;  /* 0x0000000b17177210 */ /* 0x000fe20007ffe0ff */
[----:B--2---:R-:W-:Y:S02]  /*1ae0*/  IMAD R15, R15, R2, RZ ;  /* 0x000000020f0f7224 */ /* 0x004fe400078e02ff */
[----:B------:R-:W-:-:S04]  /*1af0*/  IMAD.WIDE.U32 R16, R18, R4, R16 ;  /* 0x0000000412107225 */ /* 0x000fc800078e0010 */
[----:B------:R-:W-:-:S04]  /*1b00*/  IMAD.WIDE.U32 R22, R18, R2, R22 ;  /* 0x0000000212167225 */ /* 0x000fc800078e0016 */
[C---:B------:R-:W-:Y:S02]  /*1b10*/  IMAD R3, R18.reuse, R3, R15 ;  /* 0x0000000312037224 */ /* 0x040fe400078e020f */
[----:B------:R-:W-:Y:S01]  /*1b20*/  IMAD R5, R18, R5, R10 ;  /* 0x0000000512057224 */ /* 0x000fe200078e020a */
[----:B------:R-:W-:Y:S02]  /*1b30*/  MOV R18, R22 ;  /* 0x0000001600127202 */ /* 0x000fe40000000f00 */
[----:B------:R-:W-:Y:S01]  /*1b40*/  IADD3 R12, PT, PT, R23, R3, RZ ;  /* 0x00000003170c7210 */ /* 0x000fe20007ffe0ff */
[----:B------:R-:W-:-:S07]  /*1b50*/  IMAD.IADD R15, R17, 0x1, R5 ;  /* 0x00000001110f7824 */ /* 0x000fce00078e0205 */
.L_x_3850:
        /* <DEDUP_REMOVED lines=9> */
[C---:B------:R-:W-:Y:S01]  /*1bf0*/  LOP3.LUT R17, R123.reuse, 0xd8, RZ, 0xc0, !PT ;  /* 0x000000d87b117812 */ /* 0x040fe200078ec0ff */
[----:B------:R-:W4:Y:S01]  /*1c00*/  LDCU.64 UR10, c[0x0][0x390] ;  /* 0x00007200ff0a77ac */ /* 0x000f220008000a00 */
[----:B------:R-:W-:Y:S01]  /*1c10*/  IADD3 R18, P0, PT, R84, R18, RZ ;  /* 0x0000001254127210 */ /* 0x000fe20007f1e0ff */
[----:B------:R-:W-:Y:S01]  /*1c20*/  IMAD.MOV.U32 R11, RZ, RZ, RZ ;  /* 0x000000ffff0b7224 */ /* 0x000fe200078e00ff */
[----:B------:R-:W5:Y:S01]  /*1c30*/  @!P1 LDC.64 R4, c[0x0][0x398] ;  /* 0x0000e600ff049b82 */ /* 0x000f620000000a00 */
[----:B------:R-:W-:Y:S01]  /*1c40*/  LOP3.LUT R22, R123, 0x1f20, RZ, 0xc0, !PT ;  /* 0x00001f207b167812 */ /* 0x000fe200078ec0ff */
[----:B------:R-:W-:Y:S01]  /*1c50*/  BSSY.RECONVERGENT B0, `(.L_x_3855) ;  /* 0x0000042000007945 */ /* 0x000fe20003800200 */
[----:B------:R-:W-:Y:S01]  /*1c60*/  IMAD.X R19, RZ, RZ, R12, P0 ;  /* 0x000000ffff137224 */ /* 0x000fe200000e060c */
[----:B------:R-:W-:Y:S01]  /*1c70*/  LOP3.LUT R17, R17, R122, RZ, 0x3c, !PT ;  /* 0x0000007a11117212 */ /* 0x000fe200078e3cff */
[----:B------:R-:W-:-:S03]  /*1c80*/  IMAD.WIDE.U32 R12, R13, 0x40, R10 ;  /* 0x000000400d0c7825 */ /* 0x000fc600078e000a */
[----:B------:R-:W3:Y:S01]  /*1c90*/  @P1 LDC.64 R2, c[0x0][0x3b0] ;  /* 0x0000ec00ff021b82 */ /* 0x000ee20000000a00 */
[----:B------:R-:W-:-:S04]  /*1ca0*/  IMAD.WIDE.U32 R18, R10, R88, R18 ;  /* 0x000000580a127225 */ /* 0x000fc800078e0012 */
[----:B------:R-:W-:Y:S01]  /*1cb0*/  IMAD R119, R10, R89, R19 ;  /* 0x000000590a777224 */ /* 0x000fe200078e0213 */
[----:B-1----:R-:W-:-:S04]  /*1cc0*/  LEA R118, P0, R18, UR4, 0x1 ;  /* 0x0000000412767c11 */ /* 0x002fc8000f8008ff */
[----:B------:R-:W-:Y:S01]  /*1cd0*/  LEA.HI.X R119, R18, UR5, R119, 0x1, P0 ;  /* 0x0000000512777c11 */ /* 0x000fe200080f0c77 */
[----:B------:R-:W-:Y:S01]  /*1ce0*/  UMOV UR5, 0x400 ;  /* 0x0000040000057882 */ /* 0x000fe20000000000 */
[----:B------:R-:W-:Y:S01]  /*1cf0*/  IADD3 R16, P0, PT, R84, R16, RZ ;  /* 0x0000001054107210 */ /* 0x000fe20007f1e0ff */
[----:B--2---:R-:W-:Y:S01]  /*1d00*/  ULEA UR5, UR12, UR5, 0x18 ;  /* 0x000000050c057291 */ /* 0x004fe2000f8ec0ff */
[----:B-----5:R-:W-:Y:S01]  /*1d10*/  @!P1 IMAD.WIDE.U32 R24, R125, R4, RZ ;  /* 0x000000047d189225 */ /* 0x020fe200078e00ff */
[----:B------:R-:W-:-:S03]  /*1d20*/  LOP3.LUT R4, R22, R17, RZ, 0xfc, !PT ;  /* 0x0000001116047212 */ /* 0x000fc600078efcff */
[----:B------:R-:W-:Y:S02]  /*1d30*/  @!P1 IMAD R5, R125, R5, R25 ;  /* 0x000000057d059224 */ /* 0x000fe400078e0219 */
[----:B------:R-:W-:Y:S02]  /*1d40*/  IMAD.X R17, RZ, RZ, R15, P0 ;  /* 0x000000ffff117224 */ /* 0x000fe400000e060f */
[----:B---3--:R-:W-:-:S04]  /*1d50*/  @P1 IMAD.WIDE.U32 R22, R14, R2, RZ ;  /* 0x000000020e161225 */ /* 0x008fc800078e00ff */
[----:B------:R-:W-:Y:S01]  /*1d60*/  @!P1 IMAD.MOV.U32 R2, RZ, RZ, R24 ;  /* 0x000000ffff029224 */ /* 0x000fe200078e0018 */
[----:B------:R-:W-:Y:S01]  /*1d70*/  @P1 MOV R2, R22 ;  /* 0x0000001600021202 */ /* 0x000fe20000000f00 */
[----:B------:R-:W-:Y:S01]  /*1d80*/  @P1 IMAD R5, R14, R3, R23 ;  /* 0x000000030e051224 */ /* 0x000fe200078e0217 */
[C---:B------:R-:W-:Y:S01]  /*1d90*/  ISETP.GE.AND P1, PT, R10.reuse, R116, PT ;  /* 0x000000740a00720c */ /* 0x040fe20003f26270 */
[----:B------:R-:W-:Y:S01]  /*1da0*/  IMAD.WIDE.U32 R16, R10, R20, R16 ;  /* 0x000000140a107225 */ /* 0x000fe200078e0010 */
[----:B------:R-:W-:Y:S02]  /*1db0*/  SHF.R.S32.HI R3, RZ, 0x1f, R9 ;  /* 0x0000001fff037819 */ /* 0x000fe40000011409 */
[----:B------:R-:W-:Y:S01]  /*1dc0*/  IADD3 R14, P0, PT, R84, R2, RZ ;  /* 0x00000002540e7210 */ /* 0x000fe20007f1e0ff */
[----:B------:R-:W-:Y:S01]  /*1dd0*/  IMAD R121, R10, R21, R17 ;  /* 0x000000150a797224 */ /* 0x000fe200078e0211 */
[----:B------:R-:W-:Y:S01]  /*1de0*/  LOP3.LUT R23, R84, 0x20, RZ, 0xfc, !PT ;  /* 0x0000002054177812 */ /* 0x000fe200078efcff */
[----:B------:R-:W-:Y:S01]  /*1df0*/  IMAD R2, R3, UR6, RZ ;  /* 0x0000000603027c24 */ /* 0x000fe2000f8e02ff */
[----:B------:R-:W-:-:S02]  /*1e00*/  IADD3.X R15, PT, PT, RZ, R5, RZ, P0, !PT ;  /* 0x00000005ff0f7210 */ /* 0x000fc400007fe4ff */
[----:B----4-:R-:W-:Y:S01]  /*1e10*/  LEA R120, P0, R16, UR10, 0x1 ;  /* 0x0000000a10787c11 */ /* 0x010fe2000f8008ff */
[C---:B------:R-:W-:Y:S01]  /*1e20*/  IMAD R17, R9.reuse, UR7, R2 ;  /* 0x0000000709117c24 */ /* 0x040fe2000f8e0202 */
[----:B------:R-:W-:Y:S01]  /*1e30*/  LOP3.LUT R22, R84, 0x40, RZ, 0xfc, !PT ;  /* 0x0000004054167812 */ /* 0x000fe200078efcff */
[----:B------:R-:W-:Y:S01]  /*1e40*/  IMAD.WIDE.U32 R14, R9, UR6, R14 ;  /* 0x00000006090e7c25 */ /* 0x000fe2000f8e000e */
[----:B------:R-:W-:Y:S02]  /*1e50*/  LEA.HI.X R121, R16, UR11, R121, 0x1, P0 ;  /* 0x0000000b10797c11 */ /* 0x000fe400080f0c79 */
[----:B------:R-:W-:Y:S01]  /*1e60*/  LEA R3, R4, UR5, 0x1 ;  /* 0x0000000504037c11 */ /* 0x000fe2000f8e08ff */
[----:B------:R-:W-:Y:S01]  /*1e70*/  IMAD.IADD R17, R15, 0x1, R17 ;  /* 0x000000010f117824 */ /* 0x000fe200078e0211 */
        /* <DEDUP_REMOVED lines=30> */
.L_x_3857:
[----:B------:R2:W-:Y:S02]  /*2060*/  STS.128 [R3+0x2000], RZ ;  /* 0x002000ff03007388 */ /* 0x0005e40000000c00 */
.L_x_3856:
[----:B------:R-:W-:Y:S05]  /*2070*/  BSYNC.RECONVERGENT B0 ;  /* 0x0000000000007941 */ /* 0x000fea0003800200 */
.L_x_3855:
[----:B-1-3--:R-:W-:Y:S01]  /*2080*/  IADD3 R5, PT, PT, R10, 0x20, RZ ;  /* 0x000000200a057810 */ /* 0x00afe20007ffe0ff */
[----:B------:R-:W-:Y:S03]  /*2090*/  BSSY.RECONVERGENT B0, `(.L_x_3858) ;  /* 0x0000024000007945 */ /* 0x000fe60003800200 */
[----:B------:R-:W-:-:S13]  /*20a0*/  ISETP.GE.AND P0, PT, R5, R116, PT ;  /* 0x000000740500720c */ /* 0x000fda0003f06270 */
[----:B------:R-:W-:Y:S05]  /*20b0*/  @P0 BRA `(.L_x_3859) ;  /* 0x0000000000840947 */ /* 0x000fea0003800000 */
[----:B------:R-:W1:Y:S01]  /*20c0*/  LDCU.64 UR10, c[0x0][0x3b0] ;  /* 0x00007600ff0a77ac */ /* 0x000e620008000a00 */
[----:B------:R-:W-:Y:S01]  /*20d0*/  IADD3 R2, P0, PT, R12, 0x20, RZ ;  /* 0x000000200c027810 */ /* 0x000fe20007f1e0ff */
[----:B------:R-:W-:Y:S01]  /*20e0*/  IMAD.MOV.U32 R12, RZ, RZ, R14 ;  /* 0x000000ffff0c7224 */ /* 0x000fe200078e000e */
[----:B------:R-:W3:Y:S03]  /*20f0*/  LDCU UR4, c[0x0][0x440] ;  /* 0x00008800ff0477ac */ /* 0x000ee60008000800 */
[----:B------:R-:W-:Y:S01]  /*2100*/  IMAD.X R9, RZ, RZ, R13, P0 ;  /* 0x000000ffff097224 */ /* 0x000fe200000e060d */
[----:B------:R-:W-:Y:S01]  /*2110*/  MOV R13, R17 ;  /* 0x00000011000d7202 */ /* 0x000fe20000000f00 */
[----:B------:R-:W4:Y:S02]  /*2120*/  LDCU.64 UR6, c[0x0][0x380] ;  /* 0x00007000ff0677ac */ /* 0x000f240008000a00 */
[----:B-1----:R-:W-:-:S02]  /*2130*/  IMAD R9, R9, UR10, RZ ;  /* 0x0000000a09097c24 */ /* 0x002fc4000f8e02ff */
[----:B------:R-:W-:Y:S01]  /*2140*/  IMAD.WIDE.U32 R12, R2, UR10, R12 ;  /* 0x0000000a020c7c25 */ /* 0x000fe2000f8e000c */
[----:B---3--:R-:W-:-:S03]  /*2150*/  ISETP.GE.AND P1, PT, R84, UR4, PT ;  /* 0x0000000454007c0c */ /* 0x008fc6000bf26270 */
[----:B------:R-:W-:Y:S01]  /*2160*/  IMAD R9, R2, UR11, R9 ;  /* 0x0000000b02097c24 */ /* 0x000fe2000f8e0209 */
[----:B------:R-:W-:Y:S02]  /*2170*/  ISETP.GE.AND P0, PT, R23, UR4, PT ;  /* 0x0000000417007c0c */ /* 0x000fe4000bf06270 */
[----:B----4-:R-:W-:Y:S01]  /*2180*/  LEA R14, P2, R12, UR6, 0x1 ;  /* 0x000000060c0e7c11 */ /* 0x010fe2000f8408ff */
        /* <DEDUP_REMOVED lines=19> */
.L_x_3860:
[----:B------:R4:W-:Y:S02]  /*22c0*/  STS.128 [R3+0x2800], RZ ;  /* 0x002800ff03007388 */ /* 0x0009e40000000c00 */
.L_x_3859:
[----:B------:R-:W-:Y:S05]  /*22d0*/  BSYNC.RECONVERGENT B0 ;  /* 0x0000000000007941 */ /* 0x000fea0003800200 */
.L_x_3858:
        /* <DEDUP_REMOVED lines=27> */
.L_x_3863:
[----:B------:R1:W-:Y:S02]  /*2490*/  STS.128 [R3+0x5000], RZ ;  /* 0x005000ff03007388 */ /* 0x0003e40000000c00 */
.L_x_3862:
[----:B------:R-:W-:Y:S05]  /*24a0*/  BSYNC.RECONVERGENT B0 ;  /* 0x0000000000007941 */ /* 0x000fea0003800200 */
.L_x_3861:
[----:B------:R-:W-:Y:S01]  /*24b0*/  ISETP.GE.AND P0, PT, R5, R4, PT ;  /* 0x000000040500720c */ /* 0x000fe20003f06270 */
[----:B------:R-:W-:Y:S01]  /*24c0*/  BSSY.RECONVERGENT B0, `(.L_x_3864) ;  /* 0x000001c000007945 */ /* 0x000fe20003800200 */
[----:B------:R-:W-:-:S11]  /*24d0*/  SHF.R.U32.HI R80, RZ, 0x1, R91 ;  /* 0x00000001ff507819 */ /* 0x000fd6000001165b */
        /* <DEDUP_REMOVED lines=25> */
.L_x_3866:
[----:B------:R1:W-:Y:S02]  /*2670*/  STS.128 [R3+0x5800], RZ ;  /* 0x005800ff03007388 */ /* 0x0003e40000000c00 */
.L_x_3865:
[----:B------:R-:W-:Y:S05]  /*2680*/  BSYNC.RECONVERGENT B0 ;  /* 0x0000000000007941 */ /* 0x000fea0003800200 */
.L_x_3864:
[----:B------:R-:W0:Y:S01]  /*2690*/  LDGDEPBAR ;  /* 0x00000000000079af */ /* 0x000e220000000000 */
[----:B------:R-:W-:Y:S01]  /*26a0*/  LOP3.LUT R9, R80, 0x1f0, RZ, 0xc0, !PT ;  /* 0x000001f050097812 */ /* 0x000fe200078ec0ff */
        /* <DEDUP_REMOVED lines=30> */
.L_x_3869:
[----:B------:R1:W-:Y:S01]  /*2890*/  STS.128 [R3+0x8000], RZ ;  /* 0x008000ff03007388 */ /* 0x0003e20000000c00 */
[----:B------:R-:W-:Y:S05]  /*28a0*/  BRA `(.L_x_3870) ;  /* 0x00000000000c7947 */ /* 0x000fea0003800000 */
.L_x_3868:
[----:B------:R1:W-:Y:S04]  /*28b0*/  STS.128 [R3+0x6000], RZ ;  /* 0x006000ff03007388 */ /* 0x0003e80000000c00 */
[----:B------:R1:W-:Y:S04]  /*28c0*/  STS.128 [R3+0x7000], RZ ;  /* 0x007000ff03007388 */ /* 0x0003e80000000c00 */
[----:B------:R1:W-:Y:S02]  /*28d0*/  STS.128 [R3+0x8000], RZ ;  /* 0x008000ff03007388 */ /* 0x0003e40000000c00 */
.L_x_3870:
[----:B------:R-:W-:Y:S05]  /*28e0*/  BSYNC.RECONVERGENT B0 ;  /* 0x0000000000007941 */ /* 0x000fea0003800200 */
.L_x_3867:
        /* <DEDUP_REMOVED lines=30> */
.L_x_3873:
[----:B------:R1:W-:Y:S02]  /*2ad0*/  STS.128 [R3+0x8800], RZ ;  /* 0x008800ff03007388 */ /* 0x0003e40000000c00 */
.L_x_3872:
[----:B------:R-:W-:Y:S05]  /*2ae0*/  BSYNC.RECONVERGENT B0 ;  /* 0x0000000000007941 */ /* 0x000fea0003800200 */
.L_x_3871:
[C---:B------:R-:W-:Y:S01]  /*2af0*/  SHF.L.U32 R90, R91.reuse, 0x2, RZ ;  /* 0x000000025b5a7819 */ /* 0x040fe200000006ff */
[----:B------:R-:W5:Y:S01]  /*2b00*/  LDCU UR4, c[0x0][0x50c] ;  /* 0x0000a180ff0477ac */ /* 0x000f620008000800 */
[C---:B------:R-:W-:Y:S01]  /*2b10*/  SHF.L.U32 R83, R91.reuse, 0x5, RZ ;  /* 0x000000055b537819 */ /* 0x040fe200000006ff */
[----:B------:R-:W0:Y:S01]  /*2b20*/  LDGDEPBAR ;  /* 0x00000000000079af */ /* 0x000e220000000000 */
[----:B------:R-:W-:Y:S02]  /*2b30*/  LOP3.LUT R8, R90, 0x18, RZ, 0xc0, !PT ;  /* 0x000000185a087812 */ /* 0x000fe400078ec0ff */
[----:B------:R-:W-:Y:S02]  /*2b40*/  SHF.L.U32 R114, R91, 0x4, RZ ;  /* 0x000000045b727819 */ /* 0x000fe400000006ff */
[----:B------:R-:W-:Y:S02]  /*2b50*/  LOP3.LUT R5, R8, 0xc0, R83, 0xf8, !PT ;  /* 0x000000c008057812 */ /* 0x000fe400078ef853 */
[----:B------:R-:W-:-:S02]  /*2b60*/  LOP3.LUT R4, R114, 0x100, RZ, 0xc0, !PT ;  /* 0x0000010072047812 */ /* 0x000fc400078ec0ff */
[----:B-1----:R-:W-:Y:S02]  /*2b70*/  LOP3.LUT R6, R114, 0x3e00, RZ, 0xc0, !PT ;  /* 0x00003e0072067812 */ /* 0x002fe400078ec0ff */
        /* <DEDUP_REMOVED lines=11> */
[----:B------:R-:W-:Y:S01]  /*2c30*/  IADD3 R92, PT, PT, R100, -0x1, RZ ;  /* 0xffffffff645c7810 */ /* 0x000fe20007ffe0ff */
[----:B------:R-:W3:Y:S01]  /*2c40*/  LDSM.16.M88.4 R32, [R106+0x3000] ;  /* 0x003000006a20783b */ /* 0x000ee20000000200 */
[----:B------:R-:W-:-:S02]  /*2c50*/  SEL R81, R81, 0xffffffe0, !P6 ;  /* 0xffffffe051517807 */ /* 0x000fc40007000000 */
[----:B------:R-:W-:Y:S01]  /*2c60*/  ISETP.GT.AND P0, PT, R92, R117, PT ;  /* 0x000000755c00720c */ /* 0x000fe20003f04270 */
[----:B------:R-:W1:Y:S01]  /*2c70*/  LDSM.16.M88.4 R60, [R106+0x3400] ;  /* 0x003400006a3c783b */ /* 0x000e620000000200 */
[-C--:B------:R-:W-:Y:S02]  /*2c80*/  IADD3 R86, PT, PT, R113, R81.reuse, RZ ;  /* 0x0000005171567210 */ /* 0x080fe40007ffe0ff */
[----:B------:R-:W-:Y:S01]  /*2c90*/  IADD3 R82, PT, PT, R106, R81, RZ ;  /* 0x000000516a527210 */ /* 0x000fe20007ffe0ff */
[----:B------:R-:W2:Y:S01]  /*2ca0*/  LDSM.16.M88.4 R52, [R106+0x3800] ;  /* 0x003800006a34783b */ /* 0x000ea20000000200 */
[C---:B------:R-:W-:Y:S02]  /*2cb0*/  VIMNMX R102, PT, PT, R2.reuse, R85, PT ;  /* 0x0000005502667248 */ /* 0x040fe40003fe0100 */
[----:B------:R-:W-:Y:S01]  /*2cc0*/  VIADDMNMX R101, R2, 0x8, R85, PT ;  /* 0x0000000802657846 */ /* 0x000fe20003800155 */
[----:B------:R-:W4:Y:S04]  /*2cd0*/  LDSM.16.M88.4 R8, [R106+0x3c00] ;  /* 0x003c00006a08783b */ /* 0x000f280000000200 */
[----:B------:R-:W-:Y:S04]  /*2ce0*/  LDSM.16.M88.4 R4, [R86] ;  /* 0x000000005604783b */ /* 0x000fe80000000200 */
[----:B------:R-:W5:Y:S04]  /*2cf0*/  LDSM.16.M88.4 R24, [R82+0x3000] ;  /* 0x003000005218783b */ /* 0x000f680000000200 */
[----:B------:R-:W5:Y:S04]  /*2d00*/  LDSM.16.M88.4 R16, [R82+0x3400] ;  /* 0x003400005210783b */ /* 0x000f680000000200 */
[----:B------:R-:W-:Y:S04]  /*2d10*/  LDSM.16.M88.4 R68, [R113+0x1000] ;  /* 0x001000007144783b */ /* 0x000fe80000000200 */
[----:B------:R-:W5:Y:S04]  /*2d20*/  LDSM.16.M88.4 R36, [R106+0x4000] ;  /* 0x004000006a24783b */ /* 0x000f680000000200 */
[----:B------:R-:W5:Y:S01]  /*2d30*/  LDSM.16.M88.4 R64, [R82+0x3800] ;  /* 0x003800005240783b */ /* 0x000f620000000200 */
[C---:B---3--:R-:W-:Y:S03]  /*2d40*/  HMMA.16816.F32 R12, R44.reuse, R32, RZ ;  /* 0x000000202c0c723c */ /* 0x048fe600000018ff */
[----:B------:R-:W-:Y:S04]  /*2d50*/  LDSM.16.M88.4 R40, [R86+0x1000] ;  /* 0x001000005628783b */ /* 0x000fe80000000200 */
[----:B------:R-:W-:Y:S01]  /*2d60*/  LDSM.16.M88.4 R76, [R82+0x4000] ;  /* 0x00400000524c783b */ /* 0x000fe20000000200 */
[C---:B------:R-:W-:Y:S03]  /*2d70*/  HMMA.16816.F32 R32, R44.reuse, R34, RZ ;  /* 0x000000222c20723c */ /* 0x040fe600000018ff */
[----:B------:R-:W-:Y:S05]  /*2d80*/  LDSM.16.M88.4 R72, [R106+0x4400] ;  /* 0x004400006a48783b */ /* 0x000fea0000000200 */
[C---:B-1----:R-:W-:Y:S08]  /*2d90*/  HMMA.16816.F32 R28, R44.reuse, R60, RZ ;  /* 0x0000003c2c1c723c */ /* 0x042ff000000018ff */
[C---:B--2---:R-:W-:Y:S08]  /*2da0*/  HMMA.16816.F32 R56, R44.reuse, R52, RZ ;  /* 0x000000342c38723c */ /* 0x044ff000000018ff */
        /* <DEDUP_REMOVED lines=34> */
[----:B------:R-:W-:-:S03]  /*2fd0*/  FMUL.FTZ R65, R14, UR4 ;  /* 0x000000040e417c20 */ /* 0x000fc60008410000 */
[----:B------:R4:W1:Y:S01]  /*2fe0*/  MUFU.TANH R64, R12 ;  /* 0x0000000c00407308 */ /* 0x0008620000002400 */
[----:B------:R-:W-:Y:S01]  /*2ff0*/  HMMA.16816.F32 R52, R68, R66, R52 ;  /* 0x000000424434723c */ /* 0x000fe20000001834 */
[----:B------:R-:W-:Y:S01]  /*3000*/  FMUL.FTZ R66, R13, UR4 ;  /* 0x000000040d427c20 */ /* 0x000fe20008410000 */
[----:B------:R-:W-:-:S05]  /*3010*/  FMUL.FTZ R67, R15, UR4 ;  /* 0x000000040f437c20 */ /* 0x000fca0008410000 */
        /* <DEDUP_REMOVED lines=99> */
.L_x_3875:
[----:B------:R-:W2:Y:S01]  /*3650*/  LDC R5, c[0x0][0x4f0] ;  /* 0x00013c00ff057b82 */ /* 0x000ea20000000800 */
[----:B------:R-:W-:Y:S01]  /*3660*/  LEA R12, R100, 0xffffff80, 0x6 ;  /* 0xffffff80640c7811 */ /* 0x000fe200078e30ff */
[----:B------:R-:W3:Y:S01]  /*3670*/  LDCU.64 UR6, c[0x0][0x3a0] ;  /* 0x00007400ff0677ac */ /* 0x000ee20008000a00 */
[----:B------:R-:W-:Y:S02]  /*3680*/  IABS R8, R0 ;  /* 0x0000000000087213 */ /* 0x000fe40000000000 */
[----:B------:R-:W-:Y:S02]  /*3690*/  IABS R6, R12 ;  /* 0x0000000c00067213 */ /* 0x000fe40000000000 */
        /* <DEDUP_REMOVED lines=54> */
.L_x_3876:
        /* <DEDUP_REMOVED lines=39> */
.L_x_3874:
[----:B------:R-:W-:Y:S01]  /*3c70*/  IMAD.SHL.U32 R104, R91, 0x2, RZ ;  /* 0x000000025b687824 */ /* 0x000fe200078e00ff */
[----:B------:R-:W3:Y:S01]  /*3c80*/  LDCU UR6, c[0x0][0x45c] ;  /* 0x00008b80ff0677ac */ /* 0x000ee20008000800 */
        /* <DEDUP_REMOVED lines=8> */
[C---:B------:R-:W-:Y:S01]  /*3d10*/  ISETP.GE.AND P5, PT, R0.reuse, R101, PT ;  /* 0x000000650000720c */ /* 0x040fe20003fa6270 */
        /* <DEDUP_REMOVED lines=8> */
[----:B------:R-:W-:Y:S01]  /*3da0*/  VIADD R14, R0, 0x19 ;  /* 0x00000019000e7836 */ /* 0x000fe20000000000 */
[-C--:B------:R-:W-:Y:S01]  /*3db0*/  ISETP.GE.AND P4, PT, R24, R102.reuse, PT ;  /* 0x000000661800720c */ /* 0x080fe20003f86270 */
[----:B------:R-:W-:Y:S01]  /*3dc0*/  VIADD R11, R0, 0x20 ;  /* 0x00000020000b7836 */ /* 0x000fe20000000000 */
[----:B------:R-:W-:Y:S01]  /*3dd0*/  FSEL R16, R16, -INF , !P1 ;  /* 0xff80000010107808 */ /* 0x000fe20004800000 */
[----:B--2---:R-:W-:Y:S01]  /*3de0*/  VIADD R9, R0, 0x21 ;  /* 0x0000002100097836 */ /* 0x004fe20000000000 */
[----:B------:R-:W-:Y:S01]  /*3df0*/  FSEL R64, R64, -INF , !P3 ;  /* 0xff80000040407808 */ /* 0x000fe20005800000 */
[----:B------:R-:W-:Y:S01]  /*3e00*/  VIADD R13, R0, 0x28 ;  /* 0x00000028000d7836 */ /* 0x000fe20000000000 */
[----:B-1----:R-:W-:Y:S01]  /*3e10*/  FSEL R28, R28, -INF , !P0 ;  /* 0xff8000001c1c7808 */ /* 0x002fe20004000000 */
[C---:B------:R-:W-:Y:S01]  /*3e20*/  VIADD R7, R0.reuse, 0x29 ;  /* 0x0000002900077836 */ /* 0x040fe20000000000 */
[-C--:B------:R-:W-:Y:S01]  /*3e30*/  ISETP.GE.AND P1, PT, R19, R102.reuse, PT ;  /* 0x000000661300720c */ /* 0x080fe20003f26270 */
[C---:B------:R-:W-:Y:S01]  /*3e40*/  VIADD R5, R0.reuse, 0x30 ;  /* 0x0000003000057836 */ /* 0x040fe20000000000 */
[----:B------:R-:W-:Y:S01]  /*3e50*/  ISETP.GE.AND P0, PT, R15, R102, PT ;  /* 0x000000660f00720c */ /* 0x000fe20003f06270 */
[----:B------:R-:W-:Y:S01]  /*3e60*/  VIADD R12, R0, 0x31 ;  /* 0x00000031000c7836 */ /* 0x000fe20000000000 */
[----:B------:R-:W-:Y:S01]  /*3e70*/  FSEL R32, R32, -INF , !P4 ;  /* 0xff80000020207808 */ /* 0x000fe20006000000 */
[----:B------:R-:W-:Y:S01]  /*3e80*/  LDSM.16.MT88.4 R40, [R112+0x8000] ;  /* 0x008000007028783b */ /* 0x000fe20000004200 */
[----:B------:R-:W-:-:S02]  /*3e90*/  FMNMX3.FTZ R27, R64, R66, R16, !PT ;  /* 0x00000042401b7276 */ /* 0x000fc40007810010 */
[-C--:B------:R-:W-:Y:S01]  /*3ea0*/  ISETP.GE.AND P4, PT, R14, R102.reuse, PT ;  /* 0x000000660e00720c */ /* 0x080fe20003f86270 */
[----:B------:R-:W-:Y:S01]  /*3eb0*/  LDSM.16.MT88.4 R76, [R112+0x6000] ;  /* 0x00600000704c783b */ /* 0x000fe20000004200 */
[----:B------:R-:W-:Y:S02]  /*3ec0*/  FSEL R10, R31, -INF , !P1 ;  /* 0xff8000001f0a7808 */ /* 0x000fe40004800000 */
[----:B------:R-:W-:Y:S02]  /*3ed0*/  ISETP.GE.AND P3, PT, R11, R102, PT ;  /* 0x000000660b00720c */ /* 0x000fe40003f66270 */
[----:B------:R-:W-:Y:S02]  /*3ee0*/  FSEL R8, R34, -INF , !P0 ;  /* 0xff80000022087808 */ /* 0x000fe40004000000 */
[----:B------:R-:W-:Y:S02]  /*3ef0*/  FMNMX3.FTZ R27, R27, R28, R32, !PT ;  /* 0x0000001c1b1b7276 */ /* 0x000fe40007810020 */
[----:B------:R-:W-:-:S02]  /*3f00*/  ISETP.GE.AND P1, PT, R9, R102, PT ;  /* 0x000000660900720c */ /* 0x000fc40003f26270 */
[----:B------:R-:W-:Y:S01]  /*3f10*/  ISETP.GE.AND P2, PT, R2, R101, PT ;  /* 0x000000650200720c */ /* 0x000fe20003f46270 */
[C---:B------:R-:W-:Y:S01]  /*3f20*/  VIADD R2, R0.reuse, 0x38 ;  /* 0x0000003800027836 */ /* 0x040fe20000000000 */
[----:B------:R-:W-:Y:S01]  /*3f30*/  ISETP.GE.AND P0, PT, R13, R102, PT ;  /* 0x000000660d00720c */ /* 0x000fe20003f06270 */
[----:B------:R-:W-:Y:S01]  /*3f40*/  VIADD R0, R0, 0x39 ;  /* 0x0000003900007836 */ /* 0x000fe20000000000 */
        /* <DEDUP_REMOVED lines=9> */
[----:B------:R-:W-:-:S02]  /*3fe0*/  ISETP.GE.AND P0, PT, R2, R102, PT ;  /* 0x000000660200720c */ /* 0x000fc40003f06270 */
[----:B------:R-:W-:Y:S02]  /*3ff0*/  FSEL R108, R108, -INF , !P4 ;  /* 0xff8000006c6c7808 */ /* 0x000fe40006000000 */
[----:B------:R-:W-:Y:S02]  /*4000*/  FSEL R134, R134, -INF , !P3 ;  /* 0xff80000086867808 */ /* 0x000fe40005800000 */
[----:B------:R-:W-:Y:S02]  /*4010*/  FMNMX3.FTZ R27, R27, R140, R138, !PT ;  /* 0x0000008c1b1b7276 */ /* 0x000fe4000781008a */
[----:B------:R-:W-:Y:S02]  /*4020*/  FSEL R132, R132, -INF , !P1 ;  /* 0xff80000084847808 */ /* 0x000fe40004800000 */
[----:B------:R-:W-:Y:S02]  /*4030*/  ISETP.GE.AND P1, PT, R26, R101, PT ;  /* 0x000000651a00720c */ /* 0x000fe40003f26270 */
[----:B------:R-:W-:-:S02]  /*4040*/  ISETP.GE.AND P3, PT, R0, R102, PT ;  /* 0x000000660000720c */ /* 0x000fc40003f66270 */
[----:B------:R-:W-:Y:S02]  /*4050*/  FSEL R130, R130, -INF , !P0 ;  /* 0xff80000082827808 */ /* 0x000fe40004000000 */
[-C--:B------:R-:W-:Y:S02]  /*4060*/  ISETP.GE.AND P0, PT, R25, R101.reuse, PT ;  /* 0x000000651900720c */ /* 0x080fe40003f06270 */
[----:B------:R-:W-:Y:S02]  /*4070*/  FMNMX3.FTZ R27, R27, R108, R134, !PT ;  /* 0x0000006c1b1b7276 */ /* 0x000fe40007810086 */
[----:B------:R-:W-:Y:S02]  /*4080*/  ISETP.GE.AND P4, PT, R24, R101, PT ;  /* 0x000000651800720c */ /* 0x000fe40003f86270 */
[----:B------:R-:W-:Y:S02]  /*4090*/  FSEL R67, R67, -INF , !P2 ;  /* 0xff80000043437808 */ /* 0x000fe40005000000 */
[----:B------:R-:W-:-:S02]  /*40a0*/  FSEL R17, R17, -INF , !P1 ;  /* 0xff80000011117808 */ /* 0x000fc40004800000 */
[----:B------:R-:W-:Y:S02]  /*40b0*/  FSEL R65, R65, -INF , !P5 ;  /* 0xff80000041417808 */ /* 0x000fe40006800000 */
[----:B------:R-:W-:Y:S02]  /*40c0*/  FSEL R128, R128, -INF , !P3 ;  /* 0xff80000080807808 */ /* 0x000fe40005800000 */
[-C--:B------:R-:W-:Y:S02]  /*40d0*/  ISETP.GE.AND P3, PT, R19, R101.reuse, PT ;  /* 0x000000651300720c */ /* 0x080fe40003f66270 */
[----:B------:R-:W-:Y:S02]  /*40e0*/  FSEL R29, R29, -INF , !P0 ;  /* 0xff8000001d1d7808 */ /* 0x000fe40004000000 */
[----:B------:R-:W-:Y:S02]  /*40f0*/  FMNMX3.FTZ R27, R27, R132, R130, !PT ;  /* 0x000000841b1b7276 */ /* 0x000fe40007810082 */
[----:B------:R-:W-:-:S02]  /*4100*/  ISETP.GE.AND P0, PT, R11, R101, PT ;  /* 0x000000650b00720c */ /* 0x000fc40003f06270 */
[----:B------:R-:W-:Y:S02]  /*4110*/  ISETP.GE.AND P2, PT, R15, R101, PT ;  /* 0x000000650f00720c */ /* 0x000fe40003f46270 */
[----:B------:R-:W-:Y:S02]  /*4120*/  FSEL R11, R30, -INF , !P4 ;  /* 0xff8000001e0b7808 */ /* 0x000fe40006000000 */
[----:B------:R-:W-:Y:S02]  /*4130*/  FMNMX3.FTZ R24, R65, R67, R17, !PT ;  /* 0x0000004341187276 */ /* 0x000fe40007810011 */
[----:B------:R-:W-:Y:S02]  /*4140*/  ISETP.GE.AND P5, PT, R9, R101, PT ;  /* 0x000000650900720c */ /* 0x000fe40003fa6270 */
[----:B------:R-:W-:Y:S01]  /*4150*/  FSEL R9, R33, -INF , !P3 ;  /* 0xff80000021097808 */ /* 0x000fe20005800000 */
[----:B------:R-:W-:Y:S01]  /*4160*/  IMAD.IADD R33, R81, 0x1, R112 ;  /* 0x0000000151217824 */ /* 0x000fe200078e0270 */
[----:B------:R-:W-:-:S02]  /*4170*/  FMNMX.FTZ R19, R128, R27, !PT ;  /* 0x0000001b80137209 */ /* 0x000fc40007810000 */
[-C--:B------:R-:W-:Y:S02]  /*4180*/  ISETP.GE.AND P3, PT, R7, R101.reuse, PT ;  /* 0x000000650700720c */ /* 0x080fe40003f66270 */
[----:B------:R-:W-:Y:S01]  /*4190*/  ISETP.GE.AND P1, PT, R14, R101, PT ;  /* 0x000000650e00720c */ /* 0x000fe20003f26270 */
[----:B------:R-:W-:Y:S01]  /*41a0*/  LDSM.16.MT88.4 R68, [R33+0x6000] ;  /* 0x006000002144783b */ /* 0x000fe20000004200 */
[----:B------:R-:W-:Y:S02]  /*41b0*/  FSEL R7, R18, -INF , !P2 ;  /* 0xff80000012077808 */ /* 0x000fe40005000000 */
[----:B------:R-:W-:Y:S01]  /*41c0*/  FMNMX3.FTZ R24, R24, R29, R11, !PT ;  /* 0x0000001d18187276 */ /* 0x000fe2000781000b */
[----:B------:R-:W1:Y:S01]  /*41d0*/  SHFL.BFLY PT, R14, R19, 0x2, 0x1f ;  /* 0x0c401f00130e7f89 */ /* 0x000e6200000e0000 */
[-C--:B------:R-:W-:Y:S02]  /*41e0*/  ISETP.GE.AND P2, PT, R5, R101.reuse, PT ;  /* 0x000000650500720c */ /* 0x080fe40003f46270 */
[----:B------:R-:W-:Y:S01]  /*41f0*/  ISETP.GE.AND P4, PT, R13, R101, PT ;  /* 0x000000650d00720c */ /* 0x000fe20003f86270 */
[----:B------:R-:W-:Y:S01]  /*4200*/  LDSM.16.MT88.4 R52, [R33+0x7400] ;  /* 0x007400002134783b */ /* 0x000fe20000004200 */
[----:B------:R-:W-:-:S02]  /*4210*/  FSEL R5, R4, -INF , !P1 ;  /* 0xff80000004057808 */ /* 0x000fc40004800000 */
[----:B------:R-:W-:Y:S02]  /*4220*/  FSEL R133, R133, -INF , !P0 ;  /* 0xff80000085857808 */ /* 0x000fe40004000000 */
[----:B------:R-:W-:Y:S02]  /*4230*/  FMNMX3.FTZ R24, R24, R9, R7, !PT ;  /* 0x0000000918187276 */ /* 0x000fe40007810007 */
[----:B------:R-:W-:Y:S02]  /*4240*/  FSEL R131, R131, -INF , !P5 ;  /* 0xff80000083837808 */ /* 0x000fe40006800000 */
[----:B------:R-:W-:Y:S02]  /*4250*/  FSEL R105, R105, -INF , !P4 ;  /* 0xff80000069697808 */ /* 0x000fe40006000000 */
[----:B------:R-:W-:Y:S02]  /*4260*/  FMNMX3.FTZ R24, R24, R5, R133, !PT ;  /* 0x0000000518187276 */ /* 0x000fe40007810085 */
[----:B------:R-:W-:-:S02]  /*4270*/  ISETP.GE.AND P1, PT, R12, R101, PT ;  /* 0x000000650c00720c */ /* 0x000fc40003f26270 */
[----:B------:R-:W-:Y:S02]  /*4280*/  ISETP.GE.AND P0, PT, R2, R101, PT ;  /* 0x000000650200720c */ /* 0x000fe40003f06270 */
[----:B------:R-:W-:Y:S02]  /*4290*/  FSEL R115, R115, -INF , !P3 ;  /* 0xff80000073737808 */ /* 0x000fe40005800000 */
[----:B------:R-:W-:Y:S02]  /*42a0*/  FSEL R97, R97, -INF , !P2 ;  /* 0xff80000061617808 */ /* 0x000fe40005000000 */
[----:B------:R-:W-:Y:S02]  /*42b0*/  FMNMX3.FTZ R24, R24, R131, R105, !PT ;  /* 0x0000008318187276 */ /* 0x000fe40007810069 */
[----:B------:R-:W-:Y:S02]  /*42c0*/  ISETP.GE.AND P4, PT, R0, R101, PT ;  /* 0x000000650000720c */ /* 0x000fe40003f86270 */
[----:B------:R-:W-:-:S02]  /*42d0*/  FSEL R96, R96, -INF , !P1 ;  /* 0xff80000060607808 */ /* 0x000fc40004800000 */
[----:B------:R-:W-:Y:S02]  /*42e0*/  FSEL R95, R95, -INF , !P0 ;  /* 0xff8000005f5f7808 */ /* 0x000fe40004000000 */
[----:B------:R-:W-:Y:S02]  /*42f0*/  FMNMX3.FTZ R24, R24, R115, R97, !PT ;  /* 0x0000007318187276 */ /* 0x000fe40007810061 */
[----:B------:R-:W-:Y:S02]  /*4300*/  FSEL R93, R93, -INF , !P4 ;  /* 0xff8000005d5d7808 */ /* 0x000fe40006000000 */
[----:B------:R-:W-:Y:S02]  /*4310*/  FMNMX3.FTZ R24, R24, R96, R95, !PT ;  /* 0x0000006018187276 */ /* 0x000fe4000781005f */
[----:B-1----:R-:W-:Y:S02]  /*4320*/  FMNMX.FTZ R14, R19, R14, !PT ;  /* 0x0000000e130e7209 */ /* 0x002fe40007810000 */
[----:B------:R-:W-:-:S02]  /*4330*/  FMNMX.FTZ R15, R93, R24, !PT ;  /* 0x000000185d0f7209 */ /* 0x000fc40007810000 */
[----:B------:R-:W-:Y:S04]  /*4340*/  LDSM.16.MT88.4 R24, [R112+0x6400] ;  /* 0x006400007018783b */ /* 0x000fe80000004200 */
[----:B------:R-:W1:Y:S04]  /*4350*/  SHFL.BFLY PT, R4, R15, 0x2, 0x1f ;  /* 0x0c401f000f047f89 */ /* 0x000e6800000e0000 */
[----:B------:R-:W2:Y:S01]  /*4360*/  SHFL.BFLY PT, R13, R14, 0x1, 0x1f ;  /* 0x0c201f000e0d7f89 */ /* 0x000ea200000e0000 */
[----:B-1----:R-:W-:Y:S02]  /*4370*/  FMNMX.FTZ R4, R15, R4, !PT ;  /* 0x000000040f047209 */ /* 0x002fe40007810000 */
[----:B--2---:R-:W-:-:S03]  /*4380*/  FMNMX.FTZ R2, R14, R13, !PT ;  /* 0x0000000d0e027209 */ /* 0x004fc60007810000 */
[----:B------:R-:W1:Y:S01]  /*4390*/  SHFL.BFLY PT, R13, R4, 0x1, 0x1f ;  /* 0x0c201f00040d7f89 */ /* 0x000e6200000e0000 */
[C---:B------:R-:W-:Y:S01]  /*43a0*/  FSETP.NEU.FTZ.AND P0, PT, R2.reuse, -INF , PT ;  /* 0xff8000000200780b */ /* 0x040fe20003f1d000 */
[----:B---3--:R-:W-:-:S05]  /*43b0*/  FMUL.FTZ R111, R2, UR6 ;  /* 0x00000006026f7c20 */ /* 0x008fca0008410000 */
        /* <DEDUP_REMOVED lines=12> */
[----:B-1----:R-:W-:Y:S01]  /*4480*/  FMNMX.FTZ R0, R4, R13, !PT ;  /* 0x0000000d04007209 */ /* 0x002fe20007810000 */
[--C-:B------:R-:W-:Y:S01]  /*4490*/  FFMA.FTZ R134, R134, UR6, -R111.reuse ;  /* 0x0000000686867c23 */ /* 0x100fe2000801086f */
[----:B------:R-:W1:Y:S01]  /*44a0*/  LDSM.16.MT88.4 R12, [R33+0x7000] ;  /* 0x00700000210c783b */ /* 0x000e620000004200 */
[----:B------:R-:W2:Y:S01]  /*44b0*/  MUFU.EX2 R109, R109 ;  /* 0x0000006d006d7308 */ /* 0x000ea20000000800 */
[C---:B------:R-:W-:Y:S01]  /*44c0*/  FSETP.NEU.FTZ.AND P0, PT, R0.reuse, -INF , PT ;  /* 0xff8000000000780b */ /* 0x040fe20003f1d000 */
[----:B------:R-:W-:Y:S01]  /*44d0*/  FMUL.FTZ R98, R0, UR6 ;  /* 0x0000000600627c20 */ /* 0x000fe20008410000 */
[--C-:B------:R-:W-:Y:S01]  /*44e0*/  FFMA.FTZ R132, R132, UR6, -R111.reuse ;  /* 0x0000000684847c23 */ /* 0x100fe2000801086f */
[----:B------:R-:W-:-:S03]  /*44f0*/  FFMA.FTZ R130, R130, UR6, -R111 ;  /* 0x0000000682827c23 */ /* 0x000fc6000801086f */
[----:B------:R-:W-:Y:S01]  /*4500*/  FSEL R98, R98, RZ, P0 ;  /* 0x000000ff62627208 */ /* 0x000fe20000000000 */
[----:B------:R-:W-:Y:S01]  /*4510*/  MUFU.EX2 R94, R94 ;  /* 0x0000005e005e7308 */ /* 0x000fe20000000800 */
[----:B------:R-:W-:-:S03]  /*4520*/  ISETP.GT.AND P0, PT, R92, R117, PT ;  /* 0x000000755c00720c */ /* 0x000fc60003f04270 */
        /* <DEDUP_REMOVED lines=8> */
[----:B------:R-:W4:Y:S01]  /*45b0*/  LDSM.16.MT88.4 R8, [R112+0x7400] ;  /* 0x007400007008783b */ /* 0x000f220000004200 */
[--C-:B------:R-:W-:Y:S01]  /*45c0*/  FFMA.FTZ R28, R5, UR6, -R98.reuse ;  /* 0x00000006051c7c23 */ /* 0x100fe20008010862 */
[----:B--2---:R-:W-:Y:S01]  /*45d0*/  F2FP.F16.F32.PACK_AB R48, R109, R124 ;  /* 0x0000007c6d30723e */ /* 0x004fe200000000ff */
[--C-:B------:R-:W-:Y:S01]  /*45e0*/  FFMA.FTZ R131, R131, UR6, -R98.reuse ;  /* 0x0000000683837c23 */ /* 0x100fe20008010862 */
[----:B------:R-:W-:Y:S01]  /*45f0*/  MUFU.EX2 R136, R136 ;  /* 0x0000008800887308 */ /* 0x000fe20000000800 */
[----:B------:R-:W-:Y:S01]  /*4600*/  LDSM.16.MT88.4 R16, [R33+0x6400] ;  /* 0x006400002110783b */ /* 0x000fe20000004200 */
[----:B------:R-:W-:Y:S01]  /*4610*/  FADD.FTZ R109, R124, R109 ;  /* 0x0000006d7c6d7221 */ /* 0x000fe20000010000 */
[--C-:B------:R-:W-:Y:S01]  /*4620*/  FFMA.FTZ R97, R97, UR6, -R98.reuse ;  /* 0x0000000661617c23 */ /* 0x100fe20008010862 */
[--C-:B------:R-:W-:Y:S01]  /*4630*/  FFMA.FTZ R96, R96, UR6, -R98.reuse ;  /* 0x0000000660607c23 */ /* 0x100fe20008010862 */
[--C-:B------:R-:W-:Y:S01]  /*4640*/  FFMA.FTZ R95, R95, UR6, -R98.reuse ;  /* 0x000000065f5f7c23 */ /* 0x100fe20008010862 */
[----:B------:R-:W-:-:S02]  /*4650*/  FFMA.FTZ R93, R93, UR6, -R98 ;  /* 0x000000065d5d7c23 */ /* 0x000fc40008010862 */
[----:B------:R-:W2:Y:S01]  /*4660*/  MUFU.EX2 R129, R129 ;  /* 0x0000008100817308 */ /* 0x000ea20000000800 */
[----:B---3--:R-:W-:-:S07]  /*4670*/  F2FP.F16.F32.PACK_AB R50, R87, R94 ;  /* 0x0000005e5732723e */ /* 0x008fce00000000ff */
[----:B------:R-:W-:Y:S08]  /*4680*/  MUFU.EX2 R99, R99 ;  /* 0x0000006300637308 */ /* 0x000ff00000000800 */
[----:B------:R-:W3:Y:S01]  /*4690*/  MUFU.EX2 R86, R86 ;  /* 0x0000005600567308 */ /* 0x000ee20000000800 */
[----:B--2---:R-:W-:Y:S01]  /*46a0*/  F2FP.F16.F32.PACK_AB R49, R129, R136 ;  /* 0x000000888131723e */ /* 0x004fe200000000ff */
[----:B------:R-:W-:-:S06]  /*46b0*/  FADD.FTZ R136, R136, R129 ;  /* 0x0000008188887221 */ /* 0x000fcc0000010000 */
[----:B------:R-:W-:Y:S08]  /*46c0*/  MUFU.EX2 R35, R35 ;  /* 0x0000002300237308 */ /* 0x000ff00000000800 */
[----:B------:R-:W2:Y:S01]  /*46d0*/  MUFU.EX2 R34, R34 ;  /* 0x0000002200227308 */ /* 0x000ea20000000800 */
[----:B---3--:R-:W-:Y:S01]  /*46e0*/  F2FP.F16.F32.PACK_AB R51, R86, R99 ;  /* 0x000000635633723e */ /* 0x008fe200000000ff */
[----:B------:R-:W-:-:S04]  /*46f0*/  FADD.FTZ R99, R99, R136 ;  /* 0x0000008863637221 */ /* 0x000fc80000010000 */
[----:B------:R-:W-:Y:S02]  /*4700*/  FADD.FTZ R86, R86, R99 ;  /* 0x0000006356567221 */ /* 0x000fe40000010000 */
        /* <DEDUP_REMOVED lines=11> */
[C---:B------:R-:W-:Y:S06]  /*47c0*/  HMMA.16816.F32 R80, R48.reuse, R76, RZ ;  /* 0x0000004c3050723c */ /* 0x040fec00000018ff */
        /* <DEDUP_REMOVED lines=9> */
[----:B------:R-:W-:Y:S06]  /*4860*/  HMMA.16816.F32 R76, R48, R78, RZ ;  /* 0x0000004e304c723c */ /* 0x000fec00000018ff */
[----:B------:R-:W-:Y:S02]  /*4870*/  MUFU.EX2 R134, R134 ;  /* 0x0000008600867308 */ /* 0x000fe40000000800 */
[C---:B----4-:R-:W-:Y:S06]  /*4880*/  HMMA.16816.F32 R64, R4.reuse, R8, R64 ;  /* 0x000000080440723c */ /* 0x050fec0000001840 */
[----:B------:R-:W-:Y:S02]  /*4890*/  MUFU.EX2 R130, R130 ;  /* 0x0000008200827308 */ /* 0x000fe40000000800 */
[----:B------:R-:W-:Y:S01]  /*48a0*/  HMMA.16816.F32 R60, R4, R10, R60 ;  /* 0x0000000a043c723c */ /* 0x000fe2000000183c */
[----:B------:R-:W2:Y:S05]  /*48b0*/  LDSM.16.MT88.4 R8, [R112+0x8400] ;  /* 0x008400007008783b */ /* 0x000eaa0000004200 */
[----:B------:R-:W-:Y:S02]  /*48c0*/  MUFU.EX2 R97, R97 ;  /* 0x0000006100617308 */ /* 0x000fe40000000800 */
[C---:B------:R-:W-:Y:S06]  /*48d0*/  HMMA.16816.F32 R68, R48.reuse, R70, RZ ;  /* 0x000000463044723c */ /* 0x040fec00000018ff */
[----:B------:R-:W-:Y:S02]  /*48e0*/  MUFU.EX2 R96, R96 ;  /* 0x0000006000607308 */ /* 0x000fe40000000800 */
[----:B------:R-:W-:Y:S08]  /*48f0*/  HMMA.16816.F32 R12, R48, R14, RZ ;  /* 0x0000000e300c723c */ /* 0x000ff000000018ff */
[----:B------:R-:W-:Y:S01]  /*4900*/  HMMA.16816.F32 R76, R4, R26, R76 ;  /* 0x0000001a044c723c */ /* 0x000fe2000000184c */
[--C-:B------:R-:W-:Y:S01]  /*4910*/  FFMA.FTZ R26, R108, UR6, -R111.reuse ;  /* 0x000000066c1a7c23 */ /* 0x100fe2000801086f */
[--C-:B------:R-:W-:Y:S01]  /*4920*/  FFMA.FTZ R27, R138, UR6, -R111.reuse ;  /* 0x000000068a1b7c23 */ /* 0x100fe2000801086f */
[----:B------:R-:W-:Y:S01]  /*4930*/  FFMA.FTZ R108, R133, UR6, -R98 ;  /* 0x00000006856c7c23 */ /* 0x000fe20008010862 */
[----:B------:R-:W-:-:S03]  /*4940*/  FFMA.FTZ R111, R128, UR6, -R111 ;  /* 0x00000006806f7c23 */ /* 0x000fc6000801086f */
[----:B------:R-:W-:Y:S01]  /*4950*/  MUFU.EX2 R26, R26 ;  /* 0x0000001a001a7308 */ /* 0x000fe20000000800 */
[----:B------:R-:W-:Y:S01]  /*4960*/  HMMA.16816.F32 R80, R4, R24, R80 ;  /* 0x000000180450723c */ /* 0x000fe20000001850 */
[--C-:B------:R-:W-:Y:S01]  /*4970*/  FFMA.FTZ R25, R105, UR6, -R98.reuse ;  /* 0x0000000669197c23 */ /* 0x100fe20008010862 */
[----:B------:R-:W-:-:S05]  /*4980*/  FFMA.FTZ R24, R115, UR6, -R98 ;  /* 0x0000000673187c23 */ /* 0x000fca0008010862 */
[----:B------:R-:W-:Y:S01]  /*4990*/  MUFU.EX2 R27, R27 ;  /* 0x0000001b001b7308 */ /* 0x000fe20000000800 */
[C---:B------:R-:W-:Y:S07]  /*49a0*/  HMMA.16816.F32 R56, R4.reuse, R52, R56 ;  /* 0x000000340438723c */ /* 0x040fee0000001838 */
[----:B------:R-:W-:Y:S01]  /*49b0*/  MUFU.EX2 R108, R108 ;  /* 0x0000006c006c7308 */ /* 0x000fe20000000800 */
[C---:B--2---:R-:W-:Y:S07]  /*49c0*/  HMMA.16816.F32 R36, R4.reuse, R8, R36 ;  /* 0x000000080424723c */ /* 0x044fee0000001824 */
[----:B------:R-:W2:Y:S01]  /*49d0*/  MUFU.EX2 R105, R131 ;  /* 0x0000008300697308 */ /* 0x000ea20000000800 */
[C---:B------:R-:W-:Y:S01]  /*49e0*/  HMMA.16816.F32 R40, R4.reuse, R10, R40 ;  /* 0x0000000a0428723c */ /* 0x040fe20000001828 */
[----:B------:R-:W3:Y:S06]  /*49f0*/  LDSM.16.MT88.4 R8, [R33+0x8000] ;  /* 0x008000002108783b */ /* 0x000eec0000004200 */
[----:B------:R-:W-:Y:S01]  /*4a00*/  MUFU.EX2 R25, R25 ;  /* 0x0000001900197308 */ /* 0x000fe20000000800 */
[C---:B------:R-:W-:Y:S07]  /*4a10*/  HMMA.16816.F32 R72, R4.reuse, R16, R72 ;  /* 0x000000100448723c */ /* 0x040fee0000001848 */
[----:B------:R-:W4:Y:S01]  /*4a20*/  MUFU.EX2 R24, R24 ;  /* 0x0000001800187308 */ /* 0x000f220000000800 */
[C---:B------:R-:W-:Y:S01]  /*4a30*/  HMMA.16816.F32 R68, R4.reuse, R18, R68 ;  /* 0x000000120444723c */ /* 0x040fe20000001844 */
[----:B------:R-:W-:Y:S06]  /*4a40*/  LDSM.16.MT88.4 R16, [R112+0x6c00] ;  /* 0x006c00007010783b */ /* 0x000fec0000004200 */
[----:B------:R-:W-:Y:S01]  /*4a50*/  MUFU.EX2 R115, R132 ;  /* 0x0000008400737308 */ /* 0x000fe20000000800 */
[----:B------:R-:W-:Y:S01]  /*4a60*/  HMMA.16816.F32 R52, R4, R54, R12 ;  /* 0x000000360434723c */ /* 0x000fe2000000180c */
[----:B------:R-:W-:Y:S06]  /*4a70*/  LDSM.16.MT88.4 R12, [R33+0x6c00] ;  /* 0x006c0000210c783b */ /* 0x000fec0000004200 */
[----:B------:R-:W5:Y:S08]  /*4a80*/  MUFU.EX2 R111, R111 ;  /* 0x0000006f006f7308 */ /* 0x000f700000000800 */
[----:B------:R-:W-:Y:S01]  /*4a90*/  MUFU.EX2 R132, R93 ;  /* 0x0000005d00847308 */ /* 0x000fe20000000800 */
        /* <DEDUP_REMOVED lines=29> */
[----:B------:R-:W-:-:S02]  /*4c70*/  F2FP.F16.F32.PACK_AB R5, R96, R97 ;  /* 0x000000616005723e */ /* 0x000fc400000000ff */
[----:B------:R-:W-:Y:S01]  /*4c80*/  FADD.FTZ R4, R87, R4 ;  /* 0x0000000457047221 */ /* 0x000fe20000010000 */
[----:B-----5:R-:W-:Y:S01]  /*4c90*/  F2FP.F16.F32.PACK_AB R6, R111, R130 ;  /* 0x000000826f06723e */ /* 0x020fe200000000ff */
        /* <DEDUP_REMOVED lines=17> */
[C---:B------:R-:W-:Y:S08]  /*4db0*/  HMMA.16816.F32 R52, R4.reuse, R18, R52 ;  /* 0x000000120434723c */ /* 0x040ff00000001834 */
        /* <DEDUP_REMOVED lines=22> */
[----:B------:R-:W-:Y:S05]  /*4f20*/  @!P0 BRA `(.L_x_3877) ;  /* 0x0000002c00748947 */ /* 0x000fea0003800000 */
        /* <DEDUP_REMOVED lines=64> */
.L_x_3878:
[----:B------:R-:W-:Y:S01]  /*5330*/  UMOV UR6, URZ ;  /* 0x000000ff00067c82 */ /* 0x000fe20008000000 */
[----:B------:R-:W-:Y:S01]  /*5340*/  IMAD.SHL.U32 R4, R20, 0x40, RZ ;  /* 0x0000004014047824 */ /* 0x000fe200078e00ff */
[----:B------:R-:W-:-:S05]  /*5350*/  IADD3 R5, P0, PT, RZ, -UR6, RZ ;  /* 0x80000006ff057c10 */ /* 0x000fca000ff1e0ff */
[----:B------:R-:W-:-:S05]  /*5360*/  IMAD.X R4, RZ, RZ, ~R4, P0 ;  /* 0x000000ffff047224 */ /* 0x000fca00000e0e04 */
[----:B------:R-:W-:-:S04]  /*5370*/  SHF.R.S64 R5, R5, 0x1f, R4 ;  /* 0x0000001f05057819 */ /* 0x000fc80000001004 */
[----:B------:R-:W-:-:S04]  /*5380*/  IADD3 R120, P0, PT, R5, R120, RZ ;  /* 0x0000007805787210 */ /* 0x000fc80007f1e0ff */
[----:B------:R-:W-:-:S09]  /*5390*/  LEA.HI.X.SX32 R121, R4, R121, 0x1, P0 ;  /* 0x0000007904797211 */ /* 0x000fd200000f0eff */
.L_x_3879:
        /* <DEDUP_REMOVED lines=45> */
[----:B------:R-:W-:Y:S04]  /*5670*/  LDSM.16.M88.4 R84, [R107] ;  /* 0x000000006b54783b */ /* 0x000fe80000000200 */
[----:B------:R-:W3:Y:S04]  /*5680*/  LDSM.16.M88.4 R24, [R105+0x3000] ;  /* 0x003000006918783b */ /* 0x000ee80000000200 */
[----:B------:R-:W4:Y:S04]  /*5690*/  LDSM.16.M88.4 R20, [R106+0x3800] ;  /* 0x003800006a14783b */ /* 0x000f280000000200 */
[----:B------:R-:W5:Y:S04]  /*56a0*/  LDSM.16.M88.4 R16, [R105+0x3400] ;  /* 0x003400006910783b */ /* 0x000f680000000200 */
[----:B------:R-:W5:Y:S04]  /*56b0*/  LDSM.16.M88.4 R92, [R106+0x3c00] ;  /* 0x003c00006a5c783b */ /* 0x000f680000000200 */
[----:B------:R-:W5:Y:S04]  /*56c0*/  LDSM.16.M88.4 R96, [R105+0x3800] ;  /* 0x003800006960783b */ /* 0x000f680000000200 */
[----:B------:R-:W0:Y:S01]  /*56d0*/  LDGDEPBAR ;  /* 0x00000000000079af */ /* 0x000e220000000000 */
[C---:B--2---:R-:W-:Y:S08]  /*56e0*/  HMMA.16816.F32 R8, R12.reuse, R4, RZ ;  /* 0x000000040c08723c */ /* 0x044ff000000018ff */
[C---:B------:R-:W-:Y:S08]  /*56f0*/  HMMA.16816.F32 R4, R12.reuse, R6, RZ ;  /* 0x000000060c04723c */ /* 0x040ff000000018ff */
[C---:B-1----:R-:W-:Y:S08]  /*5700*/  HMMA.16816.F32 R32, R12.reuse, R28, RZ ;  /* 0x0000001c0c20723c */ /* 0x042ff000000018ff */
[----:B------:R-:W-:Y:S08]  /*5710*/  HMMA.16816.F32 R28, R12, R30, RZ ;  /* 0x0000001e0c1c723c */ /* 0x000ff000000018ff */
[C---:B---3--:R-:W-:Y:S08]  /*5720*/  HMMA.16816.F32 R8, R84.reuse, R24, R8 ;  /* 0x000000185408723c */ /* 0x048ff00000001808 */
[----:B------:R-:W-:Y:S08]  /*5730*/  HMMA.16816.F32 R4, R84, R26, R4 ;  /* 0x0000001a5404723c */ /* 0x000ff00000001804 */
[----:B----4-:R-:W-:Y:S08]  /*5740*/  HMMA.16816.F32 R24, R12, R20, RZ ;  /* 0x000000140c18723c */ /* 0x010ff000000018ff */
[C---:B-----5:R-:W-:Y:S08]  /*5750*/  HMMA.16816.F32 R32, R84.reuse, R16, R32 ;  /* 0x000000105420723c */ /* 0x060ff00000001820 */
[----:B------:R-:W-:Y:S08]  /*5760*/  HMMA.16816.F32 R28, R84, R18, R28 ;  /* 0x00000012541c723c */ /* 0x000ff0000000181c */
[C---:B------:R-:W-:Y:S08]  /*5770*/  HMMA.16816.F32 R20, R12.reuse, R22, RZ ;  /* 0x000000160c14723c */ /* 0x040ff000000018ff */
[C---:B------:R-:W-:Y:S08]  /*5780*/  HMMA.16816.F32 R16, R12.reuse, R92, RZ ;  /* 0x0000005c0c10723c */ /* 0x040ff000000018ff */
[----:B------:R-:W-:Y:S01]  /*5790*/  HMMA.16816.F32 R12, R12, R94, RZ ;  /* 0x0000005e0c0c723c */ /* 0x000fe200000018ff */
[----:B------:R-:W1:Y:S07]  /*57a0*/  LDSM.16.M88.4 R92, [R105+0x3c00] ;  /* 0x003c0000695c783b */ /* 0x000e6e0000000200 */
[C---:B------:R-:W-:Y:S08]  /*57b0*/  HMMA.16816.F32 R24, R84.reuse, R96, R24 ;  /* 0x000000605418723c */ /* 0x040ff00000001818 */
        /* <DEDUP_REMOVED lines=50> */
[----:B------:R-:W-:Y:S01]  /*5ae0*/  FMUL.FTZ R10, R10, UR4 ;  /* 0x000000040a0a7c20 */ /* 0x000fe20008410000 */
[----:B------:R-:W-:Y:S01]  /*5af0*/  FMUL.FTZ R9, R9, UR4 ;  /* 0x0000000409097c20 */ /* 0x000fe20008410000 */
[----:B------:R-:W-:-:S02]  /*5b00*/  FMUL.FTZ R11, R11, UR4 ;  /* 0x000000040b0b7c20 */ /* 0x000fc40008410000 */
[----:B------:R-:W-:Y:S01]  /*5b10*/  HMMA.16816.F32 R28, R96, R94, R28 ;  /* 0x0000005e601c723c */ /* 0x000fe2000000181c */
[----:B------:R-:W2:Y:S02]  /*5b20*/  MUFU.TANH R8, R8 ;  /* 0x0000000800087308 */ /* 0x000ea40000002400 */
        /* <DEDUP_REMOVED lines=8> */
[----:B------:R-:W-:-:S03]  /*5bb0*/  FMUL.FTZ R35, R35, UR4 ;  /* 0x0000000423237c20 */ /* 0x000fc60008410000 */
[----:B------:R-:W3:Y:S02]  /*5bc0*/  MUFU.TANH R10, R10 ;  /* 0x0000000a000a7308 */ /* 0x000ee40000002400 */
[----:B------:R-:W-:Y:S01]  /*5bd0*/  FMUL.FTZ R28, R28, UR4 ;  /* 0x000000041c1c7c20 */ /* 0x000fe20008410000 */
[----:B------:R-:W-:Y:S01]  /*5be0*/  FMUL.FTZ R30, R30, UR4 ;  /* 0x000000041e1e7c20 */ /* 0x000fe20008410000 */
[----:B------:R-:W-:Y:S01]  /*5bf0*/  FMUL.FTZ R29, R29, UR4 ;  /* 0x000000041d1d7c20 */ /* 0x000fe20008410000 */
[----:B------:R-:W-:Y:S01]  /*5c00*/  FMUL.FTZ R31, R31, UR4 ;  /* 0x000000041f1f7c20 */ /* 0x000fe20008410000 */
[C---:B-1----:R-:W-:Y:S02]  /*5c10*/  HMMA.16816.F32 R24, R96.reuse, R84, R24 ;  /* 0x000000546018723c */ /* 0x042fe40000001818 */
[----:B------:R-:W-:Y:S06]  /*5c20*/  MUFU.TANH R84, R4 ;  /* 0x0000000400547308 */ /* 0x000fec0000002400 */
[----:B------:R-:W-:Y:S02]  /*5c30*/  HMMA.16816.F32 R20, R96, R86, R20 ;  /* 0x000000566014723c */ /* 0x000fe40000001814 */
[----:B------:R1:W-:Y:S08]  /*5c40*/  MUFU.TANH R85, R5 ;  /* 0x0000000500557308 */ /* 0x0003f00000002400 */
[----:B------:R-:W4:Y:S01]  /*5c50*/  MUFU.TANH R9, R9 ;  /* 0x0000000900097308 */ /* 0x000f220000002400 */
[----:B------:R-:W-:Y:S01]  /*5c60*/  FMUL.FTZ R24, R24, UR4 ;  /* 0x0000000418187c20 */ /* 0x000fe20008410000 */
[----:B------:R-:W-:Y:S01]  /*5c70*/  FMUL.FTZ R26, R26, UR4 ;  /* 0x000000041a1a7c20 */ /* 0x000fe20008410000 */
[----:B------:R-:W-:Y:S01]  /*5c80*/  FMUL.FTZ R25, R25, UR4 ;  /* 0x0000000419197c20 */ /* 0x000fe20008410000 */
[----:B------:R-:W-:-:S04]  /*5c90*/  FMUL.FTZ R27, R27, UR4 ;  /* 0x000000041b1b7c20 */ /* 0x000fc80008410000 */
[----:B------:R-:W5:Y:S01]  /*5ca0*/  MUFU.TANH R11, R11 ;  /* 0x0000000b000b7308 */ /* 0x000f620000002400 */
[----:B-1----:R-:W1:Y:S01]  /*5cb0*/  LDSM.16.M88.4 R4, [R105+0x5c00] ;  /* 0x005c00006904783b */ /* 0x002e620000000200 */
[----:B------:R-:W-:Y:S01]  /*5cc0*/  FMUL.FTZ R152, R20, UR4 ;  /* 0x0000000414987c20 */ /* 0x000fe20008410000 */
[----:B------:R-:W-:Y:S01]  /*5cd0*/  FMUL.FTZ R138, R22, UR4 ;  /* 0x00000004168a7c20 */ /* 0x000fe20008410000 */
[----:B------:R-:W-:Y:S01]  /*5ce0*/  FMUL.FTZ R21, R21, UR4 ;  /* 0x0000000415157c20 */ /* 0x000fe20008410000 */
[----:B------:R-:W-:Y:S01]  /*5cf0*/  FMUL.FTZ R23, R23, UR4 ;  /* 0x0000000417177c20 */ /* 0x000fe20008410000 */
[----:B------:R-:W-:-:S04]  /*5d00*/  DEPBAR.LE SB0, 0x0 ;  /* 0x000080000000791a */ /* 0x000fc80000000000 */
[----:B------:R-:W5:Y:S08]  /*5d10*/  MUFU.TANH R93, R93 ;  /* 0x0000005d005d7308 */ /* 0x000f700000002400 */
[----:B------:R-:W5:Y:S08]  /*5d20*/  MUFU.TANH R130, R32 ;  /* 0x0000002000827308 */ /* 0x000f700000002400 */
[----:B------:R-:W5:Y:S08]  /*5d30*/  MUFU.TANH R158, R34 ;  /* 0x00000022009e7308 */ /* 0x000f700000002400 */
[----:B------:R4:W-:Y:S01]  /*5d40*/  MUFU.TANH R150, R24 ;  /* 0x0000001800967308 */ /* 0x0009e20000002400 */
[----:B-1----:R-:W-:Y:S01]  /*5d50*/  HMMA.16816.F32 R16, R96, R4, R16 ;  /* 0x000000046010723c */ /* 0x002fe20000001810 */
[----:B------:R-:W-:-:S06]  /*5d60*/  IMAD.SHL.U32 R5, R100, 0x40, RZ ;  /* 0x0000004064057824 */ /* 0x000fcc00078e00ff */
[----:B------:R-:W1:Y:S01]  /*5d70*/  MUFU.TANH R162, R33 ;  /* 0x0000002100a27308 */ /* 0x000e620000002400 */
[----:B------:R-:W-:Y:S01]  /*5d80*/  LOP3.LUT R104, R5, R104, RZ, 0xfc, !PT ;  /* 0x0000006805687212 */ /* 0x000fe200078efcff */
[----:B------:R-:W-:Y:S06]  /*5d90*/  HMMA.16816.F32 R12, R96, R6, R12 ;  /* 0x00000006600c723c */ /* 0x000fec000000180c */
[----:B------:R-:W1:Y:S01]  /*5da0*/  MUFU.TANH R142, R35 ;  /* 0x00000023008e7308 */ /* 0x000e620000002400 */
[C---:B------:R-:W-:Y:S02]  /*5db0*/  VIADD R6, R104.reuse, 0xffffff80 ;  /* 0xffffff8068067836 */ /* 0x040fe40000000000 */
[----:B------:R-:W-:-:S02]  /*5dc0*/  VIADD R4, R104, 0xffffff81 ;  /* 0xffffff8168047836 */ /* 0x000fc40000000000 */
[----:B------:R-:W-:Y:S01]  /*5dd0*/  VIADD R7, R104, 0xffffff98 ;  /* 0xffffff9868077836 */ /* 0x000fe20000000000 */
[CC--:B------:R-:W-:Y:S02]  /*5de0*/  ISETP.GE.AND P1, PT, R6.reuse, R102.reuse, PT ;  /* 0x000000660600720c */ /* 0x0c0fe40003f26270 */
[-C--:B------:R-:W-:Y:S01]  /*5df0*/  ISETP.GE.AND P0, PT, R6, R101.reuse, PT ;  /* 0x000000650600720c */ /* 0x080fe20003f06270 */
[----:B------:R-:W-:Y:S01]  /*5e00*/  VIADD R6, R104, 0xffffff88 ;  /* 0xffffff8868067836 */ /* 0x000fe20000000000 */
[-C--:B------:R-:W-:Y:S01]  /*5e10*/  ISETP.GE.AND P5, PT, R4, R102.reuse, PT ;  /* 0x000000660400720c */ /* 0x080fe20003fa6270 */
[----:B------:R-:W1:Y:S01]  /*5e20*/  MUFU.TANH R160, R28 ;  /* 0x0000001c00a07308 */ /* 0x000e620000002400 */
[----:B--2---:R-:W-:Y:S01]  /*5e30*/  FSEL R20, R8, -INF , !P1 ;  /* 0xff80000008147808 */ /* 0x004fe20004800000 */
[----:B------:R-:W-:Y:S01]  /*5e40*/  FMUL.FTZ R16, R16, UR4 ;  /* 0x0000000410107c20 */ /* 0x000fe20008410000 */
[-C--:B------:R-:W-:Y:S01]  /*5e50*/  ISETP.GE.AND P1, PT, R4, R101.reuse, PT ;  /* 0x000000650400720c */ /* 0x080fe20003f26270 */
[----:B------:R-:W-:Y:S01]  /*5e60*/  VIADD R4, R104, 0xffffff89 ;  /* 0xffffff8968047836 */ /* 0x000fe20000000000 */
[----:B---3--:R-:W-:Y:S01]  /*5e70*/  FSEL R10, R10, -INF , !P0 ;  /* 0xff8000000a0a7808 */ /* 0x008fe20004000000 */
[----:B------:R-:W-:Y:S01]  /*5e80*/  FMUL.FTZ R17, R17, UR4 ;  /* 0x0000000411117c20 */ /* 0x000fe20008410000 */
[-C--:B------:R-:W-:Y:S01]  /*5e90*/  ISETP.GE.AND P0, PT, R6, R102.reuse, PT ;  /* 0x000000660600720c */ /* 0x080fe20003f06270 */
[----:B------:R-:W2:Y:S01]  /*5ea0*/  MUFU.TANH R140, R30 ;  /* 0x0000001e008c7308 */ /* 0x000ea20000002400 */
[----:B----4-:R-:W-:Y:S01]  /*5eb0*/  FSEL R24, R9, -INF , !P5 ;  /* 0xff80000009187808 */ /* 0x010fe20006800000 */
[----:B------:R-:W-:Y:S01]  /*5ec0*/  VIADD R9, R104, 0xffffff91 ;  /* 0xffffff9168097836 */ /* 0x000fe20000000000 */
[-C--:B------:R-:W-:Y:S01]  /*5ed0*/  ISETP.GE.AND P5, PT, R6, R101.reuse, PT ;  /* 0x000000650600720c */ /* 0x080fe20003fa6270 */
[----:B------:R-:W-:Y:S01]  /*5ee0*/  FMUL.FTZ R13, R13, UR4 ;  /* 0x000000040d0d7c20 */ /* 0x000fe20008410000 */
[----:B-----5:R-:W-:Y:S01]  /*5ef0*/  FSEL R6, R11, -INF , !P1 ;  /* 0xff8000000b067808 */ /* 0x020fe20004800000 */
[----:B------:R-:W-:Y:S01]  /*5f00*/  VIADD R11, R104, 0xffffffa8 ;  /* 0xffffffa8680b7836 */ /* 0x000fe20000000000 */
[----:B------:R-:W-:Y:S01]  /*5f10*/  FSEL R84, R84, -INF , !P0 ;  /* 0xff80000054547808 */ /* 0x000fe20004000000 */
[----:B------:R-:W3:Y:S01]  /*5f20*/  MUFU.TANH R134, R29 ;  /* 0x0000001d00867308 */ /* 0x000ee20000002400 */
[-C--:B------:R-:W-:Y:S01]  /*5f30*/  ISETP.GE.AND P1, PT, R4, R102.reuse, PT ;  /* 0x000000660400720c */ /* 0x080fe20003f26270 */
[----:B------:R-:W-:Y:S01]  /*5f40*/  FMUL.FTZ R18, R18, UR4 ;  /* 0x0000000412127c20 */ /* 0x000fe20008410000 */
[-C--:B------:R-:W-:Y:S01]  /*5f50*/  ISETP.GE.AND P0, PT, R4, R101.reuse, PT ;  /* 0x000000650400720c */ /* 0x080fe20003f06270 */
[----:B------:R-:W-:Y:S01]  /*5f60*/  VIADD R4, R104, 0xffffff90 ;  /* 0xffffff9068047836 */ /* 0x000fe20000000000 */
[----:B------:R-:W-:Y:S01]  /*5f70*/  FSEL R8, R92, -INF , !P5 ;  /* 0xff8000005c087808 */ /* 0x000fe20006800000 */
[----:B------:R-:W-:Y:S01]  /*5f80*/  FMUL.FTZ R19, R19, UR4 ;  /* 0x0000000413137c20 */ /* 0x000fe20008410000 */
[----:B------:R-:W-:Y:S01]  /*5f90*/  FSEL R22, R85, -INF , !P1 ;  /* 0xff80000055167808 */ /* 0x000fe20004800000 */
[----:B------:R-:W4:Y:S01]  /*5fa0*/  MUFU.TANH R156, R31 ;  /* 0x0000001f009c7308 */ /* 0x000f220000002400 */
[-C--:B------:R-:W-:Y:S01]  /*5fb0*/  ISETP.GE.AND P5, PT, R4, R102.reuse, PT ;  /* 0x000000660400720c */ /* 0x080fe20003fa6270 */
[----:B------:R-:W-:Y:S01]  /*5fc0*/  FMUL.FTZ R12, R12, UR4 ;  /* 0x000000040c0c7c20 */ /* 0x000fe20008410000 */
[----:B------:R-:W-:Y:S01]  /*5fd0*/  ISETP.GE.AND P1, PT, R4, R101, PT ;  /* 0x000000650400720c */ /* 0x000fe20003f26270 */
[----:B------:R-:W-:Y:S01]  /*5fe0*/  FMUL.FTZ R14, R14, UR4 ;  /* 0x000000040e0e7c20 */ /* 0x000fe20008410000 */
[----:B------:R-:W-:Y:S01]  /*5ff0*/  FSEL R4, R93, -INF , !P0 ;  /* 0xff8000005d047808 */ /* 0x000fe20004000000 */
[----:B------:R-:W-:Y:S01]  /*6000*/  VIADD R92, R100, 0xfffffffe ;  /* 0xfffffffe645c7836 */ /* 0x000fe20000000000 */
[----:B------:R-:W-:Y:S01]  /*6010*/  ISETP.GE.AND P0, PT, R9, R102, PT ;  /* 0x000000660900720c */ /* 0x000fe20003f06270 */
[----:B------:R-:W5:Y:S01]  /*6020*/  MUFU.TANH R144, R26 ;  /* 0x0000001a00907308 */ /* 0x000f620000002400 */
[----:B------:R-:W-:-:S02]  /*6030*/  FSEL R130, R130, -INF , !P5 ;  /* 0xff80000082827808 */ /* 0x000fc40006800000 */
[-C--:B------:R-:W-:Y:S01]  /*6040*/  ISETP.GE.AND P5, PT, R9, R101.reuse, PT ;  /* 0x000000650900720c */ /* 0x080fe20003fa6270 */
[----:B------:R-:W-:Y:S01]  /*6050*/  VIADD R9, R104, 0xffffff99 ;  /* 0xffffff9968097836 */ /* 0x000fe20000000000 */
[----:B------:R-:W-:Y:S02]  /*6060*/  FSEL R158, R158, -INF , !P1 ;  /* 0xff8000009e9e7808 */ /* 0x000fe40004800000 */
[C---:B------:R-:W-:Y:S01]  /*6070*/  ISETP.GE.AND P1, PT, R7.reuse, R102, PT ;  /* 0x000000660700720c */ /* 0x040fe20003f26270 */
[----:B------:R-:W5:Y:S01]  /*6080*/  MUFU.TANH R148, R25 ;  /* 0x0000001900947308 */ /* 0x000f620000002400 */
[----:B-1----:R-:W-:Y:S02]  /*6090*/  FSEL R162, R162, -INF , !P0 ;  /* 0xff800000a2a27808 */ /* 0x002fe40004000000 */
[----:B------:R-:W-:Y:S01]  /*60a0*/  ISETP.GE.AND P0, PT, R7, R101, PT ;  /* 0x000000650700720c */ /* 0x000fe20003f06270 */
[----:B------:R-:W-:Y:S01]  /*60b0*/  VIADD R7, R104, 0xffffffa0 ;  /* 0xffffffa068077836 */ /* 0x000fe20000000000 */
[----:B------:R-:W-:-:S02]  /*60c0*/  FSEL R142, R142, -INF , !P5 ;  /* 0xff8000008e8e7808 */ /* 0x000fc40006800000 */
[----:B------:R-:W-:Y:S01]  /*60d0*/  FSEL R160, R160, -INF , !P1 ;  /* 0xff800000a0a07808 */ /* 0x000fe20004800000 */
[----:B------:R-:W1:Y:S01]  /*60e0*/  MUFU.TANH R146, R27 ;  /* 0x0000001b00927308 */ /* 0x000e620000002400 */
[CC--:B------:R-:W-:Y:S02]  /*60f0*/  ISETP.GE.AND P5, PT, R9.reuse, R102.reuse, PT ;  /* 0x000000660900720c */ /* 0x0c0fe40003fa6270 */
[----:B------:R-:W-:Y:S01]  /*6100*/  ISETP.GE.AND P1, PT, R9, R101, PT ;  /* 0x000000650900720c */ /* 0x000fe20003f26270 */
[----:B------:R-:W-:Y:S01]  /*6110*/  VIADD R9, R104, 0xffffffa1 ;  /* 0xffffffa168097836 */ /* 0x000fe20000000000 */
[----:B--2---:R-:W-:Y:S02]  /*6120*/  FSEL R140, R140, -INF , !P0 ;  /* 0xff8000008c8c7808 */ /* 0x004fe40004000000 */
[----:B------:R-:W-:Y:S01]  /*6130*/  ISETP.GE.AND P0, PT, R7, R102, PT ;  /* 0x000000660700720c */ /* 0x000fe20003f06270 */
[----:B------:R-:W2:Y:S01]  /*6140*/  MUFU.TANH R152, R152 ;  /* 0x0000009800987308 */ /* 0x000ea20000002400 */
[----:B---3--:R-:W-:-:S02]  /*6150*/  FSEL R134, R134, -INF , !P5 ;  /* 0xff80000086867808 */ /* 0x008fc40006800000 */
[-C--:B------:R-:W-:Y:S02]  /*6160*/  ISETP.GE.AND P5, PT, R7, R101.reuse, PT ;  /* 0x000000650700720c */ /* 0x080fe40003fa6270 */
[----:B----4-:R-:W-:Y:S02]  /*6170*/  FSEL R156, R156, -INF , !P1 ;  /* 0xff8000009c9c7808 */ /* 0x010fe40004800000 */
[C---:B------:R-:W-:Y:S01]  /*6180*/  ISETP.GE.AND P1, PT, R9.reuse, R102, PT ;  /* 0x000000660900720c */ /* 0x040fe20003f26270 */
[----:B------:R-:W3:Y:S01]  /*6190*/  MUFU.TANH R138, R138 ;  /* 0x0000008a008a7308 */ /* 0x000ee20000002400 */
[----:B------:R-:W-:Y:S02]  /*61a0*/  FSEL R150, R150, -INF , !P0 ;  /* 0xff80000096967808 */ /* 0x000fe40004000000 */
[----:B------:R-:W-:Y:S01]  /*61b0*/  ISETP.GE.AND P0, PT, R9, R101, PT ;  /* 0x000000650900720c */ /* 0x000fe20003f06270 */
[----:B------:R-:W-:Y:S01]  /*61c0*/  VIADD R9, R104, 0xffffffa9 ;  /* 0xffffffa968097836 */ /* 0x000fe20000000000 */
[----:B-----5:R-:W-:-:S02]  /*61d0*/  FSEL R144, R144, -INF , !P5 ;  /* 0xff80000090907808 */ /* 0x020fc40006800000 */
[CC--:B------:R-:W-:Y:S01]  /*61e0*/  ISETP.GE.AND P5, PT, R11.reuse, R102.reuse, PT ;  /* 0x000000660b00720c */ /* 0x0c0fe20003fa6270 */
[----:B------:R-:W4:Y:S01]  /*61f0*/  MUFU.TANH R154, R21 ;  /* 0x00000015009a7308 */ /* 0x000f220000002400 */
[----:B------:R-:W-:Y:S02]  /*6200*/  FSEL R148, R148, -INF , !P1 ;  /* 0xff80000094947808 */ /* 0x000fe40004800000 */
[----:B------:R-:W-:Y:S01]  /*6210*/  ISETP.GE.AND P1, PT, R11, R101, PT ;  /* 0x000000650b00720c */ /* 0x000fe20003f26270 */
[----:B------:R-:W-:Y:S01]  /*6220*/  VIADD R11, R104, 0xffffffb0 ;  /* 0xffffffb0680b7836 */ /* 0x000fe20000000000 */
[----:B-1----:R-:W-:Y:S02]  /*6230*/  FSEL R146, R146, -INF , !P0 ;  /* 0xff80000092927808 */ /* 0x002fe40004000000 */
[----:B--2---:R-:W-:Y:S01]  /*6240*/  FSEL R152, R152, -INF , !P5 ;  /* 0xff80000098987808 */ /* 0x004fe20006800000 */
[----:B------:R-:W1:Y:S01]  /*6250*/  MUFU.TANH R136, R23 ;  /* 0x0000001700887308 */ /* 0x000e620000002400 */
[----:B------:R-:W-:-:S02]  /*6260*/  ISETP.GE.AND P0, PT, R9, R102, PT ;  /* 0x000000660900720c */ /* 0x000fc40003f06270 */
[-C--:B------:R-:W-:Y:S01]  /*6270*/  ISETP.GE.AND P5, PT, R9, R101.reuse, PT ;  /* 0x000000650900720c */ /* 0x080fe20003fa6270 */
[----:B------:R-:W-:Y:S01]  /*6280*/  VIADD R9, R104, 0xffffffb1 ;  /* 0xffffffb168097836 */ /* 0x000fe20000000000 */
[----:B---3--:R-:W-:Y:S02]  /*6290*/  FSEL R138, R138, -INF , !P1 ;  /* 0xff8000008a8a7808 */ /* 0x008fe40004800000 */
[C---:B------:R-:W-:Y:S01]  /*62a0*/  ISETP.GE.AND P1, PT, R11.reuse, R102, PT ;  /* 0x000000660b00720c */ /* 0x040fe20003f26270 */
[----:B------:R-:W2:Y:S01]  /*62b0*/  MUFU.TANH R124, R16 ;  /* 0x00000010007c7308 */ /* 0x000ea20000002400 */
[----:B----4-:R-:W-:Y:S02]  /*62c0*/  FSEL R154, R154, -INF , !P0 ;  /* 0xff8000009a9a7808 */ /* 0x010fe40004000000 */
[----:B------:R-:W-:Y:S01]  /*62d0*/  ISETP.GE.AND P0, PT, R11, R101, PT ;  /* 0x000000650b00720c */ /* 0x000fe20003f06270 */
[----:B------:R-:W-:-:S04]  /*62e0*/  VIADD R11, R104, 0xffffffb9 ;  /* 0xffffffb9680b7836 */ /* 0x000fc80000000000 */
[----:B------:R-:W3:Y:S01]  /*62f0*/  MUFU.TANH R110, R17 ;  /* 0x00000011006e7308 */ /* 0x000ee20000002400 */
[----:B-1----:R-:W-:Y:S01]  /*6300*/  FSEL R136, R136, -INF , !P5 ;  /* 0xff80000088887808 */ /* 0x002fe20006800000 */
[----:B------:R-:W-:Y:S01]  /*6310*/  BAR.SYNC.DEFER_BLOCKING 0x0 ;  /* 0x0000000000007b1d */ /* 0x000fe20000010000 */
[----:B------:R-:W-:-:S05]  /*6320*/  ISETP.GE.AND P5, PT, R9, R102, PT ;  /* 0x000000660900720c */ /* 0x000fca0003fa6270 */
[----:B------:R-:W1:Y:S01]  /*6330*/  MUFU.TANH R108, R13 ;  /* 0x0000000d006c7308 */ /* 0x000e620000002400 */
[----:B--2---:R-:W-:Y:S02]  /*6340*/  FSEL R124, R124, -INF , !P1 ;  /* 0xff8000007c7c7808 */ /* 0x004fe40004800000 */
[----:B------:R-:W-:Y:S01]  /*6350*/  ISETP.GE.AND P1, PT, R9, R101, PT ;  /* 0x000000650900720c */ /* 0x000fe20003f26270 */
[----:B------:R-:W-:-:S04]  /*6360*/  FMUL.FTZ R9, R15, UR4 ;  /* 0x000000040f097c20 */ /* 0x000fc80008410000 */
[----:B------:R-:W-:Y:S01]  /*6370*/  MUFU.TANH R7, R18 ;  /* 0x0000001200077308 */ /* 0x000fe20000002400 */
[----:B---3--:R-:W-:Y:S02]  /*6380*/  FSEL R110, R110, -INF , !P5 ;  /* 0xff8000006e6e7808 */ /* 0x008fe40006800000 */
[----:B------:R-:W-:-:S05]  /*6390*/  ISETP.GE.AND P5, PT, R11, R102, PT ;  /* 0x000000660b00720c */ /* 0x000fca0003fa6270 */
[----:B------:R-:W2:Y:S01]  /*63a0*/  MUFU.TANH R105, R19 ;  /* 0x0000001300697308 */ /* 0x000ea20000002400 */
[----:B-1----:R-:W-:Y:S02]  /*63b0*/  FSEL R108, R108, -INF , !P5 ;  /* 0xff8000006c6c7808 */ /* 0x002fe40006800000 */
[----:B------:R-:W-:-:S05]  /*63c0*/  ISETP.GT.AND P5, PT, R92, R117, PT ;  /* 0x000000755c00720c */ /* 0x000fca0003fa4270 */
[----:B------:R1:W3:Y:S08]  /*63d0*/  MUFU.TANH R128, R12 ;  /* 0x0000000c00807308 */ /* 0x0002f00000002400 */
[----:B------:R-:W4:Y:S01]  /*63e0*/  MUFU.TANH R106, R14 ;  /* 0x0000000e006a7308 */ /* 0x000f220000002400 */
[----:B--2---:R-:W-:-:S07]  /*63f0*/  FSEL R105, R105, -INF , !P1 ;  /* 0xff80000069697808 */ /* 0x004fce0004800000 */
[----:B------:R-:W2:Y:S01]  /*6400*/  MUFU.TANH R9, R9 ;  /* 0x0000000900097308 */ /* 0x000ea20000002400 */
[----:B-1----:R-:W-:Y:S01]  /*6410*/  VIADD R12, R104, 0xffffffb8 ;  /* 0xffffffb8680c7836 */ /* 0x002fe20000000000 */
[----:B------:R-:W-:-:S04]  /*6420*/  FSEL R104, R7, -INF , !P0 ;  /* 0xff80000007687808 */ /* 0x000fc80004000000 */
[C---:B------:R-:W-:Y:S02]  /*6430*/  ISETP.GE.AND P0, PT, R12.reuse, R102, PT ;  /* 0x000000660c00720c */ /* 0x040fe40003f06270 */
[-C--:B------:R-:W-:Y:S02]  /*6440*/  ISETP.GE.AND P1, PT, R12, R101.reuse, PT ;  /* 0x000000650c00720c */ /* 0x080fe40003f26270 */
[----:B---3--:R-:W-:Y:S02]  /*6450*/  FSEL R128, R128, -INF , !P0 ;  /* 0xff80000080807808 */ /* 0x008fe40004000000 */
[----:B------:R-:W-:Y:S02]  /*6460*/  ISETP.GE.AND P0, PT, R11, R101, PT ;  /* 0x000000650b00720c */ /* 0x000fe40003f06270 */
[----:B----4-:R-:W-:Y:S02]  /*6470*/  FSEL R106, R106, -INF , !P1 ;  /* 0xff8000006a6a7808 */ /* 0x010fe40004800000 */
[----:B--2---:R-:W-:Y:S01]  /*6480*/  FSEL R102, R9, -INF , !P0 ;  /* 0xff80000009667808 */ /* 0x004fe20004000000 */
[----:B------:R-:W-:Y:S08]  /*6490*/  @!P5 BRA `(.L_x_3880) ;  /* 0x0000000400b0d947 */ /* 0x000ff00003800000 */
[----:B------:R-:W-:Y:S05]  /*64a0*/  BRA.U !UP1, `(.L_x_3881) ;  /* 0x0000000109f47547 */ /* 0x000fea000b800000 */
[----:B------:R-:W1:Y:S01]  /*64b0*/  LDC R11, c[0x0][0x4f0] ;  /* 0x00013c00ff0b7b82 */ /* 0x000e620000000800 */
[----:B------:R-:W-:Y:S01]  /*64c0*/  IMAD.MOV.U32 R16, RZ, RZ, RZ ;  /* 0x000000ffff107224 */ /* 0x000fe200078e00ff */
[----:B------:R-:W-:Y:S01]  /*64d0*/  IADD3 R14, PT, PT, R5, -0x80, RZ ;  /* 0xffffff80050e7810 */ /* 0x000fe20007ffe0ff */
[----:B------:R-:W2:Y:S01]  /*64e0*/  LDCU.64 UR6, c[0x0][0x3a0] ;  /* 0x00007400ff0677ac */ /* 0x000ea20008000a00 */
[----:B-1----:R-:W-:-:S04]  /*64f0*/  IABS R9, R11 ;  /* 0x0000000b00097213 */ /* 0x002fc80000000000 */
[----:B------:R-:W1:Y:S08]  /*6500*/  I2F.RP R13, R9 ;  /* 0x00000009000d7306 */ /* 0x000e700000209400 */
[----:B-1----:R-:W1:Y:S02]  /*6510*/  MUFU.RCP R17, R13 ;  /* 0x0000000d00117308 */ /* 0x002e640000001000 */
[----:B-1----:R-:W-:-:S06]  /*6520*/  VIADD R17, R17, 0xffffffe ;  /* 0x0ffffffe11117836 */ /* 0x002fcc0000000000 */
[----:B------:R-:W1:Y:S02]  /*6530*/  F2I.FTZ.U32.TRUNC.NTZ R17, R17 ;  /* 0x0000001100117305 */ /* 0x000e64000021f000 */
[----:B-1----:R-:W-:-:S04]  /*6540*/  IMAD.MOV R12, RZ, RZ, -R17 ;  /* 0x000000ffff0c7224 */ /* 0x002fc800078e0a11 */
[----:B------:R-:W-:Y:S01]  /*6550*/  IMAD R7, R12, R9, RZ ;  /* 0x000000090c077224 */ /* 0x000fe200078e02ff */
[----:B------:R-:W-:Y:S02]  /*6560*/  IABS R12, R14 ;  /* 0x0000000e000c7213 */ /* 0x000fe40000000000 */
[----:B------:R-:W-:Y:S01]  /*6570*/  LOP3.LUT R14, R14, R11, RZ, 0x3c, !PT ;  /* 0x0000000b0e0e7212 */ /* 0x000fe200078e3cff */
[----:B------:R-:W-:Y:S01]  /*6580*/  IMAD.HI.U32 R7, R17, R7, R16 ;  /* 0x0000000711077227 */ /* 0x000fe200078e0010 */
[----:B------:R-:W-:-:S04]  /*6590*/  IADD3 R16, PT, PT, R5, -0xc0, RZ ;  /* 0xffffff4005107810 */ /* 0x000fc80007ffe0ff */
[----:B------:R-:W-:Y:S01]  /*65a0*/  IABS R5, R16 ;  /* 0x0000001000057213 */ /* 0x000fe20000000000 */
[----:B------:R-:W-:Y:S01]  /*65b0*/  IMAD.HI.U32 R15, R7, R12, RZ ;  /* 0x0000000c070f7227 */ /* 0x000fe200078e00ff */
[----:B------:R-:W-:-:S03]  /*65c0*/  LOP3.LUT R16, R16, R11, RZ, 0x3c, !PT ;  /* 0x0000000b10107212 */ /* 0x000fc600078e3cff */
[----:B------:R-:W-:Y:S02]  /*65d0*/  IMAD.MOV R13, RZ, RZ, -R15 ;  /* 0x000000ffff0d7224 */ /* 0x000fe400078e0a0f */
[----:B------:R-:W-:-:S04]  /*65e0*/  IMAD.HI.U32 R7, R7, R5, RZ ;  /* 0x0000000507077227 */ /* 0x000fc800078e00ff */
[----:B------:R-:W-:Y:S01]  /*65f0*/  IMAD R12, R9, R13, R12 ;  /* 0x0000000d090c7224 */ /* 0x000fe200078e020c */
[----:B------:R-:W-:-:S04]  /*6600*/  IADD3 R18, PT, PT, -R7, RZ, RZ ;  /* 0x000000ff07127210 */ /* 0x000fc80007ffe1ff */
[C---:B------:R-:W-:Y:S01]  /*6610*/  ISETP.GT.U32.AND P0, PT, R9.reuse, R12, PT ;  /* 0x0000000c0900720c */ /* 0x040fe20003f04070 */
[----:B------:R-:W-:-:S12]  /*6620*/  IMAD R18, R9, R18, R5 ;  /* 0x0000001209127224 */ /* 0x000fd800078e0205 */
[----:B------:R-:W-:Y:S01]  /*6630*/  @!P0 VIADD R15, R15, 0x1 ;  /* 0x000000010f0f8836 */ /* 0x000fe20000000000 */
[-C--:B------:R-:W-:Y:S02]  /*6640*/  @!P0 IADD3 R12, PT, PT, R12, -R9.reuse, RZ ;  /* 0x800000090c0c8210 */ /* 0x080fe40007ffe0ff */
[----:B------:R-:W-:Y:S02]  /*6650*/  ISETP.GT.U32.AND P0, PT, R9, R18, PT ;  /* 0x000000120900720c */ /* 0x000fe40003f04070 */
[----:B------:R-:W-:Y:S02]  /*6660*/  ISETP.GE.U32.AND P1, PT, R12, R9, PT ;  /* 0x000000090c00720c */ /* 0x000fe40003f26070 */
[----:B------:R-:W-:-:S09]  /*6670*/  LOP3.LUT R12, RZ, R11, RZ, 0x33, !PT ;  /* 0x0000000bff0c7212 */ /* 0x000fd200078e33ff */
[----:B------:R-:W-:Y:S02]  /*6680*/  @!P0 IMAD.IADD R18, R18, 0x1, -R9 ;  /* 0x0000000112128824 */ /* 0x000fe400078e0a09 */
[----:B------:R-:W-:Y:S01]  /*6690*/  @P1 IADD3 R15, PT, PT, R15, 0x1, RZ ;  /* 0x000000010f0f1810 */ /* 0x000fe20007ffe0ff */
[----:B------:R-:W-:Y:S01]  /*66a0*/  @!P0 VIADD R7, R7, 0x1 ;  /* 0x0000000107078836 */ /* 0x000fe20000000000 */
[----:B------:R-:W-:Y:S02]  /*66b0*/  ISETP.GE.AND P0, PT, R14, RZ, PT ;  /* 0x000000ff0e00720c */ /* 0x000fe40003f06270 */
[----:B------:R-:W-:-:S11]  /*66c0*/  ISETP.GE.U32.AND P1, PT, R18, R9, PT ;  /* 0x000000091200720c */ /* 0x000fd60003f26070 */
        /* <DEDUP_REMOVED lines=9> */
[----:B------:R-:W-:-:S06]  /*6760*/  IMAD.WIDE R12, R9, 0x4, R126 ;  /* 0x00000004090c7825 */ /* 0x000fcc00078e027e */
[----:B------:R-:W3:Y:S01]  /*6770*/  LDG.E R12, desc[UR14][R12.64] ;  /* 0x0000000e0c0c7981 */ /* 0x000ee2000c1e1900 */
[----:B------:R-:W-:-:S04]  /*6780*/  IMAD.IADD R14, R5, 0x1, -R9 ;  /* 0x00000001050e7824 */ /* 0x000fc800078e0a09 */
[----:B------:R-:W-:-:S05]  /*6790*/  IMAD R11, R14, R11, -0x40 ;  /* 0xffffffc00e0b7424 */ /* 0x000fca00078e020b */
[----:B------:R-:W-:Y:S01]  /*67a0*/  SHF.R.S32.HI R5, RZ, 0x1f, R11 ;  /* 0x0000001fff057819 */ /* 0x000fe2000001140b */
[----:B------:R-:W-:-:S04]  /*67b0*/  IMAD.WIDE.U32 R16, R11, R88, RZ ;  /* 0x000000580b107225 */ /* 0x000fc800078e00ff */
[----:B------:R-:W-:-:S04]  /*67c0*/  IMAD R14, R5, R88, RZ ;  /* 0x00000058050e7224 */ /* 0x000fc800078e02ff */
        /* <DEDUP_REMOVED lines=11> */
.L_x_3881:
[----:B------:R-:W-:Y:S01]  /*6880*/  UMOV UR4, URZ ;  /* 0x000000ff00047c82 */ /* 0x000fe20008000000 */
[----:B------:R-:W-:Y:S01]  /*6890*/  IMAD.SHL.U32 R5, R88, 0x40, RZ ;  /* 0x0000004058057824 */ /* 0x000fe200078e00ff */
[----:B------:R-:W-:-:S05]  /*68a0*/  IADD3 R7, P0, PT, RZ, -UR4, RZ ;  /* 0x80000004ff077c10 */ /* 0x000fca000ff1e0ff */
[----:B------:R-:W-:-:S05]  /*68b0*/  IMAD.X R12, RZ, RZ, ~R5, P0 ;  /* 0x000000ffff0c7224 */ /* 0x000fca00000e0e05 */
[----:B------:R-:W-:-:S04]  /*68c0*/  SHF.R.S64 R7, R7, 0x1f, R12 ;  /* 0x0000001f07077819 */ /* 0x000fc8000000100c */
[----:B------:R-:W-:-:S04]  /*68d0*/  IADD3 R118, P0, PT, R7, R118, RZ ;  /* 0x0000007607767210 */ /* 0x000fc80007f1e0ff */
[----:B------:R-:W-:-:S09]  /*68e0*/  LEA.HI.X.SX32 R119, R12, R119, 0x1, P0 ;  /* 0x000000770c777211 */ /* 0x000fd200000f0eff */
.L_x_3882:
[CC--:B------:R-:W-:Y:S01]  /*68f0*/  @!P3 LEA R16, P1, R88.reuse, R118.reuse, 0x6 ;  /* 0x000000765810b211 */ /* 0x0c0fe200078230ff */
[C---:B------:R-:W-:Y:S01]  /*6900*/  IMAD.WIDE.U32 R18, R88.reuse, 0x40, RZ ;  /* 0x0000004058127825 */ /* 0x040fe200078e00ff */
[----:B------:R-:W-:Y:S01]  /*6910*/  @!PT LDS RZ, [RZ] ;  /* 0x00000000fffff984 */ /* 0x000fe20000000800 */
[----:B------:R-:W-:Y:S01]  /*6920*/  @!PT LDS RZ, [RZ] ;  /* 0x00000000fffff984 */ /* 0x000fe20000000800 */
[----:B------:R-:W-:Y:S01]  /*6930*/  @!PT LDS RZ, [RZ] ;  /* 0x00000000fffff984 */ /* 0x000fe20000000800 */
[----:B------:R1:W-:Y:S01]  /*6940*/  @!P4 LDGSTS.E.BYPASS.LTC128B.128 [R3+0x3000], desc[UR14][R118.64] ;  /* 0x030000007603cfae */ /* 0x0003e2000b981a0e */
[C---:B------:R-:W-:Y:S02]  /*6950*/  @!P2 LEA R14, P0, R88.reuse, R118, 0x6 ;  /* 0x00000076580ea211 */ /* 0x040fe400078030ff */
[----:B------:R-:W-:Y:S01]  /*6960*/  IMAD.SHL.U32 R12, R89, 0x40, RZ ;  /* 0x00000040590c7824 */ /* 0x000fe200078e00ff */
[-CC-:B------:R-:W-:Y:S01]  /*6970*/  @!P3 LEA.HI.X R17, R88, R119.reuse, R89.reuse, 0x6, P1 ;  /* 0x000000775811b211 */ /* 0x180fe200008f3459 */
[----:B------:R1:W-:Y:S01]  /*6980*/  @P4 STS.128 [R3+0x3000], RZ ;  /* 0x003000ff03004388 */ /* 0x0003e20000000c00 */
[----:B------:R-:W-:Y:S02]  /*6990*/  @!P4 IADD3 R18, P1, PT, R118, R18, RZ ;  /* 0x000000127612c210 */ /* 0x000fe40007f3e0ff */
[----:B------:R-:W-:Y:S01]  /*69a0*/  @!P2 LEA.HI.X R15, R88, R119, R89, 0x6, P0 ;  /* 0x00000077580fa211 */ /* 0x000fe200000f3459 */
[----:B------:R-:W-:Y:S01]  /*69b0*/  @!PT LDS RZ, [RZ] ;  /* 0x00000000fffff984 */ /* 0x000fe20000000800 */
[----:B------:R-:W-:Y:S01]  /*69c0*/  @!PT LDS RZ, [RZ] ;  /* 0x00000000fffff984 */ /* 0x000fe20000000800 */
[----:B------:R-:W-:Y:S01]  /*69d0*/  @!PT LDS RZ, [RZ] ;  /* 0x00000000fffff984 */ /* 0x000fe20000000800 */
[----:B------:R1:W-:Y:S01]  /*69e0*/  @!P3 LDGSTS.E.BYPASS.LTC128B.128 [R3+0x4000], desc[UR14][R118.64+0x40] ;  /* 0x040000407603bfae */ /* 0x0003e2000b981a0e */
[----:B------:R-:W-:-:S03]  /*69f0*/  @!P4 IADD3.X R19, PT, PT, R119, R19, R12, P1, !PT ;  /* 0x000000137713c210 */ /* 0x000fc60000ffe40c */
        /* <DEDUP_REMOVED lines=22> */
.L_x_3880:
        /* <DEDUP_REMOVED lines=17> */
[----:B------:R-:W-:Y:S01]  /*6c70*/  LEA R112, R103, UR5, 0x1 ;  /* 0x0000000567707c11 */ /* 0x000fe2000f8e08ff */
[----:B------:R-:W2:Y:S01]  /*6c80*/  SHFL.BFLY PT, R5, R14, 0x2, 0x1f ;  /* 0x0c401f000e057f89 */ /* 0x000ea200000e0000 */
[----:B------:R-:W-:-:S03]  /*6c90*/  @P5 IADD3 R100, PT, PT, R100, -0x3, RZ ;  /* 0xfffffffd64645810 */ /* 0x000fc60007ffe0ff */
        /* <DEDUP_REMOVED lines=10> */
[----:B------:R-:W-:Y:S01]  /*6d40*/  FSEL R109, R109, RZ, P1 ;  /* 0x000000ff6d6d7208 */ /* 0x000fe20000800000 */
[C---:B------:R-:W-:Y:S01]  /*6d50*/  FMUL.FTZ R107, R3.reuse, UR4 ;  /* 0x00000004036b7c20 */ /* 0x040fe20008410000 */
[C---:B------:R-:W-:Y:S01]  /*6d60*/  FSETP.NEU.FTZ.AND P0, PT, R3.reuse, -INF , PT ;  /* 0xff8000000300780b */ /* 0x040fe20003f1d000 */
[----:B------:R-:W-:Y:S02]  /*6d70*/  FADD.FTZ R101, R2, -R101 ;  /* 0x8000006502657221 */ /* 0x000fe40000010000 */
[--C-:B------:R-:W-:Y:S01]  /*6d80*/  FFMA.FTZ R96, R24, UR4, -R109.reuse ;  /* 0x0000000418607c23 */ /* 0x100fe2000801086d */
[----:B------:R-:W-:Y:S01]  /*6d90*/  FSEL R5, R3, RZ, P0 ;  /* 0x000000ff03057208 */ /* 0x000fe20000000000 */
[----:B------:R-:W1:Y:S01]  /*6da0*/  LDSM.16.MT88.4 R24, [R112+0x7000] ;  /* 0x007000007018783b */ /* 0x000e620000004200 */
[----:B------:R-:W-:Y:S01]  /*6db0*/  FSEL R107, R107, RZ, P0 ;  /* 0x000000ff6b6b7208 */ /* 0x000fe20000000000 */
[--C-:B------:R-:W-:Y:S01]  /*6dc0*/  FFMA.FTZ R98, R20, UR4, -R109.reuse ;  /* 0x0000000414627c23 */ /* 0x100fe2000801086d */
[----:B------:R-:W-:Y:S01]  /*6dd0*/  FFMA.FTZ R94, R84, UR4, -R109 ;  /* 0x00000004545e7c23 */ /* 0x000fe2000801086d */
[----:B------:R-:W-:Y:S01]  /*6de0*/  FADD.FTZ R0, R0, -R5 ;  /* 0x8000000500007221 */ /* 0x000fe20000010000 */
[----:B------:R-:W-:Y:S01]  /*6df0*/  FFMA.FTZ R89, R22, UR4, -R109 ;  /* 0x0000000416597c23 */ /* 0x000fe2000801086d */
[--C-:B------:R-:W-:Y:S01]  /*6e00*/  FFMA.FTZ R97, R10, UR4, -R107.reuse ;  /* 0x000000040a617c23 */ /* 0x100fe2000801086b */
[--C-:B------:R-:W-:Y:S01]  /*6e10*/  FFMA.FTZ R95, R6, UR4, -R107.reuse ;  /* 0x00000004065f7c23 */ /* 0x100fe2000801086b */
[----:B------:R-:W-:Y:S01]  /*6e20*/  FMUL.FTZ R101, R101, UR4 ;  /* 0x0000000465657c20 */ /* 0x000fe20008410000 */
[----:B------:R-:W-:Y:S01]  /*6e30*/  FMUL.FTZ R99, R0, UR4 ;  /* 0x0000000400637c20 */ /* 0x000fe20008410000 */
[--C-:B------:R-:W-:Y:S01]  /*6e40*/  FFMA.FTZ R93, R4, UR4, -R107.reuse ;  /* 0x00000004045d7c23 */ /* 0x100fe2000801086b */
[----:B------:R-:W-:Y:S01]  /*6e50*/  FFMA.FTZ R6, R8, UR4, -R107 ;  /* 0x0000000408067c23 */ /* 0x000fe2000801086b */
[----:B------:R-:W-:Y:S01]  /*6e60*/  MUFU.EX2 R98, R98 ;  /* 0x0000006200627308 */ /* 0x000fe20000000800 */
[C---:B------:R-:W-:Y:S01]  /*6e70*/  IADD3 R4, PT, PT, R112.reuse, 0x6000, RZ ;  /* 0x0000600070047810 */ /* 0x040fe20007ffe0ff */
[----:B------:R-:W-:Y:S01]  /*6e80*/  LDSM.16.MT88.4 R8, [R112+0x6000] ;  /* 0x006000007008783b */ /* 0x000fe20000004200 */
[----:B------:R-:W-:Y:S01]  /*6e90*/  IADD3 R0, PT, PT, R112, 0x6020, RZ ;  /* 0x0000602070007810 */ /* 0x000fe20007ffe0ff */
[--C-:B------:R-:W-:Y:S01]  /*6ea0*/  FFMA.FTZ R130, R130, UR4, -R109.reuse ;  /* 0x0000000482827c23 */ /* 0x100fe2000801086d */
[----:B------:R-:W-:Y:S01]  /*6eb0*/  @P6 IADD3 R0, PT, PT, R4, -0x20, RZ ;  /* 0xffffffe004006810 */ /* 0x000fe20007ffe0ff */
[--C-:B------:R-:W-:Y:S01]  /*6ec0*/  FFMA.FTZ R111, R162, UR4, -R109.reuse ;  /* 0x00000004a26f7c23 */ /* 0x100fe2000801086d */
[--C-:B------:R-:W-:Y:S01]  /*6ed0*/  FFMA.FTZ R103, R160, UR4, -R109.reuse ;  /* 0x00000004a0677c23 */ /* 0x100fe2000801086d */
[----:B------:R-:W2:Y:S01]  /*6ee0*/  MUFU.EX2 R96, R96 ;  /* 0x0000006000607308 */ /* 0x000ea20000000800 */
[----:B------:R-:W-:Y:S01]  /*6ef0*/  FFMA.FTZ R134, R134, UR4, -R109 ;  /* 0x0000000486867c23 */ /* 0x000fe2000801086d */
[----:B------:R-:W3:Y:S01]  /*6f00*/  LDSM.16.MT88.4 R32, [R0+0x1000] ;  /* 0x001000000020783b */ /* 0x000ee20000004200 */
[--C-:B------:R-:W-:Y:S01]  /*6f10*/  FFMA.FTZ R115, R158, UR4, -R107.reuse ;  /* 0x000000049e737c23 */ /* 0x100fe2000801086b */
[--C-:B------:R-:W-:Y:S01]  /*6f20*/  FFMA.FTZ R142, R142, UR4, -R107.reuse ;  /* 0x000000048e8e7c23 */ /* 0x100fe2000801086b */
[--C-:B------:R-:W-:Y:S01]  /*6f30*/  FFMA.FTZ R140, R140, UR4, -R107.reuse ;  /* 0x000000048c8c7c23 */ /* 0x100fe2000801086b */
[----:B------:R-:W4:Y:S01]  /*6f40*/  LDSM.16.MT88.4 R16, [R0] ;  /* 0x000000000010783b */ /* 0x000f220000004200 */
        /* <DEDUP_REMOVED lines=9> */
[----:B------:R-:W5:Y:S01]  /*6fe0*/  MUFU.EX2 R89, R89 ;  /* 0x0000005900597308 */ /* 0x000f620000000800 */
        /* <DEDUP_REMOVED lines=10> */
[----:B------:R-:W-:-:S05]  /*7090*/  FFMA.FTZ R107, R102, UR4, -R107 ;  /* 0x00000004666b7c23 */ /* 0x000fca000801086b */
[----:B------:R-:W2:Y:S01]  /*70a0*/  MUFU.EX2 R95, R95 ;  /* 0x0000005f005f7308 */ /* 0x000ea20000000800 */
[----:B-----5:R-:W-:-:S07]  /*70b0*/  F2FP.F16.F32.PACK_AB R86, R89, R94 ;  /* 0x0000005e5956723e */ /* 0x020fce00000000ff */
[----:B------:R-:W-:Y:S08]  /*70c0*/  MUFU.EX2 R2, R6 ;  /* 0x0000000600027308 */ /* 0x000ff00000000800 */
[----:B------:R-:W5:Y:S01]  /*70d0*/  MUFU.EX2 R101, R101 ;  /* 0x0000006500657308 */ /* 0x000f620000000800 */
[----:B--2---:R-:W-:-:S07]  /*70e0*/  F2FP.F16.F32.PACK_AB R85, R95, R97 ;  /* 0x000000615f55723e */ /* 0x004fce00000000ff */
[----:B------:R-:W2:Y:S08]  /*70f0*/  MUFU.EX2 R99, R99 ;  /* 0x0000006300637308 */ /* 0x000eb00000000800 */
[----:B------:R-:W1:Y:S01]  /*7100*/  MUFU.EX2 R93, R93 ;  /* 0x0000005d005d7308 */ /* 0x000e620000000800 */
[-C--:B-----5:R-:W-:Y:S01]  /*7110*/  FMUL.FTZ R20, R64, R101.reuse ;  /* 0x0000006540147220 */ /* 0x0a0fe20000410000 */
        /* <DEDUP_REMOVED lines=25> */
[----:B------:R-:W-:Y:S01]  /*72b0*/  LDSM.16.MT88.4 R56, [R0+0x400] ;  /* 0x000400000038783b */ /* 0x000fe20000004200 */
[-C--:B------:R-:W-:Y:S01]  /*72c0*/  FMUL.FTZ R4, R80, R101.reuse ;  /* 0x0000006550047220 */ /* 0x080fe20000410000 */
[----:B------:R-:W-:Y:S01]  /*72d0*/  FMUL.FTZ R5, R81, R101 ;  /* 0x0000006551057220 */ /* 0x000fe20000410000 */
[-C--:B------:R-:W-:Y:S01]  /*72e0*/  FMUL.FTZ R6, R82, R99.reuse ;  /* 0x0000006352067220 */ /* 0x080fe20000410000 */
[----:B------:R-:W-:Y:S01]  /*72f0*/  FMUL.FTZ R7, R83, R99 ;  /* 0x0000006353077220 */ /* 0x000fe20000410000 */
[C---:B------:R-:W-:Y:S01]  /*7300*/  HMMA.16816.F32 R24, R84.reuse, R26, R60 ;  /* 0x0000001a5418723c */ /* 0x040fe2000000183c */
[----:B------:R-:W1:Y:S01]  /*7310*/  LDSM.16.MT88.4 R60, [R112+0x8000] ;  /* 0x00800000703c783b */ /* 0x000e620000004200 */
[-C--:B------:R-:W-:Y:S01]  /*7320*/  FMUL.FTZ R12, R72, R101.reuse ;  /* 0x00000065480c7220 */ /* 0x080fe20000410000 */
[----:B------:R-:W-:Y:S01]  /*7330*/  FMUL.FTZ R13, R73, R101 ;  /* 0x00000065490d7220 */ /* 0x000fe20000410000 */
[-C--:B------:R-:W-:Y:S01]  /*7340*/  FMUL.FTZ R14, R74, R99.reuse ;  /* 0x000000634a0e7220 */ /* 0x080fe20000410000 */
[----:B------:R-:W-:Y:S01]  /*7350*/  FMUL.FTZ R15, R75, R99 ;  /* 0x000000634b0f7220 */ /* 0x000fe20000410000 */
[-C--:B------:R-:W-:Y:S01]  /*7360*/  FMUL.FTZ R76, R76, R101.reuse ;  /* 0x000000654c4c7220 */ /* 0x080fe20000410000 */
[----:B------:R-:W-:Y:S01]  /*7370*/  FMUL.FTZ R77, R77, R101 ;  /* 0x000000654d4d7220 */ /* 0x000fe20000410000 */
[C---:B---3--:R-:W-:Y:S01]  /*7380*/  HMMA.16816.F32 R28, R84.reuse, R32, R28 ;  /* 0x00000020541c723c */ /* 0x048fe2000000181c */
        /* <DEDUP_REMOVED lines=8> */
[----:B------:R-:W2:Y:S01]  /*7410*/  LDSM.16.MT88.4 R52, [R0+0x2000] ;  /* 0x002000000034783b */ /* 0x000ea20000004200 */
[-C--:B------:R-:W-:Y:S01]  /*7420*/  FMUL.FTZ R44, R44, R101.reuse ;  /* 0x000000652c2c7220 */ /* 0x080fe20000410000 */
[----:B------:R-:W-:Y:S01]  /*7430*/  FMUL.FTZ R45, R45, R101 ;  /* 0x000000652d2d7220 */ /* 0x000fe20000410000 */
[-C--:B------:R-:W-:Y:S01]  /*7440*/  FMUL.FTZ R46, R46, R99.reuse ;  /* 0x000000632e2e7220 */ /* 0x080fe20000410000 */
[----:B------:R-:W-:Y:S01]  /*7450*/  FMUL.FTZ R47, R47, R99 ;  /* 0x000000632f2f7220 */ /* 0x000fe20000410000 */
[-C--:B------:R-:W-:Y:S01]  /*7460*/  FMUL.FTZ R48, R48, R101.reuse ;  /* 0x0000006530307220 */ /* 0x080fe20000410000 */
[----:B------:R-:W3:Y:S01]  /*7470*/  MUFU.EX2 R111, R111 ;  /* 0x0000006f006f7308 */ /* 0x000ee20000000800 */
[C---:B------:R-:W-:Y:S01]  /*7480*/  HMMA.16816.F32 R4, R84.reuse, R8, R4 ;  /* 0x000000085404723c */ /* 0x040fe20000001804 */
[----:B------:R-:W-:Y:S01]  /*7490*/  FMUL.FTZ R49, R49, R101 ;  /* 0x0000006531317220 */ /* 0x000fe20000410000 */
[-C--:B------:R-:W-:Y:S01]  /*74a0*/  FMUL.FTZ R50, R50, R99.reuse ;  /* 0x0000006332327220 */ /* 0x080fe20000410000 */
[----:B------:R-:W-:Y:S01]  /*74b0*/  FMUL.FTZ R51, R51, R99 ;  /* 0x0000006333337220 */ /* 0x000fe20000410000 */
[----:B------:R-:W-:Y:S01]  /*74c0*/  LDSM.16.MT88.4 R64, [R112+0x6800] ;  /* 0x006800007040783b */ /* 0x000fe20000004200 */
[----:B------:R-:W-:Y:S01]  /*74d0*/  FFMA.FTZ R101, R131, R101, R98 ;  /* 0x0000006583657223 */ /* 0x000fe20000010062 */
[----:B------:R-:W-:Y:S01]  /*74e0*/  FFMA.FTZ R132, R132, R99, R97 ;  /* 0x0000006384847223 */ /* 0x000fe20000010061 */
[----:B------:R-:W-:Y:S01]  /*74f0*/  MUFU.EX2 R103, R103 ;  /* 0x0000006700677308 */ /* 0x000fe20000000800 */
[----:B----4-:R-:W-:Y:S01]  /*7500*/  HMMA.16816.F32 R12, R84, R16, R12 ;  /* 0x00000010540c723c */ /* 0x010fe2000000180c */
[----:B------:R-:W-:Y:S01]  /*7510*/  FADD.FTZ R101, R96, R101 ;  /* 0x0000006560657221 */ /* 0x000fe20000010000 */
[----:B------:R-:W-:-:S03]  /*7520*/  FADD.FTZ R95, R95, R132 ;  /* 0x000000845f5f7221 */ /* 0x000fc60000010000 */
[----:B------:R-:W-:Y:S01]  /*7530*/  FADD.FTZ R94, R94, R101 ;  /* 0x000000655e5e7221 */ /* 0x000fe20000010000 */
[----:B------:R-:W-:Y:S01]  /*7540*/  FADD.FTZ R2, R2, R95 ;  /* 0x0000005f02027221 */ /* 0x000fe20000010000 */
[----:B------:R-:W-:Y:S01]  /*7550*/  MUFU.EX2 R134, R134 ;  /* 0x0000008600867308 */ /* 0x000fe20000000800 */
[----:B------:R-:W-:Y:S01]  /*7560*/  HMMA.16816.F32 R8, R84, R10, R76 ;  /* 0x0000000a5408723c */ /* 0x000fe2000000184c */
[----:B------:R-:W-:Y:S01]  /*7570*/  LDSM.16.MT88.4 R76, [R112+0x6c00] ;  /* 0x006c0000704c783b */ /* 0x000fe20000004200 */
[----:B------:R-:W-:Y:S01]  /*7580*/  FADD.FTZ R89, R89, R94 ;  /* 0x0000005e59597221 */ /* 0x000fe20000010000 */
[----:B------:R-:W-:-:S04]  /*7590*/  FADD.FTZ R2, R93, R2 ;  /* 0x000000025d027221 */ /* 0x000fc80000010000 */
[----:B------:R-:W-:Y:S01]  /*75a0*/  MUFU.EX2 R115, R115 ;  /* 0x0000007300737308 */ /* 0x000fe20000000800 */
[C---:B-1----:R-:W-:Y:S07]  /*75b0*/  HMMA.16816.F32 R36, R84.reuse, R60, R36 ;  /* 0x0000003c5424723c */ /* 0x042fee0000001824 */
[----:B------:R-:W1:Y:S01]  /*75c0*/  MUFU.EX2 R142, R142 ;  /* 0x0000008e008e7308 */ /* 0x000e620000000800 */
[C---:B------:R-:W-:Y:S01]  /*75d0*/  HMMA.16816.F32 R40, R84.reuse, R62, R40 ;  /* 0x0000003e5428723c */ /* 0x040fe20000001828 */
[----:B------:R-:W4:Y:S06]  /*75e0*/  LDSM.16.MT88.4 R60, [R112+0x6400] ;  /* 0x00640000703c783b */ /* 0x000f2c0000004200 */
[----:B------:R-:W-:Y:S01]  /*75f0*/  MUFU.EX2 R140, R140 ;  /* 0x0000008c008c7308 */ /* 0x000fe20000000800 */
[C---:B------:R-:W-:Y:S01]  /*7600*/  HMMA.16816.F32 R16, R84.reuse, R18, R68 ;  /* 0x000000125410723c */ /* 0x040fe20000001844 */
[----:B------:R-:W-:Y:S06]  /*7610*/  LDSM.16.MT88.4 R68, [R0+0xc00] ;  /* 0x000c00000044783b */ /* 0x000fec0000004200 */
[----:B------:R-:W5:Y:S01]  /*7620*/  MUFU.EX2 R129, R129 ;  /* 0x0000008100817308 */ /* 0x000f620000000800 */
[C---:B--2---:R-:W-:Y:S01]  /*7630*/  HMMA.16816.F32 R44, R84.reuse, R52, R44 ;  /* 0x00000034542c723c */ /* 0x044fe2000000182c */
[----:B---3--:R-:W-:Y:S01]  /*7640*/  F2FP.F16.F32.PACK_AB R52, R111, R130 ;  /* 0x000000826f34723e */ /* 0x008fe200000000ff */
[----:B------:R-:W-:Y:S01]  /*7650*/  FADD.FTZ R130, R130, R89 ;  /* 0x0000005982827221 */ /* 0x000fe20000010000 */
[----:B-1----:R-:W-:Y:S01]  /*7660*/  F2FP.F16.F32.PACK_AB R53, R142, R115 ;  /* 0x000000738e35723e */ /* 0x002fe200000000ff */
[----:B------:R-:W-:Y:S01]  /*7670*/  FADD.FTZ R115, R115, R2 ;  /* 0x0000000273737221 */ /* 0x000fe20000010000 */
[-C--:B------:R-:W-:Y:S01]  /*7680*/  MOV R2, R88.reuse ;  /* 0x0000005800027202 */ /* 0x080fe20000000f00 */
[----:B------:R-:W-:Y:S01]  /*7690*/  FADD.FTZ R130, R111, R130 ;  /* 0x000000826f827221 */ /* 0x000fe20000010000 */
[----:B------:R-:W-:Y:S01]  /*76a0*/  MUFU.EX2 R150, R150 ;  /* 0x0000009600967308 */ /* 0x000fe20000000800 */
[----:B------:R-:W-:Y:S01]  /*76b0*/  HMMA.16816.F32 R48, R84, R54, R48 ;  /* 0x000000365430723c */ /* 0x000fe20000001830 */
[----:B------:R-:W-:Y:S01]  /*76c0*/  F2FP.F16.F32.PACK_AB R54, R134, R103 ;  /* 0x000000678636723e */ /* 0x000fe200000000ff */
[----:B------:R-:W-:Y:S01]  /*76d0*/  FADD.FTZ R115, R142, R115 ;  /* 0x000000738e737221 */ /* 0x000fe20000010000 */
[----:B------:R-:W-:Y:S01]  /*76e0*/  FADD.FTZ R103, R103, R130 ;  /* 0x0000008267677221 */ /* 0x000fe20000010000 */
[----:B------:R-:W-:-:S03]  /*76f0*/  @P5 MOV R2, R88 ;  /* 0x0000005800025202 */ /* 0x000fc60000000f00 */
[----:B------:R-:W-:Y:S01]  /*7700*/  MUFU.EX2 R135, R135 ;  /* 0x0000008700877308 */ /* 0x000fe20000000800 */
[----:B-----5:R-:W-:Y:S01]  /*7710*/  F2FP.F16.F32.PACK_AB R55, R129, R140 ;  /* 0x0000008c8137723e */ /* 0x020fe200000000ff */
[----:B------:R-:W-:Y:S01]  /*7720*/  FADD.FTZ R140, R140, R115 ;  /* 0x000000738c8c7221 */ /* 0x000fe20000010000 */
[----:B------:R-:W-:-:S03]  /*7730*/  FADD.FTZ R103, R134, R103 ;  /* 0x0000006786677221 */ /* 0x000fc60000010000 */
[----:B------:R-:W-:Y:S02]  /*7740*/  FADD.FTZ R140, R129, R140 ;  /* 0x0000008c818c7221 */ /* 0x000fe40000010000 */
[C---:B------:R-:W-:Y:S01]  /*7750*/  HMMA.16816.F32 R12, R52.reuse, R56, R12 ;  /* 0x00000038340c723c */ /* 0x040fe2000000180c */
[----:B------:R-:W-:Y:S07]  /*7760*/  MUFU.EX2 R148, R148 ;  /* 0x0000009400947308 */ /* 0x000fee0000000800 */
[C---:B----4-:R-:W-:Y:S01]  /*7770*/  HMMA.16816.F32 R4, R52.reuse, R60, R4 ;  /* 0x0000003c3404723c */ /* 0x050fe20000001804 */
[----:B------:R-:W-:Y:S07]  /*7780*/  MUFU.EX2 R133, R133 ;  /* 0x0000008500857308 */ /* 0x000fee0000000800 */
[C---:B------:R-:W-:Y:S01]  /*7790*/  HMMA.16816.F32 R8, R52.reuse, R62, R8 ;  /* 0x0000003e3408723c */ /* 0x040fe20000001808 */
[----:B------:R-:W1:Y:S01]  /*77a0*/  LDSM.16.MT88.4 R60, [R112+0x7400] ;  /* 0x00740000703c783b */ /* 0x000e620000004200 */
[----:B------:R-:W-:Y:S06]  /*77b0*/  MUFU.EX2 R137, R137 ;  /* 0x0000008900897308 */ /* 0x000fec0000000800 */
[C---:B------:R-:W-:Y:S01]  /*77c0*/  HMMA.16816.F32 R16, R52.reuse, R58, R16 ;  /* 0x0000003a3410723c */ /* 0x040fe20000001810 */
[----:B------:R-:W2:Y:S01]  /*77d0*/  LDSM.16.MT88.4 R56, [R0+0x1400] ;  /* 0x001400000038783b */ /* 0x000ea20000004200 */
[----:B------:R-:W-:Y:S08]  /*77e0*/  MUFU.EX2 R144, R144 ;  /* 0x0000009000907308 */ /* 0x000ff00000000800 */
[----:B------:R-:W-:Y:S08]  /*77f0*/  MUFU.EX2 R139, R139 ;  /* 0x0000008b008b7308 */ /* 0x000ff00000000800 */
        /* <DEDUP_REMOVED lines=51> */
[C---:B-1----:R-:W-:Y:S08]  /*7b30*/  HMMA.16816.F32 R20, R52.reuse, R56, R20 ;  /* 0x000000383414723c */ /* 0x042ff00000001814 */
[----:B------:R-:W-:Y:S01]  /*7b40*/  HMMA.16816.F32 R24, R52, R58, R24 ;  /* 0x0000003a3418723c */ /* 0x000fe20000001818 */
[----:B------:R-:W1:Y:S07]  /*7b50*/  LDSM.16.MT88.4 R56, [R0+0x2800] ;  /* 0x002800000038783b */ /* 0x000e6e0000004200 */
[----:B------:R-:W-:Y:S01]  /*7b60*/  HMMA.16816.F32 R80, R84, R76, R4 ;  /* 0x0000004c5450723c */ /* 0x000fe20000001804 */
[----:B------:R-:W-:Y:S07]  /*7b70*/  LDSM.16.MT88.4 R4, [R0+0x2c00] ;  /* 0x002c00000004783b */ /* 0x000fee0000004200 */
[C---:B--2---:R-:W-:Y:S08]  /*7b80*/  HMMA.16816.F32 R28, R52.reuse, R64, R28 ;  /* 0x00000040341c723c */ /* 0x044ff0000000181c */
[C---:B------:R-:W-:Y:S08]  /*7b90*/  HMMA.16816.F32 R32, R52.reuse, R66, R32 ;  /* 0x000000423420723c */ /* 0x040ff00000001820 */
[C---:B---3--:R-:W-:Y:S08]  /*7ba0*/  HMMA.16816.F32 R36, R52.reuse, R60, R36 ;  /* 0x0000003c3424723c */ /* 0x048ff00000001824 */
[C---:B------:R-:W-:Y:S01]  /*7bb0*/  HMMA.16816.F32 R40, R52.reuse, R62, R40 ;  /* 0x0000003e3428723c */ /* 0x040fe20000001828 */
[----:B------:R-:W2:Y:S07]  /*7bc0*/  LDSM.16.MT88.4 R60, [R112+0x7c00] ;  /* 0x007c0000703c783b */ /* 0x000eae0000004200 */
[C---:B-1----:R-:W-:Y:S08]  /*7bd0*/  HMMA.16816.F32 R44, R52.reuse, R56, R44 ;  /* 0x00000038342c723c */ /* 0x042ff0000000182c */
[----:B------:R-:W-:Y:S01]  /*7be0*/  HMMA.16816.F32 R48, R52, R58, R48 ;  /* 0x0000003a3430723c */ /* 0x000fe20000001830 */
[----:B------:R1:W3:Y:S07]  /*7bf0*/  LDSM.16.MT88.4 R52, [R0+0x1c00] ;  /* 0x001c00000034783b */ /* 0x0002ee0000004200 */
[C---:B------:R-:W-:Y:S01]  /*7c00*/  HMMA.16816.F32 R76, R84.reuse, R78, R8 ;  /* 0x0000004e544c723c */ /* 0x040fe20000001808 */
[----:B------:R-:W4:Y:S07]  /*7c10*/  LDSM.16.MT88.4 R8, [R112+0x8c00] ;  /* 0x008c00007008783b */ /* 0x000f2e0000004200 */
[C---:B------:R-:W-:Y:S08]  /*7c20*/  HMMA.16816.F32 R72, R84.reuse, R68, R12 ;  /* 0x000000445448723c */ /* 0x040ff0000000180c */
[----:B------:R-:W-:Y:S01]  /*7c30*/  HMMA.16816.F32 R68, R84, R70, R16 ;  /* 0x000000465444723c */ /* 0x000fe20000001810 */
[----:B-1----:R-:W-:-:S02]  /*7c40*/  MOV R0, R3 ;  /* 0x0000000300007202 */ /* 0x002fc40000000f00 */
[----:B------:R-:W-:-:S05]  /*7c50*/  @P5 MOV R0, R3 ;  /* 0x0000000300005202 */ /* 0x000fca0000000f00 */
        /* <DEDUP_REMOVED lines=8> */
[----:B------:R-:W-:-:S04]  /*7ce0*/  NOP ;  /* 0x0000000000007918 */ /* 0x000fc80000000000 */
[----:B------:R-:W-:-:S15]  /*7cf0*/  @P5 BRA `(.L_x_3883) ;  /* 0x0000000000045947 */ /* 0x000fde0003800000 */
.L_x_3877:
[----:B------:R-:W-:-:S07]  /*7d00*/  IADD3 R100, PT, PT, R92, -0x1, RZ ;  /* 0xffffffff5c647810 */ /* 0x000fce0007ffe0ff */
.L_x_3883:
[----:B------:R-:W-:-:S13]  /*7d10*/  ISETP.GE.AND P0, PT, R100, R117, PT ;  /* 0x000000756400720c */ /* 0x000fda0003f06270 */
[----:B------:R-:W-:Y:S05]  /*7d20*/  @!P0 BRA `(.L_x_3884) ;  /* 0x0000002800d08947 */ /* 0x000fea0003800000 */
[----:B------:R-:W1:Y:S01]  /*7d30*/  S2UR UR5, SR_CgaCtaId ;  /* 0x00000000000579c3 */ /* 0x000e620000008800 */
[----:B------:R-:W-:Y:S01]  /*7d40*/  UISETP.NE.U32.AND UP0, UPT, UR8, URZ, UPT ;  /* 0x000000ff0800728c */ /* 0x000fe2000bf05070 */
[----:B------:R-:W-:Y:S01]  /*7d50*/  IMAD.MOV.U32 R3, RZ, RZ, R0 ;  /* 0x000000ffff037224 */ /* 0x000fe200078e0000 */
[----:B------:R-:W-:Y:S01]  /*7d60*/  MOV R89, R2 ;  /* 0x0000000200597202 */ /* 0x000fe20000000f00 */
[C---:B------:R-:W-:Y:S01]  /*7d70*/  VIADD R130, R100.reuse, 0x1 ;  /* 0x0000000164827836 */ /* 0x040fe20000000000 */
[----:B------:R-:W-:Y:S01]  /*7d80*/  UISETP.NE.AND.EX UP0, UPT, UR9, URZ, UPT, UP0 ;  /* 0x000000ff0900728c */ /* 0x000fe2000bf05300 */
[----:B------:R-:W-:Y:S01]  /*7d90*/  LEA R129, R100, 0x40, 0x6 ;  /* 0x0000004064817811 */ /* 0x000fe200078e30ff */
[----:B------:R-:W-:Y:S01]  /*7da0*/  IMAD.MOV.U32 R128, RZ, RZ, RZ ;  /* 0x000000ffff807224 */ /* 0x000fe200078e00ff */
[----:B------:R-:W-:Y:S01]  /*7db0*/  IADD3 R124, PT, PT, R112, 0x6000, RZ ;  /* 0x00006000707c7810 */ /* 0x000fe20007ffe0ff */
[----:B------:R-:W-:Y:S01]  /*7dc0*/  UMOV UR12, 0x400 ;  /* 0x00000400000c7882 */ /* 0x000fe20000000000 */
[----:B------:R-:W2:Y:S01]  /*7dd0*/  LDCU UR10, c[0x0][0x440] ;  /* 0x00008800ff0a77ac */ /* 0x000ea20008000800 */
[----:B------:R-:W-:Y:S01]  /*7de0*/  PLOP3.LUT P6, PT, PT, PT, UP0, 0x80, 0x8 ;  /* 0x000000000008781c */ /* 0x000fe20003fcf008 */
[----:B------:R-:W3:Y:S01]  /*7df0*/  LDCU UR4, c[0x0][0x45c] ;  /* 0x00008b80ff0477ac */ /* 0x000ee20008000800 */
[----:B------:R-:W4:Y:S01]  /*7e00*/  LDCU UR11, c[0x0][0x50c] ;  /* 0x0000a180ff0b77ac */ /* 0x000f220008000800 */
[----:B------:R-:W2:Y:S01]  /*7e10*/  LDCU.64 UR6, c[0x0][0x3a0] ;  /* 0x00007400ff0677ac */ /* 0x000ea20008000a00 */
[----:B------:R-:W2:Y:S01]  /*7e20*/  LDCU.64 UR8, c[0x0][0x3a8] ;  /* 0x00007500ff0877ac */ /* 0x000ea20008000a00 */
[----:B-1----:R-:W-:-:S12]  /*7e30*/  ULEA UR5, UR5, UR12, 0x18 ;  /* 0x0000000c05057291 */ /* 0x002fd8000f8ec0ff */
.L_x_3888:
        /* <DEDUP_REMOVED lines=78> */
[----:B------:R-:W5:Y:S01]  /*8320*/  LDG.E R8, desc[UR14][R14.64] ;  /* 0x0000000e0e087981 */ /* 0x000f62000c1e1900 */
[C---:B------:R-:W-:Y:S01]  /*8330*/  LEA.HI.X.SX32 R13, R7.reuse, R127, 0x2, P0 ;  /* 0x0000007f070d7211 */ /* 0x040fe200000f16ff */
[----:B------:R-:W-:Y:S04]  /*8340*/  IMAD.IADD R7, R7, 0x1, -R11 ;  /* 0x0000000107077824 */ /* 0x000fe800078e0a0b */
[----:B------:R-:W-:Y:S01]  /*8350*/  IMAD R7, R7, R0, -0x40 ;  /* 0xffffffc007077424 */ /* 0x000fe200078e0200 */
[----:B------:R-:W5:Y:S03]  /*8360*/  LDG.E R5, desc[UR14][R12.64] ;  /* 0x0000000e0c057981 */ /* 0x000f66000c1e1900 */
[-C--:B--2---:R-:W-:Y:S01]  /*8370*/  IMAD.WIDE.U32 R10, R7, R86.reuse, RZ ;  /* 0x00000056070a7225 */ /* 0x084fe200078e00ff */
[----:B------:R-:W-:Y:S05]  /*8380*/  SHF.R.S32.HI R9, RZ, 0x1f, R7 ;  /* 0x0000001fff097819 */ /* 0x000fea0000011407 */
        /* <DEDUP_REMOVED lines=11> */
.L_x_3885:
        /* <DEDUP_REMOVED lines=16> */
[----:B------:R-:W-:Y:S02]  /*8540*/  IADD3 R130, PT, PT, R130, -0x1, RZ ;  /* 0xffffffff82827810 */ /* 0x000fe40007ffe0ff */
[----:B------:R-:W-:Y:S03]  /*8550*/  SEL R84, R84, 0xffffffe0, !P0 ;  /* 0xffffffe054547807 */ /* 0x000fe60004000000 */
[----:B------:R-:W-:Y:S01]  /*8560*/  @!PT LDS RZ, [RZ] ;  /* 0x00000000fffff984 */ /* 0x000fe20000000800 */
[----:B------:R-:W-:Y:S01]  /*8570*/  @!PT LDS RZ, [RZ] ;  /* 0x00000000fffff984 */ /* 0x000fe20000000800 */
[----:B------:R-:W-:Y:S01]  /*8580*/  @!PT LDS RZ, [RZ] ;  /* 0x00000000fffff984 */ /* 0x000fe20000000800 */
[----:B------:R-:W-:Y:S01]  /*8590*/  @!P3 LDGSTS.E.BYPASS.LTC128B.128 [R133+0x8000], desc[UR14][R120.64+0x80] ;  /* 0x080000807885bfae */ /* 0x000fe2000b981a0e */
[----:B------:R-:W-:Y:S02]  /*85a0*/  ISETP.GT.AND P1, PT, R130, R117, PT ;  /* 0x000000758200720c */ /* 0x000fe40003f24270 */
[-C--:B------:R-:W-:Y:S03]  /*85b0*/  IADD3 R2, PT, PT, R113, R84.reuse, RZ ;  /* 0x0000005471027210 */ /* 0x080fe60007ffe0ff */
        /* <DEDUP_REMOVED lines=19> */
[----:B------:R-:W5:Y:S06]  /*86f0*/  LDSM.16.M88.4 R100, [R115+0x3400] ;  /* 0x003400007364783b */ /* 0x000f6c0000000200 */
[----:B------:R-:W3:Y:S06]  /*8700*/  LDSM.16.M88.4 R104, [R115+0x3800] ;  /* 0x003800007368783b */ /* 0x000eec0000000200 */
[----:B------:R-:W0:Y:S06]  /*8710*/  LDGDEPBAR ;  /* 0x00000000000079af */ /* 0x000e2c0000000000 */
[----:B------:R-:W4:Y:S06]  /*8720*/  LDSM.16.M88.4 R108, [R115+0x3c00] ;  /* 0x003c0000736c783b */ /* 0x000f2c0000000200 */
[----:B------:R-:W-:Y:S01]  /*8730*/  LDSM.16.M88.4 R84, [R0+0x5400] ;  /* 0x005400000054783b */ /* 0x000fe20000000200 */
        /* <DEDUP_REMOVED lines=23> */
[----:B------:R-:W2:Y:S06]  /*88b0*/  LDSM.16.M88.4 R92, [R115+0x4000] ;  /* 0x00400000735c783b */ /* 0x000eac0000000200 */
[----:B------:R-:W3:Y:S01]  /*88c0*/  LDSM.16.M88.4 R96, [R115+0x4400] ;  /* 0x004400007360783b */ /* 0x000ee20000000200 */
        /* <DEDUP_REMOVED lines=37> */
[----:B------:R-:W3:Y:S07]  /*8b20*/  LDSM.16.M88.4 R96, [R0+0x5800] ;  /* 0x005800000060783b */ /* 0x000eee0000000200 */
[C---:B--2---:R-:W-:Y:S08]  /*8b30*/  HMMA.16816.F32 R4, R92.reuse, R100, R4 ;  /* 0x000000645c04723c */ /* 0x044ff00000001804 */
[C---:B------:R-:W-:Y:S08]  /*8b40*/  HMMA.16816.F32 R8, R92.reuse, R102, R8 ;  /* 0x000000665c08723c */ /* 0x040ff00000001808 */
[C---:B------:R-:W-:Y:S03]  /*8b50*/  HMMA.16816.F32 R12, R92.reuse, R84, R12 ;  /* 0x000000545c0c723c */ /* 0x040fe6000000180c */
[----:B------:R-:W-:Y:S01]  /*8b60*/  FMUL.FTZ R157, R4, UR11 ;  /* 0x0000000b049d7c20 */ /* 0x000fe20008410000 */
[----:B------:R-:W-:Y:S01]  /*8b70*/  FMUL.FTZ R155, R5, UR11 ;  /* 0x0000000b059b7c20 */ /* 0x000fe20008410000 */
[----:B------:R-:W-:Y:S01]  /*8b80*/  FMUL.FTZ R156, R6, UR11 ;  /* 0x0000000b069c7c20 */ /* 0x000fe20008410000 */
[----:B------:R-:W-:Y:S02]  /*8b90*/  FMUL.FTZ R154, R7, UR11 ;  /* 0x0000000b079a7c20 */ /* 0x000fe40008410000 */
[C---:B------:R-:W-:Y:S01]  /*8ba0*/  HMMA.16816.F32 R16, R92.reuse, R86, R16 ;  /* 0x000000565c10723c */ /* 0x040fe20000001810 */
[----:B------:R-:W2:Y:S01]  /*8bb0*/  MUFU.TANH R157, R157 ;  /* 0x0000009d009d7308 */ /* 0x000ea20000002400 */
[----:B------:R-:W4:Y:S01]  /*8bc0*/  LDSM.16.M88.4 R84, [R0+0x5c00] ;  /* 0x005c00000054783b */ /* 0x000f220000000200 */
[----:B------:R-:W-:Y:S04]  /*8bd0*/  DEPBAR.LE SB0, 0x0 ;  /* 0x000080000000791a */ /* 0x000fe80000000000 */
[----:B------:R-:W-:Y:S01]  /*8be0*/  FMUL.FTZ R161, R8, UR11 ;  /* 0x0000000b08a17c20 */ /* 0x000fe20008410000 */
[C---:B---3--:R-:W-:Y:S03]  /*8bf0*/  HMMA.16816.F32 R20, R92.reuse, R96, R20 ;  /* 0x000000605c14723c */ /* 0x048fe60000001814 */
[----:B------:R-:W3:Y:S01]  /*8c00*/  MUFU.TANH R155, R155 ;  /* 0x0000009b009b7308 */ /* 0x000ee20000002400 */
[----:B------:R-:W-:Y:S01]  /*8c10*/  BAR.SYNC.DEFER_BLOCKING 0x0 ;  /* 0x0000000000007b1d */ /* 0x000fe20000010000 */
[----:B------:R-:W-:Y:S01]  /*8c20*/  FMUL.FTZ R159, R9, UR11 ;  /* 0x0000000b099f7c20 */ /* 0x000fe20008410000 */
[----:B------:R-:W-:Y:S01]  /*8c30*/  FMUL.FTZ R160, R10, UR11 ;  /* 0x0000000b0aa07c20 */ /* 0x000fe20008410000 */
[----:B------:R-:W-:Y:S01]  /*8c40*/  FMUL.FTZ R158, R11, UR11 ;  /* 0x0000000b0b9e7c20 */ /* 0x000fe20008410000 */
[C---:B------:R-:W-:Y:S05]  /*8c50*/  HMMA.16816.F32 R24, R92.reuse, R98, R24 ;  /* 0x000000625c18723c */ /* 0x040fea0000001818 */
        /* <DEDUP_REMOVED lines=20> */
[C---:B----4-:R-:W-:Y:S09]  /*8da0*/  HMMA.16816.F32 R28, R92.reuse, R84, R28 ;  /* 0x000000545c1c723c */ /* 0x050ff2000000181c */
[----:B------:R-:W4:Y:S01]  /*8db0*/  MUFU.TANH R160, R160 ;  /* 0x000000a000a07308 */ /* 0x000f220000002400 */
[----:B------:R-:W-:Y:S09]  /*8dc0*/  HMMA.16816.F32 R32, R92, R86, R32 ;  /* 0x000000565c20723c */ /* 0x000ff20000001820 */
[----:B------:R-:W2:Y:S01]  /*8dd0*/  MUFU.TANH R158, R158 ;  /* 0x0000009e009e7308 */ /* 0x000ea20000002400 */
[----:B-1----:R-:W-:Y:S01]  /*8de0*/  FMUL.FTZ R134, R28, UR11 ;  /* 0x0000000b1c867c20 */ /* 0x002fe20008410000 */
        /* <DEDUP_REMOVED lines=108> */
.L_x_3887:
        /* <DEDUP_REMOVED lines=40> */
.L_x_3886:
[----:B------:R-:W-:Y:S01]  /*9730*/  FMNMX3.FTZ R2, R89, R157, R155, !PT ;  /* 0x0000009d59027276 */ /* 0x000fe2000781009b */
[----:B------:R-:W-:Y:S01]  /*9740*/  LDSM.16.MT88.4 R12, [R112+0x6000] ;  /* 0x00600000700c783b */ /* 0x000fe20000004200 */
[----:B------:R-:W-:Y:S02]  /*9750*/  FMNMX3.FTZ R5, R3, R156, R154, !PT ;  /* 0x0000009c03057276 */ /* 0x000fe4000781009a */
[----:B------:R-:W-:Y:S02]  /*9760*/  FMNMX3.FTZ R2, R2, R161, R159, !PT ;  /* 0x000000a102027276 */ /* 0x000fe4000781009f */
[----:B------:R-:W-:Y:S02]  /*9770*/  FMNMX3.FTZ R5, R5, R160, R158, !PT ;  /* 0x000000a005057276 */ /* 0x000fe4000781009e */
        /* <DEDUP_REMOVED lines=13> */
[----:B------:R-:W-:Y:S01]  /*9850*/  IADD3 R92, PT, PT, R112, 0x6020, RZ ;  /* 0x00006020705c7810 */ /* 0x000fe20007ffe0ff */
[----:B------:R-:W1:Y:S01]  /*9860*/  SHFL.BFLY PT, R11, R6, 0x2, 0x1f ;  /* 0x0c401f00060b7f89 */ /* 0x000e6200000e0000 */
[----:B------:R-:W-:Y:S02]  /*9870*/  @P0 IADD3 R92, PT, PT, R124, -0x20, RZ ;  /* 0xffffffe07c5c0810 */ /* 0x000fe40007ffe0ff */
[----:B------:R-:W-:Y:S05]  /*9880*/  ISETP.GT.AND P0, PT, R130, R117, PT ;  /* 0x000000758200720c */ /* 0x000fea0003f04270 */
[----:B------:R-:W2:Y:S01]  /*9890*/  SHFL.BFLY PT, R0, R7, 0x2, 0x1f ;  /* 0x0c401f0007007f89 */ /* 0x000ea200000e0000 */
[----:B------:R-:W-:Y:S07]  /*98a0*/  IADD3 R129, PT, PT, R129, -0x40, RZ ;  /* 0xffffffc081817810 */ /* 0x000fee0007ffe0ff */
        /* <DEDUP_REMOVED lines=60> */
[C---:B------:R-:W-:Y:S01]  /*9c70*/  FMUL.FTZ R26, R3.reuse, R62 ;  /* 0x0000003e031a7220 */ /* 0x040fe20000410000 */
[C---:B------:R-:W-:Y:S01]  /*9c80*/  FMUL.FTZ R27, R3.reuse, R63 ;  /* 0x0000003f031b7220 */ /* 0x040fe20000410000 */
[C---:B------:R-:W-:Y:S01]  /*9c90*/  FMUL.FTZ R32, R84.reuse, R52 ;  /* 0x0000003454207220 */ /* 0x040fe20000410000 */
[----:B------:R-:W-:Y:S01]  /*9ca0*/  FMUL.FTZ R33, R84, R53 ;  /* 0x0000003554217220 */ /* 0x000fe20000410000 */
[C---:B------:R-:W-:Y:S01]  /*9cb0*/  FMUL.FTZ R34, R3.reuse, R54 ;  /* 0x0000003603227220 */ /* 0x040fe20000410000 */
[C---:B------:R-:W-:Y:S03]  /*9cc0*/  FMUL.FTZ R35, R3.reuse, R55 ;  /* 0x0000003703237220 */ /* 0x040fe60000410000 */
[----:B------:R-:W3:Y:S01]  /*9cd0*/  MUFU.EX2 R97, R97 ;  /* 0x0000006100617308 */ /* 0x000ee20000000800 */
[----:B-1----:R-:W-:Y:S01]  /*9ce0*/  F2FP.F16.F32.PACK_AB R80, R98, R101 ;  /* 0x000000656250723e */ /* 0x002fe200000000ff */
[----:B------:R-:W1:Y:S01]  /*9cf0*/  LDSM.16.MT88.4 R60, [R112+0x8000] ;  /* 0x00800000703c783b */ /* 0x000e620000004200 */
[C---:B------:R-:W-:Y:S01]  /*9d00*/  FMUL.FTZ R36, R84.reuse, R36 ;  /* 0x0000002454247220 */ /* 0x040fe20000410000 */
[C---:B------:R-:W-:Y:S01]  /*9d10*/  FMUL.FTZ R37, R84.reuse, R37 ;  /* 0x0000002554257220 */ /* 0x040fe20000410000 */
[C---:B------:R-:W-:Y:S01]  /*9d20*/  FMUL.FTZ R38, R3.reuse, R38 ;  /* 0x0000002603267220 */ /* 0x040fe20000410000 */
[C---:B------:R-:W-:Y:S01]  /*9d30*/  FMUL.FTZ R39, R3.reuse, R39 ;  /* 0x0000002703277220 */ /* 0x040fe20000410000 */
[C---:B------:R-:W-:Y:S03]  /*9d40*/  FMUL.FTZ R40, R84.reuse, R40 ;  /* 0x0000002854287220 */ /* 0x040fe60000410000 */
[----:B------:R-:W-:Y:S01]  /*9d50*/  MUFU.EX2 R96, R96 ;  /* 0x0000006000607308 */ /* 0x000fe20000000800 */
[C---:B------:R-:W-:Y:S01]  /*9d60*/  FMUL.FTZ R41, R84.reuse, R41 ;  /* 0x0000002954297220 */ /* 0x040fe20000410000 */
[----:B------:R-:W4:Y:S01]  /*9d70*/  LDSM.16.MT88.4 R52, [R92+0x2000] ;  /* 0x002000005c34783b */ /* 0x000f220000004200 */
[C---:B------:R-:W-:Y:S01]  /*9d80*/  FMUL.FTZ R42, R3.reuse, R42 ;  /* 0x0000002a032a7220 */ /* 0x040fe20000410000 */
[C---:B------:R-:W-:Y:S01]  /*9d90*/  FMUL.FTZ R43, R3.reuse, R43 ;  /* 0x0000002b032b7220 */ /* 0x040fe20000410000 */
[C---:B------:R-:W-:Y:S01]  /*9da0*/  FMUL.FTZ R44, R84.reuse, R44 ;  /* 0x0000002c542c7220 */ /* 0x040fe20000410000 */
[C---:B------:R-:W-:Y:S01]  /*9db0*/  FMUL.FTZ R45, R84.reuse, R45 ;  /* 0x0000002d542d7220 */ /* 0x040fe20000410000 */
[----:B------:R-:W-:Y:S03]  /*9dc0*/  FMUL.FTZ R46, R3, R46 ;  /* 0x0000002e032e7220 */ /* 0x000fe60000410000 */
[----:B------:R-:W5:Y:S01]  /*9dd0*/  MUFU.EX2 R95, R95 ;  /* 0x0000005f005f7308 */ /* 0x000f620000000800 */
[----:B---3--:R-:W-:Y:S01]  /*9de0*/  F2FP.F16.F32.PACK_AB R81, R97, R100 ;  /* 0x000000646151723e */ /* 0x008fe200000000ff */
[C---:B------:R-:W-:Y:S01]  /*9df0*/  FMUL.FTZ R47, R3.reuse, R47 ;  /* 0x0000002f032f7220 */ /* 0x040fe20000410000 */
[C---:B------:R-:W-:Y:S01]  /*9e00*/  FMUL.FTZ R48, R84.reuse, R48 ;  /* 0x0000003054307220 */ /* 0x040fe20000410000 */
[----:B------:R-:W-:Y:S01]  /*9e10*/  FMUL.FTZ R49, R84, R49 ;  /* 0x0000003154317220 */ /* 0x000fe20000410000 */
[C---:B------:R-:W-:Y:S01]  /*9e20*/  FMUL.FTZ R50, R3.reuse, R50 ;  /* 0x0000003203327220 */ /* 0x040fe20000410000 */
[----:B------:R-:W-:Y:S01]  /*9e30*/  FMUL.FTZ R51, R3, R51 ;  /* 0x0000003303337220 */ /* 0x000fe20000410000 */
[----:B------:R-:W-:Y:S03]  /*9e40*/  LDSM.16.MT88.4 R76, [R112+0x6c00] ;  /* 0x006c0000704c783b */ /* 0x000fe60000004200 */
[----:B------:R-:W-:Y:S01]  /*9e50*/  MUFU.EX2 R94, R94 ;  /* 0x0000005e005e7308 */ /* 0x000fe20000000800 */
[--C-:B------:R-:W-:Y:S01]  /*9e60*/  FFMA.FTZ R139, R140, UR4, -R99.reuse ;  /* 0x000000048c8b7c23 */ /* 0x100fe20008010863 */
[----:B------:R-:W-:Y:S01]  /*9e70*/  FFMA.FTZ R138, R138, UR4, -R99 ;  /* 0x000000048a8a7c23 */ /* 0x000fe20008010863 */
[----:B------:R-:W-:Y:S01]  /*9e80*/  FFMA.FTZ R101, R84, R131, R101 ;  /* 0x0000008354657223 */ /* 0x000fe20000010065 */
[--C-:B------:R-:W-:Y:S01]  /*9e90*/  FFMA.FTZ R134, R134, UR4, -R102.reuse ;  /* 0x0000000486867c23 */ /* 0x100fe20008010866 */
[--C-:B------:R-:W-:Y:S01]  /*9ea0*/  FFMA.FTZ R137, R137, UR4, -R102.reuse ;  /* 0x0000000489897c23 */ /* 0x100fe20008010866 */
[--C-:B------:R-:W-:Y:S01]  /*9eb0*/  FFMA.FTZ R135, R135, UR4, -R102.reuse ;  /* 0x0000000487877c23 */ /* 0x100fe20008010866 */
[--C-:B------:R-:W-:Y:S03]  /*9ec0*/  FFMA.FTZ R141, R88, UR4, -R99.reuse ;  /* 0x00000004588d7c23 */ /* 0x100fe60008010863 */
[----:B------:R-:W3:Y:S01]  /*9ed0*/  MUFU.EX2 R93, R93 ;  /* 0x0000005d005d7308 */ /* 0x000ee20000000800 */
[----:B-----5:R-:W-:Y:S01]  /*9ee0*/  F2FP.F16.F32.PACK_AB R82, R95, R96 ;  /* 0x000000605f52723e */ /* 0x020fe200000000ff */
[--C-:B------:R-:W-:Y:S01]  /*9ef0*/  FFMA.FTZ R88, R87, UR4, -R99.reuse ;  /* 0x0000000457587c23 */ /* 0x100fe20008010863 */
[----:B------:R-:W-:Y:S01]  /*9f00*/  FFMA.FTZ R102, R136, UR4, -R102 ;  /* 0x0000000488667c23 */ /* 0x000fe20008010866 */
[--C-:B------:R-:W-:Y:S01]  /*9f10*/  FFMA.FTZ R136, R86, UR4, -R99.reuse ;  /* 0x0000000456887c23 */ /* 0x100fe20008010863 */
[----:B------:R-:W-:Y:S01]  /*9f20*/  FFMA.FTZ R99, R85, UR4, -R99 ;  /* 0x0000000455637c23 */ /* 0x000fe20008010863 */
[----:B------:R-:W-:Y:S01]  /*9f30*/  FFMA.FTZ R100, R3, R132, R100 ;  /* 0x0000008403647223 */ /* 0x000fe20000010064 */
[----:B------:R-:W-:Y:S03]  /*9f40*/  FADD.FTZ R101, R98, R101 ;  /* 0x0000006562657221 */ /* 0x000fe60000010000 */
[----:B------:R-:W-:Y:S01]  /*9f50*/  MUFU.EX2 R103, R103 ;  /* 0x0000006700677308 */ /* 0x000fe20000000800 */
[----:B------:R-:W-:Y:S09]  /*9f60*/  FADD.FTZ R97, R97, R100 ;  /* 0x0000006461617221 */ /* 0x000ff20000010000 */
[----:B------:R-:W5:Y:S01]  /*9f70*/  MUFU.EX2 R104, R104 ;  /* 0x0000006800687308 */ /* 0x000f620000000800 */
[C---:B---3--:R-:W-:Y:S01]  /*9f80*/  F2FP.F16.F32.PACK_AB R83, R93.reuse, R94 ;  /* 0x0000005e5d53723e */ /* 0x048fe200000000ff */
[----:B------:R-:W-:Y:S04]  /*9f90*/  FADD.FTZ R94, R94, R97 ;  /* 0x000000615e5e7221 */ /* 0x000fe80000010000 */
        /* <DEDUP_REMOVED lines=12> */
[C---:B------:R-:W-:Y:S05]  /*a060*/  FMUL.FTZ R21, R84.reuse, R65 ;  /* 0x0000004154157220 */ /* 0x040fea0000410000 */
[----:B------:R-:W-:Y:S01]  /*a070*/  MUFU.EX2 R142, R142 ;  /* 0x0000008e008e7308 */ /* 0x000fe20000000800 */
[C---:B------:R-:W-:Y:S03]  /*a080*/  HMMA.16816.F32 R16, R80.reuse, R22, R16 ;  /* 0x000000165010723c */ /* 0x040fe60000001810 */
[C---:B------:R-:W-:Y:S01]  /*a090*/  FMUL.FTZ R22, R3.reuse, R66 ;  /* 0x0000004203167220 */ /* 0x040fe20000410000 */
[C---:B------:R-:W-:Y:S05]  /*a0a0*/  FMUL.FTZ R23, R3.reuse, R67 ;  /* 0x0000004303177220 */ /* 0x040fea0000410000 */
[----:B------:R-:W-:Y:S02]  /*a0b0*/  MUFU.EX2 R111, R111 ;  /* 0x0000006f006f7308 */ /* 0x000fe40000000800 */
[C---:B------:R-:W-:Y:S03]  /*a0c0*/  HMMA.16816.F32 R20, R80.reuse, R28, R20 ;  /* 0x0000001c5014723c */ /* 0x040fe60000001814 */
[C---:B------:R-:W-:Y:S01]  /*a0d0*/  FMUL.FTZ R28, R84.reuse, R56 ;  /* 0x00000038541c7220 */ /* 0x040fe20000410000 */
[----:B------:R-:W-:Y:S04]  /*a0e0*/  FMUL.FTZ R29, R84, R57 ;  /* 0x00000039541d7220 */ /* 0x000fe80000410000 */
[----:B------:R-:W-:Y:S01]  /*a0f0*/  MUFU.EX2 R133, R133 ;  /* 0x0000008500857308 */ /* 0x000fe20000000800 */
[C---:B------:R-:W-:Y:S03]  /*a100*/  HMMA.16816.F32 R24, R80.reuse, R30, R24 ;  /* 0x0000001e5018723c */ /* 0x040fe60000001818 */
[C---:B------:R-:W-:Y:S01]  /*a110*/  FMUL.FTZ R30, R3.reuse, R58 ;  /* 0x0000003a031e7220 */ /* 0x040fe20000410000 */
[----:B------:R-:W-:Y:S05]  /*a120*/  FMUL.FTZ R31, R3, R59 ;  /* 0x0000003b031f7220 */ /* 0x000fea0000410000 */
[----:B------:R-:W-:Y:S01]  /*a130*/  MUFU.EX2 R144, R144 ;  /* 0x0000009000907308 */ /* 0x000fe20000000800 */
[----:B------:R-:W3:Y:S01]  /*a140*/  LDSM.16.MT88.4 R56, [R112+0x6400] ;  /* 0x006400007038783b */ /* 0x000ee20000004200 */
[C---:B--2---:R-:W-:Y:S08]  /*a150*/  HMMA.16816.F32 R28, R80.reuse, R68, R28 ;  /* 0x00000044501c723c */ /* 0x044ff0000000181c */
        /* <DEDUP_REMOVED lines=8> */
[----:B------:R-:W-:Y:S01]  /*a1e0*/  MUFU.EX2 R107, R107 ;  /* 0x0000006b006b7308 */ /* 0x000fe20000000800 */
[C---:B----4-:R-:W-:Y:S09]  /*a1f0*/  HMMA.16816.F32 R44, R80.reuse, R52, R44 ;  /* 0x00000034502c723c */ /* 0x050ff2000000182c */
[----:B------:R-:W4:Y:S01]  /*a200*/  MUFU.EX2 R108, R108 ;  /* 0x0000006c006c7308 */ /* 0x000f220000000800 */
[----:B-----5:R-:W-:Y:S02]  /*a210*/  F2FP.F16.F32.PACK_AB R52, R104, R103 ;  /* 0x000000676834723e */ /* 0x020fe400000000ff */
[C---:B-1----:R-:W-:Y:S01]  /*a220*/  F2FP.F16.F32.PACK_AB R53, R105.reuse, R106 ;  /* 0x0000006a6935723e */ /* 0x042fe200000000ff */
[----:B------:R-:W-:Y:S01]  /*a230*/  FADD.FTZ R106, R106, R93 ;  /* 0x0000005d6a6a7221 */ /* 0x000fe20000010000 */
[----:B------:R-:W-:Y:S05]  /*a240*/  HMMA.16816.F32 R48, R80, R54, R48 ;  /* 0x000000365030723c */ /* 0x000fea0000001830 */
[----:B------:R-:W-:Y:S01]  /*a250*/  MUFU.EX2 R110, R110 ;  /* 0x0000006e006e7308 */ /* 0x000fe20000000800 */
[----:B------:R-:W-:Y:S09]  /*a260*/  FADD.FTZ R105, R105, R106 ;  /* 0x0000006a69697221 */ /* 0x000ff20000010000 */
[----:B------:R-:W1:Y:S01]  /*a270*/  MUFU.EX2 R109, R109 ;  /* 0x0000006d006d7308 */ /* 0x000e620000000800 */
[----:B----4-:R-:W-:Y:S09]  /*a280*/  F2FP.F16.F32.PACK_AB R54, R108, R107 ;  /* 0x0000006b6c36723e */ /* 0x010ff200000000ff */
[----:B------:R-:W-:Y:S10]  /*a290*/  MUFU.EX2 R134, R134 ;  /* 0x0000008600867308 */ /* 0x000ff40000000800 */
[----:B------:R-:W4:Y:S01]  /*a2a0*/  MUFU.EX2 R137, R137 ;  /* 0x0000008900897308 */ /* 0x000f220000000800 */
[C---:B-1----:R-:W-:Y:S01]  /*a2b0*/  F2FP.F16.F32.PACK_AB R55, R109.reuse, R110 ;  /* 0x0000006e6d37723e */ /* 0x042fe200000000ff */
[----:B------:R-:W-:Y:S04]  /*a2c0*/  FADD.FTZ R110, R110, R105 ;  /* 0x000000696e6e7221 */ /* 0x000fe80000010000 */
[----:B------:R-:W-:Y:S02]  /*a2d0*/  FADD.FTZ R109, R109, R110 ;  /* 0x0000006e6d6d7221 */ /* 0x000fe40000010000 */
[C---:B---3--:R-:W-:Y:S02]  /*a2e0*/  HMMA.16816.F32 R4, R52.reuse, R56, R4 ;  /* 0x000000383404723c */ /* 0x048fe40000001804 */
[----:B------:R-:W-:Y:S06]  /*a2f0*/  MUFU.EX2 R141, R141 ;  /* 0x0000008d008d7308 */ /* 0x000fec0000000800 */
[C---:B------:R-:W-:Y:S01]  /*a300*/  HMMA.16816.F32 R8, R52.reuse, R58, R8 ;  /* 0x0000003a3408723c */ /* 0x040fe20000001808 */
[----:B------:R-:W1:Y:S03]  /*a310*/  LDSM.16.MT88.4 R56, [R112+0x7400] ;  /* 0x007400007038783b */ /* 0x000e660000004200 */
[----:B------:R-:W3:Y:S01]  /*a320*/  MUFU.EX2 R88, R88 ;  /* 0x0000005800587308 */ /* 0x000ee20000000800 */
[----:B----4-:R-:W-:Y:S03]  /*a330*/  F2FP.F16.F32.PACK_AB R84, R137, R134 ;  /* 0x000000868954723e */ /* 0x010fe600000000ff */
[C---:B--2---:R-:W-:Y:S06]  /*a340*/  HMMA.16816.F32 R12, R52.reuse, R60, R12 ;  /* 0x0000003c340c723c */ /* 0x044fec000000180c */
[----:B------:R-:W-:Y:S02]  /*a350*/  MUFU.EX2 R135, R135 ;  /* 0x0000008700877308 */ /* 0x000fe40000000800 */
[C---:B------:R-:W-:Y:S01]  /*a360*/  HMMA.16816.F32 R16, R52.reuse, R62, R16 ;  /* 0x0000003e3410723c */ /* 0x040fe20000001810 */
[----:B------:R-:W2:Y:S07]  /*a370*/  LDSM.16.MT88.4 R60, [R92+0x1400] ;  /* 0x001400005c3c783b */ /* 0x000eae0000004200 */
[----:B------:R-:W4:Y:S01]  /*a380*/  MUFU.EX2 R102, R102 ;  /* 0x0000006600667308 */ /* 0x000f220000000800 */
[----:B---3--:R-:W-:Y:S09]  /*a390*/  F2FP.F16.F32.PACK_AB R85, R88, R141 ;  /* 0x0000008d5855723e */ /* 0x008ff200000000ff */
[----:B------:R-:W-:Y:S10]  /*a3a0*/  MUFU.EX2 R136, R136 ;  /* 0x0000008800887308 */ /* 0x000ff40000000800 */
[----:B------:R-:W3:Y:S01]  /*a3b0*/  MUFU.EX2 R99, R99 ;  /* 0x0000006300637308 */ /* 0x000ee20000000800 */
[----:B----4-:R-:W-:Y:S01]  /*a3c0*/  F2FP.F16.F32.PACK_AB R86, R102, R135 ;  /* 0x000000876656723e */ /* 0x010fe200000000ff */
[C---:B-1----:R-:W-:Y:S08]  /*a3d0*/  HMMA.16816.F32 R20, R52.reuse, R56, R20 ;  /* 0x000000383414723c */ /* 0x042ff00000001814 */
[C---:B------:R-:W-:Y:S01]  /*a3e0*/  HMMA.16816.F32 R24, R52.reuse, R58, R24 ;  /* 0x0000003a3418723c */ /* 0x040fe20000001818 */
[----:B------:R-:W1:Y:S02]  /*a3f0*/  LDSM.16.MT88.4 R56, [R112+0x8400] ;  /* 0x008400007038783b */ /* 0x000e640000004200 */
[----:B---3--:R-:W-:Y:S05]  /*a400*/  F2FP.F16.F32.PACK_AB R87, R99, R136 ;  /* 0x000000886357723e */ /* 0x008fea00000000ff */
        /* <DEDUP_REMOVED lines=15> */
[----:B------:R-:W-:Y:S04]  /*a500*/  FADD.FTZ R139, R139, R142 ;  /* 0x0000008e8b8b7221 */ /* 0x000fe80000010000 */
[----:B------:R-:W-:Y:S04]  /*a510*/  FADD.FTZ R138, R138, R139 ;  /* 0x0000008b8a8a7221 */ /* 0x000fe80000010000 */
[----:B------:R-:W-:Y:S01]  /*a520*/  FADD.FTZ R141, R141, R138 ;  /* 0x0000008a8d8d7221 */ /* 0x000fe20000010000 */
[C---:B-1----:R-:W-:Y:S03]  /*a530*/  HMMA.16816.F32 R4, R52.reuse, R56, R4 ;  /* 0x000000383404723c */ /* 0x042fe60000001804 */
[----:B------:R-:W-:Y:S04]  /*a540*/  FADD.FTZ R141, R88, R141 ;  /* 0x0000008d588d7221 */ /* 0x000fe80000010000 */
[----:B------:R-:W-:Y:S01]  /*a550*/  FADD.FTZ R132, R136, R141 ;  /* 0x0000008d88847221 */ /* 0x000fe20000010000 */
[C---:B------:R-:W-:Y:S01]  /*a560*/  HMMA.16816.F32 R8, R52.reuse, R58, R8 ;  /* 0x0000003a3408723c */ /* 0x040fe20000001808 */
[----:B------:R-:W1:Y:S02]  /*a570*/  LDSM.16.MT88.4 R56, [R112+0x7800] ;  /* 0x007800007038783b */ /* 0x000e640000004200 */
[----:B------:R-:W-:Y:S05]  /*a580*/  FADD.FTZ R132, R99, R132 ;  /* 0x0000008463847221 */ /* 0x000fea0000010000 */
        /* <DEDUP_REMOVED lines=34> */
[C---:B------:R-:W-:Y:S08]  /*a7b0*/  HMMA.16816.F32 R52, R84.reuse, R54, R32 ;  /* 0x000000365434723c */ /* 0x040ff00000001820 */
[C---:B---3--:R-:W-:Y:S03]  /*a7c0*/  HMMA.16816.F32 R36, R84.reuse, R4, R36 ;  /* 0x000000045424723c */ /* 0x048fe60000001824 */
[----:B------:R-:W-:Y:S01]  /*a7d0*/  FADD.FTZ R4, R134, R3 ;  /* 0x0000000386047221 */ /* 0x000fe20000010000 */
[----:B------:R-:W-:Y:S03]  /*a7e0*/  MOV R3, R0 ;  /* 0x0000000000037202 */ /* 0x000fe60000000f00 */
[----:B------:R-:W-:Y:S01]  /*a7f0*/  FADD.FTZ R4, R137, R4 ;  /* 0x0000000489047221 */ /* 0x000fe20000010000 */
[C---:B------:R-:W-:Y:S03]  /*a800*/  HMMA.16816.F32 R40, R84.reuse, R6, R40 ;  /* 0x000000065428723c */ /* 0x040fe60000001828 */
[----:B------:R-:W-:Y:S04]  /*a810*/  FADD.FTZ R131, R135, R4 ;  /* 0x0000000487837221 */ /* 0x000fe80000010000 */
[----:B------:R-:W-:Y:S01]  /*a820*/  FADD.FTZ R131, R102, R131 ;  /* 0x0000008366837221 */ /* 0x000fe20000010000 */
[C---:B----4-:R-:W-:Y:S08]  /*a830*/  HMMA.16816.F32 R44, R84.reuse, R8, R44 ;  /* 0x00000008542c723c */ /* 0x050ff0000000182c */
[----:B------:R-:W-:Y:S01]  /*a840*/  HMMA.16816.F32 R48, R84, R10, R48 ;  /* 0x0000000a5430723c */ /* 0x000fe20000001830 */
[----:B------:R-:W-:Y:S08]  /*a850*/  @!UPT UIADD3 URZ, UPT, UPT, URZ, URZ, URZ ;  /* 0x000000fffffff290 */ /* 0x000ff0000fffe0ff */
[----:B------:R-:W-:Y:S11]  /*a860*/  @P0 BRA `(.L_x_3888) ;  /* 0xffffffd400740947 */ /* 0x000ff6000383ffff */
.L_x_3884:
[----:B------:R-:W1:Y:S01]  /*a870*/  SHFL.BFLY PT, R8, R131, 0x2, 0x1f ;  /* 0x0c401f0083087f89 */ /* 0x000e6200000e0000 */
[----:B------:R-:W-:Y:S01]  /*a880*/  SHF.L.U32 R13, R91, 0x1, RZ ;  /* 0x000000015b0d7819 */ /* 0x000fe200000006ff */
[----:B------:R-:W-:Y:S01]  /*a890*/  S2UR UR4, SR_CTAID.Y ;  /* 0x00000000000479c3 */ /* 0x000fe20000002600 */
[----:B------:R-:W-:Y:S01]  /*a8a0*/  SHF.R.U32.HI R7, RZ, 0x2, R91 ;  /* 0x00000002ff077819 */ /* 0x000fe2000001165b */
[----:B------:R-:W2:Y:S01]  /*a8b0*/  SHFL.BFLY PT, R3, R132, 0x2, 0x1f ;  /* 0x0c401f0084037f89 */ /* 0x000ea200000e0000 */
[----:B------:R-:W-:Y:S01]  /*a8c0*/  LOP3.LUT R13, R13, 0x6, RZ, 0xc0, !PT ;  /* 0x000000060d0d7812 */ /* 0x000fe200078ec0ff */
[----:B------:R-:W-:Y:S01]  /*a8d0*/  BSSY.RECONVERGENT B0, `(.L_x_3889) ;  /* 0x0000094000007945 */ /* 0x000fe20003800200 */
[----:B------:R-:W-:-:S03]  /*a8e0*/  LOP3.LUT R10, R90, 0xd8, RZ, 0xc0, !PT ;  /* 0x000000d85a0a7812 */ /* 0x000fc600078ec0ff */
[----:B------:R-:W-:Y:S01]  /*a8f0*/  BAR.SYNC.DEFER_BLOCKING 0x0 ;  /* 0x0000000000007b1d */ /* 0x000fe20000010000 */
[----:B------:R-:W-:Y:S02]  /*a900*/  LOP3.LUT R114, R13, 0x3e00, R114, 0xf8, !PT ;  /* 0x00003e000d727812 */ /* 0x000fe400078ef872 */
[----:B------:R-:W-:Y:S02]  /*a910*/  LOP3.LUT P3, RZ, R91, 0x3, RZ, 0xc0, !PT ;  /* 0x000000035bff7812 */ /* 0x000fe4000786c0ff */
[----:B------:R-:W-:-:S03]  /*a920*/  LOP3.LUT R15, R114, 0x20, R123, 0xf8, !PT ;  /* 0x00000020720f7812 */ /* 0x000fc600078ef87b */
[----:B------:R-:W-:Y:S01]  /*a930*/  S2UR UR7, SR_CTAID.Z ;  /* 0x00000000000779c3 */ /* 0x000fe20000002700 */
[----:B------:R-:W-:-:S07]  /*a940*/  IADD3 R14, PT, PT, -R125, RZ, RZ ;  /* 0x000000ff7d0e7210 */ /* 0x000fce0007ffe1ff */
[----:B------:R-:W3:Y:S01]  /*a950*/  S2UR UR6, SR_CTAID.X ;  /* 0x00000000000679c3 */ /* 0x000ee20000002500 */
[----:B-1----:R-:W-:Y:S01]  /*a960*/  FADD.FTZ R8, R8, R131 ;  /* 0x0000008308087221 */ /* 0x002fe20000010000 */
[----:B--2---:R-:W-:-:S04]  /*a970*/  FADD.FTZ R6, R3, R132 ;  /* 0x0000008403067221 */ /* 0x004fc80000010000 */
[----:B------:R-:W1:Y:S04]  /*a980*/  SHFL.BFLY PT, R5, R8, 0x1, 0x1f ;  /* 0x0c201f0008057f89 */ /* 0x000e6800000e0000 */
[----:B------:R-:W2:Y:S01]  /*a990*/  SHFL.BFLY PT, R3, R6, 0x1, 0x1f ;  /* 0x0c201f0006037f89 */ /* 0x000ea200000e0000 */
[----:B---3--:R-:W-:Y:S01]  /*a9a0*/  USHF.L.U32 UR6, UR6, 0x6, URZ ;  /* 0x0000000606067899 */ /* 0x008fe200080006ff */
[----:B-1----:R-:W-:Y:S01]  /*a9b0*/  FADD.FTZ R4, R8, R5 ;  /* 0x0000000508047221 */ /* 0x002fe20000010000 */
[--C-:B------:R-:W-:Y:S02]  /*a9c0*/  SHF.R.U32.HI R5, RZ, 0x1, R91.reuse ;  /* 0x00000001ff057819 */ /* 0x100fe4000001165b */
[----:B------:R-:W-:Y:S01]  /*a9d0*/  SHF.R.U32.HI R91, RZ, 0x3, R91 ;  /* 0x00000003ff5b7819 */ /* 0x000fe2000001165b */
[----:B------:R-:W1:Y:S01]  /*a9e0*/  MUFU.RCP R9, R4 ;  /* 0x0000000400097308 */ /* 0x000e620000001000 */
[----:B------:R-:W-:Y:S01]  /*a9f0*/  LOP3.LUT R8, R5, 0x30, RZ, 0xc0, !PT ;  /* 0x0000003005087812 */ /* 0x000fe200078ec0ff */
[----:B--2---:R-:W-:Y:S01]  /*aa00*/  FADD.FTZ R3, R6, R3 ;  /* 0x0000000306037221 */ /* 0x004fe20000010000 */
[----:B------:R-:W-:-:S02]  /*aa10*/  FSETP.NE.FTZ.AND P2, PT, R4, RZ, PT ;  /* 0x000000ff0400720b */ /* 0x000fc40003f55000 */
[----:B------:R-:W-:Y:S02]  /*aa20*/  LOP3.LUT R7, R8, 0x7, R7, 0xf8, !PT ;  /* 0x0000000708077812 */ /* 0x000fe400078ef807 */
[----:B------:R-:W-:Y:S01]  /*aa30*/  LOP3.LUT R8, R122, 0xc0, R123, 0xf8, !PT ;  /* 0x000000c07a087812 */ /* 0x000fe200078ef87b */
[----:B------:R-:W2:Y:S01]  /*aa40*/  MUFU.RCP R6, R3 ;  /* 0x0000000300067308 */ /* 0x000ea20000001000 */
[----:B------:R-:W-:Y:S02]  /*aa50*/  LOP3.LUT R5, R10, 0x18, R5, 0x78, !PT ;  /* 0x000000180a057812 */ /* 0x000fe400078e7805 */
[----:B------:R-:W-:Y:S02]  /*aa60*/  LOP3.LUT R8, R15, R8, RZ, 0xfc, !PT ;  /* 0x000000080f087212 */ /* 0x000fe400078efcff */
[----:B------:R-:W-:Y:S02]  /*aa70*/  IADD3 R11, PT, PT, R91, 0x10, RZ ;  /* 0x000000105b0b7810 */ /* 0x000fe40007ffe0ff */
[----:B------:R-:W-:Y:S01]  /*aa80*/  LEA R10, R8, UR5, 0x2 ;  /* 0x00000005080a7c11 */ /* 0x000fe2000f8e10ff */
[----:B------:R-:W-:Y:S01]  /*aa90*/  @P2 MUFU.LG2 R4, R4 ;  /* 0x0000000400042308 */ /* 0x000fe20000000c00 */
[----:B-1----:R-:W-:-:S02]  /*aaa0*/  FSEL R9, R9, 1, P2 ;  /* 0x3f80000009097808 */ /* 0x002fc40001000000 */
[----:B------:R-:W-:Y:S02]  /*aab0*/  ISETP.GE.AND P4, PT, R11, R116, PT ;  /* 0x000000740b00720c */ /* 0x000fe40003f86270 */
[----:B------:R-:W-:Y:S01]  /*aac0*/  IADD3 R11, PT, PT, R91, 0x30, RZ ;  /* 0x000000305b0b7810 */ /* 0x000fe20007ffe0ff */
        /* <DEDUP_REMOVED lines=25> */
[----:B------:R-:W-:Y:S01]  /*ac60*/  STS.64 [R10], R80 ;  /* 0x000000500a007388 */ /* 0x000fe20000000a00 */
[----:B------:R-:W-:-:S02]  /*ac70*/  FSETP.NE.FTZ.AND P0, PT, R3, RZ, PT ;  /* 0x000000ff0300720b */ /* 0x000fc40003f15000 */
[----:B------:R-:W-:Y:S02]  /*ac80*/  IADD3 R12, PT, PT, R10, -R9, RZ ;  /* 0x800000090a0c7210 */ /* 0x000fe40007ffe0ff */
[----:B------:R-:W1:Y:S01]  /*ac90*/  LDC.64 R8, c[0x0][0x430] ;  /* 0x00010c00ff087b82 */ /* 0x000e620000000a00 */
[-C--:B------:R-:W-:Y:S02]  /*aca0*/  ISETP.GE.AND P6, PT, R11, R116.reuse, PT ;  /* 0x000000740b00720c */ /* 0x080fe40003fc6270 */
[----:B------:R-:W-:Y:S02]  /*acb0*/  IADD3 R13, PT, PT, R91, 0x20, RZ ;  /* 0x000000205b0d7810 */ /* 0x000fe40007ffe0ff */
[----:B--2---:R-:W-:Y:S02]  /*acc0*/  FSEL R6, R6, 1, P0 ;  /* 0x3f80000006067808 */ /* 0x004fe40000000000 */
[----:B------:R-:W-:Y:S01]  /*acd0*/  ISETP.GE.AND P5, PT, R13, R116, PT ;  /* 0x000000740d00720c */ /* 0x000fe20003fa6270 */
[----:B------:R-:W2:Y:S01]  /*ace0*/  LDC R11, c[0x0][0x3e0] ;  /* 0x0000f800ff0b7b82 */ /* 0x000ea20000000800 */
[----:B------:R-:W3:Y:S01]  /*acf0*/  @P0 MUFU.LG2 R3, R3 ;  /* 0x0000000300030308 */ /* 0x000ee20000000c00 */
[----:B------:R-:W-:Y:S01]  /*ad00*/  LOP3.LUT R123, R123, 0x80, RZ, 0xc0, !PT ;  /* 0x000000807b7b7812 */ /* 0x000fe200078ec0ff */
[C---:B------:R-:W-:Y:S01]  /*ad10*/  FMUL.FTZ R82, R6.reuse, R82 ;  /* 0x0000005206527220 */ /* 0x040fe20000410000 */
[C---:B------:R-:W-:Y:S01]  /*ad20*/  FMUL.FTZ R83, R6.reuse, R83 ;  /* 0x0000005306537220 */ /* 0x040fe20000410000 */
[C---:B------:R-:W-:Y:S01]  /*ad30*/  FMUL.FTZ R78, R6.reuse, R78 ;  /* 0x0000004e064e7220 */ /* 0x040fe20000410000 */
[C---:B------:R-:W-:Y:S01]  /*ad40*/  FMUL.FTZ R79, R6.reuse, R79 ;  /* 0x0000004f064f7220 */ /* 0x040fe20000410000 */
[C---:B------:R-:W-:Y:S01]  /*ad50*/  FMUL.FTZ R74, R6.reuse, R74 ;  /* 0x0000004a064a7220 */ /* 0x040fe20000410000 */
[----:B------:R-:W4:Y:S01]  /*ad60*/  @P0 LDC R15, c[0x0][0x458] ;  /* 0x00011600ff0f0b82 */ /* 0x000f220000000800 */
[C---:B------:R-:W-:Y:S01]  /*ad70*/  FMUL.FTZ R75, R6.reuse, R75 ;  /* 0x0000004b064b7220 */ /* 0x040fe20000410000 */
[C---:B------:R-:W-:Y:S01]  /*ad80*/  FMUL.FTZ R70, R6.reuse, R70 ;  /* 0x0000004606467220 */ /* 0x040fe20000410000 */
[C---:B------:R-:W-:Y:S01]  /*ad90*/  FMUL.FTZ R71, R6.reuse, R71 ;  /* 0x0000004706477220 */ /* 0x040fe20000410000 */
[C---:B------:R-:W-:Y:S01]  /*ada0*/  FMUL.FTZ R66, R6.reuse, R66 ;  /* 0x0000004206427220 */ /* 0x040fe20000410000 */
[C---:B------:R-:W-:Y:S01]  /*adb0*/  FMUL.FTZ R67, R6.reuse, R67 ;  /* 0x0000004306437220 */ /* 0x040fe20000410000 */
[C---:B------:R-:W-:Y:S01]  /*adc0*/  FMUL.FTZ R62, R6.reuse, R62 ;  /* 0x0000003e063e7220 */ /* 0x040fe20000410000 */
[----:B------:R-:W-:Y:S01]  /*add0*/  FMUL.FTZ R63, R6, R63 ;  /* 0x0000003f063f7220 */ /* 0x000fe20000410000 */
[----:B------:R-:W5:Y:S01]  /*ade0*/  @P2 LDC R13, c[0x0][0x458] ;  /* 0x00011600ff0d2b82 */ /* 0x000f620000000800 */
[----:B-1----:R-:W-:Y:S01]  /*adf0*/  IMAD R8, R8, UR4, R125 ;  /* 0x0000000408087c24 */ /* 0x002fe2000f8e027d */
[----:B------:R-:W1:Y:S01]  /*ae00*/  LDCU UR4, c[0x0][0x44c] ;  /* 0x00008980ff0477ac */ /* 0x000e620008000800 */
        /* <DEDUP_REMOVED lines=13> */
[----:B------:R-:W-:Y:S01]  /*aee0*/  STS.64 [R10+0x400], R82 ;  /* 0x000400520a007388 */ /* 0x000fe20000000a00 */
[----:B------:R-:W-:Y:S01]  /*aef0*/  IADD3 R123, PT, PT, R12, -R123, RZ ;  /* 0x8000007b0c7b7210 */ /* 0x000fe20007ffe0ff */
[----:B--2---:R-:W-:-:S02]  /*af00*/  IMAD R14, R11, R14, UR7 ;  /* 0x000000070b0e7e24 */ /* 0x004fc4000f8e020e */
[----:B---3--:R-:W-:Y:S01]  /*af10*/  @P0 FMUL.FTZ R3, R3, 0.69314718246459960938 ;  /* 0x3f31721803030820 */ /* 0x008fe20000410000 */
[----:B------:R-:W-:Y:S01]  /*af20*/  STS.64 [R12+0x20], R76 ;  /* 0x0000204c0c007388 */ /* 0x000fe20000000a00 */
[----:B------:R-:W-:Y:S01]  /*af30*/  LOP3.LUT R5, R5, 0xf24, R90, 0xf8, !PT ;  /* 0x00000f2405057812 */ /* 0x000fe200078ef85a */
[----:B------:R-:W-:Y:S02]  /*af40*/  IMAD R8, R8, R11, R14 ;  /* 0x0000000b08087224 */ /* 0x000fe400078e020e */
[----:B------:R-:W-:Y:S01]  /*af50*/  @P2 FMUL.FTZ R11, R4, 0.69314718246459960938 ;  /* 0x3f317218040b2820 */ /* 0x000fe20000410000 */
[----:B------:R-:W-:Y:S01]  /*af60*/  STS.64 [R12+0x420], R78 ;  /* 0x0004204e0c007388 */ /* 0x000fe20000000a00 */
[----:B------:R-:W-:Y:S01]  /*af70*/  LOP3.LUT R90, R90, 0x1c, RZ, 0xc0, !PT ;  /* 0x0000001c5a5a7812 */ /* 0x000fe200078ec0ff */
[----:B------:R-:W-:Y:S01]  /*af80*/  IMAD R8, R8, R9, UR6 ;  /* 0x0000000608087e24 */ /* 0x000fe2000f8e0209 */
[----:B------:R-:W-:Y:S01]  /*af90*/  MOV R4, 0xff800000 ;  /* 0xff80000000047802 */ /* 0x000fe20000000f00 */
[----:B------:R-:W-:Y:S01]  /*afa0*/  STS.64 [R6+0x40], R72 ;  /* 0x0000404806007388 */ /* 0x000fe20000000a00 */
[----:B----4-:R-:W-:Y:S01]  /*afb0*/  @P0 FFMA.FTZ R4, R0, R15, R3 ;  /* 0x0000000f00040223 */ /* 0x010fe20000010003 */
[----:B-1----:R-:W-:Y:S01]  /*afc0*/  IMAD R0, R8, UR4, RZ ;  /* 0x0000000408007c24 */ /* 0x002fe2000f8e02ff */
[C---:B------:R-:W-:Y:S01]  /*afd0*/  ISETP.GE.AND P1, PT, R91.reuse, R116, PT ;  /* 0x000000745b00720c */ /* 0x040fe20003f26270 */
[----:B------:R-:W-:Y:S01]  /*afe0*/  STS.64 [R6+0x440], R74 ;  /* 0x0004404a06007388 */ /* 0x000fe20000000a00 */
[----:B------:R-:W-:-:S03]  /*aff0*/  IMAD R3, R91, 0x60, R90 ;  /* 0x000000605b037824 */ /* 0x000fc600078e025a */
        /* <DEDUP_REMOVED lines=23> */
[----:B------:R-:W2:Y:S01]  /*b170*/  LDCU.64 UR4, c[0x0][0x428] ;  /* 0x00008500ff0477ac */ /* 0x000ea20008000a00 */
[C---:B------:R-:W-:Y:S01]  /*b180*/  VIADD R9, R7.reuse, 0x8 ;  /* 0x0000000807097836 */ /* 0x040fe20000000000 */
[C---:B------:R-:W-:Y:S02]  /*b190*/  IADD3 R5, P0, PT, R8.reuse, R7, RZ ;  /* 0x0000000708057210 */ /* 0x040fe40007f1e0ff */
[-C--:B------:R-:W-:Y:S02]  /*b1a0*/  ISETP.GE.AND P3, PT, R7, R116.reuse, PT ;  /* 0x000000740700720c */ /* 0x080fe40003f66270 */
[----:B------:R-:W-:Y:S02]  /*b1b0*/  ISETP.GE.AND P2, PT, R9, R116, PT ;  /* 0x000000740900720c */ /* 0x000fe40003f46270 */
[----:B------:R-:W-:Y:S02]  /*b1c0*/  LEA.HI.X.SX32 R8, R8, RZ, 0x1, P0 ;  /* 0x000000ff08087211 */ /* 0x000fe400000f0eff */
[----:B--2---:R-:W-:-:S04]  /*b1d0*/  LEA R6, P0, R5, UR4, 0x2 ;  /* 0x0000000405067c11 */ /* 0x004fc8000f8010ff */
[----:B------:R-:W-:-:S05]  /*b1e0*/  LEA.HI.X R7, R5, UR5, R8, 0x2, P0 ;  /* 0x0000000505077c11 */ /* 0x000fca00080f1408 */
[----:B------:R1:W-:Y:S04]  /*b1f0*/  @!P3 STG.E desc[UR14][R6.64], R10 ;  /* 0x0000000a0600b986 */ /* 0x0003e8000c10190e */
[----:B------:R1:W-:Y:S02]  /*b200*/  @!P2 STG.E desc[UR14][R6.64+0x20], R4 ;  /* 0x000020040600a986 */ /* 0x0003e4000c10190e */
.L_x_3890:
[----:B------:R-:W-:Y:S05]  /*b210*/  BSYNC.RECONVERGENT B0 ;  /* 0x0000000000007941 */ /* 0x000fea0003800200 */
.L_x_3889:
        /* <DEDUP_REMOVED lines=19> */
.L_x_3892:
[----:B------:R-:W-:Y:S05]  /*b350*/  BSYNC.RECONVERGENT B0 ;  /* 0x0000000000007941 */ /* 0x000fea0003800200 */
.L_x_3891:
        /* <DEDUP_REMOVED lines=21> */
.L_x_3894:
[----:B------:R-:W-:Y:S05]  /*b4b0*/  BSYNC.RECONVERGENT B0 ;  /* 0x0000000000007941 */ /* 0x000fea0003800200 */
.L_x_3893:
        /* <DEDUP_REMOVED lines=21> */
.L_x_3896:
[----:B------:R-:W-:Y:S05]  /*b610*/  BSYNC.RECONVERGENT B0 ;  /* 0x0000000000007941 */ /* 0x000fea0003800200 */
.L_x_3895:
        /* <DEDUP_REMOVED lines=22> */
.L_x_3897:
        /* <DEDUP_REMOVED lines=16> */
.L_x_5533:


//--------------------- .text._ZN5flash24flash_fwd_splitkv_kernelI23Flash_fwd_kernel_traitsILi96ELi64ELi64ELi4ELb0ELb0EN7cutlass6half_tE19Flash_kernel_traitsILi96ELi64ELi64ELi4ES3_EELb1ELb0ELb0ELb0ELb0ELb0ELb1ELb1EEEvNS_16Flash_fwd_paramsE --------------------------
	.section	.text._ZN5flash24flash_fwd_splitkv_kernelI23Flash_fwd_kernel_traitsILi96ELi64ELi64ELi4ELb0ELb0EN7cutlass6half_tE19Flash_kernel_traitsILi96ELi64ELi64ELi4ES3_EELb1ELb0ELb0ELb0ELb0ELb0ELb1ELb1EEEvNS_16Flash_fwd_paramsE,"ax",@progbits
	.align	128
        .global         _ZN5flash24flash_fwd_splitkv_kernelI23Flash_fwd_kernel_traitsILi96ELi64ELi64ELi4ELb0ELb0EN7cutlass6half_tE19Flash_kernel_traitsILi96ELi64ELi64ELi4ES3_EELb1ELb0ELb0ELb0ELb0ELb0ELb1ELb1EEEvNS_16Flash_fwd_paramsE
        .type           _ZN5flash24flash_fwd_splitkv_kernelI23Flash_fwd_kernel_traitsILi96ELi64ELi64ELi4ELb0ELb0EN7cutlass6half_tE19Flash_kernel_traitsILi96ELi64ELi64ELi4ES3_EELb1ELb0ELb0ELb0ELb0ELb0ELb1ELb1EEEvNS_16Flash_fwd_paramsE,@function
        .size           _ZN5flash24flash_fwd_splitkv_kernelI23Flash_fwd_kernel_traitsILi96ELi64ELi64ELi4ELb0ELb0EN7cutlass6half_tE19Flash_kernel_traitsILi96ELi64ELi64ELi4ES3_EELb1ELb0ELb0ELb0ELb0ELb0ELb1ELb1EEEvNS_16Flash_fwd_paramsE,(.L_x_5534 - _ZN5flash24flash_fwd_splitkv_kernelI23Flash_fwd_kernel_traitsILi96ELi64ELi64ELi4ELb0ELb0EN7cutlass6half_tE19Flash_kernel_traitsILi96ELi64ELi64ELi4ES3_EELb1ELb0ELb0ELb0ELb0ELb0ELb1ELb1EEEvNS_16Flash_fwd_paramsE)
        .other          _ZN5flash24flash_fwd_splitkv_kernelI23Flash_fwd_kernel_traitsILi96ELi64ELi64ELi4ELb0ELb0EN7cutlass6half_tE19Flash_kernel_traitsILi96ELi64ELi64ELi4ES3_EELb1ELb0ELb0ELb0ELb0ELb0ELb1ELb1EEEvNS_16Flash_fwd_paramsE,@"STO_CUDA_ENTRY STV_DEFAULT"
_ZN5flash24flash_fwd_splitkv_kernelI23Flash_fwd_kernel_traitsILi96ELi64ELi64ELi4ELb0ELb0EN7cutlass6half_tE19Flash_kernel_traitsILi96ELi64ELi64ELi4ES3_EELb1ELb0ELb0ELb0ELb0ELb0ELb1ELb1EEEvNS_16Flash_fwd_paramsE:
.text._ZN5flash24flash_fwd_splitkv_kernelI23Flash_fwd_kernel_traitsILi96ELi64ELi64ELi4ELb0ELb0EN7cutlass6half_tE19Flash_kernel_traitsILi96ELi64ELi64ELi4ES3_EELb1ELb0ELb0ELb0ELb0ELb0ELb1ELb1EEEvNS_16Flash_fwd_paramsE:
[----:B------:R-:W-:Y:S08]  /*0000*/  LDC R1, c[0x0][0x37c] ;  /* 0x0000df00ff017b82 */ /* 0x000ff00000000800 */
[----:B------:R-:W1:Y:S01]  /*0010*/  LDC R11, c[0x0][0x3e0] ;  /* 0x0000f800ff0b7b82 */ /* 0x000e620000000800 */
[----:B------:R-:W2:Y:S01]  /*0020*/  S2R R8, SR_CTAID.Z ;  /* 0x0000000000087919 */ /* 0x000ea20000002700 */
[----:B------:R-:W3:Y:S01]  /*0030*/  LDCU.64 UR6, c[0x0][0x358] ;  /* 0x00006b00ff0677ac */ /* 0x000ee20008000a00 */
[----:B------:R-:W4:Y:S05]  /*0040*/  LDCU.64 UR4, c[0x0][0x470] ;  /* 0x00008e00ff0477ac */ /* 0x000f2a0008000a00 */
        /* <DEDUP_REMOVED lines=19> */
[----:B------:R-:W-:Y:S01]  /*0180*/  ISETP.GE.U32.AND P3, PT, R0, R11, PT ;  /* 0x0000000b0000720c */ /* 0x000fe20003f66070 */
[----:B------:R-:W-:Y:S01]  /*0190*/  IMAD.MOV.U32 R0, RZ, RZ, -0x1 ;  /* 0xffffffffff007424 */ /* 0x000fe200078e00ff */
        /* <DEDUP_REMOVED lines=22> */
[----:B------:R-:W1:Y:S01]  /*0300*/  S2R R9, SR_CTAID.X ;  /* 0x0000000000097919 */ /* 0x000e620000002500 */
[----:B------:R1:W5:Y:S06]  /*0310*/  @P3 LDG.E R59, desc[UR6][R16.64] ;  /* 0x00000006103b3981 */ /* 0x00036c000c1e1900 */
        /* <DEDUP_REMOVED lines=9> */
[----:B------:R-:W-:Y:S02]  /*03b0*/  IMAD.SHL.U32 R61, R9, 0x40, RZ ;  /* 0x00000040093d7824 */ /* 0x000fe400078e00ff */
[----:B------:R-:W-:-:S13]  /*03c0*/  ISETP.NE.AND.EX P0, PT, R3, RZ, PT, P0 ;  /* 0x000000ff0300720c */ /* 0x000fda0003f05300 */
[----:B------:R-:W4:Y:S01]  /*03d0*/  @!P0 LDC R17, c[0x0][0x438] ;  /* 0x00010e00ff118b82 */ /* 0x000f220000000800 */
[----:B--2---:R-:W-:-:S05]  /*03e0*/  @P1 IMAD.IADD R128, R13, 0x1, -R0 ;  /* 0x000000010d801824 */ /* 0x004fca00078e0a00 */
[----:B---3--:R-:W-:Y:S01]  /*03f0*/  ISETP.GT.AND P1, PT, R128, R61, PT ;  /* 0x0000003d8000720c */ /* 0x008fe20003f24270 */
[----:B-1--4-:R-:W-:-:S12]  /*0400*/  @!P0 BRA `(.L_x_3898) ;  /* 0x00000000000c8947 */ /* 0x012fd80003800000 */
[----:B------:R-:W2:Y:S02]  /*0410*/  @P2 LDG.E R2, desc[UR6][R18.64+0x4] ;  /* 0x0000040612022981 */ /* 0x000ea4000c1e1900 */
[----:B--2--5:R-:W-:-:S06]  /*0420*/  @P2 IADD3 R17, PT, PT, R2, -R7, RZ ;  /* 0x8000000702112210 */ /* 0x024fcc0007ffe0ff */
[----:B------:R1:W5:Y:S02]  /*0430*/  @!P2 LDG.E R17, desc[UR6][R18.64] ;  /* 0x000000061211a981 */ /* 0x000364000c1e1900 */
.L_x_3898:
        /* <DEDUP_REMOVED lines=32> */
[----:B------:R-:W1:Y:S01]  /*0640*/  LDC R2, c[0x0][0x508] ;  /* 0x00014200ff027b82 */ /* 0x000e620000000800 */
[----:B------:R-:W-:Y:S01]  /*0650*/  @!P3 ISETP.NE.AND.EX P2, PT, R3, RZ, PT, P2 ;  /* 0x000000ff0300b20c */ /* 0x000fe20003f45320 */
[----:B------:R-:W-:Y:S01]  /*0660*/  @!P1 VIADD R13, R13, 0x1 ;  /* 0x000000010d0d9836 */ /* 0x000fe20000000000 */
[----:B------:R-:W-:Y:S02]  /*0670*/  ISETP.NE.AND P1, PT, R12, RZ, PT ;  /* 0x000000ff0c00720c */ /* 0x000fe40003f25270 */
[----:B------:R-:W-:Y:S02]  /*0680*/  ISETP.GE.U32.AND P5, PT, R21, R10, PT ;  /* 0x0000000a1500720c */ /* 0x000fe40003fa6070 */
[----:B------:R-:W4:Y:S01]  /*0690*/  S2R R10, SR_CTAID.Y ;  /* 0x00000000000a7919 */ /* 0x000f220000002600 */
[----:B--2---:R-:W-:-:S05]  /*06a0*/  @!P3 SEL R3, R16, RZ, P2 ;  /* 0x000000ff1003b207 */ /* 0x004fca0001000000 */
[----:B------:R-:W-:Y:S02]  /*06b0*/  @!P3 IMAD.IADD R59, R62, 0x1, R3 ;  /* 0x000000013e3bb824 */ /* 0x000fe400078e0203 */
[----:B------:R-:W-:Y:S02]  /*06c0*/  VIADD R3, R9, 0x1 ;  /* 0x0000000109037836 */ /* 0x000fe40000000000 */
[----:B------:R-:W-:Y:S02]  /*06d0*/  VIADD R17, R59, 0x3f ;  /* 0x0000003f3b117836 */ /* 0x000fe40000000000 */
[----:B------:R-:W-:Y:S02]  /*06e0*/  @P5 VIADD R13, R13, 0x1 ;  /* 0x000000010d0d5836 */ /* 0x000fe40000000000 */
[----:B------:R-:W-:Y:S02]  /*06f0*/  IMAD R3, R3, 0x40, -R128 ;  /* 0x0000004003037824 */ /* 0x000fe400078e0a80 */
[----:B------:R-:W-:Y:S01]  /*0700*/  @!P0 IMAD.MOV R13, RZ, RZ, -R13 ;  /* 0x000000ffff0d8224 */ /* 0x000fe200078e0a0d */
[----:B------:R-:W-:-:S02]  /*0710*/  @!P1 LOP3.LUT R13, RZ, R12, RZ, 0x33, !PT ;  /* 0x0000000cff0d9212 */ /* 0x000fc400078e33ff */
[----:B-1----:R-:W-:Y:S02]  /*0720*/  IADD3 R2, PT, PT, R17, R2, R3 ;  /* 0x0000000211027210 */ /* 0x002fe40007ffe003 */
[----:B------:R-:W-:Y:S02]  /*0730*/  SHF.R.S32.HI R12, RZ, 0x1f, R17 ;  /* 0x0000001fff0c7819 */ /* 0x000fe40000011411 */
[----:B------:R-:W-:Y:S02]  /*0740*/  SHF.R.S32.HI R3, RZ, 0x1f, R2 ;  /* 0x0000001fff037819 */ /* 0x000fe40000011402 */
[----:B------:R-:W-:Y:S02]  /*0750*/  LEA.HI R17, R12, R17, RZ, 0x6 ;  /* 0x000000110c117211 */ /* 0x000fe400078f30ff */
[----:B------:R-:W-:Y:S02]  /*0760*/  LEA.HI R3, R3, R2, RZ, 0x6 ;  /* 0x0000000203037211 */ /* 0x000fe400078f30ff */
[----:B------:R-:W-:-:S02]  /*0770*/  SHF.R.S32.HI R2, RZ, 0x6, R17 ;  /* 0x00000006ff027819 */ /* 0x000fc40000011411 */
[----:B------:R-:W-:Y:S01]  /*0780*/  SHF.R.S32.HI R3, RZ, 0x6, R3 ;  /* 0x00000006ff037819 */ /* 0x000fe20000011403 */
[----:B----4-:R-:W-:-:S05]  /*0790*/  IMAD R123, R13, R10, RZ ;  /* 0x0000000a0d7b7224 */ /* 0x010fca00078e02ff */
[----:B------:R-:W-:-:S04]  /*07a0*/  VIADDMNMX R2, R123, R13, R2, PT ;  /* 0x0000000d7b027246 */ /* 0x000fc80003800102 */
[----:B------:R-:W-:Y:S01]  /*07b0*/  VIMNMX R86, PT, PT, R2, R3, PT ;  /* 0x0000000302567248 */ /* 0x000fe20003fe0100 */
[----:B------:R-:W-:-:S03]  /*07c0*/  IMAD.MOV R2, RZ, RZ, -R129 ;  /* 0x000000ffff027224 */ /* 0x000fc600078e0a81 */
[----:B------:R-:W-:Y:S01]  /*07d0*/  ISETP.GE.AND P0, PT, R123, R86, PT ;  /* 0x000000567b00720c */ /* 0x000fe20003f06270 */
[----:B------:R-:W-:-:S12]  /*07e0*/  IMAD R2, R11, R2, R8 ;  /* 0x000000020b027224 */ /* 0x000fd800078e0208 */
        /* <DEDUP_REMOVED lines=9> */
[C---:B------:R-:W-:Y:S01]  /*0880*/  ISETP.GE.AND P2, PT, R58.reuse, R9, PT ;  /* 0x000000093a00720c */ /* 0x040fe20003f46270 */
[----:B------:R-:W-:Y:S01]  /*0890*/  VIADD R8, R58, 0x30 ;  /* 0x000000303a087836 */ /* 0x000fe20000000000 */
[----:B------:R-:W-:-:S02]  /*08a0*/  LOP3.LUT R15, R13, 0x20, RZ, 0xfc, !PT ;  /* 0x000000200d0f7812 */ /* 0x000fc400078efcff */
[-C--:B------:R-:W-:Y:S02]  /*08b0*/  ISETP.GE.AND P1, PT, R12, R9.reuse, PT ;  /* 0x000000090c00720c */ /* 0x080fe40003f26270 */
[----:B------:R-:W-:Y:S02]  /*08c0*/  ISETP.GE.AND P6, PT, R8, R9, PT ;  /* 0x000000090800720c */ /* 0x000fe40003fc6270 */
[----:B------:R-:W-:Y:S01]  /*08d0*/  LOP3.LUT R14, R13, 0x40, RZ, 0xfc, !PT ;  /* 0x000000400d0e7812 */ /* 0x000fe200078efcff */
[----:B-1----:R-:W-:Y:S02]  /*08e0*/  IMAD R4, R10, R4, R129 ;  /* 0x000000040a047224 */ /* 0x002fe400078e0281 */
[----:B------:R-:W-:Y:S02]  /*08f0*/  VIADD R10, R58, 0x20 ;  /* 0x000000203a0a7836 */ /* 0x000fe40000000000 */
[----:B------:R-:W-:Y:S02]  /*0900*/  IMAD R2, R4, R11, R2 ;  /* 0x0000000b04027224 */ /* 0x000fe400078e0202 */
[----:B------:R-:W-:Y:S01]  /*0910*/  IMAD R11, R58, 0x60, R13 ;  /* 0x000000603a0b7824 */ /* 0x000fe200078e020d */
[----:B------:R-:W-:Y:S01]  /*0920*/  ISETP.GE.AND P5, PT, R10, R9, PT ;  /* 0x000000090a00720c */ /* 0x000fe20003fa6270 */
        /* <DEDUP_REMOVED lines=15> */
.L_x_3901:
[----:B------:R-:W-:Y:S05]  /*0a20*/  BSYNC.RECONVERGENT B0 ;  /* 0x0000000000007941 */ /* 0x000fea0003800200 */
.L_x_3900:
        /* <DEDUP_REMOVED lines=18> */
.L_x_3903:
[----:B------:R-:W-:Y:S05]  /*0b50*/  BSYNC.RECONVERGENT B0 ;  /* 0x0000000000007941 */ /* 0x000fea0003800200 */
.L_x_3902:
        /* <DEDUP_REMOVED lines=18> */
.L_x_3905:
[----:B------:R-:W-:Y:S05]  /*0c80*/  BSYNC.RECONVERGENT B0 ;  /* 0x0000000000007941 */ /* 0x000fea0003800200 */
.L_x_3904:
        /* <DEDUP_REMOVED lines=18> */
.L_x_3907:
[----:B------:R-:W-:Y:S05]  /*0db0*/  BSYNC.RECONVERGENT B0 ;  /* 0x0000000000007941 */ /* 0x000fea0003800200 */
.L_x_3906:
        /* <DEDUP_REMOVED lines=20> */
.L_x_3899:
        /* <DEDUP_REMOVED lines=11> */
.L_x_3908:
[----:B------:R-:W-:Y:S05]  /*0fb0*/  BRA.U !UP0, `(.L_x_3909) ;  /* 0x00000005087c7547 */ /* 0x000fea000b800000 */
[----:B-1----:R-:W1:Y:S01]  /*0fc0*/  LDC R11, c[0x0][0x4f0] ;  /* 0x00013c00ff0b7b82 */ /* 0x002e620000000800 */
[----:B------:R-:W-:Y:S01]  /*0fd0*/  LEA R6, R86, 0xffffffc0, 0x6 ;  /* 0xffffffc056067811 */ /* 0x000fe200078e30ff */
[----:B------:R-:W2:Y:S03]  /*0fe0*/  LDCU.64 UR4, c[0x0][0x4e8] ;  /* 0x00009d00ff0477ac */ /* 0x000ea60008000a00 */
[----:B-----5:R-:W-:Y:S01]  /*0ff0*/  IABS R3, R6 ;  /* 0x0000000600037213 */ /* 0x020fe20000000000 */
        /* <DEDUP_REMOVED lines=26> */
[----:B------:R-:W-:-:S02]  /*11a0*/  LEA R130, P0, R4, UR18, 0x2 ;  /* 0x0000001204827c11 */ /* 0x000fc4000f8010ff */
[----:B------:R-:W-:Y:S02]  /*11b0*/  @!P1 IADD3 R7, PT, PT, -R7, RZ, RZ ;  /* 0x000000ff07079210 */ /* 0x000fe40007ffe1ff */
[----:B------:R-:W-:Y:S02]  /*11c0*/  LEA.HI.X R131, R4, UR19, R131, 0x2, P0 ;  /* 0x0000001304837c11 */ /* 0x000fe400080f1483 */
[----:B------:R-:W-:-:S05]  /*11d0*/  @!P2 LOP3.LUT R7, RZ, R11, RZ, 0x33, !PT ;  /* 0x0000000bff07a212 */ /* 0x000fca00078e33ff */
[----:B------:R-:W-:-:S05]  /*11e0*/  IMAD.WIDE R18, R7, 0x4, R130 ;  /* 0x0000000407127825 */ /* 0x000fca00078e0282 */
[----:B------:R-:W3:Y:S01]  /*11f0*/  LDG.E R3, desc[UR6][R18.64] ;  /* 0x0000000612037981 */ /* 0x000ee2000c1e1900 */
[----:B--2---:R-:W-:Y:S01]  /*1200*/  IABS R4, R5 ;  /* 0x0000000500047213 */ /* 0x004fe20000000000 */
[----:B------:R-:W-:-:S03]  /*1210*/  IMAD.MOV R7, RZ, RZ, -R7 ;  /* 0x000000ffff077224 */ /* 0x000fc600078e0a07 */
[----:B------:R-:W2:Y:S01]  /*1220*/  I2F.RP R17, R4 ;  /* 0x0000000400117306 */ /* 0x000ea20000209400 */
[----:B------:R-:W-:-:S05]  /*1230*/  IMAD R7, R11, R7, R6 ;  /* 0x000000070b077224 */ /* 0x000fca00078e0206 */
[----:B------:R-:W-:Y:S02]  /*1240*/  SHF.R.S32.HI R6, RZ, 0x1f, R7 ;  /* 0x0000001fff067819 */ /* 0x000fe40000011407 */
[----:B--2---:R-:W2:Y:S02]  /*1250*/  MUFU.RCP R12, R17 ;  /* 0x00000011000c7308 */ /* 0x004ea40000001000 */
[----:B--2---:R-:W-:-:S06]  /*1260*/  VIADD R12, R12, 0xffffffe ;  /* 0x0ffffffe0c0c7836 */ /* 0x004fcc0000000000 */
[----:B------:R-:W2:Y:S02]  /*1270*/  F2I.FTZ.U32.TRUNC.NTZ R13, R12 ;  /* 0x0000000c000d7305 */ /* 0x000ea4000021f000 */
[----:B--2---:R-:W-:Y:S02]  /*1280*/  IADD3 R8, PT, PT, RZ, -R13, RZ ;  /* 0x8000000dff087210 */ /* 0x004fe40007ffe0ff */
        /* <DEDUP_REMOVED lines=10> */
[-C--:B------:R-:W-:Y:S02]  /*1330*/  @!P1 IADD3 R13, PT, PT, R13, -R4.reuse, RZ ;  /* 0x800000040d0d9210 */ /* 0x080fe40007ffe0ff */
[----:B------:R-:W-:Y:S02]  /*1340*/  @!P1 IADD3 R16, PT, PT, R16, 0x1, RZ ;  /* 0x0000000110109810 */ /* 0x000fe40007ffe0ff */
[----:B------:R-:W-:Y:S02]  /*1350*/  ISETP.GE.U32.AND P2, PT, R13, R4, PT ;  /* 0x000000040d00720c */ /* 0x000fe40003f46070 */
[----:B------:R-:W-:-:S11]  /*1360*/  ISETP.NE.AND P1, PT, R5, RZ, PT ;  /* 0x000000ff0500720c */ /* 0x000fd60003f25270 */
[----:B------:R-:W-:Y:S02]  /*1370*/  @P2 IADD3 R16, PT, PT, R16, 0x1, RZ ;  /* 0x0000000110102810 */ /* 0x000fe40007ffe0ff */
[----:B---3--:R-:W-:Y:S01]  /*1380*/  SHF.R.S32.HI R4, RZ, 0x1f, R3 ;  /* 0x0000001fff047819 */ /* 0x008fe20000011403 */
[----:B-1----:R-:W-:-:S04]  /*1390*/  IMAD.WIDE.U32 R12, R3, UR4, RZ ;  /* 0x00000004030c7c25 */ /* 0x002fc8000f8e00ff */
[C---:B------:R-:W-:Y:S02]  /*13a0*/  IMAD R8, R4.reuse, UR4, RZ ;  /* 0x0000000404087c24 */ /* 0x040fe4000f8e02ff */
[----:B------:R-:W-:Y:S02]  /*13b0*/  IMAD R4, R4, UR8, RZ ;  /* 0x0000000804047c24 */ /* 0x000fe4000f8e02ff */
[C---:B------:R-:W-:Y:S01]  /*13c0*/  IMAD R8, R3.reuse, UR5, R8 ;  /* 0x0000000503087c24 */ /* 0x040fe2000f8e0208 */
[----:B------:R-:W1:Y:S01]  /*13d0*/  LDCU.64 UR4, c[0x0][0x3c0] ;  /* 0x00007800ff0477ac */ /* 0x000e620008000a00 */
[C---:B------:R-:W-:Y:S02]  /*13e0*/  IMAD R4, R3.reuse, UR9, R4 ;  /* 0x0000000903047c24 */ /* 0x040fe4000f8e0204 */
[----:B------:R-:W-:Y:S01]  /*13f0*/  IMAD.WIDE.U32 R10, R3, UR8, RZ ;  /* 0x00000008030a7c25 */ /* 0x000fe2000f8e00ff */
[----:B------:R-:W-:Y:S01]  /*1400*/  IADD3 R13, PT, PT, R13, R8, RZ ;  /* 0x000000080d0d7210 */ /* 0x000fe20007ffe0ff */
[----:B------:R-:W2:Y:S01]  /*1410*/  LDCU.128 UR8, c[0x0][0x3d0] ;  /* 0x00007a00ff0877ac */ /* 0x000ea20008000c00 */
[----:B------:R-:W-:Y:S01]  /*1420*/  LOP3.LUT R3, RZ, R5, RZ, 0x33, !PT ;  /* 0x00000005ff037212 */ /* 0x000fe200078e33ff */
[----:B------:R-:W-:Y:S01]  /*1430*/  IMAD.MOV.U32 R8, RZ, RZ, R16 ;  /* 0x000000ffff087224 */ /* 0x000fe200078e0010 */
[----:B------:R-:W-:Y:S01]  /*1440*/  IADD3 R11, PT, PT, R11, R4, RZ ;  /* 0x000000040b0b7210 */ /* 0x000fe20007ffe0ff */
[----:B----4-:R-:W-:-:S02]  /*1450*/  IMAD R4, R6, UR12, RZ ;  /* 0x0000000c06047c24 */ /* 0x010fc4000f8e02ff */
[----:B------:R-:W-:Y:S01]  /*1460*/  IMAD.WIDE.U32 R12, R7, UR12, R12 ;  /* 0x0000000c070c7c25 */ /* 0x000fe2000f8e000c */
[----:B------:R-:W-:-:S03]  /*1470*/  @!P0 IADD3 R8, PT, PT, -R8, RZ, RZ ;  /* 0x000000ff08088210 */ /* 0x000fc60007ffe1ff */
[----:B------:R-:W-:Y:S01]  /*1480*/  IMAD R4, R7, UR13, R4 ;  /* 0x0000000d07047c24 */ /* 0x000fe2000f8e0204 */
[----:B------:R-:W-:Y:S01]  /*1490*/  SEL R5, R3, R8, !P1 ;  /* 0x0000000803057207 */ /* 0x000fe20004800000 */
[----:B-1----:R-:W-:Y:S02]  /*14a0*/  IMAD R6, R6, UR4, RZ ;  /* 0x0000000406067c24 */ /* 0x002fe4000f8e02ff */
[----:B------:R-:W-:-:S04]  /*14b0*/  IMAD.WIDE.U32 R10, R7, UR4, R10 ;  /* 0x00000004070a7c25 */ /* 0x000fc8000f8e000a */
[----:B------:R-:W-:Y:S01]  /*14c0*/  IMAD R6, R7, UR5, R6 ;  /* 0x0000000507067c24 */ /* 0x000fe2000f8e0206 */
[----:B------:R-:W-:Y:S01]  /*14d0*/  SHF.R.S32.HI R7, RZ, 0x1f, R5 ;  /* 0x0000001fff077819 */ /* 0x000fe20000011405 */
[----:B------:R-:W-:-:S03]  /*14e0*/  IMAD.IADD R13, R13, 0x1, R4 ;  /* 0x000000010d0d7824 */ /* 0x000fc600078e0204 */
[----:B------:R-:W-:Y:S01]  /*14f0*/  IADD3 R11, PT, PT, R11, R6, RZ ;  /* 0x000000060b0b7210 */ /* 0x000fe20007ffe0ff */
[C---:B--2---:R-:W-:Y:S02]  /*1500*/  IMAD R4, R7.reuse, UR8, RZ ;  /* 0x0000000807047c24 */ /* 0x044fe4000f8e02ff */
[----:B------:R-:W-:Y:S02]  /*1510*/  IMAD R6, R7, UR10, RZ ;  /* 0x0000000a07067c24 */ /* 0x000fe4000f8e02ff */
[C---:B------:R-:W-:Y:S02]  /*1520*/  IMAD R4, R5.reuse, UR9, R4 ;  /* 0x0000000905047c24 */ /* 0x040fe4000f8e0204 */
[----:B------:R-:W-:-:S04]  /*1530*/  IMAD.WIDE.U32 R12, R5, UR8, R12 ;  /* 0x00000008050c7c25 */ /* 0x000fc8000f8e000c */
[----:B------:R-:W-:Y:S01]  /*1540*/  IMAD R7, R5, UR11, R6 ;  /* 0x0000000b05077c24 */ /* 0x000fe2000f8e0206 */
[----:B------:R-:W-:Y:S01]  /*1550*/  IADD3 R6, PT, PT, R13, R4, RZ ;  /* 0x000000040d067210 */ /* 0x000fe20007ffe0ff */
[----:B------:R-:W-:-:S04]  /*1560*/  IMAD.WIDE.U32 R18, R5, UR10, R10 ;  /* 0x0000000a05127c25 */ /* 0x000fc8000f8e000a */
[----:B------:R-:W-:Y:S01]  /*1570*/  IMAD.MOV.U32 R10, RZ, RZ, R12 ;  /* 0x000000ffff0a7224 */ /* 0x000fe200078e000c */
[----:B------:R-:W-:Y:S02]  /*1580*/  IADD3 R7, PT, PT, R19, R7, RZ ;  /* 0x0000000713077210 */ /* 0x000fe40007ffe0ff */
[----:B------:R-:W-:Y:S01]  /*1590*/  MOV R8, R18 ;  /* 0x0000001200087202 */ /* 0x000fe20000000f00 */
[----:B------:R-:W-:Y:S06]  /*15a0*/  BRA `(.L_x_3910) ;  /* 0x0000000400707947 */ /* 0x000fec0003800000 */
.L_x_3909:
[----:B------:R-:W-:-:S13]  /*15b0*/  ISETP.NE.AND P0, PT, R7, -0x1, PT ;  /* 0xffffffff0700780c */ /* 0x000fda0003f05270 */
[----:B------:R-:W-:Y:S05]  /*15c0*/  @P0 BRA `(.L_x_3911) ;  /* 0x0000000000340947 */ /* 0x000fea0003800000 */
[----:B------:R-:W2:Y:S01]  /*15d0*/  LDCU.64 UR12, c[0x0][0x3b8] ;  /* 0x00007700ff0c77ac */ /* 0x000ea20008000a00 */
[----:B------:R-:W3:Y:S01]  /*15e0*/  LDC.64 R4, c[0x0][0x3a0] ;  /* 0x0000e800ff047b82 */ /* 0x000ee20000000a00 */
[----:B------:R-:W-:Y:S02]  /*15f0*/  SHF.R.S32.HI R13, RZ, 0x1f, R6 ;  /* 0x0000001fff0d7819 */ /* 0x000fe40000011406 */
[----:B-1---5:R-:W-:-:S03]  /*1600*/  SHF.R.S32.HI R11, RZ, 0x1f, R3 ;  /* 0x0000001fff0b7819 */ /* 0x022fc60000011403 */
[----:B--2---:R-:W-:Y:S02]  /*1610*/  IMAD R13, R13, UR12, RZ ;  /* 0x0000000c0d0d7c24 */ /* 0x004fe4000f8e02ff */
[----:B------:R-:W-:-:S04]  /*1620*/  IMAD.WIDE.U32 R16, R6, UR12, RZ ;  /* 0x0000000c06107c25 */ /* 0x000fc8000f8e00ff */
[----:B------:R-:W-:Y:S02]  /*1630*/  IMAD R10, R6, UR13, R13 ;  /* 0x0000000d060a7c24 */ /* 0x000fe4000f8e020d */
[----:B---3--:R-:W-:-:S03]  /*1640*/  IMAD R8, R11, R4, RZ ;  /* 0x000000040b087224 */ /* 0x008fc600078e02ff */
[----:B------:R-:W-:Y:S01]  /*1650*/  IADD3 R17, PT, PT, R17, R10, RZ ;  /* 0x0000000a11117210 */ /* 0x000fe20007ffe0ff */
[C---:B------:R-:W-:Y:S02]  /*1660*/  IMAD R5, R3.reuse, R5, R8 ;  /* 0x0000000503057224 */ /* 0x040fe400078e0208 */
[----:B------:R-:W-:-:S05]  /*1670*/  IMAD.WIDE.U32 R18, R3, R4, R16 ;  /* 0x0000000403127225 */ /* 0x000fca00078e0010 */
[----:B------:R-:W-:Y:S01]  /*1680*/  IADD3 R19, PT, PT, R19, R5, RZ ;  /* 0x0000000513137210 */ /* 0x000fe20007ffe0ff */
[----:B------:R-:W-:Y:S05]  /*1690*/  BRA `(.L_x_3912) ;  /* 0x0000000000187947 */ /* 0x000fea0003800000 */
.L_x_3911:
[----:B------:R-:W2:Y:S01]  /*16a0*/  LDCU.64 UR12, c[0x0][0x3b8] ;  /* 0x00007700ff0c77ac */ /* 0x000ea20008000a00 */
[----:B------:R-:W-:-:S05]  /*16b0*/  IADD3 R4, PT, PT, R6, R7, RZ ;  /* 0x0000000706047210 */ /* 0x000fca0007ffe0ff */
[C---:B--2---:R-:W-:Y:S02]  /*16c0*/  IMAD R19, R4.reuse, UR13, RZ ;  /* 0x0000000d04137c24 */ /* 0x044fe4000f8e02ff */
[----:B------:R-:W-:-:S05]  /*16d0*/  IMAD.WIDE.U32 R4, R4, UR12, RZ ;  /* 0x0000000c04047c25 */ /* 0x000fca000f8e00ff */
[----:B------:R-:W-:Y:S02]  /*16e0*/  IADD3 R19, PT, PT, R5, R19, RZ ;  /* 0x0000001305137210 */ /* 0x000fe40007ffe0ff */
[----:B------:R-:W-:Y:S02]  /*16f0*/  MOV R18, R4 ;  /* 0x0000000400127202 */ /* 0x000fe40000000f00 */
.L_x_3912:
[----:B------:R-:W-:Y:S05]  /*1700*/  @P0 BRA `(.L_x_3913) ;  /* 0x0000000000340947 */ /* 0x000fea0003800000 */
[----:B------:R-:W2:Y:S01]  /*1710*/  LDCU.64 UR4, c[0x0][0x3c0] ;  /* 0x00007800ff0477ac */ /* 0x000ea20008000a00 */
[----:B------:R-:W3:Y:S01]  /*1720*/  LDC.64 R4, c[0x0][0x3a8] ;  /* 0x0000ea00ff047b82 */ /* 0x000ee20000000a00 */
[----:B-1----:R-:W-:Y:S02]  /*1730*/  SHF.R.S32.HI R11, RZ, 0x1f, R6 ;  /* 0x0000001fff0b7819 */ /* 0x002fe40000011406 */
[----:B-----5:R-:W-:-:S03]  /*1740*/  SHF.R.S32.HI R7, RZ, 0x1f, R3 ;  /* 0x0000001fff077819 */ /* 0x020fc60000011403 */
[----:B--2---:R-:W-:-:S04]  /*1750*/  IMAD R11, R11, UR4, RZ ;  /* 0x000000040b0b7c24 */ /* 0x004fc8000f8e02ff */
[C---:B------:R-:W-:Y:S02]  /*1760*/  IMAD R8, R6.reuse, UR5, R11 ;  /* 0x0000000506087c24 */ /* 0x040fe4000f8e020b */
[----:B------:R-:W-:-:S04]  /*1770*/  IMAD.WIDE.U32 R10, R6, UR4, RZ ;  /* 0x00000004060a7c25 */ /* 0x000fc8000f8e00ff */
[----:B---3--:R-:W-:Y:S01]  /*1780*/  IMAD R6, R7, R4, RZ ;  /* 0x0000000407067224 */ /* 0x008fe200078e02ff */
[----:B------:R-:W-:-:S03]  /*1790*/  IADD3 R11, PT, PT, R11, R8, RZ ;  /* 0x000000080b0b7210 */ /* 0x000fc60007ffe0ff */
[C---:B------:R-:W-:Y:S02]  /*17a0*/  IMAD R5, R3.reuse, R5, R6 ;  /* 0x0000000503057224 */ /* 0x040fe400078e0206 */
[----:B------:R-:W-:-:S05]  /*17b0*/  IMAD.WIDE.U32 R20, R3, R4, R10 ;  /* 0x0000000403147225 */ /* 0x000fca00078e000a */
[----:B------:R-:W-:Y:S01]  /*17c0*/  IADD3 R21, PT, PT, R21, R5, RZ ;  /* 0x0000000515157210 */ /* 0x000fe20007ffe0ff */
[----:B------:R-:W-:Y:S06]  /*17d0*/  BRA `(.L_x_3914) ;  /* 0x0000000000187947 */ /* 0x000fec0003800000 */
.L_x_3913:
[----:B------:R-:W2:Y:S01]  /*17e0*/  LDCU.64 UR4, c[0x0][0x3c0] ;  /* 0x00007800ff0477ac */ /* 0x000ea20008000a00 */
[----:B------:R-:W-:-:S05]  /*17f0*/  IADD3 R6, PT, PT, R6, R7, RZ ;  /* 0x0000000706067210 */ /* 0x000fca0007ffe0ff */
[C---:B--2---:R-:W-:Y:S02]  /*1800*/  IMAD R21, R6.reuse, UR5, RZ ;  /* 0x0000000506157c24 */ /* 0x044fe4000f8e02ff */
[----:B------:R-:W-:-:S05]  /*1810*/  IMAD.WIDE.U32 R6, R6, UR4, RZ ;  /* 0x0000000406067c25 */ /* 0x000fca000f8e00ff */
[----:B------:R-:W-:Y:S02]  /*1820*/  IADD3 R21, PT, PT, R7, R21, RZ ;  /* 0x0000001507157210 */ /* 0x000fe40007ffe0ff */
[----:B------:R-:W-:-:S07]  /*1830*/  MOV R20, R6 ;  /* 0x0000000600147202 */ /* 0x000fce0000000f00 */
.L_x_3914:
[----:B-----5:R-:W2:Y:S01]  /*1840*/  LDC R3, c[0x0][0x3e8] ;  /* 0x0000fa00ff037b82 */ /* 0x020ea20000000800 */
[----:B------:R-:W-:Y:S02]  /*1850*/  LEA R8, R86, 0xffffffc0, 0x6 ;  /* 0xffffffc056087811 */ /* 0x000fe400078e30ff */
[----:B------:R-:W-:-:S03]  /*1860*/  CS2R R130, SRZ ;  /* 0x0000000000827805 */ /* 0x000fc6000001ff00 */
[----:B------:R-:W-:-:S04]  /*1870*/  IMAD.WIDE.U32 R20, R8, UR4, R20 ;  /* 0x0000000408147c25 */ /* 0x000fc8000f8e0014 */
[----:B------:R-:W-:Y:S01]  /*1880*/  IMAD.WIDE.U32 R18, R8, UR12, R18 ;  /* 0x0000000c08127c25 */ /* 0x000fe2000f8e0012 */
        /* <DEDUP_REMOVED lines=10> */
[----:B------:R-:W-:-:S03]  /*1930*/  SHF.R.S32.HI R10, RZ, 0x1f, R8 ;  /* 0x0000001fff0a7819 */ /* 0x000fc60000011408 */
[----:B------:R-:W-:Y:S02]  /*1940*/  IMAD.MOV.U32 R6, RZ, RZ, R5 ;  /* 0x000000ffff067224 */ /* 0x000fe400078e0005 */
[----:B------:R-:W-:Y:S02]  /*1950*/  IMAD R13, R10, UR12, RZ ;  /* 0x0000000c0a0d7c24 */ /* 0x000fe4000f8e02ff */
[----:B------:R-:W-:-:S04]  /*1960*/  IMAD.HI.U32 R16, R11, R6, RZ ;  /* 0x000000060b107227 */ /* 0x000fc800078e00ff */
[----:B------:R-:W-:Y:S01]  /*1970*/  IMAD R11, R10, UR4, RZ ;  /* 0x000000040a0b7c24 */ /* 0x000fe2000f8e02ff */
[----:B------:R-:W-:Y:S01]  /*1980*/  IADD3 R5, PT, PT, -R16, RZ, RZ ;  /* 0x000000ff10057210 */ /* 0x000fe20007ffe1ff */
[C---:B------:R-:W-:Y:S02]  /*1990*/  IMAD R13, R8.reuse, UR13, R13 ;  /* 0x0000000d080d7c24 */ /* 0x040fe4000f8e020d */
[----:B------:R-:W-:Y:S02]  /*19a0*/  IMAD R11, R8, UR5, R11 ;  /* 0x00000005080b7c24 */ /* 0x000fe4000f8e020b */
[C---:B------:R-:W-:Y:S01]  /*19b0*/  IMAD R5, R4.reuse, R5, R6 ;  /* 0x0000000504057224 */ /* 0x040fe200078e0206 */
[----:B------:R-:W-:Y:S01]  /*19c0*/  IADD3 R19, PT, PT, R19, R13, RZ ;  /* 0x0000000d13137210 */ /* 0x000fe20007ffe0ff */
[----:B------:R-:W1:Y:S01]  /*19d0*/  LDC.64 R6, c[0x0][0x3d8] ;  /* 0x0000f600ff067b82 */ /* 0x000e620000000a00 */
[----:B------:R-:W-:Y:S02]  /*19e0*/  IMAD.IADD R21, R21, 0x1, R11 ;  /* 0x0000000115157824 */ /* 0x000fe400078e020b */
        /* <DEDUP_REMOVED lines=8> */
[----:B------:R-:W-:Y:S02]  /*1a70*/  ISETP.NE.AND P1, PT, R3, RZ, PT ;  /* 0x000000ff0300720c */ /* 0x000fe40003f25270 */
[----:B------:R-:W-:-:S02]  /*1a80*/  LOP3.LUT R3, RZ, R3, RZ, 0x33, !PT ;  /* 0x00000003ff037212 */ /* 0x000fc400078e33ff */
[----:B------:R-:W-:-:S04]  /*1a90*/  MOV R12, R16 ;  /* 0x00000010000c7202 */ /* 0x000fc80000000f00 */
[----:B------:R-:W-:-:S04]  /*1aa0*/  @!P0 IADD3 R12, PT, PT, -R12, RZ, RZ ;  /* 0x000000ff0c0c8210 */ /* 0x000fc80007ffe1ff */
[----:B------:R-:W-:-:S04]  /*1ab0*/  SEL R8, R3, R12, !P1 ;  /* 0x0000000c03087207 */ /* 0x000fc80004800000 */
[----:B------:R-:W-:Y:S01]  /*1ac0*/  SHF.R.S32.HI R11, RZ, 0x1f, R8 ;  /* 0x0000001fff0b7819 */ /* 0x000fe20000011408 */
[----:B-1----:R-:W-:-:S04]  /*1ad0*/  IMAD.WIDE.U32 R20, R8, R6, R20 ;  /* 0x0000000608147225 */ /* 0x002fc800078e0014 */
[C---:B------:R-:W-:Y:S02]  /*1ae0*/  IMAD R10, R11.reuse, R6, RZ ;  /* 0x000000060b0a7224 */ /* 0x040fe400078e02ff */
[-C--:B--2---:R-:W-:Y:S02]  /*1af0*/  IMAD R11, R11, R4.reuse, RZ ;  /* 0x000000040b0b7224 */ /* 0x084fe400078e02ff */
[----:B------:R-:W-:-:S04]  /*1b00*/  IMAD.WIDE.U32 R18, R8, R4, R18 ;  /* 0x0000000408127225 */ /* 0x000fc800078e0012 */
[C---:B------:R-:W-:Y:S02]  /*1b10*/  IMAD R5, R8.reuse, R5, R11 ;  /* 0x0000000508057224 */ /* 0x040fe400078e020b */
[----:B------:R-:W-:Y:S01]  /*1b20*/  IMAD R7, R8, R7, R10 ;  /* 0x0000000708077224 */ /* 0x000fe200078e020a */
[----:B------:R-:W-:Y:S02]  /*1b30*/  MOV R8, R20 ;  /* 0x0000001400087202 */ /* 0x000fe40000000f00 */
[----:B------:R-:W-:Y:S01]  /*1b40*/  MOV R10, R18 ;  /* 0x00000012000a7202 */ /* 0x000fe20000000f00 */
[----:B------:R-:W-:Y:S01]  /*1b50*/  IMAD.IADD R7, R21, 0x1, R7 ;  /* 0x0000000115077824 */ /* 0x000fe200078e0207 */
[----:B------:R-:W-:-:S07]  /*1b60*/  IADD3 R6, PT, PT, R19, R5, RZ ;  /* 0x0000000513067210 */ /* 0x000fce0007ffe0ff */
.L_x_3910:
[----:B------:R-:W-:Y:S01]  /*1b70*/  ISETP.NE.AND P2, PT, R0, -0x1, PT ;  /* 0xffffffff0000780c */ /* 0x000fe20003f45270 */
[----:B------:R-:W1:Y:S01]  /*1b80*/  LDC.64 R92, c[0x0][0x3b0] ;  /* 0x0000ec00ff5c7b82 */ /* 0x000e620000000a00 */
[----:B------:R-:W2:Y:S01]  /*1b90*/  LDCU.64 UR10, c[0x0][0x3c8] ;  /* 0x00007900ff0a77ac */ /* 0x000ea20008000a00 */
[----:B------:R-:W-:Y:S01]  /*1ba0*/  SHF.R.U32.HI R90, RZ, 0x2, R58 ;  /* 0x00000002ff5a7819 */ /* 0x000fe2000001163a */
[----:B------:R-:W-:Y:S01]  /*1bb0*/  IMAD.MOV.U32 R48, RZ, RZ, RZ ;  /* 0x000000ffff307224 */ /* 0x000fe200078e00ff */
[----:B------:R-:W-:Y:S01]  /*1bc0*/  MOV R91, RZ ;  /* 0x000000ff005b7202 */ /* 0x000fe20000000f00 */
[C---:B------:R-:W-:Y:S01]  /*1bd0*/  IMAD.SHL.U32 R69, R58.reuse, 0x8, RZ ;  /* 0x000000083a457824 */ /* 0x040fe200078e00ff */
[----:B------:R-:W3:Y:S03]  /*1be0*/  LDCU.64 UR8, c[0x0][0x388] ;  /* 0x00007100ff0877ac */ /* 0x000ee60008000a00 */
[----:B------:R4:W5:Y:S01]  /*1bf0*/  @P4 LDG.E R48, desc[UR6][R14.64] ;  /* 0x000000060e304981 */ /* 0x000962000c1e1900 */
[----:B------:R-:W-:Y:S01]  /*1c00*/  SHF.L.U32 R57, R58, 0x2, RZ ;  /* 0x000000023a397819 */ /* 0x000fe200000006ff */
[----:B------:R-:W-:Y:S01]  /*1c10*/  VIADD R88, R86, 0xffffffff ;  /* 0xffffffff56587836 */ /* 0x000fe20000000000 */
[----:B------:R-:W2:Y:S02]  /*1c20*/  @!P2 LDC.64 R4, c[0x0][0x398] ;  /* 0x0000e600ff04ab82 */ /* 0x000ea40000000a00 */
[----:B------:R-:W-:Y:S01]  /*1c30*/  LOP3.LUT R65, R57, 0xc, RZ, 0xc0, !PT ;  /* 0x0000000c39417812 */ /* 0x000fe200078ec0ff */
[----:B------:R-:W-:-:S02]  /*1c40*/  IMAD.SHL.U32 R85, R88, 0x40, RZ ;  /* 0x0000004058557824 */ /* 0x000fc400078e00ff */
[----:B-1----:R-:W-:Y:S01]  /*1c50*/  @P2 IMAD.WIDE.U32 R18, R0, R92, RZ ;  /* 0x0000005c00122225 */ /* 0x002fe200078e00ff */
[----:B----4-:R-:W-:-:S03]  /*1c60*/  SHF.R.S32.HI R14, RZ, 0x1f, R2 ;  /* 0x0000001fff0e7819 */ /* 0x010fc60000011402 */
[----:B--2---:R-:W-:-:S04]  /*1c70*/  @!P2 IMAD.WIDE.U32 R12, R129, R4, RZ ;  /* 0x00000004810ca225 */ /* 0x004fc800078e00ff */
[----:B------:R-:W-:Y:S02]  /*1c80*/  @!P2 IMAD R11, R129, R5, R13 ;  /* 0x00000005810ba224 */ /* 0x000fe400078e020d */
[----:B------:R-:W-:-:S04]  /*1c90*/  IMAD.WIDE.U32 R4, R9, 0x40, R90 ;  /* 0x0000004009047825 */ /* 0x000fc800078e005a */
[----:B------:R-:W-:Y:S01]  /*1ca0*/  @!P2 IMAD.MOV.U32 R9, RZ, RZ, R12 ;  /* 0x000000ffff09a224 */ /* 0x000fe200078e000c */
[----:B------:R-:W-:Y:S01]  /*1cb0*/  LOP3.LUT R12, R69, 0x18, RZ, 0xc0, !PT ;  /* 0x00000018450c7812 */ /* 0x000fe200078ec0ff */
[----:B------:R-:W-:Y:S02]  /*1cc0*/  @P2 IMAD.MOV.U32 R9, RZ, RZ, R18 ;  /* 0x000000ffff092224 */ /* 0x000fe400078e0012 */
[----:B------:R-:W-:Y:S01]  /*1cd0*/  @P2 IMAD R11, R0, R93, R19 ;  /* 0x0000005d000b2224 */ /* 0x000fe200078e0213 */
[C---:B------:R-:W-:Y:S01]  /*1ce0*/  IADD3 R18, P3, PT, R12.reuse, R10, RZ ;  /* 0x0000000a0c127210 */ /* 0x040fe20007f7e0ff */
[----:B------:R-:W1:Y:S01]  /*1cf0*/  LDC R0, c[0x0][0x450] ;  /* 0x00011400ff007b82 */ /* 0x000e620000000800 */
[----:B------:R-:W-:Y:S01]  /*1d00*/  IADD3 R8, P2, PT, R12, R8, RZ ;  /* 0x000000080c087210 */ /* 0x000fe20007f5e0ff */
[----:B------:R-:W-:Y:S01]  /*1d10*/  IMAD R15, R14, UR10, RZ ;  /* 0x0000000a0e0f7c24 */ /* 0x000fe2000f8e02ff */
[----:B------:R-:W-:Y:S01]  /*1d20*/  IADD3.X R19, PT, PT, RZ, R6, RZ, P3, !PT ;  /* 0x00000006ff137210 */ /* 0x000fe20001ffe4ff */
[----:B------:R-:W-:Y:S01]  /*1d30*/  IMAD R5, R5, R92, RZ ;  /* 0x0000005c05057224 */ /* 0x000fe200078e02ff */
[----:B------:R-:W-:Y:S01]  /*1d40*/  IADD3 R14, P3, PT, R12, R9, RZ ;  /* 0x000000090c0e7210 */ /* 0x000fe20007f7e0ff */
[----:B------:R-:W-:Y:S01]  /*1d50*/  IMAD.X R9, RZ, RZ, R7, P2 ;  /* 0x000000ffff097224 */ /* 0x000fe200010e0607 */
[----:B------:R-:W-:Y:S01]  /*1d60*/  SHF.R.S32.HI R7, RZ, 0x1f, R62 ;  /* 0x0000001fff077819 */ /* 0x000fe2000001143e */
[----:B------:R-:W-:-:S02]  /*1d70*/  IMAD R6, R2, UR11, R15 ;  /* 0x0000000b02067c24 */ /* 0x000fc4000f8e020f */
[----:B------:R-:W-:Y:S02]  /*1d80*/  IMAD.X R15, RZ, RZ, R11, P3 ;  /* 0x000000ffff0f7224 */ /* 0x000fe400018e060b */
[----:B------:R-:W-:-:S04]  /*1d90*/  IMAD.WIDE.U32 R10, R90, UR4, R8 ;  /* 0x000000045a0a7c25 */ /* 0x000fc8000f8e0008 */
[C---:B------:R-:W-:Y:S01]  /*1da0*/  IMAD R73, R90.reuse, UR5, R11 ;  /* 0x000000055a497c24 */ /* 0x040fe2000f8e020b */
[----:B------:R-:W2:Y:S01]  /*1db0*/  LDCU.64 UR4, c[0x0][0x390] ;  /* 0x00007200ff0477ac */ /* 0x000ea20008000a00 */
[----:B------:R-:W-:-:S03]  /*1dc0*/  IMAD.WIDE.U32 R18, R90, UR12, R18 ;  /* 0x0000000c5a127c25 */ /* 0x000fc6000f8e0012 */
[----:B------:R-:W-:Y:S01]  /*1dd0*/  SHF.L.U64.HI R73, R10, 0x1, R73 ;  /* 0x000000010a497819 */ /* 0x000fe20000010249 */
[----:B------:R-:W-:Y:S01]  /*1de0*/  IMAD R75, R90, UR13, R19 ;  /* 0x0000000d5a4b7c24 */ /* 0x000fe2000f8e0213 */
[----:B------:R-:W-:Y:S01]  /*1df0*/  SHF.L.U32 R74, R18, 0x1, RZ ;  /* 0x00000001124a7819 */ /* 0x000fe200000006ff */
[----:B------:R-:W-:Y:S01]  /*1e00*/  IMAD.SHL.U32 R72, R10, 0x2, RZ ;  /* 0x000000020a487824 */ /* 0x000fe200078e00ff */
[----:B-1----:R-:W-:Y:S01]  /*1e10*/  LEA.HI R67, R0, R0, RZ, 0x1 ;  /* 0x0000000000437211 */ /* 0x002fe200078f08ff */
[----:B------:R-:W-:Y:S01]  /*1e20*/  IMAD.WIDE.U32 R8, R2, UR10, R14 ;  /* 0x0000000a02087c25 */ /* 0x000fe2000f8e000e */
[----:B------:R-:W-:Y:S02]  /*1e30*/  LEA.HI R0, R7, R62, RZ, 0x6 ;  /* 0x0000003e07007211 */ /* 0x000fe400078f30ff */
[----:B------:R-:W-:Y:S01]  /*1e40*/  SHF.L.U64.HI R75, R18, 0x1, R75 ;  /* 0x00000001124b7819 */ /* 0x000fe2000001024b */
[----:B------:R-:W-:Y:S01]  /*1e50*/  IMAD.IADD R9, R9, 0x1, R6 ;  /* 0x0000000109097824 */ /* 0x000fe200078e0206 */
[----:B---3--:R-:W-:Y:S01]  /*1e60*/  IADD3 R74, P2, PT, R74, UR8, RZ ;  /* 0x000000084a4a7c10 */ /* 0x008fe2000ff5e0ff */
[C---:B------:R-:W-:Y:S01]  /*1e70*/  IMAD R5, R4.reuse, R93, R5 ;  /* 0x0000005d04057224 */ /* 0x040fe200078e0205 */
[----:B------:R-:W-:Y:S01]  /*1e80*/  SHF.R.S32.HI R0, RZ, 0x6, R0 ;  /* 0x00000006ff007819 */ /* 0x000fe20000011400 */
[----:B------:R-:W-:Y:S01]  /*1e90*/  IMAD.WIDE.U32 R92, R4, R92, R8 ;  /* 0x0000005c045c7225 */ /* 0x000fe200078e0008 */
[----:B------:R-:W-:-:S02]  /*1ea0*/  IADD3.X R75, PT, PT, R75, UR9, RZ, P2, !PT ;  /* 0x000000094b4b7c10 */ /* 0x000fc400097fe4ff */
[----:B--2---:R-:W-:Y:S01]  /*1eb0*/  IADD3 R72, P2, PT, R72, UR4, RZ ;  /* 0x0000000448487c10 */ /* 0x004fe2000ff5e0ff */
[----:B------:R-:W-:Y:S01]  /*1ec0*/  IMAD.MOV.U32 R124, RZ, RZ, R74 ;  /* 0x000000ffff7c7224 */ /* 0x000fe200078e004a */
[----:B------:R-:W-:Y:S02]  /*1ed0*/  VIMNMX R71, PT, PT, R123, R0, !PT ;  /* 0x000000007b477248 */ /* 0x000fe40007fe0100 */
[----:B------:R-:W-:Y:S01]  /*1ee0*/  IADD3.X R73, PT, PT, R73, UR5, RZ, P2, !PT ;  /* 0x0000000549497c10 */ /* 0x000fe200097fe4ff */
[----:B------:R-:W-:Y:S01]  /*1ef0*/  IMAD.MOV.U32 R127, RZ, RZ, R72 ;  /* 0x000000ffff7f7224 */ /* 0x000fe200078e0048 */
[----:B------:R-:W-:Y:S02]  /*1f00*/  ISETP.GT.AND P2, PT, R86, R71, PT ;  /* 0x000000475600720c */ /* 0x000fe40003f44270 */
[----:B------:R-:W-:Y:S01]  /*1f10*/  SHF.R.S32.HI R67, RZ, 0x1, R67 ;  /* 0x00000001ff437819 */ /* 0x000fe20000011443 */
[----:B------:R-:W-:Y:S01]  /*1f20*/  IMAD.MOV.U32 R126, RZ, RZ, R73 ;  /* 0x000000ffff7e7224 */ /* 0x000fe200078e0049 */
[----:B------:R-:W-:-:S02]  /*1f30*/  LOP3.LUT R10, R12, 0x20, RZ, 0xfc, !PT ;  /* 0x000000200c0a7812 */ /* 0x000fc400078efcff */
[----:B------:R-:W-:Y:S01]  /*1f40*/  LOP3.LUT R9, R12, 0x40, RZ, 0xfc, !PT ;  /* 0x000000400c097812 */ /* 0x000fe200078efcff */
[----:B------:R-:W-:Y:S01]  /*1f50*/  IMAD R66, R90, R67, R65 ;  /* 0x000000435a427224 */ /* 0x000fe200078e0241 */
[----:B------:R-:W-:Y:S02]  /*1f60*/  MOV R125, R75 ;  /* 0x0000004b007d7202 */ /* 0x000fe40000000f00 */
[----:B------:R-:W-:Y:S02]  /*1f70*/  IADD3 R60, PT, PT, R93, R5, RZ ;  /* 0x000000055d3c7210 */ /* 0x000fe40007ffe0ff */
[----:B------:R-:W-:Y:S02]  /*1f80*/  IADD3 R65, PT, PT, R65, R66, RZ ;  /* 0x0000004241417210 */ /* 0x000fe40007ffe0ff */
[----:B------:R-:W-:Y:S02]  /*1f90*/  SHF.R.S32.HI R64, RZ, 0x1f, R66 ;  /* 0x0000001fff407819 */ /* 0x000fe40000011442 */
[----:B------:R-:W-:Y:S01]  /*1fa0*/  SHF.R.S32.HI R63, RZ, 0x1f, R65 ;  /* 0x0000001fff3f7819 */ /* 0x000fe20000011441 */
[----:B------:R-:W-:Y:S06]  /*1fb0*/  @!P2 BRA `(.L_x_3915) ;  /* 0x0000004800e4a947 */ /* 0x000fec0003800000 */
[----:B------:R-:W1:Y:S01]  /*1fc0*/  LDCU.128 UR16, c[0x0][0x4a0] ;  /* 0x00009400ff1077ac */ /* 0x000e620008000c00 */
[----:B------:R-:W-:Y:S01]  /*1fd0*/  IMAD.MOV.U32 R82, RZ, RZ, R85 ;  /* 0x000000ffff527224 */ /* 0x000fe200078e0055 */
[----:B------:R-:W-:Y:S01]  /*1fe0*/  MOV R13, RZ ;  /* 0x000000ff000d7202 */ /* 0x000fe20000000f00 */
[----:B-----5:R-:W-:Y:S01]  /*1ff0*/  IMAD.IADD R48, R85, 0x1, R48 ;  /* 0x0000000155307824 */ /* 0x020fe200078e0230 */
[----:B------:R-:W2:Y:S01]  /*2000*/  LDCU.128 UR8, c[0x0][0x490] ;  /* 0x00009200ff0877ac */ /* 0x000ea20008000c00 */
[----:B------:R-:W-:Y:S01]  /*2010*/  @!P0 IADD3 R16, PT, PT, -R16, RZ, RZ ;  /* 0x000000ff10108210 */ /* 0x000fe20007ffe1ff */
[----:B------:R-:W-:Y:S01]  /*2020*/  IMAD R80, R86, -0x40, R62 ;  /* 0xffffffc056507824 */ /* 0x000fe200078e023e */
[----:B------:R-:W-:Y:S01]  /*2030*/  SHF.R.S32.HI R5, RZ, 0x1f, R82 ;  /* 0x0000001fff057819 */ /* 0x000fe20000011452 */
[----:B------:R-:W3:Y:S01]  /*2040*/  LDCU.128 UR12, c[0x0][0x4b0] ;  /* 0x00009600ff0c77ac */ /* 0x000ee20008000c00 */
[----:B------:R-:W-:Y:S01]  /*2050*/  SEL R16, R3, R16, !P1 ;  /* 0x0000001003107207 */ /* 0x000fe20004800000 */
[----:B------:R-:W-:Y:S01]  /*2060*/  IMAD R48, R48, R67, RZ ;  /* 0x0000004330307224 */ /* 0x000fe200078e02ff */
[----:B------:R-:W-:Y:S01]  /*2070*/  MOV R68, R86 ;  /* 0x0000005600447202 */ /* 0x000fe20000000f00 */
[----:B------:R-:W4:Y:S01]  /*2080*/  LDCU.128 UR20, c[0x0][0x4c0] ;  /* 0x00009800ff1477ac */ /* 0x000f220008000c00 */
[----:B------:R-:W-:Y:S01]  /*2090*/  SHF.R.S32.HI R3, RZ, 0x1f, R16 ;  /* 0x0000001fff037819 */ /* 0x000fe20000011410 */
[----:B------:R-:W-:Y:S01]  /*20a0*/  IMAD R70, R86, -0x40, R59 ;  /* 0xffffffc056467824 */ /* 0x000fe200078e023b */
[----:B------:R-:W4:Y:S01]  /*20b0*/  LDCU.64 UR4, c[0x0][0x488] ;  /* 0x00009100ff0477ac */ /* 0x000f220008000a00 */
[C---:B-1----:R-:W-:Y:S01]  /*20c0*/  IMAD.WIDE.U32 R18, R129.reuse, UR16, R12 ;  /* 0x0000001081127c25 */ /* 0x042fe2000f8e000c */
[----:B------:R-:W1:Y:S03]  /*20d0*/  LDCU UR25, c[0x0][0x450] ;  /* 0x00008a00ff1977ac */ /* 0x000e660008000800 */
[----:B------:R-:W-:-:S02]  /*20e0*/  IMAD R19, R129, UR17, R19 ;  /* 0x0000001181137c24 */ /* 0x000fc4000f8e0213 */
[----:B--2---:R-:W-:Y:S01]  /*20f0*/  IMAD.WIDE.U32 R14, R129, UR10, R12 ;  /* 0x0000000a810e7c25 */ /* 0x004fe2000f8e000c */
[----:B------:R-:W2:Y:S03]  /*2100*/  LDCU.64 UR16, c[0x0][0x4d0] ;  /* 0x00009a00ff1077ac */ /* 0x000ea60008000a00 */
[C---:B---3--:R-:W-:Y:S01]  /*2110*/  IMAD R7, R5.reuse, UR12, RZ ;  /* 0x0000000c05077c24 */ /* 0x048fe2000f8e02ff */
[----:B------:R-:W3:Y:S01]  /*2120*/  LDCU.U8 UR26, c[0x0][0x533] ;  /* 0x0000a660ff1a77ac */ /* 0x000ee20008000000 */
[----:B------:R-:W-:Y:S02]  /*2130*/  IMAD R5, R5, UR18, RZ ;  /* 0x0000001205057c24 */ /* 0x000fe4000f8e02ff */
[----:B------:R-:W-:Y:S01]  /*2140*/  IMAD R15, R129, UR11, R15 ;  /* 0x0000000b810f7c24 */ /* 0x000fe2000f8e020f */
[----:B------:R-:W-:Y:S01]  /*2150*/  UMOV UR10, URZ ;  /* 0x000000ff000a7c82 */ /* 0x000fe20008000000 */
[C---:B------:R-:W-:Y:S01]  /*2160*/  IMAD R2, R82.reuse, UR13, R7 ;  /* 0x0000000d52027c24 */ /* 0x040fe2000f8e0207 */
[----:B------:R-:W2:Y:S01]  /*2170*/  LDCU UR24, c[0x0][0x440] ;  /* 0x00008800ff1877ac */ /* 0x000ea20008000800 */
[----:B------:R-:W-:Y:S01]  /*2180*/  IMAD.WIDE.U32 R18, R82, UR12, R18 ;  /* 0x0000000c52127c25 */ /* 0x000fe2000f8e0012 */
[----:B-1----:R-:W-:-:S03]  /*2190*/  MOV R11, UR25 ;  /* 0x00000019000b7c02 */ /* 0x002fc60008000f00 */
[C---:B------:R-:W-:Y:S02]  /*21a0*/  IMAD R0, R82.reuse, UR19, R5 ;  /* 0x0000001352007c24 */ /* 0x040fe4000f8e0205 */
[----:B------:R-:W-:Y:S01]  /*21b0*/  IMAD.WIDE.U32 R20, R82, UR18, R14 ;  /* 0x0000001252147c25 */ /* 0x000fe2000f8e000e */
[----:B------:R-:W-:-:S03]  /*21c0*/  SHF.R.S32.HI R15, RZ, 0x1f, R62 ;  /* 0x0000001fff0f7819 */ /* 0x000fc6000001143e */
[----:B------:R-:W-:Y:S01]  /*21d0*/  IMAD.IADD R19, R19, 0x1, R2 ;  /* 0x0000000113137824 */ /* 0x000fe200078e0202 */
[----:B------:R-:W-:Y:S01]  /*21e0*/  IADD3 R2, P0, PT, -R62, R90, RZ ;  /* 0x0000005a3e027210 */ /* 0x000fe20007f1e1ff */
[----:B----4-:R-:W-:Y:S01]  /*21f0*/  IMAD R5, R3, UR20, RZ ;  /* 0x0000001403057c24 */ /* 0x010fe2000f8e02ff */
[----:B------:R-:W-:Y:S01]  /*2200*/  IADD3 R21, PT, PT, R21, R0, RZ ;  /* 0x0000000015157210 */ /* 0x000fe20007ffe0ff */
[----:B------:R-:W-:Y:S01]  /*2210*/  IMAD R3, R3, UR14, RZ ;  /* 0x0000000e03037c24 */ /* 0x000fe2000f8e02ff */
[----:B------:R-:W-:Y:S01]  /*2220*/  IADD3.X R15, PT, PT, RZ, ~R15, RZ, P0, !PT ;  /* 0x8000000fff0f7210 */ /* 0x000fe200007fe4ff */
[----:B------:R-:W-:Y:S01]  /*2230*/  IMAD R4, R16, UR21, R5 ;  /* 0x0000001510047c24 */ /* 0x000fe2000f8e0205 */
[----:B------:R-:W-:Y:S01]  /*2240*/  IADD3 R76, P0, PT, R48, R65, RZ ;  /* 0x00000041304c7210 */ /* 0x000fe20007f1e0ff */
[C---:B------:R-:W-:Y:S01]  /*2250*/  IMAD R6, R16.reuse, UR15, R3 ;  /* 0x0000000f10067c24 */ /* 0x040fe2000f8e0203 */
[----:B------:R-:W-:Y:S01]  /*2260*/  SHF.R.S32.HI R3, RZ, 0x1f, R48 ;  /* 0x0000001fff037819 */ /* 0x000fe20000011430 */
[----:B------:R-:W-:Y:S01]  /*2270*/  IMAD.WIDE.U32 R18, R16, UR20, R18 ;  /* 0x0000001410127c25 */ /* 0x000fe2000f8e0012 */
[----:B------:R-:W-:Y:S01]  /*2280*/  IADD3 R48, P1, PT, R48, R66, RZ ;  /* 0x0000004230307210 */ /* 0x000fe20007f3e0ff */
[----:B------:R-:W-:-:S02]  /*2290*/  USHF.L.U32 UR20, UR12, 0x6, URZ ;  /* 0x000000060c147899 */ /* 0x000fc400080006ff */
[----:B------:R-:W-:Y:S01]  /*22a0*/  IMAD.WIDE.U32 R16, R16, UR14, R20 ;  /* 0x0000000e10107c25 */ /* 0x000fe2000f8e0014 */
[----:B------:R-:W-:Y:S01]  /*22b0*/  USHF.L.U32 UR21, UR18, 0x6, URZ ;  /* 0x0000000612157899 */ /* 0x000fe200080006ff */
[----:B------:R-:W1:Y:S02]  /*22c0*/  LDCU.64 UR14, c[0x0][0x3b8] ;  /* 0x00007700ff0e77ac */ /* 0x000e640008000a00 */
[C---:B------:R-:W-:Y:S01]  /*22d0*/  IMAD.X R77, R3.reuse, 0x1, R63, P0 ;  /* 0x00000001034d7824 */ /* 0x040fe200000e063f */
[----:B------:R-:W-:Y:S01]  /*22e0*/  IADD3.X R3, PT, PT, R3, R64, RZ, P1, !PT ;  /* 0x0000004003037210 */ /* 0x000fe20000ffe4ff */
[----:B------:R-:W-:Y:S01]  /*22f0*/  IMAD.IADD R5, R19, 0x1, R4 ;  /* 0x0000000113057824 */ /* 0x000fe200078e0204 */
[----:B------:R-:W-:Y:S01]  /*2300*/  IADD3 R7, PT, PT, R17, R6, RZ ;  /* 0x0000000611077210 */ /* 0x000fe20007ffe0ff */
[----:B------:R-:W-:Y:S01]  /*2310*/  IMAD.MOV.U32 R4, RZ, RZ, R18 ;  /* 0x000000ffff047224 */ /* 0x000fe200078e0012 */
[----:B------:R-:W-:Y:S01]  /*2320*/  SHF.L.U64.HI R77, R76, 0x1, R77 ;  /* 0x000000014c4d7819 */ /* 0x000fe2000001024d */
[----:B------:R-:W-:Y:S01]  /*2330*/  IMAD R95, R15, UR12, RZ ;  /* 0x0000000c0f5f7c24 */ /* 0x000fe2000f8e02ff */
[----:B------:R-:W-:Y:S01]  /*2340*/  MOV R6, R16 ;  /* 0x0000001000067202 */ /* 0x000fe20000000f00 */
[----:B------:R-:W-:Y:S01]  /*2350*/  IMAD.WIDE.U32 R4, R2, UR12, R4 ;  /* 0x0000000c02047c25 */ /* 0x000fe2000f8e0004 */
[----:B------:R-:W-:-:S02]  /*2360*/  SHF.L.U64.HI R0, R48, 0x1, R3 ;  /* 0x0000000130007819 */ /* 0x000fc40000010203 */
[----:B------:R-:W-:Y:S01]  /*2370*/  SHF.L.U32 R48, R48, 0x1, RZ ;  /* 0x0000000130307819 */ /* 0x000fe200000006ff */
[----:B------:R-:W-:Y:S01]  /*2380*/  IMAD R95, R2, UR13, R95 ;  /* 0x0000000d025f7c24 */ /* 0x000fe2000f8e025f */
[----:B------:R-:W-:Y:S01]  /*2390*/  LEA R94, P2, R4, UR8, 0x1 ;  /* 0x00000008045e7c11 */ /* 0x000fe2000f8408ff */
[----:B------:R-:W-:Y:S01]  /*23a0*/  IMAD R15, R15, UR18, RZ ;  /* 0x000000120f0f7c24 */ /* 0x000fe2000f8e02ff */
[----:B------:R-:W-:Y:S01]  /*23b0*/  IADD3 R16, P0, PT, R48, UR22, RZ ;  /* 0x0000001630107c10 */ /* 0x000fe2000ff1e0ff */
[----:B------:R-:W-:Y:S01]  /*23c0*/  IMAD.SHL.U32 R76, R76, 0x2, RZ ;  /* 0x000000024c4c7824 */ /* 0x000fe200078e00ff */
[----:B------:R-:W-:Y:S01]  /*23d0*/  IADD3 R95, PT, PT, R5, R95, RZ ;  /* 0x0000005f055f7210 */ /* 0x000fe20007ffe0ff */
[----:B------:R-:W-:Y:S01]  /*23e0*/  IMAD R15, R2, UR19, R15 ;  /* 0x00000013020f7c24 */ /* 0x000fe2000f8e020f */
[----:B------:R-:W-:Y:S01]  /*23f0*/  IADD3.X R17, PT, PT, R0, UR23, RZ, P0, !PT ;  /* 0x0000001700117c10 */ /* 0x000fe200087fe4ff */
[----:B------:R-:W-:Y:S01]  /*2400*/  IMAD.WIDE.U32 R2, R2, UR18, R6 ;  /* 0x0000001202027c25 */ /* 0x000fe2000f8e0006 */
[----:B------:R-:W-:Y:S01]  /*2410*/  IADD3 R78, P1, PT, R76, UR22, RZ ;  /* 0x000000164c4e7c10 */ /* 0x000fe2000ff3e0ff */
[----:B------:R-:W-:Y:S01]  /*2420*/  UIADD3 UR22, UP0, UPT, URZ, -UR10, URZ ;  /* 0x8000000aff167290 */ /* 0x000fe2000ff1e0ff */
[----:B------:R-:W-:Y:S01]  /*2430*/  LEA.HI.X R95, R4, UR9, R95, 0x1, P2 ;  /* 0x00000009045f7c11 */ /* 0x000fe200090f0c5f */
[----:B------:R-:W-:Y:S01]  /*2440*/  IMAD.IADD R15, R3, 0x1, R15 ;  /* 0x00000001030f7824 */ /* 0x000fe200078e020f */
[C---:B------:R-:W-:Y:S01]  /*2450*/  IADD3.X R79, PT, PT, R77.reuse, UR23, RZ, P1, !PT ;  /* 0x000000174d4f7c10 */ /* 0x040fe20008ffe4ff */
[----:B------:R-:W-:Y:S01]  /*2460*/  UIADD3.X UR20, UPT, UPT, URZ, ~UR20, URZ, UP0, !UPT ;  /* 0x80000014ff147290 */ /* 0x000fe200087fe4ff */
[----:B------:R-:W-:Y:S01]  /*2470*/  LEA R14, P2, R2, UR4, 0x1 ;  /* 0x00000004020e7c11 */ /* 0x000fe2000f8408ff */
[----:B------:R-:W-:Y:S01]  /*2480*/  UIADD3.X UR21, UPT, UPT, URZ, ~UR21, URZ, UP0, !UPT ;  /* 0x80000015ff157290 */ /* 0x000fe200087fe4ff */
[----:B--2---:R-:W-:Y:S01]  /*2490*/  IADD3 R76, P1, PT, R76, UR16, RZ ;  /* 0x000000104c4c7c10 */ /* 0x004fe2000ff3e0ff */
[----:B------:R-:W-:Y:S01]  /*24a0*/  USHF.R.S64 UR4, UR22, 0x1f, UR20 ;  /* 0x0000001f16047899 */ /* 0x000fe20008001014 */
[----:B------:R-:W-:Y:S01]  /*24b0*/  IADD3 R48, P0, PT, R48, UR16, RZ ;  /* 0x0000001030307c10 */ /* 0x000fe2000ff1e0ff */
[----:B------:R-:W-:Y:S01]  /*24c0*/  USHF.R.S64 UR22, UR22, 0x1f, UR21 ;  /* 0x0000001f16167899 */ /* 0x000fe20008001015 */
[----:B------:R-:W-:Y:S01]  /*24d0*/  LEA.HI.X R15, R2, UR5, R15, 0x1, P2 ;  /* 0x00000005020f7c11 */ /* 0x000fe200090f0c0f */
[----:B------:R-:W2:Y:S01]  /*24e0*/  LDCU.64 UR12, c[0x0][0x3c0] ;  /* 0x00007800ff0c77ac */ /* 0x000ea20008000a00 */
[----:B------:R-:W-:-:S02]  /*24f0*/  IADD3.X R77, PT, PT, R77, UR17, RZ, P1, !PT ;  /* 0x000000114d4d7c10 */ /* 0x000fc40008ffe4ff */
[----:B------:R-:W-:Y:S01]  /*2500*/  IADD3.X R49, PT, PT, R0, UR17, RZ, P0, !PT ;  /* 0x0000001100317c10 */ /* 0x000fe200087fe4ff */
[----:B------:R-:W4:Y:S01]  /*2510*/  LDCU.64 UR18, c[0x0][0x4e0] ;  /* 0x00009c00ff1277ac */ /* 0x000f220008000a00 */
[----:B------:R-:W1:Y:S01]  /*2520*/  LDCU.128 UR8, c[0x0][0x3a0] ;  /* 0x00007400ff0877ac */ /* 0x000e620008000c00 */
[----:B------:R-:W-:Y:S02]  /*2530*/  USHF.R.S32.HI UR20, URZ, 0x1f, UR20 ;  /* 0x0000001fff147899 */ /* 0x000fe40008011414 */
[----:B------:R-:W-:Y:S02]  /*2540*/  USHF.R.S32.HI UR21, URZ, 0x1f, UR21 ;  /* 0x0000001fff157899 */ /* 0x000fe40008011415 */
[----:B---3--:R-:W-:-:S11]  /*2550*/  UISETP.NE.AND UP0, UPT, UR26, URZ, UPT ;  /* 0x000000ff1a00728c */ /* 0x008fd6000bf05270 */
.L_x_3951:
[----:B------:R-:W-:Y:S01]  /*2560*/  ISETP.NE.AND P1, PT, R11, RZ, PT ;  /* 0x000000ff0b00720c */ /* 0x000fe20003f25270 */
[----:B------:R-:W-:Y:S01]  /*2570*/  VIADD R70, R70, 0x40 ;  /* 0x0000004046467836 */ /* 0x000fe20000000000 */
[----:B------:R-:W-:Y:S01]  /*2580*/  BSSY.RECONVERGENT B0, `(.L_x_3916) ;  /* 0x0000012000007945 */ /* 0x000fe20003800200 */
[----:B------:R-:W-:Y:S02]  /*2590*/  VIADD R80, R80, 0x40 ;  /* 0x0000004050507836 */ /* 0x000fe40000000000 */
[C---:B------:R-:W-:Y:S01]  /*25a0*/  VIADD R3, R90.reuse, 0x20 ;  /* 0x000000205a037836 */ /* 0x040fe20000000000 */
[----:B------:R-:W-:Y:S01]  /*25b0*/  ISETP.GE.AND P0, PT, R90, R70, PT ;  /* 0x000000465a00720c */ /* 0x000fe20003f06270 */
[----:B------:R-:W-:Y:S03]  /*25c0*/  VIADD R68, R68, 0xffffffff ;  /* 0xffffffff44447836 */ /* 0x000fe60000000000 */
[----:B------:R-:W-:Y:S02]  /*25d0*/  ISETP.GE.AND P0, PT, R90, R80, !P0 ;  /* 0x000000505a00720c */ /* 0x000fe40004706270 */
[C---:B------:R-:W-:Y:S04]  /*25e0*/  ISETP.GE.AND P3, PT, R3.reuse, R70, PT ;  /* 0x000000460300720c */ /* 0x040fe80003f66270 */
[----:B------:R-:W-:Y:S07]  /*25f0*/  ISETP.GE.AND P3, PT, R3, R80, !P3 ;  /* 0x000000500300720c */ /* 0x000fee0005f66270 */
[----:B------:R-:W-:Y:S05]  /*2600*/  @!P0 BRA `(.L_x_3917) ;  /* 0x0000000000248947 */ /* 0x000fea0003800000 */
[----:B------:R-:W-:Y:S02]  /*2610*/  ISETP.GE.AND P2, PT, R12, UR24, PT ;  /* 0x000000180c007c0c */ /* 0x000fe4000bf46270 */
[----:B------:R-:W-:Y:S11]  /*2620*/  ISETP.GE.AND P4, PT, R10, UR24, PT ;  /* 0x000000180a007c0c */ /* 0x000ff6000bf86270 */
[----:B------:R-:W3:Y:S04]  /*2630*/  @!P2 LDG.E.128 R24, desc[UR6][R94.64] ;  /* 0x000000065e18a981 */ /* 0x000ee8000c1e1d00 */
[----:B---3--:R3:W-:Y:S01]  /*2640*/  @!P2 STG.E.128 desc[UR6][R72.64], R24 ;  /* 0x000000184800a986 */ /* 0x0087e2000c101d06 */
[----:B------:R-:W-:Y:S03]  /*2650*/  ISETP.GE.AND P2, PT, R9, UR24, PT ;  /* 0x0000001809007c0c */ /* 0x000fe6000bf46270 */
[----:B------:R-:W5:Y:S04]  /*2660*/  @!P4 LDG.E.128 R20, desc[UR6][R94.64+0x40] ;  /* 0x000040065e14c981 */ /* 0x000f68000c1e1d00 */
[----:B-----5:R3:W-:Y:S06]  /*2670*/  @!P4 STG.E.128 desc[UR6][R72.64+0x40], R20 ;  /* 0x000040144800c986 */ /* 0x0207ec000c101d06 */
[----:B------:R-:W5:Y:S04]  /*2680*/  @!P2 LDG.E.128 R4, desc[UR6][R94.64+0x80] ;  /* 0x000080065e04a981 */ /* 0x000f68000c1e1d00 */
[----:B-----5:R3:W-:Y:S02]  /*2690*/  @!P2 STG.E.128 desc[UR6][R72.64+0x80], R4 ;  /* 0x000080044800a986 */ /* 0x0207e4000c101d06 */
.L_x_3917:
[----:B-12-4-:R-:W-:Y:S05]  /*26a0*/  BSYNC.RECONVERGENT B0 ;  /* 0x0000000000007941 */ /* 0x016fea0003800200 */
.L_x_3916:
        /* <DEDUP_REMOVED lines=8> */
[----:B---3--:R-:W2:Y:S01]  /*2730*/  @!P4 LDG.E.128 R4, desc[UR6][R28.64] ;  /* 0x000000061c04c981 */ /* 0x008ea2000c1e1d00 */
        /* <DEDUP_REMOVED lines=8> */
.L_x_3919:
[----:B------:R-:W-:Y:S05]  /*27c0*/  BSYNC.RECONVERGENT B0 ;  /* 0x0000000000007941 */ /* 0x000fea0003800200 */
.L_x_3918:
        /* <DEDUP_REMOVED lines=8> */
[----:B-1-3--:R-:W2:Y:S04]  /*2850*/  @!P0 LDG.E.128 R24, desc[UR6][R14.64] ;  /* 0x000000060e188981 */ /* 0x00aea8000c1e1d00 */
[----:B--2---:R2:W-:Y:S01]  /*2860*/  @!P0 STG.E.128 desc[UR6][R74.64], R24 ;  /* 0x000000184a008986 */ /* 0x0045e2000c101d06 */
[----:B------:R-:W-:Y:S03]  /*2870*/  ISETP.GE.AND P0, PT, R9, UR24, PT ;  /* 0x0000001809007c0c */ /* 0x000fe6000bf06270 */
[----:B------:R-:W3:Y:S04]  /*2880*/  @!P1 LDG.E.128 R20, desc[UR6][R14.64+0x40] ;  /* 0x000040060e149981 */ /* 0x000ee8000c1e1d00 */
[----:B---3--:R2:W-:Y:S06]  /*2890*/  @!P1 STG.E.128 desc[UR6][R74.64+0x40], R20 ;  /* 0x000040144a009986 */ /* 0x0085ec000c101d06 */
[----:B------:R-:W3:Y:S04]  /*28a0*/  @!P0 LDG.E.128 R4, desc[UR6][R14.64+0x80] ;  /* 0x000080060e048981 */ /* 0x000ee8000c1e1d00 */
[----:B---3--:R2:W-:Y:S02]  /*28b0*/  @!P0 STG.E.128 desc[UR6][R74.64+0x80], R4 ;  /* 0x000080044a008986 */ /* 0x0085e4000c101d06 */
.L_x_3923:
[----:B------:R-:W-:Y:S05]  /*28c0*/  BSYNC.RECONVERGENT B0 ;  /* 0x0000000000007941 */ /* 0x000fea0003800200 */
.L_x_3922:
[----:B------:R-:W-:Y:S01]  /*28d0*/  MOV R11, RZ ;  /* 0x000000ff000b7202 */ /* 0x000fe20000000f00 */
[----:B------:R-:W-:Y:S05]  /*28e0*/  @!P3 BRA `(.L_x_3924) ;  /* 0x0000003c0010b947 */ /* 0x000fea0003800000 */
[----:B------:R-:W1:Y:S01]  /*28f0*/  LDC.64 R2, c[0x0][0x4a8] ;  /* 0x00012a00ff027b82 */ /* 0x000e620000000a00 */
[----:B------:R-:W-:Y:S02]  /*2900*/  ISETP.GE.AND P1, PT, R12, UR24, PT ;  /* 0x000000180c007c0c */ /* 0x000fe4000bf26270 */
[C---:B-123--:R-:W-:Y:S04]  /*2910*/  LEA R24, P0, R2.reuse, R14, 0x6 ;  /* 0x0000000e02187211 */ /* 0x04efe800078030ff */
[----:B------:R-:W-:Y:S02]  /*2920*/  LEA.HI.X R25, R2, R15, R3, 0x6, P0 ;  /* 0x0000000f02197211 */ /* 0x000fe400000f3403 */
[----:B------:R-:W1:Y:S01]  /*2930*/  LDC.64 R2, c[0x0][0x3b8] ;  /* 0x0000ee00ff027b82 */ /* 0x000e620000000a00 */
[----:B------:R-:W-:Y:S04]  /*2940*/  ISETP.GE.AND P0, PT, R10, UR24, PT ;  /* 0x000000180a007c0c */ /* 0x000fe8000bf06270 */
[----:B------:R-:W2:Y:S01]  /*2950*/  @!P1 LDG.E.128 R4, desc[UR6][R24.64] ;  /* 0x0000000618049981 */ /* 0x000ea2000c1e1d00 */
        /* <DEDUP_REMOVED lines=11> */
.L_x_3921:
[----:B------:R-:W-:Y:S05]  /*2a10*/  BRA.U !UP0, `(.L_x_3925) ;  /* 0x00000015088c7547 */ /* 0x000fea000b800000 */
[----:B------:R-:W-:Y:S04]  /*2a20*/  BSSY.RECONVERGENT B1, `(.L_x_3926) ;  /* 0x00000a3000017945 */ /* 0x000fe80003800200 */
[----:B------:R-:W-:Y:S05]  /*2a30*/  @!P0 BRA `(.L_x_3927) ;  /* 0x0000000800848947 */ /* 0x000fea0003800000 */
[----:B------:R-:W2:Y:S01]  /*2a40*/  LDC R3, c[0x0][0x440] ;  /* 0x00011000ff037b82 */ /* 0x000ea20000000800 */
[----:B------:R-:W-:Y:S01]  /*2a50*/  BSSY.RECONVERGENT B0, `(.L_x_3928) ;  /* 0x0000037000007945 */ /* 0x000fe20003800200 */
[-C--:B--2---:R-:W-:Y:S02]  /*2a60*/  ISETP.GE.AND P0, PT, R12, R3.reuse, PT ;  /* 0x000000030c00720c */ /* 0x084fe40003f06270 */
[-C--:B------:R-:W-:Y:S02]  /*2a70*/  ISETP.GE.AND P4, PT, R10, R3.reuse, PT ;  /* 0x000000030a00720c */ /* 0x080fe40003f86270 */
[----:B------:R-:W-:Y:S09]  /*2a80*/  ISETP.GE.AND P1, PT, R9, R3, PT ;  /* 0x000000030900720c */ /* 0x000ff20003f26270 */
[----:B------:R-:W-:Y:S05]  /*2a90*/  @P0 BRA `(.L_x_3929) ;  /* 0x0000000000c80947 */ /* 0x000fea0003800000 */
[----:B------:R-:W-:Y:S01]  /*2aa0*/  ISETP.GE.AND P0, PT, R12, R11, PT ;  /* 0x0000000b0c00720c */ /* 0x000fe20003f06270 */
[----:B-1-3--:R-:W2:Y:S11]  /*2ab0*/  LDG.E.128 R20, desc[UR6][R14.64] ;  /* 0x000000060e147981 */ /* 0x00aeb6000c1e1d00 */
        /* <DEDUP_REMOVED lines=48> */
.L_x_3929:
[----:B------:R-:W-:Y:S05]  /*2dc0*/  BSYNC.RECONVERGENT B0 ;  /* 0x0000000000007941 */ /* 0x000fea0003800200 */
.L_x_3928:
        /* <DEDUP_REMOVED lines=52> */
.L_x_3931:
[----:B------:R-:W-:Y:S05]  /*3110*/  BSYNC.RECONVERGENT B0 ;  /* 0x0000000000007941 */ /* 0x000fea0003800200 */
.L_x_3930:
        /* <DEDUP_REMOVED lines=51> */
.L_x_3927:
[----:B------:R-:W-:Y:S05]  /*3450*/  BSYNC.RECONVERGENT B1 ;  /* 0x0000000000017941 */ /* 0x000fea0003800200 */
.L_x_3926:
[----:B------:R-:W-:Y:S04]  /*3460*/  BSSY.RECONVERGENT B1, `(.L_x_3932) ;  /* 0x00000b6000017945 */ /* 0x000fe80003800200 */
[----:B------:R-:W-:Y:S05]  /*3470*/  @!P3 BRA `(.L_x_3933) ;  /* 0x0000000800d0b947 */ /* 0x000fea0003800000 */
[----:B-1-3--:R-:W1:Y:S01]  /*3480*/  LDC R5, c[0x0][0x440] ;  /* 0x00011000ff057b82 */ /* 0x00ae620000000800 */
[----:B------:R-:W-:Y:S01]  /*3490*/  IMAD.SHL.U32 R41, R67, 0x20, RZ ;  /* 0x0000002043297824 */ /* 0x000fe200078e00ff */
[----:B------:R-:W-:Y:S06]  /*34a0*/  BSSY.RECONVERGENT B0, `(.L_x_3934) ;  /* 0x0000041000007945 */ /* 0x000fec0003800200 */
[----:B------:R-:W3:Y:S01]  /*34b0*/  LDC.64 R2, c[0x0][0x4a8] ;  /* 0x00012a00ff027b82 */ /* 0x000ee20000000a00 */
[C---:B------:R-:W-:Y:S02]  /*34c0*/  LEA R18, P0, R41.reuse, R16, 0x1 ;  /* 0x0000001029127211 */ /* 0x040fe400078008ff */
[----:B------:R-:W-:Y:S02]  /*34d0*/  SHF.R.S32.HI R39, RZ, 0x1f, R41 ;  /* 0x0000001fff277819 */ /* 0x000fe40000011429 */
[----:B------:R-:W-:Y:S02]  /*34e0*/  LEA.HI.X.SX32 R19, R41, R17, 0x1, P0 ;  /* 0x0000001129137211 */ /* 0x000fe400000f0eff */
[-C--:B-1----:R-:W-:Y:S02]  /*34f0*/  ISETP.GE.AND P5, PT, R12, R5.reuse, PT ;  /* 0x000000050c00720c */ /* 0x082fe40003fa6270 */
[-C--:B------:R-:W-:Y:S02]  /*3500*/  ISETP.GE.AND P3, PT, R10, R5.reuse, PT ;  /* 0x000000050a00720c */ /* 0x080fe40003f66270 */
[C---:B---3--:R-:W-:Y:S02]  /*3510*/  LEA R42, P4, R2.reuse, R14, 0x6 ;  /* 0x0000000e022a7211 */ /* 0x048fe400078830ff */
[----:B------:R-:W-:Y:S02]  /*3520*/  ISETP.GE.AND P1, PT, R9, R5, PT ;  /* 0x000000050900720c */ /* 0x000fe40003f26270 */
[----:B------:R-:W-:Y:S05]  /*3530*/  LEA.HI.X R43, R2, R15, R3, 0x6, P4 ;  /* 0x0000000f022b7211 */ /* 0x000fea00020f3403 */
[----:B------:R-:W-:Y:S06]  /*3540*/  @P5 BRA `(.L_x_3935) ;  /* 0x0000000000d85947 */ /* 0x000fec0003800000 */
[----:B------:R-:W-:Y:S01]  /*3550*/  ISETP.GE.AND P0, PT, R12, R11, PT ;  /* 0x0000000b0c00720c */ /* 0x000fe20003f06270 */
[----:B--2-4-:R-:W2:Y:S01]  /*3560*/  LDG.E.128 R20, desc[UR6][R42.64] ;  /* 0x000000062a147981 */ /* 0x014ea2000c1e1d00 */
[----:B------:R-:W1:Y:S11]  /*3570*/  LDC.64 R36, c[0x0][0x3b8] ;  /* 0x0000ee00ff247b82 */ /* 0x000e760000000a00 */
[C---:B------:R-:W-:Y:S01]  /*3580*/  @!P0 LEA R34, P4, R41.reuse, R48, 0x1 ;  /* 0x0000003029228211 */ /* 0x040fe200078808ff */
[----:B------:R-:W3:Y:S03]  /*3590*/  @!P0 LDG.E.64 R6, desc[UR6][R18.64] ;  /* 0x0000000612068981 */ /* 0x000ee6000c1e1b00 */
[----:B------:R-:W-:Y:S06]  /*35a0*/  @!P0 LEA.HI.X R35, R41, R49, R39, 0x1, P4 ;  /* 0x0000003129238211 */ /* 0x000fec00020f0c27 */
[----:B------:R-:W4:Y:S01]  /*35b0*/  @!P0 LDG.E.64 R34, desc[UR6][R34.64] ;  /* 0x0000000622228981 */ /* 0x000f22000c1e1b00 */
[--C-:B---3--:R-:W-:Y:S01]  /*35c0*/  @!P0 HADD2.F32 R8, -RZ, R6.reuse.H0_H0 ;  /* 0x20000006ff088230 */ /* 0x108fe20000004100 */
[----:B--2---:R-:W-:Y:S01]  /*35d0*/  @!P0 MOV R24, R20 ;  /* 0x0000001400188202 */ /* 0x004fe20000000f00 */
[----:B------:R-:W-:Y:S01]  /*35e0*/  @!P0 HADD2.F32 R6, -RZ, R6.H1_H1 ;  /* 0x30000006ff068230 */ /* 0x000fe20000004100 */
[----:B-1----:R-:W-:Y:S01]  /*35f0*/  LEA R46, P4, R36, R74, 0x6 ;  /* 0x0000004a242e7211 */ /* 0x002fe200078830ff */
[----:B------:R-:W-:Y:S01]  /*3600*/  @!P0 HADD2.F32 R5, -RZ, R7.H0_H0 ;  /* 0x20000007ff058230 */ /* 0x000fe20000004100 */
[----:B------:R-:W-:Y:S01]  /*3610*/  @!P0 MOV R26, R21 ;  /* 0x00000015001a8202 */ /* 0x000fe20000000f00 */
[--C-:B------:R-:W-:Y:S02]  /*3620*/  @!P0 HADD2.F32 R25, -RZ, R24.reuse.H1_H1 ;  /* 0x30000018ff198230 */ /* 0x100fe40000004100 */
[----:B------:R-:W-:Y:S01]  /*3630*/  @!P0 HADD2.F32 R31, -RZ, R24.H0_H0 ;  /* 0x20000018ff1f8230 */ /* 0x000fe20000004100 */
[----:B------:R-:W-:Y:S01]  /*3640*/  @!P0 MOV R24, R22 ;  /* 0x0000001600188202 */ /* 0x000fe20000000f00 */
[--C-:B----4-:R-:W-:Y:S02]  /*3650*/  @!P0 HADD2.F32 R29, -RZ, R34.reuse.H0_H0 ;  /* 0x20000022ff1d8230 */ /* 0x110fe40000004100 */
[CC--:B------:R-:W-:Y:S01]  /*3660*/  @!P0 FMUL.FTZ R0, R25.reuse, R8.reuse ;  /* 0x0000000819008220 */ /* 0x0c0fe20000410000 */
[----:B------:R-:W-:Y:S02]  /*3670*/  @!P0 HADD2.F32 R33, -RZ, R34.H1_H1 ;  /* 0x30000022ff218230 */ /* 0x000fe40000004100 */
[--C-:B------:R-:W-:Y:S02]  /*3680*/  @!P0 HADD2.F32 R27, -RZ, R26.reuse.H1_H1 ;  /* 0x3000001aff1b8230 */ /* 0x100fe40000004100 */
[----:B------:R-:W-:Y:S01]  /*3690*/  @!P0 FMUL.FTZ R45, R25, R29 ;  /* 0x0000001d192d8220 */ /* 0x000fe20000410000 */
[----:B------:R-:W-:Y:S01]  /*36a0*/  @!P0 MOV R25, R23 ;  /* 0x0000001700198202 */ /* 0x000fe20000000f00 */
[----:B------:R-:W-:Y:S01]  /*36b0*/  @!P0 FFMA.FTZ R0, R29, R31, R0 ;  /* 0x0000001f1d008223 */ /* 0x000fe20000010000 */
[----:B------:R-:W-:Y:S02]  /*36c0*/  @!P0 HADD2.F32 R29, -RZ, R26.H0_H0 ;  /* 0x2000001aff1d8230 */ /* 0x000fe40000004100 */
[----:B------:R-:W-:Y:S01]  /*36d0*/  @!P0 FMUL.FTZ R47, R27, R33 ;  /* 0x000000211b2f8220 */ /* 0x000fe20000410000 */
[----:B------:R-:W-:Y:S01]  /*36e0*/  @!P0 FFMA.FTZ R45, R31, R8, -R45 ;  /* 0x000000081f2d8223 */ /* 0x000fe2000001082d */
[----:B------:R-:W-:Y:S02]  /*36f0*/  @!P0 HADD2.F32 R28, -RZ, R35.H0_H0 ;  /* 0x20000023ff1c8230 */ /* 0x000fe40000004100 */
[-C--:B------:R-:W-:Y:S01]  /*3700*/  @!P0 FMUL.FTZ R2, R27, R6.reuse ;  /* 0x000000061b028220 */ /* 0x080fe20000410000 */
[----:B------:R-:W-:Y:S01]  /*3710*/  @!P0 FFMA.FTZ R47, R29, R6, -R47 ;  /* 0x000000061d2f8223 */ /* 0x000fe2000001082f */
[--C-:B------:R-:W-:Y:S01]  /*3720*/  @!P0 HADD2.F32 R8, -RZ, R24.reuse.H1_H1 ;  /* 0x30000018ff088230 */ /* 0x100fe20000004100 */
[----:B------:R-:W-:Y:S01]  /*3730*/  @!P0 F2FP.F16.F32.PACK_AB R45, R0, R45 ;  /* 0x0000002d002d823e */ /* 0x000fe200000000ff */
[----:B------:R-:W-:Y:S02]  /*3740*/  @!P0 HADD2.F32 R7, -RZ, R7.H1_H1 ;  /* 0x30000007ff078230 */ /* 0x000fe40000004100 */
[----:B------:R-:W-:Y:S01]  /*3750*/  @!P0 FFMA.FTZ R2, R33, R29, R2 ;  /* 0x0000001d21028223 */ /* 0x000fe20000010002 */
[----:B------:R-:W-:Y:S01]  /*3760*/  @!P0 HADD2.F32 R35, -RZ, R35.H1_H1 ;  /* 0x30000023ff238230 */ /* 0x000fe20000004100 */
[----:B------:R-:W-:Y:S01]  /*3770*/  @!P0 MOV R20, R45 ;  /* 0x0000002d00148202 */ /* 0x000fe20000000f00 */
[--C-:B------:R-:W-:Y:S02]  /*3780*/  @!P0 HADD2.F32 R6, -RZ, R25.reuse.H1_H1 ;  /* 0x30000019ff068230 */ /* 0x100fe40000004100 */
[----:B------:R-:W-:Y:S01]  /*3790*/  @!P0 FMUL.FTZ R3, R8, R5 ;  /* 0x0000000508038220 */ /* 0x000fe20000410000 */
[----:B------:R-:W-:Y:S01]  /*37a0*/  @!P0 F2FP.F16.F32.PACK_AB R38, R2, R47 ;  /* 0x0000002f0226823e */ /* 0x000fe200000000ff */
[----:B------:R-:W-:Y:S01]  /*37b0*/  @!P0 HADD2.F32 R30, -RZ, R24.H0_H0 ;  /* 0x20000018ff1e8230 */ /* 0x000fe20000004100 */
[----:B------:R-:W-:Y:S01]  /*37c0*/  LEA.HI.X R47, R36, R75, R37, 0x6, P4 ;  /* 0x0000004b242f7211 */ /* 0x000fe200020f3425 */
[----:B------:R-:W-:Y:S01]  /*37d0*/  @!P0 HADD2.F32 R32, -RZ, R25.H0_H0 ;  /* 0x20000019ff208230 */ /* 0x000fe20000004100 */
[----:B------:R-:W-:Y:S01]  /*37e0*/  @!P0 MOV R21, R38 ;  /* 0x0000002600158202 */ /* 0x000fe20000000f00 */
[----:B------:R-:W-:Y:S01]  /*37f0*/  @!P0 FMUL.FTZ R53, R8, R28 ;  /* 0x0000001c08358220 */ /* 0x000fe20000410000 */
[C---:B------:R-:W-:Y:S01]  /*3800*/  @!P0 FMUL.FTZ R51, R6.reuse, R35 ;  /* 0x0000002306338220 */ /* 0x040fe20000410000 */
[----:B------:R-:W-:Y:S01]  /*3810*/  @!P0 FMUL.FTZ R4, R6, R7 ;  /* 0x0000000706048220 */ /* 0x000fe20000410000 */
[----:B------:R-:W-:Y:S01]  /*3820*/  @!P0 FFMA.FTZ R3, R28, R30, R3 ;  /* 0x0000001e1c038223 */ /* 0x000fe20000010003 */
[----:B------:R-:W-:Y:S01]  /*3830*/  @!P0 FFMA.FTZ R53, R30, R5, -R53 ;  /* 0x000000051e358223 */ /* 0x000fe20000010835 */
[----:B------:R-:W-:Y:S01]  /*3840*/  @!P0 FFMA.FTZ R51, R32, R7, -R51 ;  /* 0x0000000720338223 */ /* 0x000fe20000010833 */
[----:B------:R-:W-:Y:S03]  /*3850*/  @!P0 FFMA.FTZ R4, R35, R32, R4 ;  /* 0x0000002023048223 */ /* 0x000fe60000010004 */
[----:B------:R-:W-:Y:S02]  /*3860*/  @!P0 F2FP.F16.F32.PACK_AB R53, R3, R53 ;  /* 0x000000350335823e */ /* 0x000fe400000000ff */
[----:B------:R-:W-:Y:S02]  /*3870*/  @!P0 F2FP.F16.F32.PACK_AB R36, R4, R51 ;  /* 0x000000330424823e */ /* 0x000fe400000000ff */
[----:B------:R-:W-:Y:S02]  /*3880*/  @!P0 MOV R22, R53 ;  /* 0x0000003500168202 */ /* 0x000fe40000000f00 */
[----:B------:R-:W-:Y:S05]  /*3890*/  @!P0 MOV R23, R36 ;  /* 0x0000002400178202 */ /* 0x000fea0000000f00 */
[----:B------:R1:W-:Y:S02]  /*38a0*/  STG.E.128 desc[UR6][R46.64], R20 ;  /* 0x000000142e007986 */ /* 0x0003e4000c101d06 */
.L_x_3935:
[----:B------:R-:W-:Y:S05]  /*38b0*/  BSYNC.RECONVERGENT B0 ;  /* 0x0000000000007941 */ /* 0x000fea0003800200 */
.L_x_3934:
[----:B------:R-:W-:Y:S04]  /*38c0*/  BSSY.RECONVERGENT B0, `(.L_x_3936) ;  /* 0x0000038000007945 */ /* 0x000fe80003800200 */
[----:B------:R-:W-:Y:S05]  /*38d0*/  @P3 BRA `(.L_x_3937) ;  /* 0x0000000000d83947 */ /* 0x000fea0003800000 */
[----:B------:R-:W-:Y:S01]  /*38e0*/  ISETP.GE.AND P0, PT, R10, R11, PT ;  /* 0x0000000b0a00720c */ /* 0x000fe20003f06270 */
[----:B-12-4-:R-:W2:Y:S01]  /*38f0*/  LDG.E.128 R20, desc[UR6][R42.64+0x40] ;  /* 0x000040062a147981 */ /* 0x016ea2000c1e1d00 */
        /* <DEDUP_REMOVED lines=52> */
.L_x_3937:
[----:B------:R-:W-:Y:S05]  /*3c40*/  BSYNC.RECONVERGENT B0 ;  /* 0x0000000000007941 */ /* 0x000fea0003800200 */
.L_x_3936:
[----:B------:R-:W-:Y:S05]  /*3c50*/  @P1 BRA `(.L_x_3933) ;  /* 0x0000000000d81947 */ /* 0x000fea0003800000 */
[----:B------:R-:W-:Y:S01]  /*3c60*/  ISETP.GE.AND P0, PT, R9, R11, PT ;  /* 0x0000000b0900720c */ /* 0x000fe20003f06270 */
[----:B-1234-:R-:W2:Y:S01]  /*3c70*/  LDG.E.128 R20, desc[UR6][R42.64+0x80] ;  /* 0x000080062a147981 */ /* 0x01eea2000c1e1d00 */
        /* <DEDUP_REMOVED lines=11> */
[--C-:B------:R-:W-:Y:S01]  /*3d30*/  @!P0 HADD2.F32 R25, -RZ, R11.reuse.H1_H1 ;  /* 0x3000000bff198230 */ /* 0x100fe20000004100 */
[----:B------:R-:W-:Y:S01]  /*3d40*/  @!P0 MOV R18, R22 ;  /* 0x0000001600128202 */ /* 0x000fe20000000f00 */
[----:B------:R-:W-:Y:S01]  /*3d50*/  @!P0 HADD2.F32 R29, -RZ, R11.H0_H0 ;  /* 0x2000000bff1d8230 */ /* 0x000fe20000004100 */
[----:B------:R-:W-:Y:S01]  /*3d60*/  @!P0 MOV R19, R23 ;  /* 0x0000001700138202 */ /* 0x000fe20000000f00 */
[--C-:B----4-:R-:W-:Y:S02]  /*3d70*/  @!P0 HADD2.F32 R27, -RZ, R32.reuse.H0_H0 ;  /* 0x20000020ff1b8230 */ /* 0x110fe40000004100 */
[-C--:B------:R-:W-:Y:S01]  /*3d80*/  @!P0 FMUL.FTZ R0, R25, R8.reuse ;  /* 0x0000000819008220 */ /* 0x080fe20000410000 */
[----:B------:R-:W-:Y:S02]  /*3d90*/  @!P0 HADD2.F32 R31, -RZ, R32.H1_H1 ;  /* 0x30000020ff1f8230 */ /* 0x000fe40000004100 */
[--C-:B------:R-:W-:Y:S02]  /*3da0*/  @!P0 HADD2.F32 R11, -RZ, R24.reuse.H1_H1 ;  /* 0x30000018ff0b8230 */ /* 0x100fe40000004100 */
[----:B------:R-:W-:Y:S01]  /*3db0*/  @!P0 FFMA.FTZ R0, R27, R29, R0 ;  /* 0x0000001d1b008223 */ /* 0x000fe20000010000 */
[----:B------:R-:W-:Y:S01]  /*3dc0*/  @!P0 FMUL.FTZ R37, R25, R27 ;  /* 0x0000001b19258220 */ /* 0x000fe20000410000 */
        /* <DEDUP_REMOVED lines=31> */
.L_x_3933:
[----:B------:R-:W-:Y:S05]  /*3fc0*/  BSYNC.RECONVERGENT B1 ;  /* 0x0000000000017941 */ /* 0x000fea0003800200 */
.L_x_3932:
        /* <DEDUP_REMOVED lines=8> */
.L_x_3925:
[----:B-1----:R-:W-:Y:S01]  /*4050*/  LEA.HI R18, R11, R11, RZ, 0x1 ;  /* 0x0000000b0b127211 */ /* 0x002fe200078f08ff */
        /* <DEDUP_REMOVED lines=18> */
[----:B---3--:R-:W-:Y:S02]  /*4180*/  @!P0 SEL R21, R19, R18, !P1 ;  /* 0x0000001213158207 */ /* 0x008fe40004800000 */
        /* <DEDUP_REMOVED lines=79> */
.L_x_3941:
[----:B------:R-:W-:Y:S05]  /*4680*/  BSYNC.RECONVERGENT B0 ;  /* 0x0000000000007941 */ /* 0x000fea0003800200 */
.L_x_3940:
        /* <DEDUP_REMOVED lines=9> */
[----:B---3--:R-:W-:Y:S02]  /*4720*/  @!P0 SEL R21, R19, R18, !P1 ;  /* 0x0000001213158207 */ /* 0x008fe40004800000 */
        /* <DEDUP_REMOVED lines=83> */
.L_x_3943:
[----:B------:R-:W-:Y:S05]  /*4c60*/  BSYNC.RECONVERGENT B0 ;  /* 0x0000000000007941 */ /* 0x000fea0003800200 */
.L_x_3942:
        /* <DEDUP_REMOVED lines=92> */
.L_x_3939:
[----:B------:R-:W-:Y:S05]  /*5230*/  BSYNC.RECONVERGENT B1 ;  /* 0x0000000000017941 */ /* 0x000fea0003800200 */
.L_x_3938:
[----:B------:R-:W-:Y:S04]  /*5240*/  BSSY.RECONVERGENT B1, `(.L_x_3944) ;  /* 0x0000127000017945 */ /* 0x000fe80003800200 */
[----:B------:R-:W-:Y:S05]  /*5250*/  @!P3 BRA `(.L_x_3945) ;  /* 0x000000100094b947 */ /* 0x000fea0003800000 */
[----:B------:R-:W5:Y:S01]  /*5260*/  LDC R83, c[0x0][0x440] ;  /* 0x00011000ff537b82 */ /* 0x000f620000000800 */
[----:B------:R-:W-:Y:S07]  /*5270*/  BSSY.RECONVERGENT B0, `(.L_x_3946) ;  /* 0x0000064000007945 */ /* 0x000fee0003800200 */
[----:B------:R-:W3:Y:S01]  /*5280*/  LDC.64 R2, c[0x0][0x4a8] ;  /* 0x00012a00ff027b82 */ /* 0x000ee20000000a00 */
[-C--:B-----5:R-:W-:Y:S02]  /*5290*/  ISETP.GE.AND P1, PT, R12, R83.reuse, PT ;  /* 0x000000530c00720c */ /* 0x0a0fe40003f26270 */
[----:B------:R-:W-:Y:S02]  /*52a0*/  ISETP.GE.AND P4, PT, R10, R83, PT ;  /* 0x000000530a00720c */ /* 0x000fe40003f86270 */
[C---:B---3--:R-:W-:Y:S04]  /*52b0*/  LEA R24, P0, R2.reuse, R14, 0x6 ;  /* 0x0000000e02187211 */ /* 0x048fe800078030ff */
[----:B------:R-:W-:Y:S05]  /*52c0*/  LEA.HI.X R25, R2, R15, R3, 0x6, P0 ;  /* 0x0000000f02197211 */ /* 0x000fea00000f3403 */
[----:B------:R-:W-:Y:S05]  /*52d0*/  @P1 BRA `(.L_x_3947) ;  /* 0x0000000400741947 */ /* 0x000fea0003800000 */
[C---:B------:R-:W-:Y:S01]  /*52e0*/  ISETP.GE.AND P0, PT, R12.reuse, R11, PT ;  /* 0x0000000b0c00720c */ /* 0x040fe20003f06270 */
[----:B-12-4-:R-:W2:Y:S11]  /*52f0*/  LDG.E.128 R52, desc[UR6][R24.64] ;  /* 0x0000000618347981 */ /* 0x016eb6000c1e1d00 */
        /* <DEDUP_REMOVED lines=91> */
.L_x_3947:
[----:B------:R-:W-:Y:S05]  /*58b0*/  BSYNC.RECONVERGENT B0 ;  /* 0x0000000000007941 */ /* 0x000fea0003800200 */
.L_x_3946:
        /* <DEDUP_REMOVED lines=96> */
.L_x_3949:
[----:B------:R-:W-:Y:S05]  /*5ec0*/  BSYNC.RECONVERGENT B0 ;  /* 0x0000000000007941 */ /* 0x000fea0003800200 */
.L_x_3948:
        /* <DEDUP_REMOVED lines=94> */
.L_x_3945:
[----:B------:R-:W-:Y:S05]  /*64b0*/  BSYNC.RECONVERGENT B1 ;  /* 0x0000000000017941 */ /* 0x000fea0003800200 */
.L_x_3944:
[----:B------:R-:W5:Y:S08]  /*64c0*/  LDC R3, c[0x0][0x450] ;  /* 0x00011400ff037b82 */ /* 0x000f700000000800 */
[----:B------:R-:W1:Y:S01]  /*64d0*/  LDC R11, c[0x0][0x450] ;  /* 0x00011400ff0b7b82 */ /* 0x000e620000000800 */
[----:B-----5:R-:W-:Y:S05]  /*64e0*/  IMAD.U32 R3, R3, -0x20, RZ ;  /* 0xffffffe003037824 */ /* 0x020fea00078e00ff */
[C---:B------:R-:W-:Y:S02]  /*64f0*/  LEA R78, P1, R3.reuse, R78, 0x1 ;  /* 0x0000004e034e7211 */ /* 0x040fe400078208ff */
[C---:B------:R-:W-:Y:S02]  /*6500*/  LEA R76, P0, R3.reuse, R76, 0x1 ;  /* 0x0000004c034c7211 */ /* 0x040fe400078008ff */
[C---:B------:R-:W-:Y:S02]  /*6510*/  LEA.HI.X.SX32 R79, R3.reuse, R79, 0x1, P1 ;  /* 0x0000004f034f7211 */ /* 0x040fe400008f0eff */
[----:B-1----:R-:W-:Y:S09]  /*6520*/  LEA.HI.X.SX32 R77, R3, R77, 0x1, P0 ;  /* 0x0000004d034d7211 */ /* 0x002ff200000f0eff */
.L_x_3924:
[----:B------:R-:W-:Y:S05]  /*6530*/  BSYNC.RECONVERGENT B2 ;  /* 0x0000000000027941 */ /* 0x000fea0003800200 */
.L_x_3920:
[----:B------:R-:W-:Y:S01]  /*6540*/  ISETP.NE.U32.AND P3, PT, RZ, UR18, PT ;  /* 0x00000012ff007c0c */ /* 0x000fe2000bf65070 */
[----:B------:R-:W-:Y:S03]  /*6550*/  VIADD R82, R82, 0xffffffc0 ;  /* 0xffffffc052527836 */ /* 0x000fe60000000000 */
        /* <DEDUP_REMOVED lines=90> */
.L_x_3950:
[----:B------:R-:W-:Y:S02]  /*6b00*/  IADD3 R94, P1, PT, R94, UR4, RZ ;  /* 0x000000045e5e7c10 */ /* 0x000fe4000ff3e0ff */
[----:B------:R-:W-:Y:S02]  /*6b10*/  IADD3 R14, P0, PT, R14, UR22, RZ ;  /* 0x000000160e0e7c10 */ /* 0x000fe4000ff1e0ff */
[----:B------:R-:W-:Y:S02]  /*6b20*/  IADD3.X R95, PT, PT, R95, UR20, RZ, P1, !PT ;  /* 0x000000145f5f7c10 */ /* 0x000fe40008ffe4ff */
[----:B------:R-:W-:Y:S01]  /*6b30*/  IADD3.X R15, PT, PT, R15, UR21, RZ, P0, !PT ;  /* 0x000000150f0f7c10 */ /* 0x000fe200087fe4ff */
[----:B------:R-:W-:Y:S08]  /*6b40*/  @P2 BRA `(.L_x_3951) ;  /* 0xffffffb800842947 */ /* 0x000ff0000383ffff */
.L_x_3915:
[----:B------:R-:W1:Y:S01]  /*6b50*/  LDC R3, c[0x0][0x450] ;  /* 0x00011400ff037b82 */ /* 0x000e620000000800 */
[----:B------:R-:W-:Y:S01]  /*6b60*/  LOP3.LUT R132, R58, 0x18, RZ, 0xc0, !PT ;  /* 0x000000183a847812 */ /* 0x000fe200078ec0ff */
[----:B------:R-:W-:Y:S01]  /*6b70*/  UMOV UR4, 0x400 ;  /* 0x0000040000047882 */ /* 0x000fe20000000000 */
[----:B------:R-:W-:Y:S02]  /*6b80*/  BSSY.RECONVERGENT B3, `(.L_x_3952) ;  /* 0x00003e7000037945 */ /* 0x000fe40003800200 */
[----:B------:R-:W-:-:S03]  /*6b90*/  LOP3.LUT R0, R132, 0xd8, R69, 0x78, !PT ;  /* 0x000000d884007812 */ /* 0x000fc600078e7845 */
[----:B------:R-:W2:Y:S01]  /*6ba0*/  S2UR UR5, SR_CgaCtaId ;  /* 0x00000000000579c3 */ /* 0x000ea20000008800 */
[----:B------:R-:W-:-:S07]  /*6bb0*/  LOP3.LUT R0, R0, 0x1f20, R69, 0xf8, !PT ;  /* 0x00001f2000007812 */ /* 0x000fce00078ef845 */
        /* <DEDUP_REMOVED lines=35> */
.L_x_3956:
[----:B------:R2:W-:Y:S02]  /*6df0*/  STS.128 [R0+0x2000], RZ ;  /* 0x002000ff00007388 */ /* 0x0005e40000000c00 */
.L_x_3955:
[----:B------:R-:W-:Y:S05]  /*6e00*/  BSYNC.RECONVERGENT B0 ;  /* 0x0000000000007941 */ /* 0x000fea0003800200 */
.L_x_3954:
        /* <DEDUP_REMOVED lines=25> */
.L_x_3958:
[----:B------:R1:W-:Y:S01]  /*6fa0*/  STS.128 [R0+0x2800], RZ ;  /* 0x002800ff00007388 */ /* 0x0003e20000000c00 */
[----:B------:R-:W-:Y:S05]  /*6fb0*/  BRA `(.L_x_3957) ;  /* 0x00000038008c7947 */ /* 0x000fea0003800000 */
.L_x_3953:
        /* <DEDUP_REMOVED lines=83> */
.L_x_3965:
[----:B------:R-:W-:Y:S05]  /*74f0*/  BSYNC.RECONVERGENT B0 ;  /* 0x0000000000007941 */ /* 0x000fea0003800200 */
.L_x_3964:
[----:B-----5:R-:W-:Y:S01]  /*7500*/  IMAD.MOV.U32 R6, RZ, RZ, R18 ;  /* 0x000000ffff067224 */ /* 0x020fe200078e0012 */
[----:B------:R-:W-:Y:S01]  /*7510*/  MOV R4, R16 ;  /* 0x0000001000047202 */ /* 0x000fe20000000f00 */
[----:B------:R-:W-:Y:S01]  /*7520*/  IMAD.MOV.U32 R7, RZ, RZ, R19 ;  /* 0x000000ffff077224 */ /* 0x000fe200078e0013 */
[----:B------:R-:W-:Y:S02]  /*7530*/  MOV R5, R17 ;  /* 0x0000001100057202 */ /* 0x000fe40000000f00 */
.L_x_3963:
[----:B------:R-:W-:Y:S05]  /*7540*/  BSYNC.RECONVERGENT B1 ;  /* 0x0000000000017941 */ /* 0x000fea0003800200 */
.L_x_3962:
        /* <DEDUP_REMOVED lines=49> */
.L_x_3969:
[----:B------:R-:W-:Y:S05]  /*7860*/  BSYNC.RECONVERGENT B0 ;  /* 0x0000000000007941 */ /* 0x000fea0003800200 */
.L_x_3968:
[----:B-----5:R4:W-:Y:S02]  /*7870*/  STS.128 [R0+0x1000], R16 ;  /* 0x0010001000007388 */ /* 0x0209e40000000c00 */
.L_x_3967:
[----:B------:R-:W-:Y:S05]  /*7880*/  BSYNC.RECONVERGENT B1 ;  /* 0x0000000000017941 */ /* 0x000fea0003800200 */
.L_x_3966:
        /* <DEDUP_REMOVED lines=47> */
.L_x_3971:
[----:B------:R-:W-:Y:S05]  /*7b80*/  BSYNC.RECONVERGENT B0 ;  /* 0x0000000000007941 */ /* 0x000fea0003800200 */
.L_x_3970:
[----:B-----5:R1:W-:Y:S02]  /*7b90*/  STS.128 [R0+0x2000], R16 ;  /* 0x0020001000007388 */ /* 0x0203e40000000c00 */
.L_x_3961:
[----:B------:R-:W-:Y:S05]  /*7ba0*/  BSYNC.RECONVERGENT B2 ;  /* 0x0000000000027941 */ /* 0x000fea0003800200 */
.L_x_3960:
[----:B------:R-:W-:-:S04]  /*7bb0*/  IADD3 R26, PT, PT, R90, 0x20, RZ ;  /* 0x000000205a1a7810 */ /* 0x000fc80007ffe0ff */
[----:B------:R-:W-:-:S13]  /*7bc0*/  ISETP.GE.AND P0, PT, R26, R15, PT ;  /* 0x0000000f1a00720c */ /* 0x000fda0003f06270 */
[----:B------:R-:W-:Y:S05]  /*7bd0*/  @P0 BRA `(.L_x_3957) ;  /* 0x0000002c00840947 */ /* 0x000fea0003800000 */
[----:B------:R-:W2:Y:S01]  /*7be0*/  LDC R15, c[0x0][0x440] ;  /* 0x00011000ff0f7b82 */ /* 0x000ea20000000800 */
[C---:B------:R-:W-:Y:S01]  /*7bf0*/  LEA R22, P0, R27.reuse, R34, 0x1 ;  /* 0x000000221b167211 */ /* 0x040fe200078008ff */
[----:B------:R-:W-:Y:S03]  /*7c00*/  BSSY.RECONVERGENT B1, `(.L_x_3972) ;  /* 0x000003d000017945 */ /* 0x000fe60003800200 */
[----:B------:R-:W-:Y:S02]  /*7c10*/  LEA.HI.X R23, R27, R35, R24, 0x1, P0 ;  /* 0x000000231b177211 */ /* 0x000fe400000f0c18 */
[----:B--2---:R-:W-:-:S13]  /*7c20*/  ISETP.GE.AND P1, PT, R12, R15, PT ;  /* 0x0000000f0c00720c */ /* 0x004fda0003f26270 */
[----:B------:R2:W-:Y:S01]  /*7c30*/  @P1 STS.128 [R0+0x800], RZ ;  /* 0x000800ff00001388 */ /* 0x0005e20000000c00 */
[----:B------:R-:W-:Y:S05]  /*7c40*/  @P1 BRA `(.L_x_3973) ;  /* 0x0000000000e01947 */ /* 0x000fea0003800000 */
[----:B-1--4-:R1:W5:Y:S01]  /*7c50*/  LDG.E.128 R16, desc[UR6][R22.64] ;  /* 0x0000000616107981 */ /* 0x012362000c1e1d00 */
[----:B------:R-:W-:Y:S01]  /*7c60*/  ISETP.GE.AND P0, PT, R12, R3, PT ;  /* 0x000000030c00720c */ /* 0x000fe20003f06270 */
[----:B------:R-:W-:-:S12]  /*7c70*/  BSSY.RECONVERGENT B0, `(.L_x_3974) ;  /* 0x0000034000007945 */ /* 0x000fd80003800200 */
[----:B------:R-:W-:Y:S05]  /*7c80*/  @P0 BRA `(.L_x_3975) ;  /* 0x0000000000c80947 */ /* 0x000fea0003800000 */
[----:B------:R-:W4:Y:S01]  /*7c90*/  LDCU.64 UR10, c[0x0][0x4c8] ;  /* 0x00009900ff0a77ac */ /* 0x000f220008000a00 */
[----:B------:R-:W-:Y:S01]  /*7ca0*/  IADD3 R5, P0, PT, R11, R14, RZ ;  /* 0x0000000e0b057210 */ /* 0x000fe20007f1e0ff */
[----:B------:R-:W2:Y:S03]  /*7cb0*/  LDCU.64 UR8, c[0x0][0x4d0] ;  /* 0x00009a00ff0877ac */ /* 0x000ea60008000a00 */
[----:B------:R-:W-:Y:S02]  /*7cc0*/  SHF.L.U32 R4, R5, 0x1, RZ ;  /* 0x0000000105047819 */ /* 0x000fe400000006ff */
[----:B------:R-:W-:-:S04]  /*7cd0*/  LEA.HI.X.SX32 R2, R11, R20, 0x1, P0 ;  /* 0x000000140b027211 */ /* 0x000fc800000f0eff */
[----:B------:R-:W-:Y:S02]  /*7ce0*/  SHF.L.U64.HI R2, R5, 0x1, R2 ;  /* 0x0000000105027819 */ /* 0x000fe40000010202 */
[C---:B----4-:R-:W-:Y:S02]  /*7cf0*/  IADD3 R6, P1, PT, R4.reuse, UR10, RZ ;  /* 0x0000000a04067c10 */ /* 0x050fe4000ff3e0ff */
[----:B--2---:R-:W-:Y:S02]  /*7d00*/  IADD3 R4, P0, PT, R4, UR8, RZ ;  /* 0x0000000804047c10 */ /* 0x004fe4000ff1e0ff */
[C---:B------:R-:W-:Y:S02]  /*7d10*/  IADD3.X R7, PT, PT, R2.reuse, UR11, RZ, P1, !PT ;  /* 0x0000000b02077c10 */ /* 0x040fe40008ffe4ff */
[----:B------:R-:W-:-:S04]  /*7d20*/  IADD3.X R5, PT, PT, R2, UR9, RZ, P0, !PT ;  /* 0x0000000902057c10 */ /* 0x000fc800087fe4ff */
[----:B------:R-:W2:Y:S04]  /*7d30*/  LDG.E.64 R6, desc[UR6][R6.64] ;  /* 0x0000000606067981 */ /* 0x000ea8000c1e1b00 */
[----:B------:R-:W4:Y:S01]  /*7d40*/  LDG.E.64 R4, desc[UR6][R4.64] ;  /* 0x0000000604047981 */ /* 0x000f22000c1e1b00 */
[--C-:B-----5:R-:W-:Y:S02]  /*7d50*/  HADD2.F32 R25, -RZ, R17.reuse.H0_H0 ;  /* 0x20000011ff197230 */ /* 0x120fe40000004100 */
[----:B------:R-:W-:Y:S02]  /*7d60*/  HADD2.F32 R29, -RZ, R17.H1_H1 ;  /* 0x30000011ff1d7230 */ /* 0x000fe40000004100 */
[--C-:B------:R-:W-:Y:S01]  /*7d70*/  HADD2.F32 R21, -RZ, R19.reuse.H1_H1 ;  /* 0x30000013ff157230 */ /* 0x100fe20000004100 */
[----:B------:R-:W-:Y:S01]  /*7d80*/  MOV R24, R18 ;  /* 0x0000001200187202 */ /* 0x000fe20000000f00 */
[----:B------:R-:W-:-:S02]  /*7d90*/  HADD2.F32 R27, -RZ, R19.H0_H0 ;  /* 0x20000013ff1b7230 */ /* 0x000fc40000004100 */
[----:B--2---:R-:W-:Y:S02]  /*7da0*/  HADD2.F32 R17, -RZ, R7.H1_H1 ;  /* 0x30000007ff117230 */ /* 0x004fe40000004100 */
[----:B----4-:R-:W-:Y:S02]  /*7db0*/  HADD2.F32 R2, -RZ, R5.H1_H1 ;  /* 0x30000005ff027230 */ /* 0x010fe40000004100 */
[----:B------:R-:W-:-:S03]  /*7dc0*/  HADD2.F32 R18, -RZ, R6.H1_H1 ;  /* 0x30000006ff127230 */ /* 0x000fc60000004100 */
[C---:B------:R-:W-:Y:S01]  /*7dd0*/  FMUL.FTZ R28, R21.reuse, R2 ;  /* 0x00000002151c7220 */ /* 0x040fe20000410000 */
[-C--:B------:R-:W-:Y:S01]  /*7de0*/  FMUL.FTZ R21, R21, R17.reuse ;  /* 0x0000001115157220 */ /* 0x080fe20000410000 */
[----:B------:R-:W-:Y:S02]  /*7df0*/  HADD2.F32 R8, -RZ, R4.H1_H1 ;  /* 0x30000004ff087230 */ /* 0x000fe40000004100 */
[----:B------:R-:W-:Y:S01]  /*7e00*/  FMUL.FTZ R19, R29, R18 ;  /* 0x000000121d137220 */ /* 0x000fe20000410000 */
[C---:B------:R-:W-:Y:S01]  /*7e10*/  FFMA.FTZ R28, R27.reuse, R17, -R28 ;  /* 0x000000111b1c7223 */ /* 0x040fe2000001081c */
[----:B------:R-:W-:Y:S01]  /*7e20*/  FFMA.FTZ R21, R27, R2, R21 ;  /* 0x000000021b157223 */ /* 0x000fe20000010015 */
[----:B------:R-:W-:Y:S02]  /*7e30*/  HADD2.F32 R6, -RZ, R6.H0_H0 ;  /* 0x20000006ff067230 */ /* 0x000fe40000004100 */
[----:B------:R-:W-:Y:S02]  /*7e40*/  HADD2.F32 R17, -RZ, R16.H1_H1 ;  /* 0x30000010ff117230 */ /* 0x000fe40000004100 */
[----:B------:R-:W-:-:S02]  /*7e50*/  HADD2.F32 R4, -RZ, R4.H0_H0 ;  /* 0x20000004ff047230 */ /* 0x000fc40000004100 */
[-C--:B------:R-:W-:Y:S01]  /*7e60*/  FMUL.FTZ R30, R29, R8.reuse ;  /* 0x000000081d1e7220 */ /* 0x080fe20000410000 */
[----:B------:R-:W-:Y:S02]  /*7e70*/  HADD2.F32 R5, -RZ, R5.H0_H0 ;  /* 0x20000005ff057230 */ /* 0x000fe40000004100 */
[--C-:B------:R-:W-:Y:S02]  /*7e80*/  HADD2.F32 R2, -RZ, R24.reuse.H1_H1 ;  /* 0x30000018ff027230 */ /* 0x100fe40000004100 */
[----:B------:R-:W-:Y:S02]  /*7e90*/  HADD2.F32 R7, -RZ, R7.H0_H0 ;  /* 0x20000007ff077230 */ /* 0x000fe40000004100 */
[----:B------:R-:W-:Y:S01]  /*7ea0*/  FFMA.FTZ R19, R25, R8, R19 ;  /* 0x0000000819137223 */ /* 0x000fe20000010013 */
[C---:B------:R-:W-:Y:S01]  /*7eb0*/  FMUL.FTZ R8, R17.reuse, R4 ;  /* 0x0000000411087220 */ /* 0x040fe20000410000 */
[----:B------:R-:W-:Y:S01]  /*7ec0*/  FMUL.FTZ R27, R17, R6 ;  /* 0x00000006111b7220 */ /* 0x000fe20000410000 */
[----:B------:R-:W-:Y:S01]  /*7ed0*/  FFMA.FTZ R30, R25, R18, -R30 ;  /* 0x00000012191e7223 */ /* 0x000fe2000001081e */
[----:B------:R-:W-:-:S02]  /*7ee0*/  HADD2.F32 R24, -RZ, R24.H0_H0 ;  /* 0x20000018ff187230 */ /* 0x000fc40000004100 */
[C---:B------:R-:W-:Y:S01]  /*7ef0*/  FMUL.FTZ R17, R2.reuse, R5 ;  /* 0x0000000502117220 */ /* 0x040fe20000410000 */
[----:B------:R-:W-:Y:S02]  /*7f00*/  HADD2.F32 R25, -RZ, R16.H0_H0 ;  /* 0x20000010ff197230 */ /* 0x000fe40000004100 */
[-C--:B------:R-:W-:Y:S01]  /*7f10*/  FMUL.FTZ R2, R2, R7.reuse ;  /* 0x0000000702027220 */ /* 0x080fe20000410000 */
[----:B------:R-:W-:-:S03]  /*7f20*/  FFMA.FTZ R17, R24, R7, -R17 ;  /* 0x0000000718117223 */ /* 0x000fc60000010811 */
[----:B------:R-:W-:Y:S01]  /*7f30*/  FFMA.FTZ R2, R24, R5, R2 ;  /* 0x0000000518027223 */ /* 0x000fe20000010002 */
[C---:B------:R-:W-:Y:S01]  /*7f40*/  FFMA.FTZ R8, R25.reuse, R6, -R8 ;  /* 0x0000000619087223 */ /* 0x040fe20000010808 */
[----:B------:R-:W-:Y:S01]  /*7f50*/  FFMA.FTZ R27, R25, R4, R27 ;  /* 0x00000004191b7223 */ /* 0x000fe2000001001b */
[----:B------:R-:W-:Y:S02]  /*7f60*/  F2FP.F16.F32.PACK_AB R30, R19, R30 ;  /* 0x0000001e131e723e */ /* 0x000fe400000000ff */
[----:B------:R-:W-:Y:S02]  /*7f70*/  F2FP.F16.F32.PACK_AB R18, R2, R17 ;  /* 0x000000110212723e */ /* 0x000fe400000000ff */
[----:B------:R-:W-:Y:S02]  /*7f80*/  F2FP.F16.F32.PACK_AB R19, R21, R28 ;  /* 0x0000001c1513723e */ /* 0x000fe400000000ff */
[----:B------:R-:W-:Y:S02]  /*7f90*/  F2FP.F16.F32.PACK_AB R16, R27, R8 ;  /* 0x000000081b10723e */ /* 0x000fe400000000ff */
[----:B------:R-:W-:-:S02]  /*7fa0*/  MOV R17, R30 ;  /* 0x0000001e00117202 */ /* 0x000fc40000000f00 */
.L_x_3975:
[----:B------:R-:W-:Y:S05]  /*7fb0*/  BSYNC.RECONVERGENT B0 ;  /* 0x0000000000007941 */ /* 0x000fea0003800200 */
.L_x_3974:
[----:B-----5:R4:W-:Y:S02]  /*7fc0*/  STS.128 [R0+0x800], R16 ;  /* 0x0008001000007388 */ /* 0x0209e40000000c00 */
.L_x_3973:
[----:B------:R-:W-:Y:S05]  /*7fd0*/  BSYNC.RECONVERGENT B1 ;  /* 0x0000000000017941 */ /* 0x000fea0003800200 */
.L_x_3972:
        /* <DEDUP_REMOVED lines=58> */
.L_x_3979:
[----:B------:R-:W-:Y:S05]  /*8380*/  BSYNC.RECONVERGENT B0 ;  /* 0x0000000000007941 */ /* 0x000fea0003800200 */
.L_x_3978:
[----:B-----5:R4:W-:Y:S02]  /*8390*/  STS.128 [R0+0x1800], R16 ;  /* 0x0018001000007388 */ /* 0x0209e40000000c00 */
.L_x_3977:
[----:B------:R-:W-:Y:S05]  /*83a0*/  BSYNC.RECONVERGENT B1 ;  /* 0x0000000000017941 */ /* 0x000fea0003800200 */
.L_x_3976:
        /* <DEDUP_REMOVED lines=19> */
[----:B-----5:R-:W-:Y:S02]  /*84e0*/  HADD2.F32 R20, -RZ, R17.H1_H1 ;  /* 0x30000011ff147230 */ /* 0x020fe40000004100 */
[--C-:B------:R-:W-:Y:S02]  /*84f0*/  HADD2.F32 R15, -RZ, R19.reuse.H1_H1 ;  /* 0x30000013ff0f7230 */ /* 0x100fe40000004100 */
[----:B-1----:R-:W-:Y:S02]  /*8500*/  HADD2.F32 R22, -RZ, R19.H0_H0 ;  /* 0x20000013ff167230 */ /* 0x002fe40000004100 */
[----:B------:R-:W-:-:S02]  /*8510*/  HADD2.F32 R14, -RZ, R17.H0_H0 ;  /* 0x20000011ff0e7230 */ /* 0x000fc40000004100 */
[----:B--2---:R-:W-:Y:S02]  /*8520*/  HADD2.F32 R11, -RZ, R4.H1_H1 ;  /* 0x30000004ff0b7230 */ /* 0x004fe40000004100 */
[----:B----4-:R-:W-:Y:S02]  /*8530*/  HADD2.F32 R7, -RZ, R2.H1_H1 ;  /* 0x30000002ff077230 */ /* 0x010fe40000004100 */
[----:B------:R-:W-:Y:S02]  /*8540*/  HADD2.F32 R6, -RZ, R3.H1_H1 ;  /* 0x30000003ff067230 */ /* 0x000fe40000004100 */
[----:B------:R-:W-:Y:S02]  /*8550*/  HADD2.F32 R8, -RZ, R5.H1_H1 ;  /* 0x30000005ff087230 */ /* 0x000fe40000004100 */
[C---:B------:R-:W-:Y:S01]  /*8560*/  FMUL.FTZ R19, R20.reuse, R7 ;  /* 0x0000000714137220 */ /* 0x040fe20000410000 */
[----:B------:R-:W-:Y:S01]  /*8570*/  FMUL.FTZ R20, R20, R11 ;  /* 0x0000000b14147220 */ /* 0x000fe20000410000 */
[----:B------:R-:W-:Y:S01]  /*8580*/  FMUL.FTZ R17, R15, R6 ;  /* 0x000000060f117220 */ /* 0x000fe20000410000 */
[----:B------:R-:W-:-:S02]  /*8590*/  HADD2.F32 R4, -RZ, R4.H0_H0 ;  /* 0x20000004ff047230 */ /* 0x000fc40000004100 */
[-C--:B------:R-:W-:Y:S01]  /*85a0*/  FMUL.FTZ R15, R15, R8.reuse ;  /* 0x000000080f0f7220 */ /* 0x080fe20000410000 */
[----:B------:R-:W-:Y:S01]  /*85b0*/  FFMA.FTZ R20, R14, R7, R20 ;  /* 0x000000070e147223 */ /* 0x000fe20000010014 */
[----:B------:R-:W-:Y:S01]  /*85c0*/  FFMA.FTZ R17, R22, R8, -R17 ;  /* 0x0000000816117223 */ /* 0x000fe20000010811 */
[----:B------:R-:W-:Y:S02]  /*85d0*/  HADD2.F32 R7, -RZ, R16.H1_H1 ;  /* 0x30000010ff077230 */ /* 0x000fe40000004100 */
[----:B------:R-:W-:Y:S02]  /*85e0*/  HADD2.F32 R2, -RZ, R2.H0_H0 ;  /* 0x20000002ff027230 */ /* 0x000fe40000004100 */
[----:B------:R-:W-:Y:S02]  /*85f0*/  HADD2.F32 R3, -RZ, R3.H0_H0 ;  /* 0x20000003ff037230 */ /* 0x000fe40000004100 */
[----:B------:R-:W-:Y:S02]  /*8600*/  HADD2.F32 R8, -RZ, R18.H1_H1 ;  /* 0x30000012ff087230 */ /* 0x000fe40000004100 */
[----:B------:R-:W-:-:S02]  /*8610*/  HADD2.F32 R5, -RZ, R5.H0_H0 ;  /* 0x20000005ff057230 */ /* 0x000fc40000004100 */
[----:B------:R-:W-:Y:S01]  /*8620*/  FFMA.FTZ R19, R14, R11, -R19 ;  /* 0x0000000b0e137223 */ /* 0x000fe20000010813 */
[----:B------:R-:W-:Y:S01]  /*8630*/  FFMA.FTZ R6, R22, R6, R15 ;  /* 0x0000000616067223 */ /* 0x000fe2000001000f */
[C---:B------:R-:W-:Y:S01]  /*8640*/  FMUL.FTZ R14, R7.reuse, R2 ;  /* 0x00000002070e7220 */ /* 0x040fe20000410000 */
        /* <DEDUP_REMOVED lines=14> */
.L_x_3981:
[----:B------:R-:W-:Y:S05]  /*8730*/  BSYNC.RECONVERGENT B0 ;  /* 0x0000000000007941 */ /* 0x000fea0003800200 */
.L_x_3980:
[----:B-----5:R4:W-:Y:S01]  /*8740*/  STS.128 [R0+0x2800], R16 ;  /* 0x0028001000007388 */ /* 0x0209e20000000c00 */
[----:B------:R-:W-:Y:S05]  /*8750*/  BRA `(.L_x_3957) ;  /* 0x0000002000a47947 */ /* 0x000fea0003800000 */
.L_x_3959:
        /* <DEDUP_REMOVED lines=50> */
[----:B------:R-:W-:Y:S01]  /*8a80*/  @!P1 FADD.FTZ R41, -R41, -RZ ;  /* 0x800000ff29299221 */ /* 0x000fe20000010100 */
[----:B------:R-:W-:Y:S02]  /*8a90*/  HADD2.F32 R5, -RZ, R5.H1_H1 ;  /* 0x30000005ff057230 */ /* 0x000fe40000004100 */
[----:B------:R-:W-:Y:S01]  /*8aa0*/  @!P1 FADD.FTZ R4, -R4, -RZ ;  /* 0x800000ff04049221 */ /* 0x000fe20000010100 */
[--C-:B------:R-:W-:Y:S02]  /*8ab0*/  HADD2.F32 R6, -RZ, R7.reuse.H1_H1 ;  /* 0x30000007ff067230 */ /* 0x100fe40000004100 */
[----:B------:R-:W-:Y:S01]  /*8ac0*/  FMUL.FTZ R26, R26, R23 ;  /* 0x000000171a1a7220 */ /* 0x000fe20000410000 */
[----:B------:R-:W-:-:S02]  /*8ad0*/  HADD2.F32 R45, -RZ, R7.H0_H0 ;  /* 0x20000007ff2d7230 */ /* 0x000fc40000004100 */
[----:B------:R-:W-:Y:S01]  /*8ae0*/  @!P1 FADD.FTZ R5, -R5, -RZ ;  /* 0x800000ff05059221 */ /* 0x000fe20000010100 */
[----:B------:R-:W-:Y:S01]  /*8af0*/  FMUL.FTZ R21, R21, R4 ;  /* 0x0000000415157220 */ /* 0x000fe20000410000 */
[----:B------:R-:W-:Y:S01]  /*8b00*/  @!P1 FADD.FTZ R6, -R6, -RZ ;  /* 0x800000ff06069221 */ /* 0x000fe20000010100 */
[----:B---3--:R-:W-:Y:S02]  /*8b10*/  HADD2.F32 R4, -RZ, R16.H0_H0 ;  /* 0x20000010ff047230 */ /* 0x008fe40000004100 */
[----:B------:R-:W-:Y:S01]  /*8b20*/  FMUL.FTZ R36, R36, R5 ;  /* 0x0000000524247220 */ /* 0x000fe20000410000 */
[--C-:B-----5:R-:W-:Y:S02]  /*8b30*/  HADD2.F32 R5, -RZ, R28.reuse.H0_H0 ;  /* 0x2000001cff057230 */ /* 0x120fe40000004100 */
[----:B------:R-:W-:Y:S01]  /*8b40*/  FMUL.FTZ R39, R39, R6 ;  /* 0x0000000627277220 */ /* 0x000fe20000410000 */
[----:B------:R-:W-:Y:S02]  /*8b50*/  HADD2.F32 R23, -RZ, R28.H1_H1 ;  /* 0x3000001cff177230 */ /* 0x000fe40000004100 */
[----:B------:R-:W-:Y:S01]  /*8b60*/  FMUL.FTZ R32, R32, R43 ;  /* 0x0000002b20207220 */ /* 0x000fe20000410000 */
[----:B------:R-:W-:-:S02]  /*8b70*/  HADD2.F32 R7, -RZ, R29.H0_H0 ;  /* 0x2000001dff077230 */ /* 0x000fc40000004100 */
[----:B------:R-:W-:Y:S01]  /*8b80*/  FMUL.FTZ R20, R20, R41 ;  /* 0x0000002914147220 */ /* 0x000fe20000410000 */
[----:B------:R-:W-:Y:S02]  /*8b90*/  HADD2.F32 R16, -RZ, R16.H1_H1 ;  /* 0x30000010ff107230 */ /* 0x000fe40000004100 */
[----:B------:R-:W-:Y:S01]  /*8ba0*/  @!P1 FADD.FTZ R47, -R47, -RZ ;  /* 0x800000ff2f2f9221 */ /* 0x000fe20000010100 */
[----:B------:R-:W-:Y:S02]  /*8bb0*/  HADD2.F32 R6, -RZ, R17.H0_H0 ;  /* 0x20000011ff067230 */ /* 0x000fe40000004100 */
[----:B------:R-:W-:Y:S01]  /*8bc0*/  @!P1 FADD.FTZ R45, -R45, -RZ ;  /* 0x800000ff2d2d9221 */ /* 0x000fe20000010100 */
[--C-:B------:R-:W-:Y:S02]  /*8bd0*/  HADD2.F32 R28, -RZ, R18.reuse.H0_H0 ;  /* 0x20000012ff1c7230 */ /* 0x100fe40000004100 */
[----:B------:R-:W-:Y:S01]  /*8be0*/  FFMA.FTZ R4, R5, R4, R26 ;  /* 0x0000000405047223 */ /* 0x000fe2000001001a */
[----:B------:R-:W-:-:S02]  /*8bf0*/  HADD2.F32 R43, -RZ, R18.H1_H1 ;  /* 0x30000012ff2b7230 */ /* 0x000fc40000004100 */
[----:B------:R-:W-:Y:S01]  /*8c00*/  FFMA.FTZ R23, R23, R16, R32 ;  /* 0x0000001017177223 */ /* 0x000fe20000010020 */
[----:B------:R-:W-:Y:S01]  /*8c10*/  FFMA.FTZ R6, R7, R6, R20 ;  /* 0x0000000607067223 */ /* 0x000fe20000010014 */
[----:B------:R-:W-:Y:S02]  /*8c20*/  HADD2.F32 R17, -RZ, R17.H1_H1 ;  /* 0x30000011ff117230 */ /* 0x000fe40000004100 */
[----:B------:R-:W-:Y:S01]  /*8c30*/  FMUL.FTZ R38, R38, R47 ;  /* 0x0000002f26267220 */ /* 0x000fe20000410000 */
[--C-:B------:R-:W-:Y:S02]  /*8c40*/  HADD2.F32 R41, -RZ, R19.reuse.H0_H0 ;  /* 0x20000013ff297230 */ /* 0x100fe40000004100 */
[----:B------:R-:W-:Y:S01]  /*8c50*/  FMUL.FTZ R22, R22, R45 ;  /* 0x0000002d16167220 */ /* 0x000fe20000410000 */
[----:B------:R-:W-:Y:S02]  /*8c60*/  HADD2.F32 R18, -RZ, R19.H1_H1 ;  /* 0x30000013ff127230 */ /* 0x000fe40000004100 */
        /* <DEDUP_REMOVED lines=14> */
.L_x_3987:
[----:B------:R-:W-:Y:S05]  /*8d50*/  BSYNC.RECONVERGENT B0 ;  /* 0x0000000000007941 */ /* 0x000fea0003800200 */
.L_x_3986:
[----:B-----5:R-:W-:Y:S01]  /*8d60*/  IMAD.MOV.U32 R6, RZ, RZ, R30 ;  /* 0x000000ffff067224 */ /* 0x020fe200078e001e */
[----:B------:R-:W-:Y:S01]  /*8d70*/  MOV R4, R28 ;  /* 0x0000001c00047202 */ /* 0x000fe20000000f00 */
[----:B------:R-:W-:Y:S01]  /*8d80*/  IMAD.MOV.U32 R7, RZ, RZ, R31 ;  /* 0x000000ffff077224 */ /* 0x000fe200078e001f */
[----:B------:R-:W-:Y:S02]  /*8d90*/  MOV R5, R29 ;  /* 0x0000001d00057202 */ /* 0x000fe40000000f00 */
.L_x_3985:
[----:B------:R-:W-:Y:S05]  /*8da0*/  BSYNC.RECONVERGENT B1 ;  /* 0x0000000000017941 */ /* 0x000fea0003800200 */
.L_x_3984:
        /* <DEDUP_REMOVED lines=51> */
[----:B----4-:R-:W-:Y:S02]  /*90e0*/  HADD2.F32 R4, -RZ, R16.H0_H0 ;  /* 0x20000010ff047230 */ /* 0x010fe40000004100 */
        /* <DEDUP_REMOVED lines=35> */
.L_x_3991:
[----:B------:R-:W-:Y:S05]  /*9320*/  BSYNC.RECONVERGENT B0 ;  /* 0x0000000000007941 */ /* 0x000fea0003800200 */
.L_x_3990:
[----:B-----5:R4:W-:Y:S02]  /*9330*/  STS.128 [R0+0x1000], R28 ;  /* 0x0010001c00007388 */ /* 0x0209e40000000c00 */
.L_x_3989:
[----:B------:R-:W-:Y:S05]  /*9340*/  BSYNC.RECONVERGENT B1 ;  /* 0x0000000000017941 */ /* 0x000fea0003800200 */
.L_x_3988:
        /* <DEDUP_REMOVED lines=85> */
.L_x_3993:
[----:B------:R-:W-:Y:S05]  /*98a0*/  BSYNC.RECONVERGENT B0 ;  /* 0x0000000000007941 */ /* 0x000fea0003800200 */
.L_x_3992:
[----:B-----5:R1:W-:Y:S02]  /*98b0*/  STS.128 [R0+0x2000], R28 ;  /* 0x0020001c00007388 */ /* 0x0203e40000000c00 */
.L_x_3983:
[----:B------:R-:W-:Y:S05]  /*98c0*/  BSYNC.RECONVERGENT B2 ;  /* 0x0000000000027941 */ /* 0x000fea0003800200 */
.L_x_3982:
[----:B------:R-:W-:-:S04]  /*98d0*/  IADD3 R26, PT, PT, R90, 0x20, RZ ;  /* 0x000000205a1a7810 */ /* 0x000fc80007ffe0ff */
[----:B------:R-:W-:-:S13]  /*98e0*/  ISETP.GE.AND P0, PT, R26, R33, PT ;  /* 0x000000211a00720c */ /* 0x000fda0003f06270 */
[----:B------:R-:W-:Y:S05]  /*98f0*/  @P0 BRA `(.L_x_3957) ;  /* 0x00000010003c0947 */ /* 0x000fea0003800000 */
[----:B------:R-:W2:Y:S01]  /*9900*/  LDC R33, c[0x0][0x440] ;  /* 0x00011000ff217b82 */ /* 0x000ea20000000800 */
[C---:B-1-34-:R-:W-:Y:S01]  /*9910*/  LEA R34, P0, R27.reuse, R34, 0x1 ;  /* 0x000000221b227211 */ /* 0x05afe200078008ff */
[----:B------:R-:W-:Y:S03]  /*9920*/  BSSY.RECONVERGENT B1, `(.L_x_3994) ;  /* 0x000005a000017945 */ /* 0x000fe60003800200 */
[----:B------:R-:W-:Y:S02]  /*9930*/  LEA.HI.X R35, R27, R35, R24, 0x1, P0 ;  /* 0x000000231b237211 */ /* 0x000fe400000f0c18 */
[----:B--2---:R-:W-:-:S13]  /*9940*/  ISETP.GE.AND P1, PT, R12, R33, PT ;  /* 0x000000210c00720c */ /* 0x004fda0003f26270 */
[----:B------:R1:W-:Y:S01]  /*9950*/  @P1 STS.128 [R0+0x800], RZ ;  /* 0x000800ff00001388 */ /* 0x0003e20000000c00 */
[----:B------:R-:W-:Y:S05]  /*9960*/  @P1 BRA `(.L_x_3995) ;  /* 0x0000000400541947 */ /* 0x000fea0003800000 */
[----:B------:R2:W5:Y:S01]  /*9970*/  LDG.E.128 R28, desc[UR6][R34.64] ;  /* 0x00000006221c7981 */ /* 0x000562000c1e1d00 */
[----:B------:R-:W-:Y:S01]  /*9980*/  ISETP.GE.AND P0, PT, R12, R3, PT ;  /* 0x000000030c00720c */ /* 0x000fe20003f06270 */
[----:B------:R-:W-:-:S12]  /*9990*/  BSSY.RECONVERGENT B0, `(.L_x_3996) ;  /* 0x0000051000007945 */ /* 0x000fd80003800200 */
        /* <DEDUP_REMOVED lines=16> */
[----:B------:R-:W2:Y:S01]  /*9aa0*/  LDG.E.128 R4, desc[UR6][R4.64] ;  /* 0x0000000604047981 */ /* 0x000ea2000c1e1d00 */
[----:B----4-:R-:W-:-:S04]  /*9ab0*/  IADD3 R18, P1, PT, R17, UR8, RZ ;  /* 0x0000000811127c10 */ /* 0x010fc8000ff3e0ff */
[----:B------:R-:W-:-:S06]  /*9ac0*/  IADD3.X R19, PT, PT, R16, UR9, RZ, P1, !PT ;  /* 0x0000000910137c10 */ /* 0x000fcc0008ffe4ff */
[----:B------:R-:W4:Y:S01]  /*9ad0*/  LDG.E.128 R16, desc[UR6][R18.64] ;  /* 0x0000000612107981 */ /* 0x000f22000c1e1d00 */
[--C-:B---3--:R-:W-:Y:S02]  /*9ae0*/  HADD2.F32 R24, -RZ, R20.reuse.H0_H0 ;  /* 0x20000014ff187230 */ /* 0x108fe40000004100 */
[----:B------:R-:W-:Y:S02]  /*9af0*/  HADD2.F32 R27, -RZ, R20.H1_H1 ;  /* 0x30000014ff1b7230 */ /* 0x000fe40000004100 */
[--C-:B------:R-:W-:Y:S02]  /*9b00*/  HADD2.F32 R20, -RZ, R21.reuse.H0_H0 ;  /* 0x20000015ff147230 */ /* 0x100fe40000004100 */
[----:B------:R-:W-:Y:S02]  /*9b10*/  HADD2.F32 R32, -RZ, R21.H1_H1 ;  /* 0x30000015ff207230 */ /* 0x000fe40000004100 */
[--C-:B------:R-:W-:Y:S02]  /*9b20*/  HADD2.F32 R21, -RZ, R22.reuse.H0_H0 ;  /* 0x20000016ff157230 */ /* 0x100fe40000004100 */
[----:B------:R-:W-:-:S02]  /*9b30*/  HADD2.F32 R36, -RZ, R22.H1_H1 ;  /* 0x30000016ff247230 */ /* 0x000fc40000004100 */
[--C-:B------:R-:W-:Y:S02]  /*9b40*/  HADD2.F32 R22, -RZ, R23.reuse.H0_H0 ;  /* 0x20000017ff167230 */ /* 0x100fe40000004100 */
[----:B------:R-:W-:Y:S02]  /*9b50*/  HADD2.F32 R37, -RZ, R23.H1_H1 ;  /* 0x30000017ff257230 */ /* 0x000fe40000004100 */
[--C-:B--2---:R-:W-:Y:S02]  /*9b60*/  HADD2.F32 R23, -RZ, R4.reuse.H0_H0 ;  /* 0x20000004ff177230 */ /* 0x104fe40000004100 */
        /* <DEDUP_REMOVED lines=9> */
[--C-:B------:R-:W-:Y:S02]  /*9c00*/  HADD2.F32 R6, -RZ, R7.reuse.H1_H1 ;  /* 0x30000007ff067230 */ /* 0x100fe40000004100 */
[----:B------:R-:W-:Y:S01]  /*9c10*/  FMUL.FTZ R27, R27, R4 ;  /* 0x000000041b1b7220 */ /* 0x000fe20000410000 */
[----:B------:R-:W-:-:S02]  /*9c20*/  HADD2.F32 R41, -RZ, R7.H0_H0 ;  /* 0x20000007ff297230 */ /* 0x000fc40000004100 */
[----:B------:R-:W-:Y:S01]  /*9c30*/  FMUL.FTZ R32, R32, R5 ;  /* 0x0000000520207220 */ /* 0x000fe20000410000 */
[----:B-----5:R-:W-:Y:S02]  /*9c40*/  HADD2.F32 R5, -RZ, R28.H0_H0 ;  /* 0x2000001cff057230 */ /* 0x020fe40000004100 */
[----:B------:R-:W-:Y:S01]  /*9c50*/  @!P0 FADD.FTZ R6, -R6, -RZ ;  /* 0x800000ff06068221 */ /* 0x000fe20000010100 */
[----:B----4-:R-:W-:Y:S02]  /*9c60*/  HADD2.F32 R4, -RZ, R16.H0_H0 ;  /* 0x20000010ff047230 */ /* 0x010fe40000004100 */
[----:B------:R-:W-:Y:S01]  /*9c70*/  @!P0 FADD.FTZ R38, -R38, -RZ ;  /* 0x800000ff26268221 */ /* 0x000fe20000010100 */
[----:B------:R-:W-:Y:S02]  /*9c80*/  HADD2.F32 R28, -RZ, R28.H1_H1 ;  /* 0x3000001cff1c7230 */ /* 0x000fe40000004100 */
[----:B------:R-:W-:Y:S01]  /*9c90*/  FMUL.FTZ R37, R37, R6 ;  /* 0x0000000625257220 */ /* 0x000fe20000410000 */
[----:B------:R-:W-:-:S02]  /*9ca0*/  HADD2.F32 R7, -RZ, R29.H0_H0 ;  /* 0x2000001dff077230 */ /* 0x000fc40000004100 */
[----:B------:R-:W-:Y:S01]  /*9cb0*/  FMUL.FTZ R24, R24, R23 ;  /* 0x0000001718187220 */ /* 0x000fe20000410000 */
[----:B------:R-:W-:Y:S02]  /*9cc0*/  HADD2.F32 R16, -RZ, R16.H1_H1 ;  /* 0x30000010ff107230 */ /* 0x000fe40000004100 */
[----:B------:R-:W-:Y:S01]  /*9cd0*/  FMUL.FTZ R20, R20, R39 ;  /* 0x0000002714147220 */ /* 0x000fe20000410000 */
[----:B------:R-:W-:Y:S02]  /*9ce0*/  HADD2.F32 R6, -RZ, R17.H0_H0 ;  /* 0x20000011ff067230 */ /* 0x000fe40000004100 */
[----:B------:R-:W-:Y:S01]  /*9cf0*/  @!P0 FADD.FTZ R43, -R43, -RZ ;  /* 0x800000ff2b2b8221 */ /* 0x000fe20000010100 */
[----:B------:R-:W-:Y:S01]  /*9d00*/  @!P0 FADD.FTZ R41, -R41, -RZ ;  /* 0x800000ff29298221 */ /* 0x000fe20000010100 */
[----:B------:R-:W-:Y:S01]  /*9d10*/  FMUL.FTZ R21, R21, R38 ;  /* 0x0000002615157220 */ /* 0x000fe20000410000 */
        /* <DEDUP_REMOVED lines=24> */
.L_x_3997:
[----:B------:R-:W-:Y:S05]  /*9ea0*/  BSYNC.RECONVERGENT B0 ;  /* 0x0000000000007941 */ /* 0x000fea0003800200 */
.L_x_3996:
[----:B-----5:R3:W-:Y:S02]  /*9eb0*/  STS.128 [R0+0x800], R28 ;  /* 0x0008001c00007388 */ /* 0x0207e40000000c00 */
.L_x_3995:
[----:B------:R-:W-:Y:S05]  /*9ec0*/  BSYNC.RECONVERGENT B1 ;  /* 0x0000000000017941 */ /* 0x000fea0003800200 */
.L_x_3994:
[----:B------:R-:W-:Y:S01]  /*9ed0*/  ISETP.GE.AND P0, PT, R10, R33, PT ;  /* 0x000000210a00720c */ /* 0x000fe20003f06270 */
[----:B------:R-:W-:-:S12]  /*9ee0*/  BSSY.RECONVERGENT B1, `(.L_x_3998) ;  /* 0x0000058000017945 */ /* 0x000fd80003800200 */
[----:B------:R4:W-:Y:S01]  /*9ef0*/  @P0 STS.128 [R0+0x1800], RZ ;  /* 0x001800ff00000388 */ /* 0x0009e20000000c00 */
[----:B------:R-:W-:Y:S05]  /*9f00*/  @P0 BRA `(.L_x_3999) ;  /* 0x0000000400540947 */ /* 0x000fea0003800000 */
[----:B---3--:R3:W5:Y:S01]  /*9f10*/  LDG.E.128 R28, desc[UR6][R34.64+0x40] ;  /* 0x00004006221c7981 */ /* 0x008762000c1e1d00 */
[----:B------:R-:W-:Y:S01]  /*9f20*/  ISETP.GE.AND P0, PT, R10, R3, PT ;  /* 0x000000030a00720c */ /* 0x000fe20003f06270 */
[----:B------:R-:W-:-:S12]  /*9f30*/  BSSY.RECONVERGENT B0, `(.L_x_4000) ;  /* 0x0000051000007945 */ /* 0x000fd80003800200 */
[----:B------:R-:W-:Y:S05]  /*9f40*/  @P0 BRA `(.L_x_4001) ;  /* 0x00000004003c0947 */ /* 0x000fea0003800000 */
[----:B------:R-:W1:Y:S01]  /*9f50*/  LDCU.64 UR8, c[0x0][0x4d0] ;  /* 0x00009a00ff0877ac */ /* 0x000e620008000a00 */
        /* <DEDUP_REMOVED lines=42> */
[----:B---3--:R-:W-:Y:S02]  /*a200*/  HADD2.F32 R4, -RZ, R16.H0_H0 ;  /* 0x20000010ff047230 */ /* 0x008fe40000004100 */
        /* <DEDUP_REMOVED lines=35> */
.L_x_4001:
[----:B------:R-:W-:Y:S05]  /*a440*/  BSYNC.RECONVERGENT B0 ;  /* 0x0000000000007941 */ /* 0x000fea0003800200 */
.L_x_4000:
[----:B-----5:R1:W-:Y:S02]  /*a450*/  STS.128 [R0+0x1800], R28 ;  /* 0x0018001c00007388 */ /* 0x0203e40000000c00 */
.L_x_3999:
[----:B------:R-:W-:Y:S05]  /*a460*/  BSYNC.RECONVERGENT B1 ;  /* 0x0000000000017941 */ /* 0x000fea0003800200 */
.L_x_3998:
[----:B------:R-:W-:-:S13]  /*a470*/  ISETP.GE.AND P0, PT, R9, R33, PT ;  /* 0x000000210900720c */ /* 0x000fda0003f06270 */
[----:B------:R1:W-:Y:S01]  /*a480*/  @P0 STS.128 [R0+0x2800], RZ ;  /* 0x002800ff00000388 */ /* 0x0003e20000000c00 */
[----:B------:R-:W-:Y:S05]  /*a490*/  @P0 BRA `(.L_x_3957) ;  /* 0x0000000400540947 */ /* 0x000fea0003800000 */
[----:B-1-3--:R1:W5:Y:S01]  /*a4a0*/  LDG.E.128 R28, desc[UR6][R34.64+0x80] ;  /* 0x00008006221c7981 */ /* 0x00a362000c1e1d00 */
        /* <DEDUP_REMOVED lines=17> */
[----:B------:R-:W2:Y:S05]  /*a5c0*/  LDCU.64 UR8, c[0x0][0x4c8] ;  /* 0x00009900ff0877ac */ /* 0x000eaa0008000a00 */
[----:B------:R-:W4:Y:S01]  /*a5d0*/  LDG.E.128 R4, desc[UR6][R4.64+0x80] ;  /* 0x0000800604047981 */ /* 0x000f22000c1e1d00 */
[----:B--2---:R-:W-:-:S04]  /*a5e0*/  IADD3 R16, P1, PT, R2, UR8, RZ ;  /* 0x0000000802107c10 */ /* 0x004fc8000ff3e0ff */
[----:B------:R-:W-:-:S06]  /*a5f0*/  IADD3.X R17, PT, PT, R3, UR9, RZ, P1, !PT ;  /* 0x0000000903117c10 */ /* 0x000fcc0008ffe4ff */
[----:B------:R-:W2:Y:S01]  /*a600*/  LDG.E.128 R16, desc[UR6][R16.64+0x80] ;  /* 0x0000800610107981 */ /* 0x000ea2000c1e1d00 */
[--C-:B---3--:R-:W-:Y:S02]  /*a610*/  HADD2.F32 R3, -RZ, R21.reuse.H0_H0 ;  /* 0x20000015ff037230 */ /* 0x108fe40000004100 */
[----:B------:R-:W-:Y:S02]  /*a620*/  HADD2.F32 R21, -RZ, R21.H1_H1 ;  /* 0x30000015ff157230 */ /* 0x000fe40000004100 */
[----:B------:R-:W-:Y:S02]  /*a630*/  HADD2.F32 R8, -RZ, R22.H0_H0 ;  /* 0x20000016ff087230 */ /* 0x000fe40000004100 */
[----:B------:R-:W-:Y:S02]  /*a640*/  HADD2.F32 R11, -RZ, R23.H0_H0 ;  /* 0x20000017ff0b7230 */ /* 0x000fe40000004100 */
        /* <DEDUP_REMOVED lines=13> */
[----:B------:R-:W-:Y:S01]  /*a720*/  FMUL.FTZ R3, R3, R4 ;  /* 0x0000000403037220 */ /* 0x000fe20000410000 */
[----:B------:R-:W-:Y:S02]  /*a730*/  HADD2.F32 R2, -RZ, R20.H0_H0 ;  /* 0x20000014ff027230 */ /* 0x000fe40000004100 */
[----:B------:R-:W-:Y:S01]  /*a740*/  @!P0 FADD.FTZ R6, -R6, -RZ ;  /* 0x800000ff06068221 */ /* 0x000fe20000010100 */
[----:B------:R-:W-:Y:S02]  /*a750*/  HADD2.F32 R23, -RZ, R23.H1_H1 ;  /* 0x30000017ff177230 */ /* 0x000fe40000004100 */
[----:B------:R-:W-:Y:S01]  /*a760*/  @!P0 FADD.FTZ R24, -R24, -RZ ;  /* 0x800000ff18188221 */ /* 0x000fe20000010100 */
[----:B------:R-:W-:Y:S01]  /*a770*/  FMUL.FTZ R21, R21, R14 ;  /* 0x0000000e15157220 */ /* 0x000fe20000410000 */
[----:B------:R-:W-:Y:S01]  /*a780*/  FMUL.FTZ R8, R8, R5 ;  /* 0x0000000508087220 */ /* 0x000fe20000410000 */
[----:B------:R-:W-:Y:S01]  /*a790*/  FMUL.FTZ R11, R11, R6 ;  /* 0x000000060b0b7220 */ /* 0x000fe20000410000 */
[----:B-----5:R-:W-:-:S02]  /*a7a0*/  HADD2.F32 R5, -RZ, R28.H0_H0 ;  /* 0x2000001cff057230 */ /* 0x020fc40000004100 */
[----:B------:R-:W-:Y:S01]  /*a7b0*/  FMUL.FTZ R2, R2, R15 ;  /* 0x0000000f02027220 */ /* 0x000fe20000410000 */
[----:B------:R-:W-:Y:S02]  /*a7c0*/  HADD2.F32 R6, -RZ, R29.H0_H0 ;  /* 0x2000001dff067230 */ /* 0x000fe40000004100 */
[----:B------:R-:W-:Y:S01]  /*a7d0*/  FMUL.FTZ R23, R23, R24 ;  /* 0x0000001817177220 */ /* 0x000fe20000410000 */
[----:B--2---:R-:W-:Y:S02]  /*a7e0*/  HADD2.F32 R4, -RZ, R16.H0_H0 ;  /* 0x20000010ff047230 */ /* 0x004fe40000004100 */
[----:B------:R-:W-:Y:S01]  /*a7f0*/  @!P0 FADD.FTZ R27, -R27, -RZ ;  /* 0x800000ff1b1b8221 */ /* 0x000fe20000010100 */
[----:B------:R-:W-:Y:S02]  /*a800*/  HADD2.F32 R14, -RZ, R17.H0_H0 ;  /* 0x20000011ff0e7230 */ /* 0x000fe40000004100 */
[----:B------:R-:W-:Y:S02]  /*a810*/  HADD2.F32 R20, -RZ, R20.H1_H1 ;  /* 0x30000014ff147230 */ /* 0x000fe40000004100 */
[----:B------:R-:W-:Y:S01]  /*a820*/  FFMA.FTZ R2, R5, R4, R2 ;  /* 0x0000000405027223 */ /* 0x000fe20000010002 */
[----:B------:R-:W-:-:S02]  /*a830*/  HADD2.F32 R22, -RZ, R22.H1_H1 ;  /* 0x30000016ff167230 */ /* 0x000fc40000004100 */
[----:B------:R-:W-:Y:S01]  /*a840*/  FFMA.FTZ R3, R6, R14, R3 ;  /* 0x0000000e06037223 */ /* 0x000fe20000010003 */
[----:B------:R-:W-:Y:S02]  /*a850*/  HADD2.F32 R24, -RZ, R17.H1_H1 ;  /* 0x30000011ff187230 */ /* 0x000fe40000004100 */
[----:B------:R-:W-:Y:S01]  /*a860*/  FMUL.FTZ R20, R20, R25 ;  /* 0x0000001914147220 */ /* 0x000fe20000410000 */
[----:B------:R-:W-:Y:S02]  /*a870*/  HADD2.F32 R7, -RZ, R28.H1_H1 ;  /* 0x3000001cff077230 */ /* 0x000fe40000004100 */
[----:B------:R-:W-:Y:S01]  /*a880*/  FMUL.FTZ R22, R22, R27 ;  /* 0x0000001b16167220 */ /* 0x000fe20000410000 */
[--C-:B------:R-:W-:Y:S02]  /*a890*/  HADD2.F32 R15, -RZ, R18.reuse.H0_H0 ;  /* 0x20000012ff0f7230 */ /* 0x100fe40000004100 */
[----:B------:R-:W-:Y:S02]  /*a8a0*/  HADD2.F32 R17, -RZ, R18.H1_H1 ;  /* 0x30000012ff117230 */ /* 0x000fe40000004100 */
[----:B------:R-:W-:-:S02]  /*a8b0*/  HADD2.F32 R18, -RZ, R19.H0_H0 ;  /* 0x20000013ff127230 */ /* 0x000fc40000004100 */
[----:B------:R-:W-:Y:S02]  /*a8c0*/  HADD2.F32 R28, -RZ, R19.H1_H1 ;  /* 0x30000013ff1c7230 */ /* 0x000fe40000004100 */
[----:B------:R-:W-:Y:S02]  /*a8d0*/  HADD2.F32 R16, -RZ, R16.H1_H1 ;  /* 0x30000010ff107230 */ /* 0x000fe40000004100 */
[----:B------:R-:W-:Y:S02]  /*a8e0*/  HADD2.F32 R4, -RZ, R29.H1_H1 ;  /* 0x3000001dff047230 */ /* 0x000fe40000004100 */
[--C-:B------:R-:W-:Y:S02]  /*a8f0*/  HADD2.F32 R5, -RZ, R30.reuse.H0_H0 ;  /* 0x2000001eff057230 */ /* 0x100fe40000004100 */
[----:B------:R-:W-:Y:S01]  /*a900*/  FFMA.FTZ R7, R7, R16, R20 ;  /* 0x0000001007077223 */ /* 0x000fe20000010014 */
[----:B------:R-:W-:Y:S02]  /*a910*/  HADD2.F32 R19, -RZ, R30.H1_H1 ;  /* 0x3000001eff137230 */ /* 0x000fe40000004100 */
[----:B------:R-:W-:Y:S01]  /*a920*/  FFMA.FTZ R4, R4, R24, R21 ;  /* 0x0000001804047223 */ /* 0x000fe20000010015 */
[----:B------:R-:W-:-:S02]  /*a930*/  HADD2.F32 R6, -RZ, R31.H0_H0 ;  /* 0x2000001fff067230 */ /* 0x000fc40000004100 */
[----:B------:R-:W-:Y:S01]  /*a940*/  FFMA.FTZ R5, R5, R15, R8 ;  /* 0x0000000f05057223 */ /* 0x000fe20000010008 */
[----:B------:R-:W-:Y:S02]  /*a950*/  HADD2.F32 R14, -RZ, R31.H1_H1 ;  /* 0x3000001fff0e7230 */ /* 0x000fe40000004100 */
[----:B------:R-:W-:Y:S01]  /*a960*/  FFMA.FTZ R22, R19, R17, R22 ;  /* 0x0000001113167223 */ /* 0x000fe20000010016 */
[----:B------:R-:W-:Y:S01]  /*a970*/  F2FP.F16.F32.PACK_AB R29, R4, R3 ;  /* 0x00000003041d723e */ /* 0x000fe200000000ff */
[----:B------:R-:W-:Y:S01]  /*a980*/  FFMA.FTZ R6, R6, R18, R11 ;  /* 0x0000001206067223 */ /* 0x000fe2000001000b */
[----:B------:R-:W-:Y:S01]  /*a990*/  FFMA.FTZ R23, R14, R28, R23 ;  /* 0x0000001c0e177223 */ /* 0x000fe20000010017 */
[----:B------:R-:W-:Y:S02]  /*a9a0*/  F2FP.F16.F32.PACK_AB R28, R7, R2 ;  /* 0x00000002071c723e */ /* 0x000fe400000000ff */
[----:B------:R-:W-:Y:S02]  /*a9b0*/  F2FP.F16.F32.PACK_AB R30, R22, R5 ;  /* 0x00000005161e723e */ /* 0x000fe400000000ff */
[----:B------:R-:W-:-:S02]  /*a9c0*/  F2FP.F16.F32.PACK_AB R31, R23, R6 ;  /* 0x00000006171f723e */ /* 0x000fc400000000ff */
.L_x_4003:
[----:B------:R-:W-:Y:S05]  /*a9d0*/  BSYNC.RECONVERGENT B0 ;  /* 0x0000000000007941 */ /* 0x000fea0003800200 */
.L_x_4002:
[----:B-----5:R3:W-:Y:S02]  /*a9e0*/  STS.128 [R0+0x2800], R28 ;  /* 0x0028001c00007388 */ /* 0x0207e40000000c00 */
.L_x_3957:
[----:B------:R-:W-:Y:S05]  /*a9f0*/  BSYNC.RECONVERGENT B3 ;  /* 0x0000000000037941 */ /* 0x000fea0003800200 */
.L_x_3952:
[----:B-1--4-:R-:W-:Y:S01]  /*aa00*/  IADD3 R3, PT, PT, -R85, R59, RZ ;  /* 0x0000003b55037210 */ /* 0x012fe20007ffe1ff */
[----:B------:R-:W-:Y:S03]  /*aa10*/  BSSY.RECONVERGENT B0, `(.L_x_4004) ;  /* 0x000001a000007945 */ /* 0x000fe60003800200 */
[----:B------:R-:W-:-:S13]  /*aa20*/  ISETP.GE.AND P3, PT, R90, R3, PT ;  /* 0x000000035a00720c */ /* 0x000fda0003f66270 */
[----:B------:R-:W-:Y:S05]  /*aa30*/  @P3 BRA `(.L_x_4005) ;  /* 0x00000000005c3947 */ /* 0x000fea0003800000 */
[----:B------:R-:W1:Y:S02]  /*aa40*/  LDCU UR4, c[0x0][0x440] ;  /* 0x00008800ff0477ac */ /* 0x000e640008000800 */
[----:B-1----:R-:W-:Y:S02]  /*aa50*/  ISETP.GE.AND P1, PT, R12, UR4, PT ;  /* 0x000000040c007c0c */ /* 0x002fe4000bf26270 */
[----:B------:R-:W-:-:S11]  /*aa60*/  ISETP.GE.AND P0, PT, R10, UR4, PT ;  /* 0x000000040a007c0c */ /* 0x000fd6000bf06270 */
[----:B--23--:R-:W-:Y:S02]  /*aa70*/  @!P1 IMAD.MOV.U32 R4, RZ, RZ, R124 ;  /* 0x000000ffff049224 */ /* 0x00cfe400078e007c */
        /* <DEDUP_REMOVED lines=18> */
.L_x_4006:
[----:B------:R2:W-:Y:S02]  /*aba0*/  STS.128 [R0+0x5000], RZ ;  /* 0x005000ff00007388 */ /* 0x0005e40000000c00 */
.L_x_4005:
[----:B------:R-:W-:Y:S05]  /*abb0*/  BSYNC.RECONVERGENT B0 ;  /* 0x0000000000007941 */ /* 0x000fea0003800200 */
.L_x_4004:
[----:B------:R-:W1:Y:S01]  /*abc0*/  LDC.64 R104, c[0x0][0x3b8] ;  /* 0x0000ee00ff687b82 */ /* 0x000e620000000a00 */
[----:B------:R-:W-:Y:S01]  /*abd0*/  ISETP.GE.AND P0, PT, R26, R3, PT ;  /* 0x000000031a00720c */ /* 0x000fe20003f06270 */
[----:B------:R-:W-:-:S12]  /*abe0*/  BSSY.RECONVERGENT B0, `(.L_x_4007) ;  /* 0x000001b000007945 */ /* 0x000fd80003800200 */
[----:B------:R-:W-:Y:S05]  /*abf0*/  @P0 BRA `(.L_x_4008) ;  /* 0x0000000000640947 */ /* 0x000fea0003800000 */
[----:B------:R-:W4:Y:S01]  /*ac00*/  LDCU UR4, c[0x0][0x440] ;  /* 0x00008800ff0477ac */ /* 0x000f220008000800 */
[----:B-123--:R-:W-:-:S04]  /*ac10*/  IMAD.WIDE.U32 R4, R104, 0x40, RZ ;  /* 0x0000004068047825 */ /* 0x00efc800078e00ff */
[----:B------:R-:W-:Y:S01]  /*ac20*/  IMAD.SHL.U32 R2, R105, 0x40, RZ ;  /* 0x0000004069027824 */ /* 0x000fe200078e00ff */
[----:B------:R-:W-:-:S04]  /*ac30*/  IADD3 R4, P2, PT, R124, R4, RZ ;  /* 0x000000047c047210 */ /* 0x000fc80007f5e0ff */
[----:B------:R-:W-:Y:S02]  /*ac40*/  IADD3.X R5, PT, PT, R125, R5, R2, P2, !PT ;  /* 0x000000057d057210 */ /* 0x000fe400017fe402 */
        /* <DEDUP_REMOVED lines=19> */
.L_x_4009:
[----:B------:R2:W-:Y:S02]  /*ad80*/  STS.128 [R0+0x5800], RZ ;  /* 0x005800ff00007388 */ /* 0x0005e40000000c00 */
.L_x_4008:
[----:B------:R-:W-:Y:S05]  /*ad90*/  BSYNC.RECONVERGENT B0 ;  /* 0x0000000000007941 */ /* 0x000fea0003800200 */
.L_x_4007:
[----:B------:R-:W0:Y:S01]  /*ada0*/  LDGDEPBAR ;  /* 0x00000000000079af */ /* 0x000e220000000000 */
[----:B------:R-:W3:Y:S01]  /*adb0*/  LDCU UR4, c[0x0][0x508] ;  /* 0x0000a100ff0477ac */ /* 0x000ee20008000800 */
[----:B------:R-:W-:Y:S01]  /*adc0*/  SHF.R.U32.HI R122, RZ, 0x1, R58 ;  /* 0x00000001ff7a7819 */ /* 0x000fe2000001163a */
[----:B------:R-:W-:Y:S01]  /*add0*/  BSSY.RECONVERGENT B0, `(.L_x_4010) ;  /* 0x0000028000007945 */ /* 0x000fe20003800200 */
[----:B------:R-:W-:Y:S02]  /*ade0*/  LOP3.LUT R90, R90, 0x7, RZ, 0xc0, !PT ;  /* 0x000000075a5a7812 */ /* 0x000fe400078ec0ff */
[----:B------:R-:W-:-:S04]  /*adf0*/  LOP3.LUT R2, R122, 0x1f0, RZ, 0xc0, !PT ;  /* 0x000001f07a027812 */ /* 0x000fc800078ec0ff */
[----:B------:R-:W-:-:S04]  /*ae00*/  IADD3 R61, PT, PT, R2, 0x1, R61 ;  /* 0x00000001023d7810 */ /* 0x000fc80007ffe03d */
[----:B------:R-:W-:-:S04]  /*ae10*/  IADD3 R84, PT, PT, -R128, R61, R90 ;  /* 0x0000003d80547210 */ /* 0x000fc80007ffe15a */
[----:B---3--:R-:W-:Y:S01]  /*ae20*/  IADD3 R84, PT, PT, R84, UR4, R59 ;  /* 0x0000000454547c10 */ /* 0x008fe2000fffe03b */
[----:B------:R-:W-:-:S04]  /*ae30*/  DEPBAR.LE SB0, 0x0 ;  /* 0x000080000000791a */ /* 0x000fc80000000000 */
[----:B------:R-:W-:Y:S06]  /*ae40*/  BAR.SYNC.DEFER_BLOCKING 0x0 ;  /* 0x0000000000007b1d */ /* 0x000fec0000010000 */
[----:B------:R-:W-:Y:S05]  /*ae50*/  @P3 BRA `(.L_x_4011) ;  /* 0x0000000000703947 */ /* 0x000fea0003800000 */
[----:B------:R-:W3:Y:S02]  /*ae60*/  LDCU UR4, c[0x0][0x440] ;  /* 0x00008800ff0477ac */ /* 0x000ee40008000800 */
[----:B---3--:R-:W-:Y:S02]  /*ae70*/  ISETP.GE.AND P1, PT, R12, UR4, PT ;  /* 0x000000040c007c0c */ /* 0x008fe4000bf26270 */
[----:B------:R-:W-:-:S11]  /*ae80*/  ISETP.GE.AND P0, PT, R10, UR4, PT ;  /* 0x000000040a007c0c */ /* 0x000fd6000bf06270 */
[----:B--2---:R-:W-:Y:S02]  /*ae90*/  @!P1 IMAD.MOV.U32 R6, RZ, RZ, R127 ;  /* 0x000000ffff069224 */ /* 0x004fe400078e007f */
[--C-:B------:R-:W-:Y:S01]  /*aea0*/  @!P1 IMAD.MOV.U32 R7, RZ, RZ, R126.reuse ;  /* 0x000000ffff079224 */ /* 0x100fe200078e007e */
[----:B-1----:R-:W-:Y:S01]  /*aeb0*/  @!P0 MOV R4, R127 ;  /* 0x0000007f00048202 */ /* 0x002fe20000000f00 */
        /* <DEDUP_REMOVED lines=20> */
.L_x_4012:
[----:B------:R2:W-:Y:S01]  /*b000*/  STS.128 [R0+0x8000], RZ ;  /* 0x008000ff00007388 */ /* 0x0005e20000000c00 */
[----:B------:R-:W-:Y:S05]  /*b010*/  BRA `(.L_x_4013) ;  /* 0x00000000000c7947 */ /* 0x000fea0003800000 */
.L_x_4011:
[----:B------:R3:W-:Y:S04]  /*b020*/  STS.128 [R0+0x6000], RZ ;  /* 0x006000ff00007388 */ /* 0x0007e80000000c00 */
[----:B------:R3:W-:Y:S04]  /*b030*/  STS.128 [R0+0x7000], RZ ;  /* 0x007000ff00007388 */ /* 0x0007e80000000c00 */
[----:B------:R3:W-:Y:S02]  /*b040*/  STS.128 [R0+0x8000], RZ ;  /* 0x008000ff00007388 */ /* 0x0007e40000000c00 */
.L_x_4013:
[----:B------:R-:W-:Y:S05]  /*b050*/  BSYNC.RECONVERGENT B0 ;  /* 0x0000000000007941 */ /* 0x000fea0003800200 */
.L_x_4010:
[----:B------:R-:W-:Y:S01]  /*b060*/  ISETP.GE.AND P0, PT, R26, R3, PT ;  /* 0x000000031a00720c */ /* 0x000fe20003f06270 */
[----:B------:R-:W1:Y:S01]  /*b070*/  LDC.64 R14, c[0x0][0x3c0] ;  /* 0x0000f000ff0e7b82 */ /* 0x000e620000000a00 */
[----:B------:R-:W-:Y:S11]  /*b080*/  BSSY.RECONVERGENT B0, `(.L_x_4014) ;  /* 0x000001e000007945 */ /* 0x000ff60003800200 */
[----:B------:R1:W-:Y:S04]  /*b090*/  @P0 STS.128 [R0+0x6800], RZ ;  /* 0x006800ff00000388 */ /* 0x0003e80000000c00 */
[----:B------:R1:W-:Y:S04]  /*b0a0*/  @P0 STS.128 [R0+0x7800], RZ ;  /* 0x007800ff00000388 */ /* 0x0003e80000000c00 */
[----:B------:R1:W-:Y:S01]  /*b0b0*/  @P0 STS.128 [R0+0x8800], RZ ;  /* 0x008800ff00000388 */ /* 0x0003e20000000c00 */
[----:B------:R-:W-:Y:S05]  /*b0c0*/  @P0 BRA `(.L_x_4015) ;  /* 0x0000000000640947 */ /* 0x000fea0003800000 */
[----:B------:R-:W3:Y:S01]  /*b0d0*/  LDCU UR4, c[0x0][0x440] ;  /* 0x00008800ff0477ac */ /* 0x000ee20008000800 */
[----:B-12---:R-:W-:-:S04]  /*b0e0*/  IMAD.WIDE.U32 R4, R14, 0x40, RZ ;  /* 0x000000400e047825 */ /* 0x006fc800078e00ff */
[----:B------:R-:W-:Y:S01]  /*b0f0*/  IMAD.SHL.U32 R3, R15, 0x40, RZ ;  /* 0x000000400f037824 */ /* 0x000fe200078e00ff */
[----:B------:R-:W-:-:S04]  /*b100*/  IADD3 R2, P2, PT, R127, R4, RZ ;  /* 0x000000047f027210 */ /* 0x000fc80007f5e0ff */
[----:B------:R-:W-:Y:S02]  /*b110*/  IADD3.X R3, PT, PT, R126, R5, R3, P2, !PT ;  /* 0x000000057e037210 */ /* 0x000fe400017fe403 */
        /* <DEDUP_REMOVED lines=19> */
.L_x_4016:
[----:B------:R2:W-:Y:S02]  /*b250*/  STS.128 [R0+0x8800], RZ ;  /* 0x008800ff00007388 */ /* 0x0005e40000000c00 */
.L_x_4015:
[----:B------:R-:W-:Y:S05]  /*b260*/  BSYNC.RECONVERGENT B0 ;  /* 0x0000000000007941 */ /* 0x000fea0003800200 */
.L_x_4014:
[C---:B------:R-:W-:Y:S01]  /*b270*/  IMAD.SHL.U32 R56, R58.reuse, 0x20, RZ ;  /* 0x000000203a387824 */ /* 0x040fe200078e00ff */
[C---:B------:R-:W-:Y:S01]  /*b280*/  LOP3.LUT P6, RZ, R58.reuse, 0x4, RZ, 0xc0, !PT ;  /* 0x000000043aff7812 */ /* 0x040fe200078cc0ff */
[----:B-12---:R-:W-:Y:S01]  /*b290*/  IMAD.SHL.U32 R3, R58, 0x10, RZ ;  /* 0x000000103a037824 */ /* 0x006fe200078e00ff */
[----:B------:R-:W0:Y:S01]  /*b2a0*/  LDGDEPBAR ;  /* 0x00000000000079af */ /* 0x000e220000000000 */
[----:B------:R-:W-:Y:S02]  /*b2b0*/  ISETP.GT.AND P0, PT, R88, R123, PT ;  /* 0x0000007b5800720c */ /* 0x000fe40003f04270 */
[----:B------:R-:W-:Y:S02]  /*b2c0*/  LOP3.LUT R5, R56, 0xc0, RZ, 0xc0, !PT ;  /* 0x000000c038057812 */ /* 0x000fe400078ec0ff */
[----:B------:R-:W-:Y:S02]  /*b2d0*/  LOP3.LUT R121, R3, 0x3e00, RZ, 0xc0, !PT ;  /* 0x00003e0003797812 */ /* 0x000fe400078ec0ff */
[----:B------:R-:W-:-:S02]  /*b2e0*/  LOP3.LUT R8, R5, 0x8, R122, 0xf8, !PT ;  /* 0x0000000805087812 */ /* 0x000fc400078ef87a */
[----:B------:R-:W-:Y:S02]  /*b2f0*/  LOP3.LUT R2, R5, 0x8, R58, 0xf8, !PT ;  /* 0x0000000805027812 */ /* 0x000fe400078ef83a */
[----:B------:R-:W-:Y:S02]  /*b300*/  LOP3.LUT R3, R3, 0x100, RZ, 0xc0, !PT ;  /* 0x0000010003037812 */ /* 0x000fe400078ec0ff */
[--C-:B------:R-:W-:Y:S02]  /*b310*/  LOP3.LUT R8, R8, 0x18, R57.reuse, 0x78, !PT ;  /* 0x0000001808087812 */ /* 0x100fe400078e7839 */
[----:B------:R-:W-:Y:S02]  /*b320*/  LOP3.LUT R57, R2, 0x18, R57, 0x78, !PT ;  /* 0x0000001802397812 */ /* 0x000fe400078e7839 */
[--C-:B------:R-:W-:Y:S02]  /*b330*/  LOP3.LUT R5, R121, 0x120, R56.reuse, 0xf8, !PT ;  /* 0x0000012079057812 */ /* 0x100fe400078ef838 */
[----:B------:R-:W-:-:S02]  /*b340*/  LOP3.LUT R2, R3, 0x20, R56, 0xf8, !PT ;  /* 0x0000002003027812 */ /* 0x000fc400078ef838 */
[----:B------:R-:W-:Y:S02]  /*b350*/  LOP3.LUT R5, R5, R8, RZ, 0xfc, !PT ;  /* 0x0000000805057212 */ /* 0x000fe400078efcff */
[----:B------:R-:W-:Y:S01]  /*b360*/  LOP3.LUT R2, R2, R57, RZ, 0xfc, !PT ;  /* 0x0000003902027212 */ /* 0x000fe200078efcff */
[----:B------:R-:W-:Y:S01]  /*b370*/  IMAD.MOV.U32 R57, RZ, RZ, 0x20 ;  /* 0x00000020ff397424 */ /* 0x000fe200078e00ff */
[----:B------:R-:W-:Y:S02]  /*b380*/  LEA R87, R5, UR5, 0x1 ;  /* 0x0000000505577c11 */ /* 0x000fe4000f8e08ff */
[----:B------:R-:W-:Y:S02]  /*b390*/  LEA R2, R2, UR5, 0x1 ;  /* 0x0000000502027c11 */ /* 0x000fe4000f8e08ff */
[----:B------:R-:W-:Y:S01]  /*b3a0*/  SEL R57, R57, 0xffffffe0, !P6 ;  /* 0xffffffe039397807 */ /* 0x000fe20007000000 */
[----:B------:R-:W-:Y:S01]  /*b3b0*/  LDSM.16.M88.4 R92, [R87] ;  /* 0x00000000575c783b */ /* 0x000fe20000000200 */
[----:B------:R-:W-:-:S02]  /*b3c0*/  VIMNMX R106, PT, PT, R84, R59, PT ;  /* 0x0000003b546a7248 */ /* 0x000fc40003fe0100 */
[----:B------:R-:W-:Y:S01]  /*b3d0*/  VIADDMNMX R107, R84, 0x8, R59, PT ;  /* 0x00000008546b7846 */ /* 0x000fe2000380013b */
[----:B------:R-:W1:Y:S01]  /*b3e0*/  LDSM.16.M88.4 R52, [R2+0x3000] ;  /* 0x003000000234783b */ /* 0x000e620000000200 */
[--C-:B------:R-:W-:Y:S02]  /*b3f0*/  IMAD.IADD R11, R87, 0x1, R57.reuse ;  /* 0x00000001570b7824 */ /* 0x100fe400078e0239 */
[----:B------:R-:W-:Y:S01]  /*b400*/  IMAD.IADD R3, R2, 0x1, R57 ;  /* 0x0000000102037824 */ /* 0x000fe200078e0239 */
[----:B------:R-:W2:Y:S04]  /*b410*/  LDSM.16.M88.4 R44, [R2+0x3400] ;  /* 0x00340000022c783b */ /* 0x000ea80000000200 */
[----:B------:R-:W3:Y:S04]  /*b420*/  LDSM.16.M88.4 R36, [R2+0x3800] ;  /* 0x003800000224783b */ /* 0x000ee80000000200 */
[----:B------:R-:W4:Y:S04]  /*b430*/  LDSM.16.M88.4 R28, [R2+0x3c00] ;  /* 0x003c0000021c783b */ /* 0x000f280000000200 */
        /* <DEDUP_REMOVED lines=9> */
[C---:B--2--5:R-:W-:Y:S03]  /*b4d0*/  HMMA.16816.F32 R48, R92.reuse, R44, RZ ;  /* 0x0000002c5c30723c */ /* 0x064fe600000018ff */
[----:B------:R-:W2:Y:S04]  /*b4e0*/  LDSM.16.M88.4 R68, [R2+0x4400] ;  /* 0x004400000244783b */ /* 0x000ea80000000200 */
[----:B------:R-:W-:Y:S01]  /*b4f0*/  LDSM.16.M88.4 R96, [R11+0x1000] ;  /* 0x001000000b60783b */ /* 0x000fe20000000200 */
[C---:B---3--:R-:W-:Y:S03]  /*b500*/  HMMA.16816.F32 R40, R92.reuse, R36, RZ ;  /* 0x000000245c28723c */ /* 0x048fe600000018ff */
[----:B------:R-:W-:Y:S05]  /*b510*/  LDSM.16.M88.4 R100, [R3+0x4c00] ;  /* 0x004c00000364783b */ /* 0x000fea0000000200 */
[C---:B------:R-:W-:Y:S08]  /*b520*/  HMMA.16816.F32 R52, R92.reuse, R54, RZ ;  /* 0x000000365c34723c */ /* 0x040ff000000018ff */
[C---:B------:R-:W-:Y:S08]  /*b530*/  HMMA.16816.F32 R44, R92.reuse, R46, RZ ;  /* 0x0000002e5c2c723c */ /* 0x040ff000000018ff */
[C---:B------:R-:W-:Y:S08]  /*b540*/  HMMA.16816.F32 R36, R92.reuse, R38, RZ ;  /* 0x000000265c24723c */ /* 0x040ff000000018ff */
[C---:B----4-:R-:W-:Y:S08]  /*b550*/  HMMA.16816.F32 R32, R92.reuse, R28, RZ ;  /* 0x0000001c5c20723c */ /* 0x050ff000000018ff */
[----:B------:R-:W-:Y:S01]  /*b560*/  HMMA.16816.F32 R92, R92, R30, RZ ;  /* 0x0000001e5c5c723c */ /* 0x000fe200000018ff */
        /* <DEDUP_REMOVED lines=25> */
[----:B------:R-:W-:Y:S04]  /*b700*/  LDSM.16.M88.4 R28, [R11+0x2000] ;  /* 0x002000000b1c783b */ /* 0x000fe80000000200 */
[----:B------:R-:W-:Y:S03]  /*b710*/  LDSM.16.M88.4 R24, [R3+0x5000] ;  /* 0x005000000318783b */ /* 0x000fe60000000200 */
[C---:B----4-:R-:W-:Y:S08]  /*b720*/  HMMA.16816.F32 R40, R96.reuse, R4, R40 ;  /* 0x000000046028723c */ /* 0x050ff00000001828 */
[C---:B------:R-:W-:Y:S01]  /*b730*/  HMMA.16816.F32 R36, R96.reuse, R6, R36 ;  /* 0x000000066024723c */ /* 0x040fe20000001824 */
[----:B------:R-:W3:Y:S07]  /*b740*/  LDSM.16.M88.4 R4, [R3+0x5c00] ;  /* 0x005c00000304783b */ /* 0x000eee0000000200 */
[C---:B------:R-:W-:Y:S08]  /*b750*/  HMMA.16816.F32 R60, R96.reuse, R20, R60 ;  /* 0x00000014603c723c */ /* 0x040ff0000000183c */
        /* <DEDUP_REMOVED lines=13> */
[C---:B--2---:R-:W-:Y:S08]  /*b830*/  HMMA.16816.F32 R40, R80.reuse, R68, R40 ;  /* 0x000000445028723c */ /* 0x044ff00000001828 */
[C---:B------:R-:W-:Y:S08]  /*b840*/  HMMA.16816.F32 R36, R80.reuse, R70, R36 ;  /* 0x000000465024723c */ /* 0x040ff00000001824 */
[----:B------:R-:W-:Y:S08]  /*b850*/  HMMA.16816.F32 R92, R80, R66, R92 ;  /* 0x00000042505c723c */ /* 0x000ff0000000185c */
[C---:B---3--:R-:W-:Y:S08]  /*b860*/  HMMA.16816.F32 R32, R28.reuse, R4, R32 ;  /* 0x000000041c20723c */ /* 0x048ff00000001820 */
[C---:B------:R-:W-:Y:S08]  /*b870*/  HMMA.16816.F32 R60, R28.reuse, R24, R60 ;  /* 0x000000181c3c723c */ /* 0x040ff0000000183c */
[C---:B------:R-:W-:Y:S08]  /*b880*/  HMMA.16816.F32 R52, R28.reuse, R26, R52 ;  /* 0x0000001a1c34723c */ /* 0x040ff00000001834 */
[C---:B----4-:R-:W-:Y:S08]  /*b890*/  HMMA.16816.F32 R48, R28.reuse, R20, R48 ;  /* 0x000000141c30723c */ /* 0x050ff00000001830 */
        /* <DEDUP_REMOVED lines=17> */
.L_x_4018:
        /* <DEDUP_REMOVED lines=59> */
.L_x_4019:
        /* <DEDUP_REMOVED lines=39> */
.L_x_4017:
[----:B-1----:R-:W-:Y:S01]  /*bfd0*/  IMAD.SHL.U32 R16, R58, 0x2, RZ ;  /* 0x000000023a107824 */ /* 0x002fe200078e00ff */
[----:B------:R-:W1:Y:S01]  /*bfe0*/  LDCU UR4, c[0x0][0x45c] ;  /* 0x00008b80ff0477ac */ /* 0x000e620008000800 */
[----:B------:R-:W-:-:S03]  /*bff0*/  LOP3.LUT R120, R8, 0x120, R56, 0xf8, !PT ;  /* 0x0000012008787812 */ /* 0x000fc600078ef838 */
[----:B------:R-:W-:Y:S02]  /*c000*/  LOP3.LUT R16, R16, 0x6, RZ, 0xc0, !PT ;  /* 0x0000000610107812 */ /* 0x000fe400078ec0ff */
[----:B------:R-:W-:Y:S02]  /*c010*/  LEA R120, R120, UR5, 0x1 ;  /* 0x0000000578787c11 */ /* 0x000fe4000f8e08ff */
[C---:B------:R-:W-:Y:S02]  /*c020*/  LOP3.LUT R59, R85.reuse, R16, RZ, 0xfc, !PT ;  /* 0x00000010553b7212 */ /* 0x040fe400078efcff */
[----:B------:R-:W-:Y:S01]  /*c030*/  LOP3.LUT R58, R85, 0x1, R16, 0xfe, !PT ;  /* 0x00000001553a7812 */ /* 0x000fe200078efe10 */
[----:B------:R-:W-:Y:S01]  /*c040*/  IMAD.IADD R91, R57, 0x1, R120 ;  /* 0x00000001395b7824 */ /* 0x000fe200078e0278 */
[C-C-:B------:R-:W-:Y:S01]  /*c050*/  LOP3.LUT R31, R85.reuse, 0x8, R16.reuse, 0xfe, !PT ;  /* 0x00000008551f7812 */ /* 0x140fe200078efe10 */
[----:B------:R-:W-:Y:S01]  /*c060*/  LDSM.16.MT88.4 R68, [R120+0x8000] ;  /* 0x008000007844783b */ /* 0x000fe20000004200 */
[----:B------:R-:W-:-:S02]  /*c070*/  LOP3.LUT R29, R85, 0x10, R16, 0xfe, !PT ;  /* 0x00000010551d7812 */ /* 0x000fc400078efe10 */
[--C-:B------:R-:W-:Y:S02]  /*c080*/  LOP3.LUT R30, R85, 0x9, R16.reuse, 0xfe, !PT ;  /* 0x00000009551e7812 */ /* 0x100fe400078efe10 */
[-C--:B------:R-:W-:Y:S02]  /*c090*/  ISETP.GE.AND P0, PT, R59, R106.reuse, PT ;  /* 0x0000006a3b00720c */ /* 0x080fe40003f06270 */
[-C--:B------:R-:W-:Y:S02]  /*c0a0*/  ISETP.GE.AND P5, PT, R58, R106.reuse, PT ;  /* 0x0000006a3a00720c */ /* 0x080fe40003fa6270 */
[-C--:B------:R-:W-:Y:S02]  /*c0b0*/  ISETP.GE.AND P4, PT, R31, R106.reuse, PT ;  /* 0x0000006a1f00720c */ /* 0x080fe40003f86270 */
[----:B------:R-:W-:Y:S02]  /*c0c0*/  LOP3.LUT R28, R85, 0x18, R16, 0xfe, !PT ;  /* 0x00000018551c7812 */ /* 0x000fe400078efe10 */
[----:B------:R-:W-:-:S02]  /*c0d0*/  ISETP.GE.AND P2, PT, R29, R106, PT ;  /* 0x0000006a1d00720c */ /* 0x000fc40003f46270 */
[--C-:B------:R-:W-:Y:S02]  /*c0e0*/  LOP3.LUT R27, R85, 0x11, R16.reuse, 0xfe, !PT ;  /* 0x00000011551b7812 */ /* 0x100fe400078efe10 */
[----:B------:R-:W-:Y:S02]  /*c0f0*/  ISETP.GE.AND P3, PT, R30, R106, PT ;  /* 0x0000006a1e00720c */ /* 0x000fe40003f66270 */
[----:B------:R-:W-:Y:S02]  /*c100*/  FSEL R25, R60, -INF , !P0 ;  /* 0xff8000003c197808 */ /* 0x000fe40004000000 */
[----:B------:R-:W-:Y:S02]  /*c110*/  FSEL R61, R61, -INF , !P5 ;  /* 0xff8000003d3d7808 */ /* 0x000fe40006800000 */
[----:B------:R-:W-:Y:S02]  /*c120*/  FSEL R23, R52, -INF , !P4 ;  /* 0xff80000034177808 */ /* 0x000fe40006000000 */
[----:B------:R-:W-:-:S02]  /*c130*/  LOP3.LUT R26, R85, 0x20, R16, 0xfe, !PT ;  /* 0x00000020551a7812 */ /* 0x000fc400078efe10 */
[-C--:B------:R-:W-:Y:S02]  /*c140*/  ISETP.GE.AND P0, PT, R28, R106.reuse, PT ;  /* 0x0000006a1c00720c */ /* 0x080fe40003f06270 */
[----:B------:R-:W-:Y:S02]  /*c150*/  FSEL R3, R48, -INF , !P2 ;  /* 0xff80000030037808 */ /* 0x000fe40005000000 */
[----:B------:R-:W-:Y:S02]  /*c160*/  LOP3.LUT R21, R85, 0x19, R16, 0xfe, !PT ;  /* 0x0000001955157812 */ /* 0x000fe400078efe10 */
[----:B------:R-:W-:Y:S02]  /*c170*/  ISETP.GE.AND P1, PT, R27, R106, PT ;  /* 0x0000006a1b00720c */ /* 0x000fe40003f26270 */
[----:B------:R-:W-:Y:S02]  /*c180*/  FSEL R53, R53, -INF , !P3 ;  /* 0xff80000035357808 */ /* 0x000fe40005800000 */
[----:B------:R-:W-:-:S02]  /*c190*/  FMNMX3.FTZ R48, R25, R61, R23, !PT ;  /* 0x0000003d19307276 */ /* 0x000fc40007810017 */
[C-C-:B------:R-:W-:Y:S02]  /*c1a0*/  LOP3.LUT R24, R85.reuse, 0x28, R16.reuse, 0xfe, !PT ;  /* 0x0000002855187812 */ /* 0x140fe400078efe10 */
[-C--:B------:R-:W-:Y:S02]  /*c1b0*/  ISETP.GE.AND P4, PT, R26, R106.reuse, PT ;  /* 0x0000006a1a00720c */ /* 0x080fe40003f86270 */
[----:B------:R-:W-:Y:S02]  /*c1c0*/  FSEL R11, R44, -INF , !P0 ;  /* 0xff8000002c0b7808 */ /* 0x000fe40004000000 */
[----:B------:R-:W-:Y:S02]  /*c1d0*/  LOP3.LUT R19, R85, 0x21, R16, 0xfe, !PT ;  /* 0x0000002155137812 */ /* 0x000fe400078efe10 */
[----:B------:R-:W-:Y:S02]  /*c1e0*/  ISETP.GE.AND P5, PT, R21, R106, PT ;  /* 0x0000006a1500720c */ /* 0x000fe40003fa6270 */
[----:B------:R-:W-:-:S02]  /*c1f0*/  FSEL R49, R49, -INF , !P1 ;  /* 0xff80000031317808 */ /* 0x000fc40004800000 */
[----:B------:R-:W-:Y:S02]  /*c200*/  FMNMX3.FTZ R44, R48, R53, R3, !PT ;  /* 0x00000035302c7276 */ /* 0x000fe40007810003 */
[C-C-:B------:R-:W-:Y:S02]  /*c210*/  LOP3.LUT R22, R85.reuse, 0x30, R16.reuse, 0xfe, !PT ;  /* 0x0000003055167812 */ /* 0x140fe400078efe10 */
[-C--:B------:R-:W-:Y:S02]  /*c220*/  ISETP.GE.AND P2, PT, R24, R106.reuse, PT ;  /* 0x0000006a1800720c */ /* 0x080fe40003f46270 */
[----:B------:R-:W-:Y:S02]  /*c230*/  FSEL R117, R40, -INF , !P4 ;  /* 0xff80000028757808 */ /* 0x000fe40006000000 */
[----:B------:R-:W-:Y:S02]  /*c240*/  LOP3.LUT R17, R85, 0x29, R16, 0xfe, !PT ;  /* 0x0000002955117812 */ /* 0x000fe400078efe10 */
[----:B------:R-:W-:-:S02]  /*c250*/  ISETP.GE.AND P3, PT, R19, R106, PT ;  /* 0x0000006a1300720c */ /* 0x000fc40003f66270 */
[----:B------:R-:W-:Y:S02]  /*c260*/  FSEL R45, R45, -INF , !P5 ;  /* 0xff8000002d2d7808 */ /* 0x000fe40006800000 */
[----:B------:R-:W-:Y:S02]  /*c270*/  FMNMX3.FTZ R40, R44, R49, R11, !PT ;  /* 0x000000312c287276 */ /* 0x000fe4000781000b */
[----:B------:R-:W-:Y:S02]  /*c280*/  ISETP.GE.AND P0, PT, R22, R106, PT ;  /* 0x0000006a1600720c */ /* 0x000fe40003f06270 */
[----:B------:R-:W-:Y:S02]  /*c290*/  FSEL R119, R36, -INF , !P2 ;  /* 0xff80000024777808 */ /* 0x000fe40005000000 */
[C-C-:B------:R-:W-:Y:S02]  /*c2a0*/  LOP3.LUT R20, R85.reuse, 0x31, R16.reuse, 0xfe, !PT ;  /* 0x0000003155147812 */ /* 0x140fe400078efe10 */
[----:B------:R-:W-:-:S02]  /*c2b0*/  LOP3.LUT R18, R85, 0x38, R16, 0xfe, !PT ;  /* 0x0000003855127812 */ /* 0x000fc400078efe10 */
[-C--:B------:R-:W-:Y:S02]  /*c2c0*/  ISETP.GE.AND P1, PT, R17, R106.reuse, PT ;  /* 0x0000006a1100720c */ /* 0x080fe40003f26270 */
[----:B------:R-:W-:Y:S02]  /*c2d0*/  FSEL R133, R41, -INF , !P3 ;  /* 0xff80000029857808 */ /* 0x000fe40005800000 */
[----:B------:R-:W-:Y:S02]  /*c2e0*/  FMNMX3.FTZ R36, R40, R45, R117, !PT ;  /* 0x0000002d28247276 */ /* 0x000fe40007810075 */
[----:B------:R-:W-:Y:S02]  /*c2f0*/  FSEL R92, R32, -INF , !P0 ;  /* 0xff800000205c7808 */ /* 0x000fe40004000000 */
[----:B------:R-:W-:Y:S02]  /*c300*/  LOP3.LUT R16, R85, 0x39, R16, 0xfe, !PT ;  /* 0x0000003955107812 */ /* 0x000fe400078efe10 */
        /* <DEDUP_REMOVED lines=10> */
[-C--:B------:R-:W-:Y:S02]  /*c3b0*/  ISETP.GE.AND P4, PT, R29, R107.reuse, PT ;  /* 0x0000006b1d00720c */ /* 0x080fe40003f86270 */
[----:B------:R-:W-:Y:S02]  /*c3c0*/  FMNMX.FTZ R4, R93, R4, !PT ;  /* 0x000000045d047209 */ /* 0x000fe40007810000 */
[----:B------:R-:W-:-:S02]  /*c3d0*/  ISETP.GE.AND P1, PT, R58, R107, PT ;  /* 0x0000006b3a00720c */ /* 0x000fc40003f26270 */
[-C--:B------:R-:W-:Y:S01]  /*c3e0*/  ISETP.GE.AND P2, PT, R59, R107.reuse, PT ;  /* 0x0000006b3b00720c */ /* 0x080fe20003f46270 */
[----:B------:R-:W2:Y:S01]  /*c3f0*/  SHFL.BFLY PT, R29, R4, 0x2, 0x1f ;  /* 0x0c401f00041d7f89 */ /* 0x000ea200000e0000 */
[-C--:B------:R-:W-:Y:S02]  /*c400*/  ISETP.GE.AND P0, PT, R31, R107.reuse, PT ;  /* 0x0000006b1f00720c */ /* 0x080fe40003f06270 */
[-C--:B------:R-:W-:Y:S02]  /*c410*/  ISETP.GE.AND P5, PT, R30, R107.reuse, PT ;  /* 0x0000006b1e00720c */ /* 0x080fe40003fa6270 */
[----:B------:R-:W-:Y:S02]  /*c420*/  FSEL R63, R63, -INF , !P1 ;  /* 0xff8000003f3f7808 */ /* 0x000fe40004800000 */
[-C--:B------:R-:W-:Y:S02]  /*c430*/  ISETP.GE.AND P3, PT, R27, R107.reuse, PT ;  /* 0x0000006b1b00720c */ /* 0x080fe40003f66270 */
[----:B------:R-:W-:-:S02]  /*c440*/  ISETP.GE.AND P1, PT, R21, R107, PT ;  /* 0x0000006b1500720c */ /* 0x000fc40003f26270 */
[----:B------:R-:W-:Y:S02]  /*c450*/  FSEL R27, R62, -INF , !P2 ;  /* 0xff8000003e1b7808 */ /* 0x000fe40005000000 */
[----:B------:R-:W-:Y:S02]  /*c460*/  FSEL R21, R54, -INF , !P0 ;  /* 0xff80000036157808 */ /* 0x000fe40004000000 */
[----:B------:R-:W-:Y:S02]  /*c470*/  FSEL R55, R55, -INF , !P5 ;  /* 0xff80000037377808 */ /* 0x000fe40006800000 */
[-C--:B------:R-:W-:Y:S02]  /*c480*/  ISETP.GE.AND P5, PT, R19, R107.reuse, PT ;  /* 0x0000006b1300720c */ /* 0x080fe40003fa6270 */
[----:B------:R-:W-:Y:S02]  /*c490*/  FSEL R19, R50, -INF , !P4 ;  /* 0xff80000032137808 */ /* 0x000fe40006000000 */
[----:B------:R-:W-:-:S02]  /*c4a0*/  ISETP.GE.AND P4, PT, R24, R107, PT ;  /* 0x0000006b1800720c */ /* 0x000fc40003f86270 */
[----:B------:R-:W-:Y:S02]  /*c4b0*/  ISETP.GE.AND P2, PT, R28, R107, PT ;  /* 0x0000006b1c00720c */ /* 0x000fe40003f46270 */
[----:B------:R-:W-:Y:S02]  /*c4c0*/  FMNMX3.FTZ R24, R27, R63, R21, !PT ;  /* 0x0000003f1b187276 */ /* 0x000fe40007810015 */
[-C--:B------:R-:W-:Y:S02]  /*c4d0*/  ISETP.GE.AND P0, PT, R26, R107.reuse, PT ;  /* 0x0000006b1a00720c */ /* 0x080fe40003f06270 */
[----:B------:R-:W-:Y:S02]  /*c4e0*/  FSEL R51, R51, -INF , !P3 ;  /* 0xff80000033337808 */ /* 0x000fe40005800000 */
[----:B------:R-:W-:Y:S02]  /*c4f0*/  ISETP.GE.AND P3, PT, R17, R107, PT ;  /* 0x0000006b1100720c */ /* 0x000fe40003f66270 */
[----:B------:R-:W-:-:S02]  /*c500*/  FSEL R17, R46, -INF , !P2 ;  /* 0xff8000002e117808 */ /* 0x000fc40005000000 */
[----:B------:R-:W-:Y:S02]  /*c510*/  FMNMX3.FTZ R24, R24, R55, R19, !PT ;  /* 0x0000003718187276 */ /* 0x000fe40007810013 */
[----:B------:R-:W-:Y:S02]  /*c520*/  FSEL R141, R42, -INF , !P0 ;  /* 0xff8000002a8d7808 */ /* 0x000fe40004000000 */
[----:B------:R-:W-:Y:S02]  /*c530*/  ISETP.GE.AND P0, PT, R18, R107, PT ;  /* 0x0000006b1200720c */ /* 0x000fe40003f06270 */
        /* <DEDUP_REMOVED lines=8> */
[----:B------:R-:W-:Y:S02]  /*c5c0*/  ISETP.GE.AND P1, PT, R20, R107, PT ;  /* 0x0000006b1400720c */ /* 0x000fe40003f26270 */
[----:B------:R-:W-:-:S02]  /*c5d0*/  FSEL R135, R39, -INF , !P3 ;  /* 0xff80000027877808 */ /* 0x000fc40005800000 */
[----:B------:R-:W-:Y:S01]  /*c5e0*/  FSEL R109, R34, -INF , !P2 ;  /* 0xff800000226d7808 */ /* 0x000fe20005000000 */
[----:B------:R-:W-:Y:S01]  /*c5f0*/  LDSM.16.MT88.4 R36, [R120+0x6000] ;  /* 0x006000007824783b */ /* 0x000fe20000004200 */
        /* <DEDUP_REMOVED lines=9> */
[----:B------:R-:W-:Y:S02]  /*c690*/  FMNMX.FTZ R31, R100, R31, !PT ;  /* 0x0000001f641f7209 */ /* 0x000fe40007810000 */
[C---:B------:R-:W-:Y:S01]  /*c6a0*/  FSETP.NEU.FTZ.AND P0, PT, R84.reuse, -INF , PT ;  /* 0xff8000005400780b */ /* 0x040fe20003f1d000 */
[----:B-1----:R-:W-:Y:S02]  /*c6b0*/  FMUL.FTZ R112, R84, UR4 ;  /* 0x0000000454707c20 */ /* 0x002fe40008410000 */
        /* <DEDUP_REMOVED lines=17> */
[----:B-1----:R-:W-:Y:S01]  /*c7d0*/  FMNMX.FTZ R4, R31, R4, !PT ;  /* 0x000000041f047209 */ /* 0x002fe20007810000 */
[----:B------:R-:W-:-:S04]  /*c7e0*/  FFMA.FTZ R31, R3, UR4, -R112 ;  /* 0x00000004031f7c23 */ /* 0x000fc80008010870 */
[----:B------:R-:W1:Y:S02]  /*c7f0*/  SHFL.BFLY PT, R7, R4, 0x1, 0x1f ;  /* 0x0c201f0004077f89 */ /* 0x000e6400000e0000 */
[----:B------:R-:W2:Y:S08]  /*c800*/  MUFU.EX2 R98, R98 ;  /* 0x0000006200627308 */ /* 0x000eb00000000800 */
[----:B------:R-:W3:Y:S08]  /*c810*/  MUFU.EX2 R97, R97 ;  /* 0x0000006100617308 */ /* 0x000ef00000000800 */
[----:B------:R-:W-:Y:S01]  /*c820*/  MUFU.EX2 R31, R31 ;  /* 0x0000001f001f7308 */ /* 0x000fe20000000800 */
[----:B--2---:R-:W-:Y:S01]  /*c830*/  F2FP.F16.F32.PACK_AB R72, R98, R99 ;  /* 0x000000636248723e */ /* 0x004fe200000000ff */
[----:B------:R-:W-:Y:S01]  /*c840*/  FADD.FTZ R98, R99, R98 ;  /* 0x0000006263627221 */ /* 0x000fe20000010000 */
[----:B-1----:R-:W-:-:S05]  /*c850*/  FMNMX.FTZ R3, R4, R7, !PT ;  /* 0x0000000704037209 */ /* 0x002fca0007810000 */
[----:B------:R-:W1:Y:S01]  /*c860*/  MUFU.EX2 R30, R30 ;  /* 0x0000001e001e7308 */ /* 0x000e620000000800 */
[C---:B---3--:R-:W-:Y:S01]  /*c870*/  F2FP.F16.F32.PACK_AB R74, R96.reuse, R97 ;  /* 0x00000061604a723e */ /* 0x048fe200000000ff */
[----:B------:R-:W-:Y:S01]  /*c880*/  FADD.FTZ R97, R97, R98 ;  /* 0x0000006261617221 */ /* 0x000fe20000010000 */
[C---:B------:R-:W-:Y:S01]  /*c890*/  FSETP.NEU.FTZ.AND P0, PT, R3.reuse, -INF , PT ;  /* 0xff8000000300780b */ /* 0x040fe20003f1d000 */
[----:B------:R-:W-:Y:S02]  /*c8a0*/  FMUL.FTZ R102, R3, UR4 ;  /* 0x0000000403667c20 */ /* 0x000fe40008410000 */
[----:B------:R-:W-:Y:S02]  /*c8b0*/  FADD.FTZ R96, R96, R97 ;  /* 0x0000006160607221 */ /* 0x000fe40000010000 */
[----:B------:R-:W-:Y:S01]  /*c8c0*/  MUFU.EX2 R11, R11 ;  /* 0x0000000b000b7308 */ /* 0x000fe20000000800 */
[----:B------:R-:W-:Y:S02]  /*c8d0*/  FSEL R102, R102, RZ, P0 ;  /* 0x000000ff66667208 */ /* 0x000fe40000000000 */
[----:B------:R-:W-:-:S03]  /*c8e0*/  ISETP.GT.AND P0, PT, R88, R123, PT ;  /* 0x0000007b5800720c */ /* 0x000fc60003f04270 */
[--C-:B------:R-:W-:Y:S01]  /*c8f0*/  FFMA.FTZ R110, R55, UR4, -R102.reuse ;  /* 0x00000004376e7c23 */ /* 0x100fe20008010866 */
[--C-:B------:R-:W-:Y:S01]  /*c900*/  FFMA.FTZ R108, R27, UR4, -R102.reuse ;  /* 0x000000041b6c7c23 */ /* 0x100fe20008010866 */
[----:B------:R-:W2:Y:S01]  /*c910*/  LDSM.16.MT88.4 R52, [R120+0x7000] ;  /* 0x007000007834783b */ /* 0x000ea20000004200 */
[--C-:B------:R-:W-:Y:S01]  /*c920*/  FFMA.FTZ R103, R63, UR4, -R102.reuse ;  /* 0x000000043f677c23 */ /* 0x100fe20008010866 */
[--C-:B------:R-:W-:Y:S01]  /*c930*/  FFMA.FTZ R111, R21, UR4, -R102.reuse ;  /* 0x00000004156f7c23 */ /* 0x100fe20008010866 */
[--C-:B------:R-:W-:Y:S01]  /*c940*/  FFMA.FTZ R90, R19, UR4, -R102.reuse ;  /* 0x00000004135a7c23 */ /* 0x100fe20008010866 */
[----:B------:R-:W-:Y:S01]  /*c950*/  MUFU.EX2 R110, R110 ;  /* 0x0000006e006e7308 */ /* 0x000fe20000000800 */
[--C-:B------:R-:W-:Y:S01]  /*c960*/  FFMA.FTZ R29, R17, UR4, -R102.reuse ;  /* 0x00000004111d7c23 */ /* 0x100fe20008010866 */
[--C-:B------:R-:W-:Y:S01]  /*c970*/  FFMA.FTZ R89, R51, UR4, -R102.reuse ;  /* 0x0000000433597c23 */ /* 0x100fe20008010866 */
[----:B------:R-:W3:Y:S01]  /*c980*/  LDSM.16.MT88.4 R16, [R120+0x7400] ;  /* 0x007400007810783b */ /* 0x000ee20000004200 */
[--C-:B------:R-:W-:Y:S01]  /*c990*/  FFMA.FTZ R28, R5, UR4, -R102.reuse ;  /* 0x00000004051c7c23 */ /* 0x100fe20008010866 */
[----:B-1----:R-:W-:Y:S01]  /*c9a0*/  F2FP.F16.F32.PACK_AB R4, R30, R31 ;  /* 0x0000001f1e04723e */ /* 0x002fe200000000ff */
[--C-:B------:R-:W-:Y:S01]  /*c9b0*/  FFMA.FTZ R114, R139, UR4, -R102.reuse ;  /* 0x000000048b727c23 */ /* 0x100fe20008010866 */
[----:B------:R-:W1:Y:S01]  /*c9c0*/  LDSM.16.MT88.4 R20, [R91+0x6400] ;  /* 0x006400005b14783b */ /* 0x000e620000004200 */
[----:B------:R-:W-:Y:S01]  /*c9d0*/  MUFU.EX2 R108, R108 ;  /* 0x0000006c006c7308 */ /* 0x000fe20000000800 */
[--C-:B------:R-:W-:Y:S01]  /*c9e0*/  FFMA.FTZ R101, R101, UR4, -R102.reuse ;  /* 0x0000000465657c23 */ /* 0x100fe20008010866 */
[----:B------:R-:W-:Y:S01]  /*c9f0*/  FFMA.FTZ R100, R100, UR4, -R102 ;  /* 0x0000000464647c23 */ /* 0x000fe20008010866 */
[----:B------:R-:W4:Y:S01]  /*ca00*/  LDSM.16.MT88.4 R60, [R91+0x7000] ;  /* 0x007000005b3c783b */ /* 0x000f220000004200 */
[----:B------:R-:W-:-:S03]  /*ca10*/  FADD.FTZ R31, R31, R96 ;  /* 0x000000601f1f7221 */ /* 0x000fc60000010000 */
[----:B------:R-:W-:Y:S01]  /*ca20*/  LDSM.16.MT88.4 R24, [R91+0x7400] ;  /* 0x007400005b18783b */ /* 0x000fe20000004200 */
[----:B------:R-:W5:Y:S01]  /*ca30*/  MUFU.EX2 R103, R103 ;  /* 0x0000006700677308 */ /* 0x000f620000000800 */
[----:B------:R-:W-:-:S07]  /*ca40*/  FADD.FTZ R30, R30, R31 ;  /* 0x0000001f1e1e7221 */ /* 0x000fce0000010000 */
[----:B------:R-:W2:Y:S08]  /*ca50*/  MUFU.EX2 R111, R111 ;  /* 0x0000006f006f7308 */ /* 0x000eb00000000800 */
[----:B------:R-:W3:Y:S01]  /*ca60*/  MUFU.EX2 R8, R8 ;  /* 0x0000000800087308 */ /* 0x000ee20000000800 */
[----:B-----5:R-:W-:Y:S01]  /*ca70*/  F2FP.F16.F32.PACK_AB R73, R103, R108 ;  /* 0x0000006c6749723e */ /* 0x020fe200000000ff */
[----:B------:R-:W-:-:S06]  /*ca80*/  FADD.FTZ R108, R108, R103 ;  /* 0x000000676c6c7221 */ /* 0x000fcc0000010000 */
[----:B------:R-:W-:Y:S01]  /*ca90*/  MUFU.EX2 R90, R90 ;  /* 0x0000005a005a7308 */ /* 0x000fe20000000800 */
[----:B--2---:R-:W-:Y:S01]  /*caa0*/  F2FP.F16.F32.PACK_AB R75, R110, R111 ;  /* 0x0000006f6e4b723e */ /* 0x004fe200000000ff */
[----:B------:R-:W-:-:S04]  /*cab0*/  FADD.FTZ R111, R111, R108 ;  /* 0x0000006c6f6f7221 */ /* 0x000fc80000010000 */
[----:B------:R-:W-:Y:S02]  /*cac0*/  FADD.FTZ R97, R110, R111 ;  /* 0x0000006f6e617221 */ /* 0x000fe40000010000 */
        /* <DEDUP_REMOVED lines=9> */
[C---:B------:R-:W-:Y:S06]  /*cb60*/  HMMA.16816.F32 R40, R72.reuse, R44, RZ ;  /* 0x0000002c4828723c */ /* 0x040fec00000018ff */
[----:B------:R-:W-:Y:S02]  /*cb70*/  MUFU.EX2 R117, R117 ;  /* 0x0000007500757308 */ /* 0x000fe40000000800 */
[C---:B------:R-:W-:Y:S06]  /*cb80*/  HMMA.16816.F32 R44, R72.reuse, R46, RZ ;  /* 0x0000002e482c723c */ /* 0x040fec00000018ff */
[----:B------:R-:W2:Y:S01]  /*cb90*/  MUFU.EX2 R116, R116 ;  /* 0x0000007400747308 */ /* 0x000ea20000000800 */
[----:B---3--:R-:W-:Y:S01]  /*cba0*/  F2FP.F16.F32.PACK_AB R7, R28, R29 ;  /* 0x0000001d1c07723e */ /* 0x008fe200000000ff */
[----:B------:R-:W-:Y:S06]  /*cbb0*/  HMMA.16816.F32 R64, R72, R68, RZ ;  /* 0x000000444840723c */ /* 0x000fec00000018ff */
[----:B------:R-:W-:Y:S02]  /*cbc0*/  MUFU.EX2 R114, R114 ;  /* 0x0000007200727308 */ /* 0x000fe40000000800 */
[C---:B------:R-:W-:Y:S06]  /*cbd0*/  HMMA.16816.F32 R48, R4.reuse, R16, R48 ;  /* 0x000000100430723c */ /* 0x040fec0000001830 */
[----:B------:R-:W-:Y:S02]  /*cbe0*/  MUFU.EX2 R92, R92 ;  /* 0x0000005c005c7308 */ /* 0x000fe40000000800 */
[C---:B------:R-:W-:Y:S01]  /*cbf0*/  HMMA.16816.F32 R52, R4.reuse, R18, R52 ;  /* 0x000000120434723c */ /* 0x040fe20000001834 */
[----:B------:R-:W3:Y:S05]  /*cc00*/  LDSM.16.MT88.4 R16, [R120+0x8400] ;  /* 0x008400007810783b */ /* 0x000eea0000004200 */
[----:B------:R-:W-:Y:S02]  /*cc10*/  MUFU.EX2 R95, R95 ;  /* 0x0000005f005f7308 */ /* 0x000fe40000000800 */
[C---:B-1----:R-:W-:Y:S06]  /*cc20*/  HMMA.16816.F32 R40, R4.reuse, R20, R40 ;  /* 0x000000140428723c */ /* 0x042fec0000001828 */
[----:B------:R-:W-:Y:S02]  /*cc30*/  MUFU.EX2 R94, R94 ;  /* 0x0000005e005e7308 */ /* 0x000fe40000000800 */
[----:B------:R-:W-:Y:S01]  /*cc40*/  HMMA.16816.F32 R44, R4, R22, R44 ;  /* 0x00000016042c723c */ /* 0x000fe2000000182c */
[----:B------:R-:W1:Y:S05]  /*cc50*/  LDSM.16.MT88.4 R20, [R91+0x8000] ;  /* 0x008000005b14783b */ /* 0x000e6a0000004200 */
[----:B------:R-:W-:Y:S02]  /*cc60*/  MUFU.EX2 R101, R101 ;  /* 0x0000006500657308 */ /* 0x000fe40000000800 */
[C---:B------:R-:W-:Y:S06]  /*cc70*/  HMMA.16816.F32 R68, R72.reuse, R70, RZ ;  /* 0x000000464844723c */ /* 0x040fec00000018ff */
[----:B------:R-:W-:Y:S02]  /*cc80*/  MUFU.EX2 R100, R100 ;  /* 0x0000006400647308 */ /* 0x000fe40000000800 */
[C---:B------:R-:W-:Y:S08]  /*cc90*/  HMMA.16816.F32 R80, R72.reuse, R36, RZ ;  /* 0x000000244850723c */ /* 0x040ff000000018ff */
[----:B----4-:R-:W-:Y:S08]  /*cca0*/  HMMA.16816.F32 R56, R72, R60, RZ ;  /* 0x0000003c4838723c */ /* 0x010ff000000018ff */
[C---:B---3--:R-:W-:Y:S08]  /*ccb0*/  HMMA.16816.F32 R64, R4.reuse, R16, R64 ;  /* 0x000000100440723c */ /* 0x048ff00000001840 */
[----:B------:R-:W-:Y:S01]  /*ccc0*/  HMMA.16816.F32 R68, R4, R18, R68 ;  /* 0x000000120444723c */ /* 0x000fe20000001844 */
[----:B------:R-:W3:Y:S07]  /*ccd0*/  LDSM.16.MT88.4 R16, [R91+0x8400] ;  /* 0x008400005b10783b */ /* 0x000eee0000004200 */
[C---:B------:R-:W-:Y:S08]  /*cce0*/  HMMA.16816.F32 R36, R72.reuse, R38, RZ ;  /* 0x000000264824723c */ /* 0x040ff000000018ff */
[C---:B------:R-:W-:Y:S08]  /*ccf0*/  HMMA.16816.F32 R60, R72.reuse, R62, RZ ;  /* 0x0000003e483c723c */ /* 0x040ff000000018ff */
[C---:B-1----:R-:W-:Y:S08]  /*cd00*/  HMMA.16816.F32 R76, R72.reuse, R20, RZ ;  /* 0x00000014484c723c */ /* 0x042ff000000018ff */
[----:B------:R-:W-:Y:S01]  /*cd10*/  HMMA.16816.F32 R72, R72, R22, RZ ;  /* 0x000000164848723c */ /* 0x000fe200000018ff */
[----:B------:R-:W-:Y:S07]  /*cd20*/  LDSM.16.MT88.4 R20, [R91+0x6c00] ;  /* 0x006c00005b14783b */ /* 0x000fee0000004200 */
[C---:B------:R-:W-:Y:S01]  /*cd30*/  HMMA.16816.F32 R36, R4.reuse, R34, R36 ;  /* 0x000000220424723c */ /* 0x040fe20000001824 */
[--C-:B------:R-:W-:Y:S01]  /*cd40*/  FFMA.FTZ R34, R115, UR4, -R112.reuse ;  /* 0x0000000473227c23 */ /* 0x100fe20008010870 */
[----:B------:R-:W-:Y:S01]  /*cd50*/  FFMA.FTZ R35, R119, UR4, -R112 ;  /* 0x0000000477237c23 */ /* 0x000fe20008010870 */
[----:B------:R-:W-:Y:S01]  /*cd60*/  FFMA.FTZ R115, R141, UR4, -R102 ;  /* 0x000000048d737c23 */ /* 0x000fe20008010866 */
[----:B------:R-:W-:Y:S01]  /*cd70*/  FFMA.FTZ R141, R93, UR4, -R112 ;  /* 0x000000045d8d7c23 */ /* 0x000fe20008010870 */
[--C-:B------:R-:W-:Y:S01]  /*cd80*/  FFMA.FTZ R93, R109, UR4, -R102.reuse ;  /* 0x000000046d5d7c23 */ /* 0x100fe20008010866 */
[--C-:B------:R-:W-:Y:S01]  /*cd90*/  FFMA.FTZ R112, R113, UR4, -R102.reuse ;  /* 0x0000000471707c23 */ /* 0x100fe20008010866 */
[----:B------:R-:W-:Y:S01]  /*cda0*/  MUFU.EX2 R34, R34 ;  /* 0x0000002200227308 */ /* 0x000fe20000000800 */
[C---:B---3--:R-:W-:Y:S07]  /*cdb0*/  HMMA.16816.F32 R76, R4.reuse, R16, R76 ;  /* 0x00000010044c723c */ /* 0x048fee000000184c */
[----:B------:R-:W-:Y:S01]  /*cdc0*/  MUFU.EX2 R35, R35 ;  /* 0x0000002300237308 */ /* 0x000fe20000000800 */
[C---:B------:R-:W-:Y:S01]  /*cdd0*/  HMMA.16816.F32 R72, R4.reuse, R18, R72 ;  /* 0x000000120448723c */ /* 0x040fe20000001848 */
[----:B------:R-:W1:Y:S06]  /*cde0*/  LDSM.16.MT88.4 R16, [R120+0x6800] ;  /* 0x006800007810783b */ /* 0x000e6c0000004200 */
[----:B------:R-:W3:Y:S01]  /*cdf0*/  MUFU.EX2 R115, R115 ;  /* 0x0000007300737308 */ /* 0x000ee20000000800 */
[----:B------:R-:W-:Y:S01]  /*ce00*/  HMMA.16816.F32 R80, R4, R32, R80 ;  /* 0x000000200450723c */ /* 0x000fe20000001850 */
[--C-:B------:R-:W-:Y:S01]  /*ce10*/  FFMA.FTZ R33, R137, UR4, -R102.reuse ;  /* 0x0000000489217c23 */ /* 0x100fe20008010866 */
[----:B------:R-:W-:-:S05]  /*ce20*/  FFMA.FTZ R32, R135, UR4, -R102 ;  /* 0x0000000487207c23 */ /* 0x000fca0008010866 */
[----:B------:R-:W-:Y:S01]  /*ce30*/  MUFU.EX2 R33, R33 ;  /* 0x0000002100217308 */ /* 0x000fe20000000800 */
[C---:B------:R-:W-:Y:S07]  /*ce40*/  HMMA.16816.F32 R56, R4.reuse, R24, R56 ;  /* 0x000000180438723c */ /* 0x040fee0000001838 */
[----:B------:R-:W4:Y:S01]  /*ce50*/  MUFU.EX2 R32, R32 ;  /* 0x0000002000207308 */ /* 0x000f220000000800 */
[----:B------:R-:W-:Y:S01]  /*ce60*/  HMMA.16816.F32 R60, R4, R26, R60 ;  /* 0x0000001a043c723c */ /* 0x000fe2000000183c */
[----:B--2---:R-:W-:Y:S01]  /*ce70*/  F2FP.F16.F32.PACK_AB R4, R116, R117 ;  /* 0x000000757404723e */ /* 0x004fe200000000ff */
[----:B------:R-:W-:Y:S01]  /*ce80*/  LDSM.16.MT88.4 R24, [R120+0x6c00] ;  /* 0x006c00007818783b */ /* 0x000fe20000004200 */
[----:B---3--:R-:W-:Y:S01]  /*ce90*/  F2FP.F16.F32.PACK_AB R5, R114, R115 ;  /* 0x000000737205723e */ /* 0x008fe200000000ff */
[----:B------:R-:W-:Y:S01]  /*cea0*/  FADD.FTZ R117, R117, R8 ;  /* 0x0000000875757221 */ /* 0x000fe20000010000 */
[----:B------:R-:W-:-:S02]  /*ceb0*/  F2FP.F16.F32.PACK_AB R6, R34, R35 ;  /* 0x000000232206723e */ /* 0x000fc400000000ff */
[----:B------:R-:W-:Y:S01]  /*cec0*/  MUFU.EX2 R141, R141 ;  /* 0x0000008d008d7308 */ /* 0x000fe20000000800 */
[----:B------:R-:W-:-:S04]  /*ced0*/  FADD.FTZ R116, R116, R117 ;  /* 0x0000007574747221 */ /* 0x000fc80000010000 */
[----:B------:R-:W-:-:S03]  /*cee0*/  FADD.FTZ R11, R35, R116 ;  /* 0x00000074230b7221 */ /* 0x000fc60000010000 */
[----:B------:R-:W-:Y:S01]  /*cef0*/  MUFU.EX2 R93, R93 ;  /* 0x0000005d005d7308 */ /* 0x000fe20000000800 */
[----:B----4-:R-:W-:Y:S01]  /*cf00*/  F2FP.F16.F32.PACK_AB R7, R32, R33 ;  /* 0x000000212007723e */ /* 0x010fe200000000ff */
[----:B------:R-:W-:-:S06]  /*cf10*/  FADD.FTZ R11, R34, R11 ;  /* 0x0000000b220b7221 */ /* 0x000fcc0000010000 */
[C---:B-1----:R-:W-:Y:S01]  /*cf20*/  HMMA.16816.F32 R80, R4.reuse, R16, R80 ;  /* 0x000000100450723c */ /* 0x042fe20000001850 */
[----:B------:R-:W1:Y:S07]  /*cf30*/  MUFU.EX2 R112, R112 ;  /* 0x0000007000707308 */ /* 0x000e6e0000000800 */
        /* <DEDUP_REMOVED lines=16> */
[----:B------:R-:W-:Y:S01]  /*d040*/  F2FP.F16.F32.PACK_AB R4, R95, R92 ;  /* 0x0000005c5f04723e */ /* 0x000fe200000000ff */
[----:B------:R-:W2:Y:S01]  /*d050*/  LDSM.16.MT88.4 R16, [R120+0x7c00] ;  /* 0x007c00007810783b */ /* 0x000ea20000004200 */
[----:B-1----:R-:W-:Y:S01]  /*d060*/  F2FP.F16.F32.PACK_AB R5, R112, R93 ;  /* 0x0000005d7005723e */ /* 0x002fe200000000ff */
[----:B------:R-:W-:Y:S01]  /*d070*/  FADD.FTZ R92, R92, R11 ;  /* 0x0000000b5c5c7221 */ /* 0x000fe20000010000 */
[----:B------:R-:W-:-:S02]  /*d080*/  F2FP.F16.F32.PACK_AB R6, R141, R94 ;  /* 0x0000005e8d06723e */ /* 0x000fc400000000ff */
[----:B------:R-:W-:Y:S01]  /*d090*/  F2FP.F16.F32.PACK_AB R7, R100, R101 ;  /* 0x000000656407723e */ /* 0x000fe200000000ff */
[----:B------:R-:W-:-:S04]  /*d0a0*/  FADD.FTZ R95, R95, R92 ;  /* 0x0000005c5f5f7221 */ /* 0x000fc80000010000 */
[----:B------:R-:W-:Y:S02]  /*d0b0*/  FADD.FTZ R94, R94, R95 ;  /* 0x0000005f5e5e7221 */ /* 0x000fe40000010000 */
[----:B------:R-:W-:Y:S02]  /*d0c0*/  HMMA.16816.F32 R80, R4, R24, R80 ;  /* 0x000000180450723c */ /* 0x000fe40000001850 */
[----:B------:R-:W-:-:S06]  /*d0d0*/  FADD.FTZ R141, R141, R94 ;  /* 0x0000005e8d8d7221 */ /* 0x000fcc0000010000 */
        /* <DEDUP_REMOVED lines=25> */
[----:B------:R-:W-:Y:S01]  /*d270*/  FADD.FTZ R139, R100, R101 ;  /* 0x00000065648b7221 */ /* 0x000fe20000010000 */
[----:B------:R-:W-:-:S14]  /*d280*/  @!P0 BRA `(.L_x_4020) ;  /* 0x0000002800988947 */ /* 0x000fdc0003800000 */
[----:B------:R-:W-:-:S04]  /*d290*/  DEPBAR.LE SB0, 0x0 ;  /* 0x000080000000791a */ /* 0x000fc80000000000 */
[----:B------:R-:W-:-:S04]  /*d2a0*/  UISETP.NE.U32.AND UP0, UPT, UR18, URZ, UPT ;  /* 0x000000ff1200728c */ /* 0x000fc8000bf05070 */
[----:B------:R-:W-:Y:S01]  /*d2b0*/  UISETP.NE.AND.EX UP0, UPT, UR19, URZ, UPT, UP0 ;  /* 0x000000ff1300728c */ /* 0x000fe2000bf05300 */
[----:B------:R-:W-:Y:S08]  /*d2c0*/  BAR.SYNC.DEFER_BLOCKING 0x0 ;  /* 0x0000000000007b1d */ /* 0x000ff00000010000 */
        /* <DEDUP_REMOVED lines=62> */
.L_x_4021:
[----:B------:R-:W-:Y:S01]  /*d6b0*/  UMOV UR8, URZ ;  /* 0x000000ff00087c82 */ /* 0x000fe20008000000 */
[----:B------:R-:W-:Y:S01]  /*d6c0*/  IMAD.SHL.U32 R4, R14, 0x40, RZ ;  /* 0x000000400e047824 */ /* 0x000fe200078e00ff */
[----:B------:R-:W-:-:S05]  /*d6d0*/  IADD3 R5, P0, PT, RZ, -UR8, RZ ;  /* 0x80000008ff057c10 */ /* 0x000fca000ff1e0ff */
[----:B------:R-:W-:-:S05]  /*d6e0*/  IMAD.X R4, RZ, RZ, ~R4, P0 ;  /* 0x000000ffff047224 */ /* 0x000fca00000e0e04 */
[----:B------:R-:W-:-:S04]  /*d6f0*/  SHF.R.S64 R6, R5, 0x1f, R4 ;  /* 0x0000001f05067819 */ /* 0x000fc80000001004 */
[----:B------:R-:W-:-:S04]  /*d700*/  IADD3 R127, P0, PT, R6, R127, RZ ;  /* 0x0000007f067f7210 */ /* 0x000fc80007f1e0ff */
[----:B------:R-:W-:-:S09]  /*d710*/  LEA.HI.X.SX32 R126, R4, R126, 0x1, P0 ;  /* 0x0000007e047e7211 */ /* 0x000fd200000f0eff */
.L_x_4022:
        /* <DEDUP_REMOVED lines=89> */
[----:B------:R-:W3:Y:S07]  /*dcb0*/  LDSM.16.M88.4 R92, [R85+0x4400] ;  /* 0x00440000555c783b */ /* 0x000eee0000000200 */
        /* <DEDUP_REMOVED lines=8> */
[----:B------:R-:W-:Y:S07]  /*dd40*/  LDSM.16.M88.4 R92, [R2+0x5000] ;  /* 0x00500000025c783b */ /* 0x000fee0000000200 */
[C---:B-1----:R-:W-:Y:S08]  /*dd50*/  HMMA.16816.F32 R16, R96.reuse, R88, R16 ;  /* 0x000000586010723c */ /* 0x042ff00000001810 */
[----:B------:R-:W-:Y:S01]  /*dd60*/  HMMA.16816.F32 R12, R96, R90, R12 ;  /* 0x0000005a600c723c */ /* 0x000fe2000000180c */
[----:B------:R1:W2:Y:S04]  /*dd70*/  LDSM.16.M88.4 R88, [R87+0x2000] ;  /* 0x002000005758783b */ /* 0x0002a80000000200 */
[----:B------:R-:W3:Y:S01]  /*dd80*/  LDSM.16.M88.4 R96, [R2+0x5800] ;  /* 0x005800000260783b */ /* 0x000ee20000000200 */
[----:B-1----:R-:W1:Y:S02]  /*dd90*/  S2R R87, SR_TID.X ;  /* 0x0000000000577919 */ /* 0x002e640000002100 */
[C---:B--2---:R-:W-:Y:S08]  /*dda0*/  HMMA.16816.F32 R32, R88.reuse, R92, R32 ;  /* 0x0000005c5820723c */ /* 0x044ff00000001820 */
[C---:B------:R-:W-:Y:S01]  /*ddb0*/  HMMA.16816.F32 R28, R88.reuse, R94, R28 ;  /* 0x0000005e581c723c */ /* 0x040fe2000000181c */
[----:B------:R1:W2:Y:S07]  /*ddc0*/  LDSM.16.M88.4 R92, [R2+0x5c00] ;  /* 0x005c0000025c783b */ /* 0x0002ae0000000200 */
[C---:B------:R-:W-:Y:S08]  /*ddd0*/  HMMA.16816.F32 R24, R88.reuse, R100, R24 ;  /* 0x000000645818723c */ /* 0x040ff00000001818 */
[C---:B------:R-:W-:Y:S01]  /*dde0*/  HMMA.16816.F32 R20, R88.reuse, R102, R20 ;  /* 0x000000665814723c */ /* 0x040fe20000001814 */
[----:B------:R-:W-:Y:S07]  /*ddf0*/  LDSM.16.M88.4 R100, [R108+0x2000] ;  /* 0x002000006c64783b */ /* 0x000fee0000000200 */
[----:B---3--:R-:W-:Y:S01]  /*de00*/  HMMA.16816.F32 R16, R88, R96, R16 ;  /* 0x000000605810723c */ /* 0x008fe20000001810 */
[----:B-1----:R-:W-:-:S02]  /*de10*/  IMAD.SHL.U32 R2, R87, 0x2, RZ ;  /* 0x0000000257027824 */ /* 0x002fc400078e00ff */
[----:B------:R-:W-:-:S03]  /*de20*/  IMAD.SHL.U32 R87, R86, 0x40, RZ ;  /* 0x0000004056577824 */ /* 0x000fc600078e00ff */
[----:B------:R-:W-:Y:S02]  /*de30*/  LOP3.LUT R2, R2, 0x6, RZ, 0xc0, !PT ;  /* 0x0000000602027812 */ /* 0x000fe400078ec0ff */
[----:B------:R-:W-:Y:S01]  /*de40*/  HMMA.16816.F32 R12, R88, R98, R12 ;  /* 0x00000062580c723c */ /* 0x000fe2000000180c */
[----:B------:R-:W1:Y:S01]  /*de50*/  LDSM.16.M88.4 R96, [R85+0x5000] ;  /* 0x005000005560783b */ /* 0x000e620000000200 */
[----:B------:R-:W-:-:S05]  /*de60*/  LOP3.LUT R2, R87, R2, RZ, 0xfc, !PT ;  /* 0x0000000257027212 */ /* 0x000fca00078efcff */
[C---:B------:R-:W-:Y:S01]  /*de70*/  VIADD R87, R2.reuse, 0xffffff80 ;  /* 0xffffff8002577836 */ /* 0x040fe20000000000 */
[C---:B--2---:R-:W-:Y:S04]  /*de80*/  HMMA.16816.F32 R8, R88.reuse, R92, R8 ;  /* 0x0000005c5808723c */ /* 0x044fe80000001808 */
[C---:B------:R-:W-:Y:S02]  /*de90*/  ISETP.GE.AND P1, PT, R87.reuse, R106, PT ;  /* 0x0000006a5700720c */ /* 0x040fe40003f26270 */
[----:B------:R-:W-:Y:S02]  /*dea0*/  ISETP.GE.AND P0, PT, R87, R107, PT ;  /* 0x0000006b5700720c */ /* 0x000fe40003f06270 */
[----:B------:R-:W-:Y:S01]  /*deb0*/  HMMA.16816.F32 R4, R88, R94, R4 ;  /* 0x0000005e5804723c */ /* 0x000fe20000001804 */
[----:B------:R-:W2:Y:S04]  /*dec0*/  LDSM.16.M88.4 R88, [R85+0x5800] ;  /* 0x005800005558783b */ /* 0x000ea80000000200 */
[----:B------:R-:W3:Y:S03]  /*ded0*/  LDSM.16.M88.4 R92, [R85+0x5400] ;  /* 0x00540000555c783b */ /* 0x000ee60000000200 */
[C---:B-1----:R-:W-:Y:S08]  /*dee0*/  HMMA.16816.F32 R32, R100.reuse, R96, R32 ;  /* 0x000000606420723c */ /* 0x042ff00000001820 */
[C---:B------:R-:W-:Y:S08]  /*def0*/  HMMA.16816.F32 R28, R100.reuse, R98, R28 ;  /* 0x00000062641c723c */ /* 0x040ff0000000181c */
[----:B--2---:R-:W-:Y:S01]  /*df00*/  HMMA.16816.F32 R16, R100, R88, R16 ;  /* 0x000000586410723c */ /* 0x004fe20000001810 */
[----:B------:R-:W-:-:S02]  /*df10*/  VIADD R88, R2, 0xffffff81 ;  /* 0xffffff8102587836 */ /* 0x000fc40000000000 */
[----:B------:R-:W-:Y:S01]  /*df20*/  FSEL R87, R32, -INF , !P1 ;  /* 0xff80000020577808 */ /* 0x000fe20004800000 */
[----:B------:R-:W-:Y:S02]  /*df30*/  VIADD R32, R2, 0xffffff88 ;  /* 0xffffff8802207836 */ /* 0x000fe40000000000 */
[C---:B------:R-:W-:Y:S02]  /*df40*/  ISETP.GE.AND P5, PT, R88.reuse, R106, PT ;  /* 0x0000006a5800720c */ /* 0x040fe40003fa6270 */
[----:B------:R-:W-:Y:S01]  /*df50*/  ISETP.GE.AND P1, PT, R88, R107, PT ;  /* 0x0000006b5800720c */ /* 0x000fe20003f26270 */
[----:B------:R-:W-:Y:S01]  /*df60*/  HMMA.16816.F32 R12, R100, R90, R12 ;  /* 0x0000005a640c723c */ /* 0x000fe2000000180c */
[----:B------:R-:W1:Y:S01]  /*df70*/  LDSM.16.M88.4 R88, [R85+0x5c00] ;  /* 0x005c00005558783b */ /* 0x000e620000000200 */
[----:B------:R-:W-:-:S04]  /*df80*/  DEPBAR.LE SB0, 0x0 ;  /* 0x000080000000791a */ /* 0x000fc80000000000 */
[----:B------:R-:W-:Y:S02]  /*df90*/  FSEL R35, R35, -INF , !P1 ;  /* 0xff80000023237808 */ /* 0x000fe40004800000 */
[----:B---3--:R-:W-:Y:S01]  /*dfa0*/  HMMA.16816.F32 R24, R100, R92, R24 ;  /* 0x0000005c6418723c */ /* 0x008fe20000001818 */
[----:B------:R-:W-:Y:S01]  /*dfb0*/  FSEL R93, R33, -INF , !P5 ;  /* 0xff800000215d7808 */ /* 0x000fe20006800000 */
[----:B------:R-:W-:Y:S01]  /*dfc0*/  BAR.SYNC.DEFER_BLOCKING 0x0 ;  /* 0x0000000000007b1d */ /* 0x000fe20000010000 */
[----:B------:R-:W-:-:S04]  /*dfd0*/  ISETP.GE.AND P5, PT, R32, R107, PT ;  /* 0x0000006b2000720c */ /* 0x000fc80003fa6270 */
[----:B------:R-:W-:Y:S01]  /*dfe0*/  FSEL R33, R30, -INF , !P5 ;  /* 0xff8000001e217808 */ /* 0x000fe20006800000 */
[----:B------:R-:W-:Y:S01]  /*dff0*/  HMMA.16816.F32 R20, R100, R94, R20 ;  /* 0x0000005e6414723c */ /* 0x000fe20000001814 */
[----:B------:R-:W-:Y:S01]  /*e000*/  FSEL R95, R34, -INF , !P0 ;  /* 0xff800000225f7808 */ /* 0x000fe20004000000 */
[----:B------:R-:W-:Y:S01]  /*e010*/  VIADD R34, R2, 0xffffff89 ;  /* 0xffffff8902227836 */ /* 0x000fe20000000000 */
[-C--:B------:R-:W-:Y:S01]  /*e020*/  ISETP.GE.AND P0, PT, R32, R106.reuse, PT ;  /* 0x0000006a2000720c */ /* 0x080fe20003f06270 */
[C---:B------:R-:W-:Y:S02]  /*e030*/  VIADD R32, R2.reuse, 0xffffff90 ;  /* 0xffffff9002207836 */ /* 0x040fe40000000000 */
        /* <DEDUP_REMOVED lines=9> */
[----:B------:R-:W-:-:S02]  /*e0d0*/  ISETP.GE.AND P0, PT, R28, R106, PT ;  /* 0x0000006a1c00720c */ /* 0x000fc40003f06270 */
[----:B------:R-:W-:Y:S01]  /*e0e0*/  FSEL R113, R24, -INF , !P5 ;  /* 0xff80000018717808 */ /* 0x000fe20006800000 */
[----:B------:R-:W-:Y:S01]  /*e0f0*/  VIADD R24, R2, 0xffffff99 ;  /* 0xffffff9902187836 */ /* 0x000fe20000000000 */
[----:B------:R-:W-:Y:S01]  /*e100*/  FSEL R153, R26, -INF , !P1 ;  /* 0xff8000001a997808 */ /* 0x000fe20004800000 */
[C---:B-1----:R-:W-:Y:S01]  /*e110*/  HMMA.16816.F32 R8, R100.reuse, R88, R8 ;  /* 0x000000586408723c */ /* 0x042fe20000001808 */
[----:B------:R-:W-:Y:S01]  /*e120*/  FSEL R155, R25, -INF , !P0 ;  /* 0xff800000199b7808 */ /* 0x000fe20004000000 */
[----:B------:R-:W-:Y:S01]  /*e130*/  VIADD R25, R2, 0xffffffa0 ;  /* 0xffffffa002197836 */ /* 0x000fe20000000000 */
[-C--:B------:R-:W-:Y:S02]  /*e140*/  ISETP.GE.AND P5, PT, R28, R107.reuse, PT ;  /* 0x0000006b1c00720c */ /* 0x080fe40003fa6270 */
[C---:B------:R-:W-:Y:S02]  /*e150*/  ISETP.GE.AND P1, PT, R30.reuse, R106, PT ;  /* 0x0000006a1e00720c */ /* 0x040fe40003f26270 */
[----:B------:R-:W-:Y:S01]  /*e160*/  ISETP.GE.AND P0, PT, R30, R107, PT ;  /* 0x0000006b1e00720c */ /* 0x000fe20003f06270 */
[----:B------:R-:W-:Y:S01]  /*e170*/  HMMA.16816.F32 R4, R100, R90, R4 ;  /* 0x0000005a6404723c */ /* 0x000fe20000001804 */
[----:B------:R-:W-:-:S02]  /*e180*/  FSEL R117, R27, -INF , !P5 ;  /* 0xff8000001b757808 */ /* 0x000fc40006800000 */
[----:B------:R-:W-:Y:S01]  /*e190*/  FSEL R157, R20, -INF , !P1 ;  /* 0xff800000149d7808 */ /* 0x000fe20004800000 */
[----:B------:R-:W-:Y:S01]  /*e1a0*/  VIADD R20, R2, 0xffffffa1 ;  /* 0xffffffa102147836 */ /* 0x000fe20000000000 */
[----:B------:R-:W-:Y:S02]  /*e1b0*/  FSEL R115, R22, -INF , !P0 ;  /* 0xff80000016737808 */ /* 0x000fe40004000000 */
[CC--:B------:R-:W-:Y:S02]  /*e1c0*/  ISETP.GE.AND P5, PT, R24.reuse, R106.reuse, PT ;  /* 0x0000006a1800720c */ /* 0x0c0fe40003fa6270 */
[----:B------:R-:W-:Y:S02]  /*e1d0*/  ISETP.GE.AND P1, PT, R24, R107, PT ;  /* 0x0000006b1800720c */ /* 0x000fe40003f26270 */
[----:B------:R-:W-:Y:S02]  /*e1e0*/  ISETP.GE.AND P0, PT, R25, R106, PT ;  /* 0x0000006a1900720c */ /* 0x000fe40003f06270 */
[----:B------:R-:W-:-:S02]  /*e1f0*/  FSEL R159, R21, -INF , !P5 ;  /* 0xff800000159f7808 */ /* 0x000fc40006800000 */
[----:B------:R-:W-:Y:S02]  /*e200*/  FSEL R151, R23, -INF , !P1 ;  /* 0xff80000017977808 */ /* 0x000fe40004800000 */
[----:B------:R-:W-:Y:S01]  /*e210*/  FSEL R137, R16, -INF , !P0 ;  /* 0xff80000010897808 */ /* 0x000fe20004000000 */
[----:B------:R-:W-:Y:S01]  /*e220*/  VIADD R16, R2, 0xffffffa8 ;  /* 0xffffffa802107836 */ /* 0x000fe20000000000 */
[----:B------:R-:W-:Y:S02]  /*e230*/  ISETP.GE.AND P5, PT, R25, R107, PT ;  /* 0x0000006b1900720c */ /* 0x000fe40003fa6270 */
[----:B------:R-:W-:Y:S02]  /*e240*/  ISETP.GE.AND P1, PT, R20, R106, PT ;  /* 0x0000006a1400720c */ /* 0x000fe40003f26270 */
[----:B------:R-:W-:Y:S02]  /*e250*/  FSEL R133, R18, -INF , !P5 ;  /* 0xff80000012857808 */ /* 0x000fe40006800000 */
[----:B------:R-:W-:-:S02]  /*e260*/  FSEL R147, R17, -INF , !P1 ;  /* 0xff80000011937808 */ /* 0x000fc40004800000 */
[-C--:B------:R-:W-:Y:S01]  /*e270*/  ISETP.GE.AND P0, PT, R20, R107.reuse, PT ;  /* 0x0000006b1400720c */ /* 0x080fe20003f06270 */
        /* <DEDUP_REMOVED lines=8> */
[----:B------:R-:W-:Y:S02]  /*e300*/  ISETP.GE.AND P5, PT, R20, R107, PT ;  /* 0x0000006b1400720c */ /* 0x000fe40003fa6270 */
[-C--:B------:R-:W-:Y:S02]  /*e310*/  ISETP.GE.AND P1, PT, R16, R106.reuse, PT ;  /* 0x0000006a1000720c */ /* 0x080fe40003f26270 */
        /* <DEDUP_REMOVED lines=8> */
[----:B------:R-:W-:Y:S01]  /*e3a0*/  ISETP.GE.AND P0, PT, R16, R107, PT ;  /* 0x0000006b1000720c */ /* 0x000fe20003f06270 */
[----:B------:R-:W-:Y:S01]  /*e3b0*/  VIADD R2, R86, 0xfffffffe ;  /* 0xfffffffe56027836 */ /* 0x000fe20000000000 */
[----:B------:R-:W-:Y:S02]  /*e3c0*/  FSEL R111, R9, -INF , !P5 ;  /* 0xff800000096f7808 */ /* 0x000fe40006800000 */
[----:B------:R-:W-:Y:S02]  /*e3d0*/  FSEL R103, R10, -INF , !P0 ;  /* 0xff8000000a677808 */ /* 0x000fe40004000000 */
[----:B------:R-:W-:-:S02]  /*e3e0*/  ISETP.GE.AND P0, PT, R12, R106, PT ;  /* 0x0000006a0c00720c */ /* 0x000fc40003f06270 */
[----:B------:R-:W-:Y:S02]  /*e3f0*/  ISETP.GE.AND P5, PT, R8, R106, PT ;  /* 0x0000006a0800720c */ /* 0x000fe40003fa6270 */
[----:B------:R-:W-:Y:S02]  /*e400*/  FSEL R109, R11, -INF , !P1 ;  /* 0xff8000000b6d7808 */ /* 0x000fe40004800000 */
[----:B------:R-:W-:Y:S02]  /*e410*/  FSEL R106, R4, -INF , !P0 ;  /* 0xff800000046a7808 */ /* 0x000fe40004000000 */
[-C--:B------:R-:W-:Y:S02]  /*e420*/  ISETP.GE.AND P1, PT, R12, R107.reuse, PT ;  /* 0x0000006b0c00720c */ /* 0x080fe40003f26270 */
[----:B------:R-:W-:Y:S02]  /*e430*/  ISETP.GE.AND P0, PT, R8, R107, PT ;  /* 0x0000006b0800720c */ /* 0x000fe40003f06270 */
[----:B------:R-:W-:-:S02]  /*e440*/  FSEL R107, R5, -INF , !P5 ;  /* 0xff800000056b7808 */ /* 0x000fc40006800000 */
[----:B------:R-:W-:Y:S02]  /*e450*/  ISETP.GT.AND P5, PT, R2, R123, PT ;  /* 0x0000007b0200720c */ /* 0x000fe40003fa4270 */
[----:B------:R-:W-:Y:S02]  /*e460*/  FSEL R101, R6, -INF , !P1 ;  /* 0xff80000006657808 */ /* 0x000fe40004800000 */
[----:B------:R-:W-:-:S09]  /*e470*/  FSEL R100, R7, -INF , !P0 ;  /* 0xff80000007647808 */ /* 0x000fd20004000000 */
        /* <DEDUP_REMOVED lines=66> */
.L_x_4024:
[----:B------:R-:W-:Y:S01]  /*e8a0*/  UMOV UR8, URZ ;  /* 0x000000ff00087c82 */ /* 0x000fe20008000000 */
[----:B------:R-:W-:Y:S01]  /*e8b0*/  IMAD.SHL.U32 R4, R104, 0x40, RZ ;  /* 0x0000004068047824 */ /* 0x000fe200078e00ff */
[----:B------:R-:W-:-:S05]  /*e8c0*/  IADD3 R5, P0, PT, RZ, -UR8, RZ ;  /* 0x80000008ff057c10 */ /* 0x000fca000ff1e0ff */
[----:B------:R-:W-:-:S05]  /*e8d0*/  IMAD.X R4, RZ, RZ, ~R4, P0 ;  /* 0x000000ffff047224 */ /* 0x000fca00000e0e04 */
[----:B------:R-:W-:-:S04]  /*e8e0*/  SHF.R.S64 R5, R5, 0x1f, R4 ;  /* 0x0000001f05057819 */ /* 0x000fc80000001004 */
[----:B------:R-:W-:-:S04]  /*e8f0*/  IADD3 R124, P0, PT, R5, R124, RZ ;  /* 0x0000007c057c7210 */ /* 0x000fc80007f1e0ff */
[----:B------:R-:W-:-:S09]  /*e900*/  LEA.HI.X.SX32 R125, R4, R125, 0x1, P0 ;  /* 0x0000007d047d7211 */ /* 0x000fd200000f0eff */
.L_x_4025:
[CC--:B------:R-:W-:Y:S01]  /*e910*/  @!P4 LEA R8, P0, R104.reuse, R124.reuse, 0x6 ;  /* 0x0000007c6808c211 */ /* 0x0c0fe200078030ff */
[----:B------:R-:W-:Y:S01]  /*e920*/  @!PT LDS RZ, [RZ] ;  /* 0x00000000fffff984 */ /* 0x000fe20000000800 */
[----:B------:R-:W-:Y:S01]  /*e930*/  @!PT LDS RZ, [RZ] ;  /* 0x00000000fffff984 */ /* 0x000fe20000000800 */
[----:B------:R-:W-:Y:S01]  /*e940*/  @!PT LDS RZ, [RZ] ;  /* 0x00000000fffff984 */ /* 0x000fe20000000800 */
[----:B------:R1:W-:Y:S01]  /*e950*/  @!P4 LDGSTS.E.BYPASS.LTC128B.128 [R0+0x3000], desc[UR6][R124.64] ;  /* 0x030000007c00cfae */ /* 0x0003e2000b981a06 */
[CC--:B------:R-:W-:Y:S02]  /*e960*/  @!P3 LEA R6, P1, R104.reuse, R124.reuse, 0x6 ;  /* 0x0000007c6806b211 */ /* 0x0c0fe400078230ff */
[CCC-:B------:R-:W-:Y:S01]  /*e970*/  @!P4 LEA.HI.X R9, R104.reuse, R125.reuse, R105.reuse, 0x6, P0 ;  /* 0x0000007d6809c211 */ /* 0x1c0fe200000f3469 */
[----:B------:R1:W-:Y:S01]  /*e980*/  @P4 STS.128 [R0+0x3000], RZ ;  /* 0x003000ff00004388 */ /* 0x0003e20000000c00 */
[C---:B------:R-:W-:Y:S02]  /*e990*/  @!P2 LEA R4, P0, R104.reuse, R124, 0x6 ;  /* 0x0000007c6804a211 */ /* 0x040fe400078030ff */
        /* <DEDUP_REMOVED lines=28> */
.L_x_4023:
        /* <DEDUP_REMOVED lines=37> */
[C---:B------:R-:W-:Y:S01]  /*edb0*/  IADD3 R4, PT, PT, R120.reuse, 0x6000, RZ ;  /* 0x0000600078047810 */ /* 0x040fe20007ffe0ff */
[----:B------:R-:W-:Y:S01]  /*edc0*/  FFMA.FTZ R33, R33, UR4, -R102 ;  /* 0x0000000421217c23 */ /* 0x000fe20008010866 */
[----:B------:R-:W-:Y:S01]  /*edd0*/  FSEL R99, R85, RZ, P1 ;  /* 0x000000ff55637208 */ /* 0x000fe20000800000 */
[----:B------:R-:W-:Y:S01]  /*ede0*/  FFMA.FTZ R98, R87, UR4, -R104 ;  /* 0x0000000457627c23 */ /* 0x000fe20008010868 */
[----:B------:R-:W-:Y:S01]  /*edf0*/  IADD3 R97, PT, PT, R120, 0x6020, RZ ;  /* 0x0000602078617810 */ /* 0x000fe20007ffe0ff */
[--C-:B------:R-:W-:Y:S01]  /*ee00*/  FFMA.FTZ R87, R35, UR4, -R102.reuse ;  /* 0x0000000423577c23 */ /* 0x100fe20008010866 */
[----:B------:R-:W-:Y:S01]  /*ee10*/  @P6 IADD3 R97, PT, PT, R4, -0x20, RZ ;  /* 0xffffffe004616810 */ /* 0x000fe20007ffe0ff */
[----:B------:R-:W-:Y:S01]  /*ee20*/  FADD.FTZ R99, R84, -R99 ;  /* 0x8000006354637221 */ /* 0x000fe20000010000 */
[----:B------:R-:W-:Y:S01]  /*ee30*/  FFMA.FTZ R96, R95, UR4, -R102 ;  /* 0x000000045f607c23 */ /* 0x000fe20008010866 */
[----:B------:R1:W-:Y:S01]  /*ee40*/  MUFU.EX2 R84, R33 ;  /* 0x0000002100547308 */ /* 0x0003e20000000800 */
[----:B------:R-:W-:Y:S01]  /*ee50*/  FMUL.FTZ R95, R3, UR4 ;  /* 0x00000004035f7c20 */ /* 0x000fe20008410000 */
[----:B------:R-:W-:Y:S01]  /*ee60*/  FFMA.FTZ R92, R29, UR4, -R104 ;  /* 0x000000041d5c7c23 */ /* 0x000fe20008010868 */
[----:B------:R-:W-:Y:S01]  /*ee70*/  FMUL.FTZ R99, R99, UR4 ;  /* 0x0000000463637c20 */ /* 0x000fe20008410000 */
[--C-:B------:R-:W-:Y:S01]  /*ee80*/  FFMA.FTZ R3, R31, UR4, -R102.reuse ;  /* 0x000000041f037c23 */ /* 0x100fe20008010866 */
[----:B------:R-:W-:Y:S01]  /*ee90*/  LDSM.16.MT88.4 R16, [R97] ;  /* 0x000000006110783b */ /* 0x000fe20000004200 */
        /* <DEDUP_REMOVED lines=8> */
[----:B------:R-:W-:Y:S01]  /*ef20*/  FFMA.FTZ R115, R151, UR4, -R102 ;  /* 0x0000000497737c23 */ /* 0x000fe20008010866 */
[----:B------:R-:W-:Y:S01]  /*ef30*/  FFMA.FTZ R118, R147, UR4, -R104 ;  /* 0x0000000493767c23 */ /* 0x000fe20008010868 */
[----:B------:R-:W2:Y:S01]  /*ef40*/  MUFU.EX2 R94, R94 ;  /* 0x0000005e005e7308 */ /* 0x000ea20000000800 */
[----:B-1----:R-:W1:Y:S01]  /*ef50*/  LDSM.16.MT88.4 R32, [R97+0x1000] ;  /* 0x001000006120783b */ /* 0x002e620000004200 */
[----:B------:R-:W-:Y:S01]  /*ef60*/  FFMA.FTZ R138, R119, UR4, -R102 ;  /* 0x00000004778a7c23 */ /* 0x000fe20008010866 */
[--C-:B------:R-:W-:Y:S01]  /*ef70*/  FFMA.FTZ R137, R137, UR4, -R104.reuse ;  /* 0x0000000489897c23 */ /* 0x100fe20008010868 */
[--C-:B------:R-:W-:Y:S01]  /*ef80*/  FFMA.FTZ R147, R149, UR4, -R104.reuse ;  /* 0x0000000495937c23 */ /* 0x100fe20008010868 */
[----:B------:R-:W-:Y:S01]  /*ef90*/  FFMA.FTZ R134, R145, UR4, -R104 ;  /* 0x0000000491867c23 */ /* 0x000fe20008010868 */
        /* <DEDUP_REMOVED lines=13> */
[----:B------:R-:W-:-:S05]  /*f070*/  FFMA.FTZ R100, R100, UR4, -R102 ;  /* 0x0000000464647c23 */ /* 0x000fca0008010866 */
[----:B------:R-:W-:Y:S08]  /*f080*/  MUFU.EX2 R96, R96 ;  /* 0x0000006000607308 */ /* 0x000ff00000000800 */
[----:B------:R-:W2:Y:S01]  /*f090*/  MUFU.EX2 R87, R87 ;  /* 0x0000005700577308 */ /* 0x000ea20000000800 */
[----:B---3--:R-:W-:-:S07]  /*f0a0*/  F2FP.F16.F32.PACK_AB R90, R92, R93 ;  /* 0x0000005d5c5a723e */ /* 0x008fce00000000ff */
[----:B------:R-:W3:Y:S08]  /*f0b0*/  MUFU.EX2 R99, R99 ;  /* 0x0000006300637308 */ /* 0x000ef00000000800 */
[----:B------:R-:W4:Y:S01]  /*f0c0*/  MUFU.EX2 R95, R95 ;  /* 0x0000005f005f7308 */ /* 0x000f220000000800 */
[----:B--2---:R-:W-:-:S07]  /*f0d0*/  F2FP.F16.F32.PACK_AB R89, R87, R96 ;  /* 0x000000605759723e */ /* 0x004fce00000000ff */
[----:B------:R-:W2:Y:S01]  /*f0e0*/  MUFU.EX2 R3, R3 ;  /* 0x0000000300037308 */ /* 0x000ea20000000800 */
        /* <DEDUP_REMOVED lines=8> */
[-C--:B----4-:R-:W-:Y:S01]  /*f170*/  FMUL.FTZ R30, R58, R95.reuse ;  /* 0x0000005f3a1e7220 */ /* 0x090fe20000410000 */
[-C--:B------:R-:W-:Y:S01]  /*f180*/  FMUL.FTZ R31, R59, R95.reuse ;  /* 0x0000005f3b1f7220 */ /* 0x080fe20000410000 */
[-C--:B------:R-:W-:Y:S01]  /*f190*/  FMUL.FTZ R62, R62, R95.reuse ;  /* 0x0000005f3e3e7220 */ /* 0x080fe20000410000 */
[-C--:B------:R-:W-:Y:S01]  /*f1a0*/  FMUL.FTZ R63, R63, R95.reuse ;  /* 0x0000005f3f3f7220 */ /* 0x080fe20000410000 */
[----:B------:R-:W-:Y:S01]  /*f1b0*/  LDSM.16.MT88.4 R56, [R97+0x400] ;  /* 0x000400006138783b */ /* 0x000fe20000004200 */
[-C--:B------:R-:W-:Y:S01]  /*f1c0*/  FMUL.FTZ R6, R82, R95.reuse ;  /* 0x0000005f52067220 */ /* 0x080fe20000410000 */
[-C--:B------:R-:W-:Y:S01]  /*f1d0*/  FMUL.FTZ R7, R83, R95.reuse ;  /* 0x0000005f53077220 */ /* 0x080fe20000410000 */
[-C--:B------:R-:W-:Y:S01]  /*f1e0*/  FMUL.FTZ R38, R38, R95.reuse ;  /* 0x0000005f26267220 */ /* 0x080fe20000410000 */
[----:B--2---:R-:W-:Y:S01]  /*f1f0*/  F2FP.F16.F32.PACK_AB R91, R3, R84 ;  /* 0x00000054035b723e */ /* 0x004fe200000000ff */
[----:B------:R-:W-:Y:S01]  /*f200*/  FMUL.FTZ R39, R39, R95 ;  /* 0x0000005f27277220 */ /* 0x000fe20000410000 */
[----:B------:R-:W-:Y:S01]  /*f210*/  MUFU.EX2 R113, R113 ;  /* 0x0000007100717308 */ /* 0x000fe20000000800 */
[-C--:B------:R-:W-:Y:S01]  /*f220*/  FMUL.FTZ R12, R40, R99.reuse ;  /* 0x00000063280c7220 */ /* 0x080fe20000410000 */
[----:B------:R-:W-:Y:S01]  /*f230*/  FMUL.FTZ R13, R41, R99 ;  /* 0x00000063290d7220 */ /* 0x000fe20000410000 */
[-C--:B------:R-:W-:Y:S01]  /*f240*/  FMUL.FTZ R14, R42, R95.reuse ;  /* 0x0000005f2a0e7220 */ /* 0x080fe20000410000 */
[----:B------:R-:W-:Y:S01]  /*f250*/  FMUL.FTZ R15, R43, R95 ;  /* 0x0000005f2b0f7220 */ /* 0x000fe20000410000 */
[C---:B-1----:R-:W-:Y:S01]  /*f260*/  HMMA.16816.F32 R28, R88.reuse, R32, R28 ;  /* 0x00000020581c723c */ /* 0x042fe2000000181c */
[-C--:B------:R-:W-:Y:S01]  /*f270*/  FMUL.FTZ R44, R44, R99.reuse ;  /* 0x000000632c2c7220 */ /* 0x080fe20000410000 */
[----:B------:R-:W-:Y:S01]  /*f280*/  FMUL.FTZ R45, R45, R99 ;  /* 0x000000632d2d7220 */ /* 0x000fe20000410000 */
[----:B------:R-:W1:Y:S01]  /*f290*/  MUFU.EX2 R112, R112 ;  /* 0x0000007000707308 */ /* 0x000e620000000800 */
[-C--:B------:R-:W-:Y:S01]  /*f2a0*/  FMUL.FTZ R46, R46, R95.reuse ;  /* 0x0000005f2e2e7220 */ /* 0x080fe20000410000 */
[----:B------:R-:W-:Y:S01]  /*f2b0*/  FMUL.FTZ R47, R47, R95 ;  /* 0x0000005f2f2f7220 */ /* 0x000fe20000410000 */
[-C--:B------:R-:W-:Y:S01]  /*f2c0*/  FMUL.FTZ R20, R48, R99.reuse ;  /* 0x0000006330147220 */ /* 0x080fe20000410000 */
[----:B------:R-:W-:Y:S01]  /*f2d0*/  FMUL.FTZ R21, R49, R99 ;  /* 0x0000006331157220 */ /* 0x000fe20000410000 */
[C---:B------:R-:W-:Y:S01]  /*f2e0*/  HMMA.16816.F32 R32, R88.reuse, R34, R60 ;  /* 0x000000225820723c */ /* 0x040fe2000000183c */
[----:B------:R-:W-:Y:S01]  /*f2f0*/  LDSM.16.MT88.4 R60, [R120+0x6400] ;  /* 0x00640000783c783b */ /* 0x000fe20000004200 */
[-C--:B------:R-:W-:Y:S01]  /*f300*/  FMUL.FTZ R22, R50, R95.reuse ;  /* 0x0000005f32167220 */ /* 0x080fe20000410000 */
[----:B------:R-:W-:Y:S01]  /*f310*/  MUFU.EX2 R110, R110 ;  /* 0x0000006e006e7308 */ /* 0x000fe20000000800 */
[----:B------:R-:W-:Y:S01]  /*f320*/  FMUL.FTZ R23, R51, R95 ;  /* 0x0000005f33177220 */ /* 0x000fe20000410000 */
[-C--:B------:R-:W-:Y:S01]  /*f330*/  FMUL.FTZ R52, R52, R99.reuse ;  /* 0x0000006334347220 */ /* 0x080fe20000410000 */
[----:B------:R-:W-:Y:S01]  /*f340*/  FMUL.FTZ R53, R53, R99 ;  /* 0x0000006335357220 */ /* 0x000fe20000410000 */
[-C--:B------:R-:W-:Y:S01]  /*f350*/  FMUL.FTZ R54, R54, R95.reuse ;  /* 0x0000005f36367220 */ /* 0x080fe20000410000 */
[C---:B------:R-:W-:Y:S01]  /*f360*/  HMMA.16816.F32 R4, R88.reuse, R8, R4 ;  /* 0x000000085804723c */ /* 0x040fe20000001804 */
[----:B------:R-:W-:Y:S01]  /*f370*/  FMUL.FTZ R55, R55, R95 ;  /* 0x0000005f37377220 */ /* 0x000fe20000410000 */
[----:B------:R-:W2:Y:S01]  /*f380*/  LDSM.16.MT88.4 R40, [R120+0x8000] ;  /* 0x008000007828783b */ /* 0x000ea20000004200 */
[----:B------:R-:W-:Y:S01]  /*f390*/  MUFU.EX2 R105, R105 ;  /* 0x0000006900697308 */ /* 0x000fe20000000800 */
[-C--:B------:R-:W-:Y:S01]  /*f3a0*/  FMUL.FTZ R68, R68, R99.reuse ;  /* 0x0000006344447220 */ /* 0x080fe20000410000 */
[----:B------:R-:W-:Y:S01]  /*f3b0*/  FMUL.FTZ R69, R69, R99 ;  /* 0x0000006345457220 */ /* 0x000fe20000410000 */
[----:B------:R-:W-:Y:S01]  /*f3c0*/  LDSM.16.MT88.4 R48, [R97+0x2000] ;  /* 0x002000006130783b */ /* 0x000fe20000004200 */
[----:B------:R-:W-:Y:S01]  /*f3d0*/  FMUL.FTZ R70, R70, R95 ;  /* 0x0000005f46467220 */ /* 0x000fe20000410000 */
[C---:B------:R-:W-:Y:S01]  /*f3e0*/  HMMA.16816.F32 R8, R88.reuse, R10, R36 ;  /* 0x0000000a5808723c */ /* 0x040fe20000001824 */
[-C--:B------:R-:W-:Y:S01]  /*f3f0*/  FMUL.FTZ R36, R64, R99.reuse ;  /* 0x0000006340247220 */ /* 0x080fe20000410000 */
[----:B------:R-:W-:Y:S01]  /*f400*/  FMUL.FTZ R37, R65, R99 ;  /* 0x0000006341257220 */ /* 0x000fe20000410000 */
[----:B------:R-:W-:Y:S01]  /*f410*/  MUFU.EX2 R114, R114 ;  /* 0x0000007200727308 */ /* 0x000fe20000000800 */
[-C--:B------:R-:W-:Y:S01]  /*f420*/  FMUL.FTZ R38, R66, R95.reuse ;  /* 0x0000005f42267220 */ /* 0x080fe20000410000 */
[-C--:B------:R-:W-:Y:S01]  /*f430*/  FMUL.FTZ R39, R67, R95.reuse ;  /* 0x0000005f43277220 */ /* 0x080fe20000410000 */
[----:B------:R-:W-:Y:S01]  /*f440*/  FMUL.FTZ R71, R71, R95 ;  /* 0x0000005f47477220 */ /* 0x000fe20000410000 */
[----:B------:R-:W3:Y:S01]  /*f450*/  LDSM.16.MT88.4 R64, [R120+0x7400] ;  /* 0x007400007840783b */ /* 0x000ee20000004200 */
[----:B------:R-:W-:Y:S01]  /*f460*/  HMMA.16816.F32 R12, R88, R16, R12 ;  /* 0x00000010580c723c */ /* 0x000fe2000000180c */
[-C--:B------:R-:W-:Y:S01]  /*f470*/  FMUL.FTZ R72, R72, R99.reuse ;  /* 0x0000006348487220 */ /* 0x080fe20000410000 */
[----:B------:R-:W-:Y:S01]  /*f480*/  FMUL.FTZ R73, R73, R99 ;  /* 0x0000006349497220 */ /* 0x000fe20000410000 */
[----:B------:R-:W4:Y:S01]  /*f490*/  MUFU.EX2 R117, R117 ;  /* 0x0000007500757308 */ /* 0x000f220000000800 */
[-C--:B------:R-:W-:Y:S01]  /*f4a0*/  FMUL.FTZ R74, R74, R95.reuse ;  /* 0x0000005f4a4a7220 */ /* 0x080fe20000410000 */
[-C--:B------:R-:W-:Y:S01]  /*f4b0*/  FMUL.FTZ R75, R75, R95.reuse ;  /* 0x0000005f4b4b7220 */ /* 0x080fe20000410000 */
[----:B------:R-:W-:-:S02]  /*f4c0*/  FFMA.FTZ R96, R139, R95, R96 ;  /* 0x0000005f8b607223 */ /* 0x000fc40000010060 */
[C---:B------:R-:W-:Y:S01]  /*f4d0*/  HMMA.16816.F32 R16, R88.reuse, R18, R44 ;  /* 0x000000125810723c */ /* 0x040fe2000000182c */
[-C--:B------:R-:W-:Y:S01]  /*f4e0*/  FMUL.FTZ R44, R76, R99.reuse ;  /* 0x000000634c2c7220 */ /* 0x080fe20000410000 */
[----:B------:R-:W-:Y:S01]  /*f4f0*/  FMUL.FTZ R45, R77, R99 ;  /* 0x000000634d2d7220 */ /* 0x000fe20000410000 */
[----:B------:R-:W-:Y:S01]  /*f500*/  MUFU.EX2 R116, R116 ;  /* 0x0000007400747308 */ /* 0x000fe20000000800 */
[-C--:B------:R-:W-:Y:S01]  /*f510*/  FMUL.FTZ R46, R78, R95.reuse ;  /* 0x0000005f4e2e7220 */ /* 0x080fe20000410000 */
[----:B------:R-:W-:Y:S01]  /*f520*/  FMUL.FTZ R47, R79, R95 ;  /* 0x0000005f4f2f7220 */ /* 0x000fe20000410000 */
[----:B------:R-:W-:Y:S01]  /*f530*/  FFMA.FTZ R99, R141, R99, R98 ;  /* 0x000000638d637223 */ /* 0x000fe20000010062 */
[----:B------:R-:W-:Y:S01]  /*f540*/  FADD.FTZ R87, R87, R96 ;  /* 0x0000006057577221 */ /* 0x000fe20000010000 */
[----:B------:R-:W-:Y:S02]  /*f550*/  HMMA.16816.F32 R20, R88, R24, R20 ;  /* 0x000000185814723c */ /* 0x000fe40000001814 */
[----:B------:R-:W-:Y:S01]  /*f560*/  FADD.FTZ R94, R94, R99 ;  /* 0x000000635e5e7221 */ /* 0x000fe20000010000 */
[----:B------:R-:W5:Y:S01]  /*f570*/  MUFU.EX2 R115, R115 ;  /* 0x0000007300737308 */ /* 0x000f620000000800 */
[----:B------:R-:W-:-:S02]  /*f580*/  FADD.FTZ R84, R84, R87 ;  /* 0x0000005754547221 */ /* 0x000fc40000010000 */
[----:B------:R-:W-:Y:S02]  /*f590*/  FADD.FTZ R93, R93, R94 ;  /* 0x0000005e5d5d7221 */ /* 0x000fe40000010000 */
[C---:B------:R-:W-:Y:S01]  /*f5a0*/  HMMA.16816.F32 R24, R88.reuse, R26, R52 ;  /* 0x0000001a5818723c */ /* 0x040fe20000001834 */
[----:B-1----:R-:W-:Y:S01]  /*f5b0*/  F2FP.F16.F32.PACK_AB R52, R112, R113 ;  /* 0x000000717034723e */ /* 0x002fe200000000ff */
[----:B------:R-:W-:Y:S01]  /*f5c0*/  FADD.FTZ R92, R92, R93 ;  /* 0x0000005d5c5c7221 */ /* 0x000fe20000010000 */
[----:B----4-:R-:W-:Y:S01]  /*f5d0*/  F2FP.F16.F32.PACK_AB R53, R117, R114 ;  /* 0x000000727535723e */ /* 0x010fe200000000ff */
[----:B------:R-:W-:Y:S01]  /*f5e0*/  MUFU.EX2 R137, R137 ;  /* 0x0000008900897308 */ /* 0x000fe20000000800 */
[----:B------:R-:W-:Y:S01]  /*f5f0*/  F2FP.F16.F32.PACK_AB R54, R105, R110 ;  /* 0x0000006e6936723e */ /* 0x000fe200000000ff */
[----:B------:R-:W-:Y:S01]  /*f600*/  FADD.FTZ R3, R3, R84 ;  /* 0x0000005403037221 */ /* 0x000fe20000010000 */
[----:B------:R-:W-:Y:S01]  /*f610*/  FADD.FTZ R113, R113, R92 ;  /* 0x0000005c71717221 */ /* 0x000fe20000010000 */
[C---:B--2---:R-:W-:Y:S01]  /*f620*/  HMMA.16816.F32 R36, R88.reuse, R40, R36 ;  /* 0x000000285824723c */ /* 0x044fe20000001824 */
[-C--:B------:R-:W-:Y:S01]  /*f630*/  MOV R84, R85.reuse ;  /* 0x0000005500547202 */ /* 0x080fe20000000f00 */
[----:B------:R-:W-:Y:S01]  /*f640*/  FADD.FTZ R114, R114, R3 ;  /* 0x0000000372727221 */ /* 0x000fe20000010000 */
[----:B------:R-:W-:Y:S01]  /*f650*/  FADD.FTZ R113, R112, R113 ;  /* 0x0000007170717221 */ /* 0x000fe20000010000 */
[----:B-----5:R-:W-:Y:S01]  /*f660*/  F2FP.F16.F32.PACK_AB R55, R115, R116 ;  /* 0x000000747337723e */ /* 0x020fe200000000ff */
[----:B------:R-:W-:Y:S01]  /*f670*/  MUFU.EX2 R118, R118 ;  /* 0x0000007600767308 */ /* 0x000fe20000000800 */
[----:B------:R-:W-:Y:S01]  /*f680*/  FADD.FTZ R117, R117, R114 ;  /* 0x0000007275757221 */ /* 0x000fe20000010000 */
[----:B------:R-:W-:Y:S01]  /*f690*/  FADD.FTZ R110, R110, R113 ;  /* 0x000000716e6e7221 */ /* 0x000fe20000010000 */
[----:B------:R-:W-:Y:S01]  /*f6a0*/  HMMA.16816.F32 R40, R88, R42, R68 ;  /* 0x0000002a5828723c */ /* 0x000fe20000001844 */
[----:B------:R-:W-:Y:S01]  /*f6b0*/  LDSM.16.MT88.4 R68, [R120+0x8800] ;  /* 0x008800007844783b */ /* 0x000fe20000004200 */
[----:B------:R-:W-:Y:S01]  /*f6c0*/  FADD.FTZ R116, R116, R117 ;  /* 0x0000007574747221 */ /* 0x000fe20000010000 */
[----:B------:R-:W-:Y:S01]  /*f6d0*/  FADD.FTZ R110, R105, R110 ;  /* 0x0000006e696e7221 */ /* 0x000fe20000010000 */
[-C--:B------:R-:W-:Y:S01]  /*f6e0*/  MOV R3, R0.reuse ;  /* 0x0000000000037202 */ /* 0x080fe20000000f00 */
[----:B------:R-:W-:Y:S01]  /*f6f0*/  MUFU.EX2 R147, R147 ;  /* 0x0000009300937308 */ /* 0x000fe20000000800 */
[----:B------:R-:W-:Y:S01]  /*f700*/  FADD.FTZ R116, R115, R116 ;  /* 0x0000007473747221 */ /* 0x000fe20000010000 */
[----:B------:R-:W-:Y:S01]  /*f710*/  @P5 MOV R3, R0 ;  /* 0x0000000000035202 */ /* 0x000fe20000000f00 */
[----:B------:R-:W-:Y:S01]  /*f720*/  HMMA.16816.F32 R4, R52, R60, R4 ;  /* 0x0000003c3404723c */ /* 0x000fe20000001804 */
[----:B------:R-:W-:-:S04]  /*f730*/  @P5 MOV R84, R85 ;  /* 0x0000005500545202 */ /* 0x000fc80000000f00 */
[----:B------:R-:W-:Y:S03]  /*f740*/  MUFU.EX2 R134, R134 ;  /* 0x0000008600867308 */ /* 0x000fe60000000800 */
[C---:B------:R-:W-:Y:S01]  /*f750*/  HMMA.16816.F32 R8, R52.reuse, R62, R8 ;  /* 0x0000003e3408723c */ /* 0x040fe20000001808 */
[----:B------:R-:W1:Y:S04]  /*f760*/  LDSM.16.MT88.4 R60, [R97+0x1400] ;  /* 0x00140000613c783b */ /* 0x000e680000004200 */
[----:B------:R-:W-:Y:S03]  /*f770*/  MUFU.EX2 R133, R133 ;  /* 0x0000008500857308 */ /* 0x000fe60000000800 */
[C---:B------:R-:W-:Y:S05]  /*f780*/  HMMA.16816.F32 R12, R52.reuse, R56, R12 ;  /* 0x00000038340c723c */ /* 0x040fea000000180c */
[----:B------:R-:W-:Y:S03]  /*f790*/  MUFU.EX2 R136, R136 ;  /* 0x0000008800887308 */ /* 0x000fe60000000800 */
[C---:B------:R-:W-:Y:S01]  /*f7a0*/  HMMA.16816.F32 R16, R52.reuse, R58, R16 ;  /* 0x0000003a3410723c */ /* 0x040fe20000001810 */
[----:B------:R-:W2:Y:S04]  /*f7b0*/  LDSM.16.MT88.4 R56, [R120+0x8400] ;  /* 0x008400007838783b */ /* 0x000ea80000004200 */
[----:B------:R-:W-:Y:S03]  /*f7c0*/  MUFU.EX2 R138, R138 ;  /* 0x0000008a008a7308 */ /* 0x000fe60000000800 */
[C---:B---3--:R-:W-:Y:S05]  /*f7d0*/  HMMA.16816.F32 R20, R52.reuse, R64, R20 ;  /* 0x000000403414723c */ /* 0x048fea0000001814 */
[----:B------:R-:W-:Y:S03]  /*f7e0*/  MUFU.EX2 R119, R119 ;  /* 0x0000007700777308 */ /* 0x000fe60000000800 */
[----:B------:R-:W-:Y:S01]  /*f7f0*/  HMMA.16816.F32 R24, R52, R66, R24 ;  /* 0x000000423418723c */ /* 0x000fe20000001818 */
[----:B------:R-:W-:Y:S04]  /*f800*/  LDSM.16.MT88.4 R64, [R97+0x800] ;  /* 0x000800006140783b */ /* 0x000fe80000004200 */
[----:B------:R-:W-:Y:S03]  /*f810*/  MUFU.EX2 R135, R135 ;  /* 0x0000008700877308 */ /* 0x000fe60000000800 */
[----:B------:R-:W-:Y:S05]  /*f820*/  HMMA.16816.F32 R44, R88, R48, R44 ;  /* 0x00000030582c723c */ /* 0x000fea000000182c */
[----:B------:R-:W3:Y:S03]  /*f830*/  MUFU.EX2 R108, R108 ;  /* 0x0000006c006c7308 */ /* 0x000ee60000000800 */
[C---:B-1----:R-:W-:Y:S05]  /*f840*/  HMMA.16816.F32 R28, R52.reuse, R60, R28 ;  /* 0x0000003c341c723c */ /* 0x042fea000000181c */
[----:B------:R-:W-:Y:S03]  /*f850*/  MUFU.EX2 R106, R106 ;  /* 0x0000006a006a7308 */ /* 0x000fe60000000800 */
[C---:B------:R-:W-:Y:S01]  /*f860*/  HMMA.16816.F32 R32, R52.reuse, R62, R32 ;  /* 0x0000003e3420723c */ /* 0x040fe20000001820 */
[----:B------:R-:W1:Y:S04]  /*f870*/  LDSM.16.MT88.4 R60, [R97+0x2400] ;  /* 0x00240000613c783b */ /* 0x000e680000004200 */
[----:B------:R-:W4:Y:S03]  /*f880*/  MUFU.EX2 R107, R107 ;  /* 0x0000006b006b7308 */ /* 0x000f260000000800 */
[C---:B--2---:R-:W-:Y:S05]  /*f890*/  HMMA.16816.F32 R36, R52.reuse, R56, R36 ;  /* 0x000000383424723c */ /* 0x044fea0000001824 */
[----:B------:R-:W-:Y:S03]  /*f8a0*/  MUFU.EX2 R103, R103 ;  /* 0x0000006700677308 */ /* 0x000fe60000000800 */
[----:B------:R-:W-:Y:S01]  /*f8b0*/  HMMA.16816.F32 R40, R52, R58, R40 ;  /* 0x0000003a3428723c */ /* 0x000fe20000001828 */
[----:B------:R-:W2:Y:S04]  /*f8c0*/  LDSM.16.MT88.4 R56, [R120+0x6800] ;  /* 0x006800007838783b */ /* 0x000ea80000004200 */
[----:B------:R-:W5:Y:S03]  /*f8d0*/  MUFU.EX2 R104, R104 ;  /* 0x0000006800687308 */ /* 0x000f660000000800 */
[----:B------:R-:W-:Y:S01]  /*f8e0*/  HMMA.16816.F32 R48, R88, R50, R72 ;  /* 0x000000325830723c */ /* 0x000fe20000001848 */
[----:B------:R-:W2:Y:S01]  /*f8f0*/  LDSM.16.MT88.4 R72, [R97+0x2800] ;  /* 0x002800006148783b */ /* 0x000ea20000004200 */
[----:B---3--:R-:W-:-:S02]  /*f900*/  F2FP.F16.F32.PACK_AB R88, R108, R135 ;  /* 0x000000876c58723e */ /* 0x008fc400000000ff */
[----:B----4-:R-:W-:Y:S01]  /*f910*/  F2FP.F16.F32.PACK_AB R90, R107, R106 ;  /* 0x0000006a6b5a723e */ /* 0x010fe200000000ff */
[----:B------:R-:W-:Y:S08]  /*f920*/  MUFU.EX2 R101, R101 ;  /* 0x0000006500657308 */ /* 0x000ff00000000800 */
[----:B------:R-:W3:Y:S01]  /*f930*/  MUFU.EX2 R100, R100 ;  /* 0x0000006400647308 */ /* 0x000ee20000000800 */
[----:B-----5:R-:W-:Y:S01]  /*f940*/  F2FP.F16.F32.PACK_AB R89, R104, R103 ;  /* 0x000000676859723e */ /* 0x020fe200000000ff */
        /* <DEDUP_REMOVED lines=9> */
[----:B------:R-:W-:Y:S01]  /*f9e0*/  FADD.FTZ R118, R118, R137 ;  /* 0x0000008976767221 */ /* 0x000fe20000010000 */
[----:B---3--:R-:W-:Y:S01]  /*f9f0*/  F2FP.F16.F32.PACK_AB R91, R100, R101 ;  /* 0x00000065645b723e */ /* 0x008fe200000000ff */
        /* <DEDUP_REMOVED lines=15> */
[----:B------:R-:W-:-:S03]  /*faf0*/  FADD.FTZ R139, R100, R101 ;  /* 0x00000065648b7221 */ /* 0x000fc60000010000 */
[C---:B------:R-:W-:Y:S01]  /*fb00*/  HMMA.16816.F32 R8, R52.reuse, R58, R8 ;  /* 0x0000003a3408723c */ /* 0x040fe20000001808 */
[----:B------:R-:W2:Y:S07]  /*fb10*/  LDSM.16.MT88.4 R56, [R97+0x1800] ;  /* 0x001800006138783b */ /* 0x000eae0000004200 */
[C---:B------:R-:W-:Y:S01]  /*fb20*/  HMMA.16816.F32 R64, R52.reuse, R68, R36 ;  /* 0x000000443440723c */ /* 0x040fe20000001824 */
[----:B------:R-:W3:Y:S07]  /*fb30*/  LDSM.16.MT88.4 R36, [R120+0x6c00] ;  /* 0x006c00007824783b */ /* 0x000eee0000004200 */
[C---:B------:R-:W-:Y:S01]  /*fb40*/  HMMA.16816.F32 R76, R52.reuse, R72, R44 ;  /* 0x00000048344c723c */ /* 0x040fe2000000182c */
[----:B------:R-:W4:Y:S07]  /*fb50*/  LDSM.16.MT88.4 R44, [R97+0xc00] ;  /* 0x000c0000612c783b */ /* 0x000f2e0000004200 */
[C---:B-1----:R-:W-:Y:S08]  /*fb60*/  HMMA.16816.F32 R20, R52.reuse, R60, R20 ;  /* 0x0000003c3414723c */ /* 0x042ff00000001814 */
[C---:B------:R-:W-:Y:S01]  /*fb70*/  HMMA.16816.F32 R24, R52.reuse, R62, R24 ;  /* 0x0000003e3418723c */ /* 0x040fe20000001818 */
[----:B------:R-:W1:Y:S07]  /*fb80*/  LDSM.16.MT88.4 R60, [R97+0x1c00] ;  /* 0x001c0000613c783b */ /* 0x000e6e0000004200 */
[C---:B------:R-:W-:Y:S08]  /*fb90*/  HMMA.16816.F32 R68, R52.reuse, R70, R40 ;  /* 0x000000463444723c */ /* 0x040ff00000001828 */
[C---:B--2---:R-:W-:Y:S08]  /*fba0*/  HMMA.16816.F32 R28, R52.reuse, R56, R28 ;  /* 0x00000038341c723c */ /* 0x044ff0000000181c */
[C---:B------:R-:W-:Y:S08]  /*fbb0*/  HMMA.16816.F32 R32, R52.reuse, R58, R32 ;  /* 0x0000003a3420723c */ /* 0x040ff00000001820 */
[----:B------:R-:W-:Y:S01]  /*fbc0*/  HMMA.16816.F32 R72, R52, R74, R48 ;  /* 0x0000004a3448723c */ /* 0x000fe20000001830 */
[----:B------:R-:W2:Y:S07]  /*fbd0*/  LDSM.16.MT88.4 R52, [R120+0x7c00] ;  /* 0x007c00007834783b */ /* 0x000eae0000004200 */
[C---:B---3--:R-:W-:Y:S01]  /*fbe0*/  HMMA.16816.F32 R80, R88.reuse, R36, R4 ;  /* 0x000000245850723c */ /* 0x048fe20000001804 */
[----:B------:R-:W3:Y:S07]  /*fbf0*/  LDSM.16.MT88.4 R4, [R120+0x8c00] ;  /* 0x008c00007804783b */ /* 0x000eee0000004200 */
[C---:B------:R-:W-:Y:S01]  /*fc00*/  HMMA.16816.F32 R36, R88.reuse, R38, R8 ;  /* 0x000000265824723c */ /* 0x040fe20000001808 */
[----:B------:R-:W5:Y:S07]  /*fc10*/  LDSM.16.MT88.4 R8, [R97+0x2c00] ;  /* 0x002c00006108783b */ /* 0x000f6e0000004200 */
[C---:B----4-:R-:W-:Y:S08]  /*fc20*/  HMMA.16816.F32 R40, R88.reuse, R44, R12 ;  /* 0x0000002c5828723c */ /* 0x050ff0000000180c */
[C---:B-1----:R-:W-:Y:S08]  /*fc30*/  HMMA.16816.F32 R56, R88.reuse, R60, R28 ;  /* 0x0000003c5838723c */ /* 0x042ff0000000181c */
[C---:B------:R-:W-:Y:S08]  /*fc40*/  HMMA.16816.F32 R44, R88.reuse, R46, R16 ;  /* 0x0000002e582c723c */ /* 0x040ff00000001810 */
[C---:B--2---:R-:W-:Y:S08]  /*fc50*/  HMMA.16816.F32 R48, R88.reuse, R52, R20 ;  /* 0x000000345830723c */ /* 0x044ff00000001814 */
[C---:B------:R-:W-:Y:S08]  /*fc60*/  HMMA.16816.F32 R52, R88.reuse, R54, R24 ;  /* 0x000000365834723c */ /* 0x040ff00000001818 */
[C---:B------:R-:W-:Y:S08]  /*fc70*/  HMMA.16816.F32 R60, R88.reuse, R62, R32 ;  /* 0x0000003e583c723c */ /* 0x040ff00000001820 */
[C---:B---3--:R-:W-:Y:S08]  /*fc80*/  HMMA.16816.F32 R64, R88.reuse, R4, R64 ;  /* 0x000000045840723c */ /* 0x048ff00000001840 */
[C---:B------:R-:W-:Y:S08]  /*fc90*/  HMMA.16816.F32 R68, R88.reuse, R6, R68 ;  /* 0x000000065844723c */ /* 0x040ff00000001844 */
[C---:B-----5:R-:W-:Y:S08]  /*fca0*/  HMMA.16816.F32 R76, R88.reuse, R8, R76 ;  /* 0x00000008584c723c */ /* 0x060ff0000000184c */
[----:B------:R-:W-:Y:S01]  /*fcb0*/  HMMA.16816.F32 R72, R88, R10, R72 ;  /* 0x0000000a5848723c */ /* 0x000fe20000001848 */
[----:B------:R-:W-:Y:S01]  /*fcc0*/  MOV R88, R2 ;  /* 0x0000000200587202 */ /* 0x000fe20000000f00 */
[----:B------:R-:W-:-:S03]  /*fcd0*/  NOP ;  /* 0x0000000000007918 */ /* 0x000fc60000000000 */
[----:B------:R-:W-:-:S15]  /*fce0*/  @P5 BRA `(.L_x_4026) ;  /* 0x0000000000045947 */ /* 0x000fde0003800000 */
.L_x_4020:
[----:B------:R-:W-:-:S07]  /*fcf0*/  IADD3 R86, PT, PT, R88, -0x1, RZ ;  /* 0xffffffff58567810 */ /* 0x000fce0007ffe0ff */
.L_x_4026:
        /* <DEDUP_REMOVED lines=19> */
.L_x_4031:
[----:B------:R-:W-:Y:S01]  /*fe30*/  @!P6 IADD3 R8, P0, PT, RZ, -R135, RZ ;  /* 0x80000087ff08e210 */ /* 0x000fe20007f1e0ff */
[----:B------:R-:W1:Y:S01]  /*fe40*/  S2R R2, SR_TID.X ;  /* 0x0000000000027919 */ /* 0x000e620000002100 */
[----:B------:R-:W5:Y:S01]  /*fe50*/  @!P6 LDC R144, c[0x0][0x3c0] ;  /* 0x0000f000ff90eb82 */ /* 0x000f620000000800 */
[----:B------:R-:W-:Y:S07]  /*fe60*/  DEPBAR.LE SB0, 0x0 ;  /* 0x000080000000791a */ /* 0x000fee0000000000 */
[----:B------:R-:W2:Y:S08]  /*fe70*/  LDC R147, c[0x0][0x3c4] ;  /* 0x0000f100ff937b82 */ /* 0x000eb00000000800 */
[----:B------:R-:W-:Y:S01]  /*fe80*/  BAR.SYNC.DEFER_BLOCKING 0x0 ;  /* 0x0000000000007b1d */ /* 0x000fe20000010000 */
[C---:B-1----:R-:W-:Y:S01]  /*fe90*/  LOP3.LUT R132, R2.reuse, 0x18, RZ, 0xc0, !PT ;  /* 0x0000001802847812 */ /* 0x042fe200078ec0ff */
[C---:B------:R-:W-:Y:S01]  /*fea0*/  IMAD.SHL.U32 R9, R2.reuse, 0x8, RZ ;  /* 0x0000000802097824 */ /* 0x040fe200078e00ff */
[----:B------:R-:W-:Y:S01]  /*feb0*/  SHF.R.U32.HI R122, RZ, 0x1, R2 ;  /* 0x00000001ff7a7819 */ /* 0x000fe20000011602 */
[C---:B------:R-:W-:Y:S02]  /*fec0*/  IMAD.SHL.U32 R7, R2.reuse, 0x10, RZ ;  /* 0x0000001002077824 */ /* 0x040fe400078e00ff */
[----:B------:R-:W-:Y:S01]  /*fed0*/  IMAD.SHL.U32 R5, R2, 0x4, RZ ;  /* 0x0000000402057824 */ /* 0x000fe200078e00ff */
[--C-:B------:R-:W-:Y:S01]  /*fee0*/  LOP3.LUT R10, R132, 0xd8, R9.reuse, 0x78, !PT ;  /* 0x000000d8840a7812 */ /* 0x100fe200078e7809 */
[----:B------:R-:W-:Y:S01]  /*fef0*/  IMAD.SHL.U32 R6, R2, 0x20, RZ ;  /* 0x0000002002067824 */ /* 0x000fe200078e00ff */
[----:B------:R-:W-:Y:S01]  /*ff00*/  LOP3.LUT R3, R122, 0x8, RZ, 0xc0, !PT ;  /* 0x000000087a037812 */ /* 0x000fe200078ec0ff */
[----:B-----5:R-:W-:Y:S01]  /*ff10*/  @!P6 IMAD.SHL.U32 R11, R144, 0x40, RZ ;  /* 0x00000040900be824 */ /* 0x020fe200078e00ff */
[----:B------:R-:W-:Y:S02]  /*ff20*/  LOP3.LUT R121, R7, 0x3e00, RZ, 0xc0, !PT ;  /* 0x00003e0007797812 */ /* 0x000fe400078ec0ff */
[----:B------:R-:W-:Y:S02]  /*ff30*/  LOP3.LUT R143, R10, 0x1f20, R9, 0xf8, !PT ;  /* 0x00001f200a8f7812 */ /* 0x000fe400078ef809 */
[----:B------:R-:W-:Y:S02]  /*ff40*/  LOP3.LUT R5, R5, 0x18, RZ, 0xc0, !PT ;  /* 0x0000001805057812 */ /* 0x000fe400078ec0ff */
[--C-:B------:R-:W-:Y:S02]  /*ff50*/  LOP3.LUT R3, R3, 0xc0, R6.reuse, 0xf8, !PT ;  /* 0x000000c003037812 */ /* 0x100fe400078ef806 */
[--C-:B------:R-:W-:Y:S02]  /*ff60*/  LOP3.LUT R4, R121, 0x120, R6.reuse, 0xf8, !PT ;  /* 0x0000012079047812 */ /* 0x100fe400078ef806 */
[----:B------:R-:W-:Y:S01]  /*ff70*/  LOP3.LUT R10, R9, 0x18, RZ, 0xc0, !PT ;  /* 0x00000018090a7812 */ /* 0x000fe200078ec0ff */
[----:B------:R-:W-:Y:S01]  /*ff80*/  @!P6 IMAD.X R9, RZ, RZ, ~R11, P0 ;  /* 0x000000ffff09e224 */ /* 0x000fe200000e0e0b */
[----:B------:R-:W-:Y:S02]  /*ff90*/  LOP3.LUT R7, R7, 0x100, RZ, 0xc0, !PT ;  /* 0x0000010007077812 */ /* 0x000fe400078ec0ff */
[----:B------:R-:W-:Y:S02]  /*ffa0*/  LOP3.LUT R3, R4, R3, R5, 0xf6, !PT ;  /* 0x0000000304037212 */ /* 0x000fe400078ef605 */
[----:B------:R-:W-:Y:S02]  /*ffb0*/  LOP3.LUT R4, R7, 0x20, R6, 0xf8, !PT ;  /* 0x0000002007047812 */ /* 0x000fe400078ef806 */
[----:B------:R-:W-:Y:S02]  /*ffc0*/  LOP3.LUT R7, R6, 0xc0, RZ, 0xc0, !PT ;  /* 0x000000c006077812 */ /* 0x000fe400078ec0ff */
[----:B------:R-:W-:Y:S02]  /*ffd0*/  @!P6 SHF.R.S64 R12, R8, 0x1f, R9 ;  /* 0x0000001f080ce819 */ /* 0x000fe40000001009 */
[C---:B--2---:R-:W-:Y:S02]  /*ffe0*/  ISETP.GE.AND P5, PT, R10.reuse, UR12, PT ;  /* 0x0000000c0a007c0c */ /* 0x044fe4000bfa6270 */
[C---:B------:R-:W-:Y:S02]  /*fff0*/  LOP3.LUT R8, R10.reuse, 0x20, RZ, 0xfc, !PT ;  /* 0x000000200a087812 */ /* 0x040fe400078efcff */
[----:B------:R-:W-:Y:S01]  /*10000*/  LOP3.LUT R11, R10, 0x40, RZ, 0xfc, !PT ;  /* 0x000000400a0b7812 */ /* 0x000fe200078efcff */
[----:B------:R-:W-:Y:S01]  /*10010*/  IMAD.MOV.U32 R10, RZ, RZ, R127 ;  /* 0x000000ffff0a7224 */ /* 0x000fe200078e007f */
[----:B------:R-:W-:Y:S02]  /*10020*/  LOP3.LUT R6, R7, 0x8, R2, 0xf8, !PT ;  /* 0x0000000807067812 */ /* 0x000fe400078ef802 */
[----:B------:R-:W-:Y:S02]  /*10030*/  @!P6 IADD3 R127, P0, PT, R127, R12, RZ ;  /* 0x0000000c7f7fe210 */ /* 0x000fe40007f1e0ff */
[----:B------:R-:W-:Y:S01]  /*10040*/  ISETP.GE.AND P4, PT, R8, UR12, PT ;  /* 0x0000000c08007c0c */ /* 0x000fe2000bf86270 */
[----:B------:R-:W-:Y:S01]  /*10050*/  IMAD.MOV.U32 R8, RZ, RZ, R126 ;  /* 0x000000ffff087224 */ /* 0x000fe200078e007e */
[----:B------:R-:W-:Y:S02]  /*10060*/  LOP3.LUT R84, R4, R6, R5, 0xf6, !PT ;  /* 0x0000000604547212 */ /* 0x000fe400078ef605 */
[----:B------:R-:W-:Y:S02]  /*10070*/  ISETP.GE.AND P3, PT, R11, UR12, PT ;  /* 0x0000000c0b007c0c */ /* 0x000fe4000bf66270 */
[----:B------:R-:W-:Y:S02]  /*10080*/  @!P6 LEA.HI.X.SX32 R126, R9, R126, 0x1, P0 ;  /* 0x0000007e097ee211 */ /* 0x000fe400000f0eff */
[----:B------:R-:W-:Y:S01]  /*10090*/  LEA R143, R143, UR5, 0x1 ;  /* 0x000000058f8f7c11 */ /* 0x000fe2000f8e08ff */
[----:B------:R-:W-:Y:S08]  /*100a0*/  @!P6 BRA `(.L_x_4028) ;  /* 0x0000000000f4e947 */ /* 0x000ff00003800000 */
[----:B------:R-:W-:Y:S01]  /*100b0*/  VIADD R7, R137, 0xffffffc0 ;  /* 0xffffffc089077836 */ /* 0x000fe20000000000 */
[----:B------:R-:W1:Y:S01]  /*100c0*/  LDC R4, c[0x0][0x4f0] ;  /* 0x00013c00ff047b82 */ /* 0x000e620000000800 */
[----:B------:R-:W-:Y:S03]  /*100d0*/  IABS R11, R137 ;  /* 0x00000089000b7213 */ /* 0x000fe60000000000 */
        /* <DEDUP_REMOVED lines=58> */
.L_x_4028:
[----:B------:R-:W-:Y:S01]  /*10480*/  @!P5 IMAD.MOV.U32 R148, RZ, RZ, R127 ;  /* 0x000000ffff94d224 */ /* 0x000fe200078e007f */
[C---:B------:R-:W-:Y:S01]  /*10490*/  LEA R146, P0, R144.reuse, R127, 0x6 ;  /* 0x0000007f90927211 */ /* 0x040fe200078030ff */
[--C-:B------:R-:W-:Y:S01]  /*104a0*/  @!P5 IMAD.MOV.U32 R149, RZ, RZ, R126.reuse ;  /* 0x000000ffff95d224 */ /* 0x100fe200078e007e */
[----:B------:R-:W-:Y:S01]  /*104b0*/  LEA R86, R3, UR5, 0x1 ;  /* 0x0000000503567c11 */ /* 0x000fe2000f8e08ff */
[----:B------:R-:W-:Y:S01]  /*104c0*/  @!P3 IMAD.MOV.U32 R145, RZ, RZ, R126 ;  /* 0x000000ffff91b224 */ /* 0x000fe200078e007e */
[-C--:B------:R-:W-:Y:S01]  /*104d0*/  LEA.HI.X R147, R144, R126.reuse, R147, 0x6, P0 ;  /* 0x0000007e90937211 */ /* 0x080fe200000f3493 */
[----:B------:R-:W-:Y:S01]  /*104e0*/  @!P3 IMAD.MOV.U32 R144, RZ, RZ, R127 ;  /* 0x000000ffff90b224 */ /* 0x000fe200078e007f */
[----:B------:R-:W-:Y:S01]  /*104f0*/  @!PT LDS RZ, [RZ] ;  /* 0x00000000fffff984 */ /* 0x000fe20000000800 */
[----:B------:R-:W-:Y:S01]  /*10500*/  @!PT LDS RZ, [RZ] ;  /* 0x00000000fffff984 */ /* 0x000fe20000000800 */
[----:B------:R-:W-:Y:S01]  /*10510*/  @!PT LDS RZ, [RZ] ;  /* 0x00000000fffff984 */ /* 0x000fe20000000800 */
[----:B------:R1:W-:Y:S01]  /*10520*/  @!P5 LDGSTS.E.BYPASS.LTC128B.128 [R143+0x6000], desc[UR6][R148.64] ;  /* 0x06000000948fdfae */ /* 0x0003e2000b981a06 */
[----:B------:R-:W-:Y:S02]  /*10530*/  LEA R84, R84, UR5, 0x1 ;  /* 0x0000000554547c11 */ /* 0x000fe4000f8e08ff */
[----:B------:R-:W-:Y:S01]  /*10540*/  LOP3.LUT P0, RZ, R2, 0x4, RZ, 0xc0, !PT ;  /* 0x0000000402ff7812 */ /* 0x000fe2000780c0ff */
[----:B------:R-:W-:Y:S01]  /*10550*/  @P5 STS.128 [R143+0x6000], RZ ;  /* 0x006000ff8f005388 */ /* 0x000fe20000000c00 */
[----:B------:R-:W-:Y:S02]  /*10560*/  MOV R87, 0x20 ;  /* 0x0000002000577802 */ /* 0x000fe40000000f00 */
[----:B------:R-:W-:Y:S02]  /*10570*/  IADD3 R136, PT, PT, R136, -0x1, RZ ;  /* 0xffffffff88887810 */ /* 0x000fe40007ffe0ff */
[----:B------:R-:W-:Y:S02]  /*10580*/  SEL R87, R87, 0xffffffe0, !P0 ;  /* 0xffffffe057577807 */ /* 0x000fe40004000000 */
[----:B------:R-:W-:Y:S03]  /*10590*/  ISETP.GT.AND P1, PT, R136, R123, PT ;  /* 0x0000007b8800720c */ /* 0x000fe60003f24270 */
[--C-:B------:R-:W-:Y:S02]  /*105a0*/  IMAD.IADD R3, R86, 0x1, R87.reuse ;  /* 0x0000000156037824 */ /* 0x100fe400078e0257 */
[----:B------:R-:W-:Y:S02]  /*105b0*/  IMAD.IADD R2, R84, 0x1, R87 ;  /* 0x0000000154027824 */ /* 0x000fe400078e0257 */
[----:B-1----:R-:W-:Y:S01]  /*105c0*/  @!P4 IMAD.MOV.U32 R148, RZ, RZ, R127 ;  /* 0x000000ffff94c224 */ /* 0x002fe200078e007f */
[----:B------:R-:W-:Y:S05]  /*105d0*/  @!P4 MOV R149, R126 ;  /* 0x0000007e0095c202 */ /* 0x000fea0000000f00 */
        /* <DEDUP_REMOVED lines=30> */
[----:B------:R-:W4:Y:S04]  /*107c0*/  LDSM.16.M88.4 R104, [R84+0x3c00] ;  /* 0x003c00005468783b */ /* 0x000f280000000200 */
[----:B------:R-:W-:Y:S04]  /*107d0*/  LDSM.16.M88.4 R108, [R3] ;  /* 0x00000000036c783b */ /* 0x000fe80000000200 */
[----:B------:R-:W1:Y:S04]  /*107e0*/  LDSM.16.M88.4 R112, [R2+0x3000] ;  /* 0x003000000270783b */ /* 0x000e680000000200 */
[----:B------:R-:W1:Y:S01]  /*107f0*/  LDSM.16.M88.4 R116, [R2+0x3400] ;  /* 0x003400000274783b */ /* 0x000e620000000200 */
[C---:B--2---:R-:W-:Y:S08]  /*10800*/  HMMA.16816.F32 R4, R88.reuse, R92, RZ ;  /* 0x0000005c5804723c */ /* 0x044ff000000018ff */
[C---:B------:R-:W-:Y:S01]  /*10810*/  HMMA.16816.F32 R8, R88.reuse, R94, RZ ;  /* 0x0000005e5808723c */ /* 0x040fe200000018ff */
[----:B------:R-:W-:Y:S07]  /*10820*/  LDSM.16.M88.4 R92, [R2+0x3c00] ;  /* 0x003c0000025c783b */ /* 0x000fee0000000200 */
[C---:B-----5:R-:W-:Y:S08]  /*10830*/  HMMA.16816.F32 R12, R88.reuse, R96, RZ ;  /* 0x00000060580c723c */ /* 0x060ff000000018ff */
[C---:B------:R-:W-:Y:S01]  /*10840*/  HMMA.16816.F32 R16, R88.reuse, R98, RZ ;  /* 0x000000625810723c */ /* 0x040fe200000018ff */
[----:B------:R-:W-:Y:S07]  /*10850*/  LDSM.16.M88.4 R96, [R84+0x4000] ;  /* 0x004000005460783b */ /* 0x000fee0000000200 */
[C---:B---3--:R-:W-:Y:S08]  /*10860*/  HMMA.16816.F32 R20, R88.reuse, R100, RZ ;  /* 0x000000645814723c */ /* 0x048ff000000018ff */
[C---:B------:R-:W-:Y:S01]  /*10870*/  HMMA.16816.F32 R24, R88.reuse, R102, RZ ;  /* 0x000000665818723c */ /* 0x040fe200000018ff */
[----:B------:R-:W-:Y:S07]  /*10880*/  LDSM.16.M88.4 R100, [R84+0x4c00] ;  /* 0x004c00005464783b */ /* 0x000fee0000000200 */
[C---:B----4-:R-:W-:Y:S08]  /*10890*/  HMMA.16816.F32 R28, R88.reuse, R104, RZ ;  /* 0x00000068581c723c */ /* 0x050ff000000018ff */
        /* <DEDUP_REMOVED lines=142> */
.L_x_4030:
        /* <DEDUP_REMOVED lines=37> */
.L_x_4029:
        /* <DEDUP_REMOVED lines=50> */
[--C-:B------:R-:W-:Y:S01]  /*116f0*/  FFMA.FTZ R113, R26, UR4, -R104.reuse ;  /* 0x000000041a717c23 */ /* 0x100fe20008010868 */
[----:B------:R-:W-:Y:S01]  /*11700*/  FFMA.FTZ R112, R27, UR4, -R104 ;  /* 0x000000041b707c23 */ /* 0x000fe20008010868 */
[----:B------:R-:W-:Y:S01]  /*11710*/  FFMA.FTZ R115, R32, UR4, -R106 ;  /* 0x0000000420737c23 */ /* 0x000fe2000801086a */
        /* <DEDUP_REMOVED lines=32> */
[----:B------:R-:W-:Y:S01]  /*11920*/  LDSM.16.MT88.4 R24, [R120+0x7800] ;  /* 0x007800007818783b */ /* 0x000fe20000004200 */
[C---:B------:R-:W-:Y:S01]  /*11930*/  FMUL.FTZ R56, R2.reuse, R56 ;  /* 0x0000003802387220 */ /* 0x040fe20000410000 */
[----:B------:R-:W-:Y:S03]  /*11940*/  FMUL.FTZ R57, R2, R57 ;  /* 0x0000003902397220 */ /* 0x000fe60000410000 */
[----:B------:R-:W-:Y:S01]  /*11950*/  MUFU.EX2 R86, R86 ;  /* 0x0000005600567308 */ /* 0x000fe20000000800 */
[C---:B------:R-:W-:Y:S01]  /*11960*/  FMUL.FTZ R58, R0.reuse, R58 ;  /* 0x0000003a003a7220 */ /* 0x040fe20000410000 */
[----:B------:R-:W-:Y:S01]  /*11970*/  FMUL.FTZ R59, R0, R59 ;  /* 0x0000003b003b7220 */ /* 0x000fe20000410000 */
[C---:B------:R-:W-:Y:S01]  /*11980*/  FMUL.FTZ R60, R2.reuse, R60 ;  /* 0x0000003c023c7220 */ /* 0x040fe20000410000 */
[----:B------:R-:W-:Y:S01]  /*11990*/  FMUL.FTZ R61, R2, R61 ;  /* 0x0000003d023d7220 */ /* 0x000fe20000410000 */
[C---:B------:R-:W-:Y:S01]  /*119a0*/  FMUL.FTZ R62, R0.reuse, R62 ;  /* 0x0000003e003e7220 */ /* 0x040fe20000410000 */
[----:B------:R-:W-:Y:S01]  /*119b0*/  FMUL.FTZ R63, R0, R63 ;  /* 0x0000003f003f7220 */ /* 0x000fe20000410000 */
[C---:B------:R-:W-:Y:S03]  /*119c0*/  FMUL.FTZ R64, R2.reuse, R64 ;  /* 0x0000004002407220 */ /* 0x040fe60000410000 */
[----:B------:R-:W2:Y:S01]  /*119d0*/  MUFU.EX2 R87, R87 ;  /* 0x0000005700577308 */ /* 0x000ea20000000800 */
[----:B---3--:R-:W-:Y:S01]  /*119e0*/  F2FP.F16.F32.PACK_AB R81, R7, R105 ;  /* 0x000000690751723e */ /* 0x008fe200000000ff */
        /* <DEDUP_REMOVED lines=8> */
[----:B------:R-:W-:Y:S01]  /*11a70*/  FFMA.FTZ R107, R12, UR4, -R106 ;  /* 0x000000040c6b7c23 */ /* 0x000fe2000801086a */
[----:B------:R-:W-:Y:S01]  /*11a80*/  FMUL.FTZ R12, R2, R76 ;  /* 0x0000004c020c7220 */ /* 0x000fe20000410000 */
[----:B------:R-:W-:Y:S01]  /*11a90*/  FFMA.FTZ R109, R15, UR4, -R104 ;  /* 0x000000040f6d7c23 */ /* 0x000fe20008010868 */
[----:B------:R-:W-:Y:S01]  /*11aa0*/  FMUL.FTZ R15, R0, R79 ;  /* 0x0000004f000f7220 */ /* 0x000fe20000410000 */
[----:B------:R-:W-:Y:S01]  /*11ab0*/  FFMA.FTZ R108, R17, UR4, -R106 ;  /* 0x00000004116c7c23 */ /* 0x000fe2000801086a */
[C---:B------:R-:W-:Y:S03]  /*11ac0*/  FMUL.FTZ R17, R2.reuse, R73 ;  /* 0x0000004902117220 */ /* 0x040fe60000410000 */
[----:B------:R-:W3:Y:S01]  /*11ad0*/  MUFU.EX2 R102, R102 ;  /* 0x0000006600667308 */ /* 0x000ee20000000800 */
[----:B--2---:R-:W-:Y:S01]  /*11ae0*/  F2FP.F16.F32.PACK_AB R82, R87, R86 ;  /* 0x000000565752723e */ /* 0x004fe200000000ff */
[----:B------:R-:W-:Y:S01]  /*11af0*/  FFMA.FTZ R110, R23, UR4, -R104 ;  /* 0x00000004176e7c23 */ /* 0x000fe20008010868 */
[----:B------:R-:W-:Y:S01]  /*11b00*/  FFMA.FTZ R103, R2, R141, R103 ;  /* 0x0000008d02677223 */ /* 0x000fe20000010067 */
[----:B------:R-:W-:Y:S01]  /*11b10*/  ISETP.GT.AND P0, PT, R136, R123, PT ;  /* 0x0000007b8800720c */ /* 0x000fe20003f04270 */
[----:B------:R-:W-:Y:S01]  /*11b20*/  FFMA.FTZ R105, R0, R139, R105 ;  /* 0x0000008b00697223 */ /* 0x000fe20000010069 */
[----:B------:R-:W-:Y:S01]  /*11b30*/  MOV R85, R84 ;  /* 0x0000005400557202 */ /* 0x000fe20000000f00 */
[----:B------:R-:W-:Y:S03]  /*11b40*/  FADD.FTZ R103, R100, R103 ;  /* 0x0000006764677221 */ /* 0x000fe60000010000 */
[----:B------:R-:W-:Y:S01]  /*11b50*/  MUFU.EX2 R107, R107 ;  /* 0x0000006b006b7308 */ /* 0x000fe20000000800 */
[----:B------:R-:W-:Y:S09]  /*11b60*/  FADD.FTZ R86, R86, R103 ;  /* 0x0000006756567221 */ /* 0x000ff20000010000 */
[----:B------:R-:W-:Y:S01]  /*11b70*/  MUFU.EX2 R108, R108 ;  /* 0x0000006c006c7308 */ /* 0x000fe20000000800 */
[----:B---3--:R-:W-:Y:S07]  /*11b80*/  F2FP.F16.F32.PACK_AB R83, R102, R101 ;  /* 0x000000656653723e */ /* 0x008fee00000000ff */
[C---:B-1----:R-:W-:Y:S02]  /*11b90*/  HMMA.16816.F32 R8, R80.reuse, R88, R8 ;  /* 0x000000585008723c */ /* 0x042fe40000001808 */
[----:B------:R-:W-:Y:S06]  /*11ba0*/  MUFU.EX2 R110, R110 ;  /* 0x0000006e006e7308 */ /* 0x000fec0000000800 */
[C---:B------:R-:W-:Y:S01]  /*11bb0*/  HMMA.16816.F32 R36, R80.reuse, R90, R36 ;  /* 0x0000005a5024723c */ /* 0x040fe20000001824 */
[----:B------:R-:W1:Y:S03]  /*11bc0*/  LDSM.16.MT88.4 R88, [R6+0x1000] ;  /* 0x001000000658783b */ /* 0x000e660000004200 */
[----:B------:R-:W-:Y:S04]  /*11bd0*/  MUFU.EX2 R111, R111 ;  /* 0x0000006f006f7308 */ /* 0x000fe80000000800 */
[C---:B-----5:R-:W-:Y:S06]  /*11be0*/  HMMA.16816.F32 R40, R80.reuse, R92, R40 ;  /* 0x0000005c5028723c */ /* 0x060fec0000001828 */
        /* <DEDUP_REMOVED lines=11> */
[----:B------:R-:W-:Y:S01]  /*11ca0*/  FFMA.FTZ R88, R13, UR4, -R106 ;  /* 0x000000040d587c23 */ /* 0x000fe2000801086a */
[----:B------:R-:W-:Y:S01]  /*11cb0*/  FMUL.FTZ R13, R2, R77 ;  /* 0x0000004d020d7220 */ /* 0x000fe20000410000 */
[----:B---3--:R-:W-:Y:S01]  /*11cc0*/  F2FP.F16.F32.PACK_AB R23, R112, R113 ;  /* 0x000000717017723e */ /* 0x008fe200000000ff */
[C---:B------:R-:W-:Y:S08]  /*11cd0*/  HMMA.16816.F32 R60, R80.reuse, R90, R60 ;  /* 0x0000005a503c723c */ /* 0x040ff0000000183c */
[C---:B--2---:R-:W-:Y:S01]  /*11ce0*/  HMMA.16816.F32 R64, R80.reuse, R92, R64 ;  /* 0x0000005c5040723c */ /* 0x044fe20000001840 */
[----:B------:R1:W2:Y:S02]  /*11cf0*/  MUFU.EX2 R92, R88 ;  /* 0x00000058005c7308 */ /* 0x0002a40000000800 */
[----:B------:R-:W-:Y:S01]  /*11d00*/  FFMA.FTZ R93, R14, UR4, -R104 ;  /* 0x000000040e5d7c23 */ /* 0x000fe20008010868 */
[----:B------:R-:W-:Y:S02]  /*11d10*/  FMUL.FTZ R14, R0, R78 ;  /* 0x0000004e000e7220 */ /* 0x000fe40000410000 */
[----:B------:R-:W3:Y:S02]  /*11d20*/  LDSM.16.MT88.4 R76, [R120+0x6400] ;  /* 0x00640000784c783b */ /* 0x000ee40000004200 */
[C---:B------:R-:W-:Y:S03]  /*11d30*/  HMMA.16816.F32 R68, R80.reuse, R94, R68 ;  /* 0x0000005e5044723c */ /* 0x040fe60000001844 */
[----:B------:R-:W-:Y:S01]  /*11d40*/  MUFU.EX2 R93, R93 ;  /* 0x0000005d005d7308 */ /* 0x000fe20000000800 */
[----:B------:R-:W-:Y:S01]  /*11d50*/  FFMA.FTZ R95, R16, UR4, -R106 ;  /* 0x00000004105f7c23 */ /* 0x000fe2000801086a */
[----:B------:R-:W-:Y:S03]  /*11d60*/  FMUL.FTZ R16, R2, R72 ;  /* 0x0000004802107220 */ /* 0x000fe60000410000 */
[C---:B----4-:R-:W-:Y:S05]  /*11d70*/  HMMA.16816.F32 R12, R80.reuse, R96, R12 ;  /* 0x00000060500c723c */ /* 0x050fea000000180c */
[----:B------:R-:W4:Y:S01]  /*11d80*/  MUFU.EX2 R94, R109 ;  /* 0x0000006d005e7308 */ /* 0x000f220000000800 */
[----:B-1----:R-:W1:Y:S01]  /*11d90*/  LDSM.16.MT88.4 R88, [R6+0x400] ;  /* 0x000400000658783b */ /* 0x002e620000004200 */
[--C-:B------:R-:W-:Y:S01]  /*11da0*/  FFMA.FTZ R97, R18, UR4, -R104.reuse ;  /* 0x0000000412617c23 */ /* 0x100fe20008010868 */
[----:B------:R-:W-:Y:S01]  /*11db0*/  FFMA.FTZ R96, R19, UR4, -R104 ;  /* 0x0000000413607c23 */ /* 0x000fe20008010868 */
[C---:B------:R-:W-:Y:S01]  /*11dc0*/  FMUL.FTZ R18, R0.reuse, R74 ;  /* 0x0000004a00127220 */ /* 0x040fe20000410000 */
[----:B------:R-:W-:Y:S01]  /*11dd0*/  FMUL.FTZ R19, R0, R75 ;  /* 0x0000004b00137220 */ /* 0x000fe20000410000 */
[----:B--2---:R-:W-:Y:S01]  /*11de0*/  F2FP.F16.F32.PACK_AB R72, R92, R107 ;  /* 0x0000006b5c48723e */ /* 0x004fe200000000ff */
[----:B------:R-:W-:Y:S03]  /*11df0*/  FADD.FTZ R0, R7, R105 ;  /* 0x0000006907007221 */ /* 0x000fe60000010000 */
[----:B------:R-:W2:Y:S01]  /*11e00*/  MUFU.EX2 R95, R95 ;  /* 0x0000005f005f7308 */ /* 0x000ea20000000800 */
[----:B------:R-:W-:Y:S01]  /*11e10*/  FADD.FTZ R101, R101, R0 ;  /* 0x0000000065657221 */ /* 0x000fe20000010000 */
[----:B------:R-:W-:Y:S01]  /*11e20*/  HMMA.16816.F32 R16, R80, R98, R16 ;  /* 0x000000625010723c */ /* 0x000fe20000001810 */
[----:B------:R-:W5:Y:S02]  /*11e30*/  LDSM.16.MT88.4 R80, [R120+0x7400] ;  /* 0x007400007850783b */ /* 0x000f640000004200 */
[--C-:B------:R-:W-:Y:S05]  /*11e40*/  FFMA.FTZ R98, R20, UR4, -R106.reuse ;  /* 0x0000000414627c23 */ /* 0x100fea000801086a */
[----:B------:R-:W-:Y:S01]  /*11e50*/  MUFU.EX2 R97, R97 ;  /* 0x0000006100617308 */ /* 0x000fe20000000800 */
[----:B----4-:R-:W-:Y:S01]  /*11e60*/  F2FP.F16.F32.PACK_AB R73, R94, R93 ;  /* 0x0000005d5e49723e */ /* 0x010fe200000000ff */
[----:B------:R-:W-:Y:S01]  /*11e70*/  FFMA.FTZ R99, R21, UR4, -R106 ;  /* 0x0000000415637c23 */ /* 0x000fe2000801086a */
[----:B------:R-:W-:Y:S01]  /*11e80*/  FFMA.FTZ R109, R22, UR4, -R104 ;  /* 0x00000004166d7c23 */ /* 0x000fe20008010868 */
[----:B------:R-:W-:Y:S01]  /*11e90*/  F2FP.F16.F32.PACK_AB R22, R114, R111 ;  /* 0x0000006f7216723e */ /* 0x000fe200000000ff */
[----:B------:R-:W-:Y:S01]  /*11ea0*/  FADD.FTZ R0, R87, R86 ;  /* 0x0000005657007221 */ /* 0x000fe20000010000 */
[----:B------:R-:W-:Y:S04]  /*11eb0*/  FADD.FTZ R102, R102, R101 ;  /* 0x0000006566667221 */ /* 0x000fe80000010000 */
[----:B------:R-:W4:Y:S01]  /*11ec0*/  MUFU.EX2 R96, R96 ;  /* 0x0000006000607308 */ /* 0x000f220000000800 */
[----:B--2---:R-:W-:Y:S01]  /*11ed0*/  F2FP.F16.F32.PACK_AB R74, R108, R95 ;  /* 0x0000005f6c4a723e */ /* 0x004fe200000000ff */
[----:B------:R-:W-:Y:S01]  /*11ee0*/  FADD.FTZ R107, R107, R0 ;  /* 0x000000006b6b7221 */ /* 0x000fe20000010000 */
[----:B------:R-:W-:Y:S03]  /*11ef0*/  FADD.FTZ R93, R93, R102 ;  /* 0x000000665d5d7221 */ /* 0x000fe60000010000 */
[----:B------:R-:W-:Y:S01]  /*11f00*/  FADD.FTZ R92, R92, R107 ;  /* 0x0000006b5c5c7221 */ /* 0x000fe20000010000 */
[----:B------:R-:W-:Y:S03]  /*11f10*/  FADD.FTZ R94, R94, R93 ;  /* 0x0000005d5e5e7221 */ /* 0x000fe60000010000 */
[----:B------:R-:W2:Y:S01]  /*11f20*/  MUFU.EX2 R98, R98 ;  /* 0x0000006200627308 */ /* 0x000ea20000000800 */
[----:B------:R-:W-:Y:S04]  /*11f30*/  FADD.FTZ R7, R95, R92 ;  /* 0x0000005c5f077221 */ /* 0x000fe80000010000 */
[----:B------:R-:W-:Y:S05]  /*11f40*/  FADD.FTZ R7, R108, R7 ;  /* 0x000000076c077221 */ /* 0x000fea0000010000 */
[----:B------:R-:W1:Y:S01]  /*11f50*/  MUFU.EX2 R99, R99 ;  /* 0x0000006300637308 */ /* 0x000e620000000800 */
[C---:B----4-:R-:W-:Y:S01]  /*11f60*/  F2FP.F16.F32.PACK_AB R75, R96.reuse, R97 ;  /* 0x00000061604b723e */ /* 0x050fe200000000ff */
[----:B------:R-:W-:Y:S04]  /*11f70*/  FADD.FTZ R97, R97, R94 ;  /* 0x0000005e61617221 */ /* 0x000fe80000010000 */
[----:B------:R-:W-:Y:S02]  /*11f80*/  FADD.FTZ R96, R96, R97 ;  /* 0x0000006160607221 */ /* 0x000fe40000010000 */
[C---:B---3--:R-:W-:Y:S02]  /*11f90*/  HMMA.16816.F32 R8, R72.reuse, R76, R8 ;  /* 0x0000004c4808723c */ /* 0x048fe40000001808 */
[----:B------:R-:W3:Y:S03]  /*11fa0*/  MUFU.EX2 R109, R109 ;  /* 0x0000006d006d7308 */ /* 0x000ee60000000800 */
[----:B--2---:R-:W-:Y:S03]  /*11fb0*/  FADD.FTZ R0, R98, R7 ;  /* 0x0000000762007221 */ /* 0x004fe60000010000 */
[C---:B------:R-:W-:Y:S01]  /*11fc0*/  HMMA.16816.F32 R36, R72.reuse, R78, R36 ;  /* 0x0000004e4824723c */ /* 0x040fe20000001824 */
[----:B------:R-:W2:Y:S02]  /*11fd0*/  LDSM.16.MT88.4 R76, [R6+0x1400] ;  /* 0x00140000064c783b */ /* 0x000ea40000004200 */
[C---:B-1----:R-:W-:Y:S01]  /*11fe0*/  F2FP.F16.F32.PACK_AB R20, R99.reuse, R98 ;  /* 0x000000626314723e */ /* 0x042fe200000000ff */
[----:B------:R-:W-:Y:S04]  /*11ff0*/  FADD.FTZ R0, R99, R0 ;  /* 0x0000000063007221 */ /* 0x000fe80000010000 */
[C---:B------:R-:W-:Y:S03]  /*12000*/  HMMA.16816.F32 R40, R72.reuse, R88, R40 ;  /* 0x000000584828723c */ /* 0x040fe60000001828 */
[C---:B---3--:R-:W-:Y:S01]  /*12010*/  F2FP.F16.F32.PACK_AB R21, R110.reuse, R109 ;  /* 0x0000006d6e15723e */ /* 0x048fe200000000ff */
[----:B------:R-:W-:Y:S01]  /*12020*/  FADD.FTZ R109, R109, R96 ;  /* 0x000000606d6d7221 */ /* 0x000fe20000010000 */
[----:B------:R-:W-:Y:S03]  /*12030*/  FADD.FTZ R7, R111, R0 ;  /* 0x000000006f077221 */ /* 0x000fe60000010000 */
[C---:B------:R-:W-:Y:S01]  /*12040*/  HMMA.16816.F32 R44, R72.reuse, R90, R44 ;  /* 0x0000005a482c723c */ /* 0x040fe2000000182c */
[----:B------:R-:W1:Y:S02]  /*12050*/  LDSM.16.MT88.4 R88, [R120+0x8400] ;  /* 0x008400007858783b */ /* 0x000e640000004200 */
[----:B------:R-:W-:Y:S01]  /*12060*/  FADD.FTZ R110, R110, R109 ;  /* 0x0000006d6e6e7221 */ /* 0x000fe20000010000 */
[----:B------:R-:W-:Y:S03]  /*12070*/  FADD.FTZ R7, R114, R7 ;  /* 0x0000000772077221 */ /* 0x000fe60000010000 */
[----:B------:R-:W-:Y:S01]  /*12080*/  FADD.FTZ R113, R113, R110 ;  /* 0x0000006e71717221 */ /* 0x000fe20000010000 */
[C---:B-----5:R-:W-:Y:S03]  /*12090*/  HMMA.16816.F32 R48, R72.reuse, R80, R48 ;  /* 0x000000504830723c */ /* 0x060fe60000001830 */
[----:B------:R-:W-:Y:S05]  /*120a0*/  FADD.FTZ R113, R112, R113 ;  /* 0x0000007170717221 */ /* 0x000fea0000010000 */
        /* <DEDUP_REMOVED lines=10> */
[----:B------:R-:W3:Y:S07]  /*12150*/  LDSM.16.MT88.4 R72, [R6+0x1800] ;  /* 0x001800000648783b */ /* 0x000eee0000004200 */
[C---:B--2---:R-:W-:Y:S08]  /*12160*/  HMMA.16816.F32 R8, R20.reuse, R76, R8 ;  /* 0x0000004c1408723c */ /* 0x044ff00000001808 */
[C---:B------:R-:W-:Y:S01]  /*12170*/  HMMA.16816.F32 R36, R20.reuse, R78, R36 ;  /* 0x0000004e1424723c */ /* 0x040fe20000001824 */
[----:B------:R-:W2:Y:S07]  /*12180*/  LDSM.16.MT88.4 R76, [R120+0x8800] ;  /* 0x00880000784c783b */ /* 0x000eae0000004200 */
[C---:B-1----:R-:W-:Y:S03]  /*12190*/  HMMA.16816.F32 R40, R20.reuse, R88, R40 ;  /* 0x000000581428723c */ /* 0x042fe60000001828 */
[--C-:B------:R-:W-:Y:S01]  /*121a0*/  FFMA.FTZ R88, R28, UR4, -R106.reuse ;  /* 0x000000041c587c23 */ /* 0x100fe2000801086a */
[--C-:B------:R-:W-:Y:S01]  /*121b0*/  FFMA.FTZ R89, R29, UR4, -R106.reuse ;  /* 0x000000041d597c23 */ /* 0x100fe2000801086a */
[----:B------:R-:W-:Y:S03]  /*121c0*/  FFMA.FTZ R106, R33, UR4, -R106 ;  /* 0x00000004216a7c23 */ /* 0x000fe6000801086a */
[C---:B------:R-:W-:Y:S01]  /*121d0*/  HMMA.16816.F32 R44, R20.reuse, R90, R44 ;  /* 0x0000005a142c723c */ /* 0x040fe2000000182c */
[----:B------:R-:W1:Y:S02]  /*121e0*/  MUFU.EX2 R88, R88 ;  /* 0x0000005800587308 */ /* 0x000e640000000800 */
[--C-:B------:R-:W-:Y:S01]  /*121f0*/  FFMA.FTZ R90, R30, UR4, -R104.reuse ;  /* 0x000000041e5a7c23 */ /* 0x100fe20008010868 */
[--C-:B------:R-:W-:Y:S01]  /*12200*/  FFMA.FTZ R91, R31, UR4, -R104.reuse ;  /* 0x000000041f5b7c23 */ /* 0x100fe20008010868 */
[----:B------:R-:W-:Y:S01]  /*12210*/  FFMA.FTZ R104, R35, UR4, -R104 ;  /* 0x0000000423687c23 */ /* 0x000fe20008010868 */
[----:B------:R-:W-:Y:S02]  /*12220*/  LDSM.16.MT88.4 R28, [R120+0x6c00] ;  /* 0x006c0000781c783b */ /* 0x000fe40000004200 */
[C---:B------:R-:W-:Y:S03]  /*12230*/  HMMA.16816.F32 R48, R20.reuse, R24, R48 ;  /* 0x000000181430723c */ /* 0x040fe60000001830 */
[----:B------:R-:W4:Y:S03]  /*12240*/  MUFU.EX2 R89, R89 ;  /* 0x0000005900597308 */ /* 0x000f260000000800 */
[----:B------:R-:W-:Y:S02]  /*12250*/  LDSM.16.MT88.4 R32, [R6+0xc00] ;  /* 0x000c00000620783b */ /* 0x000fe40000004200 */
[C---:B------:R-:W-:Y:S05]  /*12260*/  HMMA.16816.F32 R52, R20.reuse, R26, R52 ;  /* 0x0000001a1434723c */ /* 0x040fea0000001834 */
[----:B------:R-:W-:Y:S01]  /*12270*/  MUFU.EX2 R90, R90 ;  /* 0x0000005a005a7308 */ /* 0x000fe20000000800 */
[----:B-1----:R-:W-:Y:S01]  /*12280*/  FADD.FTZ R0, R88, R7 ;  /* 0x0000000758007221 */ /* 0x002fe20000010000 */
[----:B------:R-:W1:Y:S01]  /*12290*/  LDSM.16.MT88.4 R24, [R6+0x2800] ;  /* 0x002800000618783b */ /* 0x000e620000004200 */
[C---:B---3--:R-:W-:Y:S07]  /*122a0*/  HMMA.16816.F32 R56, R20.reuse, R72, R56 ;  /* 0x000000481438723c */ /* 0x048fee0000001838 */
[----:B------:R-:W3:Y:S01]  /*122b0*/  MUFU.EX2 R91, R91 ;  /* 0x0000005b005b7308 */ /* 0x000ee20000000800 */
[C---:B----4-:R-:W-:Y:S01]  /*122c0*/  F2FP.F16.F32.PACK_AB R72, R89.reuse, R88 ;  /* 0x000000585948723e */ /* 0x050fe200000000ff */
[----:B------:R-:W-:Y:S01]  /*122d0*/  FADD.FTZ R0, R89, R0 ;  /* 0x0000000059007221 */ /* 0x000fe20000010000 */
[C---:B------:R-:W-:Y:S07]  /*122e0*/  HMMA.16816.F32 R60, R20.reuse, R74, R60 ;  /* 0x0000004a143c723c */ /* 0x040fee000000183c */
[----:B------:R-:W4:Y:S01]  /*122f0*/  MUFU.EX2 R106, R106 ;  /* 0x0000006a006a7308 */ /* 0x000f220000000800 */
[C---:B--2---:R-:W-:Y:S09]  /*12300*/  HMMA.16816.F32 R64, R20.reuse, R76, R64 ;  /* 0x0000004c1440723c */ /* 0x044ff20000001840 */
[----:B------:R-:W2:Y:S01]  /*12310*/  MUFU.EX2 R117, R104 ;  /* 0x0000006800757308 */ /* 0x000ea20000000800 */
[C---:B---3--:R-:W-:Y:S01]  /*12320*/  F2FP.F16.F32.PACK_AB R73, R91.reuse, R90 ;  /* 0x0000005a5b49723e */ /* 0x048fe200000000ff */
[----:B------:R-:W-:Y:S01]  /*12330*/  FADD.FTZ R90, R90, R113 ;  /* 0x000000715a5a7221 */ /* 0x000fe20000010000 */
[C---:B------:R-:W-:Y:S03]  /*12340*/  HMMA.16816.F32 R68, R20.reuse, R78, R68 ;  /* 0x0000004e1444723c */ /* 0x040fe60000001844 */
[C---:B----4-:R-:W-:Y:S01]  /*12350*/  F2FP.F16.F32.PACK_AB R74, R106.reuse, R115 ;  /* 0x000000736a4a723e */ /* 0x050fe200000000ff */
[----:B------:R-:W-:Y:S01]  /*12360*/  FADD.FTZ R91, R91, R90 ;  /* 0x0000005a5b5b7221 */ /* 0x000fe20000010000 */
[----:B------:R-:W-:Y:S01]  /*12370*/  FADD.FTZ R115, R115, R0 ;  /* 0x0000000073737221 */ /* 0x000fe20000010000 */
[----:B------:R-:W-:Y:S03]  /*12380*/  MOV R0, R3 ;  /* 0x0000000300007202 */ /* 0x000fe60000000f00 */
[----:B------:R-:W-:Y:S01]  /*12390*/  FADD.FTZ R141, R106, R115 ;  /* 0x000000736a8d7221 */ /* 0x000fe20000010000 */
[C---:B--2---:R-:W-:Y:S01]  /*123a0*/  F2FP.F16.F32.PACK_AB R75, R117.reuse, R116 ;  /* 0x00000074754b723e */ /* 0x044fe200000000ff */
[----:B------:R-:W-:Y:S01]  /*123b0*/  FADD.FTZ R116, R116, R91 ;  /* 0x0000005b74747221 */ /* 0x000fe20000010000 */
[C---:B-1----:R-:W-:Y:S03]  /*123c0*/  HMMA.16816.F32 R12, R20.reuse, R24, R12 ;  /* 0x00000018140c723c */ /* 0x042fe6000000180c */
[----:B------:R-:W-:Y:S05]  /*123d0*/  FADD.FTZ R139, R117, R116 ;  /* 0x00000074758b7221 */ /* 0x000fea0000010000 */
[----:B------:R-:W-:Y:S01]  /*123e0*/  HMMA.16816.F32 R16, R20, R26, R16 ;  /* 0x0000001a1410723c */ /* 0x000fe20000001810 */
[----:B------:R-:W1:Y:S07]  /*123f0*/  LDSM.16.MT88.4 R20, [R120+0x7c00] ;  /* 0x007c00007814783b */ /* 0x000e6e0000004200 */
[C---:B------:R-:W-:Y:S01]  /*12400*/  HMMA.16816.F32 R80, R72.reuse, R28, R8 ;  /* 0x0000001c4850723c */ /* 0x040fe20000001808 */
[----:B------:R-:W2:Y:S07]  /*12410*/  LDSM.16.MT88.4 R24, [R6+0x1c00] ;  /* 0x001c00000618783b */ /* 0x000eae0000004200 */
[C---:B------:R-:W-:Y:S01]  /*12420*/  HMMA.16816.F32 R36, R72.reuse, R30, R36 ;  /* 0x0000001e4824723c */ /* 0x040fe20000001824 */
[----:B------:R-:W3:Y:S07]  /*12430*/  LDSM.16.MT88.4 R8, [R120+0x8c00] ;  /* 0x008c00007808783b */ /* 0x000eee0000004200 */
[C---:B------:R-:W-:Y:S08]  /*12440*/  HMMA.16816.F32 R40, R72.reuse, R32, R40 ;  /* 0x000000204828723c */ /* 0x040ff00000001828 */
[C---:B------:R-:W-:Y:S08]  /*12450*/  HMMA.16816.F32 R44, R72.reuse, R34, R44 ;  /* 0x00000022482c723c */ /* 0x040ff0000000182c */
        /* <DEDUP_REMOVED lines=9> */
[----:B------:R-:W-:Y:S08]  /*124f0*/  @!UPT UIADD3 URZ, UPT, UPT, URZ, URZ, URZ ;  /* 0x000000fffffff290 */ /* 0x000ff0000fffe0ff */
[----:B------:R-:W-:Y:S11]  /*12500*/  @P0 BRA `(.L_x_4031) ;  /* 0xffffffd800480947 */ /* 0x000ff6000383ffff */
.L_x_4027:
[----:B------:R-:W1:Y:S01]  /*12510*/  SHFL.BFLY PT, R0, R141, 0x2, 0x1f ;  /* 0x0c401f008d007f89 */ /* 0x000e6200000e0000 */
[----:B------:R-:W2:Y:S01]  /*12520*/  S2UR UR8, SR_CTAID.X ;  /* 0x00000000000879c3 */ /* 0x000ea20000002500 */
[----:B------:R-:W3:Y:S01]  /*12530*/  LDCU UR4, c[0x0][0x44c] ;  /* 0x00008980ff0477ac */ /* 0x000ee20008000800 */
[----:B------:R-:W-:Y:S01]  /*12540*/  IADD3 R18, PT, PT, -R129, RZ, RZ ;  /* 0x000000ff81127210 */ /* 0x000fe20007ffe1ff */
[----:B------:R-:W4:Y:S01]  /*12550*/  SHFL.BFLY PT, R2, R139, 0x2, 0x1f ;  /* 0x0c401f008b027f89 */ /* 0x000f2200000e0000 */
[----:B------:R-:W-:Y:S01]  /*12560*/  BSSY.RECONVERGENT B0, `(.L_x_4032) ;  /* 0x0000098000007945 */ /* 0x000fe20003800200 */
[----:B------:R-:W5:Y:S03]  /*12570*/  S2R R5, SR_TID.X ;  /* 0x0000000000057919 */ /* 0x000f660000002100 */
[----:B------:R-:W3:Y:S08]  /*12580*/  S2UR UR10, SR_CTAID.Y ;  /* 0x00000000000a79c3 */ /* 0x000ef00000002600 */
[----:B------:R-:W3:Y:S01]  /*12590*/  S2UR UR9, SR_CTAID.Z ;  /* 0x00000000000979c3 */ /* 0x000ee20000002700 */
[----:B-1----:R-:W-:Y:S01]  /*125a0*/  FADD.FTZ R13, R0, R141 ;  /* 0x0000008d000d7221 */ /* 0x002fe20000010000 */
[----:B--2---:R-:W-:Y:S01]  /*125b0*/  USHF.L.U32 UR8, UR8, 0x6, URZ ;  /* 0x0000000608087899 */ /* 0x004fe200080006ff */
[----:B----4-:R-:W-:-:S03]  /*125c0*/  FADD.FTZ R9, R2, R139 ;  /* 0x0000008b02097221 */ /* 0x010fc60000010000 */
[----:B------:R-:W1:Y:S01]  /*125d0*/  SHFL.BFLY PT, R0, R13, 0x1, 0x1f ;  /* 0x0c201f000d007f89 */ /* 0x000e6200000e0000 */
[----:B------:R-:W-:-:S03]  /*125e0*/  LOP3.LUT R2, R122, 0x30, RZ, 0xc0, !PT ;  /* 0x000000307a027812 */ /* 0x000fc600078ec0ff */
[----:B------:R-:W2:Y:S01]  /*125f0*/  SHFL.BFLY PT, R6, R9, 0x1, 0x1f ;  /* 0x0c201f0009067f89 */ /* 0x000ea200000e0000 */
[----:B-----5:R-:W-:Y:S02]  /*12600*/  SHF.R.U32.HI R7, RZ, 0x2, R5 ;  /* 0x00000002ff077819 */ /* 0x020fe40000011605 */
[C---:B------:R-:W-:Y:S02]  /*12610*/  SHF.L.U32 R14, R5.reuse, 0x1, RZ ;  /* 0x00000001050e7819 */ /* 0x040fe400000006ff */
[----:B------:R-:W-:Y:S02]  /*12620*/  LOP3.LUT R7, R2, 0x7, R7, 0xf8, !PT ;  /* 0x0000000702077812 */ /* 0x000fe400078ef807 */
[----:B------:R-:W-:Y:S02]  /*12630*/  SHF.R.U32.HI R2, RZ, 0x3, R5 ;  /* 0x00000003ff027819 */ /* 0x000fe40000011605 */
[C---:B------:R-:W-:Y:S02]  /*12640*/  SHF.L.U32 R4, R5.reuse, 0x2, RZ ;  /* 0x0000000205047819 */ /* 0x040fe400000006ff */
[----:B------:R-:W-:Y:S01]  /*12650*/  IADD3 R10, PT, PT, R2, 0x20, RZ ;  /* 0x00000020020a7810 */ /* 0x000fe20007ffe0ff */
[----:B------:R-:W-:Y:S01]  /*12660*/  BAR.SYNC.DEFER_BLOCKING 0x0 ;  /* 0x0000000000007b1d */ /* 0x000fe20000010000 */
[----:B------:R-:W-:Y:S01]  /*12670*/  LOP3.LUT P3, RZ, R5, 0x3, RZ, 0xc0, !PT ;  /* 0x0000000305ff7812 */ /* 0x000fe2000786c0ff */
[----:B-1----:R-:W-:Y:S01]  /*12680*/  FADD.FTZ R0, R13, R0 ;  /* 0x000000000d007221 */ /* 0x002fe20000010000 */
[----:B------:R-:W-:-:S02]  /*12690*/  IADD3 R13, PT, PT, R128, -UR8, RZ ;  /* 0x80000008800d7c10 */ /* 0x000fc4000fffe0ff */
[----:B------:R-:W-:Y:S01]  /*126a0*/  LOP3.LUT R14, R121, 0x6, R14, 0xf8, !PT ;  /* 0x00000006790e7812 */ /* 0x000fe200078ef80e */
[----:B------:R-:W1:Y:S01]  /*126b0*/  MUFU.RCP R11, R0 ;  /* 0x00000000000b7308 */ /* 0x000e620000001000 */
[----:B--2---:R-:W-:Y:S01]  /*126c0*/  FADD.FTZ R6, R9, R6 ;  /* 0x0000000609067221 */ /* 0x004fe20000010000 */
[----:B------:R-:W-:Y:S02]  /*126d0*/  SHF.L.U32 R5, R5, 0x3, RZ ;  /* 0x0000000305057819 */ /* 0x000fe400000006ff */
[----:B------:R-:W-:Y:S02]  /*126e0*/  ISETP.GE.AND P5, PT, R10, R13, PT ;  /* 0x0000000d0a00720c */ /* 0x000fe40003fa6270 */
[----:B------:R-:W-:Y:S02]  /*126f0*/  FSETP.NE.FTZ.AND P2, PT, R0, RZ, PT ;  /* 0x000000ff0000720b */ /* 0x000fe40003f55000 */
[----:B------:R-:W2:Y:S01]  /*12700*/  MUFU.RCP R8, R6 ;  /* 0x0000000600087308 */ /* 0x000ea20000001000 */
[----:B------:R-:W-:-:S02]  /*12710*/  IADD3 R10, PT, PT, R2, 0x30, RZ ;  /* 0x00000030020a7810 */ /* 0x000fc40007ffe0ff */
[--C-:B------:R-:W-:Y:S02]  /*12720*/  LOP3.LUT R132, R132, 0xc0, R5.reuse, 0xf8, !PT ;  /* 0x000000c084847812 */ /* 0x100fe400078ef805 */
[----:B------:R-:W-:Y:S02]  /*12730*/  LOP3.LUT R15, R14, 0x20, R5, 0xf8, !PT ;  /* 0x000000200e0f7812 */ /* 0x000fe400078ef805 */
[----:B------:R-:W-:Y:S02]  /*12740*/  FSETP.NE.FTZ.AND P0, PT, R6, RZ, PT ;  /* 0x000000ff0600720b */ /* 0x000fe40003f15000 */
[----:B-1----:R-:W-:Y:S02]  /*12750*/  FSEL R11, R11, 1, P2 ;  /* 0x3f8000000b0b7808 */ /* 0x002fe40001000000 */
[----:B------:R-:W-:Y:S01]  /*12760*/  IADD3 R12, PT, PT, R2, 0x10, RZ ;  /* 0x00000010020c7810 */ /* 0x000fe20007ffe0ff */
[----:B------:R-:W1:Y:S01]  /*12770*/  @P2 MUFU.LG2 R0, R0 ;  /* 0x0000000000002308 */ /* 0x000e620000000c00 */
[----:B------:R-:W-:Y:S01]  /*12780*/  ISETP.GE.AND P6, PT, R10, R13, PT ;  /* 0x0000000d0a00720c */ /* 0x000fe20003fc6270 */
[----:B------:R-:W-:Y:S01]  /*12790*/  FMUL.FTZ R80, R11, R80 ;  /* 0x000000500b507220 */ /* 0x000fe20000410000 */
[----:B------:R-:W-:Y:S01]  /*127a0*/  LOP3.LUT R10, R15, R132, RZ, 0xfc, !PT ;  /* 0x000000840f0a7212 */ /* 0x000fe200078efcff */
[C---:B------:R-:W-:Y:S01]  /*127b0*/  FMUL.FTZ R81, R11.reuse, R81 ;  /* 0x000000510b517220 */ /* 0x040fe20000410000 */
[----:B--2---:R-:W-:Y:S01]  /*127c0*/  FSEL R8, R8, 1, P0 ;  /* 0x3f80000008087808 */ /* 0x004fe20000000000 */
        /* <DEDUP_REMOVED lines=24> */
[----:B------:R-:W-:Y:S01]  /*12950*/  FMUL.FTZ R82, R8, R82 ;  /* 0x0000005208527220 */ /* 0x000fe20000410000 */
[----:B------:R-:W-:Y:S01]  /*12960*/  LEA R12, R10, UR5, 0x2 ;  /* 0x000000050a0c7c11 */ /* 0x000fe2000f8e10ff */
        /* <DEDUP_REMOVED lines=24> */
[----:B------:R-:W2:Y:S01]  /*12af0*/  @P0 LDC R16, c[0x0][0x458] ;  /* 0x00011600ff100b82 */ /* 0x000ea20000000800 */
[----:B------:R-:W-:Y:S01]  /*12b00*/  IADD3 R8, PT, PT, R12, -R11, RZ ;  /* 0x8000000b0c087210 */ /* 0x000fe20007ffe0ff */
[----:B------:R-:W4:Y:S01]  /*12b10*/  @P0 MUFU.LG2 R6, R6 ;  /* 0x0000000600060308 */ /* 0x000f220000000c00 */
[----:B------:R-:W-:Y:S01]  /*12b20*/  ISETP.GE.AND P1, PT, R2, R13, PT ;  /* 0x0000000d0200720c */ /* 0x000fe20003f26270 */
[----:B------:R2:W-:Y:S01]  /*12b30*/  STS.64 [R12], R80 ;  /* 0x000000500c007388 */ /* 0x0005e20000000a00 */
[-C--:B------:R-:W-:Y:S01]  /*12b40*/  IADD3 R13, PT, PT, R12, -R5.reuse, RZ ;  /* 0x800000050c0d7210 */ /* 0x080fe20007ffe0ff */
[----:B-1----:R-:W-:Y:S01]  /*12b50*/  @P2 FMUL.FTZ R19, R0, 0.69314718246459960938 ;  /* 0x3f31721800132820 */ /* 0x002fe20000410000 */
[----:B------:R-:W-:Y:S01]  /*12b60*/  IADD3 R14, PT, PT, R8, -R5, RZ ;  /* 0x80000005080e7210 */ /* 0x000fe20007ffe0ff */
[----:B------:R-:W3:Y:S01]  /*12b70*/  LDC.64 R10, c[0x0][0x430] ;  /* 0x00010c00ff0a7b82 */ /* 0x000ee20000000a00 */
[----:B------:R1:W-:Y:S01]  /*12b80*/  STS.64 [R12+0x400], R82 ;  /* 0x000400520c007388 */ /* 0x0003e20000000a00 */
[----:B------:R-:W-:-:S02]  /*12b90*/  LOP3.LUT R9, R4, 0xd8, RZ, 0xc0, !PT ;  /* 0x000000d804097812 */ /* 0x000fc400078ec0ff */
[----:B------:R-:W-:Y:S01]  /*12ba0*/  LOP3.LUT R17, R4, 0x1c, RZ, 0xc0, !PT ;  /* 0x0000001c04117812 */ /* 0x000fe200078ec0ff */
[----:B------:R1:W-:Y:S01]  /*12bb0*/  STS.64 [R8+0x20], R36 ;  /* 0x0000202408007388 */ /* 0x0003e20000000a00 */
[----:B------:R-:W-:Y:S02]  /*12bc0*/  LOP3.LUT R9, R9, 0x18, R122, 0x78, !PT ;  /* 0x0000001809097812 */ /* 0x000fe400078e787a */
[----:B------:R-:W5:Y:S01]  /*12bd0*/  LDC R5, c[0x0][0x3e0] ;  /* 0x0000f800ff057b82 */ /* 0x000f620000000800 */
[----:B------:R1:W-:Y:S01]  /*12be0*/  STS.64 [R8+0x420], R38 ;  /* 0x0004202608007388 */ /* 0x0003e20000000a00 */
[----:B------:R-:W-:Y:S01]  /*12bf0*/  LOP3.LUT R9, R9, 0xf24, R4, 0xf8, !PT ;  /* 0x00000f2409097812 */ /* 0x000fe200078ef804 */
[----:B----4-:R-:W-:Y:S02]  /*12c00*/  @P0 FMUL.FTZ R6, R6, 0.69314718246459960938 ;  /* 0x3f31721806060820 */ /* 0x010fe40000410000 */
[----:B------:R1:W-:Y:S03]  /*12c10*/  STS.64 [R13+0x40], R40 ;  /* 0x000040280d007388 */ /* 0x0003e60000000a00 */
[----:B------:R-:W4:Y:S01]  /*12c20*/  @P2 LDC R15, c[0x0][0x458] ;  /* 0x00011600ff0f2b82 */ /* 0x000f220000000800 */
[----:B------:R1:W-:Y:S04]  /*12c30*/  STS.64 [R13+0x440], R42 ;  /* 0x0004402a0d007388 */ /* 0x0003e80000000a00 */
[----:B------:R1:W-:Y:S01]  /*12c40*/  STS.64 [R14+0x60], R44 ;  /* 0x0000602c0e007388 */ /* 0x0003e20000000a00 */
[----:B---3--:R-:W-:-:S03]  /*12c50*/  IMAD R10, R10, UR10, R129 ;  /* 0x0000000a0a0a7c24 */ /* 0x008fc6000f8e0281 */
[----:B------:R1:W-:Y:S04]  /*12c60*/  STS.64 [R14+0x460], R46 ;  /* 0x0004602e0e007388 */ /* 0x0003e80000000a00 */
[----:B------:R1:W-:Y:S01]  /*12c70*/  STS.64 [R12+0x2000], R48 ;  /* 0x002000300c007388 */ /* 0x0003e20000000a00 */
[----:B-----5:R-:W-:-:S03]  /*12c80*/  IMAD R18, R5, R18, UR9 ;  /* 0x0000000905127e24 */ /* 0x020fc6000f8e0212 */
[----:B------:R1:W-:Y:S01]  /*12c90*/  STS.64 [R12+0x2400], R50 ;  /* 0x002400320c007388 */ /* 0x0003e20000000a00 */
[----:B------:R-:W-:-:S03]  /*12ca0*/  IMAD R18, R10, R5, R18 ;  /* 0x000000050a127224 */ /* 0x000fc600078e0212 */
[----:B------:R1:W-:Y:S01]  /*12cb0*/  STS.64 [R8+0x2020], R52 ;  /* 0x0020203408007388 */ /* 0x0003e20000000a00 */
[----:B------:R-:W-:Y:S01]  /*12cc0*/  MOV R5, 0xff800000 ;  /* 0xff80000000057802 */ /* 0x000fe20000000f00 */
[----:B--2---:R-:W-:Y:S01]  /*12cd0*/  @P0 FFMA.FTZ R5, R3, R16, R6 ;  /* 0x0000001003050223 */ /* 0x004fe20000010006 */
[----:B------:R-:W-:Y:S01]  /*12ce0*/  IMAD R18, R18, R11, UR8 ;  /* 0x0000000812127e24 */ /* 0x000fe2000f8e020b */
[----:B------:R1:W-:Y:S01]  /*12cf0*/  STS.64 [R8+0x2420], R54 ;  /* 0x0024203608007388 */ /* 0x0003e20000000a00 */
[----:B------:R-:W-:Y:S01]  /*12d00*/  MOV R10, 0xff800000 ;  /* 0xff800000000a7802 */ /* 0x000fe20000000f00 */
[----:B------:R-:W-:Y:S02]  /*12d10*/  IMAD R3, R2, 0x60, R17 ;  /* 0x0000006002037824 */ /* 0x000fe400078e0211 */
[----:B----4-:R-:W-:Y:S01]  /*12d20*/  @P2 FFMA.FTZ R10, R84, R15, R19 ;  /* 0x0000000f540a2223 */ /* 0x010fe20000010013 */
[----:B------:R1:W-:Y:S01]  /*12d30*/  STS.64 [R13+0x2040], R56 ;  /* 0x002040380d007388 */ /* 0x0003e20000000a00 */
[----:B------:R-:W-:Y:S01]  /*12d40*/  IMAD R0, R18, UR4, RZ ;  /* 0x0000000412007c24 */ /* 0x000fe2000f8e02ff */
[----:B------:R-:W-:-:S02]  /*12d50*/  LEA R2, R9, UR5, 0x2 ;  /* 0x0000000509027c11 */ /* 0x000fc4000f8e10ff */
        /* <DEDUP_REMOVED lines=14> */
[----:B------:R-:W-:Y:S01]  /*12e40*/  VIADD R128, R128, -UR8 ;  /* 0x8000000880807c36 */ /* 0x000fe20008000000 */
[----:B------:R-:W-:Y:S01]  /*12e50*/  IADD3 R4, P0, PT, R18, R7, RZ ;  /* 0x0000000712047210 */ /* 0x000fe20007f1e0ff */
[----:B------:R-:W-:-:S03]  /*12e60*/  VIADD R9, R7, 0x8 ;  /* 0x0000000807097836 */ /* 0x000fc60000000000 */
[-C--:B------:R-:W-:Y:S02]  /*12e70*/  ISETP.GE.AND P3, PT, R7, R128.reuse, PT ;  /* 0x000000800700720c */ /* 0x080fe40003f66270 */
[----:B------:R-:W-:Y:S02]  /*12e80*/  ISETP.GE.AND P2, PT, R9, R128, PT ;  /* 0x000000800900720c */ /* 0x000fe40003f46270 */
[----:B------:R-:W-:Y:S02]  /*12e90*/  LEA.HI.X.SX32 R7, R18, RZ, 0x1, P0 ;  /* 0x000000ff12077211 */ /* 0x000fe400000f0eff */
[----:B--2---:R-:W-:-:S04]  /*12ea0*/  LEA R6, P0, R4, UR4, 0x2 ;  /* 0x0000000404067c11 */ /* 0x004fc8000f8010ff */
[----:B------:R-:W-:-:S05]  /*12eb0*/  LEA.HI.X R7, R4, UR5, R7, 0x2, P0 ;  /* 0x0000000504077c11 */ /* 0x000fca00080f1407 */
[----:B------:R2:W-:Y:S04]  /*12ec0*/  @!P3 STG.E desc[UR6][R6.64], R10 ;  /* 0x0000000a0600b986 */ /* 0x0005e8000c101906 */
[----:B------:R2:W-:Y:S02]  /*12ed0*/  @!P2 STG.E desc[UR6][R6.64+0x20], R5 ;  /* 0x000020050600a986 */ /* 0x0005e4000c101906 */
.L_x_4033:
[----:B------:R-:W-:Y:S05]  /*12ee0*/  BSYNC.RECONVERGENT B0 ;  /* 0x0000000000007941 */ /* 0x000fea0003800200 */
.L_x_4032:
[----:B-1----:R1:W3:Y:S01]  /*12ef0*/  LDS.128 R12, [R2] ;  /* 0x00000000020c7984 */ /* 0x0022e20000000c00 */
[C---:B------:R-:W-:Y:S01]  /*12f00*/  IADD3 R3, P0, PT, R0.reuse, R3, RZ ;  /* 0x0000000300037210 */ /* 0x040fe20007f1e0ff */
        /* <DEDUP_REMOVED lines=17> */
.L_x_4035:
[----:B------:R-:W-:Y:S05]  /*13020*/  BSYNC.RECONVERGENT B0 ;  /* 0x0000000000007941 */ /* 0x000fea0003800200 */
.L_x_4034:
        /* <DEDUP_REMOVED lines=21> */
.L_x_4037:
[----:B------:R-:W-:Y:S05]  /*13180*/  BSYNC.RECONVERGENT B0 ;  /* 0x0000000000007941 */ /* 0x000fea0003800200 */
.L_x_4036:
        /* <DEDUP_REMOVED lines=21> */
.L_x_4039:
[----:B------:R-:W-:Y:S05]  /*132e0*/  BSYNC.RECONVERGENT B0 ;  /* 0x0000000000007941 */ /* 0x000fea0003800200 */
.L_x_4038:
        /* <DEDUP_REMOVED lines=22> */
.L_x_4040:
        /* <DEDUP_REMOVED lines=11> */
.L_x_5534:


//--------------------- .text._ZN5flash24flash_fwd_splitkv_kernelI23Flash_fwd_kernel_traitsILi96ELi64ELi64ELi4ELb0ELb0EN7cutlass6half_tE19Flash_kernel_traitsILi96ELi64ELi64ELi4ES3_EELb1ELb0ELb0ELb0ELb0ELb1ELb1ELb1EEEvNS_16Flash_fwd_paramsE --------------------------
	.section	.text._ZN5flash24flash_fwd_splitkv_kernelI23Flash_fwd_kernel_traitsILi96ELi64ELi64ELi4ELb0ELb0EN7cutlass6half_tE19Flash_kernel_traitsILi96ELi64ELi64ELi4ES3_EELb1ELb0ELb0ELb0ELb0ELb1ELb1ELb1EEEvNS_16Flash_fwd_paramsE,"ax",@progbits
	.align	128
        .global         _ZN5flash24flash_fwd_splitkv_kernelI23Flash_fwd_kernel_traitsILi96ELi64ELi64ELi4ELb0ELb0EN7cutlass6half_tE19Flash_kernel_traitsILi96ELi64ELi64ELi4ES3_EELb1ELb0ELb0ELb0ELb0ELb1ELb1ELb1EEEvNS_16Flash_fwd_paramsE
        .type           _ZN5flash24flash_fwd_splitkv_kernelI23Flash_fwd_kernel_traitsILi96ELi64ELi64ELi4ELb0ELb0EN7cutlass6half_tE19Flash_kernel_traitsILi96ELi64ELi64ELi4ES3_EELb1ELb0ELb0ELb0ELb0ELb1ELb1ELb1EEEvNS_16Flash_fwd_paramsE,@function
        .size           _ZN5flash24flash_fwd_splitkv_kernelI23Flash_fwd_kernel_traitsILi96ELi64ELi64ELi4ELb0ELb0EN7cutlass6half_tE19Flash_kernel_traitsILi96ELi64ELi64ELi4ES3_EELb1ELb0ELb0ELb0ELb0ELb1ELb1ELb1EEEvNS_16Flash_fwd_paramsE,(.L_x_5535 - _ZN5flash24flash_fwd_splitkv_kernelI23Flash_fwd_kernel_traitsILi96ELi64ELi64ELi4ELb0ELb0EN7cutlass6half_tE19Flash_kernel_traitsILi96ELi64ELi64ELi4ES3_EELb1ELb0ELb0ELb0ELb0ELb1ELb1ELb1EEEvNS_16Flash_fwd_paramsE)
        .other          _ZN5flash24flash_fwd_splitkv_kernelI23Flash_fwd_kernel_traitsILi96ELi64ELi64ELi4ELb0ELb0EN7cutlass6half_tE19Flash_kernel_traitsILi96ELi64ELi64ELi4ES3_EELb1ELb0ELb0ELb0ELb0ELb1ELb1ELb1EEEvNS_16Flash_fwd_paramsE,@"STO_CUDA_ENTRY STV_DEFAULT"
_ZN5flash24flash_fwd_splitkv_kernelI23Flash_fwd_kernel_traitsILi96ELi64ELi64ELi4ELb0ELb0EN7cutlass6half_tE19Flash_kernel_traitsILi96ELi64ELi64ELi4ES3_EELb1ELb0ELb0ELb0ELb0ELb1ELb1ELb1EEEvNS_16Flash_fwd_paramsE:
.text._ZN5flash24flash_fwd_splitkv_kernelI23Flash_fwd_kernel_traitsILi96ELi64ELi64ELi4ELb0ELb0EN7cutlass6half_tE19Flash_kernel_traitsILi96ELi64ELi64ELi4ES3_EELb1ELb0ELb0ELb0ELb0ELb1ELb1ELb1EEEvNS_16Flash_fwd_paramsE:
        /* <DEDUP_REMOVED lines=58> */
[----:B------:R-:W3:Y:S02]  /*03a0*/  S2R R9, SR_CTAID.X ;  /* 0x0000000000097919 */ /* 0x000ee40000002500 */
[----:B------:R-:W-:-:S13]  /*03b0*/  ISETP.NE.AND.EX P0, PT, R3, RZ, PT, P0 ;  /* 0x000000ff0300720c */ /* 0x000fda0003f05300 */
[----:B-1----:R-:W1:Y:S01]  /*03c0*/  @!P0 LDC R19, c[0x0][0x438] ;  /* 0x00010e00ff138b82 */ /* 0x002e620000000800 */
[----:B---3--:R-:W-:Y:S02]  /*03d0*/  IMAD.SHL.U32 R59, R9, 0x40, RZ ;  /* 0x00000040093b7824 */ /* 0x008fe400078e00ff */
[----:B--2---:R-:W-:-:S05]  /*03e0*/  @P1 IMAD.IADD R132, R13, 0x1, -R0 ;  /* 0x000000010d841824 */ /* 0x004fca00078e0a00 */
[----:B----4-:R-:W-:Y:S01]  /*03f0*/  ISETP.GT.AND P1, PT, R132, R59, PT ;  /* 0x0000003b8400720c */ /* 0x010fe20003f24270 */
[----:B-1----:R-:W-:-:S12]  /*0400*/  @!P0 BRA `(.L_x_4041) ;  /* 0x00000000000c8947 */ /* 0x002fd80003800000 */
[----:B------:R-:W2:Y:S02]  /*0410*/  @P2 LDG.E R2, desc[UR6][R20.64+0x4] ;  /* 0x0000040614022981 */ /* 0x000ea4000c1e1900 */
[----:B--2--5:R-:W-:-:S06]  /*0420*/  @P2 IADD3 R19, PT, PT, R2, -R7, RZ ;  /* 0x8000000702132210 */ /* 0x024fcc0007ffe0ff */
[----:B------:R1:W5:Y:S02]  /*0430*/  @!P2 LDG.E R19, desc[UR6][R20.64] ;  /* 0x000000061413a981 */ /* 0x000364000c1e1900 */
.L_x_4041:
        /* <DEDUP_REMOVED lines=94> */
.L_x_4044:
[----:B------:R-:W-:Y:S05]  /*0a20*/  BSYNC.RECONVERGENT B0 ;  /* 0x0000000000007941 */ /* 0x000fea0003800200 */
.L_x_4043:
        /* <DEDUP_REMOVED lines=18> */
.L_x_4046:
[----:B------:R-:W-:Y:S05]  /*0b50*/  BSYNC.RECONVERGENT B0 ;  /* 0x0000000000007941 */ /* 0x000fea0003800200 */
.L_x_4045:
        /* <DEDUP_REMOVED lines=18> */
.L_x_4048:
[----:B------:R-:W-:Y:S05]  /*0c80*/  BSYNC.RECONVERGENT B0 ;  /* 0x0000000000007941 */ /* 0x000fea0003800200 */
.L_x_4047:
        /* <DEDUP_REMOVED lines=18> */
.L_x_4050:
[----:B------:R-:W-:Y:S05]  /*0db0*/  BSYNC.RECONVERGENT B0 ;  /* 0x0000000000007941 */ /* 0x000fea0003800200 */
.L_x_4049:
        /* <DEDUP_REMOVED lines=20> */
.L_x_4042:
        /* <DEDUP_REMOVED lines=11> */
.L_x_4051:
        /* <DEDUP_REMOVED lines=96> */
.L_x_4052:
        /* <DEDUP_REMOVED lines=15> */
.L_x_4054:
[----:B------:R-:W2:Y:S01]  /*16a0*/  LDCU.64 UR12, c[0x0][0x3b8] ;  /* 0x00007700ff0c77ac */ /* 0x000ea20008000a00 */
[----:B------:R-:W-:-:S05]  /*16b0*/  IADD3 R4, PT, PT, R6, R7, RZ ;  /* 0x0000000706047210 */ /* 0x000fca0007ffe0ff */
[C---:B--2---:R-:W-:Y:S02]  /*16c0*/  IMAD R19, R4.reuse, UR13, RZ ;  /* 0x0000000d04137c24 */ /* 0x044fe4000f8e02ff */
[----:B------:R-:W-:-:S05]  /*16d0*/  IMAD.WIDE.U32 R4, R4, UR12, RZ ;  /* 0x0000000c04047c25 */ /* 0x000fca000f8e00ff */
[----:B------:R-:W-:Y:S02]  /*16e0*/  IADD3 R19, PT, PT, R5, R19, RZ ;  /* 0x0000001305137210 */ /* 0x000fe40007ffe0ff */
[----:B------:R-:W-:Y:S02]  /*16f0*/  MOV R18, R4 ;  /* 0x0000000400127202 */ /* 0x000fe40000000f00 */
.L_x_4055:
        /* <DEDUP_REMOVED lines=14> */
.L_x_4056:
[----:B------:R-:W2:Y:S01]  /*17e0*/  LDCU.64 UR4, c[0x0][0x3c0] ;  /* 0x00007800ff0477ac */ /* 0x000ea20008000a00 */
[----:B------:R-:W-:-:S05]  /*17f0*/  IADD3 R6, PT, PT, R6, R7, RZ ;  /* 0x0000000706067210 */ /* 0x000fca0007ffe0ff */
[C---:B--2---:R-:W-:Y:S02]  /*1800*/  IMAD R21, R6.reuse, UR5, RZ ;  /* 0x0000000506157c24 */ /* 0x044fe4000f8e02ff */
[----:B------:R-:W-:-:S05]  /*1810*/  IMAD.WIDE.U32 R6, R6, UR4, RZ ;  /* 0x0000000406067c25 */ /* 0x000fca000f8e00ff */
[----:B------:R-:W-:Y:S02]  /*1820*/  IADD3 R21, PT, PT, R7, R21, RZ ;  /* 0x0000001507157210 */ /* 0x000fe40007ffe0ff */
[----:B------:R-:W-:-:S07]  /*1830*/  MOV R20, R6 ;  /* 0x0000000600147202 */ /* 0x000fce0000000f00 */
.L_x_4057:
        /* <DEDUP_REMOVED lines=51> */
.L_x_4053:
        /* <DEDUP_REMOVED lines=23> */
[----:B------:R-:W-:Y:S01]  /*1ce0*/  IADD3 R18, P3, PT, R12, R10, RZ ;  /* 0x0000000a0c127210 */ /* 0x000fe20007f7e0ff */
[----:B------:R-:W-:Y:S01]  /*1cf0*/  IMAD R15, R14, UR10, RZ ;  /* 0x0000000a0e0f7c24 */ /* 0x000fe2000f8e02ff */
[----:B------:R-:W-:Y:S01]  /*1d00*/  IADD3 R8, P2, PT, R12, R8, RZ ;  /* 0x000000080c087210 */ /* 0x000fe20007f5e0ff */
[----:B------:R-:W1:Y:S01]  /*1d10*/  LDC R0, c[0x0][0x450] ;  /* 0x00011400ff007b82 */ /* 0x000e620000000800 */
[----:B------:R-:W-:Y:S01]  /*1d20*/  IADD3.X R19, PT, PT, RZ, R6, RZ, P3, !PT ;  /* 0x00000006ff137210 */ /* 0x000fe20001ffe4ff */
[----:B------:R-:W-:Y:S01]  /*1d30*/  IMAD R6, R2, UR11, R15 ;  /* 0x0000000b02067c24 */ /* 0x000fe2000f8e020f */
[----:B------:R-:W-:Y:S01]  /*1d40*/  IADD3 R14, P3, PT, R12, R9, RZ ;  /* 0x000000090c0e7210 */ /* 0x000fe20007f7e0ff */
[----:B------:R-:W-:-:S02]  /*1d50*/  IMAD.X R9, RZ, RZ, R7, P2 ;  /* 0x000000ffff097224 */ /* 0x000fc400010e0607 */
[----:B------:R-:W-:-:S04]  /*1d60*/  IMAD.WIDE.U32 R18, R90, UR12, R18 ;  /* 0x0000000c5a127c25 */ /* 0x000fc8000f8e0012 */
[----:B------:R-:W-:Y:S01]  /*1d70*/  IMAD.X R15, RZ, RZ, R11, P3 ;  /* 0x000000ffff0f7224 */ /* 0x000fe200018e060b */
[----:B------:R-:W-:Y:S01]  /*1d80*/  SHF.L.U32 R72, R18, 0x1, RZ ;  /* 0x0000000112487819 */ /* 0x000fe200000006ff */
[----:B------:R-:W-:-:S03]  /*1d90*/  IMAD.WIDE.U32 R10, R90, UR4, R8 ;  /* 0x000000045a0a7c25 */ /* 0x000fc6000f8e0008 */
[----:B---3--:R-:W-:Y:S01]  /*1da0*/  IADD3 R72, P2, PT, R72, UR8, RZ ;  /* 0x0000000848487c10 */ /* 0x008fe2000ff5e0ff */
[C---:B------:R-:W-:Y:S01]  /*1db0*/  IMAD R71, R90.reuse, UR5, R11 ;  /* 0x000000055a477c24 */ /* 0x040fe2000f8e020b */
[----:B------:R-:W2:Y:S01]  /*1dc0*/  LDCU.64 UR4, c[0x0][0x390] ;  /* 0x00007200ff0477ac */ /* 0x000ea20008000a00 */
[----:B------:R-:W-:Y:S01]  /*1dd0*/  IMAD R61, R5, R92, RZ ;  /* 0x0000005c053d7224 */ /* 0x000fe200078e02ff */
[----:B------:R-:W-:Y:S01]  /*1de0*/  SHF.R.S32.HI R5, RZ, 0x1f, R62 ;  /* 0x0000001fff057819 */ /* 0x000fe2000001143e */
[----:B------:R-:W-:Y:S01]  /*1df0*/  IMAD R73, R90, UR13, R19 ;  /* 0x0000000d5a497c24 */ /* 0x000fe2000f8e0213 */
[C---:B------:R-:W-:Y:S01]  /*1e00*/  SHF.L.U64.HI R71, R10.reuse, 0x1, R71 ;  /* 0x000000010a477819 */ /* 0x040fe20000010247 */
[----:B------:R-:W-:Y:S01]  /*1e10*/  IMAD.SHL.U32 R70, R10, 0x2, RZ ;  /* 0x000000020a467824 */ /* 0x000fe200078e00ff */
[----:B------:R-:W-:Y:S01]  /*1e20*/  LEA.HI R5, R5, R62, RZ, 0x6 ;  /* 0x0000003e05057211 */ /* 0x000fe200078f30ff */
[----:B------:R-:W-:Y:S01]  /*1e30*/  IMAD.WIDE.U32 R8, R2, UR10, R14 ;  /* 0x0000000a02087c25 */ /* 0x000fe2000f8e000e */
[----:B------:R-:W-:-:S02]  /*1e40*/  SHF.L.U64.HI R73, R18, 0x1, R73 ;  /* 0x0000000112497819 */ /* 0x000fc40000010249 */
[----:B------:R-:W-:Y:S01]  /*1e50*/  SHF.R.S32.HI R5, RZ, 0x6, R5 ;  /* 0x00000006ff057819 */ /* 0x000fe20000011405 */
[----:B------:R-:W-:Y:S01]  /*1e60*/  IMAD.IADD R9, R9, 0x1, R6 ;  /* 0x0000000109097824 */ /* 0x000fe200078e0206 */
[----:B------:R-:W-:Y:S01]  /*1e70*/  IADD3.X R73, PT, PT, R73, UR9, RZ, P2, !PT ;  /* 0x0000000949497c10 */ /* 0x000fe200097fe4ff */
[----:B------:R-:W-:Y:S01]  /*1e80*/  IMAD R61, R4, R93, R61 ;  /* 0x0000005d043d7224 */ /* 0x000fe200078e023d */
[----:B------:R-:W-:Y:S01]  /*1e90*/  VIMNMX R68, PT, PT, R126, R5, !PT ;  /* 0x000000057e447248 */ /* 0x000fe20007fe0100 */
[----:B------:R-:W-:Y:S01]  /*1ea0*/  IMAD.WIDE.U32 R92, R4, R92, R8 ;  /* 0x0000005c045c7225 */ /* 0x000fe200078e0008 */
[----:B-1----:R-:W-:Y:S02]  /*1eb0*/  LEA.HI R67, R0, R0, RZ, 0x1 ;  /* 0x0000000000437211 */ /* 0x002fe400078f08ff */
[----:B--2---:R-:W-:Y:S01]  /*1ec0*/  IADD3 R70, P2, PT, R70, UR4, RZ ;  /* 0x0000000446467c10 */ /* 0x004fe2000ff5e0ff */
[----:B------:R-:W-:Y:S01]  /*1ed0*/  IMAD.MOV.U32 R128, RZ, RZ, R72 ;  /* 0x000000ffff807224 */ /* 0x000fe200078e0048 */
[----:B------:R-:W-:-:S02]  /*1ee0*/  SHF.R.S32.HI R67, RZ, 0x1, R67 ;  /* 0x00000001ff437819 */ /* 0x000fc40000011443 */
[----:B------:R-:W-:Y:S01]  /*1ef0*/  IADD3.X R71, PT, PT, R71, UR5, RZ, P2, !PT ;  /* 0x0000000547477c10 */ /* 0x000fe200097fe4ff */
[----:B------:R-:W-:Y:S01]  /*1f00*/  IMAD.MOV.U32 R130, RZ, RZ, R70 ;  /* 0x000000ffff827224 */ /* 0x000fe200078e0046 */
[----:B------:R-:W-:Y:S01]  /*1f10*/  ISETP.GT.AND P2, PT, R87, R68, PT ;  /* 0x000000445700720c */ /* 0x000fe20003f44270 */
[----:B------:R-:W-:Y:S01]  /*1f20*/  IMAD R66, R90, R67, R65 ;  /* 0x000000435a427224 */ /* 0x000fe200078e0241 */
[C---:B------:R-:W-:Y:S01]  /*1f30*/  LOP3.LUT R10, R12.reuse, 0x20, RZ, 0xfc, !PT ;  /* 0x000000200c0a7812 */ /* 0x040fe200078efcff */
[----:B------:R-:W-:Y:S01]  /*1f40*/  IMAD.MOV.U32 R131, RZ, RZ, R71 ;  /* 0x000000ffff837224 */ /* 0x000fe200078e0047 */
[----:B------:R-:W-:Y:S02]  /*1f50*/  LOP3.LUT R9, R12, 0x40, RZ, 0xfc, !PT ;  /* 0x000000400c097812 */ /* 0x000fe400078efcff */
[----:B------:R-:W-:Y:S02]  /*1f60*/  IADD3 R65, PT, PT, R65, R66, RZ ;  /* 0x0000004241417210 */ /* 0x000fe40007ffe0ff */
[----:B------:R-:W-:-:S02]  /*1f70*/  SHF.R.S32.HI R64, RZ, 0x1f, R66 ;  /* 0x0000001fff407819 */ /* 0x000fc40000011442 */
[----:B------:R-:W-:Y:S02]  /*1f80*/  SHF.R.S32.HI R63, RZ, 0x1f, R65 ;  /* 0x0000001fff3f7819 */ /* 0x000fe40000011441 */
[----:B------:R-:W-:Y:S02]  /*1f90*/  MOV R127, R73 ;  /* 0x00000049007f7202 */ /* 0x000fe40000000f00 */
[----:B------:R-:W-:Y:S01]  /*1fa0*/  IADD3 R61, PT, PT, R93, R61, RZ ;  /* 0x0000003d5d3d7210 */ /* 0x000fe20007ffe0ff */
        /* <DEDUP_REMOVED lines=91> */
.L_x_4094:
        /* <DEDUP_REMOVED lines=20> */
.L_x_4060:
[----:B-12-4-:R-:W-:Y:S05]  /*26a0*/  BSYNC.RECONVERGENT B0 ;  /* 0x0000000000007941 */ /* 0x016fea0003800200 */
.L_x_4059:
        /* <DEDUP_REMOVED lines=17> */
.L_x_4062:
[----:B------:R-:W-:Y:S05]  /*27c0*/  BSYNC.RECONVERGENT B0 ;  /* 0x0000000000007941 */ /* 0x000fea0003800200 */
.L_x_4061:
        /* <DEDUP_REMOVED lines=15> */
.L_x_4066:
[----:B------:R-:W-:Y:S05]  /*28c0*/  BSYNC.RECONVERGENT B0 ;  /* 0x0000000000007941 */ /* 0x000fea0003800200 */
.L_x_4065:
        /* <DEDUP_REMOVED lines=20> */
.L_x_4064:
        /* <DEDUP_REMOVED lines=59> */
.L_x_4072:
[----:B------:R-:W-:Y:S05]  /*2dc0*/  BSYNC.RECONVERGENT B0 ;  /* 0x0000000000007941 */ /* 0x000fea0003800200 */
.L_x_4071:
        /* <DEDUP_REMOVED lines=52> */
.L_x_4074:
[----:B------:R-:W-:Y:S05]  /*3110*/  BSYNC.RECONVERGENT B0 ;  /* 0x0000000000007941 */ /* 0x000fea0003800200 */
.L_x_4073:
        /* <DEDUP_REMOVED lines=51> */
.L_x_4070:
[----:B------:R-:W-:Y:S05]  /*3450*/  BSYNC.RECONVERGENT B1 ;  /* 0x0000000000017941 */ /* 0x000fea0003800200 */
.L_x_4069:
        /* <DEDUP_REMOVED lines=20> */
[----:B------:R-:W-:Y:S05]  /*35a0*/  @!P0 LEA.HI.X R25, R45, R17, R43, 0x1, P4 ;  /* 0x000000112d198211 */ /* 0x000fea00020f0c2b */
[----:B------:R4:W5:Y:S01]  /*35b0*/  @!P0 LDG.E.64 R6, desc[UR6][R24.64] ;  /* 0x0000000618068981 */ /* 0x000962000c1e1b00 */
[--C-:B---3--:R-:W-:Y:S01]  /*35c0*/  @!P0 HADD2.F32 R29, -RZ, R36.reuse.H0_H0 ;  /* 0x20000024ff1d8230 */ /* 0x108fe20000004100 */
[----:B--2---:R-:W-:Y:S01]  /*35d0*/  @!P0 MOV R18, R20 ;  /* 0x0000001400128202 */ /* 0x004fe20000000f00 */
[----:B------:R-:W-:Y:S01]  /*35e0*/  @!P0 HADD2.F32 R26, -RZ, R37.H0_H0 ;  /* 0x20000025ff1a8230 */ /* 0x000fe20000004100 */
[----:B-1----:R-:W-:Y:S01]  /*35f0*/  LEA R52, P4, R40, R72, 0x6 ;  /* 0x0000004828347211 */ /* 0x002fe200078830ff */
[----:B------:R-:W-:Y:S01]  /*3600*/  @!P0 HADD2.F32 R33, -RZ, R36.H1_H1 ;  /* 0x30000024ff218230 */ /* 0x000fe20000004100 */
[----:B----4-:R-:W-:Y:S01]  /*3610*/  @!P0 MOV R24, R21 ;  /* 0x0000001500188202 */ /* 0x010fe20000000f00 */
[----:B------:R-:W-:Y:S01]  /*3620*/  @!P0 HADD2.F32 R27, -RZ, R18.H1_H1 ;  /* 0x30000012ff1b8230 */ /* 0x000fe20000004100 */
[----:B------:R-:W-:Y:S01]  /*3630*/  @!P0 MOV R19, R22 ;  /* 0x0000001600138202 */ /* 0x000fe20000000f00 */
[----:B-----5:R-:W-:Y:S02]  /*3640*/  @!P0 HADD2.F32 R8, -RZ, R6.H0_H0 ;  /* 0x20000006ff088230 */ /* 0x020fe40000004100 */
[----:B------:R-:W-:Y:S01]  /*3650*/  @!P0 HADD2.F32 R31, -RZ, R18.H0_H0 ;  /* 0x20000012ff1f8230 */ /* 0x000fe20000004100 */
[----:B------:R-:W-:Y:S01]  /*3660*/  @!P0 MOV R18, R23 ;  /* 0x0000001700128202 */ /* 0x000fe20000000f00 */
[----:B------:R-:W-:Y:S02]  /*3670*/  @!P0 HADD2.F32 R6, -RZ, R6.H1_H1 ;  /* 0x30000006ff068230 */ /* 0x000fe40000004100 */
[C---:B------:R-:W-:Y:S01]  /*3680*/  @!P0 FMUL.FTZ R51, R27.reuse, R29 ;  /* 0x0000001d1b338220 */ /* 0x040fe20000410000 */
[--C-:B------:R-:W-:Y:S02]  /*3690*/  @!P0 HADD2.F32 R35, -RZ, R24.reuse.H0_H0 ;  /* 0x20000018ff238230 */ /* 0x100fe40000004100 */
[-C--:B------:R-:W-:Y:S01]  /*36a0*/  @!P0 FMUL.FTZ R0, R27, R8.reuse ;  /* 0x000000081b008220 */ /* 0x080fe20000410000 */
[----:B------:R-:W-:Y:S02]  /*36b0*/  @!P0 HADD2.F32 R25, -RZ, R24.H1_H1 ;  /* 0x30000018ff198230 */ /* 0x000fe40000004100 */
[----:B------:R-:W-:Y:S01]  /*36c0*/  @!P0 FFMA.FTZ R51, R31, R8, -R51 ;  /* 0x000000081f338223 */ /* 0x000fe20000010833 */
[----:B------:R-:W-:Y:S02]  /*36d0*/  @!P0 HADD2.F32 R5, -RZ, R7.H0_H0 ;  /* 0x20000007ff058230 */ /* 0x000fe40000004100 */
[----:B------:R-:W-:Y:S01]  /*36e0*/  @!P0 FFMA.FTZ R0, R29, R31, R0 ;  /* 0x0000001f1d008223 */ /* 0x000fe20000010000 */
[----:B------:R-:W-:Y:S02]  /*36f0*/  @!P0 HADD2.F32 R24, -RZ, R19.H1_H1 ;  /* 0x30000013ff188230 */ /* 0x000fe40000004100 */
[C---:B------:R-:W-:Y:S01]  /*3700*/  @!P0 FMUL.FTZ R2, R25.reuse, R6 ;  /* 0x0000000619028220 */ /* 0x040fe20000410000 */
[----:B------:R-:W-:Y:S02]  /*3710*/  @!P0 HADD2.F32 R7, -RZ, R7.H1_H1 ;  /* 0x30000007ff078230 */ /* 0x000fe40000004100 */
[----:B------:R-:W-:Y:S01]  /*3720*/  @!P0 FMUL.FTZ R53, R25, R33 ;  /* 0x0000002119358220 */ /* 0x000fe20000410000 */
[----:B------:R-:W-:Y:S01]  /*3730*/  @!P0 F2FP.F16.F32.PACK_AB R51, R0, R51 ;  /* 0x000000330033823e */ /* 0x000fe200000000ff */
[----:B------:R-:W-:Y:S02]  /*3740*/  @!P0 HADD2.F32 R37, -RZ, R37.H1_H1 ;  /* 0x30000025ff258230 */ /* 0x000fe40000004100 */
[C---:B------:R-:W-:Y:S01]  /*3750*/  @!P0 FMUL.FTZ R3, R24.reuse, R5 ;  /* 0x0000000518038220 */ /* 0x040fe20000410000 */
        /* <DEDUP_REMOVED lines=16> */
[----:B------:R-:W-:Y:S02]  /*3860*/  LEA.HI.X R53, R40, R73, R41, 0x6, P4 ;  /* 0x0000004928357211 */ /* 0x000fe400020f3429 */
[----:B------:R-:W-:Y:S02]  /*3870*/  @!P0 MOV R21, R34 ;  /* 0x0000002200158202 */ /* 0x000fe40000000f00 */
[----:B------:R-:W-:Y:S02]  /*3880*/  @!P0 MOV R22, R32 ;  /* 0x0000002000168202 */ /* 0x000fe40000000f00 */
[----:B------:R-:W-:Y:S05]  /*3890*/  @!P0 MOV R23, R55 ;  /* 0x0000003700178202 */ /* 0x000fea0000000f00 */
[----:B------:R1:W-:Y:S02]  /*38a0*/  STG.E.128 desc[UR6][R52.64], R20 ;  /* 0x0000001434007986 */ /* 0x0003e4000c101d06 */
.L_x_4078:
[----:B------:R-:W-:Y:S05]  /*38b0*/  BSYNC.RECONVERGENT B0 ;  /* 0x0000000000007941 */ /* 0x000fea0003800200 */
.L_x_4077:
[----:B------:R-:W-:Y:S04]  /*38c0*/  BSSY.RECONVERGENT B0, `(.L_x_4079) ;  /* 0x0000038000007945 */ /* 0x000fe80003800200 */
[----:B------:R-:W-:Y:S05]  /*38d0*/  @P3 BRA `(.L_x_4080) ;  /* 0x0000000000d83947 */ /* 0x000fea0003800000 */
[----:B------:R-:W-:Y:S01]  /*38e0*/  ISETP.GE.AND P0, PT, R10, R11, PT ;  /* 0x0000000b0a00720c */ /* 0x000fe20003f06270 */
[----:B-12-4-:R-:W2:Y:S01]  /*38f0*/  LDG.E.128 R20, desc[UR6][R46.64+0x40] ;  /* 0x000040062e147981 */ /* 0x016ea2000c1e1d00 */
        /* <DEDUP_REMOVED lines=52> */
.L_x_4080:
[----:B------:R-:W-:Y:S05]  /*3c40*/  BSYNC.RECONVERGENT B0 ;  /* 0x0000000000007941 */ /* 0x000fea0003800200 */
.L_x_4079:
[----:B------:R-:W-:Y:S05]  /*3c50*/  @P1 BRA `(.L_x_4076) ;  /* 0x0000000000d81947 */ /* 0x000fea0003800000 */
[----:B------:R-:W-:Y:S01]  /*3c60*/  ISETP.GE.AND P0, PT, R9, R11, PT ;  /* 0x0000000b0900720c */ /* 0x000fe20003f06270 */
[----:B-1234-:R-:W2:Y:S01]  /*3c70*/  LDG.E.128 R20, desc[UR6][R46.64+0x80] ;  /* 0x000080062e147981 */ /* 0x01eea2000c1e1d00 */
[----:B------:R-:W1:Y:S11]  /*3c80*/  LDC.64 R36, c[0x0][0x3b8] ;  /* 0x0000ee00ff247b82 */ /* 0x000e760000000a00 */
[C---:B------:R-:W-:Y:S01]  /*3c90*/  @!P0 LEA R18, P1, R45.reuse, R16, 0x1 ;  /* 0x000000102d128211 */ /* 0x040fe200078208ff */
[----:B------:R-:W3:Y:S03]  /*3ca0*/  @!P0 LDG.E.64 R38, desc[UR6][R38.64+0x40] ;  /* 0x0000400626268981 */ /* 0x000ee6000c1e1b00 */
[----:B------:R-:W-:Y:S05]  /*3cb0*/  @!P0 LEA.HI.X R19, R45, R17, R43, 0x1, P1 ;  /* 0x000000112d138211 */ /* 0x000fea00008f0c2b */
[----:B------:R4:W5:Y:S01]  /*3cc0*/  @!P0 LDG.E.64 R6, desc[UR6][R18.64+0x40] ;  /* 0x0000400612068981 */ /* 0x000962000c1e1b00 */
[--C-:B---3--:R-:W-:Y:S01]  /*3cd0*/  @!P0 HADD2.F32 R27, -RZ, R38.reuse.H0_H0 ;  /* 0x20000026ff1b8230 */ /* 0x108fe20000004100 */
[----:B--2---:R-:W-:Y:S01]  /*3ce0*/  @!P0 MOV R11, R20 ;  /* 0x00000014000b8202 */ /* 0x004fe20000000f00 */
[----:B------:R-:W-:Y:S01]  /*3cf0*/  @!P0 HADD2.F32 R31, -RZ, R38.H1_H1 ;  /* 0x30000026ff1f8230 */ /* 0x000fe20000004100 */
[----:B-1----:R-:W-:Y:S01]  /*3d00*/  LEA R42, P1, R36, R72, 0x6 ;  /* 0x00000048242a7211 */ /* 0x002fe200078230ff */
[----:B------:R-:W-:Y:S01]  /*3d10*/  @!P0 HADD2.F32 R26, -RZ, R39.H0_H0 ;  /* 0x20000027ff1a8230 */ /* 0x000fe20000004100 */
[----:B------:R-:W-:Y:S01]  /*3d20*/  @!P0 MOV R24, R21 ;  /* 0x0000001500188202 */ /* 0x000fe20000000f00 */
[--C-:B------:R-:W-:Y:S01]  /*3d30*/  @!P0 HADD2.F32 R25, -RZ, R11.reuse.H1_H1 ;  /* 0x3000000bff198230 */ /* 0x100fe20000004100 */
[----:B----4-:R-:W-:Y:S01]  /*3d40*/  @!P0 MOV R18, R22 ;  /* 0x0000001600128202 */ /* 0x010fe20000000f00 */
[--C-:B-----5:R-:W-:Y:S02]  /*3d50*/  @!P0 HADD2.F32 R8, -RZ, R6.reuse.H0_H0 ;  /* 0x20000006ff088230 */ /* 0x120fe40000004100 */
        /* <DEDUP_REMOVED lines=10> */
[--C-:B------:R-:W-:Y:S02]  /*3e00*/  @!P0 HADD2.F32 R24, -RZ, R18.reuse.H1_H1 ;  /* 0x30000012ff188230 */ /* 0x100fe40000004100 */
        /* <DEDUP_REMOVED lines=27> */
.L_x_4076:
[----:B------:R-:W-:Y:S05]  /*3fc0*/  BSYNC.RECONVERGENT B1 ;  /* 0x0000000000017941 */ /* 0x000fea0003800200 */
.L_x_4075:
        /* <DEDUP_REMOVED lines=8> */
.L_x_4068:
        /* <DEDUP_REMOVED lines=99> */
.L_x_4084:
[----:B------:R-:W-:Y:S05]  /*4680*/  BSYNC.RECONVERGENT B0 ;  /* 0x0000000000007941 */ /* 0x000fea0003800200 */
.L_x_4083:
        /* <DEDUP_REMOVED lines=93> */
.L_x_4086:
[----:B------:R-:W-:Y:S05]  /*4c60*/  BSYNC.RECONVERGENT B0 ;  /* 0x0000000000007941 */ /* 0x000fea0003800200 */
.L_x_4085:
        /* <DEDUP_REMOVED lines=92> */
.L_x_4082:
[----:B------:R-:W-:Y:S05]  /*5230*/  BSYNC.RECONVERGENT B1 ;  /* 0x0000000000017941 */ /* 0x000fea0003800200 */
.L_x_4081:
        /* <DEDUP_REMOVED lines=103> */
.L_x_4090:
[----:B------:R-:W-:Y:S05]  /*58b0*/  BSYNC.RECONVERGENT B0 ;  /* 0x0000000000007941 */ /* 0x000fea0003800200 */
.L_x_4089:
        /* <DEDUP_REMOVED lines=96> */
.L_x_4092:
[----:B------:R-:W-:Y:S05]  /*5ec0*/  BSYNC.RECONVERGENT B0 ;  /* 0x0000000000007941 */ /* 0x000fea0003800200 */
.L_x_4091:
        /* <DEDUP_REMOVED lines=94> */
.L_x_4088:
[----:B------:R-:W-:Y:S05]  /*64b0*/  BSYNC.RECONVERGENT B1 ;  /* 0x0000000000017941 */ /* 0x000fea0003800200 */
.L_x_4087:
[----:B------:R-:W5:Y:S08]  /*64c0*/  LDC R3, c[0x0][0x450] ;  /* 0x00011400ff037b82 */ /* 0x000f700000000800 */
[----:B------:R-:W1:Y:S01]  /*64d0*/  LDC R11, c[0x0][0x450] ;  /* 0x00011400ff0b7b82 */ /* 0x000e620000000800 */
[----:B-----5:R-:W-:Y:S05]  /*64e0*/  IMAD.U32 R3, R3, -0x20, RZ ;  /* 0xffffffe003037824 */ /* 0x020fea00078e00ff */
[C---:B------:R-:W-:Y:S02]  /*64f0*/  LEA R76, P1, R3.reuse, R76, 0x1 ;  /* 0x0000004c034c7211 */ /* 0x040fe400078208ff */
[C---:B------:R-:W-:Y:S02]  /*6500*/  LEA R74, P0, R3.reuse, R74, 0x1 ;  /* 0x0000004a034a7211 */ /* 0x040fe400078008ff */
[C---:B------:R-:W-:Y:S02]  /*6510*/  LEA.HI.X.SX32 R77, R3.reuse, R77, 0x1, P1 ;  /* 0x0000004d034d7211 */ /* 0x040fe400008f0eff */
[----:B-1----:R-:W-:Y:S09]  /*6520*/  LEA.HI.X.SX32 R75, R3, R75, 0x1, P0 ;  /* 0x0000004b034b7211 */ /* 0x002ff200000f0eff */
.L_x_4067:
[----:B------:R-:W-:Y:S05]  /*6530*/  BSYNC.RECONVERGENT B2 ;  /* 0x0000000000027941 */ /* 0x000fea0003800200 */
.L_x_4063:
        /* <DEDUP_REMOVED lines=92> */
.L_x_4093:
[----:B------:R-:W-:Y:S02]  /*6b00*/  IADD3 R94, P1, PT, R94, UR4, RZ ;  /* 0x000000045e5e7c10 */ /* 0x000fe4000ff3e0ff */
[----:B------:R-:W-:Y:S02]  /*6b10*/  IADD3 R14, P0, PT, R14, UR22, RZ ;  /* 0x000000160e0e7c10 */ /* 0x000fe4000ff1e0ff */
[----:B------:R-:W-:Y:S02]  /*6b20*/  IADD3.X R95, PT, PT, R95, UR20, RZ, P1, !PT ;  /* 0x000000145f5f7c10 */ /* 0x000fe40008ffe4ff */
[----:B------:R-:W-:Y:S01]  /*6b30*/  IADD3.X R15, PT, PT, R15, UR21, RZ, P0, !PT ;  /* 0x000000150f0f7c10 */ /* 0x000fe200087fe4ff */
[----:B------:R-:W-:Y:S08]  /*6b40*/  @P2 BRA `(.L_x_4094) ;  /* 0xffffffb800842947 */ /* 0x000ff0000383ffff */
.L_x_4058:
        /* <DEDUP_REMOVED lines=42> */
.L_x_4099:
[----:B------:R2:W-:Y:S02]  /*6df0*/  STS.128 [R0+0x2000], RZ ;  /* 0x002000ff00007388 */ /* 0x0005e40000000c00 */
.L_x_4098:
[----:B------:R-:W-:Y:S05]  /*6e00*/  BSYNC.RECONVERGENT B0 ;  /* 0x0000000000007941 */ /* 0x000fea0003800200 */
.L_x_4097:
        /* <DEDUP_REMOVED lines=25> */
.L_x_4101:
[----:B------:R1:W-:Y:S01]  /*6fa0*/  STS.128 [R0+0x2800], RZ ;  /* 0x002800ff00007388 */ /* 0x0003e20000000c00 */
[----:B------:R-:W-:Y:S05]  /*6fb0*/  BRA `(.L_x_4100) ;  /* 0x00000038008c7947 */ /* 0x000fea0003800000 */
.L_x_4096:
        /* <DEDUP_REMOVED lines=83> */
.L_x_4108:
[----:B------:R-:W-:Y:S05]  /*74f0*/  BSYNC.RECONVERGENT B0 ;  /* 0x0000000000007941 */ /* 0x000fea0003800200 */
.L_x_4107:
[----:B-----5:R-:W-:Y:S01]  /*7500*/  IMAD.MOV.U32 R6, RZ, RZ, R18 ;  /* 0x000000ffff067224 */ /* 0x020fe200078e0012 */
[----:B------:R-:W-:Y:S01]  /*7510*/  MOV R4, R16 ;  /* 0x0000001000047202 */ /* 0x000fe20000000f00 */
[----:B------:R-:W-:Y:S01]  /*7520*/  IMAD.MOV.U32 R7, RZ, RZ, R19 ;  /* 0x000000ffff077224 */ /* 0x000fe200078e0013 */
[----:B------:R-:W-:Y:S02]  /*7530*/  MOV R5, R17 ;  /* 0x0000001100057202 */ /* 0x000fe40000000f00 */
.L_x_4106:
[----:B------:R-:W-:Y:S05]  /*7540*/  BSYNC.RECONVERGENT B1 ;  /* 0x0000000000017941 */ /* 0x000fea0003800200 */
.L_x_4105:
        /* <DEDUP_REMOVED lines=49> */
.L_x_4112:
[----:B------:R-:W-:Y:S05]  /*7860*/  BSYNC.RECONVERGENT B0 ;  /* 0x0000000000007941 */ /* 0x000fea0003800200 */
.L_x_4111:
[----:B-----5:R4:W-:Y:S02]  /*7870*/  STS.128 [R0+0x1000], R16 ;  /* 0x0010001000007388 */ /* 0x0209e40000000c00 */
.L_x_4110:
[----:B------:R-:W-:Y:S05]  /*7880*/  BSYNC.RECONVERGENT B1 ;  /* 0x0000000000017941 */ /* 0x000fea0003800200 */
.L_x_4109:
        /* <DEDUP_REMOVED lines=47> */
.L_x_4114:
[----:B------:R-:W-:Y:S05]  /*7b80*/  BSYNC.RECONVERGENT B0 ;  /* 0x0000000000007941 */ /* 0x000fea0003800200 */
.L_x_4113:
[----:B-----5:R1:W-:Y:S02]  /*7b90*/  STS.128 [R0+0x2000], R16 ;  /* 0x0020001000007388 */ /* 0x0203e40000000c00 */
.L_x_4104:
[----:B------:R-:W-:Y:S05]  /*7ba0*/  BSYNC.RECONVERGENT B2 ;  /* 0x0000000000027941 */ /* 0x000fea0003800200 */
.L_x_4103:
        /* <DEDUP_REMOVED lines=64> */
.L_x_4118:
[----:B------:R-:W-:Y:S05]  /*7fb0*/  BSYNC.RECONVERGENT B0 ;  /* 0x0000000000007941 */ /* 0x000fea0003800200 */
.L_x_4117:
[----:B-----5:R4:W-:Y:S02]  /*7fc0*/  STS.128 [R0+0x800], R16 ;  /* 0x0008001000007388 */ /* 0x0209e40000000c00 */
.L_x_4116:
[----:B------:R-:W-:Y:S05]  /*7fd0*/  BSYNC.RECONVERGENT B1 ;  /* 0x0000000000017941 */ /* 0x000fea0003800200 */
.L_x_4115:
        /* <DEDUP_REMOVED lines=58> */
.L_x_4122:
[----:B------:R-:W-:Y:S05]  /*8380*/  BSYNC.RECONVERGENT B0 ;  /* 0x0000000000007941 */ /* 0x000fea0003800200 */
.L_x_4121:
[----:B-----5:R4:W-:Y:S02]  /*8390*/  STS.128 [R0+0x1800], R16 ;  /* 0x0018001000007388 */ /* 0x0209e40000000c00 */
.L_x_4120:
[----:B------:R-:W-:Y:S05]  /*83a0*/  BSYNC.RECONVERGENT B1 ;  /* 0x0000000000017941 */ /* 0x000fea0003800200 */
.L_x_4119:
        /* <DEDUP_REMOVED lines=56> */
.L_x_4124:
[----:B------:R-:W-:Y:S05]  /*8730*/  BSYNC.RECONVERGENT B0 ;  /* 0x0000000000007941 */ /* 0x000fea0003800200 */
.L_x_4123:
[----:B-----5:R4:W-:Y:S01]  /*8740*/  STS.128 [R0+0x2800], R16 ;  /* 0x0028001000007388 */ /* 0x0209e20000000c00 */
[----:B------:R-:W-:Y:S05]  /*8750*/  BRA `(.L_x_4100) ;  /* 0x0000002000a47947 */ /* 0x000fea0003800000 */
.L_x_4102:
        /* <DEDUP_REMOVED lines=95> */
.L_x_4130:
[----:B------:R-:W-:Y:S05]  /*8d50*/  BSYNC.RECONVERGENT B0 ;  /* 0x0000000000007941 */ /* 0x000fea0003800200 */
.L_x_4129:
[----:B-----5:R-:W-:Y:S01]  /*8d60*/  IMAD.MOV.U32 R6, RZ, RZ, R30 ;  /* 0x000000ffff067224 */ /* 0x020fe200078e001e */
[----:B------:R-:W-:Y:S01]  /*8d70*/  MOV R4, R28 ;  /* 0x0000001c00047202 */ /* 0x000fe20000000f00 */
[----:B------:R-:W-:Y:S01]  /*8d80*/  IMAD.MOV.U32 R7, RZ, RZ, R31 ;  /* 0x000000ffff077224 */ /* 0x000fe200078e001f */
[----:B------:R-:W-:Y:S02]  /*8d90*/  MOV R5, R29 ;  /* 0x0000001d00057202 */ /* 0x000fe40000000f00 */
.L_x_4128:
[----:B------:R-:W-:Y:S05]  /*8da0*/  BSYNC.RECONVERGENT B1 ;  /* 0x0000000000017941 */ /* 0x000fea0003800200 */
.L_x_4127:
        /* <DEDUP_REMOVED lines=87> */
.L_x_4134:
[----:B------:R-:W-:Y:S05]  /*9320*/  BSYNC.RECONVERGENT B0 ;  /* 0x0000000000007941 */ /* 0x000fea0003800200 */
.L_x_4133:
[----:B-----5:R4:W-:Y:S02]  /*9330*/  STS.128 [R0+0x1000], R28 ;  /* 0x0010001c00007388 */ /* 0x0209e40000000c00 */
.L_x_4132:
[----:B------:R-:W-:Y:S05]  /*9340*/  BSYNC.RECONVERGENT B1 ;  /* 0x0000000000017941 */ /* 0x000fea0003800200 */
.L_x_4131:
        /* <DEDUP_REMOVED lines=85> */
.L_x_4136:
[----:B------:R-:W-:Y:S05]  /*98a0*/  BSYNC.RECONVERGENT B0 ;  /* 0x0000000000007941 */ /* 0x000fea0003800200 */
.L_x_4135:
[----:B-----5:R1:W-:Y:S02]  /*98b0*/  STS.128 [R0+0x2000], R28 ;  /* 0x0020001c00007388 */ /* 0x0203e40000000c00 */
.L_x_4126:
[----:B------:R-:W-:Y:S05]  /*98c0*/  BSYNC.RECONVERGENT B2 ;  /* 0x0000000000027941 */ /* 0x000fea0003800200 */
.L_x_4125:
        /* <DEDUP_REMOVED lines=93> */
.L_x_4140:
[----:B------:R-:W-:Y:S05]  /*9ea0*/  BSYNC.RECONVERGENT B0 ;  /* 0x0000000000007941 */ /* 0x000fea0003800200 */
.L_x_4139:
[----:B-----5:R3:W-:Y:S02]  /*9eb0*/  STS.128 [R0+0x800], R28 ;  /* 0x0008001c00007388 */ /* 0x0207e40000000c00 */
.L_x_4138:
[----:B------:R-:W-:Y:S05]  /*9ec0*/  BSYNC.RECONVERGENT B1 ;  /* 0x0000000000017941 */ /* 0x000fea0003800200 */
.L_x_4137:
        /* <DEDUP_REMOVED lines=87> */
.L_x_4144:
[----:B------:R-:W-:Y:S05]  /*a440*/  BSYNC.RECONVERGENT B0 ;  /* 0x0000000000007941 */ /* 0x000fea0003800200 */
.L_x_4143:
[----:B-----5:R1:W-:Y:S02]  /*a450*/  STS.128 [R0+0x1800], R28 ;  /* 0x0018001c00007388 */ /* 0x0203e40000000c00 */
.L_x_4142:
[----:B------:R-:W-:Y:S05]  /*a460*/  BSYNC.RECONVERGENT B1 ;  /* 0x0000000000017941 */ /* 0x000fea0003800200 */
.L_x_4141:
        /* <DEDUP_REMOVED lines=86> */
.L_x_4146:
[----:B------:R-:W-:Y:S05]  /*a9d0*/  BSYNC.RECONVERGENT B0 ;  /* 0x0000000000007941 */ /* 0x000fea0003800200 */
.L_x_4145:
[----:B-----5:R3:W-:Y:S02]  /*a9e0*/  STS.128 [R0+0x2800], R28 ;  /* 0x0028001c00007388 */ /* 0x0207e40000000c00 */
.L_x_4100:
[----:B------:R-:W-:Y:S05]  /*a9f0*/  BSYNC.RECONVERGENT B3 ;  /* 0x0000000000037941 */ /* 0x000fea0003800200 */
.L_x_4095:
[----:B-123--:R-:W-:Y:S01]  /*aa00*/  IADD3 R5, PT, PT, -R85, R60, RZ ;  /* 0x0000003c55057210 */ /* 0x00efe20007ffe1ff */
        /* <DEDUP_REMOVED lines=27> */
.L_x_4149:
[----:B------:R2:W-:Y:S02]  /*abc0*/  STS.128 [R0+0x5000], RZ ;  /* 0x005000ff00007388 */ /* 0x0005e40000000c00 */
.L_x_4148:
[----:B------:R-:W-:Y:S05]  /*abd0*/  BSYNC.RECONVERGENT B0 ;  /* 0x0000000000007941 */ /* 0x000fea0003800200 */
.L_x_4147:
[----:B------:R-:W3:Y:S01]  /*abe0*/  LDC.64 R108, c[0x0][0x3b8] ;  /* 0x0000ee00ff6c7b82 */ /* 0x000ee20000000a00 */
[----:B------:R-:W-:Y:S01]  /*abf0*/  ISETP.GE.AND P0, PT, R26, R5, PT ;  /* 0x000000051a00720c */ /* 0x000fe20003f06270 */
[----:B------:R-:W-:-:S12]  /*ac00*/  BSSY.RECONVERGENT B0, `(.L_x_4150) ;  /* 0x000001b000007945 */ /* 0x000fd80003800200 */
[----:B------:R-:W-:Y:S05]  /*ac10*/  @P0 BRA `(.L_x_4151) ;  /* 0x0000000000640947 */ /* 0x000fea0003800000 */
[----:B------:R-:W2:Y:S01]  /*ac20*/  LDCU UR4, c[0x0][0x440] ;  /* 0x00008800ff0477ac */ /* 0x000ea20008000800 */
[----:B---3--:R-:W-:-:S04]  /*ac30*/  IMAD.WIDE.U32 R6, R108, 0x40, RZ ;  /* 0x000000406c067825 */ /* 0x008fc800078e00ff */
[----:B-1--4-:R-:W-:Y:S01]  /*ac40*/  IMAD.SHL.U32 R2, R109, 0x40, RZ ;  /* 0x000000406d027824 */ /* 0x012fe200078e00ff */
[----:B------:R-:W-:-:S04]  /*ac50*/  IADD3 R6, P2, PT, R128, R6, RZ ;  /* 0x0000000680067210 */ /* 0x000fc80007f5e0ff */
[----:B------:R-:W-:Y:S02]  /*ac60*/  IADD3.X R7, PT, PT, R127, R7, R2, P2, !PT ;  /* 0x000000077f077210 */ /* 0x000fe400017fe402 */
[----:B--2---:R-:W-:Y:S02]  /*ac70*/  ISETP.GE.AND P1, PT, R12, UR4, PT ;  /* 0x000000040c007c0c */ /* 0x004fe4000bf26270 */
        /* <DEDUP_REMOVED lines=18> */
.L_x_4152:
[----:B------:R2:W-:Y:S02]  /*ada0*/  STS.128 [R0+0x5800], RZ ;  /* 0x005800ff00007388 */ /* 0x0005e40000000c00 */
.L_x_4151:
[----:B------:R-:W-:Y:S05]  /*adb0*/  BSYNC.RECONVERGENT B0 ;  /* 0x0000000000007941 */ /* 0x000fea0003800200 */
.L_x_4150:
[----:B------:R-:W0:Y:S01]  /*adc0*/  LDGDEPBAR ;  /* 0x00000000000079af */ /* 0x000e220000000000 */
[----:B------:R-:W2:Y:S01]  /*add0*/  LDCU UR4, c[0x0][0x508] ;  /* 0x0000a100ff0477ac */ /* 0x000ea20008000800 */
[----:B------:R-:W-:Y:S01]  /*ade0*/  SHF.R.U32.HI R124, RZ, 0x1, R58 ;  /* 0x00000001ff7c7819 */ /* 0x000fe2000001163a */
[----:B------:R-:W-:Y:S01]  /*adf0*/  BSSY.RECONVERGENT B0, `(.L_x_4153) ;  /* 0x0000024000007945 */ /* 0x000fe20003800200 */
[----:B------:R-:W-:Y:S02]  /*ae00*/  LOP3.LUT R90, R90, 0x7, RZ, 0xc0, !PT ;  /* 0x000000075a5a7812 */ /* 0x000fe400078ec0ff */
[----:B-1--4-:R-:W-:-:S04]  /*ae10*/  LOP3.LUT R2, R124, 0x1f0, RZ, 0xc0, !PT ;  /* 0x000001f07c027812 */ /* 0x012fc800078ec0ff */
[----:B------:R-:W-:-:S04]  /*ae20*/  IADD3 R59, PT, PT, R2, 0x1, R59 ;  /* 0x00000001023b7810 */ /* 0x000fc80007ffe03b */
[----:B------:R-:W-:-:S04]  /*ae30*/  IADD3 R3, PT, PT, -R132, R59, R90 ;  /* 0x0000003b84037210 */ /* 0x000fc80007ffe15a */
[----:B--2---:R-:W-:Y:S01]  /*ae40*/  IADD3 R3, PT, PT, R3, UR4, R60 ;  /* 0x0000000403037c10 */ /* 0x004fe2000fffe03c */
        /* <DEDUP_REMOVED lines=25> */
.L_x_4155:
[----:B------:R4:W-:Y:S01]  /*afe0*/  STS.128 [R0+0x8000], RZ ;  /* 0x008000ff00007388 */ /* 0x0009e20000000c00 */
[----:B------:R-:W-:Y:S05]  /*aff0*/  BRA `(.L_x_4156) ;  /* 0x00000000000c7947 */ /* 0x000fea0003800000 */
.L_x_4154:
[----:B------:R1:W-:Y:S04]  /*b000*/  STS.128 [R0+0x6000], RZ ;  /* 0x006000ff00007388 */ /* 0x0003e80000000c00 */
[----:B------:R1:W-:Y:S04]  /*b010*/  STS.128 [R0+0x7000], RZ ;  /* 0x007000ff00007388 */ /* 0x0003e80000000c00 */
[----:B------:R1:W-:Y:S02]  /*b020*/  STS.128 [R0+0x8000], RZ ;  /* 0x008000ff00007388 */ /* 0x0003e40000000c00 */
.L_x_4156:
[----:B------:R-:W-:Y:S05]  /*b030*/  BSYNC.RECONVERGENT B0 ;  /* 0x0000000000007941 */ /* 0x000fea0003800200 */
.L_x_4153:
[----:B------:R-:W-:Y:S01]  /*b040*/  ISETP.GE.AND P0, PT, R26, R5, PT ;  /* 0x000000051a00720c */ /* 0x000fe20003f06270 */
[----:B------:R-:W1:Y:S01]  /*b050*/  LDC.64 R14, c[0x0][0x3c0] ;  /* 0x0000f000ff0e7b82 */ /* 0x000e620000000a00 */
[----:B------:R-:W-:Y:S11]  /*b060*/  BSSY.RECONVERGENT B0, `(.L_x_4157) ;  /* 0x000001e000007945 */ /* 0x000ff60003800200 */
[----:B------:R1:W-:Y:S04]  /*b070*/  @P0 STS.128 [R0+0x6800], RZ ;  /* 0x006800ff00000388 */ /* 0x0003e80000000c00 */
[----:B------:R1:W-:Y:S04]  /*b080*/  @P0 STS.128 [R0+0x7800], RZ ;  /* 0x007800ff00000388 */ /* 0x0003e80000000c00 */
[----:B------:R1:W-:Y:S01]  /*b090*/  @P0 STS.128 [R0+0x8800], RZ ;  /* 0x008800ff00000388 */ /* 0x0003e20000000c00 */
[----:B------:R-:W-:Y:S05]  /*b0a0*/  @P0 BRA `(.L_x_4158) ;  /* 0x0000000000640947 */ /* 0x000fea0003800000 */
[----:B------:R-:W2:Y:S01]  /*b0b0*/  LDCU UR4, c[0x0][0x440] ;  /* 0x00008800ff0477ac */ /* 0x000ea20008000800 */
[----:B-1----:R-:W-:-:S04]  /*b0c0*/  IMAD.WIDE.U32 R4, R14, 0x40, RZ ;  /* 0x000000400e047825 */ /* 0x002fc800078e00ff */
[----:B------:R-:W-:Y:S01]  /*b0d0*/  IMAD.SHL.U32 R2, R15, 0x40, RZ ;  /* 0x000000400f027824 */ /* 0x000fe200078e00ff */
        /* <DEDUP_REMOVED lines=21> */
.L_x_4159:
[----:B------:R2:W-:Y:S02]  /*b230*/  STS.128 [R0+0x8800], RZ ;  /* 0x008800ff00007388 */ /* 0x0005e40000000c00 */
.L_x_4158:
[----:B------:R-:W-:Y:S05]  /*b240*/  BSYNC.RECONVERGENT B0 ;  /* 0x0000000000007941 */ /* 0x000fea0003800200 */
.L_x_4157:
[C---:B------:R-:W-:Y:S01]  /*b250*/  SHF.L.U32 R56, R58.reuse, 0x5, RZ ;  /* 0x000000053a387819 */ /* 0x040fe200000006ff */
[----:B------:R-:W3:Y:S01]  /*b260*/  LDCU UR10, c[0x0][0x50c] ;  /* 0x0000a180ff0a77ac */ /* 0x000ee20008000800 */
[----:B-12---:R-:W-:Y:S01]  /*b270*/  SHF.L.U32 R5, R58, 0x4, RZ ;  /* 0x000000043a057819 */ /* 0x006fe200000006ff */
[----:B------:R-:W0:Y:S01]  /*b280*/  LDGDEPBAR ;  /* 0x00000000000079af */ /* 0x000e220000000000 */
[----:B------:R-:W-:Y:S02]  /*b290*/  LOP3.LUT R7, R56, 0xc0, RZ, 0xc0, !PT ;  /* 0x000000c038077812 */ /* 0x000fe400078ec0ff */
        /* <DEDUP_REMOVED lines=12> */
[----:B------:R-:W-:Y:S01]  /*b360*/  LOP3.LUT P6, RZ, R58, 0x4, RZ, 0xc0, !PT ;  /* 0x000000043aff7812 */ /* 0x000fe200078cc0ff */
[----:B-----5:R-:W-:Y:S01]  /*b370*/  LDSM.16.M88.4 R48, [R86] ;  /* 0x000000005630783b */ /* 0x020fe20000000200 */
[----:B------:R-:W-:Y:S02]  /*b380*/  MOV R57, 0x20 ;  /* 0x0000002000397802 */ /* 0x000fe40000000f00 */
[----:B------:R-:W-:Y:S01]  /*b390*/  ISETP.GT.AND P0, PT, R89, R126, PT ;  /* 0x0000007e5900720c */ /* 0x000fe20003f04270 */
[----:B------:R-:W1:Y:S01]  /*b3a0*/  LDSM.16.M88.4 R36, [R2+0x3000] ;  /* 0x003000000224783b */ /* 0x000e620000000200 */
[----:B------:R-:W-:-:S02]  /*b3b0*/  SEL R57, R57, 0xffffffe0, !P6 ;  /* 0xffffffe039397807 */ /* 0x000fc40007000000 */
[C---:B------:R-:W-:Y:S01]  /*b3c0*/  VIMNMX R88, PT, PT, R3.reuse, R60, PT ;  /* 0x0000003c03587248 */ /* 0x040fe20003fe0100 */
[----:B------:R-:W2:Y:S01]  /*b3d0*/  LDSM.16.M88.4 R72, [R2+0x3400] ;  /* 0x003400000248783b */ /* 0x000ea20000000200 */
[-C--:B------:R-:W-:Y:S02]  /*b3e0*/  IADD3 R59, PT, PT, R86, R57.reuse, RZ ;  /* 0x00000039563b7210 */ /* 0x080fe40007ffe0ff */
[----:B------:R-:W-:Y:S01]  /*b3f0*/  IADD3 R11, PT, PT, R2, R57, RZ ;  /* 0x00000039020b7210 */ /* 0x000fe20007ffe0ff */
[----:B------:R-:W4:Y:S01]  /*b400*/  LDSM.16.M88.4 R64, [R2+0x3800] ;  /* 0x003800000240783b */ /* 0x000f220000000200 */
[----:B------:R-:W-:-:S03]  /*b410*/  VIADDMNMX R110, R3, 0x8, R60, PT ;  /* 0x00000008036e7846 */ /* 0x000fc6000380013c */
[----:B------:R-:W3:Y:S04]  /*b420*/  LDSM.16.M88.4 R16, [R2+0x3c00] ;  /* 0x003c00000210783b */ /* 0x000ee80000000200 */
[----:B------:R-:W-:Y:S04]  /*b430*/  LDSM.16.M88.4 R4, [R59] ;  /* 0x000000003b04783b */ /* 0x000fe80000000200 */
[----:B------:R-:W3:Y:S04]  /*b440*/  LDSM.16.M88.4 R28, [R11+0x3000] ;  /* 0x003000000b1c783b */ /* 0x000ee80000000200 */
[----:B------:R-:W3:Y:S04]  /*b450*/  LDSM.16.M88.4 R24, [R11+0x3400] ;  /* 0x003400000b18783b */ /* 0x000ee80000000200 */
[----:B------:R-:W-:Y:S04]  /*b460*/  LDSM.16.M88.4 R80, [R86+0x1000] ;  /* 0x001000005650783b */ /* 0x000fe80000000200 */
[----:B------:R-:W3:Y:S04]  /*b470*/  LDSM.16.M88.4 R40, [R2+0x4000] ;  /* 0x004000000228783b */ /* 0x000ee80000000200 */
[----:B------:R-:W3:Y:S01]  /*b480*/  LDSM.16.M88.4 R76, [R11+0x3800] ;  /* 0x003800000b4c783b */ /* 0x000ee20000000200 */
[C---:B-1----:R-:W-:Y:S03]  /*b490*/  HMMA.16816.F32 R20, R48.reuse, R36, RZ ;  /* 0x000000243014723c */ /* 0x042fe600000018ff */
[----:B------:R-:W-:Y:S04]  /*b4a0*/  LDSM.16.M88.4 R44, [R59+0x1000] ;  /* 0x001000003b2c783b */ /* 0x000fe80000000200 */
[----:B------:R-:W-:Y:S01]  /*b4b0*/  LDSM.16.M88.4 R96, [R11+0x4000] ;  /* 0x004000000b60783b */ /* 0x000fe20000000200 */
[C---:B------:R-:W-:Y:S03]  /*b4c0*/  HMMA.16816.F32 R36, R48.reuse, R38, RZ ;  /* 0x000000263024723c */ /* 0x040fe600000018ff */
[----:B------:R-:W-:Y:S05]  /*b4d0*/  LDSM.16.M88.4 R92, [R2+0x4400] ;  /* 0x00440000025c783b */ /* 0x000fea0000000200 */
[C---:B--2---:R-:W-:Y:S08]  /*b4e0*/  HMMA.16816.F32 R32, R48.reuse, R72, RZ ;  /* 0x000000483020723c */ /* 0x044ff000000018ff */
[C---:B----4-:R-:W-:Y:S08]  /*b4f0*/  HMMA.16816.F32 R68, R48.reuse, R64, RZ ;  /* 0x000000403044723c */ /* 0x050ff000000018ff */
[C---:B------:R-:W-:Y:S08]  /*b500*/  HMMA.16816.F32 R72, R48.reuse, R74, RZ ;  /* 0x0000004a3048723c */ /* 0x040ff000000018ff */
[C---:B------:R-:W-:Y:S08]  /*b510*/  HMMA.16816.F32 R64, R48.reuse, R66, RZ ;  /* 0x000000423040723c */ /* 0x040ff000000018ff */
[C---:B---3--:R-:W-:Y:S08]  /*b520*/  HMMA.16816.F32 R52, R48.reuse, R16, RZ ;  /* 0x000000103034723c */ /* 0x048ff000000018ff */
[----:B------:R-:W-:Y:S01]  /*b530*/  HMMA.16816.F32 R48, R48, R18, RZ ;  /* 0x000000123030723c */ /* 0x000fe200000018ff */
[----:B------:R-:W1:Y:S07]  /*b540*/  LDSM.16.M88.4 R16, [R11+0x3c00] ;  /* 0x003c00000b10783b */ /* 0x000e6e0000000200 */
[C---:B------:R-:W-:Y:S08]  /*b550*/  HMMA.16816.F32 R20, R4.reuse, R28, R20 ;  /* 0x0000001c0414723c */ /* 0x040ff00000001814 */
        /* <DEDUP_REMOVED lines=36> */
[----:B------:R-:W1:Y:S01]  /*b7a0*/  MUFU.TANH R61, R61 ;  /* 0x0000003d003d7308 */ /* 0x000e620000002400 */
[----:B------:R-:W-:Y:S01]  /*b7b0*/  HMMA.16816.F32 R72, R44, R42, R72 ;  /* 0x0000002a2c48723c */ /* 0x000fe20000001848 */
[----:B----4-:R-:W4:Y:S04]  /*b7c0*/  LDSM.16.M88.4 R20, [R2+0x5800] ;  /* 0x005800000214783b */ /* 0x010f280000000200 */
[----:B------:R-:W4:Y:S02]  /*b7d0*/  LDSM.16.M88.4 R40, [R11+0x4c00] ;  /* 0x004c00000b28783b */ /* 0x000f240000000200 */
        /* <DEDUP_REMOVED lines=92> */
.L_x_4161:
        /* <DEDUP_REMOVED lines=48> */
[C---:B------:R-:W-:Y:S01]  /*c0a0*/  IMAD R6, R3.reuse, R109, R6 ;  /* 0x0000006d03067224 */ /* 0x040fe200078e0206 */
        /* <DEDUP_REMOVED lines=10> */
.L_x_4162:
        /* <DEDUP_REMOVED lines=41> */
.L_x_4160:
[----:B---3--:R-:W-:Y:S01]  /*c3e0*/  IMAD.SHL.U32 R6, R58, 0x2, RZ ;  /* 0x000000023a067824 */ /* 0x008fe200078e00ff */
[----:B------:R-:W2:Y:S01]  /*c3f0*/  LDCU UR4, c[0x0][0x45c] ;  /* 0x00008b80ff0477ac */ /* 0x000ea20008000800 */
[----:B------:R-:W-:-:S03]  /*c400*/  LOP3.LUT R90, R8, 0x120, R56, 0xf8, !PT ;  /* 0x00000120085a7812 */ /* 0x000fc600078ef838 */
[----:B------:R-:W-:Y:S02]  /*c410*/  LOP3.LUT R6, R6, 0x6, RZ, 0xc0, !PT ;  /* 0x0000000606067812 */ /* 0x000fe400078ec0ff */
[----:B------:R-:W-:Y:S02]  /*c420*/  LEA R90, R90, UR5, 0x1 ;  /* 0x000000055a5a7c11 */ /* 0x000fe4000f8e08ff */
[C---:B-1----:R-:W-:Y:S02]  /*c430*/  LOP3.LUT R67, R85.reuse, R6, RZ, 0xfc, !PT ;  /* 0x0000000655437212 */ /* 0x042fe400078efcff */
[----:B------:R-:W-:Y:S01]  /*c440*/  LOP3.LUT R65, R85, 0x1, R6, 0xfe, !PT ;  /* 0x0000000155417812 */ /* 0x000fe200078efe06 */
[----:B------:R-:W-:Y:S01]  /*c450*/  IMAD.IADD R94, R57, 0x1, R90 ;  /* 0x00000001395e7824 */ /* 0x000fe200078e025a */
[C-C-:B------:R-:W-:Y:S01]  /*c460*/  LOP3.LUT R55, R85.reuse, 0x8, R6.reuse, 0xfe, !PT ;  /* 0x0000000855377812 */ /* 0x140fe200078efe06 */
[----:B------:R-:W-:Y:S01]  /*c470*/  LDSM.16.MT88.4 R76, [R90+0x6000] ;  /* 0x006000005a4c783b */ /* 0x000fe20000004200 */
[----:B------:R-:W-:-:S02]  /*c480*/  LOP3.LUT R53, R85, 0x9, R6, 0xfe, !PT ;  /* 0x0000000955357812 */ /* 0x000fc400078efe06 */
[--C-:B------:R-:W-:Y:S01]  /*c490*/  LOP3.LUT R51, R85, 0x10, R6.reuse, 0xfe, !PT ;  /* 0x0000001055337812 */ /* 0x100fe200078efe06 */
[----:B------:R-:W-:Y:S01]  /*c4a0*/  LDSM.16.MT88.4 R68, [R94+0x6000] ;  /* 0x006000005e44783b */ /* 0x000fe20000004200 */
[-C--:B------:R-:W-:Y:S02]  /*c4b0*/  ISETP.GE.AND P0, PT, R67, R88.reuse, PT ;  /* 0x000000584300720c */ /* 0x080fe40003f06270 */
[-C--:B------:R-:W-:Y:S02]  /*c4c0*/  ISETP.GE.AND P5, PT, R65, R88.reuse, PT ;  /* 0x000000584100720c */ /* 0x080fe40003fa6270 */
[----:B------:R-:W-:Y:S02]  /*c4d0*/  ISETP.GE.AND P4, PT, R55, R88, PT ;  /* 0x000000583700720c */ /* 0x000fe40003f86270 */
[C-C-:B------:R-:W-:Y:S02]  /*c4e0*/  LOP3.LUT R49, R85.reuse, 0x11, R6.reuse, 0xfe, !PT ;  /* 0x0000001155317812 */ /* 0x140fe400078efe06 */
[----:B------:R-:W-:-:S02]  /*c4f0*/  LOP3.LUT R47, R85, 0x18, R6, 0xfe, !PT ;  /* 0x00000018552f7812 */ /* 0x000fc400078efe06 */
[-C--:B------:R-:W-:Y:S02]  /*c500*/  ISETP.GE.AND P3, PT, R53, R88.reuse, PT ;  /* 0x000000583500720c */ /* 0x080fe40003f66270 */
[----:B------:R-:W-:Y:S02]  /*c510*/  ISETP.GE.AND P2, PT, R51, R88, PT ;  /* 0x000000583300720c */ /* 0x000fe40003f46270 */
[----:B------:R-:W-:Y:S02]  /*c520*/  FSEL R59, R59, -INF , !P0 ;  /* 0xff8000003b3b7808 */ /* 0x000fe40004000000 */
[----:B------:R-:W-:Y:S02]  /*c530*/  FSEL R17, R62, -INF , !P5 ;  /* 0xff8000003e117808 */ /* 0x000fe40006800000 */
[----:B------:R-:W-:Y:S02]  /*c540*/  FSEL R11, R24, -INF , !P4 ;  /* 0xff800000180b7808 */ /* 0x000fe40006000000 */
[----:B------:R-:W-:-:S02]  /*c550*/  LOP3.LUT R45, R85, 0x19, R6, 0xfe, !PT ;  /* 0x00000019552d7812 */ /* 0x000fc400078efe06 */
[C-C-:B------:R-:W-:Y:S02]  /*c560*/  LOP3.LUT R43, R85.reuse, 0x20, R6.reuse, 0xfe, !PT ;  /* 0x00000020552b7812 */ /* 0x140fe400078efe06 */
[C-C-:B------:R-:W-:Y:S02]  /*c570*/  LOP3.LUT R41, R85.reuse, 0x21, R6.reuse, 0xfe, !PT ;  /* 0x0000002155297812 */ /* 0x140fe400078efe06 */
[C-C-:B------:R-:W-:Y:S02]  /*c580*/  LOP3.LUT R31, R85.reuse, 0x28, R6.reuse, 0xfe, !PT ;  /* 0x00000028551f7812 */ /* 0x140fe400078efe06 */
[C-C-:B------:R-:W-:Y:S02]  /*c590*/  LOP3.LUT R29, R85.reuse, 0x29, R6.reuse, 0xfe, !PT ;  /* 0x00000029551d7812 */ /* 0x140fe400078efe06 */
[C-C-:B------:R-:W-:Y:S02]  /*c5a0*/  LOP3.LUT R27, R85.reuse, 0x30, R6.reuse, 0xfe, !PT ;  /* 0x00000030551b7812 */ /* 0x140fe400078efe06 */
[----:B------:R-:W-:-:S02]  /*c5b0*/  LOP3.LUT R23, R85, 0x31, R6, 0xfe, !PT ;  /* 0x0000003155177812 */ /* 0x000fc400078efe06 */
[C-C-:B------:R-:W-:Y:S02]  /*c5c0*/  LOP3.LUT R21, R85.reuse, 0x38, R6.reuse, 0xfe, !PT ;  /* 0x0000003855157812 */ /* 0x140fe400078efe06 */
[----:B------:R-:W-:Y:S02]  /*c5d0*/  LOP3.LUT R19, R85, 0x39, R6, 0xfe, !PT ;  /* 0x0000003955137812 */ /* 0x000fe400078efe06 */
        /* <DEDUP_REMOVED lines=12> */
[----:B------:R-:W-:Y:S02]  /*c6a0*/  ISETP.GE.AND P3, PT, R41, R88, PT ;  /* 0x000000582900720c */ /* 0x000fe40003f66270 */
[----:B------:R-:W-:Y:S02]  /*c6b0*/  FSEL R39, R39, -INF , !P5 ;  /* 0xff80000027277808 */ /* 0x000fe40006800000 */
[----:B------:R-:W-:Y:S02]  /*c6c0*/  FSEL R119, R119, -INF , !P4 ;  /* 0xff80000077777808 */ /* 0x000fe40006000000 */
[----:B------:R-:W-:-:S02]  /*c6d0*/  FMNMX3.FTZ R6, R6, R35, R5, !PT ;  /* 0x0000002306067276 */ /* 0x000fc40007810005 */
[----:B------:R-:W-:Y:S02]  /*c6e0*/  FSEL R121, R121, -INF , !P2 ;  /* 0xff80000079797808 */ /* 0x000fe40005000000 */
[----:B------:R-:W-:Y:S02]  /*c6f0*/  FSEL R115, R115, -INF , !P0 ;  /* 0xff80000073737808 */ /* 0x000fe40004000000 */
[-C--:B------:R-:W-:Y:S02]  /*c700*/  ISETP.GE.AND P1, PT, R29, R88.reuse, PT ;  /* 0x000000581d00720c */ /* 0x080fe40003f26270 */
[----:B------:R-:W-:Y:S02]  /*c710*/  FSEL R123, R123, -INF , !P3 ;  /* 0xff8000007b7b7808 */ /* 0x000fe40005800000 */
[----:B------:R-:W-:Y:S02]  /*c720*/  FMNMX3.FTZ R6, R6, R39, R119, !PT ;  /* 0x0000002706067276 */ /* 0x000fe40007810077 */
[----:B------:R-:W-:-:S02]  /*c730*/  ISETP.GE.AND P2, PT, R21, R88, PT ;  /* 0x000000581500720c */ /* 0x000fc40003f46270 */
[-C--:B------:R-:W-:Y:S02]  /*c740*/  ISETP.GE.AND P0, PT, R19, R88.reuse, PT ;  /* 0x000000581300720c */ /* 0x080fe40003f06270 */
[----:B------:R-:W-:Y:S02]  /*c750*/  ISETP.GE.AND P4, PT, R23, R88, PT ;  /* 0x000000581700720c */ /* 0x000fe40003f86270 */
[----:B------:R-:W-:Y:S02]  /*c760*/  FSEL R117, R117, -INF , !P1 ;  /* 0xff80000075757808 */ /* 0x000fe40004800000 */
[----:B------:R-:W-:Y:S02]  /*c770*/  FMNMX3.FTZ R6, R6, R123, R121, !PT ;  /* 0x0000007b06067276 */ /* 0x000fe40007810079 */
[----:B------:R-:W-:Y:S02]  /*c780*/  FSEL R111, R111, -INF , !P2 ;  /* 0xff8000006f6f7808 */ /* 0x000fe40005000000 */
[----:B------:R-:W-:-:S02]  /*c790*/  FSEL R107, R107, -INF , !P0 ;  /* 0xff8000006b6b7808 */ /* 0x000fc40004000000 */
[-C--:B------:R-:W-:Y:S02]  /*c7a0*/  ISETP.GE.AND P2, PT, R67, R110.reuse, PT ;  /* 0x0000006e4300720c */ /* 0x080fe40003f46270 */
[-C--:B------:R-:W-:Y:S02]  /*c7b0*/  ISETP.GE.AND P1, PT, R65, R110.reuse, PT ;  /* 0x0000006e4100720c */ /* 0x080fe40003f26270 */
[-C--:B------:R-:W-:Y:S02]  /*c7c0*/  ISETP.GE.AND P0, PT, R55, R110.reuse, PT ;  /* 0x0000006e3700720c */ /* 0x080fe40003f06270 */
[----:B------:R-:W-:Y:S02]  /*c7d0*/  FSEL R113, R113, -INF , !P4 ;  /* 0xff80000071717808 */ /* 0x000fe40006000000 */
[----:B------:R-:W-:Y:S02]  /*c7e0*/  FMNMX3.FTZ R6, R6, R117, R115, !PT ;  /* 0x0000007506067276 */ /* 0x000fe40007810073 */
[----:B------:R-:W-:-:S02]  /*c7f0*/  ISETP.GE.AND P5, PT, R53, R110, PT ;  /* 0x0000006e3500720c */ /* 0x000fc40003fa6270 */
[-C--:B------:R-:W-:Y:S02]  /*c800*/  ISETP.GE.AND P4, PT, R51, R110.reuse, PT ;  /* 0x0000006e3300720c */ /* 0x080fe40003f86270 */
[----:B------:R-:W-:Y:S02]  /*c810*/  FSEL R22, R61, -INF , !P2 ;  /* 0xff8000003d167808 */ /* 0x000fe40005000000 */
[----:B------:R-:W-:Y:S02]  /*c820*/  FSEL R20, R63, -INF , !P1 ;  /* 0xff8000003f147808 */ /* 0x000fe40004800000 */
[----:B------:R-:W-:Y:S01]  /*c830*/  FSEL R18, R25, -INF , !P0 ;  /* 0xff80000019127808 */ /* 0x000fe20004000000 */
[----:B------:R-:W-:Y:S01]  /*c840*/  LDSM.16.MT88.4 R60, [R90+0x7000] ;  /* 0x007000005a3c783b */ /* 0x000fe20000004200 */
[----:B------:R-:W-:Y:S02]  /*c850*/  FMNMX3.FTZ R6, R6, R113, R111, !PT ;  /* 0x0000007106067276 */ /* 0x000fe4000781006f */
[----:B------:R-:W-:-:S02]  /*c860*/  ISETP.GE.AND P3, PT, R49, R110, PT ;  /* 0x0000006e3100720c */ /* 0x000fc40003f66270 */
[----:B------:R-:W-:Y:S02]  /*c870*/  ISETP.GE.AND P2, PT, R47, R110, PT ;  /* 0x0000006e2f00720c */ /* 0x000fe40003f46270 */
[----:B------:R-:W-:Y:S02]  /*c880*/  FSEL R16, R33, -INF , !P5 ;  /* 0xff80000021107808 */ /* 0x000fe40006800000 */
[----:B------:R-:W-:Y:S02]  /*c890*/  FSEL R34, R34, -INF , !P4 ;  /* 0xff80000022227808 */ /* 0x000fe40006000000 */
[----:B------:R-:W-:Y:S02]  /*c8a0*/  FMNMX3.FTZ R25, R22, R20, R18, !PT ;  /* 0x0000001416197276 */ /* 0x000fe40007810012 */
[----:B------:R-:W-:Y:S02]  /*c8b0*/  ISETP.GE.AND P0, PT, R43, R110, PT ;  /* 0x0000006e2b00720c */ /* 0x000fe40003f06270 */
[----:B------:R-:W-:-:S02]  /*c8c0*/  FMNMX.FTZ R24, R107, R6, !PT ;  /* 0x000000066b187209 */ /* 0x000fc40007810000 */
[----:B------:R-:W-:Y:S02]  /*c8d0*/  ISETP.GE.AND P1, PT, R45, R110, PT ;  /* 0x0000006e2d00720c */ /* 0x000fe40003f26270 */
[----:B------:R-:W-:Y:S01]  /*c8e0*/  FSEL R6, R37, -INF , !P3 ;  /* 0xff80000025067808 */ /* 0x000fe20005800000 */
[----:B------:R-:W1:Y:S01]  /*c8f0*/  SHFL.BFLY PT, R53, R24, 0x2, 0x1f ;  /* 0x0c401f0018357f89 */ /* 0x000e6200000e0000 */
[----:B------:R-:W-:Y:S02]  /*c900*/  FSEL R26, R26, -INF , !P2 ;  /* 0xff8000001a1a7808 */ /* 0x000fe40005000000 */
[----:B------:R-:W-:Y:S02]  /*c910*/  FMNMX3.FTZ R25, R25, R16, R34, !PT ;  /* 0x0000001019197276 */ /* 0x000fe40007810022 */
[----:B------:R-:W-:Y:S02]  /*c920*/  FSEL R138, R138, -INF , !P0 ;  /* 0xff8000008a8a7808 */ /* 0x000fe40004000000 */
[----:B------:R-:W-:-:S02]  /*c930*/  ISETP.GE.AND P0, PT, R21, R110, PT ;  /* 0x0000006e1500720c */ /* 0x000fc40003f06270 */
[-C--:B------:R-:W-:Y:S02]  /*c940*/  ISETP.GE.AND P5, PT, R41, R110.reuse, PT ;  /* 0x0000006e2900720c */ /* 0x080fe40003fa6270 */
[----:B------:R-:W-:Y:S01]  /*c950*/  ISETP.GE.AND P4, PT, R31, R110, PT ;  /* 0x0000006e1f00720c */ /* 0x000fe20003f86270 */
[----:B------:R-:W-:Y:S01]  /*c960*/  LDSM.16.MT88.4 R40, [R90+0x8000] ;  /* 0x008000005a28783b */ /* 0x000fe20000004200 */
        /* <DEDUP_REMOVED lines=12> */
[----:B------:R-:W-:Y:S02]  /*ca30*/  FSEL R112, R112, -INF , !P1 ;  /* 0xff80000070707808 */ /* 0x000fe40004800000 */
[----:B------:R-:W-:Y:S02]  /*ca40*/  FSEL R100, R100, -INF , !P0 ;  /* 0xff80000064647808 */ /* 0x000fe40004000000 */
[----:B------:R-:W-:Y:S02]  /*ca50*/  FMNMX3.FTZ R19, R19, R120, R114, !PT ;  /* 0x0000007813137276 */ /* 0x000fe40007810072 */
[----:B------:R-:W-:-:S02]  /*ca60*/  FSEL R99, R99, -INF , !P4 ;  /* 0xff80000063637808 */ /* 0x000fc40006000000 */
[----:B------:R-:W-:Y:S02]  /*ca70*/  FMNMX3.FTZ R28, R19, R112, R100, !PT ;  /* 0x00000070131c7276 */ /* 0x000fe40007810064 */
[----:B-1----:R-:W-:Y:S02]  /*ca80*/  FMNMX.FTZ R53, R24, R53, !PT ;  /* 0x0000003518357209 */ /* 0x002fe40007810000 */
[----:B------:R-:W-:-:S03]  /*ca90*/  FMNMX.FTZ R28, R99, R28, !PT ;  /* 0x0000001c631c7209 */ /* 0x000fc60007810000 */
[----:B------:R-:W1:Y:S04]  /*caa0*/  SHFL.BFLY PT, R84, R53, 0x1, 0x1f ;  /* 0x0c201f0035547f89 */ /* 0x000e6800000e0000 */
[----:B------:R-:W3:Y:S01]  /*cab0*/  SHFL.BFLY PT, R19, R28, 0x2, 0x1f ;  /* 0x0c401f001c137f89 */ /* 0x000ee200000e0000 */
[----:B-1----:R-:W-:-:S03]  /*cac0*/  FMNMX.FTZ R84, R53, R84, !PT ;  /* 0x0000005435547209 */ /* 0x002fc60007810000 */
[----:B------:R-:W-:Y:S01]  /*cad0*/  LDSM.16.MT88.4 R52, [R94+0x7000] ;  /* 0x007000005e34783b */ /* 0x000fe20000004200 */
[----:B---3--:R-:W-:Y:S01]  /*cae0*/  FMNMX.FTZ R19, R28, R19, !PT ;  /* 0x000000131c137209 */ /* 0x008fe20007810000 */
[C---:B--2---:R-:W-:Y:S01]  /*caf0*/  FMUL.FTZ R106, R84.reuse, UR4 ;  /* 0x00000004546a7c20 */ /* 0x044fe20008410000 */
        /* <DEDUP_REMOVED lines=15> */
[----:B------:R-:W-:-:S03]  /*cbf0*/  FFMA.FTZ R111, R111, UR4, -R106 ;  /* 0x000000046f6f7c23 */ /* 0x000fc6000801086a */
[----:B------:R-:W2:Y:S01]  /*cc00*/  MUFU.EX2 R97, R97 ;  /* 0x0000006100617308 */ /* 0x000ea20000000800 */
[----:B-1----:R-:W-:-:S04]  /*cc10*/  FMNMX.FTZ R3, R19, R24, !PT ;  /* 0x0000001813037209 */ /* 0x002fc80007810000 */
[C---:B------:R-:W-:Y:S01]  /*cc20*/  FSETP.NEU.FTZ.AND P0, PT, R3.reuse, -INF , PT ;  /* 0xff8000000300780b */ /* 0x040fe20003f1d000 */
[----:B------:R-:W-:Y:S02]  /*cc30*/  FMUL.FTZ R101, R3, UR4 ;  /* 0x0000000403657c20 */ /* 0x000fe40008410000 */
[----:B------:R-:W-:Y:S03]  /*cc40*/  MUFU.EX2 R96, R96 ;  /* 0x0000006000607308 */ /* 0x000fe60000000800 */
[----:B------:R-:W-:Y:S02]  /*cc50*/  FSEL R101, R101, RZ, P0 ;  /* 0x000000ff65657208 */ /* 0x000fe40000000000 */
[----:B------:R-:W-:-:S03]  /*cc60*/  ISETP.GT.AND P0, PT, R89, R126, PT ;  /* 0x0000007e5900720c */ /* 0x000fc60003f04270 */
[----:B------:R-:W1:Y:S01]  /*cc70*/  MUFU.EX2 R95, R95 ;  /* 0x0000005f005f7308 */ /* 0x000e620000000800 */
[--C-:B------:R-:W-:Y:S01]  /*cc80*/  FFMA.FTZ R103, R22, UR4, -R101.reuse ;  /* 0x0000000416677c23 */ /* 0x100fe20008010865 */
[--C-:B------:R-:W-:Y:S01]  /*cc90*/  FFMA.FTZ R102, R20, UR4, -R101.reuse ;  /* 0x0000000414667c23 */ /* 0x100fe20008010865 */
[--C-:B------:R-:W-:Y:S01]  /*cca0*/  FFMA.FTZ R105, R18, UR4, -R101.reuse ;  /* 0x0000000412697c23 */ /* 0x100fe20008010865 */
[--C-:B------:R-:W-:Y:S01]  /*ccb0*/  FFMA.FTZ R104, R16, UR4, -R101.reuse ;  /* 0x0000000410687c23 */ /* 0x100fe20008010865 */
[--C-:B------:R-:W-:Y:S01]  /*ccc0*/  FFMA.FTZ R93, R34, UR4, -R101.reuse ;  /* 0x00000004225d7c23 */ /* 0x100fe20008010865 */
[----:B------:R-:W3:Y:S01]  /*ccd0*/  LDSM.16.MT88.4 R16, [R90+0x7400] ;  /* 0x007400005a10783b */ /* 0x000ee20000004200 */
[--C-:B------:R-:W-:Y:S01]  /*cce0*/  FFMA.FTZ R92, R6, UR4, -R101.reuse ;  /* 0x00000004065c7c23 */ /* 0x100fe20008010865 */
        /* <DEDUP_REMOVED lines=8> */
[----:B------:R-:W4:Y:S01]  /*cd70*/  MUFU.EX2 R102, R102 ;  /* 0x0000006600667308 */ /* 0x000f220000000800 */
[----:B-1----:R-:W-:Y:S01]  /*cd80*/  F2FP.F16.F32.PACK_AB R50, R95, R96 ;  /* 0x000000605f32723e */ /* 0x002fe200000000ff */
[----:B------:R-:W1:Y:S01]  /*cd90*/  LDSM.16.MT88.4 R32, [R90+0x6400] ;  /* 0x006400005a20783b */ /* 0x000e620000004200 */
[----:B------:R-:W-:Y:S01]  /*cda0*/  FFMA.FTZ R143, R99, UR4, -R101 ;  /* 0x00000004638f7c23 */ /* 0x000fe20008010865 */
[----:B------:R-:W-:-:S02]  /*cdb0*/  FADD.FTZ R97, R98, R97 ;  /* 0x0000006162617221 */ /* 0x000fc40000010000 */
[----:B------:R-:W-:Y:S02]  /*cdc0*/  LDSM.16.MT88.4 R24, [R94+0x7400] ;  /* 0x007400005e18783b */ /* 0x000fe40000004200 */
[----:B------:R-:W-:Y:S01]  /*cdd0*/  MUFU.EX2 R105, R105 ;  /* 0x0000006900697308 */ /* 0x000fe20000000800 */
[----:B------:R-:W-:-:S04]  /*cde0*/  FADD.FTZ R96, R96, R97 ;  /* 0x0000006160607221 */ /* 0x000fc80000010000 */
[----:B------:R-:W-:-:S03]  /*cdf0*/  FADD.FTZ R96, R95, R96 ;  /* 0x000000605f607221 */ /* 0x000fc60000010000 */
        /* <DEDUP_REMOVED lines=12> */
[----:B----4-:R-:W-:Y:S01]  /*cec0*/  F2FP.F16.F32.PACK_AB R4, R30, R31 ;  /* 0x0000001f1e04723e */ /* 0x010fe200000000ff */
[----:B------:R-:W-:-:S04]  /*ced0*/  FADD.FTZ R31, R31, R96 ;  /* 0x000000601f1f7221 */ /* 0x000fc80000010000 */
[----:B------:R-:W-:Y:S01]  /*cee0*/  FADD.FTZ R30, R30, R31 ;  /* 0x0000001f1e1e7221 */ /* 0x000fe20000010000 */
[----:B------:R-:W-:Y:S01]  /*cef0*/  MUFU.EX2 R93, R93 ;  /* 0x0000005d005d7308 */ /* 0x000fe20000000800 */
[C---:B------:R-:W-:Y:S07]  /*cf00*/  HMMA.16816.F32 R72, R48.reuse, R68, RZ ;  /* 0x000000443048723c */ /* 0x040fee00000018ff */
[----:B------:R-:W4:Y:S01]  /*cf10*/  MUFU.EX2 R92, R92 ;  /* 0x0000005c005c7308 */ /* 0x000f220000000800 */
[----:B-----5:R-:W-:Y:S01]  /*cf20*/  F2FP.F16.F32.PACK_AB R6, R8, R11 ;  /* 0x0000000b0806723e */ /* 0x020fe200000000ff */
[----:B------:R-:W-:Y:S01]  /*cf30*/  HMMA.16816.F32 R68, R48, R70, RZ ;  /* 0x000000463044723c */ /* 0x000fe200000018ff */
[----:B------:R-:W-:-:S04]  /*cf40*/  FADD.FTZ R11, R11, R30 ;  /* 0x0000001e0b0b7221 */ /* 0x000fc80000010000 */
[----:B------:R-:W-:Y:S01]  /*cf50*/  FADD.FTZ R8, R8, R11 ;  /* 0x0000000b08087221 */ /* 0x000fe20000010000 */
[----:B------:R-:W-:Y:S02]  /*cf60*/  MUFU.EX2 R29, R29 ;  /* 0x0000001d001d7308 */ /* 0x000fe40000000800 */
[C---:B------:R-:W-:Y:S06]  /*cf70*/  HMMA.16816.F32 R36, R48.reuse, R40, RZ ;  /* 0x000000283024723c */ /* 0x040fec00000018ff */
[----:B------:R-:W5:Y:S01]  /*cf80*/  MUFU.EX2 R28, R28 ;  /* 0x0000001c001c7308 */ /* 0x000f620000000800 */
[----:B----4-:R-:W-:Y:S01]  /*cf90*/  F2FP.F16.F32.PACK_AB R5, R92, R93 ;  /* 0x0000005d5c05723e */ /* 0x010fe200000000ff */
[----:B------:R-:W-:Y:S01]  /*cfa0*/  HMMA.16816.F32 R40, R48, R42, RZ ;  /* 0x0000002a3028723c */ /* 0x000fe200000018ff */
[----:B------:R-:W-:-:S04]  /*cfb0*/  FADD.FTZ R93, R93, R104 ;  /* 0x000000685d5d7221 */ /* 0x000fc80000010000 */
[----:B------:R-:W-:Y:S01]  /*cfc0*/  FADD.FTZ R92, R92, R93 ;  /* 0x0000005d5c5c7221 */ /* 0x000fe20000010000 */
[----:B------:R-:W-:Y:S02]  /*cfd0*/  MUFU.EX2 R119, R119 ;  /* 0x0000007700777308 */ /* 0x000fe40000000800 */
[C---:B------:R-:W-:Y:S06]  /*cfe0*/  HMMA.16816.F32 R80, R48.reuse, R76, RZ ;  /* 0x0000004c3050723c */ /* 0x040fec00000018ff */
[----:B------:R-:W4:Y:S01]  /*cff0*/  MUFU.EX2 R118, R118 ;  /* 0x0000007600767308 */ /* 0x000f220000000800 */
[----:B-----5:R-:W-:Y:S01]  /*d000*/  F2FP.F16.F32.PACK_AB R7, R28, R29 ;  /* 0x0000001d1c07723e */ /* 0x020fe200000000ff */
[----:B------:R-:W-:Y:S01]  /*d010*/  HMMA.16816.F32 R56, R48, R52, RZ ;  /* 0x000000343038723c */ /* 0x000fe200000018ff */
[----:B------:R-:W-:-:S04]  /*d020*/  FADD.FTZ R29, R29, R92 ;  /* 0x0000005c1d1d7221 */ /* 0x000fc80000010000 */
[----:B------:R-:W-:Y:S01]  /*d030*/  FADD.FTZ R28, R28, R29 ;  /* 0x0000001d1c1c7221 */ /* 0x000fe20000010000 */
        /* <DEDUP_REMOVED lines=8> */
[----:B------:R-:W-:Y:S01]  /*d0c0*/  HMMA.16816.F32 R68, R4, R22, R68 ;  /* 0x000000160444723c */ /* 0x000fe20000001844 */
[----:B------:R-:W2:Y:S05]  /*d0d0*/  LDSM.16.MT88.4 R20, [R94+0x8000] ;  /* 0x008000005e14783b */ /* 0x000eaa0000004200 */
[----:B------:R-:W-:Y:S02]  /*d0e0*/  MUFU.EX2 R100, R100 ;  /* 0x0000006400647308 */ /* 0x000fe40000000800 */
[C---:B------:R-:W-:Y:S06]  /*d0f0*/  HMMA.16816.F32 R76, R48.reuse, R78, RZ ;  /* 0x0000004e304c723c */ /* 0x040fec00000018ff */
[----:B------:R-:W-:Y:S02]  /*d100*/  MUFU.EX2 R143, R143 ;  /* 0x0000008f008f7308 */ /* 0x000fe40000000800 */
[----:B------:R-:W-:Y:S08]  /*d110*/  HMMA.16816.F32 R52, R48, R54, RZ ;  /* 0x000000363034723c */ /* 0x000ff000000018ff */
[----:B-1----:R-:W-:Y:S01]  /*d120*/  HMMA.16816.F32 R80, R4, R32, R80 ;  /* 0x000000200450723c */ /* 0x002fe20000001850 */
[--C-:B------:R-:W-:Y:S01]  /*d130*/  FFMA.FTZ R33, R122, UR4, -R101.reuse ;  /* 0x000000047a217c23 */ /* 0x100fe20008010865 */
[----:B------:R-:W-:Y:S01]  /*d140*/  FFMA.FTZ R32, R120, UR4, -R101 ;  /* 0x0000000478207c23 */ /* 0x000fe20008010865 */
[----:B------:R-:W-:-:S04]  /*d150*/  FFMA.FTZ R120, R113, UR4, -R106 ;  /* 0x0000000471787c23 */ /* 0x000fc8000801086a */
[----:B------:R-:W-:Y:S01]  /*d160*/  MUFU.EX2 R33, R33 ;  /* 0x0000002100217308 */ /* 0x000fe20000000800 */
[C---:B---3--:R-:W-:Y:S07]  /*d170*/  HMMA.16816.F32 R36, R4.reuse, R16, R36 ;  /* 0x000000100424723c */ /* 0x048fee0000001824 */
[----:B------:R-:W-:Y:S01]  /*d180*/  MUFU.EX2 R32, R32 ;  /* 0x0000002000207308 */ /* 0x000fe20000000800 */
[----:B------:R-:W-:Y:S01]  /*d190*/  HMMA.16816.F32 R40, R4, R18, R40 ;  /* 0x000000120428723c */ /* 0x000fe20000001828 */
[----:B------:R-:W1:Y:S06]  /*d1a0*/  LDSM.16.MT88.4 R16, [R94+0x8400] ;  /* 0x008400005e10783b */ /* 0x000e6c0000004200 */
[----:B------:R-:W-:Y:S01]  /*d1b0*/  MUFU.EX2 R120, R120 ;  /* 0x0000007800787308 */ /* 0x000fe20000000800 */
[C---:B--2---:R-:W-:Y:S08]  /*d1c0*/  HMMA.16816.F32 R44, R48.reuse, R20, RZ ;  /* 0x00000014302c723c */ /* 0x044ff000000018ff */
[----:B------:R-:W-:Y:S01]  /*d1d0*/  HMMA.16816.F32 R48, R48, R22, RZ ;  /* 0x000000163030723c */ /* 0x000fe200000018ff */
[----:B------:R-:W-:Y:S07]  /*d1e0*/  LDSM.16.MT88.4 R20, [R94+0x6c00] ;  /* 0x006c00005e14783b */ /* 0x000fee0000004200 */
[----:B------:R-:W-:Y:S01]  /*d1f0*/  HMMA.16816.F32 R76, R4, R34, R76 ;  /* 0x00000022044c723c */ /* 0x000fe2000000184c */
[--C-:B------:R-:W-:Y:S01]  /*d200*/  FFMA.FTZ R34, R117, UR4, -R106.reuse ;  /* 0x0000000475227c23 */ /* 0x100fe2000801086a */
[--C-:B------:R-:W-:Y:S01]  /*d210*/  FFMA.FTZ R35, R121, UR4, -R106.reuse ;  /* 0x0000000479237c23 */ /* 0x100fe2000801086a */
[--C-:B------:R-:W-:Y:S01]  /*d220*/  FFMA.FTZ R117, R138, UR4, -R101.reuse ;  /* 0x000000048a757c23 */ /* 0x100fe20008010865 */
[----:B------:R-:W-:Y:S01]  /*d230*/  FFMA.FTZ R106, R107, UR4, -R106 ;  /* 0x000000046b6a7c23 */ /* 0x000fe2000801086a */
[----:B------:R-:W-:-:S02]  /*d240*/  FFMA.FTZ R107, R114, UR4, -R101 ;  /* 0x00000004726b7c23 */ /* 0x000fc40008010865 */
[----:B------:R-:W-:Y:S01]  /*d250*/  MUFU.EX2 R34, R34 ;  /* 0x0000002200227308 */ /* 0x000fe20000000800 */
[C---:B------:R-:W-:Y:S07]  /*d260*/  HMMA.16816.F32 R56, R4.reuse, R24, R56 ;  /* 0x000000180438723c */ /* 0x040fee0000001838 */
[----:B------:R-:W2:Y:S01]  /*d270*/  MUFU.EX2 R35, R35 ;  /* 0x0000002300237308 */ /* 0x000ea20000000800 */
[C---:B------:R-:W-:Y:S01]  /*d280*/  HMMA.16816.F32 R52, R4.reuse, R26, R52 ;  /* 0x0000001a0434723c */ /* 0x040fe20000001834 */
[----:B------:R-:W-:Y:S06]  /*d290*/  LDSM.16.MT88.4 R24, [R90+0x6c00] ;  /* 0x006c00005a18783b */ /* 0x000fec0000004200 */
[----:B------:R-:W3:Y:S01]  /*d2a0*/  MUFU.EX2 R117, R117 ;  /* 0x0000007500757308 */ /* 0x000ee20000000800 */
[C---:B-1----:R-:W-:Y:S07]  /*d2b0*/  HMMA.16816.F32 R44, R4.reuse, R16, R44 ;  /* 0x00000010042c723c */ /* 0x042fee000000182c */
[----:B------:R-:W-:Y:S01]  /*d2c0*/  MUFU.EX2 R106, R106 ;  /* 0x0000006a006a7308 */ /* 0x000fe20000000800 */
[----:B------:R-:W-:Y:S01]  /*d2d0*/  HMMA.16816.F32 R48, R4, R18, R48 ;  /* 0x000000120430723c */ /* 0x000fe20000001830 */
[----:B------:R-:W1:Y:S01]  /*d2e0*/  LDSM.16.MT88.4 R16, [R90+0x6800] ;  /* 0x006800005a10783b */ /* 0x000e620000004200 */
[----:B----4-:R-:W-:Y:S01]  /*d2f0*/  F2FP.F16.F32.PACK_AB R4, R118, R119 ;  /* 0x000000777604723e */ /* 0x010fe200000000ff */
[----:B------:R-:W-:Y:S01]  /*d300*/  FADD.FTZ R119, R119, R8 ;  /* 0x0000000877777221 */ /* 0x000fe20000010000 */
[----:B--2---:R-:W-:-:S02]  /*d310*/  F2FP.F16.F32.PACK_AB R6, R34, R35 ;  /* 0x000000232206723e */ /* 0x004fc400000000ff */
[----:B------:R-:W-:Y:S01]  /*d320*/  F2FP.F16.F32.PACK_AB R7, R32, R33 ;  /* 0x000000212007723e */ /* 0x000fe200000000ff */
[----:B------:R-:W2:Y:S01]  /*d330*/  MUFU.EX2 R107, R107 ;  /* 0x0000006b006b7308 */ /* 0x000ea20000000800 */
[----:B---3--:R-:W-:Y:S01]  /*d340*/  F2FP.F16.F32.PACK_AB R5, R116, R117 ;  /* 0x000000757405723e */ /* 0x008fe200000000ff */
[----:B------:R-:W-:Y:S01]  /*d350*/  FADD.FTZ R117, R117, R28 ;  /* 0x0000001c75757221 */ /* 0x000fe20000010000 */
[----:B------:R-:W-:-:S03]  /*d360*/  FADD.FTZ R118, R118, R119 ;  /* 0x0000007776767221 */ /* 0x000fc60000010000 */
[----:B------:R-:W-:Y:S01]  /*d370*/  FADD.FTZ R116, R116, R117 ;  /* 0x0000007574747221 */ /* 0x000fe20000010000 */
[----:B------:R-:W-:-:S03]  /*d380*/  FADD.FTZ R35, R35, R118 ;  /* 0x0000007623237221 */ /* 0x000fc60000010000 */
[----:B------:R-:W-:Y:S01]  /*d390*/  FADD.FTZ R33, R33, R116 ;  /* 0x0000007421217221 */ /* 0x000fe20000010000 */
[----:B------:R-:W-:-:S03]  /*d3a0*/  FADD.FTZ R34, R34, R35 ;  /* 0x0000002322227221 */ /* 0x000fc60000010000 */
[----:B------:R-:W-:Y:S01]  /*d3b0*/  FADD.FTZ R32, R32, R33 ;  /* 0x0000002120207221 */ /* 0x000fe20000010000 */
        /* <DEDUP_REMOVED lines=20> */
[----:B--2---:R-:W-:Y:S01]  /*d500*/  F2FP.F16.F32.PACK_AB R5, R112, R107 ;  /* 0x0000006b7005723e */ /* 0x004fe200000000ff */
        /* <DEDUP_REMOVED lines=92> */
.L_x_4164:
[----:B------:R-:W-:Y:S01]  /*dad0*/  UMOV UR8, URZ ;  /* 0x000000ff00087c82 */ /* 0x000fe20008000000 */
[----:B------:R-:W-:Y:S01]  /*dae0*/  IMAD.SHL.U32 R4, R14, 0x40, RZ ;  /* 0x000000400e047824 */ /* 0x000fe200078e00ff */
[----:B------:R-:W-:-:S05]  /*daf0*/  IADD3 R5, P0, PT, RZ, -UR8, RZ ;  /* 0x80000008ff057c10 */ /* 0x000fca000ff1e0ff */
[----:B------:R-:W-:-:S05]  /*db00*/  IMAD.X R4, RZ, RZ, ~R4, P0 ;  /* 0x000000ffff047224 */ /* 0x000fca00000e0e04 */
[----:B------:R-:W-:-:S04]  /*db10*/  SHF.R.S64 R5, R5, 0x1f, R4 ;  /* 0x0000001f05057819 */ /* 0x000fc80000001004 */
[----:B------:R-:W-:-:S04]  /*db20*/  IADD3 R130, P0, PT, R5, R130, RZ ;  /* 0x0000008205827210 */ /* 0x000fc80007f1e0ff */
[----:B------:R-:W-:-:S09]  /*db30*/  LEA.HI.X.SX32 R131, R4, R131, 0x1, P0 ;  /* 0x0000008304837211 */ /* 0x000fd200000f0eff */
.L_x_4165:
        /* <DEDUP_REMOVED lines=46> */
[----:B------:R-:W1:Y:S04]  /*de20*/  LDSM.16.M88.4 R100, [R2+0x3c00] ;  /* 0x003c00000264783b */ /* 0x000e680000000200 */
[----:B------:R-:W-:Y:S04]  /*de30*/  LDSM.16.M88.4 R92, [R89] ;  /* 0x00000000595c783b */ /* 0x000fe80000000200 */
[----:B------:R-:W5:Y:S04]  /*de40*/  LDSM.16.M88.4 R96, [R85+0x3000] ;  /* 0x003000005560783b */ /* 0x000f680000000200 */
[----:B------:R-:W5:Y:S04]  /*de50*/  LDSM.16.M88.4 R104, [R85+0x3400] ;  /* 0x003400005568783b */ /* 0x000f680000000200 */
[----:B------:R-:W0:Y:S01]  /*de60*/  LDGDEPBAR ;  /* 0x00000000000079af */ /* 0x000e220000000000 */
[C---:B--2---:R-:W-:Y:S08]  /*de70*/  HMMA.16816.F32 R32, R4.reuse, R28, RZ ;  /* 0x0000001c0420723c */ /* 0x044ff000000018ff */
[C---:B------:R-:W-:Y:S08]  /*de80*/  HMMA.16816.F32 R28, R4.reuse, R30, RZ ;  /* 0x0000001e041c723c */ /* 0x040ff000000018ff */
[C---:B---3--:R-:W-:Y:S08]  /*de90*/  HMMA.16816.F32 R24, R4.reuse, R20, RZ ;  /* 0x000000140418723c */ /* 0x048ff000000018ff */
[C---:B----4-:R-:W-:Y:S08]  /*dea0*/  HMMA.16816.F32 R16, R4.reuse, R12, RZ ;  /* 0x0000000c0410723c */ /* 0x050ff000000018ff */
[C---:B------:R-:W-:Y:S08]  /*deb0*/  HMMA.16816.F32 R20, R4.reuse, R22, RZ ;  /* 0x000000160414723c */ /* 0x040ff000000018ff */
[C---:B------:R-:W-:Y:S08]  /*dec0*/  HMMA.16816.F32 R12, R4.reuse, R14, RZ ;  /* 0x0000000e040c723c */ /* 0x040ff000000018ff */
[C---:B-1----:R-:W-:Y:S08]  /*ded0*/  HMMA.16816.F32 R8, R4.reuse, R100, RZ ;  /* 0x000000640408723c */ /* 0x042ff000000018ff */
        /* <DEDUP_REMOVED lines=61> */
[----:B------:R-:W-:Y:S03]  /*e2b0*/  HMMA.16816.F32 R20, R96, R102, R20 ;  /* 0x000000666014723c */ /* 0x000fe60000001814 */
[----:B------:R-:W-:Y:S01]  /*e2c0*/  FMUL.FTZ R28, R28, UR10 ;  /* 0x0000000a1c1c7c20 */ /* 0x000fe20008410000 */
[----:B------:R-:W-:Y:S01]  /*e2d0*/  FMUL.FTZ R30, R30, UR10 ;  /* 0x0000000a1e1e7c20 */ /* 0x000fe20008410000 */
[----:B------:R-:W-:Y:S01]  /*e2e0*/  FMUL.FTZ R29, R29, UR10 ;  /* 0x0000000a1d1d7c20 */ /* 0x000fe20008410000 */
[----:B------:R-:W-:Y:S01]  /*e2f0*/  FMUL.FTZ R31, R31, UR10 ;  /* 0x0000000a1f1f7c20 */ /* 0x000fe20008410000 */
[----:B------:R-:W3:Y:S04]  /*e300*/  MUFU.TANH R89, R89 ;  /* 0x0000005900597308 */ /* 0x000ee80000002400 */
[----:B------:R-:W-:Y:S01]  /*e310*/  FMUL.FTZ R115, R24, UR10 ;  /* 0x0000000a18737c20 */ /* 0x000fe20008410000 */
[----:B------:R-:W-:Y:S01]  /*e320*/  FMUL.FTZ R25, R25, UR10 ;  /* 0x0000000a19197c20 */ /* 0x000fe20008410000 */
[----:B------:R-:W4:Y:S01]  /*e330*/  S2R R24, SR_TID.X ;  /* 0x0000000000187919 */ /* 0x000f220000002100 */
[----:B------:R-:W-:Y:S01]  /*e340*/  FMUL.FTZ R27, R27, UR10 ;  /* 0x0000000a1b1b7c20 */ /* 0x000fe20008410000 */
[----:B------:R-:W5:Y:S01]  /*e350*/  MUFU.TANH R92, R92 ;  /* 0x0000005c005c7308 */ /* 0x000f620000002400 */
[----:B------:R-:W-:Y:S01]  /*e360*/  FMUL.FTZ R26, R26, UR10 ;  /* 0x0000000a1a1a7c20 */ /* 0x000fe20008410000 */
[----:B-1----:R-:W1:Y:S02]  /*e370*/  LDSM.16.M88.4 R32, [R85+0x5800] ;  /* 0x005800005520783b */ /* 0x002e640000000200 */
[----:B------:R-:W-:Y:S01]  /*e380*/  FMUL.FTZ R153, R20, UR10 ;  /* 0x0000000a14997c20 */ /* 0x000fe20008410000 */
[----:B------:R-:W-:Y:S01]  /*e390*/  FMUL.FTZ R157, R21, UR10 ;  /* 0x0000000a159d7c20 */ /* 0x000fe20008410000 */
[----:B------:R-:W-:Y:S01]  /*e3a0*/  FMUL.FTZ R149, R22, UR10 ;  /* 0x0000000a16957c20 */ /* 0x000fe20008410000 */
[----:B------:R-:W-:Y:S01]  /*e3b0*/  FMUL.FTZ R151, R23, UR10 ;  /* 0x0000000a17977c20 */ /* 0x000fe20008410000 */
[----:B------:R-:W5:Y:S01]  /*e3c0*/  MUFU.TANH R2, R2 ;  /* 0x0000000200027308 */ /* 0x000f620000002400 */
[----:B------:R-:W2:Y:S01]  /*e3d0*/  LDSM.16.M88.4 R20, [R85+0x5c00] ;  /* 0x005c00005514783b */ /* 0x000ea20000000200 */
[----:B------:R-:W-:-:S06]  /*e3e0*/  DEPBAR.LE SB0, 0x0 ;  /* 0x000080000000791a */ /* 0x000fcc0000000000 */
[----:B------:R-:W5:Y:S08]  /*e3f0*/  MUFU.TANH R28, R28 ;  /* 0x0000001c001c7308 */ /* 0x000f700000002400 */
[----:B------:R3:W-:Y:S08]  /*e400*/  MUFU.TANH R155, R25 ;  /* 0x00000019009b7308 */ /* 0x0007f00000002400 */
[----:B------:R-:W5:Y:S08]  /*e410*/  MUFU.TANH R30, R30 ;  /* 0x0000001e001e7308 */ /* 0x000f700000002400 */
[----:B------:R-:W5:Y:S01]  /*e420*/  MUFU.TANH R29, R29 ;  /* 0x0000001d001d7308 */ /* 0x000f620000002400 */
[C---:B-1----:R-:W-:Y:S07]  /*e430*/  HMMA.16816.F32 R16, R96.reuse, R32, R16 ;  /* 0x000000206010723c */ /* 0x042fee0000001810 */
[----:B------:R-:W1:Y:S01]  /*e440*/  MUFU.TANH R31, R31 ;  /* 0x0000001f001f7308 */ /* 0x000e620000002400 */
[C---:B------:R-:W-:Y:S07]  /*e450*/  HMMA.16816.F32 R12, R96.reuse, R34, R12 ;  /* 0x00000022600c723c */ /* 0x040fee000000180c */
[----:B------:R-:W1:Y:S01]  /*e460*/  MUFU.TANH R115, R115 ;  /* 0x0000007300737308 */ /* 0x000e620000002400 */
[----:B--2---:R-:W-:Y:S03]  /*e470*/  HMMA.16816.F32 R8, R96, R20, R8 ;  /* 0x000000146008723c */ /* 0x004fe60000001808 */
[----:B------:R-:W-:Y:S01]  /*e480*/  FMUL.FTZ R141, R16, UR10 ;  /* 0x0000000a108d7c20 */ /* 0x000fe20008410000 */
[----:B----4-:R-:W-:-:S02]  /*e490*/  IMAD.SHL.U32 R16, R24, 0x2, RZ ;  /* 0x0000000218107824 */ /* 0x010fc400078e00ff */
[----:B------:R-:W-:Y:S01]  /*e4a0*/  FMUL.FTZ R139, R17, UR10 ;  /* 0x0000000a118b7c20 */ /* 0x000fe20008410000 */
[----:B------:R-:W-:Y:S02]  /*e4b0*/  IMAD.SHL.U32 R17, R87, 0x40, RZ ;  /* 0x0000004057117824 */ /* 0x000fe400078e00ff */
[----:B------:R-:W-:Y:S01]  /*e4c0*/  FMUL.FTZ R129, R19, UR10 ;  /* 0x0000000a13817c20 */ /* 0x000fe20008410000 */
[----:B------:R2:W4:Y:S01]  /*e4d0*/  MUFU.TANH R117, R27 ;  /* 0x0000001b00757308 */ /* 0x0005220000002400 */
[----:B------:R-:W-:Y:S01]  /*e4e0*/  LOP3.LUT R16, R16, 0x6, RZ, 0xc0, !PT ;  /* 0x0000000610107812 */ /* 0x000fe200078ec0ff */
[----:B------:R-:W-:Y:S01]  /*e4f0*/  FMUL.FTZ R18, R18, UR10 ;  /* 0x0000000a12127c20 */ /* 0x000fe20008410000 */
[----:B------:R-:W-:Y:S01]  /*e500*/  FMUL.FTZ R137, R13, UR10 ;  /* 0x0000000a0d897c20 */ /* 0x000fe20008410000 */
[----:B------:R-:W-:Y:S01]  /*e510*/  FMUL.FTZ R121, R15, UR10 ;  /* 0x0000000a0f797c20 */ /* 0x000fe20008410000 */
[----:B------:R-:W-:Y:S01]  /*e520*/  LOP3.LUT R16, R17, R16, RZ, 0xfc, !PT ;  /* 0x0000001011107212 */ /* 0x000fe200078efcff */
[----:B------:R-:W-:Y:S01]  /*e530*/  FMUL.FTZ R12, R12, UR10 ;  /* 0x0000000a0c0c7c20 */ /* 0x000fe20008410000 */
[----:B------:R-:W-:Y:S01]  /*e540*/  HMMA.16816.F32 R4, R96, R22, R4 ;  /* 0x000000166004723c */ /* 0x000fe20000001804 */
[----:B------:R-:W4:Y:S01]  /*e550*/  MUFU.TANH R119, R26 ;  /* 0x0000001a00777308 */ /* 0x000f220000002400 */
[----:B------:R-:W-:Y:S01]  /*e560*/  FMUL.FTZ R14, R14, UR10 ;  /* 0x0000000a0e0e7c20 */ /* 0x000fe20008410000 */
[----:B---3--:R-:W-:-:S02]  /*e570*/  VIADD R25, R16, 0xffffff80 ;  /* 0xffffff8010197836 */ /* 0x008fc40000000000 */
[----:B------:R-:W-:Y:S01]  /*e580*/  FMUL.FTZ R106, R9, UR10 ;  /* 0x0000000a096a7c20 */ /* 0x000fe20008410000 */
[----:B------:R-:W-:Y:S02]  /*e590*/  VIADD R17, R16, 0xffffff81 ;  /* 0xffffff8110117836 */ /* 0x000fe40000000000 */
[----:B------:R-:W-:Y:S01]  /*e5a0*/  FMUL.FTZ R8, R8, UR10 ;  /* 0x0000000a08087c20 */ /* 0x000fe20008410000 */
[C---:B------:R-:W-:Y:S01]  /*e5b0*/  VIADD R33, R16.reuse, 0xffffff90 ;  /* 0xffffff9010217836 */ /* 0x040fe20000000000 */
[C---:B------:R-:W-:Y:S01]  /*e5c0*/  ISETP.GE.AND P1, PT, R25.reuse, R88, PT ;  /* 0x000000581900720c */ /* 0x040fe20003f26270 */
[----:B------:R-:W-:Y:S01]  /*e5d0*/  MUFU.TANH R157, R157 ;  /* 0x0000009d009d7308 */ /* 0x000fe20000002400 */
[----:B------:R-:W-:Y:S01]  /*e5e0*/  ISETP.GE.AND P0, PT, R25, R110, PT ;  /* 0x0000006e1900720c */ /* 0x000fe20003f06270 */
[C---:B------:R-:W-:Y:S01]  /*e5f0*/  VIADD R25, R16.reuse, 0xffffff88 ;  /* 0xffffff8810197836 */ /* 0x040fe20000000000 */
[C---:B------:R-:W-:Y:S01]  /*e600*/  ISETP.GE.AND P5, PT, R17.reuse, R88, PT ;  /* 0x000000581100720c */ /* 0x040fe20003fa6270 */
[----:B--2---:R-:W-:Y:S01]  /*e610*/  VIADD R27, R16, 0xffffff89 ;  /* 0xffffff89101b7836 */ /* 0x004fe20000000000 */
[----:B------:R-:W-:Y:S01]  /*e620*/  FSEL R19, R86, -INF , !P1 ;  /* 0xff80000056137808 */ /* 0x000fe20004800000 */
[C---:B------:R-:W-:Y:S01]  /*e630*/  VIADD R9, R16.reuse, 0xffffffa0 ;  /* 0xffffffa010097836 */ /* 0x040fe20000000000 */
[----:B------:R-:W-:Y:S01]  /*e640*/  ISETP.GE.AND P1, PT, R17, R110, PT ;  /* 0x0000006e1100720c */ /* 0x000fe20003f26270 */
[----:B------:R-:W2:Y:S01]  /*e650*/  MUFU.TANH R149, R149 ;  /* 0x0000009500957308 */ /* 0x000ea20000002400 */
[----:B------:R-:W-:Y:S01]  /*e660*/  FSEL R17, R89, -INF , !P0 ;  /* 0xff80000059117808 */ /* 0x000fe20004000000 */
[----:B------:R-:W-:Y:S01]  /*e670*/  FMUL.FTZ R107, R11, UR10 ;  /* 0x0000000a0b6b7c20 */ /* 0x000fe20008410000 */
[----:B------:R-:W-:Y:S01]  /*e680*/  ISETP.GE.AND P0, PT, R25, R88, PT ;  /* 0x000000581900720c */ /* 0x000fe20003f06270 */
[----:B------:R-:W-:Y:S01]  /*e690*/  VIADD R11, R16, 0xffffffa8 ;  /* 0xffffffa8100b7836 */ /* 0x000fe20000000000 */
[----:B-----5:R-:W-:Y:S01]  /*e6a0*/  FSEL R13, R92, -INF , !P5 ;  /* 0xff8000005c0d7808 */ /* 0x020fe20006800000 */
[----:B------:R-:W-:Y:S01]  /*e6b0*/  FMUL.FTZ R113, R5, UR10 ;  /* 0x0000000a05717c20 */ /* 0x000fe20008410000 */
[----:B------:R-:W-:Y:S01]  /*e6c0*/  ISETP.GE.AND P5, PT, R25, R110, PT ;  /* 0x0000006e1900720c */ /* 0x000fe20003fa6270 */
[----:B------:R-:W3:Y:S01]  /*e6d0*/  MUFU.TANH R153, R153 ;  /* 0x0000009900997308 */ /* 0x000ee20000002400 */
[----:B------:R-:W-:Y:S01]  /*e6e0*/  FSEL R21, R2, -INF , !P1 ;  /* 0xff80000002157808 */ /* 0x000fe20004800000 */
[----:B------:R-:W-:Y:S01]  /*e6f0*/  FMUL.FTZ R10, R10, UR10 ;  /* 0x0000000a0a0a7c20 */ /* 0x000fe20008410000 */
[----:B------:R-:W-:Y:S01]  /*e700*/  FSEL R25, R28, -INF , !P0 ;  /* 0xff8000001c197808 */ /* 0x000fe20004000000 */
[----:B------:R-:W-:Y:S01]  /*e710*/  VIADD R5, R16, 0xffffffb1 ;  /* 0xffffffb110057836 */ /* 0x000fe20000000000 */
[C---:B------:R-:W-:Y:S01]  /*e720*/  ISETP.GE.AND P1, PT, R27.reuse, R88, PT ;  /* 0x000000581b00720c */ /* 0x040fe20003f26270 */
[----:B------:R-:W-:Y:S01]  /*e730*/  FMUL.FTZ R4, R4, UR10 ;  /* 0x0000000a04047c20 */ /* 0x000fe20008410000 */
[----:B------:R-:W-:Y:S01]  /*e740*/  ISETP.GE.AND P0, PT, R27, R110, PT ;  /* 0x0000006e1b00720c */ /* 0x000fe20003f06270 */
[----:B------:R-:W-:Y:S01]  /*e750*/  VIADD R27, R16, 0xffffff91 ;  /* 0xffffff91101b7836 */ /* 0x000fe20000000000 */
[----:B------:R-:W-:Y:S01]  /*e760*/  FSEL R15, R30, -INF , !P5 ;  /* 0xff8000001e0f7808 */ /* 0x000fe20006800000 */
[----:B------:R-:W-:Y:S01]  /*e770*/  MUFU.TANH R151, R151 ;  /* 0x0000009700977308 */ /* 0x000fe20000002400 */
[----:B------:R-:W-:Y:S01]  /*e780*/  ISETP.GE.AND P5, PT, R33, R88, PT ;  /* 0x000000582100720c */ /* 0x000fe20003fa6270 */
[----:B------:R-:W-:Y:S01]  /*e790*/  FMUL.FTZ R102, R7, UR10 ;  /* 0x0000000a07667c20 */ /* 0x000fe20008410000 */
[----:B------:R-:W-:Y:S01]  /*e7a0*/  FSEL R29, R29, -INF , !P1 ;  /* 0xff8000001d1d7808 */ /* 0x000fe20004800000 */
[----:B------:R-:W-:Y:S01]  /*e7b0*/  FMUL.FTZ R6, R6, UR10 ;  /* 0x0000000a06067c20 */ /* 0x000fe20008410000 */
[----:B-1----:R-:W-:Y:S01]  /*e7c0*/  FSEL R31, R31, -INF , !P0 ;  /* 0xff8000001f1f7808 */ /* 0x002fe20004000000 */
[----:B------:R-:W-:Y:S01]  /*e7d0*/  VIADD R89, R87, 0xfffffffe ;  /* 0xfffffffe57597836 */ /* 0x000fe20000000000 */
[----:B------:R-:W-:Y:S01]  /*e7e0*/  FSEL R115, R115, -INF , !P5 ;  /* 0xff80000073737808 */ /* 0x000fe20006800000 */
[----:B------:R-:W1:Y:S01]  /*e7f0*/  MUFU.TANH R141, R141 ;  /* 0x0000008d008d7308 */ /* 0x000e620000002400 */
[----:B------:R-:W-:Y:S01]  /*e800*/  ISETP.GE.AND P1, PT, R33, R110, PT ;  /* 0x0000006e2100720c */ /* 0x000fe20003f26270 */
[C---:B------:R-:W-:Y:S01]  /*e810*/  VIADD R33, R16.reuse, 0xffffff98 ;  /* 0xffffff9810217836 */ /* 0x040fe20000000000 */
[C---:B------:R-:W-:Y:S01]  /*e820*/  ISETP.GE.AND P0, PT, R27.reuse, R88, PT ;  /* 0x000000581b00720c */ /* 0x040fe20003f06270 */
[C---:B------:R-:W-:Y:S01]  /*e830*/  VIADD R7, R16.reuse, 0xffffffb8 ;  /* 0xffffffb810077836 */ /* 0x040fe20000000000 */
[----:B------:R-:W-:Y:S01]  /*e840*/  ISETP.GE.AND P5, PT, R27, R110, PT ;  /* 0x0000006e1b00720c */ /* 0x000fe20003fa6270 */
[----:B------:R-:W-:Y:S01]  /*e850*/  VIADD R27, R16, 0xffffff99 ;  /* 0xffffff99101b7836 */ /* 0x000fe20000000000 */
[----:B------:R-:W-:Y:S01]  /*e860*/  FSEL R155, R155, -INF , !P0 ;  /* 0xff8000009b9b7808 */ /* 0x000fe20004000000 */
[----:B------:R-:W5:Y:S01]  /*e870*/  MUFU.TANH R125, R18 ;  /* 0x00000012007d7308 */ /* 0x000f620000002400 */
[----:B----4-:R-:W-:-:S02]  /*e880*/  FSEL R117, R117, -INF , !P5 ;  /* 0xff80000075757808 */ /* 0x010fc40006800000 */
[----:B------:R-:W-:Y:S02]  /*e890*/  FSEL R119, R119, -INF , !P1 ;  /* 0xff80000077777808 */ /* 0x000fe40004800000 */
[----:B------:R-:W-:Y:S02]  /*e8a0*/  ISETP.GE.AND P0, PT, R33, R110, PT ;  /* 0x0000006e2100720c */ /* 0x000fe40003f06270 */
[-C--:B------:R-:W-:Y:S01]  /*e8b0*/  ISETP.GE.AND P5, PT, R27, R88.reuse, PT ;  /* 0x000000581b00720c */ /* 0x080fe20003fa6270 */
[----:B------:R-:W4:Y:S01]  /*e8c0*/  MUFU.TANH R129, R129 ;  /* 0x0000008100817308 */ /* 0x000f220000002400 */
[----:B------:R-:W-:Y:S02]  /*e8d0*/  ISETP.GE.AND P1, PT, R33, R88, PT ;  /* 0x000000582100720c */ /* 0x000fe40003f26270 */
[----:B--2---:R-:W-:Y:S02]  /*e8e0*/  FSEL R149, R149, -INF , !P0 ;  /* 0xff80000095957808 */ /* 0x004fe40004000000 */
[----:B------:R-:W-:-:S02]  /*e8f0*/  FSEL R157, R157, -INF , !P5 ;  /* 0xff8000009d9d7808 */ /* 0x000fc40006800000 */
[----:B---3--:R-:W-:Y:S01]  /*e900*/  FSEL R153, R153, -INF , !P1 ;  /* 0xff80000099997808 */ /* 0x008fe20004800000 */
[----:B------:R-:W2:Y:S01]  /*e910*/  MUFU.TANH R147, R12 ;  /* 0x0000000c00937308 */ /* 0x000ea20000002400 */
[C---:B------:R-:W-:Y:S02]  /*e920*/  ISETP.GE.AND P0, PT, R9.reuse, R88, PT ;  /* 0x000000580900720c */ /* 0x040fe40003f06270 */
[-C--:B------:R-:W-:Y:S01]  /*e930*/  ISETP.GE.AND P5, PT, R9, R110.reuse, PT ;  /* 0x0000006e0900720c */ /* 0x080fe20003fa6270 */
[----:B------:R-:W-:Y:S01]  /*e940*/  VIADD R9, R16, 0xffffffa1 ;  /* 0xffffffa110097836 */ /* 0x000fe20000000000 */
[----:B------:R-:W-:Y:S02]  /*e950*/  ISETP.GE.AND P1, PT, R27, R110, PT ;  /* 0x0000006e1b00720c */ /* 0x000fe40003f26270 */
[----:B-1----:R-:W-:Y:S01]  /*e960*/  FSEL R141, R141, -INF , !P0 ;  /* 0xff8000008d8d7808 */ /* 0x002fe20004000000 */
[----:B------:R-:W1:Y:S01]  /*e970*/  MUFU.TANH R139, R139 ;  /* 0x0000008b008b7308 */ /* 0x000e620000002400 */
[----:B------:R-:W-:-:S02]  /*e980*/  FSEL R151, R151, -INF , !P1 ;  /* 0xff80000097977808 */ /* 0x000fc40004800000 */
[C---:B------:R-:W-:Y:S02]  /*e990*/  ISETP.GE.AND P1, PT, R9.reuse, R88, PT ;  /* 0x000000580900720c */ /* 0x040fe40003f26270 */
[----:B------:R-:W-:Y:S01]  /*e9a0*/  ISETP.GE.AND P0, PT, R9, R110, PT ;  /* 0x0000006e0900720c */ /* 0x000fe20003f06270 */
[----:B------:R-:W-:Y:S01]  /*e9b0*/  VIADD R9, R16, 0xffffffa9 ;  /* 0xffffffa910097836 */ /* 0x000fe20000000000 */
[----:B-----5:R-:W-:Y:S01]  /*e9c0*/  FSEL R125, R125, -INF , !P5 ;  /* 0xff8000007d7d7808 */ /* 0x020fe20006800000 */
[----:B------:R-:W3:Y:S01]  /*e9d0*/  MUFU.TANH R123, R14 ;  /* 0x0000000e007b7308 */ /* 0x000ee20000002400 */
[----:B------:R-:W-:Y:S02]  /*e9e0*/  ISETP.GE.AND P5, PT, R11, R88, PT ;  /* 0x000000580b00720c */ /* 0x000fe40003fa6270 */
[----:B----4-:R-:W-:Y:S02]  /*e9f0*/  FSEL R129, R129, -INF , !P0 ;  /* 0xff80000081817808 */ /* 0x010fe40004000000 */
[----:B--2---:R-:W-:-:S02]  /*ea00*/  FSEL R147, R147, -INF , !P5 ;  /* 0xff80000093937808 */ /* 0x004fc40006800000 */
[----:B------:R-:W-:Y:S01]  /*ea10*/  ISETP.GE.AND P0, PT, R9, R88, PT ;  /* 0x000000580900720c */ /* 0x000fe20003f06270 */
[----:B------:R-:W2:Y:S01]  /*ea20*/  MUFU.TANH R121, R121 ;  /* 0x0000007900797308 */ /* 0x000ea20000002400 */
[----:B-1----:R-:W-:Y:S02]  /*ea30*/  FSEL R139, R139, -INF , !P1 ;  /* 0xff8000008b8b7808 */ /* 0x002fe40004800000 */
[-C--:B------:R-:W-:Y:S01]  /*ea40*/  ISETP.GE.AND P5, PT, R9, R110.reuse, PT ;  /* 0x0000006e0900720c */ /* 0x080fe20003fa6270 */
[----:B------:R-:W-:Y:S01]  /*ea50*/  VIADD R9, R16, 0xffffffb0 ;  /* 0xffffffb010097836 */ /* 0x000fe20000000000 */
[----:B------:R-:W-:-:S03]  /*ea60*/  ISETP.GE.AND P1, PT, R11, R110, PT ;  /* 0x0000006e0b00720c */ /* 0x000fc60003f26270 */
        /* <DEDUP_REMOVED lines=11> */
[----:B---3--:R-:W-:Y:S01]  /*eb20*/  FSEL R106, R106, -INF , !P5 ;  /* 0xff8000006a6a7808 */ /* 0x008fe20006800000 */
[----:B------:R-:W-:Y:S01]  /*eb30*/  BAR.SYNC.DEFER_BLOCKING 0x0 ;  /* 0x0000000000007b1d */ /* 0x000fe20000010000 */
[----:B------:R-:W-:-:S05]  /*eb40*/  ISETP.GE.AND P5, PT, R5, R88, PT ;  /* 0x000000580500720c */ /* 0x000fca0003fa6270 */
[----:B------:R-:W3:Y:S01]  /*eb50*/  MUFU.TANH R105, R10 ;  /* 0x0000000a00697308 */ /* 0x000ee20000002400 */
[----:B--2---:R-:W-:Y:S02]  /*eb60*/  FSEL R113, R113, -INF , !P5 ;  /* 0xff80000071717808 */ /* 0x004fe40006800000 */
[----:B------:R-:W-:-:S05]  /*eb70*/  ISETP.GT.AND P5, PT, R89, R126, PT ;  /* 0x0000007e5900720c */ /* 0x000fca0003fa4270 */
[----:B------:R-:W2:Y:S01]  /*eb80*/  MUFU.TANH R107, R107 ;  /* 0x0000006b006b7308 */ /* 0x000ea20000002400 */
[----:B-1----:R-:W-:Y:S02]  /*eb90*/  FSEL R137, R137, -INF , !P0 ;  /* 0xff80000089897808 */ /* 0x002fe40004000000 */
[----:B------:R-:W-:-:S05]  /*eba0*/  ISETP.GE.AND P0, PT, R9, R110, PT ;  /* 0x0000006e0900720c */ /* 0x000fca0003f06270 */
        /* <DEDUP_REMOVED lines=8> */
[----:B------:R-:W-:Y:S02]  /*ec30*/  ISETP.GE.AND P0, PT, R5, R110, PT ;  /* 0x0000006e0500720c */ /* 0x000fe40003f06270 */
[----:B---3--:R-:W-:Y:S02]  /*ec40*/  FSEL R103, R103, -INF , !P1 ;  /* 0xff80000067677808 */ /* 0x008fe40004800000 */
[----:B--2---:R-:W-:Y:S01]  /*ec50*/  FSEL R102, R102, -INF , !P0 ;  /* 0xff80000066667808 */ /* 0x004fe20004000000 */
[----:B------:R-:W-:Y:S08]  /*ec60*/  @!P5 BRA `(.L_x_4166) ;  /* 0x0000000400c8d947 */ /* 0x000ff00003800000 */
[----:B------:R-:W-:Y:S05]  /*ec70*/  BRA.U !UP0, `(.L_x_4167) ;  /* 0x0000000108fc7547 */ /* 0x000fea000b800000 */
[----:B------:R-:W1:Y:S01]  /*ec80*/  LDC R9, c[0x0][0x4f0] ;  /* 0x00013c00ff097b82 */ /* 0x000e620000000800 */
[----:B------:R-:W-:Y:S01]  /*ec90*/  VIADD R12, R87, 0xffffffff ;  /* 0xffffffff570c7836 */ /* 0x000fe20000000000 */
[----:B------:R-:W2:Y:S03]  /*eca0*/  LDCU.64 UR8, c[0x0][0x3a0] ;  /* 0x00007400ff0877ac */ /* 0x000ea60008000a00 */
[----:B------:R-:W-:-:S05]  /*ecb0*/  IMAD.SHL.U32 R12, R12, 0x40, RZ ;  /* 0x000000400c0c7824 */ /* 0x000fca00078e00ff */
[C---:B------:R-:W-:Y:S02]  /*ecc0*/  IADD3 R10, PT, PT, R12.reuse, -0x40, RZ ;  /* 0xffffffc00c0a7810 */ /* 0x040fe40007ffe0ff */
        /* <DEDUP_REMOVED lines=10> */
[----:B-1----:R-:W-:Y:S01]  /*ed70*/  IADD3 R5, PT, PT, RZ, -R23, RZ ;  /* 0x80000017ff057210 */ /* 0x002fe20007ffe0ff */
[----:B------:R-:W-:-:S04]  /*ed80*/  IMAD.MOV.U32 R22, RZ, RZ, RZ ;  /* 0x000000ffff167224 */ /* 0x000fc800078e00ff */
        /* <DEDUP_REMOVED lines=8> */
[----:B------:R-:W-:Y:S01]  /*ee10*/  IMAD R11, R8, R11, R2 ;  /* 0x0000000b080b7224 */ /* 0x000fe200078e0202 */
[----:B------:R-:W-:-:S11]  /*ee20*/  LOP3.LUT R2, RZ, R9, RZ, 0x33, !PT ;  /* 0x00000009ff027212 */ /* 0x000fd600078e33ff */
        /* <DEDUP_REMOVED lines=36> */
.L_x_4167:
[----:B------:R-:W-:Y:S01]  /*f070*/  UMOV UR8, URZ ;  /* 0x000000ff00087c82 */ /* 0x000fe20008000000 */
[----:B------:R-:W-:Y:S01]  /*f080*/  IMAD.SHL.U32 R2, R108, 0x40, RZ ;  /* 0x000000406c027824 */ /* 0x000fe200078e00ff */
[----:B------:R-:W-:-:S05]  /*f090*/  IADD3 R4, P0, PT, RZ, -UR8, RZ ;  /* 0x80000008ff047c10 */ /* 0x000fca000ff1e0ff */
[----:B------:R-:W-:-:S05]  /*f0a0*/  IMAD.X R2, RZ, RZ, ~R2, P0 ;  /* 0x000000ffff027224 */ /* 0x000fca00000e0e02 */
[----:B------:R-:W-:-:S04]  /*f0b0*/  SHF.R.S64 R5, R4, 0x1f, R2 ;  /* 0x0000001f04057819 */ /* 0x000fc80000001002 */
[----:B------:R-:W-:-:S04]  /*f0c0*/  IADD3 R128, P0, PT, R5, R128, RZ ;  /* 0x0000008005807210 */ /* 0x000fc80007f1e0ff */
[----:B------:R-:W-:-:S09]  /*f0d0*/  LEA.HI.X.SX32 R127, R2, R127, 0x1, P0 ;  /* 0x0000007f027f7211 */ /* 0x000fd200000f0eff */
.L_x_4168:
[--C-:B------:R-:W-:Y:S01]  /*f0e0*/  @!P4 IMAD.MOV.U32 R10, RZ, RZ, R128.reuse ;  /* 0x000000ffff0ac224 */ /* 0x100fe200078e0080 */
[CC--:B------:R-:W-:Y:S01]  /*f0f0*/  @!P4 LEA R8, P0, R108.reuse, R128.reuse, 0x6 ;  /* 0x000000806c08c211 */ /* 0x0c0fe200078030ff */
[----:B------:R-:W-:Y:S01]  /*f100*/  @!P4 IMAD.MOV.U32 R11, RZ, RZ, R127 ;  /* 0x000000ffff0bc224 */ /* 0x000fe200078e007f */
[CC--:B------:R-:W-:Y:S02]  /*f110*/  @!P3 LEA R6, P1, R108.reuse, R128.reuse, 0x6 ;  /* 0x000000806c06b211 */ /* 0x0c0fe400078230ff */
[CCC-:B------:R-:W-:Y:S02]  /*f120*/  @!P4 LEA.HI.X R9, R108.reuse, R127.reuse, R109.reuse, 0x6, P0 ;  /* 0x0000007f6c09c211 */ /* 0x1c0fe400000f346d */
[----:B------:R-:W-:Y:S01]  /*f130*/  @!PT LDS RZ, [RZ] ;  /* 0x00000000fffff984 */ /* 0x000fe20000000800 */
[----:B------:R-:W-:Y:S01]  /*f140*/  @!PT LDS RZ, [RZ] ;  /* 0x00000000fffff984 */ /* 0x000fe20000000800 */
[----:B------:R-:W-:Y:S01]  /*f150*/  @!PT LDS RZ, [RZ] ;  /* 0x00000000fffff984 */ /* 0x000fe20000000800 */
[----:B------:R1:W-:Y:S01]  /*f160*/  @!P4 LDGSTS.E.BYPASS.LTC128B.128 [R0+0x3000], desc[UR6][R10.64] ;  /* 0x030000000a00cfae */ /* 0x0003e2000b981a06 */
[C---:B------:R-:W-:Y:S02]  /*f170*/  @!P2 LEA R4, P0, R108.reuse, R128, 0x6 ;  /* 0x000000806c04a211 */ /* 0x040fe400078030ff */
[CCC-:B------:R-:W-:Y:S01]  /*f180*/  @!P3 LEA.HI.X R7, R108.reuse, R127.reuse, R109.reuse, 0x6, P1 ;  /* 0x0000007f6c07b211 */ /* 0x1c0fe200008f346d */
[----:B------:R2:W-:Y:S01]  /*f190*/  @P4 STS.128 [R0+0x3000], RZ ;  /* 0x003000ff00004388 */ /* 0x0005e20000000c00 */
[----:B------:R-:W-:Y:S01]  /*f1a0*/  @!P2 LEA.HI.X R5, R108, R127, R109, 0x6, P0 ;  /* 0x0000007f6c05a211 */ /* 0x000fe200000f346d */
[----:B-1----:R-:W-:-:S02]  /*f1b0*/  @!P3 IMAD.MOV.U32 R10, RZ, RZ, R128 ;  /* 0x000000ffff0ab224 */ /* 0x002fc400078e0080 */
        /* <DEDUP_REMOVED lines=29> */
.L_x_4166:
        /* <DEDUP_REMOVED lines=19> */
[----:B------:R-:W-:-:S03]  /*f4c0*/  @P5 IADD3 R87, PT, PT, R87, -0x3, RZ ;  /* 0xfffffffd57575810 */ /* 0x000fc60007ffe0ff */
[----:B------:R-:W2:Y:S01]  /*f4d0*/  SHFL.BFLY PT, R5, R4, 0x2, 0x1f ;  /* 0x0c401f0004057f89 */ /* 0x000ea200000e0000 */
[----:B-1----:R-:W-:Y:S02]  /*f4e0*/  FMNMX.FTZ R7, R6, R7, !PT ;  /* 0x0000000706077209 */ /* 0x002fe40007810000 */
[----:B--2---:R-:W-:-:S03]  /*f4f0*/  FMNMX.FTZ R5, R4, R5, !PT ;  /* 0x0000000504057209 */ /* 0x004fc60007810000 */
[----:B------:R-:W1:Y:S04]  /*f500*/  SHFL.BFLY PT, R2, R7, 0x1, 0x1f ;  /* 0x0c201f0007027f89 */ /* 0x000e6800000e0000 */
[----:B------:R-:W2:Y:S01]  /*f510*/  SHFL.BFLY PT, R0, R5, 0x1, 0x1f ;  /* 0x0c201f0005007f89 */ /* 0x000ea200000e0000 */
[----:B-1----:R-:W-:-:S04]  /*f520*/  FMNMX.FTZ R2, R7, R2, !PT ;  /* 0x0000000207027209 */ /* 0x002fc80007810000 */
[C---:B------:R-:W-:Y:S01]  /*f530*/  FSETP.NEU.FTZ.AND P1, PT, R2.reuse, -INF , PT ;  /* 0xff8000000200780b */ /* 0x040fe20003f3d000 */
[C---:B------:R-:W-:Y:S01]  /*f540*/  FMUL.FTZ R108, R2.reuse, UR4 ;  /* 0x00000004026c7c20 */ /* 0x040fe20008410000 */
[----:B--2---:R-:W-:Y:S02]  /*f550*/  FMNMX.FTZ R0, R5, R0, !PT ;  /* 0x0000000005007209 */ /* 0x004fe40007810000 */
[----:B------:R-:W-:Y:S02]  /*f560*/  FSEL R101, R2, RZ, P1 ;  /* 0x000000ff02657208 */ /* 0x000fe40000800000 */
[----:B------:R-:W-:Y:S01]  /*f570*/  FSEL R108, R108, RZ, P1 ;  /* 0x000000ff6c6c7208 */ /* 0x000fe20000800000 */
[C---:B------:R-:W-:Y:S01]  /*f580*/  FMUL.FTZ R104, R0.reuse, UR4 ;  /* 0x0000000400687c20 */ /* 0x040fe20008410000 */
[----:B------:R-:W-:Y:S01]  /*f590*/  FSETP.NEU.FTZ.AND P0, PT, R0, -INF , PT ;  /* 0xff8000000000780b */ /* 0x000fe20003f1d000 */
        /* <DEDUP_REMOVED lines=14> */
[--C-:B------:R-:W-:Y:S01]  /*f680*/  FFMA.FTZ R15, R15, UR4, -R104.reuse ;  /* 0x000000040f0f7c23 */ /* 0x100fe20008010868 */
[----:B------:R-:W-:Y:S01]  /*f690*/  MUFU.EX2 R100, R100 ;  /* 0x0000006400647308 */ /* 0x000fe20000000800 */
[----:B------:R-:W-:Y:S01]  /*f6a0*/  IADD3 R4, PT, PT, R90, 0x6000, RZ ;  /* 0x000060005a047810 */ /* 0x000fe20007ffe0ff */
[--C-:B------:R-:W-:Y:S01]  /*f6b0*/  FFMA.FTZ R116, R119, UR4, -R104.reuse ;  /* 0x0000000477747c23 */ /* 0x100fe20008010868 */
[----:B------:R-:W-:Y:S01]  /*f6c0*/  FFMA.FTZ R119, R117, UR4, -R104 ;  /* 0x0000000475777c23 */ /* 0x000fe20008010868 */
        /* <DEDUP_REMOVED lines=8> */
[----:B------:R-:W-:Y:S01]  /*f750*/  FFMA.FTZ R117, R151, UR4, -R104 ;  /* 0x0000000497757c23 */ /* 0x000fe20008010868 */
[--C-:B------:R-:W-:Y:S01]  /*f760*/  FFMA.FTZ R120, R139, UR4, -R108.reuse ;  /* 0x000000048b787c23 */ /* 0x100fe2000801086c */
[----:B------:R-:W4:Y:S01]  /*f770*/  LDSM.16.MT88.4 R16, [R99] ;  /* 0x000000006310783b */ /* 0x000f220000004200 */
        /* <DEDUP_REMOVED lines=9> */
[----:B------:R-:W5:Y:S01]  /*f810*/  MUFU.EX2 R86, R86 ;  /* 0x0000005600567308 */ /* 0x000f620000000800 */
        /* <DEDUP_REMOVED lines=8> */
[----:B------:R-:W-:-:S07]  /*f8a0*/  FFMA.FTZ R102, R102, UR4, -R104 ;  /* 0x0000000466667c23 */ /* 0x000fce0008010868 */
        /* <DEDUP_REMOVED lines=14> */
[-C--:B------:R-:W-:Y:S01]  /*f990*/  FMUL.FTZ R53, R53, R101.reuse ;  /* 0x0000006535357220 */ /* 0x080fe20000410000 */
        /* <DEDUP_REMOVED lines=10> */
[-C--:B------:R-:W-:Y:S01]  /*fa40*/  FMUL.FTZ R37, R37, R101.reuse ;  /* 0x0000006525257220 */ /* 0x080fe20000410000 */
[-C--:B------:R-:W-:Y:S01]  /*fa50*/  FMUL.FTZ R38, R38, R98.reuse ;  /* 0x0000006226267220 */ /* 0x080fe20000410000 */
[-C--:B------:R-:W-:Y:S01]  /*fa60*/  FMUL.FTZ R39, R39, R98.reuse ;  /* 0x0000006227277220 */ /* 0x080fe20000410000 */
[-C--:B------:R-:W-:Y:S01]  /*fa70*/  FMUL.FTZ R40, R40, R101.reuse ;  /* 0x0000006528287220 */ /* 0x080fe20000410000 */
[-C--:B------:R-:W-:Y:S01]  /*fa80*/  FMUL.FTZ R41, R41, R101.reuse ;  /* 0x0000006529297220 */ /* 0x080fe20000410000 */
[C---:B------:R-:W-:Y:S01]  /*fa90*/  HMMA.16816.F32 R20, R92.reuse, R24, R20 ;  /* 0x000000185c14723c */ /* 0x040fe20000001814 */
[-C--:B------:R-:W-:Y:S01]  /*faa0*/  FMUL.FTZ R42, R42, R98.reuse ;  /* 0x000000622a2a7220 */ /* 0x080fe20000410000 */
[-C--:B------:R-:W-:Y:S01]  /*fab0*/  FMUL.FTZ R43, R43, R98.reuse ;  /* 0x000000622b2b7220 */ /* 0x080fe20000410000 */
[----:B------:R-:W-:Y:S01]  /*fac0*/  LDSM.16.MT88.4 R56, [R99+0x400] ;  /* 0x000400006338783b */ /* 0x000fe20000004200 */
[-C--:B------:R-:W-:Y:S01]  /*fad0*/  FMUL.FTZ R4, R80, R101.reuse ;  /* 0x0000006550047220 */ /* 0x080fe20000410000 */
[-C--:B------:R-:W-:Y:S01]  /*fae0*/  FMUL.FTZ R5, R81, R101.reuse ;  /* 0x0000006551057220 */ /* 0x080fe20000410000 */
[-C--:B------:R-:W-:Y:S01]  /*faf0*/  FMUL.FTZ R6, R82, R98.reuse ;  /* 0x0000006252067220 */ /* 0x080fe20000410000 */
[-C--:B------:R-:W-:Y:S01]  /*fb00*/  FMUL.FTZ R7, R83, R98.reuse ;  /* 0x0000006253077220 */ /* 0x080fe20000410000 */
[C---:B------:R-:W-:Y:S01]  /*fb10*/  HMMA.16816.F32 R24, R92.reuse, R26, R60 ;  /* 0x0000001a5c18723c */ /* 0x040fe2000000183c */
[----:B------:R-:W1:Y:S01]  /*fb20*/  LDSM.16.MT88.4 R60, [R90+0x8000] ;  /* 0x008000005a3c783b */ /* 0x000e620000004200 */
[-C--:B------:R-:W-:Y:S01]  /*fb30*/  FMUL.FTZ R76, R76, R101.reuse ;  /* 0x000000654c4c7220 */ /* 0x080fe20000410000 */
[-C--:B------:R-:W-:Y:S01]  /*fb40*/  FMUL.FTZ R77, R77, R101.reuse ;  /* 0x000000654d4d7220 */ /* 0x080fe20000410000 */
[-C--:B------:R-:W-:Y:S01]  /*fb50*/  FMUL.FTZ R78, R78, R98.reuse ;  /* 0x000000624e4e7220 */ /* 0x080fe20000410000 */
[-C--:B------:R-:W-:Y:S01]  /*fb60*/  FMUL.FTZ R79, R79, R98.reuse ;  /* 0x000000624f4f7220 */ /* 0x080fe20000410000 */
[----:B------:R-:W-:Y:S01]  /*fb70*/  MUFU.EX2 R115, R115 ;  /* 0x0000007300737308 */ /* 0x000fe20000000800 */
[-C--:B------:R-:W-:Y:S01]  /*fb80*/  FMUL.FTZ R12, R72, R101.reuse ;  /* 0x00000065480c7220 */ /* 0x080fe20000410000 */
[C---:B---3--:R-:W-:Y:S01]  /*fb90*/  HMMA.16816.F32 R28, R92.reuse, R32, R28 ;  /* 0x000000205c1c723c */ /* 0x048fe2000000181c */
[-C--:B------:R-:W-:Y:S01]  /*fba0*/  FMUL.FTZ R13, R73, R101.reuse ;  /* 0x00000065490d7220 */ /* 0x080fe20000410000 */
[-C--:B------:R-:W-:Y:S01]  /*fbb0*/  FMUL.FTZ R14, R74, R98.reuse ;  /* 0x000000624a0e7220 */ /* 0x080fe20000410000 */
[-C--:B------:R-:W-:Y:S01]  /*fbc0*/  FMUL.FTZ R15, R75, R98.reuse ;  /* 0x000000624b0f7220 */ /* 0x080fe20000410000 */
[-C--:B------:R-:W-:Y:S01]  /*fbd0*/  FMUL.FTZ R68, R68, R101.reuse ;  /* 0x0000006544447220 */ /* 0x080fe20000410000 */
[-C--:B------:R-:W-:Y:S01]  /*fbe0*/  FMUL.FTZ R69, R69, R101.reuse ;  /* 0x0000006545457220 */ /* 0x080fe20000410000 */
[----:B------:R-:W2:Y:S01]  /*fbf0*/  MUFU.EX2 R114, R114 ;  /* 0x0000007200727308 */ /* 0x000ea20000000800 */
[-C--:B------:R-:W-:Y:S01]  /*fc00*/  FMUL.FTZ R70, R70, R98.reuse ;  /* 0x0000006246467220 */ /* 0x080fe20000410000 */
[C---:B------:R-:W-:Y:S01]  /*fc10*/  HMMA.16816.F32 R32, R92.reuse, R34, R52 ;  /* 0x000000225c20723c */ /* 0x040fe20000001834 */
[----:B------:R-:W3:Y:S01]  /*fc20*/  LDSM.16.MT88.4 R52, [R99+0x2000] ;  /* 0x002000006334783b */ /* 0x000ee20000004200 */
[-C--:B------:R-:W-:Y:S01]  /*fc30*/  FMUL.FTZ R71, R71, R98.reuse ;  /* 0x0000006247477220 */ /* 0x080fe20000410000 */
[-C--:B------:R-:W-:Y:S01]  /*fc40*/  FMUL.FTZ R44, R44, R101.reuse ;  /* 0x000000652c2c7220 */ /* 0x080fe20000410000 */
[-C--:B------:R-:W-:Y:S01]  /*fc50*/  FMUL.FTZ R45, R45, R101.reuse ;  /* 0x000000652d2d7220 */ /* 0x080fe20000410000 */
[-C--:B------:R-:W-:Y:S01]  /*fc60*/  FMUL.FTZ R46, R46, R98.reuse ;  /* 0x000000622e2e7220 */ /* 0x080fe20000410000 */
[----:B------:R-:W-:Y:S01]  /*fc70*/  MUFU.EX2 R110, R110 ;  /* 0x0000006e006e7308 */ /* 0x000fe20000000800 */
[-C--:B------:R-:W-:Y:S01]  /*fc80*/  FMUL.FTZ R47, R47, R98.reuse ;  /* 0x000000622f2f7220 */ /* 0x080fe20000410000 */
[C---:B------:R-:W-:Y:S01]  /*fc90*/  HMMA.16816.F32 R4, R92.reuse, R8, R4 ;  /* 0x000000085c04723c */ /* 0x040fe20000001804 */
[-C--:B------:R-:W-:Y:S01]  /*fca0*/  FMUL.FTZ R48, R48, R101.reuse ;  /* 0x0000006530307220 */ /* 0x080fe20000410000 */
[-C--:B------:R-:W-:Y:S01]  /*fcb0*/  FMUL.FTZ R49, R49, R101.reuse ;  /* 0x0000006531317220 */ /* 0x080fe20000410000 */
[-C--:B------:R-:W-:Y:S01]  /*fcc0*/  FMUL.FTZ R50, R50, R98.reuse ;  /* 0x0000006232327220 */ /* 0x080fe20000410000 */
[-C--:B------:R-:W-:Y:S01]  /*fcd0*/  FMUL.FTZ R51, R51, R98.reuse ;  /* 0x0000006233337220 */ /* 0x080fe20000410000 */
[----:B------:R-:W-:Y:S01]  /*fce0*/  LDSM.16.MT88.4 R64, [R90+0x7400] ;  /* 0x007400005a40783b */ /* 0x000fe20000004200 */
[----:B------:R-:W-:Y:S01]  /*fcf0*/  MUFU.EX2 R109, R109 ;  /* 0x0000006d006d7308 */ /* 0x000fe20000000800 */
[----:B------:R-:W-:Y:S01]  /*fd00*/  FFMA.FTZ R101, R145, R101, R100 ;  /* 0x0000006591657223 */ /* 0x000fe20000010064 */
[----:B------:R-:W-:Y:S01]  /*fd10*/  HMMA.16816.F32 R8, R92, R10, R76 ;  /* 0x0000000a5c08723c */ /* 0x000fe2000000184c */
[----:B------:R-:W-:Y:S01]  /*fd20*/  LDSM.16.MT88.4 R76, [R90+0x6c00] ;  /* 0x006c00005a4c783b */ /* 0x000fe20000004200 */
[----:B------:R-:W-:Y:S01]  /*fd30*/  FFMA.FTZ R96, R143, R98, R96 ;  /* 0x000000628f607223 */ /* 0x000fe20000010060 */
[----:B------:R-:W-:-:S03]  /*fd40*/  FADD.FTZ R88, R88, R101 ;  /* 0x0000006558587221 */ /* 0x000fc60000010000 */
[----:B------:R-:W-:Y:S01]  /*fd50*/  MUFU.EX2 R116, R116 ;  /* 0x0000007400747308 */ /* 0x000fe20000000800 */
[----:B------:R-:W-:Y:S01]  /*fd60*/  FADD.FTZ R85, R85, R96 ;  /* 0x0000006055557221 */ /* 0x000fe20000010000 */
[C---:B----4-:R-:W-:Y:S01]  /*fd70*/  HMMA.16816.F32 R12, R92.reuse, R16, R12 ;  /* 0x000000105c0c723c */ /* 0x050fe2000000180c */
[----:B------:R-:W-:Y:S02]  /*fd80*/  FADD.FTZ R97, R97, R88 ;  /* 0x0000005861617221 */ /* 0x000fe40000010000 */
[----:B------:R-:W-:Y:S02]  /*fd90*/  FADD.FTZ R84, R84, R85 ;  /* 0x0000005554547221 */ /* 0x000fe40000010000 */
[----:B------:R-:W-:Y:S01]  /*fda0*/  FADD.FTZ R86, R86, R97 ;  /* 0x0000006156567221 */ /* 0x000fe20000010000 */
[----:B------:R-:W4:Y:S01]  /*fdb0*/  MUFU.EX2 R119, R119 ;  /* 0x0000007700777308 */ /* 0x000f220000000800 */
[----:B------:R-:W-:Y:S01]  /*fdc0*/  FADD.FTZ R3, R3, R84 ;  /* 0x0000005403037221 */ /* 0x000fe20000010000 */
[----:B-1----:R-:W-:Y:S01]  /*fdd0*/  HMMA.16816.F32 R36, R92, R60, R36 ;  /* 0x0000003c5c24723c */ /* 0x002fe20000001824 */
[----:B------:R-:W-:-:S02]  /*fde0*/  MOV R84, R2 ;  /* 0x0000000200547202 */ /* 0x000fc40000000f00 */
[----:B------:R-:W-:-:S03]  /*fdf0*/  @P5 MOV R84, R2 ;  /* 0x0000000200545202 */ /* 0x000fc60000000f00 */
[----:B------:R-:W-:Y:S02]  /*fe00*/  MUFU.EX2 R118, R118 ;  /* 0x0000007600767308 */ /* 0x000fe40000000800 */
[C---:B------:R-:W-:Y:S01]  /*fe10*/  HMMA.16816.F32 R40, R92.reuse, R62, R40 ;  /* 0x0000003e5c28723c */ /* 0x040fe20000001828 */
[----:B------:R-:W1:Y:S05]  /*fe20*/  LDSM.16.MT88.4 R60, [R90+0x6400] ;  /* 0x006400005a3c783b */ /* 0x000e6a0000004200 */
[----:B------:R-:W5:Y:S02]  /*fe30*/  MUFU.EX2 R117, R117 ;  /* 0x0000007500757308 */ /* 0x000f640000000800 */
[C---:B------:R-:W-:Y:S01]  /*fe40*/  HMMA.16816.F32 R16, R92.reuse, R18, R68 ;  /* 0x000000125c10723c */ /* 0x040fe20000001844 */
[----:B------:R-:W-:Y:S05]  /*fe50*/  LDSM.16.MT88.4 R68, [R99+0xc00] ;  /* 0x000c00006344783b */ /* 0x000fea0000004200 */
[----:B------:R-:W-:Y:S02]  /*fe60*/  MUFU.EX2 R141, R141 ;  /* 0x0000008d008d7308 */ /* 0x000fe40000000800 */
[C---:B---3--:R-:W-:Y:S01]  /*fe70*/  HMMA.16816.F32 R44, R92.reuse, R52, R44 ;  /* 0x000000345c2c723c */ /* 0x048fe2000000182c */
[----:B--2---:R-:W-:Y:S01]  /*fe80*/  F2FP.F16.F32.PACK_AB R52, R114, R115 ;  /* 0x000000737234723e */ /* 0x004fe200000000ff */
[----:B------:R-:W-:Y:S01]  /*fe90*/  FADD.FTZ R115, R115, R86 ;  /* 0x0000005673737221 */ /* 0x000fe20000010000 */
[----:B----4-:R-:W-:Y:S01]  /*fea0*/  F2FP.F16.F32.PACK_AB R53, R119, R116 ;  /* 0x000000747735723e */ /* 0x010fe200000000ff */
[----:B------:R-:W-:Y:S01]  /*feb0*/  FADD.FTZ R116, R116, R3 ;  /* 0x0000000374747221 */ /* 0x000fe20000010000 */
[----:B------:R-:W-:Y:S01]  /*fec0*/  MOV R3, R0 ;  /* 0x0000000000037202 */ /* 0x000fe20000000f00 */
[----:B------:R-:W-:Y:S01]  /*fed0*/  MUFU.EX2 R120, R120 ;  /* 0x0000007800787308 */ /* 0x000fe20000000800 */
[----:B------:R-:W-:Y:S01]  /*fee0*/  FADD.FTZ R115, R114, R115 ;  /* 0x0000007372737221 */ /* 0x000fe20000010000 */
[----:B------:R-:W-:Y:S01]  /*fef0*/  HMMA.16816.F32 R48, R92, R54, R48 ;  /* 0x000000365c30723c */ /* 0x000fe20000001830 */
[----:B------:R-:W-:Y:S01]  /*ff00*/  F2FP.F16.F32.PACK_AB R54, R109, R110 ;  /* 0x0000006e6d36723e */ /* 0x000fe200000000ff */
[----:B------:R-:W-:Y:S01]  /*ff10*/  FADD.FTZ R119, R119, R116 ;  /* 0x0000007477777221 */ /* 0x000fe20000010000 */
[----:B-----5:R-:W-:Y:S01]  /*ff20*/  F2FP.F16.F32.PACK_AB R55, R117, R118 ;  /* 0x000000767537723e */ /* 0x020fe200000000ff */
[----:B------:R-:W-:Y:S01]  /*ff30*/  FADD.FTZ R110, R110, R115 ;  /* 0x000000736e6e7221 */ /* 0x000fe20000010000 */
[----:B------:R-:W-:Y:S01]  /*ff40*/  @P5 MOV R3, R0 ;  /* 0x0000000000035202 */ /* 0x000fe20000000f00 */
[----:B------:R-:W-:Y:S01]  /*ff50*/  MUFU.EX2 R139, R139 ;  /* 0x0000008b008b7308 */ /* 0x000fe20000000800 */
[----:B------:R-:W-:Y:S01]  /*ff60*/  FADD.FTZ R118, R118, R119 ;  /* 0x0000007776767221 */ /* 0x000fe20000010000 */
[----:B------:R-:W-:-:S02]  /*ff70*/  FADD.FTZ R110, R109, R110 ;  /* 0x0000006e6d6e7221 */ /* 0x000fc40000010000 */
[----:B------:R-:W-:Y:S01]  /*ff80*/  HMMA.16816.F32 R12, R52, R56, R12 ;  /* 0x00000038340c723c */ /* 0x000fe2000000180c */
[----:B------:R-:W-:-:S03]  /*ff90*/  FADD.FTZ R118, R117, R118 ;  /* 0x0000007675767221 */ /* 0x000fc60000010000 */
[----:B------:R-:W-:Y:S04]  /*ffa0*/  MUFU.EX2 R122, R122 ;  /* 0x0000007a007a7308 */ /* 0x000fe80000000800 */
[C---:B-1----:R-:W-:Y:S04]  /*ffb0*/  HMMA.16816.F32 R4, R52.reuse, R60, R4 ;  /* 0x0000003c3404723c */ /* 0x042fe80000001804 */
[----:B------:R-:W-:Y:S04]  /*ffc0*/  MUFU.EX2 R125, R125 ;  /* 0x0000007d007d7308 */ /* 0x000fe80000000800 */
[C---:B------:R-:W-:Y:S01]  /*ffd0*/  HMMA.16816.F32 R8, R52.reuse, R62, R8 ;  /* 0x0000003e3408723c */ /* 0x040fe20000001808 */
[----:B------:R-:W1:Y:S03]  /*ffe0*/  LDSM.16.MT88.4 R60, [R99+0x1400] ;  /* 0x00140000633c783b */ /* 0x000e660000004200 */
        /* <DEDUP_REMOVED lines=8> */
[----:B------:R-:W-:Y:S08]  /*10070*/  MUFU.EX2 R142, R142 ;  /* 0x0000008e008e7308 */ /* 0x000ff00000000800 */
[----:B------:R-:W3:Y:S01]  /*10080*/  MUFU.EX2 R111, R111 ;  /* 0x0000006f006f7308 */ /* 0x000ee20000000800 */
[C---:B-1----:R-:W-:Y:S07]  /*10090*/  HMMA.16816.F32 R28, R52.reuse, R60, R28 ;  /* 0x0000003c341c723c */ /* 0x042fee000000181c */
[----:B------:R-:W-:Y:S01]  /*100a0*/  MUFU.EX2 R106, R106 ;  /* 0x0000006a006a7308 */ /* 0x000fe20000000800 */
[C---:B------:R-:W-:Y:S01]  /*100b0*/  HMMA.16816.F32 R32, R52.reuse, R62, R32 ;  /* 0x0000003e3420723c */ /* 0x040fe20000001820 */
[----:B------:R-:W1:Y:S06]  /*100c0*/  LDSM.16.MT88.4 R60, [R99+0x2400] ;  /* 0x00240000633c783b */ /* 0x000e6c0000004200 */
[----:B------:R-:W4:Y:S01]  /*100d0*/  MUFU.EX2 R113, R113 ;  /* 0x0000007100717308 */ /* 0x000f220000000800 */
[----:B---3--:R-:W-:Y:S01]  /*100e0*/  F2FP.F16.F32.PACK_AB R92, R111, R142 ;  /* 0x0000008e6f5c723e */ /* 0x008fe200000000ff */
[C---:B--2---:R-:W-:Y:S06]  /*100f0*/  HMMA.16816.F32 R36, R52.reuse, R56, R36 ;  /* 0x000000383424723c */ /* 0x044fec0000001824 */
[----:B------:R-:W-:Y:S02]  /*10100*/  MUFU.EX2 R105, R105 ;  /* 0x0000006900697308 */ /* 0x000fe40000000800 */
[----:B------:R-:W-:Y:S01]  /*10110*/  HMMA.16816.F32 R40, R52, R58, R40 ;  /* 0x0000003a3428723c */ /* 0x000fe20000001828 */
[----:B------:R-:W2:Y:S05]  /*10120*/  LDSM.16.MT88.4 R56, [R90+0x6800] ;  /* 0x006800005a38783b */ /* 0x000eaa0000004200 */
[----:B------:R-:W3:Y:S01]  /*10130*/  MUFU.EX2 R108, R108 ;  /* 0x0000006c006c7308 */ /* 0x000ee20000000800 */
[----:B----4-:R-:W-:-:S07]  /*10140*/  F2FP.F16.F32.PACK_AB R94, R113, R106 ;  /* 0x0000006a715e723e */ /* 0x010fce00000000ff */
[----:B------:R-:W-:Y:S08]  /*10150*/  MUFU.EX2 R103, R103 ;  /* 0x0000006700677308 */ /* 0x000ff00000000800 */
[----:B------:R-:W4:Y:S01]  /*10160*/  MUFU.EX2 R102, R102 ;  /* 0x0000006600667308 */ /* 0x000f220000000800 */
[----:B---3--:R-:W-:Y:S01]  /*10170*/  F2FP.F16.F32.PACK_AB R93, R108, R105 ;  /* 0x000000696c5d723e */ /* 0x008fe200000000ff */
        /* <DEDUP_REMOVED lines=10> */
[----:B----4-:R-:W-:Y:S01]  /*10220*/  F2FP.F16.F32.PACK_AB R95, R102, R103 ;  /* 0x00000067665f723e */ /* 0x010fe200000000ff */
[----:B------:R-:W-:-:S02]  /*10230*/  FADD.FTZ R125, R138, R125 ;  /* 0x0000007d8a7d7221 */ /* 0x000fc40000010000 */
        /* <DEDUP_REMOVED lines=16> */
[C---:B------:R-:W-:Y:S08]  /*10340*/  HMMA.16816.F32 R16, R52.reuse, R66, R16 ;  /* 0x000000423410723c */ /* 0x040ff00000001810 */
        /* <DEDUP_REMOVED lines=8> */
[C---:B------:R-:W-:Y:S01]  /*103d0*/  HMMA.16816.F32 R76, R92.reuse, R78, R8 ;  /* 0x0000004e5c4c723c */ /* 0x040fe20000001808 */
[----:B------:R-:W-:Y:S07]  /*103e0*/  LDSM.16.MT88.4 R8, [R99+0x2c00] ;  /* 0x002c00006308783b */ /* 0x000fee0000004200 */
[----:B------:R-:W-:Y:S08]  /*103f0*/  HMMA.16816.F32 R72, R92, R68, R12 ;  /* 0x000000445c48723c */ /* 0x000ff0000000180c */
[C---:B-1----:R-:W-:Y:S08]  /*10400*/  HMMA.16816.F32 R36, R52.reuse, R60, R36 ;  /* 0x0000003c3424723c */ /* 0x042ff00000001824 */
[----:B------:R-:W-:Y:S01]  /*10410*/  HMMA.16816.F32 R40, R52, R62, R40 ;  /* 0x0000003e3428723c */ /* 0x000fe20000001828 */
[----:B------:R-:W1:Y:S07]  /*10420*/  LDSM.16.MT88.4 R60, [R90+0x7c00] ;  /* 0x007c00005a3c783b */ /* 0x000e6e0000004200 */
[----:B------:R-:W-:Y:S08]  /*10430*/  HMMA.16816.F32 R68, R92, R70, R16 ;  /* 0x000000465c44723c */ /* 0x000ff00000001810 */
[C---:B--2---:R-:W-:Y:S08]  /*10440*/  HMMA.16816.F32 R44, R52.reuse, R56, R44 ;  /* 0x00000038342c723c */ /* 0x044ff0000000182c */
[----:B------:R-:W-:Y:S01]  /*10450*/  HMMA.16816.F32 R48, R52, R58, R48 ;  /* 0x0000003a3430723c */ /* 0x000fe20000001830 */
[----:B------:R-:W2:Y:S07]  /*10460*/  LDSM.16.MT88.4 R52, [R99+0x1c00] ;  /* 0x001c00006334783b */ /* 0x000eae0000004200 */
[C---:B------:R-:W-:Y:S08]  /*10470*/  HMMA.16816.F32 R36, R92.reuse, R4, R36 ;  /* 0x000000045c24723c */ /* 0x040ff00000001824 */
[C---:B------:R-:W-:Y:S08]  /*10480*/  HMMA.16816.F32 R40, R92.reuse, R6, R40 ;  /* 0x000000065c28723c */ /* 0x040ff00000001828 */
[C---:B-1----:R-:W-:Y:S08]  /*10490*/  HMMA.16816.F32 R64, R92.reuse, R60, R20 ;  /* 0x0000003c5c40723c */ /* 0x042ff00000001814 */
[C---:B------:R-:W-:Y:S08]  /*104a0*/  HMMA.16816.F32 R60, R92.reuse, R62, R24 ;  /* 0x0000003e5c3c723c */ /* 0x040ff00000001818 */
[C---:B------:R-:W-:Y:S08]  /*104b0*/  HMMA.16816.F32 R44, R92.reuse, R8, R44 ;  /* 0x000000085c2c723c */ /* 0x040ff0000000182c */
[C---:B--2---:R-:W-:Y:S08]  /*104c0*/  HMMA.16816.F32 R56, R92.reuse, R52, R28 ;  /* 0x000000345c38723c */ /* 0x044ff0000000181c */
[C---:B------:R-:W-:Y:S08]  /*104d0*/  HMMA.16816.F32 R52, R92.reuse, R54, R32 ;  /* 0x000000365c34723c */ /* 0x040ff00000001820 */
[----:B------:R-:W-:Y:S01]  /*104e0*/  HMMA.16816.F32 R48, R92, R10, R48 ;  /* 0x0000000a5c30723c */ /* 0x000fe20000001830 */
[----:B------:R-:W-:-:S04]  /*104f0*/  NOP ;  /* 0x0000000000007918 */ /* 0x000fc80000000000 */
[----:B------:R-:W-:-:S15]  /*10500*/  @P5 BRA `(.L_x_4169) ;  /* 0x0000000000045947 */ /* 0x000fde0003800000 */
.L_x_4163:
[----:B------:R-:W-:-:S07]  /*10510*/  IADD3 R87, PT, PT, R89, -0x1, RZ ;  /* 0xffffffff59577810 */ /* 0x000fce0007ffe0ff */
.L_x_4169:
        /* <DEDUP_REMOVED lines=16> */
[----:B------:R-:W4:Y:S01]  /*10620*/  LDCU UR4, c[0x0][0x45c] ;  /* 0x00008b80ff0477ac */ /* 0x000f220008000800 */
[----:B------:R-:W2:Y:S01]  /*10630*/  LDCU.64 UR8, c[0x0][0x3a0] ;  /* 0x00007400ff0877ac */ /* 0x000ea20008000a00 */
[----:B------:R-:W2:Y:S01]  /*10640*/  LDCU.64 UR10, c[0x0][0x3a8] ;  /* 0x00007500ff0a77ac */ /* 0x000ea20008000a00 */
[----:B-1----:R-:W-:-:S12]  /*10650*/  ULEA UR5, UR5, UR14, 0x18 ;  /* 0x0000000e05057291 */ /* 0x002fd8000f8ec0ff */
.L_x_4174:
        /* <DEDUP_REMOVED lines=48> */
[----:B-1----:R-:W-:Y:S01]  /*10960*/  VIADD R14, R4, 0xffffffe ;  /* 0x0ffffffe040e7836 */ /* 0x002fe20000000000 */
[----:B------:R-:W-:Y:S07]  /*10970*/  IABS R11, R140 ;  /* 0x0000008c000b7213 */ /* 0x000fee0000000000 */
        /* <DEDUP_REMOVED lines=51> */
.L_x_4171:
[----:B------:R-:W-:Y:S01]  /*10cb0*/  @!PT LDS RZ, [RZ] ;  /* 0x00000000fffff984 */ /* 0x000fe20000000800 */
[----:B------:R-:W-:Y:S01]  /*10cc0*/  @!PT LDS RZ, [RZ] ;  /* 0x00000000fffff984 */ /* 0x000fe20000000800 */
[----:B------:R-:W-:Y:S01]  /*10cd0*/  @!PT LDS RZ, [RZ] ;  /* 0x00000000fffff984 */ /* 0x000fe20000000800 */
[----:B------:R-:W-:Y:S01]  /*10ce0*/  @!P5 LDGSTS.E.BYPASS.LTC128B.128 [R147+0x6000], desc[UR6][R130.64] ;  /* 0x060000008293dfae */ /* 0x000fe2000b981a06 */
[C---:B------:R-:W-:Y:S02]  /*10cf0*/  LEA R148, P0, R86.reuse, R130, 0x6 ;  /* 0x0000008256947211 */ /* 0x040fe400078030ff */
[----:B------:R-:W-:Y:S03]  /*10d00*/  LEA R88, R3, UR5, 0x1 ;  /* 0x0000000503587c11 */ /* 0x000fe6000f8e08ff */
[----:B------:R-:W-:Y:S01]  /*10d10*/  @P5 STS.128 [R147+0x6000], RZ ;  /* 0x006000ff93005388 */ /* 0x000fe20000000c00 */
[----:B------:R-:W-:Y:S02]  /*10d20*/  LEA.HI.X R149, R86, R131, R85, 0x6, P0 ;  /* 0x0000008356957211 */ /* 0x000fe400000f3455 */
[----:B------:R-:W-:Y:S03]  /*10d30*/  LEA R125, R125, UR5, 0x1 ;  /* 0x000000057d7d7c11 */ /* 0x000fe6000f8e08ff */
[----:B------:R-:W-:Y:S01]  /*10d40*/  @!PT LDS RZ, [RZ] ;  /* 0x00000000fffff984 */ /* 0x000fe20000000800 */
[----:B------:R-:W-:Y:S01]  /*10d50*/  @!PT LDS RZ, [RZ] ;  /* 0x00000000fffff984 */ /* 0x000fe20000000800 */
[----:B------:R-:W-:Y:S01]  /*10d60*/  @!PT LDS RZ, [RZ] ;  /* 0x00000000fffff984 */ /* 0x000fe20000000800 */
[----:B------:R-:W-:Y:S01]  /*10d70*/  @!P4 LDGSTS.E.BYPASS.LTC128B.128 [R147+0x7000], desc[UR6][R130.64+0x40] ;  /* 0x070000408293cfae */ /* 0x000fe2000b981a06 */
[----:B------:R-:W-:Y:S02]  /*10d80*/  LOP3.LUT P0, RZ, R2, 0x4, RZ, 0xc0, !PT ;  /* 0x0000000402ff7812 */ /* 0x000fe4000780c0ff */
[----:B------:R-:W-:Y:S03]  /*10d90*/  MOV R84, 0x20 ;  /* 0x0000002000547802 */ /* 0x000fe60000000f00 */
        /* <DEDUP_REMOVED lines=32> */
[----:B------:R-:W-:Y:S06]  /*10fa0*/  LDSM.16.M88.4 R112, [R3] ;  /* 0x000000000370783b */ /* 0x000fec0000000200 */
[----:B------:R-:W1:Y:S01]  /*10fb0*/  LDSM.16.M88.4 R116, [R2+0x3000] ;  /* 0x003000000274783b */ /* 0x000e620000000200 */
[C---:B--2---:R-:W-:Y:S05]  /*10fc0*/  HMMA.16816.F32 R4, R92.reuse, R96, RZ ;  /* 0x000000605c04723c */ /* 0x044fea00000018ff */
[----:B------:R-:W2:Y:S06]  /*10fd0*/  LDSM.16.M88.4 R120, [R2+0x3400] ;  /* 0x003400000278783b */ /* 0x000eac0000000200 */
[----:B------:R-:W-:Y:S01]  /*10fe0*/  LDSM.16.M88.4 R84, [R125+0x4000] ;  /* 0x004000007d54783b */ /* 0x000fe20000000200 */
[C---:B------:R-:W-:Y:S05]  /*10ff0*/  HMMA.16816.F32 R8, R92.reuse, R98, RZ ;  /* 0x000000625c08723c */ /* 0x040fea00000018ff */
[----:B------:R-:W-:Y:S03]  /*11000*/  LDSM.16.M88.4 R96, [R2+0x3c00] ;  /* 0x003c00000260783b */ /* 0x000fe60000000200 */
[C---:B-----5:R-:W-:Y:S08]  /*11010*/  HMMA.16816.F32 R12, R92.reuse, R100, RZ ;  /* 0x000000645c0c723c */ /* 0x060ff000000018ff */
[C---:B------:R-:W-:Y:S01]  /*11020*/  HMMA.16816.F32 R16, R92.reuse, R102, RZ ;  /* 0x000000665c10723c */ /* 0x040fe200000018ff */
[----:B------:R-:W-:Y:S07]  /*11030*/  LDSM.16.M88.4 R100, [R125+0x4c00] ;  /* 0x004c00007d64783b */ /* 0x000fee0000000200 */
[C---:B---3--:R-:W-:Y:S08]  /*11040*/  HMMA.16816.F32 R20, R92.reuse, R104, RZ ;  /* 0x000000685c14723c */ /* 0x048ff000000018ff */
[C---:B------:R-:W-:Y:S08]  /*11050*/  HMMA.16816.F32 R24, R92.reuse, R106, RZ ;  /* 0x0000006a5c18723c */ /* 0x040ff000000018ff */
[C---:B----4-:R-:W-:Y:S08]  /*11060*/  HMMA.16816.F32 R28, R92.reuse, R108, RZ ;  /* 0x0000006c5c1c723c */ /* 0x050ff000000018ff */
[----:B------:R-:W-:Y:S01]  /*11070*/  HMMA.16816.F32 R32, R92, R110, RZ ;  /* 0x0000006e5c20723c */ /* 0x000fe200000018ff */
[----:B------:R-:W3:Y:S07]  /*11080*/  LDSM.16.M88.4 R92, [R2+0x3800] ;  /* 0x00380000025c783b */ /* 0x000eee0000000200 */
[C---:B-1----:R-:W-:Y:S08]  /*11090*/  HMMA.16816.F32 R4, R112.reuse, R116, R4 ;  /* 0x000000747004723c */ /* 0x042ff00000001804 */
[C---:B------:R-:W-:Y:S08]  /*110a0*/  HMMA.16816.F32 R8, R112.reuse, R118, R8 ;  /* 0x000000767008723c */ /* 0x040ff00000001808 */
[C---:B--2---:R-:W-:Y:S08]  /*110b0*/  HMMA.16816.F32 R12, R112.reuse, R120, R12 ;  /* 0x00000078700c723c */ /* 0x044ff0000000180c */
[C---:B------:R-:W-:Y:S08]  /*110c0*/  HMMA.16816.F32 R16, R112.reuse, R122, R16 ;  /* 0x0000007a7010723c */ /* 0x040ff00000001810 */
[C---:B---3--:R-:W-:Y:S08]  /*110d0*/  HMMA.16816.F32 R20, R112.reuse, R92, R20 ;  /* 0x0000005c7014723c */ /* 0x048ff00000001814 */
        /* <DEDUP_REMOVED lines=16> */
[----:B------:R-:W2:Y:S06]  /*111e0*/  LDSM.16.M88.4 R92, [R2+0x4400] ;  /* 0x00440000025c783b */ /* 0x000eac0000000200 */
[----:B------:R-:W-:Y:S01]  /*111f0*/  LDSM.16.M88.4 R100, [R2+0x4c00] ;  /* 0x004c00000264783b */ /* 0x000fe20000000200 */
        /* <DEDUP_REMOVED lines=12> */
[----:B------:R-:W3:Y:S01]  /*112c0*/  LDSM.16.M88.4 R100, [R125+0x5800] ;  /* 0x005800007d64783b */ /* 0x000ee20000000200 */
        /* <DEDUP_REMOVED lines=11> */
[----:B------:R-:W1:Y:S06]  /*11380*/  LDSM.16.M88.4 R84, [R2+0x5400] ;  /* 0x005400000254783b */ /* 0x000e6c0000000200 */
[----:B------:R-:W3:Y:S01]  /*11390*/  LDSM.16.M88.4 R92, [R2+0x5800] ;  /* 0x00580000025c783b */ /* 0x000ee20000000200 */
[C---:B--2---:R-:W-:Y:S08]  /*113a0*/  HMMA.16816.F32 R4, R96.reuse, R100, R4 ;  /* 0x000000646004723c */ /* 0x044ff00000001804 */
[C---:B------:R-:W-:Y:S11]  /*113b0*/  HMMA.16816.F32 R8, R96.reuse, R102, R8 ;  /* 0x000000666008723c */ /* 0x040ff60000001808 */
[----:B------:R-:W-:Y:S01]  /*113c0*/  FMUL.FTZ R142, R7, UR13 ;  /* 0x0000000d078e7c20 */ /* 0x000fe20008410000 */
[----:B------:R-:W-:Y:S01]  /*113d0*/  FMUL.FTZ R160, R4, UR13 ;  /* 0x0000000d04a07c20 */ /* 0x000fe20008410000 */
[----:B------:R-:W-:Y:S01]  /*113e0*/  FMUL.FTZ R158, R5, UR13 ;  /* 0x0000000d059e7c20 */ /* 0x000fe20008410000 */
[----:B------:R-:W-:Y:S01]  /*113f0*/  FMUL.FTZ R156, R6, UR13 ;  /* 0x0000000d069c7c20 */ /* 0x000fe20008410000 */
[----:B------:R2:W4:Y:S04]  /*11400*/  MUFU.TANH R101, R142 ;  /* 0x0000008e00657308 */ /* 0x0005280000002400 */
[----:B------:R-:W-:Y:S01]  /*11410*/  FMUL.FTZ R129, R8, UR13 ;  /* 0x0000000d08817c20 */ /* 0x000fe20008410000 */
[----:B------:R-:W-:Y:S01]  /*11420*/  FMUL.FTZ R164, R9, UR13 ;  /* 0x0000000d09a47c20 */ /* 0x000fe20008410000 */
[----:B------:R-:W-:Y:S04]  /*11430*/  FMUL.FTZ R162, R11, UR13 ;  /* 0x0000000d0ba27c20 */ /* 0x000fe80008410000 */
[----:B------:R5:W2:Y:S01]  /*11440*/  MUFU.TANH R117, R129 ;  /* 0x0000008100757308 */ /* 0x000aa20000002400 */
[C---:B-1----:R-:W-:Y:S03]  /*11450*/  HMMA.16816.F32 R12, R96.reuse, R84, R12 ;  /* 0x00000054600c723c */ /* 0x042fe6000000180c */
[----:B------:R-:W-:Y:S06]  /*11460*/  FMUL.FTZ R85, R10, UR13 ;  /* 0x0000000d0a557c20 */ /* 0x000fec0008410000 */
[----:B------:R-:W1:Y:S01]  /*11470*/  MUFU.TANH R160, R160 ;  /* 0x000000a000a07308 */ /* 0x000e620000002400 */
[C---:B------:R-:W-:Y:S09]  /*11480*/  HMMA.16816.F32 R16, R96.reuse, R86, R16 ;  /* 0x000000566010723c */ /* 0x040ff20000001810 */
[----:B------:R4:W1:Y:S01]  /*11490*/  MUFU.TANH R103, R85 ;  /* 0x0000005500677308 */ /* 0x0008620000002400 */
[C---:B---3--:R-:W-:Y:S03]  /*114a0*/  HMMA.16816.F32 R20, R96.reuse, R92, R20 ;  /* 0x0000005c6014723c */ /* 0x048fe60000001814 */
[----:B--2---:R-:W-:Y:S01]  /*114b0*/  FMUL.FTZ R142, R13, UR13 ;  /* 0x0000000d0d8e7c20 */ /* 0x004fe20008410000 */
[----:B------:R-:W-:Y:S01]  /*114c0*/  FMUL.FTZ R144, R14, UR13 ;  /* 0x0000000d0e907c20 */ /* 0x000fe20008410000 */
[----:B------:R-:W-:Y:S04]  /*114d0*/  FMUL.FTZ R154, R12, UR13 ;  /* 0x0000000d0c9a7c20 */ /* 0x000fe80008410000 */
[----:B------:R-:W2:Y:S01]  /*114e0*/  MUFU.TANH R158, R158 ;  /* 0x0000009e009e7308 */ /* 0x000ea20000002400 */
[----:B------:R-:W-:Y:S01]  /*114f0*/  FMUL.FTZ R152, R15, UR13 ;  /* 0x0000000d0f987c20 */ /* 0x000fe20008410000 */
[C---:B------:R-:W-:Y:S03]  /*11500*/  HMMA.16816.F32 R24, R96.reuse, R94, R24 ;  /* 0x0000005e6018723c */ /* 0x040fe60000001818 */
[----:B------:R-:W-:Y:S01]  /*11510*/  FMUL.FTZ R150, R17, UR13 ;  /* 0x0000000d11967c20 */ /* 0x000fe20008410000 */
[----:B------:R-:W-:Y:S01]  /*11520*/  FMUL.FTZ R148, R19, UR13 ;  /* 0x0000000d13947c20 */ /* 0x000fe20008410000 */
[----:B-----5:R-:W-:Y:S03]  /*11530*/  FMUL.FTZ R129, R16, UR13 ;  /* 0x0000000d10817c20 */ /* 0x020fe60008410000 */
[----:B------:R3:W1:Y:S01]  /*11540*/  MUFU.TANH R111, R142 ;  /* 0x0000008e006f7308 */ /* 0x0006620000002400 */
[----:B----4-:R-:W4:Y:S01]  /*11550*/  LDSM.16.M88.4 R84, [R2+0x5c00] ;  /* 0x005c00000254783b */ /* 0x010f220000000200 */
[----:B------:R-:W-:Y:S04]  /*11560*/  DEPBAR.LE SB0, 0x0 ;  /* 0x000080000000791a */ /* 0x000fe80000000000 */
[----:B------:R-:W-:Y:S01]  /*11570*/  FMUL.FTZ R165, R20, UR13 ;  /* 0x0000000d14a57c20 */ /* 0x000fe20008410000 */
[----:B------:R-:W-:Y:S03]  /*11580*/  FMUL.FTZ R146, R21, UR13 ;  /* 0x0000000d15927c20 */ /* 0x000fe60008410000 */
[----:B------:R5:W1:Y:S01]  /*11590*/  MUFU.TANH R105, R144 ;  /* 0x0000009000697308 */ /* 0x000a620000002400 */
[----:B------:R-:W-:Y:S01]  /*115a0*/  BAR.SYNC.DEFER_BLOCKING 0x0 ;  /* 0x0000000000007b1d */ /* 0x000fe20000010000 */
[----:B------:R-:W-:Y:S01]  /*115b0*/  FMUL.FTZ R163, R22, UR13 ;  /* 0x0000000d16a37c20 */ /* 0x000fe20008410000 */
[----:B------:R-:W-:Y:S01]  /*115c0*/  FMUL.FTZ R159, R23, UR13 ;  /* 0x0000000d179f7c20 */ /* 0x000fe20008410000 */
[----:B------:R-:W-:Y:S01]  /*115d0*/  FMUL.FTZ R161, R24, UR13 ;  /* 0x0000000d18a17c20 */ /* 0x000fe20008410000 */
[----:B------:R-:W-:Y:S01]  /*115e0*/  FMUL.FTZ R153, R25, UR13 ;  /* 0x0000000d19997c20 */ /* 0x000fe20008410000 */
[----:B------:R-:W-:Y:S04]  /*115f0*/  FMUL.FTZ R155, R26, UR13 ;  /* 0x0000000d1a9b7c20 */ /* 0x000fe80008410000 */
[----:B------:R-:W1:Y:S01]  /*11600*/  MUFU.TANH R156, R156 ;  /* 0x0000009c009c7308 */ /* 0x000e620000002400 */
[----:B---3--:R-:W-:Y:S01]  /*11610*/  FMUL.FTZ R142, R18, UR13 ;  /* 0x0000000d128e7c20 */ /* 0x008fe20008410000 */
[----:B------:R-:W-:Y:S08]  /*11620*/  FMUL.FTZ R157, R27, UR13 ;  /* 0x0000000d1b9d7c20 */ /* 0x000ff00008410000 */
[----:B------:R3:W1:Y:S10]  /*11630*/  MUFU.TANH R109, R142 ;  /* 0x0000008e006d7308 */ /* 0x0006740000002400 */
[----:B------:R-:W1:Y:S10]  /*11640*/  MUFU.TANH R164, R164 ;  /* 0x000000a400a47308 */ /* 0x000e740000002400 */
[----:B------:R-:W1:Y:S01]  /*11650*/  MUFU.TANH R162, R162 ;  /* 0x000000a200a27308 */ /* 0x000e620000002400 */
[C---:B----4-:R-:W-:Y:S09]  /*11660*/  HMMA.16816.F32 R28, R96.reuse, R84, R28 ;  /* 0x00000054601c723c */ /* 0x050ff2000000181c */
[----:B------:R-:W4:Y:S01]  /*11670*/  MUFU.TANH R154, R154 ;  /* 0x0000009a009a7308 */ /* 0x000f220000002400 */
[----:B------:R-:W-:Y:S09]  /*11680*/  HMMA.16816.F32 R32, R96, R86, R32 ;  /* 0x000000566020723c */ /* 0x000ff20000001820 */
[----:B------:R-:W1:Y:S01]  /*11690*/  MUFU.TANH R152, R152 ;  /* 0x0000009800987308 */ /* 0x000e620000002400 */
[----:B-----5:R-:W-:Y:S01]  /*116a0*/  FMUL.FTZ R144, R28, UR13 ;  /* 0x0000000d1c907c20 */ /* 0x020fe20008410000 */
[----:B------:R-:W-:Y:S01]  /*116b0*/  FMUL.FTZ R151, R29, UR13 ;  /* 0x0000000d1d977c20 */ /* 0x000fe20008410000 */
[----:B------:R-:W-:Y:S01]  /*116c0*/  FMUL.FTZ R85, R30, UR13 ;  /* 0x0000000d1e557c20 */ /* 0x000fe20008410000 */
[----:B------:R-:W-:Y:S06]  /*116d0*/  FMUL.FTZ R87, R31, UR13 ;  /* 0x0000000d1f577c20 */ /* 0x000fec0008410000 */
[----:B------:R1:W1:Y:S01]  /*116e0*/  MUFU.TANH R107, R129 ;  /* 0x00000081006b7308 */ /* 0x0002620000002400 */
[----:B------:R-:W-:Y:S01]  /*116f0*/  FMUL.FTZ R149, R32, UR13 ;  /* 0x0000000d20957c20 */ /* 0x000fe20008410000 */
[----:B---3--:R-:W-:Y:S01]  /*11700*/  FMUL.FTZ R142, R33, UR13 ;  /* 0x0000000d218e7c20 */ /* 0x008fe20008410000 */
[----:B------:R-:W-:Y:S01]  /*11710*/  FMUL.FTZ R34, R34, UR13 ;  /* 0x0000000d22227c20 */ /* 0x000fe20008410000 */
[----:B------:R-:W-:Y:S06]  /*11720*/  FMUL.FTZ R35, R35, UR13 ;  /* 0x0000000d23237c20 */ /* 0x000fec0008410000 */
[----:B------:R3:W1:Y:S10]  /*11730*/  MUFU.TANH R88, R85 ;  /* 0x0000005500587308 */ /* 0x0006740000002400 */
        /* <DEDUP_REMOVED lines=17> */
[----:B--2-4-:R-:W-:Y:S05]  /*11850*/  @!P1 BRA `(.L_x_4172) ;  /* 0x0000000400d89947 */ /* 0x014fea0003800000 */
[----:B------:R-:W2:Y:S08]  /*11860*/  LDC.64 R2, c[0x0][0x4e0] ;  /* 0x00013800ff027b82 */ /* 0x000eb00000000a00 */
[----:B------:R-:W4:Y:S08]  /*11870*/  @!P5 LDC R6, c[0x0][0x3bc] ;  /* 0x0000ef00ff06db82 */ /* 0x000f300000000800 */
[----:B------:R-:W1:Y:S08]  /*11880*/  @!P4 LDC R5, c[0x0][0x3bc] ;  /* 0x0000ef00ff05cb82 */ /* 0x000e700000000800 */
[----:B------:R-:W1:Y:S01]  /*11890*/  @!P3 LDC R4, c[0x0][0x3bc] ;  /* 0x0000ef00ff04bb82 */ /* 0x000e620000000800 */
        /* <DEDUP_REMOVED lines=11> */
[----:B-1--4-:R-:W-:Y:S08]  /*11950*/  @!P6 BRA `(.L_x_4173) ;  /* 0x0000000000f8e947 */ /* 0x012ff00003800000 */
        /* <DEDUP_REMOVED lines=24> */
[----:B------:R-:W-:Y:S01]  /*11ae0*/  @!P1 IADD3 R12, PT, PT, R12, 0x1, RZ ;  /* 0x000000010c0c9810 */ /* 0x000fe20007ffe0ff */
[--C-:B------:R-:W-:Y:S02]  /*11af0*/  @!P1 IMAD.IADD R9, R9, 0x1, -R2.reuse ;  /* 0x0000000109099824 */ /* 0x100fe400078e0a02 */
[----:B------:R-:W-:Y:S02]  /*11b00*/  @!P2 IMAD.IADD R10, R10, 0x1, -R2 ;  /* 0x000000010a0aa824 */ /* 0x000fe400078e0a02 */
[----:B------:R-:W-:Y:S01]  /*11b10*/  @!P2 VIADD R13, R13, 0x1 ;  /* 0x000000010d0da836 */ /* 0x000fe20000000000 */
[-C--:B------:R-:W-:Y:S02]  /*11b20*/  ISETP.GE.U32.AND P1, PT, R9, R2.reuse, PT ;  /* 0x000000020900720c */ /* 0x080fe40003f26070 */
[----:B------:R-:W-:Y:S02]  /*11b30*/  ISETP.GE.U32.AND P2, PT, R10, R2, PT ;  /* 0x000000020a00720c */ /* 0x000fe40003f46070 */
[----:B------:R-:W-:Y:S09]  /*11b40*/  LOP3.LUT R2, RZ, R7, RZ, 0x33, !PT ;  /* 0x00000007ff027212 */ /* 0x000ff200078e33ff */
[----:B------:R-:W-:Y:S01]  /*11b50*/  @P1 VIADD R12, R12, 0x1 ;  /* 0x000000010c0c1836 */ /* 0x000fe20000000000 */
[----:B------:R-:W-:Y:S02]  /*11b60*/  ISETP.GE.AND P1, PT, R14, RZ, PT ;  /* 0x000000ff0e00720c */ /* 0x000fe40003f26270 */
[----:B------:R-:W-:Y:S02]  /*11b70*/  @P2 IADD3 R13, PT, PT, R13, 0x1, RZ ;  /* 0x000000010d0d2810 */ /* 0x000fe40007ffe0ff */
[----:B------:R-:W-:Y:S09]  /*11b80*/  ISETP.GE.AND P2, PT, R8, RZ, PT ;  /* 0x000000ff0800720c */ /* 0x000ff20003f46270 */
[----:B------:R-:W-:Y:S01]  /*11b90*/  @!P1 IMAD.MOV R12, RZ, RZ, -R12 ;  /* 0x000000ffff0c9224 */ /* 0x000fe200078e0a0c */
[----:B------:R-:W-:Y:S03]  /*11ba0*/  ISETP.NE.AND P1, PT, R7, RZ, PT ;  /* 0x000000ff0700720c */ /* 0x000fe60003f25270 */
[----:B------:R-:W-:Y:S01]  /*11bb0*/  @!P2 IMAD.MOV R13, RZ, RZ, -R13 ;  /* 0x000000ffff0da224 */ /* 0x000fe200078e0a0d */
[C---:B------:R-:W-:Y:S04]  /*11bc0*/  SEL R11, R2.reuse, R12, !P1 ;  /* 0x0000000c020b7207 */ /* 0x040fe80004800000 */
[----:B------:R-:W-:Y:S02]  /*11bd0*/  SEL R13, R2, R13, !P1 ;  /* 0x0000000d020d7207 */ /* 0x000fe40004800000 */
[-C--:B------:R-:W-:Y:S01]  /*11be0*/  LEA R16, P2, R11, R134.reuse, 0x2 ;  /* 0x000000860b107211 */ /* 0x080fe200078410ff */
[----:B------:R-:W1:Y:S01]  /*11bf0*/  LDC.64 R2, c[0x0][0x3b8] ;  /* 0x0000ee00ff027b82 */ /* 0x000e620000000a00 */
        /* <DEDUP_REMOVED lines=20> */
.L_x_4173:
[----:B------:R-:W-:Y:S01]  /*11d40*/  @!P5 IMAD.MOV.U32 R129, RZ, RZ, R127 ;  /* 0x000000ffff81d224 */ /* 0x000fe200078e007f */
[CC--:B------:R-:W-:Y:S02]  /*11d50*/  @!P5 LEA R10, P1, R2.reuse, R128.reuse, 0x6 ;  /* 0x00000080020ad211 */ /* 0x0c0fe400078230ff */
[CC--:B------:R-:W-:Y:S02]  /*11d60*/  @!P4 LEA R8, P2, R2.reuse, R128.reuse, 0x6 ;  /* 0x000000800208c211 */ /* 0x0c0fe400078430ff */
[----:B------:R-:W-:Y:S01]  /*11d70*/  @!PT LDS RZ, [RZ] ;  /* 0x00000000fffff984 */ /* 0x000fe20000000800 */
[----:B------:R-:W-:Y:S01]  /*11d80*/  @!PT LDS RZ, [RZ] ;  /* 0x00000000fffff984 */ /* 0x000fe20000000800 */
[----:B------:R-:W-:Y:S01]  /*11d90*/  @!PT LDS RZ, [RZ] ;  /* 0x00000000fffff984 */ /* 0x000fe20000000800 */
[----:B------:R1:W-:Y:S01]  /*11da0*/  @!P5 LDGSTS.E.BYPASS.LTC128B.128 [R147+0x3000], desc[UR6][R128.64] ;  /* 0x030000008093dfae */ /* 0x0003e2000b981a06 */
[CC--:B------:R-:W-:Y:S02]  /*11db0*/  @!P5 LEA.HI.X R11, R2.reuse, R127.reuse, R6, 0x6, P1 ;  /* 0x0000007f020bd211 */ /* 0x0c0fe400008f3406 */
[CC--:B------:R-:W-:Y:S01]  /*11dc0*/  @!P4 LEA.HI.X R9, R2.reuse, R127.reuse, R5, 0x6, P2 ;  /* 0x0000007f0209c211 */ /* 0x0c0fe200010f3405 */
[----:B------:R2:W-:Y:S01]  /*11dd0*/  @P5 STS.128 [R147+0x3000], RZ ;  /* 0x003000ff93005388 */ /* 0x0005e20000000c00 */
[C---:B------:R-:W-:Y:S04]  /*11de0*/  @!P3 LEA R6, P1, R2.reuse, R128, 0x6 ;  /* 0x000000800206b211 */ /* 0x040fe800078230ff */
        /* <DEDUP_REMOVED lines=29> */
.L_x_4172:
        /* <DEDUP_REMOVED lines=45> */
[----:B------:R-:W1:Y:S01]  /*12290*/  MUFU.EX2 R2, R5 ;  /* 0x0000000500027308 */ /* 0x000e620000000800 */
[--C-:B------:R-:W-:Y:S01]  /*122a0*/  FFMA.FTZ R99, R101, UR4, -R92.reuse ;  /* 0x0000000465637c23 */ /* 0x100fe2000801085c */
[----:B------:R-:W-:Y:S01]  /*122b0*/  FFMA.FTZ R93, R156, UR4, -R92 ;  /* 0x000000049c5d7c23 */ /* 0x000fe2000801085c */
[----:B------:R-:W-:Y:S01]  /*122c0*/  FFMA.FTZ R101, R117, UR4, -R94 ;  /* 0x0000000475657c23 */ /* 0x000fe2000801085e */
[--C-:B------:R-:W-:Y:S01]  /*122d0*/  FFMA.FTZ R98, R103, UR4, -R92.reuse ;  /* 0x0000000467627c23 */ /* 0x100fe2000801085c */
[----:B------:R-:W-:Y:S01]  /*122e0*/  FFMA.FTZ R97, R162, UR4, -R92 ;  /* 0x00000004a2617c23 */ /* 0x000fe2000801085c */
[----:B------:R-:W-:Y:S01]  /*122f0*/  FFMA.FTZ R112, R146, UR4, -R94 ;  /* 0x0000000492707c23 */ /* 0x000fe2000801085e */
[--C-:B------:R-:W-:Y:S03]  /*12300*/  FFMA.FTZ R113, R163, UR4, -R92.reuse ;  /* 0x00000004a3717c23 */ /* 0x100fe6000801085c */
[----:B------:R-:W2:Y:S01]  /*12310*/  MUFU.EX2 R0, R6 ;  /* 0x0000000600007308 */ /* 0x000ea20000000800 */
[----:B------:R-:W-:Y:S01]  /*12320*/  FFMA.FTZ R114, R159, UR4, -R92 ;  /* 0x000000049f727c23 */ /* 0x000fe2000801085c */
[--C-:B------:R-:W-:Y:S01]  /*12330*/  FFMA.FTZ R115, R161, UR4, -R94.reuse ;  /* 0x00000004a1737c23 */ /* 0x100fe2000801085e */
[----:B------:R-:W-:Y:S01]  /*12340*/  FFMA.FTZ R118, R153, UR4, -R94 ;  /* 0x0000000499767c23 */ /* 0x000fe2000801085e */
        /* <DEDUP_REMOVED lines=19> */
[----:B------:R-:W-:Y:S03]  /*12480*/  LDSM.16.MT88.4 R76, [R90+0x6c00] ;  /* 0x006c00005a4c783b */ /* 0x000fe60000004200 */
[----:B------:R-:W-:Y:S01]  /*12490*/  MUFU.EX2 R93, R93 ;  /* 0x0000005d005d7308 */ /* 0x000fe20000000800 */
[----:B------:R-:W-:Y:S01]  /*124a0*/  FMUL.FTZ R25, R2, R61 ;  /* 0x0000003d02197220 */ /* 0x000fe20000410000 */
[C---:B------:R-:W-:Y:S01]  /*124b0*/  FMUL.FTZ R26, R0.reuse, R62 ;  /* 0x0000003e001a7220 */ /* 0x040fe20000410000 */
[----:B------:R-:W-:Y:S01]  /*124c0*/  FMUL.FTZ R27, R0, R63 ;  /* 0x0000003f001b7220 */ /* 0x000fe20000410000 */
[C---:B------:R-:W-:Y:S01]  /*124d0*/  FMUL.FTZ R32, R2.reuse, R52 ;  /* 0x0000003402207220 */ /* 0x040fe20000410000 */
[----:B------:R-:W-:Y:S01]  /*124e0*/  FMUL.FTZ R33, R2, R53 ;  /* 0x0000003502217220 */ /* 0x000fe20000410000 */
[----:B---3--:R-:W-:Y:S01]  /*124f0*/  FMUL.FTZ R34, R0, R54 ;  /* 0x0000003600227220 */ /* 0x008fe20000410000 */
[----:B------:R-:W2:Y:S03]  /*12500*/  LDSM.16.MT88.4 R68, [R96+0x1000] ;  /* 0x001000006044783b */ /* 0x000ea60000004200 */
[----:B------:R-:W3:Y:S01]  /*12510*/  MUFU.EX2 R99, R99 ;  /* 0x0000006300637308 */ /* 0x000ee20000000800 */
[----:B-1----:R-:W-:Y:S01]  /*12520*/  F2FP.F16.F32.PACK_AB R80, R102, R95 ;  /* 0x0000005f6650723e */ /* 0x002fe200000000ff */
[----:B------:R-:W-:Y:S01]  /*12530*/  FMUL.FTZ R35, R0, R55 ;  /* 0x0000003700237220 */ /* 0x000fe20000410000 */
[C---:B------:R-:W-:Y:S01]  /*12540*/  FMUL.FTZ R36, R2.reuse, R36 ;  /* 0x0000002402247220 */ /* 0x040fe20000410000 */
[----:B------:R-:W-:Y:S01]  /*12550*/  FMUL.FTZ R37, R2, R37 ;  /* 0x0000002502257220 */ /* 0x000fe20000410000 */
[C---:B------:R-:W-:Y:S01]  /*12560*/  FMUL.FTZ R38, R0.reuse, R38 ;  /* 0x0000002600267220 */ /* 0x040fe20000410000 */
[----:B------:R-:W-:Y:S01]  /*12570*/  FMUL.FTZ R39, R0, R39 ;  /* 0x0000002700277220 */ /* 0x000fe20000410000 */
[----:B------:R-:W-:Y:S03]  /*12580*/  LDSM.16.MT88.4 R52, [R96+0x2000] ;  /* 0x002000006034783b */ /* 0x000fe60000004200 */
[----:B------:R-:W-:Y:S01]  /*12590*/  MUFU.EX2 R101, R101 ;  /* 0x0000006500657308 */ /* 0x000fe20000000800 */
[C---:B------:R-:W-:Y:S01]  /*125a0*/  FMUL.FTZ R40, R2.reuse, R40 ;  /* 0x0000002802287220 */ /* 0x040fe20000410000 */
[----:B------:R-:W-:Y:S01]  /*125b0*/  FMUL.FTZ R41, R2, R41 ;  /* 0x0000002902297220 */ /* 0x000fe20000410000 */
[C---:B------:R-:W-:Y:S01]  /*125c0*/  FMUL.FTZ R42, R0.reuse, R42 ;  /* 0x0000002a002a7220 */ /* 0x040fe20000410000 */
[----:B------:R-:W-:Y:S01]  /*125d0*/  FMUL.FTZ R43, R0, R43 ;  /* 0x0000002b002b7220 */ /* 0x000fe20000410000 */
[C---:B------:R-:W-:Y:S01]  /*125e0*/  FMUL.FTZ R44, R2.reuse, R44 ;  /* 0x0000002c022c7220 */ /* 0x040fe20000410000 */
[----:B------:R-:W-:Y:S01]  /*125f0*/  FMUL.FTZ R45, R2, R45 ;  /* 0x0000002d022d7220 */ /* 0x000fe20000410000 */
[----:B------:R-:W-:Y:S03]  /*12600*/  LDSM.16.MT88.4 R60, [R96+0x400] ;  /* 0x00040000603c783b */ /* 0x000fe60000004200 */
[----:B------:R-:W1:Y:S01]  /*12610*/  MUFU.EX2 R100, R100 ;  /* 0x0000006400647308 */ /* 0x000e620000000800 */
        /* <DEDUP_REMOVED lines=8> */
[----:B------:R-:W-:Y:S01]  /*126a0*/  FFMA.FTZ R111, R165, UR4, -R94 ;  /* 0x00000004a56f7c23 */ /* 0x000fe2000801085e */
[----:B------:R-:W-:Y:S01]  /*126b0*/  FFMA.FTZ R145, R2, R145, R95 ;  /* 0x0000009102917223 */ /* 0x000fe2000001005f */
[--C-:B------:R-:W-:Y:S01]  /*126c0*/  FFMA.FTZ R105, R105, UR4, -R92.reuse ;  /* 0x0000000469697c23 */ /* 0x100fe2000801085c */
[----:B------:R-:W-:Y:S01]  /*126d0*/  FFMA.FTZ R106, R152, UR4, -R92 ;  /* 0x00000004986a7c23 */ /* 0x000fe2000801085c */
[--C-:B------:R-:W-:Y:S01]  /*126e0*/  FFMA.FTZ R107, R107, UR4, -R94.reuse ;  /* 0x000000046b6b7c23 */ /* 0x100fe2000801085e */
[----:B------:R-:W-:Y:S01]  /*126f0*/  FFMA.FTZ R110, R150, UR4, -R94 ;  /* 0x00000004966e7c23 */ /* 0x000fe2000801085e */
[--C-:B------:R-:W-:Y:S03]  /*12700*/  FFMA.FTZ R109, R109, UR4, -R92.reuse ;  /* 0x000000046d6d7c23 */ /* 0x100fe6000801085c */
[----:B------:R-:W3:Y:S01]  /*12710*/  MUFU.EX2 R97, R97 ;  /* 0x0000006100617308 */ /* 0x000ee20000000800 */
[----:B-1----:R-:W-:Y:S01]  /*12720*/  F2FP.F16.F32.PACK_AB R82, R100, R101 ;  /* 0x000000656452723e */ /* 0x002fe200000000ff */
[----:B------:R-:W-:Y:S01]  /*12730*/  FFMA.FTZ R108, R148, UR4, -R92 ;  /* 0x00000004946c7c23 */ /* 0x000fe2000801085c */
[--C-:B------:R-:W-:Y:S01]  /*12740*/  FFMA.FTZ R119, R144, UR4, -R94.reuse ;  /* 0x0000000490777c23 */ /* 0x100fe2000801085e */
[----:B------:R-:W-:Y:S01]  /*12750*/  FFMA.FTZ R120, R151, UR4, -R94 ;  /* 0x0000000497787c23 */ /* 0x000fe2000801085e */
[--C-:B------:R-:W-:Y:S01]  /*12760*/  FFMA.FTZ R88, R88, UR4, -R92.reuse ;  /* 0x0000000458587c23 */ /* 0x100fe2000801085c */
[----:B------:R-:W-:Y:S01]  /*12770*/  FFMA.FTZ R87, R87, UR4, -R92 ;  /* 0x0000000457577c23 */ /* 0x000fe2000801085c */
[--C-:B------:R-:W-:Y:S03]  /*12780*/  FFMA.FTZ R121, R149, UR4, -R94.reuse ;  /* 0x0000000495797c23 */ /* 0x100fe6000801085e */
[----:B------:R-:W-:Y:S01]  /*12790*/  MUFU.EX2 R111, R111 ;  /* 0x0000006f006f7308 */ /* 0x000fe20000000800 */
[----:B------:R-:W-:Y:S01]  /*127a0*/  FFMA.FTZ R94, R142, UR4, -R94 ;  /* 0x000000048e5e7c23 */ /* 0x000fe2000801085e */
[--C-:B------:R-:W-:Y:S01]  /*127b0*/  FFMA.FTZ R86, R86, UR4, -R92.reuse ;  /* 0x0000000456567c23 */ /* 0x100fe2000801085c */
[----:B------:R-:W-:Y:S01]  /*127c0*/  FFMA.FTZ R92, R85, UR4, -R92 ;  /* 0x00000004555c7c23 */ /* 0x000fe2000801085c */
[----:B------:R-:W-:Y:S06]  /*127d0*/  FADD.FTZ R102, R102, R145 ;  /* 0x0000009166667221 */ /* 0x000fec0000010000 */
[----:B------:R-:W-:Y:S01]  /*127e0*/  MUFU.EX2 R112, R112 ;  /* 0x0000007000707308 */ /* 0x000fe20000000800 */
[----:B---3--:R-:W-:Y:S01]  /*127f0*/  F2FP.F16.F32.PACK_AB R83, R97, R98 ;  /* 0x000000626153723e */ /* 0x008fe200000000ff */
        /* <DEDUP_REMOVED lines=18> */
[----:B------:R-:W1:Y:S03]  /*12920*/  LDSM.16.MT88.4 R64, [R90+0x8000] ;  /* 0x008000005a40783b */ /* 0x000e660000004200 */
[----:B------:R-:W-:Y:S02]  /*12930*/  MUFU.EX2 R117, R117 ;  /* 0x0000007500757308 */ /* 0x000fe40000000800 */
[C---:B------:R-:W-:Y:S03]  /*12940*/  HMMA.16816.F32 R20, R80.reuse, R28, R20 ;  /* 0x0000001c5014723c */ /* 0x040fe60000001814 */
[C---:B------:R-:W-:Y:S01]  /*12950*/  FMUL.FTZ R28, R2.reuse, R56 ;  /* 0x00000038021c7220 */ /* 0x040fe20000410000 */
[----:B------:R-:W-:Y:S04]  /*12960*/  FMUL.FTZ R29, R2, R57 ;  /* 0x00000039021d7220 */ /* 0x000fe80000410000 */
[----:B------:R-:W-:Y:S01]  /*12970*/  MUFU.EX2 R116, R116 ;  /* 0x0000007400747308 */ /* 0x000fe20000000800 */
[C---:B------:R-:W-:Y:S03]  /*12980*/  HMMA.16816.F32 R24, R80.reuse, R30, R24 ;  /* 0x0000001e5018723c */ /* 0x040fe60000001818 */
[C---:B------:R-:W-:Y:S01]  /*12990*/  FMUL.FTZ R30, R0.reuse, R58 ;  /* 0x0000003a001e7220 */ /* 0x040fe20000410000 */
[C---:B------:R-:W-:Y:S05]  /*129a0*/  FMUL.FTZ R31, R0.reuse, R59 ;  /* 0x0000003b001f7220 */ /* 0x040fea0000410000 */
[----:B------:R-:W-:Y:S01]  /*129b0*/  MUFU.EX2 R103, R103 ;  /* 0x0000006700677308 */ /* 0x000fe20000000800 */
[----:B------:R-:W3:Y:S01]  /*129c0*/  LDSM.16.MT88.4 R56, [R90+0x6400] ;  /* 0x006400005a38783b */ /* 0x000ee20000004200 */
[----:B------:R-:W-:Y:S01]  /*129d0*/  FFMA.FTZ R0, R0, R143, R93 ;  /* 0x0000008f00007223 */ /* 0x000fe2000001005d */
[C---:B--2---:R-:W-:Y:S07]  /*129e0*/  HMMA.16816.F32 R28, R80.reuse, R68, R28 ;  /* 0x00000044501c723c */ /* 0x044fee000000181c */
[----:B------:R-:W2:Y:S01]  /*129f0*/  MUFU.EX2 R104, R104 ;  /* 0x0000006800687308 */ /* 0x000ea20000000800 */
[----:B------:R-:W-:Y:S01]  /*12a00*/  FADD.FTZ R99, R99, R0 ;  /* 0x0000000063637221 */ /* 0x000fe20000010000 */
[----:B------:R-:W-:Y:S03]  /*12a10*/  MOV R0, R3 ;  /* 0x0000000300007202 */ /* 0x000fe60000000f00 */
[----:B------:R-:W-:Y:S01]  /*12a20*/  FADD.FTZ R98, R98, R99 ;  /* 0x0000006362627221 */ /* 0x000fe20000010000 */
[C---:B------:R-:W-:Y:S01]  /*12a30*/  HMMA.16816.F32 R32, R80.reuse, R70, R32 ;  /* 0x000000465020723c */ /* 0x040fe20000001820 */
[----:B------:R-:W-:Y:S03]  /*12a40*/  LDSM.16.MT88.4 R68, [R96+0xc00] ;  /* 0x000c00006044783b */ /* 0x000fe60000004200 */
[----:B------:R-:W-:Y:S01]  /*12a50*/  MUFU.EX2 R105, R105 ;  /* 0x0000006900697308 */ /* 0x000fe20000000800 */
[----:B------:R-:W-:Y:S03]  /*12a60*/  FADD.FTZ R98, R97, R98 ;  /* 0x0000006261627221 */ /* 0x000fe60000010000 */
[C---:B-1----:R-:W-:Y:S06]  /*12a70*/  HMMA.16816.F32 R36, R80.reuse, R64, R36 ;  /* 0x000000405024723c */ /* 0x042fec0000001824 */
[----:B------:R-:W1:Y:S02]  /*12a80*/  MUFU.EX2 R106, R106 ;  /* 0x0000006a006a7308 */ /* 0x000e640000000800 */
[C---:B------:R-:W-:Y:S01]  /*12a90*/  HMMA.16816.F32 R40, R80.reuse, R66, R40 ;  /* 0x000000425028723c */ /* 0x040fe20000001828 */
[----:B------:R-:W4:Y:S07]  /*12aa0*/  LDSM.16.MT88.4 R64, [R90+0x7400] ;  /* 0x007400005a40783b */ /* 0x000f2e0000004200 */
[----:B------:R-:W-:Y:S01]  /*12ab0*/  MUFU.EX2 R107, R107 ;  /* 0x0000006b006b7308 */ /* 0x000fe20000000800 */
[C---:B------:R-:W-:Y:S09]  /*12ac0*/  HMMA.16816.F32 R44, R80.reuse, R52, R44 ;  /* 0x00000034502c723c */ /* 0x040ff2000000182c */
[----:B------:R-:W5:Y:S01]  /*12ad0*/  MUFU.EX2 R110, R110 ;  /* 0x0000006e006e7308 */ /* 0x000f620000000800 */
[----:B--2---:R-:W-:Y:S01]  /*12ae0*/  F2FP.F16.F32.PACK_AB R52, R104, R103 ;  /* 0x000000676834723e */ /* 0x004fe200000000ff */
[----:B------:R-:W-:Y:S01]  /*12af0*/  FADD.FTZ R103, R103, R100 ;  /* 0x0000006467677221 */ /* 0x000fe20000010000 */
[----:B-1----:R-:W-:Y:S01]  /*12b00*/  F2FP.F16.F32.PACK_AB R53, R106, R105 ;  /* 0x000000696a35723e */ /* 0x002fe200000000ff */
[----:B------:R-:W-:Y:S01]  /*12b10*/  FADD.FTZ R105, R105, R98 ;  /* 0x0000006269697221 */ /* 0x000fe20000010000 */
[----:B------:R-:W-:Y:S05]  /*12b20*/  HMMA.16816.F32 R48, R80, R54, R48 ;  /* 0x000000365030723c */ /* 0x000fea0000001830 */
[----:B------:R-:W-:Y:S01]  /*12b30*/  MUFU.EX2 R109, R109 ;  /* 0x0000006d006d7308 */ /* 0x000fe20000000800 */
[----:B------:R-:W-:Y:S01]  /*12b40*/  FADD.FTZ R104, R104, R103 ;  /* 0x0000006768687221 */ /* 0x000fe20000010000 */
[----:B------:R-:W-:Y:S08]  /*12b50*/  FADD.FTZ R106, R106, R105 ;  /* 0x000000696a6a7221 */ /* 0x000ff00000010000 */
[----:B------:R-:W1:Y:S01]  /*12b60*/  MUFU.EX2 R108, R108 ;  /* 0x0000006c006c7308 */ /* 0x000e620000000800 */
[C---:B-----5:R-:W-:Y:S01]  /*12b70*/  F2FP.F16.F32.PACK_AB R54, R110.reuse, R107 ;  /* 0x0000006b6e36723e */ /* 0x060fe200000000ff */
        /* <DEDUP_REMOVED lines=12> */
[C---:B------:R-:W-:Y:S06]  /*12c40*/  HMMA.16816.F32 R12, R52.reuse, R60, R12 ;  /* 0x0000003c340c723c */ /* 0x040fec000000180c */
[----:B------:R-:W-:Y:S02]  /*12c50*/  MUFU.EX2 R121, R121 ;  /* 0x0000007900797308 */ /* 0x000fe40000000800 */
[C---:B------:R-:W-:Y:S01]  /*12c60*/  HMMA.16816.F32 R16, R52.reuse, R62, R16 ;  /* 0x0000003e3410723c */ /* 0x040fe20000001810 */
[----:B------:R-:W3:Y:S07]  /*12c70*/  LDSM.16.MT88.4 R60, [R90+0x8400] ;  /* 0x008400005a3c783b */ /* 0x000eee0000004200 */
[----:B------:R-:W5:Y:S01]  /*12c80*/  MUFU.EX2 R122, R94 ;  /* 0x0000005e007a7308 */ /* 0x000f620000000800 */
[----:B--2---:R-:W-:Y:S01]  /*12c90*/  F2FP.F16.F32.PACK_AB R93, R87, R88 ;  /* 0x00000058575d723e */ /* 0x004fe200000000ff */
[C---:B----4-:R-:W-:Y:S08]  /*12ca0*/  HMMA.16816.F32 R20, R52.reuse, R64, R20 ;  /* 0x000000403414723c */ /* 0x050ff00000001814 */
[----:B------:R-:W-:Y:S01]  /*12cb0*/  MUFU.EX2 R86, R86 ;  /* 0x0000005600567308 */ /* 0x000fe20000000800 */
[C---:B------:R-:W-:Y:S01]  /*12cc0*/  HMMA.16816.F32 R24, R52.reuse, R66, R24 ;  /* 0x000000423418723c */ /* 0x040fe20000001818 */
[----:B------:R-:W2:Y:S08]  /*12cd0*/  LDSM.16.MT88.4 R64, [R96+0x2400] ;  /* 0x002400006040783b */ /* 0x000eb00000004200 */
[----:B------:R4:W3:Y:S01]  /*12ce0*/  MUFU.EX2 R85, R92 ;  /* 0x0000005c00557308 */ /* 0x0008e20000000800 */
[----:B-----5:R-:W-:Y:S01]  /*12cf0*/  F2FP.F16.F32.PACK_AB R94, R122, R121 ;  /* 0x000000797a5e723e */ /* 0x020fe200000000ff */
[C---:B-1----:R-:W-:Y:S08]  /*12d00*/  HMMA.16816.F32 R28, R52.reuse, R56, R28 ;  /* 0x00000038341c723c */ /* 0x042ff0000000181c */
[C---:B------:R-:W-:Y:S01]  /*12d10*/  HMMA.16816.F32 R32, R52.reuse, R58, R32 ;  /* 0x0000003a3420723c */ /* 0x040fe20000001820 */
[----:B------:R-:W1:Y:S02]  /*12d20*/  LDSM.16.MT88.4 R56, [R90+0x6800] ;  /* 0x006800005a38783b */ /* 0x000e640000004200 */
[----:B----4-:R-:W-:Y:S02]  /*12d30*/  F2FP.F16.F32.PACK_AB R92, R120, R119 ;  /* 0x00000077785c723e */ /* 0x010fe400000000ff */
[----:B---3--:R-:W-:Y:S03]  /*12d40*/  F2FP.F16.F32.PACK_AB R95, R85, R86 ;  /* 0x00000056555f723e */ /* 0x008fe600000000ff */
[C---:B------:R-:W-:Y:S08]  /*12d50*/  HMMA.16816.F32 R36, R52.reuse, R60, R36 ;  /* 0x0000003c3424723c */ /* 0x040ff00000001824 */
[C---:B------:R-:W-:Y:S01]  /*12d60*/  HMMA.16816.F32 R40, R52.reuse, R62, R40 ;  /* 0x0000003e3428723c */ /* 0x040fe20000001828 */
[----:B------:R-:W3:Y:S07]  /*12d70*/  LDSM.16.MT88.4 R60, [R96+0x800] ;  /* 0x00080000603c783b */ /* 0x000eee0000004200 */
[C---:B--2---:R-:W-:Y:S08]  /*12d80*/  HMMA.16816.F32 R44, R52.reuse, R64, R44 ;  /* 0x00000040342c723c */ /* 0x044ff0000000182c */
[----:B------:R-:W-:Y:S01]  /*12d90*/  HMMA.16816.F32 R48, R52, R66, R48 ;  /* 0x000000423430723c */ /* 0x000fe20000001830 */
[----:B------:R-:W2:Y:S02]  /*12da0*/  LDSM.16.MT88.4 R64, [R90+0x7800] ;  /* 0x007800005a40783b */ /* 0x000ea40000004200 */
        /* <DEDUP_REMOVED lines=23> */
[C---:B------:R-:W-:Y:S01]  /*12f20*/  HMMA.16816.F32 R16, R52.reuse, R62, R16 ;  /* 0x0000003e3410723c */ /* 0x040fe20000001810 */
[----:B------:R-:W3:Y:S02]  /*12f30*/  LDSM.16.MT88.4 R60, [R90+0x8800] ;  /* 0x008800005a3c783b */ /* 0x000ee40000004200 */
[----:B------:R-:W-:Y:S05]  /*12f40*/  FADD.FTZ R143, R85, R86 ;  /* 0x00000056558f7221 */ /* 0x000fea0000010000 */
[C---:B--2---:R-:W-:Y:S08]  /*12f50*/  HMMA.16816.F32 R20, R52.reuse, R64, R20 ;  /* 0x000000403414723c */ /* 0x044ff00000001814 */
[C---:B------:R-:W-:Y:S01]  /*12f60*/  HMMA.16816.F32 R24, R52.reuse, R66, R24 ;  /* 0x000000423418723c */ /* 0x040fe20000001818 */
[----:B------:R-:W2:Y:S07]  /*12f70*/  LDSM.16.MT88.4 R64, [R96+0x2800] ;  /* 0x002800006040783b */ /* 0x000eae0000004200 */
[C---:B-1----:R-:W-:Y:S08]  /*12f80*/  HMMA.16816.F32 R28, R52.reuse, R56, R28 ;  /* 0x00000038341c723c */ /* 0x042ff0000000181c */
[C---:B------:R-:W-:Y:S08]  /*12f90*/  HMMA.16816.F32 R32, R52.reuse, R58, R32 ;  /* 0x0000003a3420723c */ /* 0x040ff00000001820 */
[C---:B---3--:R-:W-:Y:S08]  /*12fa0*/  HMMA.16816.F32 R36, R52.reuse, R60, R36 ;  /* 0x0000003c3424723c */ /* 0x048ff00000001824 */
        /* <DEDUP_REMOVED lines=21> */
.L_x_4170:
        /* <DEDUP_REMOVED lines=157> */
.L_x_4176:
[----:B------:R-:W-:Y:S05]  /*13ad0*/  BSYNC.RECONVERGENT B0 ;  /* 0x0000000000007941 */ /* 0x000fea0003800200 */
.L_x_4175:
        /* <DEDUP_REMOVED lines=19> */
.L_x_4178:
[----:B------:R-:W-:Y:S05]  /*13c10*/  BSYNC.RECONVERGENT B0 ;  /* 0x0000000000007941 */ /* 0x000fea0003800200 */
.L_x_4177:
        /* <DEDUP_REMOVED lines=21> */
.L_x_4180:
[----:B------:R-:W-:Y:S05]  /*13d70*/  BSYNC.RECONVERGENT B0 ;  /* 0x0000000000007941 */ /* 0x000fea0003800200 */
.L_x_4179:
        /* <DEDUP_REMOVED lines=21> */
.L_x_4182:
[----:B------:R-:W-:Y:S05]  /*13ed0*/  BSYNC.RECONVERGENT B0 ;  /* 0x0000000000007941 */ /* 0x000fea0003800200 */
.L_x_4181:
        /* <DEDUP_REMOVED lines=22> */
.L_x_4183:
        /* <DEDUP_REMOVED lines=12> */
.L_x_5535:


//--------------------- .text._ZN5flash24flash_fwd_splitkv_kernelI23Flash_fwd_kernel_traitsILi96ELi64ELi64ELi4ELb0ELb0EN7cutlass6half_tE19Flash_kernel_traitsILi96ELi64ELi64ELi4ES3_EELb1ELb0ELb0ELb1ELb1ELb0ELb0ELb0EEEvNS_16Flash_fwd_paramsE --------------------------
	.section	.text._ZN5flash24flash_fwd_splitkv_kernelI23Flash_fwd_kernel_traitsILi96ELi64ELi64ELi4ELb0ELb0EN7cutlass6half_tE19Flash_kernel_traitsILi96ELi64ELi64ELi4ES3_EELb1ELb0ELb0ELb1ELb1ELb0ELb0ELb0EEEvNS_16Flash_fwd_paramsE,"ax",@progbits
	.align	128
        .global         _ZN5flash24flash_fwd_splitkv_kernelI23Flash_fwd_kernel_traitsILi96ELi64ELi64ELi4ELb0ELb0EN7cutlass6half_tE19Flash_kernel_traitsILi96ELi64ELi64ELi4ES3_EELb1ELb0ELb0ELb1ELb1ELb0ELb0ELb0EEEvNS_16Flash_fwd_paramsE
        .type           _ZN5flash24flash_fwd_splitkv_kernelI23Flash_fwd_kernel_traitsILi96ELi64ELi64ELi4ELb0ELb0EN7cutlass6half_tE19Flash_kernel_traitsILi96ELi64ELi64ELi4ES3_EELb1ELb0ELb0ELb1ELb1ELb0ELb0ELb0EEEvNS_16Flash_fwd_paramsE,@function
        .size           _ZN5flash24flash_fwd_splitkv_kernelI23Flash_fwd_kernel_traitsILi96ELi64ELi64ELi4ELb0ELb0EN7cutlass6half_tE19Flash_kernel_traitsILi96ELi64ELi64ELi4ES3_EELb1ELb0ELb0ELb1ELb1ELb0ELb0ELb0EEEvNS_16Flash_fwd_paramsE,(.L_x_5536 - _ZN5flash24flash_fwd_splitkv_kernelI23Flash_fwd_kernel_traitsILi96ELi64ELi64ELi4ELb0ELb0EN7cutlass6half_tE19Flash_kernel_traitsILi96ELi64ELi64ELi4ES3_EELb1ELb0ELb0ELb1ELb1ELb0ELb0ELb0EEEvNS_16Flash_fwd_paramsE)
        .other          _ZN5flash24flash_fwd_splitkv_kernelI23Flash_fwd_kernel_traitsILi96ELi64ELi64ELi4ELb0ELb0EN7cutlass6half_tE19Flash_kernel_traitsILi96ELi64ELi64ELi4ES3_EELb1ELb0ELb0ELb1ELb1ELb0ELb0ELb0EEEvNS_16Flash_fwd_paramsE,@"STO_CUDA_ENTRY STV_DEFAULT"
_ZN5flash24flash_fwd_splitkv_kernelI23Flash_fwd_kernel_traitsILi96ELi64ELi64ELi4ELb0ELb0EN7cutlass6half_tE19Flash_kernel_traitsILi96ELi64ELi64ELi4ES3_EELb1ELb0ELb0ELb1ELb1ELb0ELb0ELb0EEEvNS_16Flash_fwd_paramsE:
.text._ZN5flash24flash_fwd_splitkv_kernelI23Flash_fwd_kernel_traitsILi96ELi64ELi64ELi4ELb0ELb0EN7cutlass6half_tE19Flash_kernel_traitsILi96ELi64ELi64ELi4ES3_EELb1ELb0ELb0ELb1ELb1ELb0ELb0ELb0EEEvNS_16Flash_fwd_paramsE:
        /* <DEDUP_REMOVED lines=66> */
[----:B------:R-:W-:Y:S01]  /*0420*/  IMAD R5, R10, UR22, R27 ;  /* 0x000000160a057c24 */ /* 0x000fe2000f8e021b */
[----:B------:R-:W-:Y:S01]  /*0430*/  IADD3 R27, PT, PT, -R27, UR22, RZ ;  /* 0x000000161b1b7c10 */ /* 0x000fe2000fffe1ff */
[----:B------:R-:W-:-:S03]  /*0440*/  IMAD.WIDE.U32 R6, R0, R2, R6 ;  /* 0x0000000200067225 */ /* 0x000fc600078e0006 */
[C---:B------:R-:W-:Y:S01]  /*0450*/  ISETP.GE.OR P2, PT, R0.reuse, R27, P2 ;  /* 0x0000001b0000720c */ /* 0x040fe20001746670 */
[----:B------:R-:W-:Y:S01]  /*0460*/  IMAD R4, R0, R3, R7 ;  /* 0x0000000300047224 */ /* 0x000fe200078e0207 */
[----:B------:R-:W-:Y:S02]  /*0470*/  SHF.L.U32 R3, R3, 0x6, RZ ;  /* 0x0000000603037819 */ /* 0x000fe400000006ff */
[----:B-1----:R-:W-:-:S04]  /*0480*/  LEA R8, P0, R6, UR6, 0x1 ;  /* 0x0000000606087c11 */ /* 0x002fc8000f8008ff */
[----:B------:R-:W-:Y:S01]  /*0490*/  LEA.HI.X R9, R6, UR7, R4, 0x1, P0 ;  /* 0x0000000706097c11 */ /* 0x000fe200080f0c04 */
[----:B------:R-:W-:Y:S01]  /*04a0*/  IMAD.WIDE.U32 R6, R2, 0x40, RZ ;  /* 0x0000004002067825 */ /* 0x000fe200078e00ff */
[C---:B------:R-:W-:Y:S02]  /*04b0*/  IADD3 R4, P0, PT, R5.reuse, R0, RZ ;  /* 0x0000000005047210 */ /* 0x040fe40007f1e0ff */
[----:B------:R-:W-:Y:S01]  /*04c0*/  IADD3 R0, PT, PT, R0, 0x20, RZ ;  /* 0x0000002000007810 */ /* 0x000fe20007ffe0ff */
[----:B------:R1:W-:Y:S01]  /*04d0*/  STG.E.128 desc[UR24][R8.64], RZ ;  /* 0x000000ff08007986 */ /* 0x0003e2000c101d18 */
[----:B------:R-:W-:Y:S02]  /*04e0*/  LEA.HI.X.SX32 R5, R5, RZ, 0x1, P0 ;  /* 0x000000ff05057211 */ /* 0x000fe400000f0eff */
[----:B--2---:R-:W-:Y:S01]  /*04f0*/  LEA R10, P0, R4, UR4, 0x2 ;  /* 0x00000004040a7c11 */ /* 0x004fe2000f8010ff */
[----:B------:R1:W-:Y:S01]  /*0500*/  STG.E.128 desc[UR24][R8.64+0x40], RZ ;  /* 0x000040ff08007986 */ /* 0x0003e2000c101d18 */
[----:B------:R-:W-:-:S02]  /*0510*/  IADD3 R2, P1, PT, R6, R8, RZ ;  /* 0x0000000806027210 */ /* 0x000fc40007f3e0ff */
[----:B------:R-:W-:Y:S01]  /*0520*/  LEA.HI.X R11, R4, UR5, R5, 0x2, P0 ;  /* 0x00000005040b7c11 */ /* 0x000fe200080f1405 */
[----:B------:R-:W-:Y:S01]  /*0530*/  @!P2 IMAD.MOV.U32 R5, RZ, RZ, 0x7f800000 ;  /* 0x7f800000ff05a424 */ /* 0x000fe200078e00ff */
[----:B------:R-:W-:Y:S01]  /*0540*/  ISETP.GE.AND P0, PT, R0, R27, PT ;  /* 0x0000001b0000720c */ /* 0x000fe20003f06270 */
[----:B------:R1:W-:Y:S01]  /*0550*/  STG.E.128 desc[UR24][R8.64+0x80], RZ ;  /* 0x000080ff08007986 */ /* 0x0003e2000c101d18 */
[----:B------:R-:W-:Y:S02]  /*0560*/  IADD3.X R3, PT, PT, R9, R7, R3, P1, !PT ;  /* 0x0000000709037210 */ /* 0x000fe40000ffe403 */
[----:B------:R-:W-:-:S03]  /*0570*/  ISETP.NE.OR P0, PT, R112, RZ, P0 ;  /* 0x000000ff7000720c */ /* 0x000fc60000705670 */
        /* <DEDUP_REMOVED lines=8> */
.L_x_4184:
[----:B------:R-:W1:Y:S01]  /*0600*/  LDCU.64 UR4, c[0x0][0x4d8] ;  /* 0x00009b00ff0477ac */ /* 0x000e620008000a00 */
[----:B------:R-:W-:Y:S01]  /*0610*/  MOV R2, R10 ;  /* 0x0000000a00027202 */ /* 0x000fe20000000f00 */
[----:B-1----:R-:W-:-:S04]  /*0620*/  UISETP.NE.U32.AND UP0, UPT, UR4, URZ, UPT ;  /* 0x000000ff0400728c */ /* 0x002fc8000bf05070 */
[----:B------:R-:W-:-:S09]  /*0630*/  UISETP.NE.AND.EX UP0, UPT, UR5, URZ, UPT, UP0 ;  /* 0x000000ff0500728c */ /* 0x000fd2000bf05300 */
[----:B------:R-:W-:Y:S05]  /*0640*/  BRA.U !UP0, `(.L_x_4185) ;  /* 0x00000001080c7547 */ /* 0x000fea000b800000 */
[----:B------:R-:W1:Y:S02]  /*0650*/  LDC.64 R2, c[0x0][0x4d8] ;  /* 0x00013600ff027b82 */ /* 0x000e640000000a00 */
[----:B-1----:R-:W-:-:S06]  /*0660*/  IMAD.WIDE.U32 R2, R10, 0x4, R2 ;  /* 0x000000040a027825 */ /* 0x002fcc00078e0002 */
[----:B------:R1:W5:Y:S02]  /*0670*/  LDG.E R2, desc[UR24][R2.64] ;  /* 0x0000001802027981 */ /* 0x000364000c1e1900 */
.L_x_4185:
[----:B------:R-:W2:Y:S02]  /*0680*/  LDCU.64 UR6, c[0x0][0x4e0] ;  /* 0x00009c00ff0677ac */ /* 0x000ea40008000a00 */
[----:B--2---:R-:W-:-:S04]  /*0690*/  UISETP.NE.U32.AND UP0, UPT, UR6, URZ, UPT ;  /* 0x000000ff0600728c */ /* 0x004fc8000bf05070 */
[----:B------:R-:W-:-:S09]  /*06a0*/  UISETP.NE.AND.EX UP0, UPT, UR7, URZ, UPT, UP0 ;  /* 0x000000ff0700728c */ /* 0x000fd2000bf05300 */
[----:B------:R-:W-:Y:S05]  /*06b0*/  BRA.U !UP0, `(.L_x_4186) ;  /* 0x00000005087c7547 */ /* 0x000fea000b800000 */
[----:B------:R-:W2:Y:S01]  /*06c0*/  LDC R12, c[0x0][0x4f0] ;  /* 0x00013c00ff0c7b82 */ /* 0x000ea20000000800 */
[----:B------:R-:W-:Y:S01]  /*06d0*/  LEA R5, R24, 0xffffffc0, 0x6 ;  /* 0xffffffc018057811 */ /* 0x000fe200078e30ff */
[----:B------:R-:W3:Y:S03]  /*06e0*/  LDCU.64 UR4, c[0x0][0x4e8] ;  /* 0x00009d00ff0477ac */ /* 0x000ee60008000a00 */
[----:B-----5:R-:W-:Y:S01]  /*06f0*/  IABS R2, R5 ;  /* 0x0000000500027213 */ /* 0x020fe20000000000 */
[----:B------:R-:W4:Y:S01]  /*0700*/  LDCU.64 UR18, c[0x0][0x3a0] ;  /* 0x00007400ff1277ac */ /* 0x000f220008000a00 */
[----:B------:R-:W-:Y:S01]  /*0710*/  MOV R16, RZ ;  /* 0x000000ff00107202 */ /* 0x000fe20000000f00 */
[----:B------:R-:W4:Y:S01]  /*0720*/  LDCU.64 UR8, c[0x0][0x3a8] ;  /* 0x00007500ff0877ac */ /* 0x000f220008000a00 */
[----:B------:R-:W4:Y:S01]  /*0730*/  LDCU.64 UR16, c[0x0][0x3b8] ;  /* 0x00007700ff1077ac */ /* 0x000f220008000a00 */
[----:B--2---:R-:W-:-:S04]  /*0740*/  IABS R4, R12 ;  /* 0x0000000c00047213 */ /* 0x004fc80000000000 */
[----:B------:R-:W2:Y:S08]  /*0750*/  I2F.RP R8, R4 ;  /* 0x0000000400087306 */ /* 0x000eb00000209400 */
[----:B--2---:R-:W2:Y:S02]  /*0760*/  MUFU.RCP R6, R8 ;  /* 0x0000000800067308 */ /* 0x004ea40000001000 */
[----:B--2---:R-:W-:-:S06]  /*0770*/  IADD3 R6, PT, PT, R6, 0xffffffe, RZ ;  /* 0x0ffffffe06067810 */ /* 0x004fcc0007ffe0ff */
[----:B------:R-:W1:Y:S02]  /*0780*/  F2I.FTZ.U32.TRUNC.NTZ R7, R6 ;  /* 0x0000000600077305 */ /* 0x000e64000021f000 */
[----:B-1----:R-:W-:Y:S01]  /*0790*/  IADD3 R3, PT, PT, RZ, -R7, RZ ;  /* 0x80000007ff037210 */ /* 0x002fe20007ffe0ff */
[----:B------:R-:W-:-:S04]  /*07a0*/  IMAD.MOV.U32 R6, RZ, RZ, RZ ;  /* 0x000000ffff067224 */ /* 0x000fc800078e00ff */
[----:B------:R-:W-:-:S04]  /*07b0*/  IMAD R3, R3, R4, RZ ;  /* 0x0000000403037224 */ /* 0x000fc800078e02ff */
[----:B------:R-:W-:Y:S02]  /*07c0*/  IMAD.HI.U32 R3, R7, R3, R6 ;  /* 0x0000000307037227 */ /* 0x000fe400078e0006 */
[----:B------:R-:W1:Y:S04]  /*07d0*/  LDC R6, c[0x0][0x3e8] ;  /* 0x0000fa00ff067b82 */ /* 0x000e680000000800 */
        /* <DEDUP_REMOVED lines=9> */
[----:B------:R-:W-:Y:S01]  /*0870*/  ISETP.GE.U32.AND P0, PT, R3, R4, PT ;  /* 0x000000040300720c */ /* 0x000fe20003f06070 */
[----:B---3--:R-:W-:-:S04]  /*0880*/  IMAD.WIDE.U32 R2, R10, UR4, RZ ;  /* 0x000000040a027c25 */ /* 0x008fc8000f8e00ff */
[----:B------:R-:W-:Y:S01]  /*0890*/  IMAD R127, R10, UR5, R3 ;  /* 0x000000050a7f7c24 */ /* 0x000fe2000f8e0203 */
[----:B-1----:R-:W-:Y:S01]  /*08a0*/  IABS R7, R6 ;  /* 0x0000000600077213 */ /* 0x002fe20000000000 */
[----:B------:R-:W1:Y:S06]  /*08b0*/  LDCU.64 UR4, c[0x0][0x3c0] ;  /* 0x00007800ff0477ac */ /* 0x000e6c0008000a00 */
[----:B------:R-:W-:Y:S01]  /*08c0*/  @P0 VIADD R8, R8, 0x1 ;  /* 0x0000000108080836 */ /* 0x000fe20000000000 */
[----:B------:R-:W-:-:S04]  /*08d0*/  LEA R126, P0, R2, UR6, 0x2 ;  /* 0x00000006027e7c11 */ /* 0x000fc8000f8010ff */
[----:B------:R-:W-:Y:S02]  /*08e0*/  @!P1 IADD3 R8, PT, PT, -R8, RZ, RZ ;  /* 0x000000ff08089210 */ /* 0x000fe40007ffe1ff */
[----:B------:R-:W-:Y:S02]  /*08f0*/  LEA.HI.X R127, R2, UR7, R127, 0x2, P0 ;  /* 0x00000007027f7c11 */ /* 0x000fe400080f147f */
[----:B------:R-:W-:-:S05]  /*0900*/  @!P2 LOP3.LUT R8, RZ, R12, RZ, 0x33, !PT ;  /* 0x0000000cff08a212 */ /* 0x000fca00078e33ff */
[----:B------:R-:W-:-:S05]  /*0910*/  IMAD.WIDE R18, R8, 0x4, R126 ;  /* 0x0000000408127825 */ /* 0x000fca00078e027e */
[----:B------:R-:W2:Y:S01]  /*0920*/  LDG.E R4, desc[UR24][R18.64] ;  /* 0x0000001812047981 */ /* 0x000ea2000c1e1900 */
[----:B------:R-:W3:Y:S01]  /*0930*/  I2F.RP R11, R7 ;  /* 0x00000007000b7306 */ /* 0x000ee20000209400 */
[----:B------:R-:W-:-:S05]  /*0940*/  IADD3 R8, PT, PT, -R8, RZ, RZ ;  /* 0x000000ff08087210 */ /* 0x000fca0007ffe1ff */
[----:B------:R-:W-:Y:S02]  /*0950*/  IMAD R8, R12, R8, R5 ;  /* 0x000000080c087224 */ /* 0x000fe400078e0205 */
[----:B-1----:R-:W-:Y:S01]  /*0960*/  IMAD.U32 R5, RZ, RZ, UR5 ;  /* 0x00000005ff057e24 */ /* 0x002fe2000f8e00ff */
[----:B---3--:R-:W1:Y:S02]  /*0970*/  MUFU.RCP R17, R11 ;  /* 0x0000000b00117308 */ /* 0x008e640000001000 */
[----:B-1----:R-:W-:-:S06]  /*0980*/  IADD3 R17, PT, PT, R17, 0xffffffe, RZ ;  /* 0x0ffffffe11117810 */ /* 0x002fcc0007ffe0ff */
[----:B------:R-:W1:Y:S02]  /*0990*/  F2I.FTZ.U32.TRUNC.NTZ R17, R17 ;  /* 0x0000001100117305 */ /* 0x000e64000021f000 */
[----:B-1----:R-:W-:-:S04]  /*09a0*/  IMAD.MOV R2, RZ, RZ, -R17 ;  /* 0x000000ffff027224 */ /* 0x002fc800078e0a11 */
[----:B------:R-:W-:Y:S01]  /*09b0*/  IMAD R3, R2, R7, RZ ;  /* 0x0000000702037224 */ /* 0x000fe200078e02ff */
[----:B------:R-:W-:-:S03]  /*09c0*/  IABS R2, R9 ;  /* 0x0000000900027213 */ /* 0x000fc60000000000 */
[----:B------:R-:W-:Y:S01]  /*09d0*/  IMAD.HI.U32 R16, R17, R3, R16 ;  /* 0x0000000311107227 */ /* 0x000fe200078e0010 */
[----:B------:R-:W-:-:S05]  /*09e0*/  MOV R3, R2 ;  /* 0x0000000200037202 */ /* 0x000fca0000000f00 */
        /* <DEDUP_REMOVED lines=10> */
[----:B------:R-:W-:-:S05]  /*0a90*/  @P2 VIADD R2, R2, 0x1 ;  /* 0x0000000102022836 */ /* 0x000fca0000000000 */
[----:B------:R-:W-:Y:S02]  /*0aa0*/  @!P0 IADD3 R2, PT, PT, -R2, RZ, RZ ;  /* 0x000000ff02028210 */ /* 0x000fe40007ffe1ff */
[----:B------:R-:W-:-:S04]  /*0ab0*/  @!P1 LOP3.LUT R2, RZ, R6, RZ, 0x33, !PT ;  /* 0x00000006ff029212 */ /* 0x000fc800078e33ff */
[----:B------:R-:W-:Y:S02]  /*0ac0*/  SHF.R.S32.HI R6, RZ, 0x1f, R2 ;  /* 0x0000001fff067819 */ /* 0x000fe40000011402 */
[----:B--2---:R-:W-:Y:S01]  /*0ad0*/  SHF.R.S32.HI R3, RZ, 0x1f, R4 ;  /* 0x0000001fff037819 */ /* 0x004fe20000011404 */
[----:B----4-:R-:W-:-:S04]  /*0ae0*/  IMAD.WIDE.U32 R16, R4, UR18, RZ ;  /* 0x0000001204107c25 */ /* 0x010fc8000f8e00ff */
[C---:B------:R-:W-:Y:S02]  /*0af0*/  IMAD R7, R3.reuse, UR18, RZ ;  /* 0x0000001203077c24 */ /* 0x040fe4000f8e02ff */
[----:B------:R-:W-:Y:S02]  /*0b00*/  IMAD R3, R3, UR8, RZ ;  /* 0x0000000803037c24 */ /* 0x000fe4000f8e02ff */
[C---:B------:R-:W-:Y:S02]  /*0b10*/  IMAD R7, R4.reuse, UR19, R7 ;  /* 0x0000001304077c24 */ /* 0x040fe4000f8e0207 */
[C---:B------:R-:W-:Y:S02]  /*0b20*/  IMAD R3, R4.reuse, UR9, R3 ;  /* 0x0000000904037c24 */ /* 0x040fe4000f8e0203 */
[----:B------:R-:W-:Y:S01]  /*0b30*/  IMAD.WIDE.U32 R12, R4, UR8, RZ ;  /* 0x00000008040c7c25 */ /* 0x000fe2000f8e00ff */
[----:B------:R-:W1:Y:S01]  /*0b40*/  LDCU.128 UR8, c[0x0][0x3d0] ;  /* 0x00007a00ff0877ac */ /* 0x000e620008000c00 */
[----:B------:R-:W-:-:S02]  /*0b50*/  MOV R4, UR4 ;  /* 0x0000000400047c02 */ /* 0x000fc40008000f00 */
[----:B------:R-:W-:Y:S01]  /*0b60*/  IMAD.IADD R17, R17, 0x1, R7 ;  /* 0x0000000111117824 */ /* 0x000fe200078e0207 */
[----:B------:R-:W-:Y:S02]  /*0b70*/  SHF.R.S32.HI R7, RZ, 0x1f, R8 ;  /* 0x0000001fff077819 */ /* 0x000fe40000011408 */
[----:B------:R-:W-:Y:S01]  /*0b80*/  IADD3 R13, PT, PT, R13, R3, RZ ;  /* 0x000000030d0d7210 */ /* 0x000fe20007ffe0ff */
[----:B------:R-:W-:-:S04]  /*0b90*/  IMAD.WIDE.U32 R16, R8, UR16, R16 ;  /* 0x0000001008107c25 */ /* 0x000fc8000f8e0010 */
[C---:B------:R-:W-:Y:S02]  /*0ba0*/  IMAD R3, R7.reuse, UR16, RZ ;  /* 0x0000001007037c24 */ /* 0x040fe4000f8e02ff */
[-C--:B------:R-:W-:Y:S02]  /*0bb0*/  IMAD R7, R7, R4.reuse, RZ ;  /* 0x0000000407077224 */ /* 0x080fe400078e02ff */
[----:B------:R-:W-:-:S04]  /*0bc0*/  IMAD.WIDE.U32 R12, R8, R4, R12 ;  /* 0x00000004080c7225 */ /* 0x000fc800078e000c */
[C---:B------:R-:W-:Y:S02]  /*0bd0*/  IMAD R7, R8.reuse, R5, R7 ;  /* 0x0000000508077224 */ /* 0x040fe400078e0207 */
[----:B------:R-:W-:-:S03]  /*0be0*/  IMAD R3, R8, UR17, R3 ;  /* 0x0000001108037c24 */ /* 0x000fc6000f8e0203 */
[----:B------:R-:W-:Y:S01]  /*0bf0*/  IADD3 R13, PT, PT, R13, R7, RZ ;  /* 0x000000070d0d7210 */ /* 0x000fe20007ffe0ff */
[C---:B-1----:R-:W-:Y:S01]  /*0c00*/  IMAD R7, R6.reuse, UR10, RZ ;  /* 0x0000000a06077c24 */ /* 0x042fe2000f8e02ff */
[----:B------:R-:W-:Y:S01]  /*0c10*/  IADD3 R17, PT, PT, R17, R3, RZ ;  /* 0x0000000311117210 */ /* 0x000fe20007ffe0ff */
[----:B------:R-:W-:Y:S02]  /*0c20*/  IMAD R3, R6, UR8, RZ ;  /* 0x0000000806037c24 */ /* 0x000fe4000f8e02ff */
[C---:B------:R-:W-:Y:S02]  /*0c30*/  IMAD R7, R2.reuse, UR11, R7 ;  /* 0x0000000b02077c24 */ /* 0x040fe4000f8e0207 */
[----:B------:R-:W-:-:S04]  /*0c40*/  IMAD.WIDE.U32 R12, R2, UR10, R12 ;  /* 0x0000000a020c7c25 */ /* 0x000fc8000f8e000c */
[C---:B------:R-:W-:Y:S01]  /*0c50*/  IMAD R3, R2.reuse, UR9, R3 ;  /* 0x0000000902037c24 */ /* 0x040fe2000f8e0203 */
[----:B------:R-:W-:Y:S01]  /*0c60*/  MOV R8, R12 ;  /* 0x0000000c00087202 */ /* 0x000fe20000000f00 */
[----:B------:R-:W-:Y:S01]  /*0c70*/  IMAD.WIDE.U32 R16, R2, UR8, R16 ;  /* 0x0000000802107c25 */ /* 0x000fe2000f8e0010 */
[----:B------:R-:W-:-:S03]  /*0c80*/  IADD3 R2, PT, PT, R13, R7, RZ ;  /* 0x000000070d027210 */ /* 0x000fc60007ffe0ff */
[----:B------:R-:W-:Y:S01]  /*0c90*/  IMAD.IADD R3, R17, 0x1, R3 ;  /* 0x0000000111037824 */ /* 0x000fe200078e0203 */
[----:B------:R-:W-:Y:S06]  /*0ca0*/  BRA `(.L_x_4187) ;  /* 0x00000004000c7947 */ /* 0x000fec0003800000 */
.L_x_4186:
[----:B------:R-:W2:Y:S01]  /*0cb0*/  LDC R12, c[0x0][0x3e8] ;  /* 0x0000fa00ff0c7b82 */ /* 0x000ea20000000800 */
[----:B------:R-:W-:Y:S01]  /*0cc0*/  MOV R4, RZ ;  /* 0x000000ff00047202 */ /* 0x000fe20000000f00 */
[----:B------:R-:W3:Y:S01]  /*0cd0*/  LDCU.64 UR16, c[0x0][0x3b8] ;  /* 0x00007700ff1077ac */ /* 0x000ee20008000a00 */
[----:B------:R-:W-:Y:S02]  /*0ce0*/  IABS R7, R9 ;  /* 0x0000000900077213 */ /* 0x000fe40000000000 */
[----:B------:R-:W-:Y:S01]  /*0cf0*/  CS2R R126, SRZ ;  /* 0x00000000007e7805 */ /* 0x000fe2000001ff00 */
[----:B------:R-:W4:Y:S01]  /*0d00*/  LDCU.64 UR18, c[0x0][0x3a0] ;  /* 0x00007400ff1277ac */ /* 0x000f220008000a00 */
[----:B------:R-:W4:Y:S01]  /*0d10*/  LDCU.64 UR4, c[0x0][0x3a8] ;  /* 0x00007500ff0477ac */ /* 0x000f220008000a00 */
[----:B---3--:R-:W-:Y:S01]  /*0d20*/  IMAD.WIDE.U32 R18, R17, UR16, RZ ;  /* 0x0000001011127c25 */ /* 0x008fe2000f8e00ff */
[----:B--2---:R-:W-:Y:S02]  /*0d30*/  IABS R6, R12 ;  /* 0x0000000c00067213 */ /* 0x004fe40000000000 */
[----:B------:R-:W-:-:S02]  /*0d40*/  ISETP.NE.AND P0, PT, R12, RZ, PT ;  /* 0x000000ff0c00720c */ /* 0x000fc40003f05270 */
[----:B------:R-:W2:Y:S08]  /*0d50*/  I2F.RP R13, R6 ;  /* 0x00000006000d7306 */ /* 0x000eb00000209400 */
[----:B--2---:R-:W2:Y:S02]  /*0d60*/  MUFU.RCP R11, R13 ;  /* 0x0000000d000b7308 */ /* 0x004ea40000001000 */
[----:B--2---:R-:W-:-:S06]  /*0d70*/  IADD3 R11, PT, PT, R11, 0xffffffe, RZ ;  /* 0x0ffffffe0b0b7810 */ /* 0x004fcc0007ffe0ff */
[----:B------:R-:W1:Y:S02]  /*0d80*/  F2I.FTZ.U32.TRUNC.NTZ R5, R11 ;  /* 0x0000000b00057305 */ /* 0x000e64000021f000 */
[----:B-1----:R-:W-:-:S05]  /*0d90*/  IADD3 R3, PT, PT, RZ, -R5, RZ ;  /* 0x80000005ff037210 */ /* 0x002fca0007ffe0ff */
[----:B------:R-:W-:-:S04]  /*0da0*/  IMAD R3, R3, R6, RZ ;  /* 0x0000000603037224 */ /* 0x000fc800078e02ff */
[----:B------:R-:W-:-:S06]  /*0db0*/  IMAD.HI.U32 R4, R5, R3, R4 ;  /* 0x0000000305047227 */ /* 0x000fcc00078e0004 */
[----:B------:R-:W-:Y:S02]  /*0dc0*/  IMAD.HI.U32 R8, R4, R7, RZ ;  /* 0x0000000704087227 */ /* 0x000fe400078e00ff */
[----:B------:R-:W1:Y:S03]  /*0dd0*/  LDC.64 R4, c[0x0][0x3c0] ;  /* 0x0000f000ff047b82 */ /* 0x000e660000000a00 */
[----:B------:R-:W-:-:S05]  /*0de0*/  IADD3 R3, PT, PT, -R8, RZ, RZ ;  /* 0x000000ff08037210 */ /* 0x000fca0007ffe1ff */
[----:B------:R-:W-:Y:S01]  /*0df0*/  IMAD R3, R6, R3, R7 ;  /* 0x0000000306037224 */ /* 0x000fe200078e0207 */
[----:B------:R-:W-:-:S04]  /*0e00*/  SHF.R.S32.HI R7, RZ, 0x1f, R17 ;  /* 0x0000001fff077819 */ /* 0x000fc80000011411 */
[----:B------:R-:W-:Y:S01]  /*0e10*/  ISETP.GT.U32.AND P3, PT, R6, R3, PT ;  /* 0x000000030600720c */ /* 0x000fe20003f64070 */
[----:B------:R-:W-:-:S04]  /*0e20*/  IMAD R16, R7, UR16, RZ ;  /* 0x0000001007107c24 */ /* 0x000fc8000f8e02ff */
[----:B------:R-:W-:-:S05]  /*0e30*/  IMAD R11, R17, UR17, R16 ;  /* 0x00000011110b7c24 */ /* 0x000fca000f8e0210 */
[----:B------:R-:W-:Y:S01]  /*0e40*/  IADD3 R19, PT, PT, R19, R11, RZ ;  /* 0x0000000b13137210 */ /* 0x000fe20007ffe0ff */
[----:B-1----:R-:W-:Y:S02]  /*0e50*/  IMAD R14, R7, R4, RZ ;  /* 0x00000004070e7224 */ /* 0x002fe400078e02ff */
[----:B------:R-:W-:Y:S02]  /*0e60*/  @!P3 IADD3 R3, PT, PT, R3, -R6, RZ ;  /* 0x800000060303b210 */ /* 0x000fe40007ffe0ff */
[C---:B------:R-:W-:Y:S01]  /*0e70*/  IMAD R7, R17.reuse, R5, R14 ;  /* 0x0000000511077224 */ /* 0x040fe200078e020e */
[----:B------:R-:W-:Y:S01]  /*0e80*/  @!P3 IADD3 R8, PT, PT, R8, 0x1, RZ ;  /* 0x000000010808b810 */ /* 0x000fe20007ffe0ff */
[----:B------:R-:W-:Y:S01]  /*0e90*/  IMAD.WIDE.U32 R16, R17, R4, RZ ;  /* 0x0000000411107225 */ /* 0x000fe200078e00ff */
[----:B------:R-:W-:Y:S02]  /*0ea0*/  ISETP.GE.U32.AND P2, PT, R3, R6, PT ;  /* 0x000000060300720c */ /* 0x000fe40003f46070 */
[----:B-----5:R-:W-:Y:S01]  /*0eb0*/  SHF.R.S32.HI R6, RZ, 0x1f, R2 ;  /* 0x0000001fff067819 */ /* 0x020fe20000011402 */
[----:B----4-:R-:W-:Y:S01]  /*0ec0*/  IMAD.WIDE.U32 R18, R2, UR18, R18 ;  /* 0x0000001202127c25 */ /* 0x010fe2000f8e0012 */
[----:B------:R-:W-:-:S02]  /*0ed0*/  LOP3.LUT R3, R9, R12, RZ, 0x3c, !PT ;  /* 0x0000000c09037212 */ /* 0x000fc400078e3cff */
[----:B------:R-:W-:Y:S01]  /*0ee0*/  IADD3 R17, PT, PT, R17, R7, RZ ;  /* 0x0000000711117210 */ /* 0x000fe20007ffe0ff */
[C---:B------:R-:W-:Y:S01]  /*0ef0*/  IMAD R13, R6.reuse, UR18, RZ ;  /* 0x00000012060d7c24 */ /* 0x040fe2000f8e02ff */
[----:B------:R-:W-:Y:S01]  /*0f00*/  ISETP.GE.AND P1, PT, R3, RZ, PT ;  /* 0x000000ff0300720c */ /* 0x000fe20003f26270 */
[----:B------:R-:W-:Y:S02]  /*0f10*/  IMAD R11, R6, UR4, RZ ;  /* 0x00000004060b7c24 */ /* 0x000fe4000f8e02ff */
[C---:B------:R-:W-:Y:S01]  /*0f20*/  IMAD R13, R2.reuse, UR19, R13 ;  /* 0x00000013020d7c24 */ /* 0x040fe2000f8e020d */
[----:B------:R-:W1:Y:S01]  /*0f30*/  LDC.64 R6, c[0x0][0x3d0] ;  /* 0x0000f400ff067b82 */ /* 0x000e620000000a00 */
[C---:B------:R-:W-:Y:S02]  /*0f40*/  IMAD R11, R2.reuse, UR5, R11 ;  /* 0x00000005020b7c24 */ /* 0x040fe4000f8e020b */
[----:B------:R-:W-:Y:S01]  /*0f50*/  IMAD.WIDE.U32 R16, R2, UR4, R16 ;  /* 0x0000000402107c25 */ /* 0x000fe2000f8e0010 */
[----:B------:R-:W-:-:S03]  /*0f60*/  IADD3 R19, PT, PT, R19, R13, RZ ;  /* 0x0000000d13137210 */ /* 0x000fc60007ffe0ff */
[----:B------:R-:W-:Y:S01]  /*0f70*/  @P2 VIADD R8, R8, 0x1 ;  /* 0x0000000108082836 */ /* 0x000fe20000000000 */
[----:B------:R-:W2:Y:S01]  /*0f80*/  LDC.64 R2, c[0x0][0x3d8] ;  /* 0x0000f600ff027b82 */ /* 0x000ea20000000a00 */
[----:B------:R-:W-:Y:S02]  /*0f90*/  IADD3 R17, PT, PT, R17, R11, RZ ;  /* 0x0000000b11117210 */ /* 0x000fe40007ffe0ff */
[----:B------:R-:W-:Y:S02]  /*0fa0*/  LEA R11, R24, 0xffffffc0, 0x6 ;  /* 0xffffffc0180b7811 */ /* 0x000fe400078e30ff */
[----:B------:R-:W-:Y:S02]  /*0fb0*/  @!P1 IADD3 R8, PT, PT, -R8, RZ, RZ ;  /* 0x000000ff08089210 */ /* 0x000fe40007ffe1ff */
[----:B------:R-:W-:Y:S01]  /*0fc0*/  @!P0 LOP3.LUT R8, RZ, R12, RZ, 0x33, !PT ;  /* 0x0000000cff088212 */ /* 0x000fe200078e33ff */
[C---:B------:R-:W-:Y:S02]  /*0fd0*/  IMAD R12, R11.reuse, UR17, RZ ;  /* 0x000000110b0c7c24 */ /* 0x040fe4000f8e02ff */
[----:B------:R-:W-:Y:S01]  /*0fe0*/  IMAD.WIDE.U32 R18, R11, UR16, R18 ;  /* 0x000000100b127c25 */ /* 0x000fe2000f8e0012 */
[----:B------:R-:W-:-:S03]  /*0ff0*/  SHF.R.S32.HI R13, RZ, 0x1f, R8 ;  /* 0x0000001fff0d7819 */ /* 0x000fc60000011408 */
[----:B------:R-:W-:Y:S01]  /*1000*/  IMAD.WIDE.U32 R16, R11, R4, R16 ;  /* 0x000000040b107225 */ /* 0x000fe200078e0010 */
[----:B------:R-:W-:-:S03]  /*1010*/  IADD3 R19, PT, PT, R19, R12, RZ ;  /* 0x0000000c13137210 */ /* 0x000fc60007ffe0ff */
[----:B------:R-:W-:Y:S02]  /*1020*/  IMAD R11, R11, R5, RZ ;  /* 0x000000050b0b7224 */ /* 0x000fe400078e02ff */
[----:B-1----:R-:W-:-:S04]  /*1030*/  IMAD.WIDE.U32 R18, R8, R6, R18 ;  /* 0x0000000608127225 */ /* 0x002fc800078e0012 */
[----:B------:R-:W-:Y:S02]  /*1040*/  IMAD.IADD R17, R17, 0x1, R11 ;  /* 0x0000000111117824 */ /* 0x000fe400078e020b */
[C---:B------:R-:W-:Y:S02]  /*1050*/  IMAD R11, R13.reuse, R6, RZ ;  /* 0x000000060d0b7224 */ /* 0x040fe400078e02ff */
        /* <DEDUP_REMOVED lines=8> */
.L_x_4187:
        /* <DEDUP_REMOVED lines=24> */
[----:B------:R-:W-:Y:S01]  /*1260*/  IMAD R7, R15, UR4, RZ ;  /* 0x000000040f077c24 */ /* 0x000fe2000f8e02ff */
[----:B------:R-:W-:Y:S01]  /*1270*/  LOP3.LUT R131, R6, R131, RZ, 0xfc, !PT ;  /* 0x0000008306837212 */ /* 0x000fe200078efcff */
[----:B----4-:R-:W-:Y:S01]  /*1280*/  IMAD.WIDE.U32 R12, R9, UR20, R12 ;  /* 0x00000014090c7c25 */ /* 0x010fe2000f8e000c */
[----:B------:R-:W-:Y:S02]  /*1290*/  LOP3.LUT R83, R114, 0x18, RZ, 0xc0, !PT ;  /* 0x0000001872537812 */ /* 0x000fe400078ec0ff */
[----:B------:R-:W-:Y:S01]  /*12a0*/  LEA R122, R24, 0xffffffc0, 0x6 ;  /* 0xffffffc0187a7811 */ /* 0x000fe200078e30ff */
[----:B------:R-:W-:-:S02]  /*12b0*/  IMAD.U32 R10, RZ, RZ, UR23 ;  /* 0x00000017ff0a7e24 */ /* 0x000fc4000f8e00ff */
[----:B------:R-:W-:Y:S02]  /*12c0*/  IMAD.U32 R11, RZ, RZ, UR14 ;  /* 0x0000000eff0b7e24 */ /* 0x000fe4000f8e00ff */
[----:B------:R-:W-:Y:S02]  /*12d0*/  IMAD R13, R9, UR21, R13 ;  /* 0x00000015090d7c24 */ /* 0x000fe4000f8e020d */
[----:B------:R-:W-:-:S04]  /*12e0*/  IMAD.WIDE.U32 R10, R14, UR4, R10 ;  /* 0x000000040e0a7c25 */ /* 0x000fc8000f8e000a */
[----:B------:R-:W-:Y:S01]  /*12f0*/  IMAD R7, R14, UR5, R7 ;  /* 0x000000050e077c24 */ /* 0x000fe2000f8e0207 */
[----:B------:R-:W-:Y:S01]  /*1300*/  IADD3 R6, P0, PT, R12, R10, RZ ;  /* 0x0000000a0c067210 */ /* 0x000fe20007f1e0ff */
[----:B------:R-:W-:Y:S01]  /*1310*/  IMAD.WIDE.U32 R14, R14, UR4, R12 ;  /* 0x000000040e0e7c25 */ /* 0x000fe2000f8e000c */
[----:B------:R-:W-:Y:S01]  /*1320*/  UMOV UR5, 0x400 ;  /* 0x0000040000057882 */ /* 0x000fe20000000000 */
[----:B------:R-:W-:Y:S01]  /*1330*/  USHF.L.U32 UR4, UR16, 0x6, URZ ;  /* 0x0000000610047899 */ /* 0x000fe200080006ff */
[----:B------:R-:W-:Y:S01]  /*1340*/  IADD3.X R3, PT, PT, R13, R7, R11, P0, !PT ;  /* 0x000000070d037210 */ /* 0x000fe200007fe40b */
[----:B--2---:R-:W-:Y:S01]  /*1350*/  ULEA UR5, UR26, UR5, 0x18 ;  /* 0x000000051a057291 */ /* 0x004fe2000f8ec0ff */
[----:B------:R-:W-:Y:S01]  /*1360*/  IMAD.IADD R7, R15, 0x1, R7 ;  /* 0x000000010f077824 */ /* 0x000fe200078e0207 */
[----:B-----5:R-:W-:Y:S01]  /*1370*/  LEA R12, P1, R14, UR8, 0x1 ;  /* 0x000000080e0c7c11 */ /* 0x020fe2000f8208ff */
[----:B------:R-:W-:Y:S01]  /*1380*/  IMAD.WIDE.U32 R16, R82, UR16, R16 ;  /* 0x0000001052107c25 */ /* 0x000fe2000f8e0010 */
[----:B------:R-:W-:Y:S01]  /*1390*/  LEA R10, P0, R6, UR8, 0x1 ;  /* 0x00000008060a7c11 */ /* 0x000fe2000f8008ff */
[----:B------:R-:W-:Y:S01]  /*13a0*/  USHF.L.U64.HI UR8, UR16, 0x6, UR17 ;  /* 0x0000000610087899 */ /* 0x000fe20008010211 */
[----:B------:R-:W-:Y:S01]  /*13b0*/  LEA.HI.X R13, R14, UR9, R7, 0x1, P1 ;  /* 0x000000090e0d7c11 */ /* 0x000fe200088f0c07 */
[----:B------:R-:W-:Y:S01]  /*13c0*/  IMAD R119, R82, UR17, R17 ;  /* 0x0000001152777c24 */ /* 0x000fe2000f8e0211 */
[----:B------:R-:W-:Y:S01]  /*13d0*/  LEA R131, R131, UR5, 0x1 ;  /* 0x0000000583837c11 */ /* 0x000fe2000f8e08ff */
[----:B------:R-:W-:Y:S01]  /*13e0*/  IMAD.X R9, RZ, RZ, R2, P2 ;  /* 0x000000ffff097224 */ /* 0x000fe200010e0602 */
[----:B------:R-:W-:Y:S01]  /*13f0*/  LEA R118, P3, R16, UR10, 0x1 ;  /* 0x0000000a10767c11 */ /* 0x000fe2000f8608ff */
[----:B------:R-:W-:Y:S01]  /*1400*/  IMAD.SHL.U32 R115, R112, 0x10, RZ ;  /* 0x0000001070737824 */ /* 0x000fe200078e00ff */
[----:B------:R-:W-:Y:S01]  /*1410*/  LEA.HI.X R11, R6, UR9, R3, 0x1, P0 ;  /* 0x00000009060b7c11 */ /* 0x000fe200080f0c03 */
[----:B------:R-:W-:Y:S01]  /*1420*/  @!PT LDS RZ, [RZ] ;  /* 0x00000000fffff984 */ /* 0x000fe20000000800 */
[----:B------:R-:W-:Y:S01]  /*1430*/  @!PT LDS RZ, [RZ] ;  /* 0x00000000fffff984 */ /* 0x000fe20000000800 */
[----:B------:R-:W-:Y:S01]  /*1440*/  @!PT LDS RZ, [RZ] ;  /* 0x00000000fffff984 */ /* 0x000fe20000000800 */
[----:B------:R-:W-:Y:S01]  /*1450*/  LDGSTS.E.BYPASS.LTC128B.128 [R131], desc[UR24][R12.64] ;  /* 0x000000000c837fae */ /* 0x000fe2000b981a18 */
[----:B------:R-:W-:Y:S01]  /*1460*/  LEA.HI.X R119, R16, UR11, R119, 0x1, P3 ;  /* 0x0000000b10777c11 */ /* 0x000fe200098f0c77 */
[----:B------:R-:W-:Y:S01]  /*1470*/  IMAD.WIDE.U32 R8, R82, R4, R8 ;  /* 0x0000000452087225 */ /* 0x000fe200078e0008 */
[----:B------:R-:W-:Y:S01]  /*1480*/  IADD3 R14, P0, PT, R118, UR4, RZ ;  /* 0x00000004760e7c10 */ /* 0x000fe2000ff1e0ff */
[----:B------:R-:W-:Y:S01]  /*1490*/  LDGSTS.E.BYPASS.LTC128B.128 [R131+0x1000], desc[UR24][R12.64+0x40] ;  /* 0x010000400c837fae */ /* 0x000fe2000b981a18 */
[----:B------:R-:W-:Y:S01]  /*14a0*/  LOP3.LUT R3, R115, 0x100, RZ, 0xc0, !PT ;  /* 0x0000010073037812 */ /* 0x000fe200078ec0ff */
[----:B------:R-:W-:Y:S01]  /*14b0*/  IMAD.SHL.U32 R80, R112, 0x20, RZ ;  /* 0x0000002070507824 */ /* 0x000fe200078e00ff */
[----:B------:R-:W-:Y:S01]  /*14c0*/  IADD3.X R15, PT, PT, R119, UR8, RZ, P0, !PT ;  /* 0x00000008770f7c10 */ /* 0x000fe200087fe4ff */
[----:B------:R-:W-:Y:S01]  /*14d0*/  LDGSTS.E.BYPASS.LTC128B.128 [R131+0x2000], desc[UR24][R12.64+0x80] ;  /* 0x020000800c837fae */ /* 0x000fe2000b981a18 */
[----:B------:R-:W-:Y:S01]  /*14e0*/  IMAD R6, R82, R5, R9 ;  /* 0x0000000552067224 */ /* 0x000fe200078e0209 */
[----:B------:R-:W-:Y:S01]  /*14f0*/  LEA R120, P0, R8, UR12, 0x1 ;  /* 0x0000000c08787c11 */ /* 0x000fe2000f8008ff */
[----:B------:R-:W-:Y:S01]  /*1500*/  IMAD.MOV.U32 R26, RZ, RZ, 0x20 ;  /* 0x00000020ff1a7424 */ /* 0x000fe200078e00ff */
[----:B------:R-:W-:Y:S01]  /*1510*/  LDGSTS.E.BYPASS.LTC128B.128 [R131+0x800], desc[UR24][R10.64] ;  /* 0x008000000a837fae */ /* 0x000fe2000b981a18 */
[----:B------:R-:W-:-:S02]  /*1520*/  LOP3.LUT R2, R116, 0x8, RZ, 0xc0, !PT ;  /* 0x0000000874027812 */ /* 0x000fc400078ec0ff */
[----:B------:R-:W-:Y:S01]  /*1530*/  LOP3.LUT R83, R83, 0xc0, R80, 0xf8, !PT ;  /* 0x000000c053537812 */ /* 0x000fe200078ef850 */
[----:B------:R-:W-:Y:S01]  /*1540*/  LDGSTS.E.BYPASS.LTC128B.128 [R131+0x1800], desc[UR24][R10.64+0x40] ;  /* 0x018000400a837fae */ /* 0x000fe2000b981a18 */
[----:B------:R-:W-:Y:S02]  /*1550*/  LOP3.LUT R115, R115, 0x3e00, RZ, 0xc0, !PT ;  /* 0x00003e0073737812 */ /* 0x000fe400078ec0ff */
[----:B------:R-:W-:Y:S01]  /*1560*/  LEA.HI.X R121, R8, UR13, R6, 0x1, P0 ;  /* 0x0000000d08797c11 */ /* 0x000fe200080f0c06 */
[----:B------:R-:W-:Y:S01]  /*1570*/  LDGSTS.E.BYPASS.LTC128B.128 [R131+0x2800], desc[UR24][R10.64+0x80] ;  /* 0x028000800a837fae */ /* 0x000fe2000b981a18 */
[----:B------:R-:W-:Y:S02]  /*1580*/  LOP3.LUT R8, R3, 0x20, R80, 0xf8, !PT ;  /* 0x0000002003087812 */ /* 0x000fe400078ef850 */
[C---:B------:R-:W-:Y:S01]  /*1590*/  LOP3.LUT R3, R83.reuse, R2, RZ, 0x3c, !PT ;  /* 0x0000000253037212 */ /* 0x040fe200078e3cff */
[----:B------:R-:W-:Y:S01]  /*15a0*/  LDGSTS.E.BYPASS.LTC128B.128 [R131+0x3000], desc[UR24][R118.64] ;  /* 0x0300000076837fae */ /* 0x000fe2000b981a18 */
[----:B------:R-:W-:-:S02]  /*15b0*/  LOP3.LUT R83, R83, 0x8, R112, 0x78, !PT ;  /* 0x0000000853537812 */ /* 0x000fc400078e7870 */
[----:B------:R-:W-:Y:S01]  /*15c0*/  LOP3.LUT R2, R115, 0x120, R80, 0xf8, !PT ;  /* 0x0000012073027812 */ /* 0x000fe200078ef850 */
[----:B------:R-:W-:Y:S01]  /*15d0*/  LDGSTS.E.BYPASS.LTC128B.128 [R131+0x4000], desc[UR24][R118.64+0x40] ;  /* 0x0400004076837fae */ /* 0x000fe2000b981a18 */
[----:B------:R-:W-:Y:S02]  /*15e0*/  LEA R6, P0, R4, R120, 0x6 ;  /* 0x0000007804067211 */ /* 0x000fe400078030ff */
[----:B------:R-:W-:Y:S01]  /*15f0*/  LOP3.LUT R83, R8, R83, RZ, 0xfc, !PT ;  /* 0x0000005308537212 */ /* 0x000fe200078efcff */
[----:B------:R-:W-:Y:S01]  /*1600*/  LDGSTS.E.BYPASS.LTC128B.128 [R131+0x5000], desc[UR24][R118.64+0x80] ;  /* 0x0500008076837fae */ /* 0x000fe2000b981a18 */
[----:B------:R-:W-:Y:S02]  /*1610*/  LOP3.LUT R2, R2, R3, RZ, 0xfc, !PT ;  /* 0x0000000302027212 */ /* 0x000fe400078efcff */
[----:B------:R-:W-:Y:S01]  /*1620*/  LEA.HI.X R7, R4, R121, R5, 0x6, P0 ;  /* 0x0000007904077211 */ /* 0x000fe200000f3405 */
[----:B------:R-:W-:Y:S01]  /*1630*/  LDGSTS.E.BYPASS.LTC128B.128 [R131+0x3800], desc[UR24][R14.64] ;  /* 0x038000000e837fae */ /* 0x000fe2000b981a18 */
[----:B------:R-:W-:-:S02]  /*1640*/  LEA R85, R2, UR5, 0x1 ;  /* 0x0000000502557c11 */ /* 0x000fc4000f8e08ff */
[----:B------:R-:W-:Y:S01]  /*1650*/  LEA R83, R83, UR5, 0x1 ;  /* 0x0000000553537c11 */ /* 0x000fe2000f8e08ff */
[----:B------:R-:W-:Y:S01]  /*1660*/  LDGSTS.E.BYPASS.LTC128B.128 [R131+0x4800], desc[UR24][R14.64+0x40] ;  /* 0x048000400e837fae */ /* 0x000fe2000b981a18 */
[----:B------:R-:W-:-:S03]  /*1670*/  LOP3.LUT P0, RZ, R112, 0x4, RZ, 0xc0, !PT ;  /* 0x0000000470ff7812 */ /* 0x000fc6000780c0ff */
[----:B------:R1:W-:Y:S01]  /*1680*/  LDGSTS.E.BYPASS.LTC128B.128 [R131+0x5800], desc[UR24][R14.64+0x80] ;  /* 0x058000800e837fae */ /* 0x0003e2000b981a18 */
[----:B------:R-:W-:-:S03]  /*1690*/  SEL R26, R26, 0xffffffe0, !P0 ;  /* 0xffffffe01a1a7807 */ /* 0x000fc60004000000 */
[----:B------:R-:W0:Y:S02]  /*16a0*/  LDGDEPBAR ;  /* 0x00000000000079af */ /* 0x000e240000000000 */
        /* <DEDUP_REMOVED lines=15> */
[----:B-1----:R-:W1:Y:S04]  /*17a0*/  LDSM.16.M88.4 R12, [R83+0x3400] ;  /* 0x00340000530c783b */ /* 0x002e680000000200 */
[----:B------:R-:W4:Y:S04]  /*17b0*/  LDSM.16.M88.4 R60, [R83+0x3800] ;  /* 0x00380000533c783b */ /* 0x000f280000000200 */
[----:B------:R-:W5:Y:S04]  /*17c0*/  LDSM.16.M88.4 R32, [R83+0x3c00] ;  /* 0x003c00005320783b */ /* 0x000f680000000200 */
[----:B------:R-:W-:Y:S04]  /*17d0*/  LDSM.16.M88.4 R76, [R81] ;  /* 0x00000000514c783b */ /* 0x000fe80000000200 */
[----:B------:R-:W5:Y:S04]  /*17e0*/  LDSM.16.M88.4 R8, [R2+0x3000] ;  /* 0x003000000208783b */ /* 0x000f680000000200 */
[----:B--2---:R-:W2:Y:S04]  /*17f0*/  LDSM.16.M88.4 R4, [R2+0x3400] ;  /* 0x003400000204783b */ /* 0x004ea80000000200 */
[----:B------:R-:W2:Y:S04]  /*1800*/  LDSM.16.M88.4 R68, [R2+0x3c00] ;  /* 0x003c00000244783b */ /* 0x000ea80000000200 */
[----:B------:R-:W-:Y:S04]  /*1810*/  LDSM.16.M88.4 R48, [R85+0x1000] ;  /* 0x001000005530783b */ /* 0x000fe80000000200 */
[----:B------:R-:W2:Y:S01]  /*1820*/  LDSM.16.M88.4 R44, [R83+0x4000] ;  /* 0x00400000532c783b */ /* 0x000ea20000000200 */
[C---:B---3--:R-:W-:Y:S03]  /*1830*/  HMMA.16816.F32 R28, R52.reuse, R20, RZ ;  /* 0x00000014341c723c */ /* 0x048fe600000018ff */
[----:B------:R-:W3:Y:S04]  /*1840*/  LDSM.16.M88.4 R72, [R2+0x3800] ;  /* 0x003800000248783b */ /* 0x000ee80000000200 */
[----:B------:R-:W3:Y:S01]  /*1850*/  LDSM.16.M88.4 R40, [R83+0x4400] ;  /* 0x004400005328783b */ /* 0x000ee20000000200 */
[C---:B-1----:R-:W-:Y:S03]  /*1860*/  HMMA.16816.F32 R16, R52.reuse, R12, RZ ;  /* 0x0000000c3410723c */ /* 0x042fe600000018ff */
[----:B------:R-:W-:Y:S04]  /*1870*/  LDSM.16.M88.4 R36, [R83+0x4800] ;  /* 0x004800005324783b */ /* 0x000fe80000000200 */
[----:B------:R-:W0:Y:S01]  /*1880*/  LDGDEPBAR ;  /* 0x00000000000079af */ /* 0x000e220000000000 */
[C---:B------:R-:W-:Y:S08]  /*1890*/  HMMA.16816.F32 R20, R52.reuse, R22, RZ ;  /* 0x000000163414723c */ /* 0x040ff000000018ff */
[C---:B------:R-:W-:Y:S08]  /*18a0*/  HMMA.16816.F32 R12, R52.reuse, R14, RZ ;  /* 0x0000000e340c723c */ /* 0x040ff000000018ff */
[C---:B----4-:R-:W-:Y:S08]  /*18b0*/  HMMA.16816.F32 R64, R52.reuse, R60, RZ ;  /* 0x0000003c3440723c */ /* 0x050ff000000018ff */
[C---:B------:R-:W-:Y:S08]  /*18c0*/  HMMA.16816.F32 R60, R52.reuse, R62, RZ ;  /* 0x0000003e343c723c */ /* 0x040ff000000018ff */
[C---:B-----5:R-:W-:Y:S08]  /*18d0*/  HMMA.16816.F32 R56, R52.reuse, R32, RZ ;  /* 0x000000203438723c */ /* 0x060ff000000018ff */
[----:B------:R-:W-:Y:S01]  /*18e0*/  HMMA.16816.F32 R52, R52, R34, RZ ;  /* 0x000000223434723c */ /* 0x000fe200000018ff */
        /* <DEDUP_REMOVED lines=8> */
[----:B------:R-:W-:Y:S01]  /*1970*/  HMMA.16816.F32 R68, R76, R70, R52 ;  /* 0x000000464c44723c */ /* 0x000fe20000001834 */
[----:B------:R-:W4:Y:S07]  /*1980*/  LDSM.16.M88.4 R52, [R2+0x4400] ;  /* 0x004400000234783b */ /* 0x000f2e0000000200 */
[C---:B------:R-:W-:Y:S08]  /*1990*/  HMMA.16816.F32 R28, R48.reuse, R44, R28 ;  /* 0x0000002c301c723c */ /* 0x040ff0000000181c */
[----:B------:R-:W-:Y:S01]  /*19a0*/  HMMA.16816.F32 R20, R48, R46, R20 ;  /* 0x0000002e3014723c */ /* 0x000fe20000001814 */
[----:B------:R-:W5:Y:S07]  /*19b0*/  LDSM.16.M88.4 R44, [R2+0x4800] ;  /* 0x00480000022c783b */ /* 0x000f6e0000000200 */
[C---:B---3--:R-:W-:Y:S08]  /*19c0*/  HMMA.16816.F32 R64, R76.reuse, R72, R64 ;  /* 0x000000484c40723c */ /* 0x048ff00000001840 */
[----:B------:R-:W-:Y:S01]  /*19d0*/  HMMA.16816.F32 R60, R76, R74, R60 ;  /* 0x0000004a4c3c723c */ /* 0x000fe2000000183c */
[----:B------:R-:W-:Y:S07]  /*19e0*/  LDSM.16.M88.4 R72, [R2+0x5000] ;  /* 0x005000000248783b */ /* 0x000fee0000000200 */
[C---:B------:R-:W-:Y:S08]  /*19f0*/  HMMA.16816.F32 R16, R48.reuse, R40, R16 ;  /* 0x000000283010723c */ /* 0x040ff00000001810 */
[C---:B------:R-:W-:Y:S01]  /*1a00*/  HMMA.16816.F32 R12, R48.reuse, R42, R12 ;  /* 0x0000002a300c723c */ /* 0x040fe2000000180c */
[----:B------:R-:W-:Y:S07]  /*1a10*/  LDSM.16.M88.4 R40, [R83+0x5800] ;  /* 0x005800005328783b */ /* 0x000fee0000000200 */
[C---:B-1----:R-:W-:Y:S08]  /*1a20*/  HMMA.16816.F32 R56, R48.reuse, R32, R56 ;  /* 0x000000203038723c */ /* 0x042ff00000001838 */
[C---:B------:R-:W-:Y:S01]  /*1a30*/  HMMA.16816.F32 R68, R48.reuse, R34, R68 ;  /* 0x000000223044723c */ /* 0x040fe20000001844 */
        /* <DEDUP_REMOVED lines=8> */
[C---:B----4-:R-:W-:Y:S08]  /*1ac0*/  HMMA.16816.F32 R16, R8.reuse, R52, R16 ;  /* 0x000000340810723c */ /* 0x050ff00000001810 */
[C---:B------:R-:W-:Y:S01]  /*1ad0*/  HMMA.16816.F32 R52, R8.reuse, R54, R12 ;  /* 0x000000360834723c */ /* 0x040fe2000000180c */
[----:B------:R-:W3:Y:S07]  /*1ae0*/  LDSM.16.M88.4 R12, [R83+0x5c00] ;  /* 0x005c0000530c783b */ /* 0x000eee0000000200 */
[C---:B-----5:R-:W-:Y:S01]  /*1af0*/  HMMA.16816.F32 R76, R8.reuse, R44, R64 ;  /* 0x0000002c084c723c */ /* 0x060fe20000001840 */
[----:B------:R-:W4:Y:S07]  /*1b00*/  LDSM.16.M88.4 R64, [R81+0x2000] ;  /* 0x002000005140783b */ /* 0x000f2e0000000200 */
[C---:B-1----:R-:W-:Y:S08]  /*1b10*/  HMMA.16816.F32 R56, R8.reuse, R32, R56 ;  /* 0x000000200838723c */ /* 0x042ff00000001838 */
[----:B------:R-:W-:Y:S08]  /*1b20*/  HMMA.16816.F32 R68, R8, R34, R68 ;  /* 0x000000220844723c */ /* 0x000ff00000001844 */
[----:B--2---:R-:W-:Y:S08]  /*1b30*/  HMMA.16816.F32 R28, R4, R36, R28 ;  /* 0x00000024041c723c */ /* 0x004ff0000000181c */
[----:B------:R-:W-:Y:S01]  /*1b40*/  HMMA.16816.F32 R60, R8, R46, R60 ;  /* 0x0000002e083c723c */ /* 0x000fe2000000183c */
[----:B------:R-:W1:Y:S07]  /*1b50*/  LDSM.16.M88.4 R8, [R2+0x5400] ;  /* 0x005400000208783b */ /* 0x000e6e0000000200 */
[----:B---3--:R-:W-:Y:S01]  /*1b60*/  HMMA.16816.F32 R56, R4, R12, R56 ;  /* 0x0000000c0438723c */ /* 0x008fe20000001838 */
[----:B------:R-:W-:-:S02]  /*1b70*/  LOP3.LUT R12, R82, 0x7, RZ, 0xc0, !PT ;  /* 0x00000007520c7812 */ /* 0x000fc400078ec0ff */
[----:B------:R-:W-:-:S04]  /*1b80*/  LOP3.LUT R13, R116, 0x1f0, RZ, 0xc0, !PT ;  /* 0x000001f0740d7812 */ /* 0x000fc800078ec0ff */
[----:B------:R-:W-:Y:S01]  /*1b90*/  IADD3 R12, PT, PT, R12, R13, R27 ;  /* 0x0000000d0c0c7210 */ /* 0x000fe20007ffe01b */
[----:B----4-:R-:W-:Y:S01]  /*1ba0*/  HMMA.16816.F32 R28, R64, R72, R28 ;  /* 0x00000048401c723c */ /* 0x010fe2000000181c */
[----:B------:R-:W-:Y:S02]  /*1bb0*/  IMAD.SHL.U32 R27, R112, 0x2, RZ ;  /* 0x00000002701b7824 */ /* 0x000fe400078e00ff */
[----:B------:R-:W-:-:S03]  /*1bc0*/  IADD3 R13, PT, PT, R25, -UR22, R12 ;  /* 0x80000016190d7c10 */ /* 0x000fc6000fffe00c */
[----:B------:R-:W-:Y:S02]  /*1bd0*/  LOP3.LUT R27, R122, 0x6, R27, 0xf8, !PT ;  /* 0x000000067a1b7812 */ /* 0x000fe400078ef81b */
[----:B------:R-:W-:Y:S01]  /*1be0*/  IMAD.IADD R0, R13, 0x1, R0 ;  /* 0x000000010d007824 */ /* 0x000fe200078e0200 */
[C---:B------:R-:W-:Y:S01]  /*1bf0*/  HMMA.16816.F32 R68, R4.reuse, R14, R68 ;  /* 0x0000000e0444723c */ /* 0x040fe20000001844 */
[C---:B------:R-:W-:Y:S02]  /*1c00*/  LOP3.LUT R13, R27.reuse, 0x1, RZ, 0xfc, !PT ;  /* 0x000000011b0d7812 */ /* 0x040fe400078efcff */
[----:B------:R-:W-:Y:S02]  /*1c10*/  LOP3.LUT R15, R27, 0x9, RZ, 0xfc, !PT ;  /* 0x000000091b0f7812 */ /* 0x000fe400078efcff */
[C-C-:B------:R-:W-:Y:S02]  /*1c20*/  VIADDMNMX R32, R0.reuse, 0x1, R25.reuse, PT ;  /* 0x0000000100207846 */ /* 0x140fe40003800119 */
[----:B------:R-:W-:Y:S01]  /*1c30*/  VIADDMNMX R0, R0, 0x9, R25, PT ;  /* 0x0000000900007846 */ /* 0x000fe20003800119 */
[----:B------:R-:W-:Y:S01]  /*1c40*/  HMMA.16816.F32 R20, R4, R38, R20 ;  /* 0x000000260414723c */ /* 0x000fe20000001814 */
[----:B------:R-:W-:-:S02]  /*1c50*/  ISETP.GE.AND P1, PT, R13, R32, PT ;  /* 0x000000200d00720c */ /* 0x000fc40003f26270 */
[----:B------:R-:W-:Y:S02]  /*1c60*/  ISETP.GE.AND P0, PT, R13, R0, PT ;  /* 0x000000000d00720c */ /* 0x000fe40003f06270 */
[C---:B------:R-:W-:Y:S02]  /*1c70*/  LOP3.LUT R13, R27.reuse, 0x8, RZ, 0xfc, !PT ;  /* 0x000000081b0d7812 */ /* 0x040fe400078efcff */
[-C--:B------:R-:W-:Y:S01]  /*1c80*/  ISETP.GE.AND P4, PT, R27, R32.reuse, PT ;  /* 0x000000201b00720c */ /* 0x080fe20003f86270 */
[----:B------:R-:W-:Y:S01]  /*1c90*/  HMMA.16816.F32 R16, R4, R48, R16 ;  /* 0x000000300410723c */ /* 0x000fe20000001810 */
[C---:B------:R-:W-:Y:S02]  /*1ca0*/  ISETP.GE.AND P3, PT, R13.reuse, R32, PT ;  /* 0x000000200d00720c */ /* 0x040fe40003f66270 */
[----:B------:R-:W-:Y:S02]  /*1cb0*/  ISETP.GE.AND P6, PT, R13, R0, PT ;  /* 0x000000000d00720c */ /* 0x000fe40003fc6270 */
[----:B------:R-:W-:-:S02]  /*1cc0*/  FSEL R33, R28, -INF , !P4 ;  /* 0xff8000001c217808 */ /* 0x000fc40006000000 */
[C---:B------:R-:W-:Y:S01]  /*1cd0*/  ISETP.GE.AND P4, PT, R27.reuse, R0, PT ;  /* 0x000000001b00720c */ /* 0x040fe20003f86270 */
[C---:B------:R-:W-:Y:S01]  /*1ce0*/  HMMA.16816.F32 R52, R4.reuse, R50, R52 ;  /* 0x000000320434723c */ /* 0x040fe20000001834 */
[----:B------:R-:W-:Y:S02]  /*1cf0*/  LOP3.LUT R13, R27, 0x10, RZ, 0xfc, !PT ;  /* 0x000000101b0d7812 */ /* 0x000fe400078efcff */
[----:B------:R-:W-:Y:S02]  /*1d00*/  FSEL R25, R30, -INF , !P4 ;  /* 0xff8000001e197808 */ /* 0x000fe40006000000 */
[----:B------:R-:W-:Y:S02]  /*1d10*/  FSEL R35, R29, -INF , !P1 ;  /* 0xff8000001d237808 */ /* 0x000fe40004800000 */
[C---:B------:R-:W-:Y:S01]  /*1d20*/  ISETP.GE.AND P2, PT, R15.reuse, R32, PT ;  /* 0x000000200f00720c */ /* 0x040fe20003f46270 */
[----:B------:R-:W-:Y:S01]  /*1d30*/  HMMA.16816.F32 R76, R4, R40, R76 ;  /* 0x00000028044c723c */ /* 0x000fe2000000184c */
[----:B------:R-:W-:-:S02]  /*1d40*/  ISETP.GE.AND P5, PT, R15, R0, PT ;  /* 0x000000000f00720c */ /* 0x000fc40003fa6270 */
[C---:B------:R-:W-:Y:S02]  /*1d50*/  ISETP.GE.AND P4, PT, R13.reuse, R32, PT ;  /* 0x000000200d00720c */ /* 0x040fe40003f86270 */
[----:B------:R-:W-:Y:S02]  /*1d60*/  ISETP.GE.AND P1, PT, R13, R0, PT ;  /* 0x000000000d00720c */ /* 0x000fe40003f26270 */
[----:B------:R-:W2:Y:S01]  /*1d70*/  LDSM.16.M88.4 R12, [R2+0x5c00] ;  /* 0x005c0000020c783b */ /* 0x000ea20000000200 */
[----:B------:R-:W-:Y:S01]  /*1d80*/  HMMA.16816.F32 R60, R4, R42, R60 ;  /* 0x0000002a043c723c */ /* 0x000fe2000000183c */
[----:B------:R-:W-:Y:S02]  /*1d90*/  FSEL R29, R31, -INF , !P0 ;  /* 0xff8000001f1d7808 */ /* 0x000fe40004000000 */
[----:B------:R-:W3:Y:S01]  /*1da0*/  LDSM.16.M88.4 R4, [R2+0x5800] ;  /* 0x005800000204783b */ /* 0x000ee20000000200 */
[----:B------:R-:W-:Y:S01]  /*1db0*/  LOP3.LUT R43, R27, 0x21, RZ, 0xfc, !PT ;  /* 0x000000211b2b7812 */ /* 0x000fe200078efcff */
[----:B------:R-:W-:-:S04]  /*1dc0*/  DEPBAR.LE SB0, 0x0 ;  /* 0x000080000000791a */ /* 0x000fc80000000000 */
[C---:B------:R-:W-:Y:S08]  /*1dd0*/  HMMA.16816.F32 R20, R64.reuse, R74, R20 ;  /* 0x0000004a4014723c */ /* 0x040ff00000001814 */
[----:B-1----:R-:W-:Y:S01]  /*1de0*/  HMMA.16816.F32 R16, R64, R8, R16 ;  /* 0x000000084010723c */ /* 0x002fe20000001810 */
[----:B------:R-:W-:-:S04]  /*1df0*/  LOP3.LUT R9, R27, 0x11, RZ, 0xfc, !PT ;  /* 0x000000111b097812 */ /* 0x000fc800078efcff */
[----:B------:R-:W-:-:S03]  /*1e00*/  ISETP.GE.AND P0, PT, R9, R32, PT ;  /* 0x000000200900720c */ /* 0x000fc60003f06270 */
[----:B------:R-:W-:Y:S01]  /*1e10*/  HMMA.16816.F32 R52, R64, R10, R52 ;  /* 0x0000000a4034723c */ /* 0x000fe20000001834 */
[----:B------:R-:W-:Y:S02]  /*1e20*/  LOP3.LUT R11, R27, 0x19, RZ, 0xfc, !PT ;  /* 0x000000191b0b7812 */ /* 0x000fe400078efcff */
[----:B------:R-:W-:Y:S02]  /*1e30*/  FSEL R31, R20, -INF , !P3 ;  /* 0xff800000141f7808 */ /* 0x000fe40005800000 */
[----:B------:R-:W-:Y:S02]  /*1e40*/  ISETP.GE.AND P3, PT, R9, R0, PT ;  /* 0x000000000900720c */ /* 0x000fe40003f66270 */
[----:B------:R-:W-:Y:S02]  /*1e50*/  LOP3.LUT R9, R27, 0x18, RZ, 0xfc, !PT ;  /* 0x000000181b097812 */ /* 0x000fe400078efcff */
[----:B------:R-:W-:Y:S02]  /*1e60*/  FSEL R37, R22, -INF , !P6 ;  /* 0xff80000016257808 */ /* 0x000fe40007000000 */
[----:B------:R-:W-:-:S02]  /*1e70*/  FSEL R41, R21, -INF , !P2 ;  /* 0xff80000015297808 */ /* 0x000fc40005000000 */
[C---:B------:R-:W-:Y:S01]  /*1e80*/  ISETP.GE.AND P6, PT, R9.reuse, R32, PT ;  /* 0x000000200900720c */ /* 0x040fe20003fc6270 */
[C---:B--2---:R-:W-:Y:S01]  /*1e90*/  HMMA.16816.F32 R56, R64.reuse, R12, R56 ;  /* 0x0000000c4038723c */ /* 0x044fe20000001838 */
[----:B------:R-:W-:Y:S02]  /*1ea0*/  ISETP.GE.AND P2, PT, R9, R0, PT ;  /* 0x000000000900720c */ /* 0x000fe40003f46270 */
[----:B------:R-:W-:Y:S02]  /*1eb0*/  LOP3.LUT R9, R27, 0x20, RZ, 0xfc, !PT ;  /* 0x000000201b097812 */ /* 0x000fe400078efcff */
[----:B------:R-:W-:Y:S02]  /*1ec0*/  FSEL R23, R23, -INF , !P5 ;  /* 0xff80000017177808 */ /* 0x000fe40006800000 */
[----:B------:R-:W-:Y:S01]  /*1ed0*/  FSEL R21, R16, -INF , !P4 ;  /* 0xff80000010157808 */ /* 0x000fe20006000000 */
[----:B---3--:R-:W-:Y:S01]  /*1ee0*/  HMMA.16816.F32 R60, R64, R6, R60 ;  /* 0x00000006403c723c */ /* 0x008fe2000000183c */
[----:B------:R-:W-:Y:S01]  /*1ef0*/  BAR.SYNC.DEFER_BLOCKING 0x0 ;  /* 0x0000000000007b1d */ /* 0x000fe20000010000 */
[----:B------:R-:W-:-:S02]  /*1f00*/  ISETP.GE.AND P5, PT, R11, R32, PT ;  /* 0x000000200b00720c */ /* 0x000fc40003fa6270 */
[----:B------:R-:W-:Y:S02]  /*1f10*/  ISETP.GE.AND P4, PT, R11, R0, PT ;  /* 0x000000000b00720c */ /* 0x000fe40003f86270 */
[----:B------:R-:W-:Y:S02]  /*1f20*/  FSEL R39, R17, -INF , !P0 ;  /* 0xff80000011277808 */ /* 0x000fe40004000000 */
[C---:B------:R-:W-:Y:S01]  /*1f30*/  HMMA.16816.F32 R76, R64.reuse, R4, R76 ;  /* 0x00000004404c723c */ /* 0x040fe2000000184c */
[----:B------:R-:W-:Y:S02]  /*1f40*/  FSEL R11, R18, -INF , !P1 ;  /* 0xff800000120b7808 */ /* 0x000fe40004800000 */
[----:B------:R-:W-:Y:S02]  /*1f50*/  LOP3.LUT R17, R27, 0x28, RZ, 0xfc, !PT ;  /* 0x000000281b117812 */ /* 0x000fe400078efcff */
[C---:B------:R-:W-:Y:S02]  /*1f60*/  ISETP.GE.AND P1, PT, R9.reuse, R32, PT ;  /* 0x000000200900720c */ /* 0x040fe40003f26270 */
[----:B------:R-:W-:Y:S01]  /*1f70*/  ISETP.GE.AND P0, PT, R9, R0, PT ;  /* 0x000000000900720c */ /* 0x000fe20003f06270 */
[----:B------:R-:W-:Y:S01]  /*1f80*/  HMMA.16816.F32 R68, R64, R14, R68 ;  /* 0x0000000e4044723c */ /* 0x000fe20000001844 */
[----:B------:R-:W-:-:S02]  /*1f90*/  FSEL R9, R19, -INF , !P3 ;  /* 0xff80000013097808 */ /* 0x000fc40005800000 */
[----:B------:R-:W-:Y:S02]  /*1fa0*/  FSEL R19, R54, -INF , !P2 ;  /* 0xff80000036137808 */ /* 0x000fe40005000000 */
[----:B------:R-:W-:Y:S02]  /*1fb0*/  ISETP.GE.AND P2, PT, R17, R32, PT ;  /* 0x000000201100720c */ /* 0x000fe40003f46270 */
[----:B------:R-:W-:Y:S02]  /*1fc0*/  LOP3.LUT R13, R27, 0x31, RZ, 0xfc, !PT ;  /* 0x000000311b0d7812 */ /* 0x000fe400078efcff */
[----:B------:R-:W-:Y:S02]  /*1fd0*/  FSEL R123, R60, -INF , !P2 ;  /* 0xff8000003c7b7808 */ /* 0x000fe40005000000 */
[----:B------:R-:W-:Y:S02]  /*1fe0*/  ISETP.GE.AND P2, PT, R13, R0, PT ;  /* 0x000000000d00720c */ /* 0x000fe40003f46270 */
[----:B------:R-:W-:-:S02]  /*1ff0*/  LOP3.LUT R7, R27, 0x29, RZ, 0xfc, !PT ;  /* 0x000000291b077812 */ /* 0x000fc400078efcff */
[----:B------:R-:W-:Y:S02]  /*2000*/  FSEL R53, R53, -INF , !P5 ;  /* 0xff80000035357808 */ /* 0x000fe40006800000 */
[----:B------:R-:W-:Y:S02]  /*2010*/  ISETP.GE.AND P5, PT, R17, R0, PT ;  /* 0x000000001100720c */ /* 0x000fe40003fa6270 */
[----:B------:R-:W-:Y:S02]  /*2020*/  FSEL R17, R55, -INF , !P4 ;  /* 0xff80000037117808 */ /* 0x000fe40006000000 */
[----:B------:R-:W-:Y:S02]  /*2030*/  FSEL R111, R76, -INF , !P1 ;  /* 0xff8000004c6f7808 */ /* 0x000fe40004800000 */
[----:B------:R-:W-:Y:S02]  /*2040*/  FSEL R91, R59, -INF , !P2 ;  /* 0xff8000003b5b7808 */ /* 0x000fe40005000000 */
[----:B------:R-:W-:-:S02]  /*2050*/  ISETP.GE.AND P3, PT, R43, R32, PT ;  /* 0x000000202b00720c */ /* 0x000fc40003f66270 */
[C---:B------:R-:W-:Y:S02]  /*2060*/  ISETP.GE.AND P4, PT, R7.reuse, R32, PT ;  /* 0x000000200700720c */ /* 0x040fe40003f86270 */
[----:B------:R-:W-:Y:S02]  /*2070*/  ISETP.GE.AND P1, PT, R7, R0, PT ;  /* 0x000000000700720c */ /* 0x000fe40003f26270 */
[----:B------:R-:W-:Y:S02]  /*2080*/  ISETP.NE.AND P2, PT, R24, 0x1, PT ;  /* 0x000000011800780c */ /* 0x000fe40003f45270 */
[----:B------:R-:W-:Y:S02]  /*2090*/  LOP3.LUT R7, R27, 0x30, RZ, 0xfc, !PT ;  /* 0x000000301b077812 */ /* 0x000fe400078efcff */
[----:B------:R-:W-:Y:S02]  /*20a0*/  FSEL R109, R78, -INF , !P0 ;  /* 0xff8000004e6d7808 */ /* 0x000fe40004000000 */
[----:B------:R-:W-:-:S02]  /*20b0*/  FSEL R125, R77, -INF , !P3 ;  /* 0xff8000004d7d7808 */ /* 0x000fc40005800000 */
[----:B------:R-:W-:Y:S02]  /*20c0*/  FSEL R5, R52, -INF , !P6 ;  /* 0xff80000034057808 */ /* 0x000fe40007000000 */
[C---:B------:R-:W-:Y:S02]  /*20d0*/  ISETP.GE.AND P0, PT, R7.reuse, R32, PT ;  /* 0x000000200700720c */ /* 0x040fe40003f06270 */
[-C--:B------:R-:W-:Y:S02]  /*20e0*/  ISETP.GE.AND P3, PT, R7, R0.reuse, PT ;  /* 0x000000000700720c */ /* 0x080fe40003f66270 */
[----:B------:R-:W-:Y:S02]  /*20f0*/  ISETP.GE.AND P6, PT, R43, R0, PT ;  /* 0x000000002b00720c */ /* 0x000fe40003fc6270 */
[C---:B------:R-:W-:Y:S02]  /*2100*/  LOP3.LUT R7, R27.reuse, 0x38, RZ, 0xfc, !PT ;  /* 0x000000381b077812 */ /* 0x040fe400078efcff */
[----:B------:R-:W-:-:S02]  /*2110*/  LOP3.LUT R27, R27, 0x39, RZ, 0xfc, !PT ;  /* 0x000000391b1b7812 */ /* 0x000fc400078efcff */
[----:B------:R-:W-:Y:S02]  /*2120*/  FSEL R103, R79, -INF , !P6 ;  /* 0xff8000004f677808 */ /* 0x000fe40007000000 */
[----:B------:R-:W-:Y:S02]  /*2130*/  FSEL R107, R62, -INF , !P5 ;  /* 0xff8000003e6b7808 */ /* 0x000fe40006800000 */
[----:B------:R-:W-:Y:S02]  /*2140*/  FSEL R129, R61, -INF , !P4 ;  /* 0xff8000003d817808 */ /* 0x000fe40006000000 */
[----:B------:R-:W-:Y:S02]  /*2150*/  FSEL R105, R63, -INF , !P1 ;  /* 0xff8000003f697808 */ /* 0x000fe40004800000 */
[----:B------:R-:W-:Y:S02]  /*2160*/  FSEL R101, R56, -INF , !P0 ;  /* 0xff80000038657808 */ /* 0x000fe40004000000 */
[----:B------:R-:W-:-:S02]  /*2170*/  ISETP.GE.AND P6, PT, R13, R32, PT ;  /* 0x000000200d00720c */ /* 0x000fc40003fc6270 */
[-C--:B------:R-:W-:Y:S02]  /*2180*/  ISETP.GE.AND P5, PT, R7, R32.reuse, PT ;  /* 0x000000200700720c */ /* 0x080fe40003fa6270 */
[----:B------:R-:W-:Y:S02]  /*2190*/  ISETP.GE.AND P4, PT, R27, R32, PT ;  /* 0x000000201b00720c */ /* 0x000fe40003f86270 */
        /* <DEDUP_REMOVED lines=13> */
[----:B------:R-:W-:Y:S01]  /*2270*/  USHF.L.U32 UR16, UR16, 0x6, URZ ;  /* 0x0000000610107899 */ /* 0x000fe200080006ff */
[----:B------:R-:W-:-:S05]  /*2280*/  IADD3 R7, P0, PT, RZ, -UR9, RZ ;  /* 0x80000009ff077c10 */ /* 0x000fca000ff1e0ff */
[----:B------:R-:W-:-:S05]  /*2290*/  IMAD.X R0, RZ, RZ, ~UR16, P0 ;  /* 0x80000010ff007e24 */ /* 0x000fca00080e06ff */
[----:B------:R-:W-:-:S04]  /*22a0*/  SHF.R.S64 R7, R7, 0x1f, R0 ;  /* 0x0000001f07077819 */ /* 0x000fc80000001000 */
[----:B------:R-:W-:-:S04]  /*22b0*/  IADD3 R118, P0, PT, R7, R118, RZ ;  /* 0x0000007607767210 */ /* 0x000fc80007f1e0ff */
[----:B------:R-:W-:Y:S01]  /*22c0*/  LEA.HI.X.SX32 R119, R0, R119, 0x1, P0 ;  /* 0x0000007700777211 */ /* 0x000fe200000f0eff */
[----:B------:R-:W-:Y:S08]  /*22d0*/  BRA `(.L_x_4190) ;  /* 0x0000000000ec7947 */ /* 0x000ff00003800000 */
.L_x_4189:
        /* <DEDUP_REMOVED lines=33> */
[----:B------:R-:W-:Y:S02]  /*24f0*/  @P5 IADD3 R6, PT, PT, R6, 0x1, RZ ;  /* 0x0000000106065810 */ /* 0x000fe40007ffe0ff */
[----:B------:R-:W-:Y:S02]  /*2500*/  @P6 VIADD R10, R10, 0x1 ;  /* 0x000000010a0a6836 */ /* 0x000fe40000000000 */
[----:B------:R-:W-:-:S04]  /*2510*/  @!P0 IADD3 R6, PT, PT, -R6, RZ, RZ ;  /* 0x000000ff06068210 */ /* 0x000fc80007ffe1ff */
[----:B------:R-:W-:Y:S01]  /*2520*/  @!P3 IMAD.MOV R10, RZ, RZ, -R10 ;  /* 0x000000ffff0ab224 */ /* 0x000fe200078e0a0a */
[----:B------:R-:W-:-:S04]  /*2530*/  SEL R0, R13, R6, !P1 ;  /* 0x000000060d007207 */ /* 0x000fc80004800000 */
[----:B------:R-:W-:Y:S01]  /*2540*/  SEL R13, R13, R10, !P1 ;  /* 0x0000000a0d0d7207 */ /* 0x000fe20004800000 */
[----:B------:R-:W-:-:S04]  /*2550*/  IMAD.WIDE R14, R0, 0x4, R126 ;  /* 0x00000004000e7825 */ /* 0x000fc800078e027e */
[C---:B------:R-:W-:Y:S02]  /*2560*/  IMAD.WIDE R42, R13.reuse, 0x4, R126 ;  /* 0x000000040d2a7825 */ /* 0x040fe400078e027e */
[----:B------:R-:W2:Y:S04]  /*2570*/  LDG.E R15, desc[UR24][R14.64] ;  /* 0x000000180e0f7981 */ /* 0x000ea8000c1e1900 */
[----:B------:R-:W2:Y:S01]  /*2580*/  LDG.E R4, desc[UR24][R42.64] ;  /* 0x000000182a047981 */ /* 0x000ea2000c1e1900 */
[----:B------:R-:W-:-:S05]  /*2590*/  IADD3 R0, PT, PT, R13, -R0, RZ ;  /* 0x800000000d007210 */ /* 0x000fca0007ffe0ff */
[----:B------:R-:W-:-:S04]  /*25a0*/  IMAD R13, R0, R7, -0x40 ;  /* 0xffffffc0000d7424 */ /* 0x000fc800078e0207 */
[----:B------:R-:W-:Y:S01]  /*25b0*/  IMAD.WIDE.U32 R6, R13, UR16, RZ ;  /* 0x000000100d067c25 */ /* 0x000fe2000f8e00ff */
[----:B------:R-:W-:-:S03]  /*25c0*/  SHF.R.S32.HI R0, RZ, 0x1f, R13 ;  /* 0x0000001fff007819 */ /* 0x000fc6000001140d */
[----:B------:R-:W-:Y:S02]  /*25d0*/  IMAD.MOV.U32 R12, RZ, RZ, R6 ;  /* 0x000000ffff0c7224 */ /* 0x000fe400078e0006 */
[----:B------:R-:W-:-:S04]  /*25e0*/  IMAD R0, R0, UR16, RZ ;  /* 0x0000001000007c24 */ /* 0x000fc8000f8e02ff */
[----:B------:R-:W-:-:S05]  /*25f0*/  IMAD R0, R13, UR17, R0 ;  /* 0x000000110d007c24 */ /* 0x000fca000f8e0200 */
[----:B------:R-:W-:Y:S01]  /*2600*/  IADD3 R13, PT, PT, R7, R0, RZ ;  /* 0x00000000070d7210 */ /* 0x000fe20007ffe0ff */
[----:B--2---:R-:W-:-:S04]  /*2610*/  IMAD.IADD R4, R15, 0x1, -R4 ;  /* 0x000000010f047824 */ /* 0x004fc800078e0a04 */
[----:B------:R-:W-:Y:S01]  /*2620*/  IMAD.WIDE.U32 R12, R4, UR18, R12 ;  /* 0x00000012040c7c25 */ /* 0x000fe2000f8e000c */
[----:B------:R-:W-:Y:S02]  /*2630*/  SHF.R.S32.HI R2, RZ, 0x1f, R4 ;  /* 0x0000001fff027819 */ /* 0x000fe40000011404 */
[----:B------:R-:W-:-:S03]  /*2640*/  LEA R118, P0, R12, R118, 0x1 ;  /* 0x000000760c767211 */ /* 0x000fc600078008ff */
[----:B------:R-:W-:-:S04]  /*2650*/  IMAD R7, R2, UR18, RZ ;  /* 0x0000001202077c24 */ /* 0x000fc8000f8e02ff */
[----:B------:R-:W-:-:S05]  /*2660*/  IMAD R7, R4, UR19, R7 ;  /* 0x0000001304077c24 */ /* 0x000fca000f8e0207 */
[----:B------:R-:W-:-:S04]  /*2670*/  IADD3 R7, PT, PT, R13, R7, RZ ;  /* 0x000000070d077210 */ /* 0x000fc80007ffe0ff */
[----:B------:R-:W-:-:S07]  /*2680*/  LEA.HI.X R119, R12, R119, R7, 0x1, P0 ;  /* 0x000000770c777211 */ /* 0x000fce00000f0c07 */
.L_x_4190:
[----:B------:R-:W-:Y:S01]  /*2690*/  IADD3 R6, P0, PT, R118, UR4, RZ ;  /* 0x0000000476067c10 */ /* 0x000fe2000ff1e0ff */
[----:B------:R-:W-:Y:S01]  /*26a0*/  @!PT LDS RZ, [RZ] ;  /* 0x00000000fffff984 */ /* 0x000fe20000000800 */
[----:B------:R-:W-:Y:S01]  /*26b0*/  @!PT LDS RZ, [RZ] ;  /* 0x00000000fffff984 */ /* 0x000fe20000000800 */
[----:B------:R-:W-:Y:S01]  /*26c0*/  @!PT LDS RZ, [RZ] ;  /* 0x00000000fffff984 */ /* 0x000fe20000000800 */
[----:B------:R1:W-:Y:S03]  /*26d0*/  LDGSTS.E.BYPASS.LTC128B.128 [R131+0x3000], desc[UR24][R118.64] ;  /* 0x0300000076837fae */ /* 0x0003e6000b981a18 */
[----:B------:R-:W-:Y:S01]  /*26e0*/  IADD3.X R7, PT, PT, R119, UR8, RZ, P0, !PT ;  /* 0x0000000877077c10 */ /* 0x000fe200087fe4ff */
[----:B------:R1:W-:Y:S04]  /*26f0*/  LDGSTS.E.BYPASS.LTC128B.128 [R131+0x4000], desc[UR24][R118.64+0x40] ;  /* 0x0400004076837fae */ /* 0x0003e8000b981a18 */
[----:B------:R1:W-:Y:S04]  /*2700*/  LDGSTS.E.BYPASS.LTC128B.128 [R131+0x5000], desc[UR24][R118.64+0x80] ;  /* 0x0500008076837fae */ /* 0x0003e8000b981a18 */
[----:B------:R1:W-:Y:S04]  /*2710*/  LDGSTS.E.BYPASS.LTC128B.128 [R131+0x3800], desc[UR24][R6.64] ;  /* 0x0380000006837fae */ /* 0x0003e8000b981a18 */
[----:B------:R1:W-:Y:S04]  /*2720*/  LDGSTS.E.BYPASS.LTC128B.128 [R131+0x4800], desc[UR24][R6.64+0x40] ;  /* 0x0480004006837fae */ /* 0x0003e8000b981a18 */
[----:B------:R1:W-:Y:S04]  /*2730*/  LDGSTS.E.BYPASS.LTC128B.128 [R131+0x5800], desc[UR24][R6.64+0x80] ;  /* 0x0580008006837fae */ /* 0x0003e8000b981a18 */
[----:B------:R-:W0:Y:S02]  /*2740*/  LDGDEPBAR ;  /* 0x00000000000079af */ /* 0x000e240000000000 */
.L_x_4188:
        /* <DEDUP_REMOVED lines=15> */
[----:B------:R-:W-:Y:S02]  /*2840*/  FMNMX.FTZ R0, R95, R0, !PT ;  /* 0x000000005f007209 */ /* 0x000fe40007810000 */
[----:B------:R-:W-:Y:S02]  /*2850*/  FMNMX.FTZ R4, R89, R4, !PT ;  /* 0x0000000459047209 */ /* 0x000fe40007810000 */
[----:B------:R-:W-:Y:S01]  /*2860*/  LOP3.LUT R113, R3, 0x120, R80, 0xf8, !PT ;  /* 0x0000012003717812 */ /* 0x000fe200078ef850 */
[----:B------:R-:W3:Y:S03]  /*2870*/  SHFL.BFLY PT, R13, R0, 0x2, 0x1f ;  /* 0x0c401f00000d7f89 */ /* 0x000ee600000e0000 */
[----:B------:R-:W-:Y:S01]  /*2880*/  LEA R113, R113, UR5, 0x1 ;  /* 0x0000000571717c11 */ /* 0x000fe2000f8e08ff */
[----:B-1----:R-:W1:Y:S03]  /*2890*/  SHFL.BFLY PT, R7, R4, 0x2, 0x1f ;  /* 0x0c401f0004077f89 */ /* 0x002e6600000e0000 */
[----:B------:R-:W-:Y:S01]  /*28a0*/  IADD3 R87, PT, PT, R26, R113, RZ ;  /* 0x000000711a577210 */ /* 0x000fe20007ffe0ff */
[----:B------:R-:W-:Y:S04]  /*28b0*/  LDSM.16.MT88.4 R56, [R113+0x7000] ;  /* 0x007000007138783b */ /* 0x000fe80000004200 */
[----:B------:R-:W-:Y:S04]  /*28c0*/  LDSM.16.MT88.4 R48, [R87+0x6000] ;  /* 0x006000005730783b */ /* 0x000fe80000004200 */
[----:B------:R-:W-:Y:S04]  /*28d0*/  LDSM.16.MT88.4 R64, [R87+0x7000] ;  /* 0x007000005740783b */ /* 0x000fe80000004200 */
[----:B------:R-:W-:Y:S01]  /*28e0*/  LDSM.16.MT88.4 R72, [R113+0x8000] ;  /* 0x008000007148783b */ /* 0x000fe20000004200 */
[----:B---3--:R-:W-:-:S02]  /*28f0*/  FMNMX.FTZ R13, R0, R13, !PT ;  /* 0x0000000d000d7209 */ /* 0x008fc40007810000 */
[----:B-1----:R-:W-:-:S03]  /*2900*/  FMNMX.FTZ R7, R4, R7, !PT ;  /* 0x0000000704077209 */ /* 0x002fc60007810000 */
[----:B------:R-:W1:Y:S04]  /*2910*/  SHFL.BFLY PT, R2, R13, 0x1, 0x1f ;  /* 0x0c201f000d027f89 */ /* 0x000e6800000e0000 */
[----:B------:R-:W3:Y:S01]  /*2920*/  SHFL.BFLY PT, R0, R7, 0x1, 0x1f ;  /* 0x0c201f0007007f89 */ /* 0x000ee200000e0000 */
[----:B-1----:R-:W-:-:S03]  /*2930*/  FMNMX.FTZ R2, R13, R2, !PT ;  /* 0x000000020d027209 */ /* 0x002fc60007810000 */
[----:B------:R-:W-:Y:S01]  /*2940*/  LDSM.16.MT88.4 R12, [R87+0x6400] ;  /* 0x00640000570c783b */ /* 0x000fe20000004200 */
[----:B---3--:R-:W-:Y:S01]  /*2950*/  FMNMX.FTZ R0, R7, R0, !PT ;  /* 0x0000000007007209 */ /* 0x008fe20007810000 */
[C---:B--2---:R-:W-:Y:S01]  /*2960*/  FMUL.FTZ R96, R2.reuse, UR4 ;  /* 0x0000000402607c20 */ /* 0x044fe20008410000 */
[----:B------:R-:W-:-:S03]  /*2970*/  FSETP.NEU.FTZ.AND P0, PT, R2, -INF , PT ;  /* 0xff8000000200780b */ /* 0x000fc60003f1d000 */
[----:B------:R-:W-:Y:S01]  /*2980*/  FMUL.FTZ R92, R0, UR4 ;  /* 0x00000004005c7c20 */ /* 0x000fe20008410000 */
[----:B------:R-:W-:Y:S02]  /*2990*/  FSEL R96, R96, RZ, P0 ;  /* 0x000000ff60607208 */ /* 0x000fe40000000000 */
[----:B------:R-:W-:-:S03]  /*29a0*/  FSETP.NEU.FTZ.AND P0, PT, R0, -INF , PT ;  /* 0xff8000000000780b */ /* 0x000fc60003f1d000 */
        /* <DEDUP_REMOVED lines=10> */
[----:B------:R-:W1:Y:S01]  /*2a50*/  LDSM.16.MT88.4 R40, [R113+0x6000] ;  /* 0x006000007128783b */ /* 0x000e620000004200 */
[----:B------:R-:W-:Y:S01]  /*2a60*/  MUFU.EX2 R86, R86 ;  /* 0x0000005600567308 */ /* 0x000fe20000000800 */
[--C-:B------:R-:W-:Y:S01]  /*2a70*/  FFMA.FTZ R32, R21, UR4, -R96.reuse ;  /* 0x0000000415207c23 */ /* 0x100fe20008010860 */
[--C-:B------:R-:W-:Y:S01]  /*2a80*/  FFMA.FTZ R29, R39, UR4, -R96.reuse ;  /* 0x00000004271d7c23 */ /* 0x100fe20008010860 */
[----:B------:R-:W2:Y:S01]  /*2a90*/  LDSM.16.MT88.4 R4, [R87+0x8000] ;  /* 0x008000005704783b */ /* 0x000ea20000004200 */
[----:B------:R-:W-:Y:S01]  /*2aa0*/  FFMA.FTZ R25, R53, UR4, -R96 ;  /* 0x0000000435197c23 */ /* 0x000fe20008010860 */
[--C-:B------:R-:W-:Y:S01]  /*2ab0*/  FFMA.FTZ R30, R11, UR4, -R92.reuse ;  /* 0x000000040b1e7c23 */ /* 0x100fe2000801085c */
[--C-:B------:R-:W-:Y:S01]  /*2ac0*/  FFMA.FTZ R27, R9, UR4, -R92.reuse ;  /* 0x00000004091b7c23 */ /* 0x100fe2000801085c */
[--C-:B------:R-:W-:Y:S01]  /*2ad0*/  FFMA.FTZ R26, R19, UR4, -R92.reuse ;  /* 0x00000004131a7c23 */ /* 0x100fe2000801085c */
[----:B------:R-:W3:Y:S01]  /*2ae0*/  MUFU.EX2 R35, R35 ;  /* 0x0000002300237308 */ /* 0x000ee20000000800 */
[--C-:B------:R-:W-:Y:S01]  /*2af0*/  FFMA.FTZ R3, R17, UR4, -R92.reuse ;  /* 0x0000000411037c23 */ /* 0x100fe2000801085c */
[----:B------:R-:W4:Y:S01]  /*2b00*/  LDSM.16.MT88.4 R8, [R113+0x7400] ;  /* 0x007400007108783b */ /* 0x000f220000004200 */
[--C-:B------:R-:W-:Y:S01]  /*2b10*/  FFMA.FTZ R94, R109, UR4, -R92.reuse ;  /* 0x000000046d5e7c23 */ /* 0x100fe2000801085c */
[--C-:B------:R-:W-:Y:S01]  /*2b20*/  FFMA.FTZ R103, R103, UR4, -R92.reuse ;  /* 0x0000000467677c23 */ /* 0x100fe2000801085c */
[--C-:B------:R-:W-:Y:S01]  /*2b30*/  FFMA.FTZ R98, R107, UR4, -R92.reuse ;  /* 0x000000046b627c23 */ /* 0x100fe2000801085c */
[----:B------:R-:W5:Y:S01]  /*2b40*/  LDSM.16.MT88.4 R20, [R113+0x6400] ;  /* 0x006400007114783b */ /* 0x000f620000004200 */
[----:B------:R-:W-:Y:S01]  /*2b50*/  FFMA.FTZ R105, R105, UR4, -R92 ;  /* 0x0000000469697c23 */ /* 0x000fe2000801085c */
[----:B------:R-:W-:Y:S01]  /*2b60*/  MUFU.EX2 R34, R34 ;  /* 0x0000002200227308 */ /* 0x000fe20000000800 */
[--C-:B------:R-:W-:Y:S01]  /*2b70*/  FFMA.FTZ R100, R101, UR4, -R96.reuse ;  /* 0x0000000465647c23 */ /* 0x100fe20008010860 */
[----:B------:R-:W5:Y:S01]  /*2b80*/  LDSM.16.MT88.4 R16, [R87+0x7400] ;  /* 0x007400005710783b */ /* 0x000f620000004200 */
[--C-:B------:R-:W-:Y:S01]  /*2b90*/  FFMA.FTZ R99, R99, UR4, -R96.reuse ;  /* 0x0000000463637c23 */ /* 0x100fe20008010860 */
[----:B------:R-:W-:Y:S01]  /*2ba0*/  FFMA.FTZ R97, R97, UR4, -R96 ;  /* 0x0000000461617c23 */ /* 0x000fe20008010860 */
[--C-:B------:R-:W-:Y:S01]  /*2bb0*/  FFMA.FTZ R93, R93, UR4, -R92.reuse ;  /* 0x000000045d5d7c23 */ /* 0x100fe2000801085c */
[--C-:B------:R-:W-:Y:S01]  /*2bc0*/  FFMA.FTZ R102, R91, UR4, -R92.reuse ;  /* 0x000000045b667c23 */ /* 0x100fe2000801085c */
[--C-:B------:R-:W-:Y:S01]  /*2bd0*/  FFMA.FTZ R90, R90, UR4, -R92.reuse ;  /* 0x000000045a5a7c23 */ /* 0x100fe2000801085c */
[----:B------:R-:W1:Y:S01]  /*2be0*/  MUFU.EX2 R31, R31 ;  /* 0x0000001f001f7308 */ /* 0x000e620000000800 */
[----:B---3--:R-:W-:Y:S01]  /*2bf0*/  F2FP.F16.F32.PACK_AB R80, R35, R86 ;  /* 0x000000562350723e */ /* 0x008fe200000000ff */
[----:B------:R-:W-:Y:S01]  /*2c00*/  FFMA.FTZ R89, R89, UR4, -R92 ;  /* 0x0000000459597c23 */ /* 0x000fe2000801085c */
[----:B------:R-:W-:-:S05]  /*2c10*/  FADD.FTZ R35, R86, R35 ;  /* 0x0000002356237221 */ /* 0x000fca0000010000 */
[----:B------:R-:W-:Y:S08]  /*2c20*/  MUFU.EX2 R88, R88 ;  /* 0x0000005800587308 */ /* 0x000ff00000000800 */
[----:B------:R-:W3:Y:S01]  /*2c30*/  MUFU.EX2 R85, R85 ;  /* 0x0000005500557308 */ /* 0x000ee20000000800 */
[----:B-1----:R-:W-:Y:S01]  /*2c40*/  F2FP.F16.F32.PACK_AB R82, R31, R34 ;  /* 0x000000221f52723e */ /* 0x002fe200000000ff */
[----:B------:R-:W-:-:S04]  /*2c50*/  FADD.FTZ R34, R34, R35 ;  /* 0x0000002322227221 */ /* 0x000fc80000010000 */
[----:B------:R-:W-:Y:S02]  /*2c60*/  FADD.FTZ R31, R31, R34 ;  /* 0x000000221f1f7221 */ /* 0x000fe40000010000 */
[----:B------:R-:W-:Y:S08]  /*2c70*/  MUFU.EX2 R84, R84 ;  /* 0x0000005400547308 */ /* 0x000ff00000000800 */
[----:B------:R-:W1:Y:S01]  /*2c80*/  MUFU.EX2 R33, R33 ;  /* 0x0000002100217308 */ /* 0x000e620000000800 */
[----:B---3--:R-:W-:Y:S01]  /*2c90*/  F2FP.F16.F32.PACK_AB R81, R85, R88 ;  /* 0x000000585551723e */ /* 0x008fe200000000ff */
[----:B------:R-:W-:-:S06]  /*2ca0*/  FADD.FTZ R85, R88, R85 ;  /* 0x0000005558557221 */ /* 0x000fcc0000010000 */
[----:B------:R-:W-:Y:S08]  /*2cb0*/  MUFU.EX2 R32, R32 ;  /* 0x0000002000207308 */ /* 0x000ff00000000800 */
[----:B------:R-:W3:Y:S01]  /*2cc0*/  MUFU.EX2 R29, R29 ;  /* 0x0000001d001d7308 */ /* 0x000ee20000000800 */
        /* <DEDUP_REMOVED lines=24> */
[----:B--2---:R-:W-:Y:S01]  /*2e50*/  HMMA.16816.F32 R76, R80, R4, RZ ;  /* 0x00000004504c723c */ /* 0x004fe200000018ff */
[----:B---3--:R-:W-:Y:S01]  /*2e60*/  F2FP.F16.F32.PACK_AB R4, R29, R32 ;  /* 0x000000201d04723e */ /* 0x008fe200000000ff */
[----:B------:R-:W-:Y:S01]  /*2e70*/  FADD.FTZ R32, R32, R31 ;  /* 0x0000001f20207221 */ /* 0x000fe20000010000 */
[----:B-1----:R-:W-:Y:S01]  /*2e80*/  F2FP.F16.F32.PACK_AB R5, R27, R30 ;  /* 0x0000001e1b05723e */ /* 0x002fe200000000ff */
[----:B------:R-:W-:-:S02]  /*2e90*/  FADD.FTZ R30, R30, R33 ;  /* 0x000000211e1e7221 */ /* 0x000fc40000010000 */
[----:B------:R-:W-:Y:S01]  /*2ea0*/  FADD.FTZ R29, R29, R32 ;  /* 0x000000201d1d7221 */ /* 0x000fe20000010000 */
[----:B------:R-:W-:Y:S01]  /*2eb0*/  MUFU.EX2 R99, R99 ;  /* 0x0000006300637308 */ /* 0x000fe20000000800 */
        /* <DEDUP_REMOVED lines=17> */
[----:B-----5:R-:W-:Y:S01]  /*2fd0*/  HMMA.16816.F32 R36, R4, R20, R36 ;  /* 0x000000140424723c */ /* 0x020fe20000001824 */
[--C-:B------:R-:W-:Y:S01]  /*2fe0*/  FFMA.FTZ R21, R123, UR4, -R96.reuse ;  /* 0x000000047b157c23 */ /* 0x100fe20008010860 */
[----:B------:R-:W-:-:S05]  /*2ff0*/  FFMA.FTZ R20, R129, UR4, -R96 ;  /* 0x0000000481147c23 */ /* 0x000fca0008010860 */
[----:B------:R-:W-:Y:S01]  /*3000*/  MUFU.EX2 R21, R21 ;  /* 0x0000001500157308 */ /* 0x000fe20000000800 */
[----:B------:R-:W-:Y:S01]  /*3010*/  HMMA.16816.F32 R40, R4, R22, R40 ;  /* 0x000000160428723c */ /* 0x000fe20000001828 */
[--C-:B------:R-:W-:Y:S01]  /*3020*/  FFMA.FTZ R23, R111, UR4, -R96.reuse ;  /* 0x000000046f177c23 */ /* 0x100fe20008010860 */
[--C-:B------:R-:W-:Y:S01]  /*3030*/  FFMA.FTZ R22, R125, UR4, -R96.reuse ;  /* 0x000000047d167c23 */ /* 0x100fe20008010860 */
[----:B------:R-:W-:-:S04]  /*3040*/  FFMA.FTZ R96, R95, UR4, -R96 ;  /* 0x000000045f607c23 */ /* 0x000fc80008010860 */
[----:B------:R-:W-:Y:S01]  /*3050*/  MUFU.EX2 R23, R23 ;  /* 0x0000001700177308 */ /* 0x000fe20000000800 */
[C---:B------:R-:W-:Y:S07]  /*3060*/  HMMA.16816.F32 R60, R4.reuse, R16, R60 ;  /* 0x00000010043c723c */ /* 0x040fee000000183c */
[----:B------:R-:W3:Y:S01]  /*3070*/  MUFU.EX2 R22, R22 ;  /* 0x0000001600167308 */ /* 0x000ee20000000800 */
[C---:B-1----:R-:W-:Y:S07]  /*3080*/  HMMA.16816.F32 R68, R4.reuse, R12, R68 ;  /* 0x0000000c0444723c */ /* 0x042fee0000001844 */
[----:B------:R-:W1:Y:S01]  /*3090*/  MUFU.EX2 R20, R20 ;  /* 0x0000001400147308 */ /* 0x000e620000000800 */
[C---:B------:R-:W-:Y:S01]  /*30a0*/  HMMA.16816.F32 R72, R4.reuse, R14, R72 ;  /* 0x0000000e0448723c */ /* 0x040fe20000001848 */
[----:B------:R-:W4:Y:S06]  /*30b0*/  LDSM.16.MT88.4 R12, [R87+0x6800] ;  /* 0x00680000570c783b */ /* 0x000f2c0000004200 */
[----:B------:R-:W5:Y:S01]  /*30c0*/  MUFU.EX2 R96, R96 ;  /* 0x0000006000607308 */ /* 0x000f620000000800 */
[C---:B--2---:R-:W-:Y:S08]  /*30d0*/  HMMA.16816.F32 R76, R4.reuse, R8, R76 ;  /* 0x00000008044c723c */ /* 0x044ff0000000184c */
[C---:B------:R-:W-:Y:S01]  /*30e0*/  HMMA.16816.F32 R80, R4.reuse, R10, R80 ;  /* 0x0000000a0450723c */ /* 0x040fe20000001850 */
[----:B------:R-:W2:Y:S07]  /*30f0*/  LDSM.16.MT88.4 R8, [R113+0x7800] ;  /* 0x007800007108783b */ /* 0x000eae0000004200 */
[----:B------:R-:W-:Y:S01]  /*3100*/  HMMA.16816.F32 R64, R4, R18, R64 ;  /* 0x000000120440723c */ /* 0x000fe20000001840 */
[----:B------:R-:W5:Y:S01]  /*3110*/  LDSM.16.MT88.4 R16, [R113+0x6800] ;  /* 0x006800007110783b */ /* 0x000f620000004200 */
[----:B---3--:R-:W-:-:S02]  /*3120*/  F2FP.F16.F32.PACK_AB R4, R22, R23 ;  /* 0x000000171604723e */ /* 0x008fc400000000ff */
[----:B------:R-:W-:Y:S01]  /*3130*/  F2FP.F16.F32.PACK_AB R5, R103, R94 ;  /* 0x0000005e6705723e */ /* 0x000fe200000000ff */
[----:B------:R-:W-:Y:S01]  /*3140*/  FADD.FTZ R94, R94, R3 ;  /* 0x000000035e5e7221 */ /* 0x000fe20000010000 */
[----:B-1----:R-:W-:Y:S02]  /*3150*/  F2FP.F16.F32.PACK_AB R6, R20, R21 ;  /* 0x000000151406723e */ /* 0x002fe400000000ff */
[----:B------:R-:W-:Y:S01]  /*3160*/  F2FP.F16.F32.PACK_AB R7, R105, R98 ;  /* 0x000000626907723e */ /* 0x000fe200000000ff */
[----:B------:R-:W-:-:S06]  /*3170*/  FADD.FTZ R103, R103, R94 ;  /* 0x0000005e67677221 */ /* 0x000fcc0000010000 */
[C---:B----4-:R-:W-:Y:S08]  /*3180*/  HMMA.16816.F32 R44, R4.reuse, R12, R44 ;  /* 0x0000000c042c723c */ /* 0x050ff0000000182c */
        /* <DEDUP_REMOVED lines=16> */
[----:B------:R-:W-:Y:S01]  /*3290*/  F2FP.F16.F32.PACK_AB R4, R99, R100 ;  /* 0x000000646304723e */ /* 0x000fe200000000ff */
[----:B------:R-:W3:Y:S01]  /*32a0*/  LDSM.16.MT88.4 R16, [R113+0x6c00] ;  /* 0x006c00007110783b */ /* 0x000ee20000004200 */
[----:B------:R-:W-:-:S02]  /*32b0*/  F2FP.F16.F32.PACK_AB R5, R102, R93 ;  /* 0x0000005d6605723e */ /* 0x000fc400000000ff */
        /* <DEDUP_REMOVED lines=33> */
[----:B------:R-:W-:-:S04]  /*34d0*/  NOP ;  /* 0x0000000000007918 */ /* 0x000fc80000000000 */
[----:B------:R-:W-:-:S15]  /*34e0*/  @!P2 BRA `(.L_x_4191) ;  /* 0x000000240010a947 */ /* 0x000fde0003800000 */
        /* <DEDUP_REMOVED lines=16> */
.L_x_4195:
        /* <DEDUP_REMOVED lines=8> */
[----:B-----5:R-:W-:Y:S02]  /*3670*/  @!P1 IMAD.SHL.U32 R4, R110, 0x40, RZ ;  /* 0x000000406e049824 */ /* 0x020fe400078e00ff */
[----:B------:R-:W-:Y:S02]  /*3680*/  IMAD.SHL.U32 R117, R112, 0x8, RZ ;  /* 0x0000000870757824 */ /* 0x000fe400078e00ff */
[----:B------:R-:W-:Y:S03]  /*3690*/  @!P1 IMAD.X R4, RZ, RZ, ~R4, P0 ;  /* 0x000000ffff049224 */ /* 0x000fe600000e0e04 */
[----:B------:R-:W-:Y:S02]  /*36a0*/  LOP3.LUT R131, R117, 0xd8, RZ, 0xc0, !PT ;  /* 0x000000d875837812 */ /* 0x000fe400078ec0ff */
[----:B------:R-:W-:Y:S02]  /*36b0*/  @!P1 SHF.R.S64 R5, R5, 0x1f, R4 ;  /* 0x0000001f05059819 */ /* 0x000fe40000001004 */
[----:B------:R-:W-:Y:S02]  /*36c0*/  LOP3.LUT R0, R117, 0x1f20, RZ, 0xc0, !PT ;  /* 0x00001f2075007812 */ /* 0x000fe400078ec0ff */
[----:B------:R-:W-:Y:S02]  /*36d0*/  LOP3.LUT R131, R131, R124, RZ, 0x3c, !PT ;  /* 0x0000007c83837212 */ /* 0x000fe400078e3cff */
[----:B------:R-:W-:Y:S02]  /*36e0*/  @!P1 IADD3 R120, P0, PT, R120, R5, RZ ;  /* 0x0000000578789210 */ /* 0x000fe40007f1e0ff */
[----:B------:R-:W-:Y:S01]  /*36f0*/  LOP3.LUT R131, R0, R131, RZ, 0xfc, !PT ;  /* 0x0000008300837212 */ /* 0x000fe200078efcff */
[----:B------:R-:W-:Y:S01]  /*3700*/  IMAD.MOV.U32 R0, RZ, RZ, R121 ;  /* 0x000000ffff007224 */ /* 0x000fe200078e0079 */
[----:B------:R-:W-:Y:S01]  /*3710*/  @!P1 LEA.HI.X.SX32 R121, R4, R121, 0x1, P0 ;  /* 0x0000007904799211 */ /* 0x000fe200000f0eff */
[----:B--2---:R-:W-:Y:S08]  /*3720*/  @!P1 BRA `(.L_x_4192) ;  /* 0x0000000000f49947 */ /* 0x004ff00003800000 */
        /* <DEDUP_REMOVED lines=61> */
.L_x_4192:
[----:B------:R-:W-:Y:S01]  /*3b00*/  LEA R131, R131, UR5, 0x1 ;  /* 0x0000000583837c11 */ /* 0x000fe2000f8e08ff */
[----:B------:R-:W-:Y:S01]  /*3b10*/  IMAD.SHL.U32 R115, R112, 0x10, RZ ;  /* 0x0000001070737824 */ /* 0x000fe200078e00ff */
[----:B------:R-:W-:Y:S01]  /*3b20*/  LEA R134, P0, R110, R120, 0x6 ;  /* 0x000000786e867211 */ /* 0x000fe200078030ff */
[C---:B------:R-:W-:Y:S01]  /*3b30*/  IMAD.SHL.U32 R114, R112.reuse, 0x4, RZ ;  /* 0x0000000470727824 */ /* 0x040fe200078e00ff */
[----:B------:R-:W-:Y:S01]  /*3b40*/  SHF.R.U32.HI R116, RZ, 0x1, R112 ;  /* 0x00000001ff747819 */ /* 0x000fe20000011670 */
[----:B------:R-:W-:Y:S01]  /*3b50*/  @!PT LDS RZ, [RZ] ;  /* 0x00000000fffff984 */ /* 0x000fe20000000800 */
[----:B------:R-:W-:Y:S01]  /*3b60*/  @!PT LDS RZ, [RZ] ;  /* 0x00000000fffff984 */ /* 0x000fe20000000800 */
[----:B------:R-:W-:Y:S01]  /*3b70*/  @!PT LDS RZ, [RZ] ;  /* 0x00000000fffff984 */ /* 0x000fe20000000800 */
[----:B------:R1:W-:Y:S01]  /*3b80*/  LDGSTS.E.BYPASS.LTC128B.128 [R131+0x6000], desc[UR24][R120.64] ;  /* 0x0600000078837fae */ /* 0x0003e2000b981a18 */
[----:B------:R-:W-:Y:S01]  /*3b90*/  IMAD.SHL.U32 R2, R112, 0x20, RZ ;  /* 0x0000002070027824 */ /* 0x000fe200078e00ff */
[----:B------:R-:W-:Y:S01]  /*3ba0*/  LOP3.LUT R87, R115, 0x100, RZ, 0xc0, !PT ;  /* 0x0000010073577812 */ /* 0x000fe200078ec0ff */
[----:B------:R-:W-:Y:S02]  /*3bb0*/  VIADD R129, R129, 0x1 ;  /* 0x0000000181817836 */ /* 0x000fe40000000000 */
[----:B------:R1:W-:Y:S01]  /*3bc0*/  LDGSTS.E.BYPASS.LTC128B.128 [R131+0x7000], desc[UR24][R120.64+0x40] ;  /* 0x0700004078837fae */ /* 0x0003e2000b981a18 */
[----:B------:R-:W-:Y:S02]  /*3bd0*/  LOP3.LUT R89, R114, 0x18, RZ, 0xc0, !PT ;  /* 0x0000001872597812 */ /* 0x000fe400078ec0ff */
[----:B------:R-:W-:Y:S02]  /*3be0*/  LOP3.LUT R115, R115, 0x3e00, RZ, 0xc0, !PT ;  /* 0x00003e0073737812 */ /* 0x000fe400078ec0ff */
[----:B------:R1:W-:Y:S01]  /*3bf0*/  LDGSTS.E.BYPASS.LTC128B.128 [R131+0x8000], desc[UR24][R120.64+0x80] ;  /* 0x0800008078837fae */ /* 0x0003e2000b981a18 */
[----:B------:R-:W-:Y:S02]  /*3c00*/  LEA.HI.X R135, R110, R121, R132, 0x6, P0 ;  /* 0x000000796e877211 */ /* 0x000fe400000f3484 */
[--C-:B------:R-:W-:Y:S02]  /*3c10*/  LOP3.LUT R84, R87, 0x20, R2.reuse, 0xf8, !PT ;  /* 0x0000002057547812 */ /* 0x100fe400078ef802 */
[--C-:B------:R-:W-:Y:S01]  /*3c20*/  LOP3.LUT R89, R89, 0xc0, R2.reuse, 0xf8, !PT ;  /* 0x000000c059597812 */ /* 0x100fe200078ef802 */
[----:B------:R1:W-:Y:S01]  /*3c30*/  LDGSTS.E.BYPASS.LTC128B.128 [R131+0x6800], desc[UR24][R134.64] ;  /* 0x0680000086837fae */ /* 0x0003e2000b981a18 */
[----:B------:R-:W-:Y:S02]  /*3c40*/  LOP3.LUT R87, R115, 0x120, R2, 0xf8, !PT ;  /* 0x0000012073577812 */ /* 0x000fe400078ef802 */
[----:B------:R-:W-:Y:S02]  /*3c50*/  LOP3.LUT R0, R116, 0x8, RZ, 0xc0, !PT ;  /* 0x0000000874007812 */ /* 0x000fe400078ec0ff */
[----:B------:R1:W-:Y:S01]  /*3c60*/  LDGSTS.E.BYPASS.LTC128B.128 [R131+0x7800], desc[UR24][R134.64+0x40] ;  /* 0x0780004086837fae */ /* 0x0003e2000b981a18 */
[----:B------:R-:W-:Y:S02]  /*3c70*/  LOP3.LUT R2, R112, 0x8, RZ, 0xc0, !PT ;  /* 0x0000000870027812 */ /* 0x000fe400078ec0ff */
[-C--:B------:R-:W-:Y:S02]  /*3c80*/  LOP3.LUT R0, R87, R89.reuse, R0, 0xf6, !PT ;  /* 0x0000005957007212 */ /* 0x080fe400078ef600 */
[----:B------:R1:W-:Y:S01]  /*3c90*/  LDGSTS.E.BYPASS.LTC128B.128 [R131+0x8800], desc[UR24][R134.64+0x80] ;  /* 0x0880008086837fae */ /* 0x0003e2000b981a18 */
[----:B------:R-:W-:Y:S01]  /*3ca0*/  LOP3.LUT R2, R84, R89, R2, 0xf6, !PT ;  /* 0x0000005954027212 */ /* 0x000fe200078ef602 */
[----:B------:R-:W-:Y:S01]  /*3cb0*/  IMAD.MOV.U32 R87, RZ, RZ, 0x20 ;  /* 0x00000020ff577424 */ /* 0x000fe200078e00ff */
[----:B------:R-:W-:Y:S02]  /*3cc0*/  LEA R86, R0, UR5, 0x1 ;  /* 0x0000000500567c11 */ /* 0x000fe4000f8e08ff */
[----:B------:R-:W0:Y:S01]  /*3cd0*/  LDGDEPBAR ;  /* 0x00000000000079af */ /* 0x000e220000000000 */
[----:B------:R-:W-:Y:S02]  /*3ce0*/  LEA R2, R2, UR5, 0x1 ;  /* 0x0000000502027c11 */ /* 0x000fe4000f8e08ff */
[----:B------:R-:W-:Y:S02]  /*3cf0*/  LOP3.LUT P0, RZ, R112, 0x4, RZ, 0xc0, !PT ;  /* 0x0000000470ff7812 */ /* 0x000fe4000780c0ff */
[----:B------:R-:W-:Y:S01]  /*3d00*/  LDSM.16.M88.4 R88, [R86] ;  /* 0x000000005658783b */ /* 0x000fe20000000200 */
[----:B------:R-:W-:Y:S02]  /*3d10*/  ISETP.NE.AND P2, PT, R129, RZ, PT ;  /* 0x000000ff8100720c */ /* 0x000fe40003f45270 */
[----:B------:R-:W-:Y:S02]  /*3d20*/  SEL R87, R87, 0xffffffe0, !P0 ;  /* 0xffffffe057577807 */ /* 0x000fe40004000000 */
[----:B------:R-:W2:Y:S03]  /*3d30*/  LDSM.16.M88.4 R92, [R2+0x3000] ;  /* 0x00300000025c783b */ /* 0x000ea60000000200 */
[C---:B------:R-:W-:Y:S02]  /*3d40*/  IMAD.IADD R84, R87.reuse, 0x1, R86 ;  /* 0x0000000157547824 */ /* 0x040fe400078e0256 */
[----:B------:R-:W5:Y:S01]  /*3d50*/  LDSM.16.M88.4 R96, [R2+0x3400] ;  /* 0x003400000260783b */ /* 0x000f620000000200 */
[----:B------:R-:W-:Y:S04]  /*3d60*/  IMAD.IADD R0, R87, 0x1, R2 ;  /* 0x0000000157007824 */ /* 0x000fe800078e0202 */
[----:B------:R-:W3:Y:S05]  /*3d70*/  LDSM.16.M88.4 R100, [R2+0x3800] ;  /* 0x003800000264783b */ /* 0x000eea0000000200 */
        /* <DEDUP_REMOVED lines=24> */
[----:B------:R-:W2:Y:S05]  /*3f00*/  LDSM.16.M88.4 R88, [R2+0x4000] ;  /* 0x004000000258783b */ /* 0x000eaa0000000200 */
[----:B------:R-:W3:Y:S02]  /*3f10*/  LDSM.16.M88.4 R92, [R2+0x4400] ;  /* 0x00440000025c783b */ /* 0x000ee40000000200 */
        /* <DEDUP_REMOVED lines=21> */
[----:B------:R-:W2:Y:S07]  /*4070*/  LDSM.16.M88.4 R92, [R86+0x2000] ;  /* 0x00200000565c783b */ /* 0x000eae0000000200 */
[C---:B---3--:R-:W-:Y:S08]  /*4080*/  HMMA.16816.F32 R28, R88.reuse, R96, R28 ;  /* 0x00000060581c723c */ /* 0x048ff0000000181c */
[----:B------:R-:W-:Y:S01]  /*4090*/  HMMA.16816.F32 R32, R88, R98, R32 ;  /* 0x000000625820723c */ /* 0x000fe20000001820 */
[----:B------:R-:W3:Y:S05]  /*40a0*/  LDSM.16.M88.4 R88, [R2+0x5400] ;  /* 0x005400000258783b */ /* 0x000eea0000000200 */
[----:B------:R-:W4:Y:S02]  /*40b0*/  LDSM.16.M88.4 R96, [R2+0x5800] ;  /* 0x005800000260783b */ /* 0x000f240000000200 */
        /* <DEDUP_REMOVED lines=9> */
[C---:B--2---:R-:W-:Y:S08]  /*4150*/  HMMA.16816.F32 R28, R92.reuse, R88, R28 ;  /* 0x000000585c1c723c */ /* 0x044ff0000000181c */
[----:B------:R-:W-:Y:S01]  /*4160*/  HMMA.16816.F32 R32, R92, R90, R32 ;  /* 0x0000005a5c20723c */ /* 0x000fe20000001820 */
[----:B------:R-:W2:Y:S05]  /*4170*/  LDSM.16.M88.4 R88, [R0+0x5400] ;  /* 0x005400000058783b */ /* 0x000eaa0000000200 */
[----:B------:R-:W4:Y:S02]  /*4180*/  LDSM.16.M88.4 R92, [R0+0x5800] ;  /* 0x00580000005c783b */ /* 0x000f240000000200 */
[C---:B---3--:R-:W-:Y:S08]  /*4190*/  HMMA.16816.F32 R4, R100.reuse, R96, R4 ;  /* 0x000000606404723c */ /* 0x048ff00000001804 */
[C---:B------:R-:W-:Y:S01]  /*41a0*/  HMMA.16816.F32 R8, R100.reuse, R98, R8 ;  /* 0x000000626408723c */ /* 0x040fe20000001808 */
[----:B------:R-:W3:Y:S01]  /*41b0*/  LDSM.16.M88.4 R96, [R0+0x5c00] ;  /* 0x005c00000060783b */ /* 0x000ee20000000200 */
[----:B------:R-:W-:Y:S04]  /*41c0*/  DEPBAR.LE SB0, 0x0 ;  /* 0x000080000000791a */ /* 0x000fe80000000000 */
[----:B------:R-:W-:Y:S02]  /*41d0*/  BAR.SYNC.DEFER_BLOCKING 0x0 ;  /* 0x0000000000007b1d */ /* 0x000fe40000010000 */
[C---:B--2---:R-:W-:Y:S08]  /*41e0*/  HMMA.16816.F32 R12, R100.reuse, R88, R12 ;  /* 0x00000058640c723c */ /* 0x044ff0000000180c */
[C---:B------:R-:W-:Y:S08]  /*41f0*/  HMMA.16816.F32 R16, R100.reuse, R90, R16 ;  /* 0x0000005a6410723c */ /* 0x040ff00000001810 */
[C---:B----4-:R-:W-:Y:S08]  /*4200*/  HMMA.16816.F32 R20, R100.reuse, R92, R20 ;  /* 0x0000005c6414723c */ /* 0x050ff00000001814 */
[C---:B------:R-:W-:Y:S08]  /*4210*/  HMMA.16816.F32 R24, R100.reuse, R94, R24 ;  /* 0x0000005e6418723c */ /* 0x040ff00000001818 */
[C---:B---3--:R-:W-:Y:S08]  /*4220*/  HMMA.16816.F32 R28, R100.reuse, R96, R28 ;  /* 0x00000060641c723c */ /* 0x048ff0000000181c */
        /* <DEDUP_REMOVED lines=51> */
[----:B------:R-:W1:Y:S08]  /*4560*/  LDC.64 R86, c[0x0][0x3b8] ;  /* 0x0000ee00ff567b82 */ /* 0x000e700000000a00 */
        /* <DEDUP_REMOVED lines=27> */
.L_x_4194:
[----:B------:R-:W-:Y:S01]  /*4720*/  @!PT LDS RZ, [RZ] ;  /* 0x00000000fffff984 */ /* 0x000fe20000000800 */
[----:B------:R-:W-:Y:S01]  /*4730*/  @!PT LDS RZ, [RZ] ;  /* 0x00000000fffff984 */ /* 0x000fe20000000800 */
[----:B------:R-:W-:Y:S01]  /*4740*/  @!PT LDS RZ, [RZ] ;  /* 0x00000000fffff984 */ /* 0x000fe20000000800 */
[----:B------:R1:W-:Y:S01]  /*4750*/  LDGSTS.E.BYPASS.LTC128B.128 [R131+0x3000], desc[UR24][R118.64] ;  /* 0x0300000076837fae */ /* 0x0003e2000b981a18 */
[C---:B------:R-:W-:Y:S03]  /*4760*/  LEA R88, P2, R86.reuse, R118, 0x6 ;  /* 0x0000007656587211 */ /* 0x040fe600078430ff */
[----:B------:R1:W-:Y:S01]  /*4770*/  LDGSTS.E.BYPASS.LTC128B.128 [R131+0x4000], desc[UR24][R118.64+0x40] ;  /* 0x0400004076837fae */ /* 0x0003e2000b981a18 */
[----:B------:R-:W-:Y:S03]  /*4780*/  LEA.HI.X R89, R86, R119, R0, 0x6, P2 ;  /* 0x0000007756597211 */ /* 0x000fe600010f3400 */
[----:B------:R1:W-:Y:S04]  /*4790*/  LDGSTS.E.BYPASS.LTC128B.128 [R131+0x5000], desc[UR24][R118.64+0x80] ;  /* 0x0500008076837fae */ /* 0x0003e8000b981a18 */
[----:B------:R1:W-:Y:S04]  /*47a0*/  LDGSTS.E.BYPASS.LTC128B.128 [R131+0x3800], desc[UR24][R88.64] ;  /* 0x0380000058837fae */ /* 0x0003e8000b981a18 */
[----:B------:R1:W-:Y:S04]  /*47b0*/  LDGSTS.E.BYPASS.LTC128B.128 [R131+0x4800], desc[UR24][R88.64+0x40] ;  /* 0x0480004058837fae */ /* 0x0003e8000b981a18 */
[----:B------:R1:W-:Y:S04]  /*47c0*/  LDGSTS.E.BYPASS.LTC128B.128 [R131+0x5800], desc[UR24][R88.64+0x80] ;  /* 0x0580008058837fae */ /* 0x0003e8000b981a18 */
[----:B------:R-:W0:Y:S02]  /*47d0*/  LDGDEPBAR ;  /* 0x00000000000079af */ /* 0x000e240000000000 */
.L_x_4193:
        /* <DEDUP_REMOVED lines=30> */
[C---:B------:R-:W-:Y:S02]  /*49c0*/  FMUL.FTZ R107, R2.reuse, UR4 ;  /* 0x00000004026b7c20 */ /* 0x040fe40008410000 */
[----:B------:R-:W-:Y:S01]  /*49d0*/  FMUL.FTZ R86, R3, UR4 ;  /* 0x0000000403567c20 */ /* 0x000fe20008410000 */
[----:B------:R-:W-:Y:S02]  /*49e0*/  FADD.FTZ R84, -R2, R85 ;  /* 0x0000005502547221 */ /* 0x000fe40000010100 */
[----:B------:R-:W-:Y:S01]  /*49f0*/  FSEL R107, R107, RZ, P2 ;  /* 0x000000ff6b6b7208 */ /* 0x000fe20001000000 */
[----:B------:R1:W2:Y:S01]  /*4a00*/  MUFU.EX2 R3, R86 ;  /* 0x0000005600037308 */ /* 0x0002a20000000800 */
[----:B------:R-:W-:Y:S01]  /*4a10*/  FSETP.NEU.FTZ.AND P2, PT, R0, -INF , PT ;  /* 0xff8000000000780b */ /* 0x000fe20003f5d000 */
[----:B------:R-:W-:Y:S02]  /*4a20*/  FMUL.FTZ R85, R84, UR4 ;  /* 0x0000000454557c20 */ /* 0x000fe40008410000 */
[--C-:B------:R-:W-:Y:S01]  /*4a30*/  FFMA.FTZ R105, R4, UR4, -R107.reuse ;  /* 0x0000000404697c23 */ /* 0x100fe2000801086b */
[----:B------:R-:W-:Y:S01]  /*4a40*/  FSEL R104, R104, RZ, P2 ;  /* 0x000000ff68687208 */ /* 0x000fe20001000000 */
[--C-:B------:R-:W-:Y:S01]  /*4a50*/  FFMA.FTZ R132, R5, UR4, -R107.reuse ;  /* 0x0000000405847c23 */ /* 0x100fe2000801086b */
[--C-:B------:R-:W-:Y:S01]  /*4a60*/  FFMA.FTZ R87, R8, UR4, -R107.reuse ;  /* 0x0000000408577c23 */ /* 0x100fe2000801086b */
[--C-:B------:R-:W-:Y:S02]  /*4a70*/  FFMA.FTZ R88, R9, UR4, -R107.reuse ;  /* 0x0000000409587c23 */ /* 0x100fe4000801086b */
        /* <DEDUP_REMOVED lines=10> */
[C---:B--2---:R-:W-:Y:S01]  /*4b20*/  FMUL.FTZ R38, R3.reuse, R38 ;  /* 0x0000002603267220 */ /* 0x044fe20000410000 */
[----:B------:R-:W-:Y:S01]  /*4b30*/  @P0 IADD3 R86, PT, PT, R128, -0x20, RZ ;  /* 0xffffffe080560810 */ /* 0x000fe20007ffe0ff */
[C---:B------:R-:W-:Y:S01]  /*4b40*/  FMUL.FTZ R39, R3.reuse, R39 ;  /* 0x0000002703277220 */ /* 0x040fe20000410000 */
[C---:B------:R-:W-:Y:S01]  /*4b50*/  FMUL.FTZ R42, R3.reuse, R42 ;  /* 0x0000002a032a7220 */ /* 0x040fe20000410000 */
[C---:B------:R-:W-:Y:S01]  /*4b60*/  FMUL.FTZ R43, R3.reuse, R43 ;  /* 0x0000002b032b7220 */ /* 0x040fe20000410000 */
[C---:B------:R-:W-:Y:S03]  /*4b70*/  FMUL.FTZ R46, R3.reuse, R46 ;  /* 0x0000002e032e7220 */ /* 0x040fe60000410000 */
[----:B------:R-:W-:Y:S01]  /*4b80*/  MUFU.EX2 R106, R106 ;  /* 0x0000006a006a7308 */ /* 0x000fe20000000800 */
[----:B------:R-:W1:Y:S01]  /*4b90*/  LDSM.16.MT88.4 R100, [R86] ;  /* 0x000000005664783b */ /* 0x000e620000004200 */
[C---:B---3--:R-:W-:Y:S01]  /*4ba0*/  FMUL.FTZ R36, R84.reuse, R36 ;  /* 0x0000002454247220 */ /* 0x048fe20000410000 */
        /* <DEDUP_REMOVED lines=22> */
[----:B--2---:R-:W-:Y:S01]  /*4d10*/  F2FP.F16.F32.PACK_AB R92, R132, R105 ;  /* 0x00000069845c723e */ /* 0x004fe200000000ff */
        /* <DEDUP_REMOVED lines=16> */
[C---:B------:R-:W-:Y:S01]  /*4e20*/  FMUL.FTZ R74, R3.reuse, R74 ;  /* 0x0000004a034a7220 */ /* 0x040fe20000410000 */
[----:B------:R-:W-:Y:S01]  /*4e30*/  FMUL.FTZ R75, R3, R75 ;  /* 0x0000004b034b7220 */ /* 0x000fe20000410000 */
[--C-:B------:R-:W-:Y:S01]  /*4e40*/  FFMA.FTZ R140, R19, UR4, -R104.reuse ;  /* 0x00000004138c7c23 */ /* 0x100fe20008010868 */
[--C-:B------:R-:W-:Y:S01]  /*4e50*/  FFMA.FTZ R134, R12, UR4, -R107.reuse ;  /* 0x000000040c867c23 */ /* 0x100fe2000801086b */
[--C-:B------:R-:W-:Y:S01]  /*4e60*/  FFMA.FTZ R135, R13, UR4, -R107.reuse ;  /* 0x000000040d877c23 */ /* 0x100fe2000801086b */
[--C-:B------:R-:W-:Y:S03]  /*4e70*/  FFMA.FTZ R138, R16, UR4, -R107.reuse ;  /* 0x00000004108a7c23 */ /* 0x100fe6000801086b */
[----:B------:R-:W3:Y:S01]  /*4e80*/  MUFU.EX2 R91, R91 ;  /* 0x0000005b005b7308 */ /* 0x000ee20000000800 */
[----:B--2---:R-:W-:Y:S01]  /*4e90*/  F2FP.F16.F32.PACK_AB R94, R88, R87 ;  /* 0x00000057585e723e */ /* 0x004fe200000000ff */
[----:B------:R-:W-:Y:S01]  /*4ea0*/  FFMA.FTZ R139, R17, UR4, -R107 ;  /* 0x00000004118b7c23 */ /* 0x000fe2000801086b */
        /* <DEDUP_REMOVED lines=13> */
[----:B------:R-:W2:Y:S01]  /*4f80*/  MUFU.EX2 R135, R135 ;  /* 0x0000008700877308 */ /* 0x000ea20000000800 */
[----:B---3--:R-:W-:Y:S01]  /*4f90*/  F2FP.F16.F32.PACK_AB R95, R91, R90 ;  /* 0x0000005a5b5f723e */ /* 0x008fe200000000ff */
[--C-:B------:R-:W-:Y:S01]  /*4fa0*/  FFMA.FTZ R153, R30, UR4, -R104.reuse ;  /* 0x000000041e997c23 */ /* 0x100fe20008010868 */
[--C-:B------:R-:W-:Y:S01]  /*4fb0*/  FFMA.FTZ R150, R31, UR4, -R104.reuse ;  /* 0x000000041f967c23 */ /* 0x100fe20008010868 */
[--C-:B------:R-:W-:Y:S01]  /*4fc0*/  FFMA.FTZ R156, R34, UR4, -R104.reuse ;  /* 0x00000004229c7c23 */ /* 0x100fe20008010868 */
[----:B------:R-:W-:Y:S01]  /*4fd0*/  FFMA.FTZ R157, R35, UR4, -R104 ;  /* 0x00000004239d7c23 */ /* 0x000fe20008010868 */
[----:B------:R-:W-:Y:S01]  /*4fe0*/  FFMA.FTZ R159, R84, R109, R105 ;  /* 0x0000006d549f7223 */ /* 0x000fe20000010069 */
[----:B------:R-:W-:Y:S01]  /*4ff0*/  FFMA.FTZ R84, R3, R108, R106 ;  /* 0x0000006c03547223 */ /* 0x000fe2000001006a */
[C---:B------:R-:W-:Y:S01]  /*5000*/  HMMA.16816.F32 R36, R92.reuse, R96, R36 ;  /* 0x000000605c24723c */ /* 0x040fe20000001824 */
[----:B------:R-:W-:Y:S01]  /*5010*/  LDSM.16.MT88.4 R108, [R113+0x7c00] ;  /* 0x007c0000716c783b */ /* 0x000fe20000004200 */
[----:B------:R-:W-:Y:S03]  /*5020*/  MUFU.EX2 R137, R137 ;  /* 0x0000008900897308 */ /* 0x000fe60000000800 */
[--C-:B------:R-:W-:Y:S01]  /*5030*/  FFMA.FTZ R143, R20, UR4, -R107.reuse ;  /* 0x00000004148f7c23 */ /* 0x100fe2000801086b */
[--C-:B------:R-:W-:Y:S01]  /*5040*/  FFMA.FTZ R144, R21, UR4, -R107.reuse ;  /* 0x0000000415907c23 */ /* 0x100fe2000801086b */
[--C-:B------:R-:W-:Y:S01]  /*5050*/  FFMA.FTZ R146, R24, UR4, -R107.reuse ;  /* 0x0000000418927c23 */ /* 0x100fe2000801086b */
[C---:B------:R-:W-:Y:S01]  /*5060*/  HMMA.16816.F32 R40, R92.reuse, R98, R40 ;  /* 0x000000625c28723c */ /* 0x040fe20000001828 */
[----:B------:R-:W3:Y:S03]  /*5070*/  LDSM.16.MT88.4 R96, [R113+0x7000] ;  /* 0x007000007160783b */ /* 0x000ee60000004200 */
[----:B------:R-:W4:Y:S01]  /*5080*/  MUFU.EX2 R136, R136 ;  /* 0x0000008800887308 */ /* 0x000f220000000800 */
[--C-:B------:R-:W-:Y:S01]  /*5090*/  FFMA.FTZ R147, R25, UR4, -R107.reuse ;  /* 0x0000000419937c23 */ /* 0x100fe2000801086b */
[--C-:B------:R-:W-:Y:S01]  /*50a0*/  FFMA.FTZ R151, R28, UR4, -R107.reuse ;  /* 0x000000041c977c23 */ /* 0x100fe2000801086b */
[--C-:B------:R-:W-:Y:S01]  /*50b0*/  FFMA.FTZ R152, R29, UR4, -R107.reuse ;  /* 0x000000041d987c23 */ /* 0x100fe2000801086b */
[--C-:B------:R-:W-:Y:S01]  /*50c0*/  FFMA.FTZ R154, R32, UR4, -R107.reuse ;  /* 0x00000004209a7c23 */ /* 0x100fe2000801086b */
[----:B------:R-:W-:Y:S01]  /*50d0*/  FFMA.FTZ R107, R33, UR4, -R107 ;  /* 0x00000004216b7c23 */ /* 0x000fe2000801086b */
[C---:B-1----:R-:W-:Y:S04]  /*50e0*/  HMMA.16816.F32 R44, R92.reuse, R100, R44 ;  /* 0x000000645c2c723c */ /* 0x042fe8000000182c */
[----:B------:R-:W-:Y:S01]  /*50f0*/  MUFU.EX2 R138, R138 ;  /* 0x0000008a008a7308 */ /* 0x000fe20000000800 */
[----:B------:R-:W-:Y:S01]  /*5100*/  FADD.FTZ R132, R132, R159 ;  /* 0x0000009f84847221 */ /* 0x000fe20000010000 */
[----:B------:R-:W-:Y:S01]  /*5110*/  ISETP.NE.AND P0, PT, R130, -0x1, PT ;  /* 0xffffffff8200780c */ /* 0x000fe20003f05270 */
[----:B------:R-:W-:Y:S01]  /*5120*/  FADD.FTZ R133, R133, R84 ;  /* 0x0000005485857221 */ /* 0x000fe20000010000 */
[----:B------:R-:W-:Y:S01]  /*5130*/  MOV R3, R0 ;  /* 0x0000000000037202 */ /* 0x000fe20000000f00 */
[----:B------:R-:W-:Y:S01]  /*5140*/  FADD.FTZ R87, R87, R132 ;  /* 0x0000008457577221 */ /* 0x000fe20000010000 */
[C---:B------:R-:W-:Y:S01]  /*5150*/  HMMA.16816.F32 R48, R92.reuse, R102, R48 ;  /* 0x000000665c30723c */ /* 0x040fe20000001830 */
[----:B------:R-:W1:Y:S03]  /*5160*/  LDSM.16.MT88.4 R100, [R86+0x1000] ;  /* 0x001000005664783b */ /* 0x000e660000004200 */
[----:B------:R5:W-:Y:S01]  /*5170*/  MUFU.EX2 R155, R107 ;  /* 0x0000006b009b7308 */ /* 0x000be20000000800 */
[----:B------:R-:W-:Y:S01]  /*5180*/  FADD.FTZ R90, R90, R133 ;  /* 0x000000855a5a7221 */ /* 0x000fe20000010000 */
[----:B------:R-:W-:Y:S01]  /*5190*/  FADD.FTZ R87, R88, R87 ;  /* 0x0000005758577221 */ /* 0x000fe20000010000 */
[----:B------:R-:W-:Y:S02]  /*51a0*/  MOV R85, R2 ;  /* 0x0000000200557202 */ /* 0x000fe40000000f00 */
[----:B------:R-:W-:Y:S05]  /*51b0*/  FADD.FTZ R90, R91, R90 ;  /* 0x0000005a5b5a7221 */ /* 0x000fea0000010000 */
[----:B------:R-:W4:Y:S10]  /*51c0*/  MUFU.EX2 R139, R139 ;  /* 0x0000008b008b7308 */ /* 0x000f340000000800 */
[----:B------:R-:W-:Y:S01]  /*51d0*/  MUFU.EX2 R141, R141 ;  /* 0x0000008d008d7308 */ /* 0x000fe20000000800 */
[----:B-----5:R-:W-:Y:S01]  /*51e0*/  LDSM.16.MT88.4 R104, [R86+0xc00] ;  /* 0x000c00005668783b */ /* 0x020fe20000004200 */
[C---:B---3--:R-:W-:Y:S08]  /*51f0*/  HMMA.16816.F32 R52, R92.reuse, R96, R52 ;  /* 0x000000605c34723c */ /* 0x048ff00000001834 */
[----:B------:R-:W3:Y:S01]  /*5200*/  MUFU.EX2 R140, R140 ;  /* 0x0000008c008c7308 */ /* 0x000ee20000000800 */
[C---:B------:R-:W-:Y:S01]  /*5210*/  HMMA.16816.F32 R56, R92.reuse, R98, R56 ;  /* 0x000000625c38723c */ /* 0x040fe20000001838 */
[----:B------:R-:W5:Y:S08]  /*5220*/  LDSM.16.MT88.4 R96, [R113+0x8000] ;  /* 0x008000007160783b */ /* 0x000f700000004200 */
[----:B------:R-:W3:Y:S01]  /*5230*/  MUFU.EX2 R143, R143 ;  /* 0x0000008f008f7308 */ /* 0x000ee20000000800 */
[C---:B-1----:R-:W-:Y:S09]  /*5240*/  HMMA.16816.F32 R60, R92.reuse, R100, R60 ;  /* 0x000000645c3c723c */ /* 0x042ff2000000183c */
[----:B------:R-:W1:Y:S01]  /*5250*/  MUFU.EX2 R144, R144 ;  /* 0x0000009000907308 */ /* 0x000e620000000800 */
[C---:B------:R-:W-:Y:S01]  /*5260*/  HMMA.16816.F32 R64, R92.reuse, R102, R64 ;  /* 0x000000665c40723c */ /* 0x040fe20000001840 */
[----:B------:R-:W2:Y:S08]  /*5270*/  LDSM.16.MT88.4 R100, [R86+0x2000] ;  /* 0x002000005664783b */ /* 0x000eb00000004200 */
[----:B------:R-:W-:Y:S10]  /*5280*/  MUFU.EX2 R145, R145 ;  /* 0x0000009100917308 */ /* 0x000ff40000000800 */
[----:B------:R-:W-:Y:S10]  /*5290*/  MUFU.EX2 R142, R142 ;  /* 0x0000008e008e7308 */ /* 0x000ff40000000800 */
[----:B------:R-:W1:Y:S01]  /*52a0*/  MUFU.EX2 R146, R146 ;  /* 0x0000009200927308 */ /* 0x000e620000000800 */
[C---:B-----5:R-:W-:Y:S09]  /*52b0*/  HMMA.16816.F32 R68, R92.reuse, R96, R68 ;  /* 0x000000605c44723c */ /* 0x060ff20000001844 */
[----:B------:R-:W5:Y:S01]  /*52c0*/  MUFU.EX2 R147, R147 ;  /* 0x0000009300937308 */ /* 0x000f620000000800 */
[C---:B------:R-:W-:Y:S01]  /*52d0*/  HMMA.16816.F32 R72, R92.reuse, R98, R72 ;  /* 0x000000625c48723c */ /* 0x040fe20000001848 */
[----:B------:R-:W5:Y:S08]  /*52e0*/  LDSM.16.MT88.4 R96, [R113+0x6400] ;  /* 0x006400007160783b */ /* 0x000f700000004200 */
[----:B------:R-:W-:Y:S01]  /*52f0*/  MUFU.EX2 R148, R148 ;  /* 0x0000009400947308 */ /* 0x000fe20000000800 */
[C---:B--2---:R-:W-:Y:S09]  /*5300*/  HMMA.16816.F32 R76, R92.reuse, R100, R76 ;  /* 0x000000645c4c723c */ /* 0x044ff2000000184c */
[----:B------:R-:W-:Y:S01]  /*5310*/  MUFU.EX2 R149, R149 ;  /* 0x0000009500957308 */ /* 0x000fe20000000800 */
[----:B------:R-:W-:Y:S01]  /*5320*/  HMMA.16816.F32 R80, R92, R102, R80 ;  /* 0x000000665c50723c */ /* 0x000fe20000001850 */
[----:B------:R-:W2:Y:S08]  /*5330*/  LDSM.16.MT88.4 R100, [R86+0x400] ;  /* 0x000400005664783b */ /* 0x000eb00000004200 */
[----:B------:R-:W5:Y:S01]  /*5340*/  MUFU.EX2 R151, R151 ;  /* 0x0000009700977308 */ /* 0x000f620000000800 */
[----:B------:R-:W-:Y:S01]  /*5350*/  F2FP.F16.F32.PACK_AB R92, R135, R134 ;  /* 0x00000086875c723e */ /* 0x000fe200000000ff */
[----:B------:R-:W-:Y:S01]  /*5360*/  FADD.FTZ R134, R134, R87 ;  /* 0x0000005786867221 */ /* 0x000fe20000010000 */
[----:B----4-:R-:W-:Y:S01]  /*5370*/  F2FP.F16.F32.PACK_AB R93, R136, R137 ;  /* 0x00000089885d723e */ /* 0x010fe200000000ff */
[----:B------:R-:W-:Y:S01]  /*5380*/  FADD.FTZ R137, R137, R90 ;  /* 0x0000005a89897221 */ /* 0x000fe20000010000 */
[----:B------:R-:W-:Y:S01]  /*5390*/  F2FP.F16.F32.PACK_AB R94, R139, R138 ;  /* 0x0000008a8b5e723e */ /* 0x000fe200000000ff */
[----:B------:R-:W-:Y:S01]  /*53a0*/  FADD.FTZ R135, R135, R134 ;  /* 0x0000008687877221 */ /* 0x000fe20000010000 */
[----:B---3--:R-:W-:Y:S03]  /*53b0*/  F2FP.F16.F32.PACK_AB R95, R140, R141 ;  /* 0x0000008d8c5f723e */ /* 0x008fe600000000ff */
[----:B------:R-:W3:Y:S01]  /*53c0*/  MUFU.EX2 R152, R152 ;  /* 0x0000009800987308 */ /* 0x000ee20000000800 */
[----:B------:R-:W-:Y:S01]  /*53d0*/  FADD.FTZ R136, R136, R137 ;  /* 0x0000008988887221 */ /* 0x000fe20000010000 */
[----:B------:R-:W-:Y:S03]  /*53e0*/  FADD.FTZ R84, R138, R135 ;  /* 0x000000878a547221 */ /* 0x000fe60000010000 */
[----:B------:R-:W-:Y:S01]  /*53f0*/  FADD.FTZ R141, R141, R136 ;  /* 0x000000888d8d7221 */ /* 0x000fe20000010000 */
[----:B------:R-:W-:Y:S04]  /*5400*/  FADD.FTZ R84, R139, R84 ;  /* 0x000000548b547221 */ /* 0x000fe80000010000 */
[----:B------:R-:W-:Y:S01]  /*5410*/  MUFU.EX2 R153, R153 ;  /* 0x0000009900997308 */ /* 0x000fe20000000800 */
[----:B------:R-:W-:Y:S01]  /*5420*/  FADD.FTZ R140, R140, R141 ;  /* 0x0000008d8c8c7221 */ /* 0x000fe20000010000 */
[----:B------:R-:W-:Y:S04]  /*5430*/  FADD.FTZ R87, R143, R84 ;  /* 0x000000548f577221 */ /* 0x000fe80000010000 */
[----:B-1----:R-:W-:Y:S01]  /*5440*/  FADD.FTZ R87, R144, R87 ;  /* 0x0000005790577221 */ /* 0x002fe20000010000 */
[C---:B-----5:R-:W-:Y:S03]  /*5450*/  HMMA.16816.F32 R36, R92.reuse, R96, R36 ;  /* 0x000000605c24723c */ /* 0x060fe60000001824 */
[----:B------:R-:W1:Y:S01]  /*5460*/  MUFU.EX2 R150, R150 ;  /* 0x0000009600967308 */ /* 0x000e620000000800 */
[----:B------:R-:W-:Y:S04]  /*5470*/  FADD.FTZ R84, R146, R87 ;  /* 0x0000005792547221 */ /* 0x000fe80000010000 */
[----:B------:R-:W-:Y:S01]  /*5480*/  FADD.FTZ R84, R147, R84 ;  /* 0x0000005493547221 */ /* 0x000fe20000010000 */
[C---:B------:R-:W-:Y:S01]  /*5490*/  HMMA.16816.F32 R40, R92.reuse, R98, R40 ;  /* 0x000000625c28723c */ /* 0x040fe20000001828 */
[----:B------:R-:W4:Y:S03]  /*54a0*/  LDSM.16.MT88.4 R96, [R113+0x7400] ;  /* 0x007400007160783b */ /* 0x000f260000004200 */
[----:B------:R-:W5:Y:S01]  /*54b0*/  MUFU.EX2 R154, R154 ;  /* 0x0000009a009a7308 */ /* 0x000f620000000800 */
[----:B------:R-:W-:Y:S04]  /*54c0*/  FADD.FTZ R87, R151, R84 ;  /* 0x0000005497577221 */ /* 0x000fe80000010000 */
[----:B---3--:R-:W-:Y:S01]  /*54d0*/  FADD.FTZ R87, R152, R87 ;  /* 0x0000005798577221 */ /* 0x008fe20000010000 */
[C---:B--2---:R-:W-:Y:S04]  /*54e0*/  HMMA.16816.F32 R44, R92.reuse, R100, R44 ;  /* 0x000000645c2c723c */ /* 0x044fe8000000182c */
[----:B------:R-:W-:Y:S04]  /*54f0*/  MUFU.EX2 R156, R156 ;  /* 0x0000009c009c7308 */ /* 0x000fe80000000800 */
[C---:B------:R-:W-:Y:S01]  /*5500*/  HMMA.16816.F32 R48, R92.reuse, R102, R48 ;  /* 0x000000665c30723c */ /* 0x040fe20000001830 */
[----:B------:R-:W2:Y:S05]  /*5510*/  LDSM.16.MT88.4 R100, [R86+0x1400] ;  /* 0x001400005664783b */ /* 0x000eaa0000004200 */
[----:B------:R-:W3:Y:S02]  /*5520*/  MUFU.EX2 R157, R157 ;  /* 0x0000009d009d7308 */ /* 0x000ee40000000800 */
[C---:B----4-:R-:W-:Y:S08]  /*5530*/  HMMA.16816.F32 R52, R92.reuse, R96, R52 ;  /* 0x000000605c34723c */ /* 0x050ff00000001834 */
        /* <DEDUP_REMOVED lines=38> */
[----:B-1----:R-:W-:Y:S01]  /*57a0*/  F2FP.F16.F32.PACK_AB R93, R150, R153 ;  /* 0x00000099965d723e */ /* 0x002fe200000000ff */
[----:B------:R-:W-:Y:S01]  /*57b0*/  FADD.FTZ R153, R153, R148 ;  /* 0x0000009499997221 */ /* 0x000fe20000010000 */
[----:B-----5:R-:W-:Y:S01]  /*57c0*/  F2FP.F16.F32.PACK_AB R94, R155, R154 ;  /* 0x0000009a9b5e723e */ /* 0x020fe200000000ff */
[----:B------:R-:W-:Y:S01]  /*57d0*/  FADD.FTZ R154, R154, R87 ;  /* 0x000000579a9a7221 */ /* 0x000fe20000010000 */
[----:B---3--:R-:W-:Y:S01]  /*57e0*/  F2FP.F16.F32.PACK_AB R95, R157, R156 ;  /* 0x0000009c9d5f723e */ /* 0x008fe200000000ff */
[----:B------:R-:W-:Y:S06]  /*57f0*/  FADD.FTZ R153, R150, R153 ;  /* 0x0000009996997221 */ /* 0x000fec0000010000 */
[C---:B----4-:R-:W-:Y:S08]  /*5800*/  HMMA.16816.F32 R36, R92.reuse, R96, R36 ;  /* 0x000000605c24723c */ /* 0x050ff00000001824 */
[C---:B------:R-:W-:Y:S01]  /*5810*/  HMMA.16816.F32 R40, R92.reuse, R98, R40 ;  /* 0x000000625c28723c */ /* 0x040fe20000001828 */
[----:B------:R-:W1:Y:S07]  /*5820*/  LDSM.16.MT88.4 R96, [R113+0x8c00] ;  /* 0x008c00007160783b */ /* 0x000e6e0000004200 */
[C---:B------:R-:W-:Y:S08]  /*5830*/  HMMA.16816.F32 R44, R92.reuse, R104, R44 ;  /* 0x000000685c2c723c */ /* 0x040ff0000000182c */
[C---:B------:R-:W-:Y:S01]  /*5840*/  HMMA.16816.F32 R48, R92.reuse, R106, R48 ;  /* 0x0000006a5c30723c */ /* 0x040fe20000001830 */
[----:B------:R-:W3:Y:S07]  /*5850*/  LDSM.16.MT88.4 R104, [R86+0x2c00] ;  /* 0x002c00005668783b */ /* 0x000eee0000004200 */
[C---:B------:R-:W-:Y:S03]  /*5860*/  HMMA.16816.F32 R52, R92.reuse, R108, R52 ;  /* 0x0000006c5c34723c */ /* 0x040fe60000001834 */
[----:B------:R-:W-:Y:S01]  /*5870*/  FADD.FTZ R108, R156, R153 ;  /* 0x000000999c6c7221 */ /* 0x000fe20000010000 */
[----:B------:R-:W-:Y:S03]  /*5880*/  FADD.FTZ R109, R155, R154 ;  /* 0x0000009a9b6d7221 */ /* 0x000fe60000010000 */
[----:B------:R-:W-:Y:S01]  /*5890*/  FADD.FTZ R108, R157, R108 ;  /* 0x0000006c9d6c7221 */ /* 0x000fe20000010000 */
[C---:B------:R-:W-:Y:S08]  /*58a0*/  HMMA.16816.F32 R56, R92.reuse, R110, R56 ;  /* 0x0000006e5c38723c */ /* 0x040ff00000001838 */
[C---:B--2---:R-:W-:Y:S08]  /*58b0*/  HMMA.16816.F32 R60, R92.reuse, R100, R60 ;  /* 0x000000645c3c723c */ /* 0x044ff0000000183c */
[C---:B------:R-:W-:Y:S08]  /*58c0*/  HMMA.16816.F32 R64, R92.reuse, R102, R64 ;  /* 0x000000665c40723c */ /* 0x040ff00000001840 */
[C---:B-1----:R-:W-:Y:S08]  /*58d0*/  HMMA.16816.F32 R68, R92.reuse, R96, R68 ;  /* 0x000000605c44723c */ /* 0x042ff00000001844 */
[C---:B------:R-:W-:Y:S08]  /*58e0*/  HMMA.16816.F32 R72, R92.reuse, R98, R72 ;  /* 0x000000625c48723c */ /* 0x040ff00000001848 */
[C---:B---3--:R-:W-:Y:S08]  /*58f0*/  HMMA.16816.F32 R76, R92.reuse, R104, R76 ;  /* 0x000000685c4c723c */ /* 0x048ff0000000184c */
[----:B------:R-:W-:Y:S01]  /*5900*/  HMMA.16816.F32 R80, R92, R106, R80 ;  /* 0x0000006a5c50723c */ /* 0x000fe20000001850 */
[----:B------:R-:W-:Y:S08]  /*5910*/  @!UPT UIADD3 URZ, UPT, UPT, URZ, URZ, URZ ;  /* 0x000000fffffff290 */ /* 0x000ff0000fffe0ff */
[----:B------:R-:W-:Y:S11]  /*5920*/  @P0 BRA `(.L_x_4195) ;  /* 0xffffffdc00300947 */ /* 0x000ff6000383ffff */
.L_x_4191:
[----:B------:R-:W1:Y:S01]  /*5930*/  SHFL.BFLY PT, R10, R109, 0x2, 0x1f ;  /* 0x0c401f006d0a7f89 */ /* 0x000e6200000e0000 */
[----:B------:R-:W-:Y:S01]  /*5940*/  SHF.L.U32 R4, R112, 0x1, RZ ;  /* 0x0000000170047819 */ /* 0x000fe200000006ff */
[----:B------:R-:W2:Y:S01]  /*5950*/  LDCU.U8 UR4, c[0x0][0x548] ;  /* 0x0000a900ff0477ac */ /* 0x000ea20008000000 */
[--C-:B------:R-:W-:Y:S01]  /*5960*/  LOP3.LUT R124, R124, 0xc0, R117.reuse, 0xf8, !PT ;  /* 0x000000c07c7c7812 */ /* 0x100fe200078ef875 */
[----:B------:R-:W3:Y:S01]  /*5970*/  SHFL.BFLY PT, R3, R108, 0x2, 0x1f ;  /* 0x0c401f006c037f89 */ /* 0x000ee200000e0000 */
[----:B------:R-:W-:Y:S01]  /*5980*/  LOP3.LUT R4, R115, 0x6, R4, 0xf8, !PT ;  /* 0x0000000673047812 */ /* 0x000fe200078ef804 */
[----:B------:R-:W-:Y:S01]  /*5990*/  S2UR UR8, SR_CTAID.Y ;  /* 0x00000000000879c3 */ /* 0x000fe20000002600 */
[----:B------:R-:W-:Y:S01]  /*59a0*/  BSSY.RECONVERGENT B0, `(.L_x_4196) ;  /* 0x00000ad000007945 */ /* 0x000fe20003800200 */
[----:B------:R-:W4:Y:S01]  /*59b0*/  S2R R12, SR_CTAID.X ;  /* 0x00000000000c7919 */ /* 0x000f220000002500 */
[----:B------:R-:W-:Y:S02]  /*59c0*/  LOP3.LUT R9, R4, 0x20, R117, 0xf8, !PT ;  /* 0x0000002004097812 */ /* 0x000fe400078ef875 */
[----:B------:R-:W-:-:S02]  /*59d0*/  LOP3.LUT R4, R114, 0x20, RZ, 0xc0, !PT ;  /* 0x0000002072047812 */ /* 0x000fc400078ec0ff */
[----:B------:R-:W-:Y:S01]  /*59e0*/  LOP3.LUT R9, R9, R124, RZ, 0xfc, !PT ;  /* 0x0000007c09097212 */ /* 0x000fe200078efcff */
[----:B------:R-:W5:Y:S01]  /*59f0*/  S2UR UR7, SR_CTAID.Z ;  /* 0x00000000000779c3 */ /* 0x000f620000002700 */
[----:B------:R-:W-:Y:S02]  /*5a00*/  LOP3.LUT R114, R114, 0x40, RZ, 0xc0, !PT ;  /* 0x0000004072727812 */ /* 0x000fe400078ec0ff */
[----:B------:R-:W-:Y:S01]  /*5a10*/  LEA R9, R9, UR5, 0x1 ;  /* 0x0000000509097c11 */ /* 0x000fe2000f8e08ff */
[----:B--2---:R-:W-:-:S03]  /*5a20*/  UISETP.NE.AND UP0, UPT, UR4, URZ, UPT ;  /* 0x000000ff0400728c */ /* 0x004fc6000bf05270 */
[C---:B------:R-:W-:Y:S01]  /*5a30*/  IADD3 R11, PT, PT, R9.reuse, -R4, RZ ;  /* 0x80000004090b7210 */ /* 0x040fe20007ffe0ff */
[----:B------:R-:W2:Y:S01]  /*5a40*/  LDCU UR4, c[0x0][0x434] ;  /* 0x00008680ff0477ac */ /* 0x000ea20008000800 */
[-C--:B------:R-:W-:Y:S01]  /*5a50*/  IADD3 R17, PT, PT, R9, -R114.reuse, RZ ;  /* 0x8000007209117210 */ /* 0x080fe20007ffe0ff */
[----:B-1----:R-:W-:Y:S01]  /*5a60*/  FADD.FTZ R10, R10, R109 ;  /* 0x0000006d0a0a7221 */ /* 0x002fe20000010000 */
[----:B------:R-:W-:Y:S01]  /*5a70*/  IADD3 R13, PT, PT, R11, -R114, RZ ;  /* 0x800000720b0d7210 */ /* 0x000fe20007ffe0ff */
[----:B---3--:R-:W-:-:S03]  /*5a80*/  FADD.FTZ R8, R3, R108 ;  /* 0x0000006c03087221 */ /* 0x008fc60000010000 */
[----:B------:R-:W1:Y:S01]  /*5a90*/  SHFL.BFLY PT, R5, R10, 0x1, 0x1f ;  /* 0x0c201f000a057f89 */ /* 0x000e6200000e0000 */
[----:B------:R-:W5:Y:S03]  /*5aa0*/  @!UP0 LDCU UR9, c[0x0][0x3e0] ;  /* 0x00007c00ff0987ac */ /* 0x000f660008000800 */
[----:B------:R-:W3:Y:S01]  /*5ab0*/  SHFL.BFLY PT, R3, R8, 0x1, 0x1f ;  /* 0x0c201f0008037f89 */ /* 0x000ee200000e0000 */
[----:B------:R-:W4:Y:S01]  /*5ac0*/  @UP0 LDCU UR5, c[0x0][0x454] ;  /* 0x00008a80ff0507ac */ /* 0x000f220008000800 */
[----:B--2---:R-:W-:Y:S01]  /*5ad0*/  @!UP0 UMOV UR6, UR4 ;  /* 0x0000000400068c82 */ /* 0x004fe20008000000 */
[----:B-----5:R-:W-:Y:S01]  /*5ae0*/  @!UP0 UIMAD UR9, UR8, UR9, UR7 ;  /* 0x00000009080982a4 */ /* 0x020fe2000f8e0207 */
[----:B-1----:R-:W-:Y:S01]  /*5af0*/  FADD.FTZ R5, R10, R5 ;  /* 0x000000050a057221 */ /* 0x002fe20000010000 */
[----:B----4-:R-:W-:Y:S02]  /*5b00*/  @UP0 UIMAD UR5, UR7, UR5, URZ ;  /* 0x00000005070502a4 */ /* 0x010fe4000f8e02ff */
[----:B------:R-:W-:Y:S01]  /*5b10*/  @!UP0 UIMAD UR9, UR9, UR6, URZ ;  /* 0x00000006090982a4 */ /* 0x000fe2000f8e02ff */
[----:B---3--:R-:W-:Y:S01]  /*5b20*/  FADD.FTZ R3, R8, R3 ;  /* 0x0000000308037221 */ /* 0x008fe20000010000 */
[----:B------:R-:W1:Y:S01]  /*5b30*/  MUFU.RCP R7, R5 ;  /* 0x0000000500077308 */ /* 0x000e620000001000 */
[----:B------:R-:W-:Y:S01]  /*5b40*/  FSETP.NE.FTZ.AND P1, PT, R5, RZ, PT ;  /* 0x000000ff0500720b */ /* 0x000fe20003f35000 */
[----:B------:R-:W-:-:S02]  /*5b50*/  @UP0 UMOV UR6, UR4 ;  /* 0x0000000400060c82 */ /* 0x000fc40008000000 */
        /* <DEDUP_REMOVED lines=63> */
[----:B------:R1:W-:Y:S01]  /*5f50*/  STS [R9], R36 ;  /* 0x0000002409007388 */ /* 0x0003e20000000800 */
[----:B------:R-:W-:Y:S01]  /*5f60*/  F2FP.F16.F32.PACK_AB R58, R59, R58 ;  /* 0x0000003a3b3a723e */ /* 0x000fe200000000ff */
[----:B------:R-:W-:Y:S01]  /*5f70*/  FMUL.FTZ R7, R7, R81 ;  /* 0x0000005107077220 */ /* 0x000fe20000410000 */
[C---:B------:R-:W-:Y:S01]  /*5f80*/  FMUL.FTZ R82, R6.reuse, R82 ;  /* 0x0000005206527220 */ /* 0x040fe20000410000 */
[----:B------:R-:W-:Y:S01]  /*5f90*/  STS [R9+0x200], R38 ;  /* 0x0002002609007388 */ /* 0x000fe20000000800 */
[----:B------:R-:W-:Y:S01]  /*5fa0*/  FMUL.FTZ R83, R6, R83 ;  /* 0x0000005306537220 */ /* 0x000fe20000410000 */
[----:B------:R-:W-:Y:S01]  /*5fb0*/  F2FP.F16.F32.PACK_AB R60, R61, R60 ;  /* 0x0000003c3d3c723e */ /* 0x000fe200000000ff */
[----:B----4-:R-:W2:Y:S01]  /*5fc0*/  LDC.64 R4, c[0x0][0x400] ;  /* 0x00010000ff047b82 */ /* 0x010ea20000000a00 */
[----:B------:R-:W-:Y:S01]  /*5fd0*/  F2FP.F16.F32.PACK_AB R62, R63, R62 ;  /* 0x0000003e3f3e723e */ /* 0x000fe200000000ff */
[----:B------:R4:W-:Y:S01]  /*5fe0*/  STS [R11+0x10], R40 ;  /* 0x000010280b007388 */ /* 0x0009e20000000800 */
[----:B------:R-:W-:Y:S01]  /*5ff0*/  F2FP.F16.F32.PACK_AB R64, R65, R64 ;  /* 0x000000404140723e */ /* 0x000fe200000000ff */
[----:B------:R-:W3:Y:S01]  /*6000*/  @P0 MUFU.LG2 R3, R3 ;  /* 0x0000000300030308 */ /* 0x000ee20000000c00 */
[----:B------:R-:W-:Y:S01]  /*6010*/  F2FP.F16.F32.PACK_AB R66, R67, R66 ;  /* 0x000000424342723e */ /* 0x000fe200000000ff */
[----:B------:R-:W-:Y:S01]  /*6020*/  STS [R11+0x210], R42 ;  /* 0x0002102a0b007388 */ /* 0x000fe20000000800 */
[----:B------:R-:W-:Y:S01]  /*6030*/  F2FP.F16.F32.PACK_AB R68, R69, R68 ;  /* 0x000000444544723e */ /* 0x000fe200000000ff */
[----:B------:R-:W2:Y:S01]  /*6040*/  @P0 LDC R37, c[0x0][0x458] ;  /* 0x00011600ff250b82 */ /* 0x000ea20000000800 */
        /* <DEDUP_REMOVED lines=12> */
[----:B------:R-:W5:Y:S01]  /*6110*/  LDC.64 R6, c[0x0][0x408] ;  /* 0x00010200ff067b82 */ /* 0x000f620000000a00 */
[----:B-1----:R-:W-:Y:S01]  /*6120*/  SHF.L.U32 R36, R12, 0x6, RZ ;  /* 0x000000060c247819 */ /* 0x002fe200000006ff */
[----:B---3--:R-:W-:Y:S01]  /*6130*/  @P0 FMUL.FTZ R3, R3, 0.69314718246459960938 ;  /* 0x3f31721803030820 */ /* 0x008fe20000410000 */
[----:B------:R-:W-:Y:S01]  /*6140*/  STS [R9+0x1000], R52 ;  /* 0x0010003409007388 */ /* 0x000fe20000000800 */
[----:B----4-:R-:W-:-:S02]  /*6150*/  LOP3.LUT R40, R117, 0x18, RZ, 0xc0, !PT ;  /* 0x0000001875287812 */ /* 0x010fc400078ec0ff */
[----:B------:R-:W-:Y:S01]  /*6160*/  MOV R41, RZ ;  /* 0x000000ff00297202 */ /* 0x000fe20000000f00 */
[----:B------:R-:W-:Y:S01]  /*6170*/  STS [R9+0x1200], R54 ;  /* 0x0012003609007388 */ /* 0x000fe20000000800 */
[----:B------:R-:W-:Y:S01]  /*6180*/  MOV R38, 0x7f800000 ;  /* 0x7f80000000267802 */ /* 0x000fe20000000f00 */
[----:B------:R-:W-:Y:S01]  /*6190*/  @P1 FFMA.FTZ R38, R2, R15, R39 ;  /* 0x0000000f02261223 */ /* 0x000fe20000010027 */
[----:B------:R-:W-:Y:S01]  /*61a0*/  LOP3.LUT P1, RZ, R112, 0x3, RZ, 0xc0, !PT ;  /* 0x0000000370ff7812 */ /* 0x000fe2000782c0ff */
[----:B------:R-:W-:Y:S01]  /*61b0*/  STS [R11+0x1010], R56 ;  /* 0x001010380b007388 */ /* 0x000fe20000000800 */
[----:B------:R-:W-:Y:S01]  /*61c0*/  MOV R2, 0x7f800000 ;  /* 0x7f80000000027802 */ /* 0x000fe20000000f00 */
[----:B--2---:R-:W-:Y:S01]  /*61d0*/  @P0 FFMA.FTZ R2, R0, R37, R3 ;  /* 0x0000002500020223 */ /* 0x004fe20000010003 */
[----:B------:R-:W-:Y:S01]  /*61e0*/  SHF.R.U32.HI R112, RZ, 0x2, R112 ;  /* 0x00000002ff707819 */ /* 0x000fe20000011670 */
[----:B------:R-:W-:Y:S04]  /*61f0*/  STS [R11+0x1210], R58 ;  /* 0x0012103a0b007388 */ /* 0x000fe80000000800 */
[----:B------:R-:W-:Y:S04]  /*6200*/  STS [R17+0x1020], R60 ;  /* 0x0010203c11007388 */ /* 0x000fe80000000800 */
[----:B------:R-:W-:Y:S01]  /*6210*/  STS [R17+0x1220], R62 ;  /* 0x0012203e11007388 */ /* 0x000fe20000000800 */
[----:B-----5:R-:W-:-:S03]  /*6220*/  IMAD.WIDE.U32 R40, R36, R6, R40 ;  /* 0x0000000624287225 */ /* 0x020fc600078e0028 */
[----:B------:R-:W-:Y:S01]  /*6230*/  STS [R13+0x1030], R64 ;  /* 0x001030400d007388 */ /* 0x000fe20000000800 */
[----:B------:R-:W-:-:S03]  /*6240*/  IMAD R41, R36, R7, R41 ;  /* 0x0000000724297224 */ /* 0x000fc600078e0229 */
[----:B------:R-:W-:Y:S01]  /*6250*/  STS [R13+0x1230], R66 ;  /* 0x001230420d007388 */ /* 0x000fe20000000800 */
[----:B------:R-:W-:-:S03]  /*6260*/  IMAD.WIDE.U32 R14, R4, UR8, R40 ;  /* 0x00000008040e7c25 */ /* 0x000fc6000f8e0028 */
        /* <DEDUP_REMOVED lines=32> */
.L_x_4197:
[----:B------:R-:W-:Y:S05]  /*6470*/  BSYNC.RECONVERGENT B0 ;  /* 0x0000000000007941 */ /* 0x000fea0003800200 */
.L_x_4196:
        /* <DEDUP_REMOVED lines=17> */
.L_x_4198:
        /* <DEDUP_REMOVED lines=15> */
.L_x_5536:


//--------------------- .text._ZN5flash24flash_fwd_splitkv_kernelI23Flash_fwd_kernel_traitsILi96ELi64ELi64ELi4ELb0ELb0EN7cutlass6half_tE19Flash_kernel_traitsILi96ELi64ELi64ELi4ES3_EELb1ELb0ELb0ELb1ELb1ELb1ELb0ELb0EEEvNS_16Flash_fwd_paramsE --------------------------
	.section	.text._ZN5flash24flash_fwd_splitkv_kernelI23Flash_fwd_kernel_traitsILi96ELi64ELi64ELi4ELb0ELb0EN7cutlass6half_tE19Flash_kernel_traitsILi96ELi64ELi64ELi4ES3_EELb1ELb0ELb0ELb1ELb1ELb1ELb0ELb0EEEvNS_16Flash_fwd_paramsE,"ax",@progbits
	.align	128
        .global         _ZN5flash24flash_fwd_splitkv_kernelI23Flash_fwd_kernel_traitsILi96ELi64ELi64ELi4ELb0ELb0EN7cutlass6half_tE19Flash_kernel_traitsILi96ELi64ELi64ELi4ES3_EELb1ELb0ELb0ELb1ELb1ELb1ELb0ELb0EEEvNS_16Flash_fwd_paramsE
        .type           _ZN5flash24flash_fwd_splitkv_kernelI23Flash_fwd_kernel_traitsILi96ELi64ELi64ELi4ELb0ELb0EN7cutlass6half_tE19Flash_kernel_traitsILi96ELi64ELi64ELi4ES3_EELb1ELb0ELb0ELb1ELb1ELb1ELb0ELb0EEEvNS_16Flash_fwd_paramsE,@function
        .size           _ZN5flash24flash_fwd_splitkv_kernelI23Flash_fwd_kernel_traitsILi96ELi64ELi64ELi4ELb0ELb0EN7cutlass6half_tE19Flash_kernel_traitsILi96ELi64ELi64ELi4ES3_EELb1ELb0ELb0ELb1ELb1ELb1ELb0ELb0EEEvNS_16Flash_fwd_paramsE,(.L_x_5537 - _ZN5flash24flash_fwd_splitkv_kernelI23Flash_fwd_kernel_traitsILi96ELi64ELi64ELi4ELb0ELb0EN7cutlass6half_tE19Flash_kernel_traitsILi96ELi64ELi64ELi4ES3_EELb1ELb0ELb0ELb1ELb1ELb1ELb0ELb0EEEvNS_16Flash_fwd_paramsE)
        .other          _ZN5flash24flash_fwd_splitkv_kernelI23Flash_fwd_kernel_traitsILi96ELi64ELi64ELi4ELb0ELb0EN7cutlass6half_tE19Flash_kernel_traitsILi96ELi64ELi64ELi4ES3_EELb1ELb0ELb0ELb1ELb1ELb1ELb0ELb0EEEvNS_16Flash_fwd_paramsE,@"STO_CUDA_ENTRY STV_DEFAULT"
_ZN5flash24flash_fwd_splitkv_kernelI23Flash_fwd_kernel_traitsILi96ELi64ELi64ELi4ELb0ELb0EN7cutlass6half_tE19Flash_kernel_traitsILi96ELi64ELi64ELi4ES3_EELb1ELb0ELb0ELb1ELb1ELb1ELb0ELb0EEEvNS_16Flash_fwd_paramsE:
.text._ZN5flash24flash_fwd_splitkv_kernelI23Flash_fwd_kernel_traitsILi96ELi64ELi64ELi4ELb0ELb0EN7cutlass6half_tE19Flash_kernel_traitsILi96ELi64ELi64ELi4ES3_EELb1ELb0ELb0ELb1ELb1ELb1ELb0ELb0EEEvNS_16Flash_fwd_paramsE:
[----:B------:R-:W-:Y:S08]  /*0000*/  LDC R1, c[0x0][0x37c] ;  /* 0x0000df00ff017b82 */ /* 0x000ff00000000800 */
[----:B------:R-:W1:Y:S01]  /*0010*/  LDC.64 R2, c[0x0][0x478] ;  /* 0x00011e00ff027b82 */ /* 0x000e620000000a00 */
[----:B------:R-:W2:Y:S01]  /*0020*/  S2R R121, SR_CTAID.Y ;  /* 0x0000000000797919 */ /* 0x000ea20000002600 */
[----:B------:R-:W3:Y:S01]  /*0030*/  LDCU.64 UR20, c[0x0][0x358] ;  /* 0x00006b00ff1477ac */ /* 0x000ee20008000a00 */
[----:B------:R-:W-:-:S05]  /*0040*/  IMAD.MOV.U32 R11, RZ, RZ, RZ ;  /* 0x000000ffff0b7224 */ /* 0x000fca00078e00ff */
[----:B------:R-:W4:Y:S01]  /*0050*/  LDC.64 R4, c[0x0][0x470] ;  /* 0x00011c00ff047b82 */ /* 0x000f220000000a00 */
[----:B------:R-:W3:Y:S07]  /*0060*/  S2R R13, SR_CTAID.X ;  /* 0x00000000000d7919 */ /* 0x000eee0000002500 */
[----:B------:R-:W3:Y:S01]  /*0070*/  LDC R93, c[0x0][0x434] ;  /* 0x00010d00ff5d7b82 */ /* 0x000ee20000000800 */
        /* <DEDUP_REMOVED lines=12> */
[----:B------:R3:W5:Y:S01]  /*0140*/  @P0 LDG.E R11, desc[UR20][R8.64] ;  /* 0x00000014080b0981 */ /* 0x000762000c1e1900 */
[----:B------:R-:W-:-:S13]  /*0150*/  ISETP.GE.AND P0, PT, R122, R93, PT ;  /* 0x0000005d7a00720c */ /* 0x000fda0003f06270 */
[----:B------:R-:W-:Y:S05]  /*0160*/  @P0 EXIT ;  /* 0x000000000000094d */ /* 0x000fea0003800000 */
[----:B------:R-:W4:Y:S01]  /*0170*/  LDC R0, c[0x0][0x508] ;  /* 0x00014200ff007b82 */ /* 0x000f220000000800 */
[----:B-1----:R-:W-:Y:S01]  /*0180*/  @!P1 ISETP.NE.U32.AND P0, PT, R4, RZ, PT ;  /* 0x000000ff0400920c */ /* 0x002fe20003f05070 */
[----:B------:R-:W1:Y:S01]  /*0190*/  LDCU UR5, c[0x0][0x438] ;  /* 0x00008700ff0577ac */ /* 0x000e620008000800 */
[----:B-----5:R-:W-:Y:S01]  /*01a0*/  @P1 IMAD.IADD R87, R6, 0x1, -R11 ;  /* 0x0000000106571824 */ /* 0x020fe200078e0a0b */
[----:B------:R-:W3:Y:S01]  /*01b0*/  S2R R120, SR_CTAID.Z ;  /* 0x0000000000787919 */ /* 0x000ee20000002700 */
[----:B------:R-:W-:Y:S01]  /*01c0*/  @!P1 ISETP.NE.AND.EX P0, PT, R5, RZ, PT, P0 ;  /* 0x000000ff0500920c */ /* 0x000fe20003f05300 */
[----:B------:R-:W-:Y:S01]  /*01d0*/  VIADD R4, R13, 0x1 ;  /* 0x000000010d047836 */ /* 0x000fe20000000000 */
[----:B------:R-:W3:Y:S02]  /*01e0*/  S2R R86, SR_TID.X ;  /* 0x0000000000567919 */ /* 0x000ee40000002100 */
[----:B--2---:R-:W-:-:S04]  /*01f0*/  @!P1 SEL R3, R3, RZ, P0 ;  /* 0x000000ff03039207 */ /* 0x004fc80000000000 */
[----:B------:R-:W-:Y:S01]  /*0200*/  @!P1 IADD3 R87, PT, PT, R3, R2, -R11 ;  /* 0x0000000203579210 */ /* 0x000fe20007ffe80b */
[----:B------:R-:W-:-:S04]  /*0210*/  IMAD R3, R4, 0x40, -R93 ;  /* 0x0000004004037824 */ /* 0x000fc800078e0a5d */
[----:B------:R-:W-:Y:S01]  /*0220*/  VIADD R5, R87, 0x3f ;  /* 0x0000003f57057836 */ /* 0x000fe20000000000 */
[----:B-1----:R-:W-:-:S04]  /*0230*/  UIADD3 UR5, UPT, UPT, UR5, 0x3f, URZ ;  /* 0x0000003f05057890 */ /* 0x002fc8000fffe0ff */
[----:B------:R-:W-:Y:S01]  /*0240*/  SHF.R.S32.HI R4, RZ, 0x1f, R5 ;  /* 0x0000001fff047819 */ /* 0x000fe20000011405 */
[----:B------:R-:W-:Y:S01]  /*0250*/  USHF.R.S32.HI UR4, URZ, 0x1f, UR5 ;  /* 0x0000001fff047899 */ /* 0x000fe20008011405 */
[----:B----4-:R-:W-:Y:S02]  /*0260*/  IADD3 R3, PT, PT, R5, R0, R3 ;  /* 0x0000000005037210 */ /* 0x010fe40007ffe003 */
[----:B------:R-:W-:Y:S01]  /*0270*/  LEA.HI R4, R4, R5, RZ, 0x6 ;  /* 0x0000000504047211 */ /* 0x000fe200078f30ff */
[----:B------:R-:W-:Y:S01]  /*0280*/  ULEA.HI UR4, UR4, UR5, URZ, 0x6 ;  /* 0x0000000504047291 */ /* 0x000fe2000f8f30ff */
[----:B------:R-:W-:Y:S02]  /*0290*/  SHF.R.S32.HI R2, RZ, 0x1f, R3 ;  /* 0x0000001fff027819 */ /* 0x000fe40000011403 */
[----:B------:R-:W-:Y:S01]  /*02a0*/  SHF.R.S32.HI R4, RZ, 0x6, R4 ;  /* 0x00000006ff047819 */ /* 0x000fe20000011404 */
[----:B------:R-:W-:Y:S01]  /*02b0*/  USHF.R.S32.HI UR4, URZ, 0x6, UR4 ;  /* 0x00000006ff047899 */ /* 0x000fe20008011404 */
[----:B------:R-:W-:-:S04]  /*02c0*/  LEA.HI R2, R2, R3, RZ, 0x6 ;  /* 0x0000000302027211 */ /* 0x000fc800078f30ff */
[----:B------:R-:W-:-:S04]  /*02d0*/  SHF.R.S32.HI R3, RZ, 0x6, R2 ;  /* 0x00000006ff037819 */ /* 0x000fc80000011402 */
[----:B------:R-:W-:-:S04]  /*02e0*/  VIMNMX3 R22, R4, UR4, R3, PT ;  /* 0x0000000404167c0f */ /* 0x000fc8000b800103 */
[----:B------:R-:W-:-:S13]  /*02f0*/  ISETP.GT.AND P0, PT, R22, RZ, PT ;  /* 0x000000ff1600720c */ /* 0x000fda0003f04270 */
[----:B---3--:R-:W-:Y:S05]  /*0300*/  @P0 BRA `(.L_x_4199) ;  /* 0x0000000000c00947 */ /* 0x008fea0003800000 */
[----:B------:R-:W1:Y:S01]  /*0310*/  LDC.64 R2, c[0x0][0x408] ;  /* 0x00010200ff027b82 */ /* 0x000e620000000a00 */
[----:B------:R-:W-:Y:S01]  /*0320*/  IMAD.SHL.U32 R4, R86, 0x8, RZ ;  /* 0x0000000856047824 */ /* 0x000fe200078e00ff */
[----:B------:R-:W2:Y:S01]  /*0330*/  LDCU.64 UR6, c[0x0][0x400] ;  /* 0x00008000ff0677ac */ /* 0x000ea20008000a00 */
[----:B------:R-:W-:-:S03]  /*0340*/  IMAD.MOV.U32 R5, RZ, RZ, RZ ;  /* 0x000000ffff057224 */ /* 0x000fc600078e00ff */
[----:B------:R-:W-:Y:S01]  /*0350*/  LOP3.LUT R4, R4, 0x18, RZ, 0xc0, !PT ;  /* 0x0000001804047812 */ /* 0x000fe200078ec0ff */
[----:B------:R-:W3:Y:S01]  /*0360*/  LDCU.64 UR4, c[0x0][0x410] ;  /* 0x00008200ff0477ac */ /* 0x000ee20008000a00 */
[----:B------:R-:W4:Y:S03]  /*0370*/  LDC R0, c[0x0][0x3e0] ;  /* 0x0000f800ff007b82 */ /* 0x000f260000000800 */
[----:B-1----:R-:W-:-:S04]  /*0380*/  IMAD.WIDE.U32 R4, R122, R2, R4 ;  /* 0x000000027a047225 */ /* 0x002fc800078e0004 */
[----:B------:R-:W-:Y:S02]  /*0390*/  IMAD R5, R122, R3, R5 ;  /* 0x000000037a057224 */ /* 0x000fe400078e0205 */
[C---:B--2---:R-:W-:Y:S01]  /*03a0*/  IMAD.WIDE.U32 R6, R121.reuse, UR6, R4 ;  /* 0x0000000679067c25 */ /* 0x044fe2000f8e0004 */
[----:B------:R-:W-:Y:S02]  /*03b0*/  SHF.R.U32.HI R4, RZ, 0x2, R86 ;  /* 0x00000002ff047819 */ /* 0x000fe40000011656 */
[----:B------:R-:W-:Y:S01]  /*03c0*/  LOP3.LUT P2, R86, R86, 0x3, RZ, 0xc0, !PT ;  /* 0x0000000356567812 */ /* 0x000fe2000784c0ff */
[C---:B------:R-:W-:Y:S01]  /*03d0*/  IMAD R7, R121.reuse, UR7, R7 ;  /* 0x0000000779077c24 */ /* 0x040fe2000f8e0207 */
[----:B------:R-:W1:Y:S01]  /*03e0*/  LDCU.64 UR6, c[0x0][0x3f0] ;  /* 0x00007e00ff0677ac */ /* 0x000e620008000a00 */
[----:B----4-:R-:W-:Y:S02]  /*03f0*/  IMAD R0, R121, R0, R120 ;  /* 0x0000000079007224 */ /* 0x010fe400078e0278 */
[----:B---3--:R-:W-:-:S04]  /*0400*/  IMAD.WIDE.U32 R6, R120, UR4, R6 ;  /* 0x0000000478067c25 */ /* 0x008fc8000f8e0006 */
[----:B------:R-:W-:Y:S01]  /*0410*/  IMAD R7, R120, UR5, R7 ;  /* 0x0000000578077c24 */ /* 0x000fe2000f8e0207 */
[----:B------:R-:W2:Y:S01]  /*0420*/  LDCU.64 UR4, c[0x0][0x420] ;  /* 0x00008400ff0477ac */ /* 0x000ea20008000a00 */
[-C--:B------:R-:W-:Y:S01]  /*0430*/  IMAD R9, R0, R93.reuse, R122 ;  /* 0x0000005d00097224 */ /* 0x080fe200078e027a */
[----:B------:R-:W-:Y:S01]  /*0440*/  IADD3 R93, PT, PT, -R122, R93, RZ ;  /* 0x0000005d7a5d7210 */ /* 0x000fe20007ffe1ff */
[----:B------:R-:W-:-:S03]  /*0450*/  IMAD.WIDE.U32 R6, R4, R2, R6 ;  /* 0x0000000204067225 */ /* 0x000fc600078e0006 */
[C---:B------:R-:W-:Y:S01]  /*0460*/  ISETP.GE.OR P2, PT, R4.reuse, R93, P2 ;  /* 0x0000005d0400720c */ /* 0x040fe20001746670 */
[----:B------:R-:W-:Y:S02]  /*0470*/  IMAD R5, R4, R3, R7 ;  /* 0x0000000304057224 */ /* 0x000fe400078e0207 */
[----:B------:R-:W-:Y:S01]  /*0480*/  IMAD.SHL.U32 R3, R3, 0x40, RZ ;  /* 0x0000004003037824 */ /* 0x000fe200078e00ff */
[----:B-1----:R-:W-:-:S04]  /*0490*/  LEA R10, P0, R6, UR6, 0x1 ;  /* 0x00000006060a7c11 */ /* 0x002fc8000f8008ff */
[----:B------:R-:W-:Y:S01]  /*04a0*/  LEA.HI.X R11, R6, UR7, R5, 0x1, P0 ;  /* 0x00000007060b7c11 */ /* 0x000fe200080f0c05 */
[----:B------:R-:W-:Y:S01]  /*04b0*/  IMAD.WIDE.U32 R6, R2, 0x40, RZ ;  /* 0x0000004002067825 */ /* 0x000fe200078e00ff */
[----:B------:R-:W-:-:S03]  /*04c0*/  IADD3 R0, P0, PT, R9, R4, RZ ;  /* 0x0000000409007210 */ /* 0x000fc60007f1e0ff */
[----:B------:R-:W-:Y:S01]  /*04d0*/  VIADD R4, R4, 0x20 ;  /* 0x0000002004047836 */ /* 0x000fe20000000000 */
[----:B------:R-:W-:Y:S01]  /*04e0*/  LEA.HI.X.SX32 R9, R9, RZ, 0x1, P0 ;  /* 0x000000ff09097211 */ /* 0x000fe200000f0eff */
[----:B------:R1:W-:Y:S01]  /*04f0*/  STG.E.128 desc[UR20][R10.64], RZ ;  /* 0x000000ff0a007986 */ /* 0x0003e2000c101d14 */
[----:B--2---:R-:W-:Y:S02]  /*0500*/  LEA R8, P0, R0, UR4, 0x2 ;  /* 0x0000000400087c11 */ /* 0x004fe4000f8010ff */
[----:B------:R-:W-:Y:S01]  /*0510*/  IADD3 R2, P1, PT, R6, R10, RZ ;  /* 0x0000000a06027210 */ /* 0x000fe20007f3e0ff */
[----:B------:R1:W-:Y:S01]  /*0520*/  STG.E.128 desc[UR20][R10.64+0x40], RZ ;  /* 0x000040ff0a007986 */ /* 0x0003e2000c101d14 */
[----:B------:R-:W-:Y:S02]  /*0530*/  LEA.HI.X R9, R0, UR5, R9, 0x2, P0 ;  /* 0x0000000500097c11 */ /* 0x000fe400080f1409 */
[----:B------:R-:W-:Y:S01]  /*0540*/  ISETP.GE.AND P0, PT, R4, R93, PT ;  /* 0x0000005d0400720c */ /* 0x000fe20003f06270 */
[----:B------:R1:W-:Y:S01]  /*0550*/  STG.E.128 desc[UR20][R10.64+0x80], RZ ;  /* 0x000080ff0a007986 */ /* 0x0003e2000c101d14 */
[----:B------:R-:W-:-:S02]  /*0560*/  IADD3.X R3, PT, PT, R11, R7, R3, P1, !PT ;  /* 0x000000070b037210 */ /* 0x000fc40000ffe403 */
[----:B------:R-:W-:Y:S02]  /*0570*/  ISETP.NE.OR P0, PT, R86, RZ, P0 ;  /* 0x000000ff5600720c */ /* 0x000fe40000705670 */
[----:B------:R-:W-:Y:S01]  /*0580*/  @!P2 MOV R5, 0x7f800000 ;  /* 0x7f8000000005a802 */ /* 0x000fe20000000f00 */
        /* <DEDUP_REMOVED lines=8> */
.L_x_4199:
        /* <DEDUP_REMOVED lines=8> */
.L_x_4200:
[----:B------:R-:W2:Y:S02]  /*0690*/  LDCU.64 UR16, c[0x0][0x4e0] ;  /* 0x00009c00ff1077ac */ /* 0x000ea40008000a00 */
[----:B--2---:R-:W-:-:S04]  /*06a0*/  UISETP.NE.U32.AND UP0, UPT, UR16, URZ, UPT ;  /* 0x000000ff1000728c */ /* 0x004fc8000bf05070 */
[----:B------:R-:W-:-:S09]  /*06b0*/  UISETP.NE.AND.EX UP0, UPT, UR17, URZ, UPT, UP0 ;  /* 0x000000ff1100728c */ /* 0x000fd2000bf05300 */
[----:B------:R-:W-:Y:S05]  /*06c0*/  BRA.U !UP0, `(.L_x_4201) ;  /* 0x00000005087c7547 */ /* 0x000fea000b800000 */
[----:B------:R-:W2:Y:S01]  /*06d0*/  LDC R15, c[0x0][0x4f0] ;  /* 0x00013c00ff0f7b82 */ /* 0x000ea20000000800 */
[----:B-----5:R-:W-:Y:S01]  /*06e0*/  LEA R2, R22, 0xffffffc0, 0x6 ;  /* 0xffffffc016027811 */ /* 0x020fe200078e30ff */
        /* <DEDUP_REMOVED lines=10> */
[----:B--2---:R-:W-:Y:S01]  /*0790*/  IADD3 R4, PT, PT, RZ, -R7, RZ ;  /* 0x80000007ff047210 */ /* 0x004fe20007ffe0ff */
        /* <DEDUP_REMOVED lines=23> */
[----:B------:R-:W4:Y:S01]  /*0910*/  LDG.E R6, desc[UR20][R16.64] ;  /* 0x0000001410067981 */ /* 0x000f22000c1e1900 */
[----:B--2---:R-:W-:Y:S01]  /*0920*/  IABS R8, R3 ;  /* 0x0000000300087213 */ /* 0x004fe20000000000 */
[----:B------:R-:W-:Y:S01]  /*0930*/  IMAD.MOV R7, RZ, RZ, -R7 ;  /* 0x000000ffff077224 */ /* 0x000fe200078e0a07 */
[----:B---3--:R-:W-:Y:S01]  /*0940*/  MOV R20, UR4 ;  /* 0x0000000400147c02 */ /* 0x008fe20008000f00 */
[----:B-1----:R-:W-:Y:S01]  /*0950*/  IMAD.U32 R84, RZ, RZ, UR12 ;  /* 0x0000000cff547e24 */ /* 0x002fe2000f8e00ff */
[----:B------:R-:W1:Y:S01]  /*0960*/  I2F.RP R9, R8 ;  /* 0x0000000800097306 */ /* 0x000e620000209400 */
[----:B------:R-:W-:Y:S01]  /*0970*/  IMAD R2, R15, R7, R2 ;  /* 0x000000070f027224 */ /* 0x000fe200078e0202 */
[----:B------:R-:W-:Y:S01]  /*0980*/  MOV R21, UR5 ;  /* 0x0000000500157c02 */ /* 0x000fe20008000f00 */
[----:B------:R-:W-:-:S05]  /*0990*/  IMAD.U32 R85, RZ, RZ, UR13 ;  /* 0x0000000dff557e24 */ /* 0x000fca000f8e00ff */
        /* <DEDUP_REMOVED lines=20> */
[----:B------:R-:W-:Y:S02]  /*0ae0*/  @!P1 LOP3.LUT R5, RZ, R3, RZ, 0x33, !PT ;  /* 0x00000003ff059212 */ /* 0x000fe400078e33ff */
[----:B------:R-:W-:-:S05]  /*0af0*/  SHF.R.S32.HI R3, RZ, 0x1f, R2 ;  /* 0x0000001fff037819 */ /* 0x000fca0000011402 */
[C---:B------:R-:W-:Y:S02]  /*0b00*/  IMAD R4, R3.reuse, R84, RZ ;  /* 0x0000005403047224 */ /* 0x040fe400078e02ff */
[----:B------:R-:W-:Y:S02]  /*0b10*/  IMAD R3, R3, R20, RZ ;  /* 0x0000001403037224 */ /* 0x000fe400078e02ff */
[C---:B------:R-:W-:Y:S02]  /*0b20*/  IMAD R4, R2.reuse, R85, R4 ;  /* 0x0000005502047224 */ /* 0x040fe400078e0204 */
[----:B------:R-:W-:Y:S01]  /*0b30*/  IMAD R3, R2, R21, R3 ;  /* 0x0000001502037224 */ /* 0x000fe200078e0203 */
[----:B----4-:R-:W-:Y:S01]  /*0b40*/  SHF.R.S32.HI R11, RZ, 0x1f, R6 ;  /* 0x0000001fff0b7819 */ /* 0x010fe20000011406 */
        /* <DEDUP_REMOVED lines=23> */
.L_x_4201:
[----:B------:R-:W2:Y:S01]  /*0cc0*/  LDC R7, c[0x0][0x3e8] ;  /* 0x0000fa00ff077b82 */ /* 0x000ea20000000800 */
[----:B------:R-:W-:Y:S01]  /*0cd0*/  IABS R5, R120 ;  /* 0x0000007800057213 */ /* 0x000fe20000000000 */
[----:B------:R-:W3:Y:S01]  /*0ce0*/  LDCU.64 UR6, c[0x0][0x3a0] ;  /* 0x00007400ff0677ac */ /* 0x000ee20008000a00 */
[----:B------:R-:W-:Y:S01]  /*0cf0*/  CS2R R130, SRZ ;  /* 0x0000000000827805 */ /* 0x000fe2000001ff00 */
[----:B------:R-:W4:Y:S04]  /*0d00*/  LDCU.64 UR4, c[0x0][0x3a8] ;  /* 0x00007500ff0477ac */ /* 0x000f280008000a00 */
[----:B------:R-:W1:Y:S08]  /*0d10*/  LDC.64 R84, c[0x0][0x3b8] ;  /* 0x0000ee00ff547b82 */ /* 0x000e700000000a00 */
[----:B------:R-:W3:Y:S01]  /*0d20*/  LDC.64 R20, c[0x0][0x3c0] ;  /* 0x0000f000ff147b82 */ /* 0x000ee20000000a00 */
[----:B--2---:R-:W-:-:S04]  /*0d30*/  IABS R4, R7 ;  /* 0x0000000700047213 */ /* 0x004fc80000000000 */
[----:B------:R-:W2:Y:S01]  /*0d40*/  I2F.RP R10, R4 ;  /* 0x00000004000a7306 */ /* 0x000ea20000209400 */
[----:B-1----:R-:W-:-:S07]  /*0d50*/  IMAD.WIDE.U32 R14, R11, R84, RZ ;  /* 0x000000540b0e7225 */ /* 0x002fce00078e00ff */
[----:B--2---:R-:W1:Y:S02]  /*0d60*/  MUFU.RCP R8, R10 ;  /* 0x0000000a00087308 */ /* 0x004e640000001000 */
[----:B-1----:R-:W-:-:S06]  /*0d70*/  IADD3 R8, PT, PT, R8, 0xffffffe, RZ ;  /* 0x0ffffffe08087810 */ /* 0x002fcc0007ffe0ff */
[----:B------:R-:W1:Y:S02]  /*0d80*/  F2I.FTZ.U32.TRUNC.NTZ R9, R8 ;  /* 0x0000000800097305 */ /* 0x000e64000021f000 */
[----:B-1----:R-:W-:Y:S02]  /*0d90*/  IADD3 R3, PT, PT, RZ, -R9, RZ ;  /* 0x80000009ff037210 */ /* 0x002fe40007ffe0ff */
[----:B------:R-:W-:-:S03]  /*0da0*/  MOV R8, RZ ;  /* 0x000000ff00087202 */ /* 0x000fc60000000f00 */
[----:B------:R-:W-:-:S04]  /*0db0*/  IMAD R6, R3, R4, RZ ;  /* 0x0000000403067224 */ /* 0x000fc800078e02ff */
[----:B------:R-:W-:-:S06]  /*0dc0*/  IMAD.HI.U32 R6, R9, R6, R8 ;  /* 0x0000000609067227 */ /* 0x000fcc00078e0008 */
[----:B------:R-:W-:-:S05]  /*0dd0*/  IMAD.HI.U32 R9, R6, R5, RZ ;  /* 0x0000000506097227 */ /* 0x000fca00078e00ff */
[----:B------:R-:W-:-:S05]  /*0de0*/  IADD3 R3, PT, PT, -R9, RZ, RZ ;  /* 0x000000ff09037210 */ /* 0x000fca0007ffe1ff */
[----:B------:R-:W-:Y:S01]  /*0df0*/  IMAD R3, R4, R3, R5 ;  /* 0x0000000304037224 */ /* 0x000fe200078e0205 */
[----:B------:R-:W-:-:S04]  /*0e00*/  SHF.R.S32.HI R5, RZ, 0x1f, R11 ;  /* 0x0000001fff057819 */ /* 0x000fc8000001140b */
[----:B------:R-:W-:Y:S01]  /*0e10*/  ISETP.GT.U32.AND P0, PT, R4, R3, PT ;  /* 0x000000030400720c */ /* 0x000fe20003f04070 */
[C---:B------:R-:W-:Y:S02]  /*0e20*/  IMAD R6, R5.reuse, R84, RZ ;  /* 0x0000005405067224 */ /* 0x040fe400078e02ff */
[-C--:B---3--:R-:W-:Y:S02]  /*0e30*/  IMAD R8, R5, R20.reuse, RZ ;  /* 0x0000001405087224 */ /* 0x088fe400078e02ff */
[C---:B------:R-:W-:Y:S02]  /*0e40*/  IMAD R6, R11.reuse, R85, R6 ;  /* 0x000000550b067224 */ /* 0x040fe400078e0206 */
[C---:B------:R-:W-:Y:S02]  /*0e50*/  IMAD R5, R11.reuse, R21, R8 ;  /* 0x000000150b057224 */ /* 0x040fe400078e0208 */
[----:B------:R-:W-:Y:S01]  /*0e60*/  IMAD.WIDE.U32 R10, R11, R20, RZ ;  /* 0x000000140b0a7225 */ /* 0x000fe200078e00ff */
[----:B------:R-:W-:-:S03]  /*0e70*/  IADD3 R15, PT, PT, R15, R6, RZ ;  /* 0x000000060f0f7210 */ /* 0x000fc60007ffe0ff */
[-C--:B------:R-:W-:Y:S01]  /*0e80*/  @!P0 IADD3 R3, PT, PT, R3, -R4.reuse, RZ ;  /* 0x8000000403038210 */ /* 0x080fe20007ffe0ff */
[----:B------:R-:W-:Y:S01]  /*0e90*/  @!P0 VIADD R9, R9, 0x1 ;  /* 0x0000000109098836 */ /* 0x000fe20000000000 */
[----:B------:R-:W-:Y:S01]  /*0ea0*/  IADD3 R11, PT, PT, R11, R5, RZ ;  /* 0x000000050b0b7210 */ /* 0x000fe20007ffe0ff */
[C---:B-----5:R-:W-:Y:S01]  /*0eb0*/  IMAD.WIDE.U32 R14, R2.reuse, UR6, R14 ;  /* 0x00000006020e7c25 */ /* 0x060fe2000f8e000e */
[----:B------:R-:W-:Y:S02]  /*0ec0*/  ISETP.GE.U32.AND P2, PT, R3, R4, PT ;  /* 0x000000040300720c */ /* 0x000fe40003f46070 */
[----:B------:R-:W-:Y:S01]  /*0ed0*/  SHF.R.S32.HI R4, RZ, 0x1f, R2 ;  /* 0x0000001fff047819 */ /* 0x000fe20000011402 */
[----:B----4-:R-:W-:Y:S01]  /*0ee0*/  IMAD.WIDE.U32 R10, R2, UR4, R10 ;  /* 0x00000004020a7c25 */ /* 0x010fe2000f8e000a */
[----:B------:R-:W-:Y:S02]  /*0ef0*/  LOP3.LUT R3, R120, R7, RZ, 0x3c, !PT ;  /* 0x0000000778037212 */ /* 0x000fe400078e3cff */
[----:B------:R-:W-:Y:S01]  /*0f00*/  ISETP.NE.AND P0, PT, R7, RZ, PT ;  /* 0x000000ff0700720c */ /* 0x000fe20003f05270 */
[C---:B------:R-:W-:Y:S01]  /*0f10*/  IMAD R5, R4.reuse, UR6, RZ ;  /* 0x0000000604057c24 */ /* 0x040fe2000f8e02ff */
[----:B------:R-:W-:Y:S01]  /*0f20*/  ISETP.GE.AND P1, PT, R3, RZ, PT ;  /* 0x000000ff0300720c */ /* 0x000fe20003f26270 */
[----:B------:R-:W-:-:S02]  /*0f30*/  IMAD R3, R4, UR4, RZ ;  /* 0x0000000404037c24 */ /* 0x000fc4000f8e02ff */
[C---:B------:R-:W-:Y:S02]  /*0f40*/  IMAD R8, R2.reuse, UR7, R5 ;  /* 0x0000000702087c24 */ /* 0x040fe4000f8e0205 */
[----:B------:R-:W1:Y:S01]  /*0f50*/  LDC.64 R4, c[0x0][0x3d0] ;  /* 0x0000f400ff047b82 */ /* 0x000e620000000a00 */
[----:B------:R-:W-:Y:S01]  /*0f60*/  IMAD R6, R2, UR5, R3 ;  /* 0x0000000502067c24 */ /* 0x000fe2000f8e0203 */
[----:B------:R-:W-:Y:S02]  /*0f70*/  @P2 IADD3 R9, PT, PT, R9, 0x1, RZ ;  /* 0x0000000109092810 */ /* 0x000fe40007ffe0ff */
[----:B------:R-:W-:Y:S02]  /*0f80*/  IADD3 R15, PT, PT, R15, R8, RZ ;  /* 0x000000080f0f7210 */ /* 0x000fe40007ffe0ff */
[----:B------:R-:W-:Y:S02]  /*0f90*/  IADD3 R11, PT, PT, R11, R6, RZ ;  /* 0x000000060b0b7210 */ /* 0x000fe40007ffe0ff */
[----:B------:R-:W2:Y:S01]  /*0fa0*/  LDC.64 R2, c[0x0][0x3d8] ;  /* 0x0000f600ff027b82 */ /* 0x000ea20000000a00 */
[----:B------:R-:W-:-:S02]  /*0fb0*/  LEA R6, R22, 0xffffffc0, 0x6 ;  /* 0xffffffc016067811 */ /* 0x000fc400078e30ff */
[----:B------:R-:W-:Y:S02]  /*0fc0*/  @!P1 IADD3 R9, PT, PT, -R9, RZ, RZ ;  /* 0x000000ff09099210 */ /* 0x000fe40007ffe1ff */
[----:B------:R-:W-:Y:S01]  /*0fd0*/  @!P0 LOP3.LUT R9, RZ, R7, RZ, 0x33, !PT ;  /* 0x00000007ff098212 */ /* 0x000fe200078e33ff */
[C---:B------:R-:W-:Y:S02]  /*0fe0*/  IMAD R7, R6.reuse, R85, RZ ;  /* 0x0000005506077224 */ /* 0x040fe400078e02ff */
[----:B------:R-:W-:-:S04]  /*0ff0*/  IMAD.WIDE.U32 R14, R6, R84, R14 ;  /* 0x00000054060e7225 */ /* 0x000fc800078e000e */
[----:B------:R-:W-:-:S04]  /*1000*/  IMAD.WIDE.U32 R10, R6, R20, R10 ;  /* 0x00000014060a7225 */ /* 0x000fc800078e000a */
[----:B------:R-:W-:Y:S02]  /*1010*/  IMAD R6, R6, R21, RZ ;  /* 0x0000001506067224 */ /* 0x000fe400078e02ff */
[----:B------:R-:W-:Y:S01]  /*1020*/  IMAD.IADD R15, R15, 0x1, R7 ;  /* 0x000000010f0f7824 */ /* 0x000fe200078e0207 */
[----:B------:R-:W-:Y:S02]  /*1030*/  SHF.R.S32.HI R7, RZ, 0x1f, R9 ;  /* 0x0000001fff077819 */ /* 0x000fe40000011409 */
[----:B------:R-:W-:Y:S01]  /*1040*/  IADD3 R11, PT, PT, R11, R6, RZ ;  /* 0x000000060b0b7210 */ /* 0x000fe20007ffe0ff */
[----:B-1----:R-:W-:-:S04]  /*1050*/  IMAD.WIDE.U32 R14, R9, R4, R14 ;  /* 0x00000004090e7225 */ /* 0x002fc800078e000e */
[C---:B------:R-:W-:Y:S02]  /*1060*/  IMAD R6, R7.reuse, R4, RZ ;  /* 0x0000000407067224 */ /* 0x040fe400078e02ff */
[-C--:B--2---:R-:W-:Y:S02]  /*1070*/  IMAD R8, R7, R2.reuse, RZ ;  /* 0x0000000207087224 */ /* 0x084fe400078e02ff */
[C---:B------:R-:W-:Y:S02]  /*1080*/  IMAD R5, R9.reuse, R5, R6 ;  /* 0x0000000509057224 */ /* 0x040fe400078e0206 */
[----:B------:R-:W-:Y:S01]  /*1090*/  IMAD.WIDE.U32 R6, R9, R2, R10 ;  /* 0x0000000209067225 */ /* 0x000fe200078e000a */
[----:B------:R-:W-:-:S03]  /*10a0*/  MOV R10, R14 ;  /* 0x0000000e000a7202 */ /* 0x000fc60000000f00 */
[----:B------:R-:W-:Y:S01]  /*10b0*/  IMAD R9, R9, R3, R8 ;  /* 0x0000000309097224 */ /* 0x000fe200078e0208 */
[----:B------:R-:W-:-:S04]  /*10c0*/  IADD3 R3, PT, PT, R15, R5, RZ ;  /* 0x000000050f037210 */ /* 0x000fc80007ffe0ff */
[----:B------:R-:W-:-:S07]  /*10d0*/  IADD3 R2, PT, PT, R7, R9, RZ ;  /* 0x0000000907027210 */ /* 0x000fce0007ffe0ff */
.L_x_4202:
[----:B------:R-:W1:Y:S01]  /*10e0*/  LDCU.64 UR4, c[0x0][0x3b0] ;  /* 0x00007600ff0477ac */ /* 0x000e620008000a00 */
[C---:B------:R-:W-:Y:S01]  /*10f0*/  IMAD.SHL.U32 R123, R86.reuse, 0x8, RZ ;  /* 0x00000008567b7824 */ /* 0x040fe200078e00ff */
[----:B------:R-:W-:Y:S01]  /*1100*/  SHF.R.U32.HI R94, RZ, 0x2, R86 ;  /* 0x00000002ff5e7819 */ /* 0x000fe20000011656 */
[----:B------:R-:W-:Y:S01]  /*1110*/  IMAD.MOV.U32 R19, RZ, RZ, RZ ;  /* 0x000000ffff137224 */ /* 0x000fe200078e00ff */
[----:B------:R-:W2:Y:S01]  /*1120*/  LDCU.128 UR12, c[0x0][0x390] ;  /* 0x00007200ff0c77ac */ /* 0x000ea20008000c00 */
[----:B------:R-:W-:Y:S01]  /*1130*/  IMAD.MOV.U32 R95, RZ, RZ, RZ ;  /* 0x000000ffff5f7224 */ /* 0x000fe200078e00ff */
[----:B------:R-:W-:Y:S01]  /*1140*/  LOP3.LUT R18, R123, 0x18, RZ, 0xc0, !PT ;  /* 0x000000187b127812 */ /* 0x000fe200078ec0ff */
[----:B------:R-:W-:Y:S01]  /*1150*/  IMAD.SHL.U32 R23, R86, 0x20, RZ ;  /* 0x0000002056177824 */ /* 0x000fe200078e00ff */
[----:B------:R-:W3:Y:S01]  /*1160*/  LDCU.64 UR18, c[0x0][0x3c8] ;  /* 0x00007900ff1277ac */ /* 0x000ee20008000a00 */
[----:B------:R-:W-:Y:S01]  /*1170*/  IMAD.WIDE.U32 R12, R13, 0x40, R94 ;  /* 0x000000400d0c7825 */ /* 0x000fe200078e005e */
[----:B------:R-:W-:-:S02]  /*1180*/  LOP3.LUT R7, R123, 0xd8, RZ, 0xc0, !PT ;  /* 0x000000d87b077812 */ /* 0x000fc400078ec0ff */
[----:B------:R-:W-:Y:S01]  /*1190*/  IADD3 R10, P1, PT, R18, R10, RZ ;  /* 0x0000000a120a7210 */ /* 0x000fe20007f3e0ff */
[----:B------:R-:W-:Y:S01]  /*11a0*/  IMAD.SHL.U32 R117, R86, 0x10, RZ ;  /* 0x0000001056757824 */ /* 0x000fe200078e00ff */
[----:B------:R-:W-:Y:S01]  /*11b0*/  LOP3.LUT R8, R7, 0x18, R86, 0x78, !PT ;  /* 0x0000001807087812 */ /* 0x000fe200078e7856 */
[----:B------:R-:W-:Y:S01]  /*11c0*/  IMAD.SHL.U32 R125, R84, 0x20, RZ ;  /* 0x00000020547d7824 */ /* 0x000fe200078e00ff */
[----:B------:R-:W-:Y:S01]  /*11d0*/  IADD3 R6, P2, PT, R18, R6, RZ ;  /* 0x0000000612067210 */ /* 0x000fe20007f5e0ff */
[----:B------:R-:W-:Y:S01]  /*11e0*/  IMAD.X R11, RZ, RZ, R3, P1 ;  /* 0x000000ffff0b7224 */ /* 0x000fe200008e0603 */
[----:B-1----:R-:W-:Y:S01]  /*11f0*/  USHF.L.U32 UR8, UR4, 0x5, URZ ;  /* 0x0000000504087899 */ /* 0x002fe200080006ff */
[----:B------:R-:W-:Y:S01]  /*1200*/  IMAD R5, R13, UR4, RZ ;  /* 0x000000040d057c24 */ /* 0x000fe2000f8e02ff */
[----:B------:R-:W-:Y:S01]  /*1210*/  USHF.L.U64.HI UR9, UR4, 0x5, UR5 ;  /* 0x0000000504097899 */ /* 0x000fe20008010205 */
[----:B------:R-:W-:Y:S01]  /*1220*/  LOP3.LUT R123, R8, 0x1f20, R123, 0xf8, !PT ;  /* 0x00001f20087b7812 */ /* 0x000fe200078ef87b */
[----:B--2---:R-:W-:Y:S01]  /*1230*/  IMAD.WIDE.U32 R14, R121, UR14, R18 ;  /* 0x0000000e790e7c25 */ /* 0x004fe2000f8e0012 */
[----:B------:R-:W1:Y:S01]  /*1240*/  S2UR UR14, SR_CgaCtaId ;  /* 0x00000000000e79c3 */ /* 0x000e620000008800 */
[----:B------:R-:W-:-:S02]  /*1250*/  SHF.R.U32.HI R92, RZ, 0x1, R86 ;  /* 0x00000001ff5c7819 */ /* 0x000fc40000011656 */
[----:B------:R-:W-:Y:S01]  /*1260*/  IMAD R15, R121, UR15, R15 ;  /* 0x0000000f790f7c24 */ /* 0x000fe2000f8e020f */
[----:B------:R-:W-:Y:S01]  /*1270*/  LEA R127, R22, 0xffffffc0, 0x6 ;  /* 0xffffffc0167f7811 */ /* 0x000fe200078e30ff */
[----:B------:R-:W-:Y:S01]  /*1280*/  IMAD.U32 R16, RZ, RZ, UR8 ;  /* 0x00000008ff107e24 */ /* 0x000fe2000f8e00ff */
[----:B------:R-:W-:Y:S01]  /*1290*/  SHF.L.U64.HI R124, R84, 0x5, R85 ;  /* 0x00000005547c7819 */ /* 0x000fe20000010255 */
[----:B------:R-:W-:Y:S01]  /*12a0*/  IMAD.U32 R17, RZ, RZ, UR9 ;  /* 0x00000009ff117e24 */ /* 0x000fe2000f8e00ff */
[----:B------:R-:W2:Y:S01]  /*12b0*/  LDCU.128 UR8, c[0x0][0x380] ;  /* 0x00007000ff0877ac */ /* 0x000ea20008000c00 */
[----:B---3--:R-:W-:-:S04]  /*12c0*/  IMAD.WIDE.U32 R14, R120, UR18, R14 ;  /* 0x00000012780e7c25 */ /* 0x008fc8000f8e000e */
[----:B------:R-:W-:-:S04]  /*12d0*/  IMAD.WIDE.U32 R16, R12, UR4, R16 ;  /* 0x000000040c107c25 */ /* 0x000fc8000f8e0010 */
[----:B------:R-:W-:Y:S01]  /*12e0*/  IMAD R9, R120, UR19, R15 ;  /* 0x0000001378097c24 */ /* 0x000fe2000f8e020f */
[----:B------:R-:W-:Y:S01]  /*12f0*/  IADD3 R4, P0, PT, R14, R16, RZ ;  /* 0x000000100e047210 */ /* 0x000fe20007f1e0ff */
[----:B------:R-:W-:Y:S01]  /*1300*/  IMAD R5, R12, UR5, R5 ;  /* 0x000000050c057c24 */ /* 0x000fe2000f8e0205 */
[----:B------:R-:W3:Y:S01]  /*1310*/  LDCU UR5, c[0x0][0x50c] ;  /* 0x0000a180ff0577ac */ /* 0x000ee20008000800 */
[----:B------:R-:W-:Y:S02]  /*1320*/  IMAD.MOV.U32 R8, RZ, RZ, R14 ;  /* 0x000000ffff087224 */ /* 0x000fe400078e000e */
[----:B------:R-:W-:Y:S01]  /*1330*/  IMAD.WIDE.U32 R10, R94, R84, R10 ;  /* 0x000000545e0a7225 */ /* 0x000fe200078e000a */
[----:B------:R-:W-:-:S03]  /*1340*/  IADD3.X R3, PT, PT, R9, R5, R17, P0, !PT ;  /* 0x0000000509037210 */ /* 0x000fc600007fe411 */
[----:B------:R-:W-:Y:S01]  /*1350*/  IMAD.WIDE.U32 R8, R12, UR4, R8 ;  /* 0x000000040c087c25 */ /* 0x000fe2000f8e0008 */
[----:B------:R-:W-:Y:S01]  /*1360*/  UMOV UR4, 0x400 ;  /* 0x0000040000047882 */ /* 0x000fe20000000000 */
[----:B--2---:R-:W-:Y:S01]  /*1370*/  LEA R12, P0, R4, UR8, 0x1 ;  /* 0x00000008040c7c11 */ /* 0x004fe2000f8008ff */
[----:B-1----:R-:W-:Y:S01]  /*1380*/  ULEA UR4, UR14, UR4, 0x18 ;  /* 0x000000040e047291 */ /* 0x002fe2000f8ec0ff */
[----:B------:R-:W-:Y:S01]  /*1390*/  IMAD.IADD R5, R9, 0x1, R5 ;  /* 0x0000000109057824 */ /* 0x000fe200078e0205 */
[----:B------:R-:W-:Y:S01]  /*13a0*/  LEA R14, P1, R8, UR8, 0x1 ;  /* 0x00000008080e7c11 */ /* 0x000fe2000f8208ff */
[----:B------:R-:W-:Y:S01]  /*13b0*/  IMAD R119, R94, R85, R11 ;  /* 0x000000555e777224 */ /* 0x000fe200078e020b */
[----:B------:R-:W-:Y:S01]  /*13c0*/  LEA R118, P3, R10, UR10, 0x1 ;  /* 0x0000000a0a767c11 */ /* 0x000fe2000f8608ff */
[----:B------:R-:W-:Y:S01]  /*13d0*/  IMAD.X R7, RZ, RZ, R2, P2 ;  /* 0x000000ffff077224 */ /* 0x000fe200010e0602 */
[----:B------:R-:W-:Y:S01]  /*13e0*/  LEA.HI.X R15, R8, UR9, R5, 0x1, P1 ;  /* 0x00000009080f7c11 */ /* 0x000fe200088f0c05 */
[----:B------:R-:W-:Y:S01]  /*13f0*/  IMAD.SHL.U32 R5, R86, 0x4, RZ ;  /* 0x0000000456057824 */ /* 0x000fe200078e00ff */
[----:B------:R-:W-:Y:S01]  /*1400*/  LEA R123, R123, UR4, 0x1 ;  /* 0x000000047b7b7c11 */ /* 0x000fe2000f8e08ff */
[----:B------:R-:W-:Y:S01]  /*1410*/  IMAD.WIDE.U32 R8, R94, R20, R6 ;  /* 0x000000145e087225 */ /* 0x000fe200078e0006 */
[----:B------:R-:W-:-:S02]  /*1420*/  LEA.HI.X R13, R4, UR9, R3, 0x1, P0 ;  /* 0x00000009040d7c11 */ /* 0x000fc400080f0c03 */
[----:B------:R-:W-:Y:S01]  /*1430*/  LEA.HI.X R119, R10, UR11, R119, 0x1, P3 ;  /* 0x0000000b0a777c11 */ /* 0x000fe200098f0c77 */
[----:B------:R-:W-:Y:S01]  /*1440*/  @!PT LDS RZ, [RZ] ;  /* 0x00000000fffff984 */ /* 0x000fe20000000800 */
[----:B------:R-:W-:Y:S01]  /*1450*/  @!PT LDS RZ, [RZ] ;  /* 0x00000000fffff984 */ /* 0x000fe20000000800 */
[----:B------:R-:W-:Y:S01]  /*1460*/  @!PT LDS RZ, [RZ] ;  /* 0x00000000fffff984 */ /* 0x000fe20000000800 */
[----:B------:R-:W-:Y:S01]  /*1470*/  LDGSTS.E.BYPASS.LTC128B.128 [R123], desc[UR20][R14.64] ;  /* 0x000000000e7b7fae */ /* 0x000fe2000b981a14 */
[C---:B------:R-:W-:Y:S02]  /*1480*/  LEA R10, P0, R84.reuse, R118, 0x6 ;  /* 0x00000076540a7211 */ /* 0x040fe400078030ff */
[----:B------:R-:W-:Y:S01]  /*1490*/  LOP3.LUT R2, R23, 0xc0, RZ, 0xc0, !PT ;  /* 0x000000c017027812 */ /* 0x000fe200078ec0ff */
[----:B------:R-:W-:Y:S01]  /*14a0*/  LDGSTS.E.BYPASS.LTC128B.128 [R123+0x1000], desc[UR20][R14.64+0x40] ;  /* 0x010000400e7b7fae */ /* 0x000fe2000b981a14 */
[----:B------:R-:W-:Y:S02]  /*14b0*/  LEA.HI.X R11, R84, R119, R85, 0x6, P0 ;  /* 0x00000077540b7211 */ /* 0x000fe400000f3455 */
[----:B------:R-:W-:Y:S01]  /*14c0*/  LOP3.LUT R5, R2, 0x18, R5, 0xf8, !PT ;  /* 0x0000001802057812 */ /* 0x000fe200078ef805 */
[----:B------:R-:W-:Y:S01]  /*14d0*/  LDGSTS.E.BYPASS.LTC128B.128 [R123+0x2000], desc[UR20][R14.64+0x80] ;  /* 0x020000800e7b7fae */ /* 0x000fe2000b981a14 */
[----:B------:R-:W-:Y:S01]  /*14e0*/  IMAD R2, R94, R21, R9 ;  /* 0x000000155e027224 */ /* 0x000fe200078e0209 */
[----:B------:R-:W-:-:S02]  /*14f0*/  LEA R128, P0, R8, UR12, 0x1 ;  /* 0x0000000c08807c11 */ /* 0x000fc4000f8008ff */
[----:B------:R-:W-:Y:S01]  /*1500*/  LDGSTS.E.BYPASS.LTC128B.128 [R123+0x800], desc[UR20][R12.64] ;  /* 0x008000000c7b7fae */ /* 0x000fe2000b981a14 */
[----:B------:R-:W-:Y:S02]  /*1510*/  LOP3.LUT R6, R23, 0x120, RZ, 0xc0, !PT ;  /* 0x0000012017067812 */ /* 0x000fe400078ec0ff */
[----:B------:R-:W-:Y:S01]  /*1520*/  LOP3.LUT R4, R117, 0x100, RZ, 0xc0, !PT ;  /* 0x0000010075047812 */ /* 0x000fe200078ec0ff */
[----:B------:R-:W-:Y:S01]  /*1530*/  LDGSTS.E.BYPASS.LTC128B.128 [R123+0x1800], desc[UR20][R12.64+0x40] ;  /* 0x018000400c7b7fae */ /* 0x000fe2000b981a14 */
[----:B------:R-:W-:Y:S02]  /*1540*/  LEA.HI.X R129, R8, UR13, R2, 0x1, P0 ;  /* 0x0000000d08817c11 */ /* 0x000fe400080f0c02 */
[----:B------:R-:W-:Y:S01]  /*1550*/  LOP3.LUT R117, R6, 0x3e00, R117, 0xf8, !PT ;  /* 0x00003e0006757812 */ /* 0x000fe200078ef875 */
[----:B------:R-:W-:Y:S01]  /*1560*/  LDGSTS.E.BYPASS.LTC128B.128 [R123+0x2800], desc[UR20][R12.64+0x80] ;  /* 0x028000800c7b7fae */ /* 0x000fe2000b981a14 */
[----:B------:R-:W-:Y:S01]  /*1570*/  LOP3.LUT R3, R4, 0x20, R23, 0xf8, !PT ;  /* 0x0000002004037812 */ /* 0x000fe200078ef817 */
[----:B------:R-:W-:Y:S01]  /*1580*/  IMAD.MOV.U32 R126, RZ, RZ, R129 ;  /* 0x000000ffff7e7224 */ /* 0x000fe200078e0081 */
[C---:B------:R-:W-:Y:S01]  /*1590*/  LOP3.LUT R116, R5.reuse, 0x8, R86, 0x78, !PT ;  /* 0x0000000805747812 */ /* 0x040fe200078e7856 */
[----:B------:R-:W-:Y:S01]  /*15a0*/  LDGSTS.E.BYPASS.LTC128B.128 [R123+0x3000], desc[UR20][R118.64] ;  /* 0x03000000767b7fae */ /* 0x000fe2000b981a14 */
[----:B------:R-:W-:-:S02]  /*15b0*/  LOP3.LUT R2, R5, 0x8, R92, 0x78, !PT ;  /* 0x0000000805027812 */ /* 0x000fc400078e785c */
[C---:B------:R-:W-:Y:S01]  /*15c0*/  LEA R4, P0, R20.reuse, R128, 0x6 ;  /* 0x0000008014047211 */ /* 0x040fe200078030ff */
[----:B------:R-:W-:Y:S01]  /*15d0*/  LDGSTS.E.BYPASS.LTC128B.128 [R123+0x4000], desc[UR20][R118.64+0x40] ;  /* 0x04000040767b7fae */ /* 0x000fe2000b981a14 */
[----:B------:R-:W-:Y:S01]  /*15e0*/  LOP3.LUT R116, R3, R116, RZ, 0xfc, !PT ;  /* 0x0000007403747212 */ /* 0x000fe200078efcff */
[----:B------:R-:W-:Y:S01]  /*15f0*/  IMAD.MOV.U32 R3, RZ, RZ, 0x20 ;  /* 0x00000020ff037424 */ /* 0x000fe200078e00ff */
[----:B------:R-:W-:Y:S01]  /*1600*/  LOP3.LUT R117, R117, R2, RZ, 0xfc, !PT ;  /* 0x0000000275757212 */ /* 0x000fe200078efcff */
[----:B------:R-:W-:Y:S01]  /*1610*/  LDGSTS.E.BYPASS.LTC128B.128 [R123+0x5000], desc[UR20][R118.64+0x80] ;  /* 0x05000080767b7fae */ /* 0x000fe2000b981a14 */
[----:B------:R-:W-:Y:S02]  /*1620*/  LEA.HI.X R5, R20, R129, R21, 0x6, P0 ;  /* 0x0000008114057211 */ /* 0x000fe400000f3415 */
[----:B------:R-:W-:Y:S01]  /*1630*/  LEA R117, R117, UR4, 0x1 ;  /* 0x0000000475757c11 */ /* 0x000fe2000f8e08ff */
[----:B------:R-:W-:Y:S01]  /*1640*/  LDGSTS.E.BYPASS.LTC128B.128 [R123+0x3800], desc[UR20][R10.64] ;  /* 0x038000000a7b7fae */ /* 0x000fe2000b981a14 */
[----:B------:R-:W-:-:S02]  /*1650*/  LEA R116, R116, UR4, 0x1 ;  /* 0x0000000474747c11 */ /* 0x000fc4000f8e08ff */
[----:B------:R-:W-:Y:S01]  /*1660*/  LOP3.LUT P0, RZ, R86, 0x4, RZ, 0xc0, !PT ;  /* 0x0000000456ff7812 */ /* 0x000fe2000780c0ff */
[----:B------:R-:W-:Y:S01]  /*1670*/  LDGSTS.E.BYPASS.LTC128B.128 [R123+0x4800], desc[UR20][R10.64+0x40] ;  /* 0x048000400a7b7fae */ /* 0x000fe2000b981a14 */
[----:B------:R-:W-:Y:S02]  /*1680*/  LOP3.LUT R94, R94, 0x7, RZ, 0xc0, !PT ;  /* 0x000000075e5e7812 */ /* 0x000fe400078ec0ff */
[----:B------:R-:W-:Y:S01]  /*1690*/  SEL R3, R3, 0xffffffe0, !P0 ;  /* 0xffffffe003037807 */ /* 0x000fe20004000000 */
[----:B------:R-:W-:Y:S04]  /*16a0*/  LDGSTS.E.BYPASS.LTC128B.128 [R123+0x5800], desc[UR20][R10.64+0x80] ;  /* 0x058000800a7b7fae */ /* 0x000fe8000b981a14 */
[----:B------:R-:W0:Y:S01]  /*16b0*/  LDGDEPBAR ;  /* 0x00000000000079af */ /* 0x000e220000000000 */
[----:B------:R-:W-:-:S02]  /*16c0*/  IMAD.IADD R115, R3, 0x1, R117 ;  /* 0x0000000103737824 */ /* 0x000fc400078e0275 */
        /* <DEDUP_REMOVED lines=14> */
[----:B------:R-:W4:Y:S04]  /*17b0*/  LDSM.16.M88.4 R56, [R116+0x3400] ;  /* 0x003400007438783b */ /* 0x000f280000000200 */
[----:B------:R-:W-:Y:S04]  /*17c0*/  LDSM.16.M88.4 R76, [R115] ;  /* 0x00000000734c783b */ /* 0x000fe80000000200 */
[----:B------:R-:W5:Y:S04]  /*17d0*/  LDSM.16.M88.4 R88, [R113+0x3000] ;  /* 0x003000007158783b */ /* 0x000f680000000200 */
[----:B------:R-:W3:Y:S04]  /*17e0*/  LDSM.16.M88.4 R48, [R116+0x3800] ;  /* 0x003800007430783b */ /* 0x000ee80000000200 */
[----:B-1----:R-:W1:Y:S04]  /*17f0*/  LDSM.16.M88.4 R4, [R116+0x3c00] ;  /* 0x003c00007404783b */ /* 0x002e680000000200 */
[----:B------:R-:W-:Y:S04]  /*1800*/  LDSM.16.M88.4 R36, [R117+0x1000] ;  /* 0x001000007524783b */ /* 0x000fe80000000200 */
[----:B------:R-:W1:Y:S04]  /*1810*/  LDSM.16.M88.4 R80, [R116+0x4000] ;  /* 0x004000007450783b */ /* 0x000e680000000200 */
[----:B------:R-:W1:Y:S04]  /*1820*/  LDSM.16.M88.4 R72, [R113+0x3400] ;  /* 0x003400007148783b */ /* 0x000e680000000200 */
[----:B------:R-:W1:Y:S01]  /*1830*/  LDSM.16.M88.4 R68, [R113+0x3800] ;  /* 0x003800007144783b */ /* 0x000e620000000200 */
[C---:B--2---:R-:W-:Y:S03]  /*1840*/  HMMA.16816.F32 R12, R40.reuse, R28, RZ ;  /* 0x0000001c280c723c */ /* 0x044fe600000018ff */
[----:B------:R-:W2:Y:S04]  /*1850*/  LDSM.16.M88.4 R64, [R113+0x3c00] ;  /* 0x003c00007140783b */ /* 0x000ea80000000200 */
[----:B------:R-:W-:Y:S01]  /*1860*/  LDSM.16.M88.4 R24, [R115+0x1000] ;  /* 0x001000007318783b */ /* 0x000fe20000000200 */
[C---:B------:R-:W-:Y:S03]  /*1870*/  HMMA.16816.F32 R28, R40.reuse, R30, RZ ;  /* 0x0000001e281c723c */ /* 0x040fe600000018ff */
[----:B------:R-:W2:Y:S04]  /*1880*/  LDSM.16.M88.4 R16, [R113+0x4000] ;  /* 0x004000007110783b */ /* 0x000ea80000000200 */
[----:B------:R-:W2:Y:S01]  /*1890*/  LDSM.16.M88.4 R32, [R116+0x4400] ;  /* 0x004400007420783b */ /* 0x000ea20000000200 */
[----:B----4-:R-:W-:Y:S03]  /*18a0*/  HMMA.16816.F32 R60, R40, R56, RZ ;  /* 0x00000038283c723c */ /* 0x010fe600000018ff */
[----:B------:R-:W-:Y:S04]  /*18b0*/  LDSM.16.M88.4 R8, [R117+0x2000] ;  /* 0x002000007508783b */ /* 0x000fe80000000200 */
[----:B------:R-:W0:Y:S01]  /*18c0*/  LDGDEPBAR ;  /* 0x00000000000079af */ /* 0x000e220000000000 */
[----:B-----5:R-:W-:Y:S08]  /*18d0*/  HMMA.16816.F32 R12, R76, R88, R12 ;  /* 0x000000584c0c723c */ /* 0x020ff0000000180c */
[----:B------:R-:W-:Y:S08]  /*18e0*/  HMMA.16816.F32 R56, R40, R58, RZ ;  /* 0x0000003a2838723c */ /* 0x000ff000000018ff */
[----:B------:R-:W-:Y:S08]  /*18f0*/  HMMA.16816.F32 R28, R76, R90, R28 ;  /* 0x0000005a4c1c723c */ /* 0x000ff0000000181c */
[C---:B---3--:R-:W-:Y:S08]  /*1900*/  HMMA.16816.F32 R52, R40.reuse, R48, RZ ;  /* 0x000000302834723c */ /* 0x048ff000000018ff */
[C---:B------:R-:W-:Y:S08]  /*1910*/  HMMA.16816.F32 R48, R40.reuse, R50, RZ ;  /* 0x000000322830723c */ /* 0x040ff000000018ff */
[C---:B-1----:R-:W-:Y:S08]  /*1920*/  HMMA.16816.F32 R44, R40.reuse, R4, RZ ;  /* 0x00000004282c723c */ /* 0x042ff000000018ff */
[----:B------:R-:W-:Y:S01]  /*1930*/  HMMA.16816.F32 R40, R40, R6, RZ ;  /* 0x000000062828723c */ /* 0x000fe200000018ff */
[----:B------:R-:W1:Y:S07]  /*1940*/  LDSM.16.M88.4 R4, [R116+0x5000] ;  /* 0x005000007404783b */ /* 0x000e6e0000000200 */
[----:B------:R-:W-:Y:S08]  /*1950*/  HMMA.16816.F32 R12, R36, R80, R12 ;  /* 0x00000050240c723c */ /* 0x000ff0000000180c */
[C---:B------:R-:W-:Y:S08]  /*1960*/  HMMA.16816.F32 R60, R76.reuse, R72, R60 ;  /* 0x000000484c3c723c */ /* 0x040ff0000000183c */
[----:B------:R-:W-:Y:S01]  /*1970*/  HMMA.16816.F32 R56, R76, R74, R56 ;  /* 0x0000004a4c38723c */ /* 0x000fe20000001838 */
[----:B------:R-:W3:Y:S07]  /*1980*/  LDSM.16.M88.4 R72, [R113+0x4400] ;  /* 0x004400007148783b */ /* 0x000eee0000000200 */
[----:B------:R-:W-:Y:S08]  /*1990*/  HMMA.16816.F32 R28, R36, R82, R28 ;  /* 0x00000052241c723c */ /* 0x000ff0000000181c */
[C---:B------:R-:W-:Y:S08]  /*19a0*/  HMMA.16816.F32 R52, R76.reuse, R68, R52 ;  /* 0x000000444c34723c */ /* 0x040ff00000001834 */
[C---:B------:R-:W-:Y:S08]  /*19b0*/  HMMA.16816.F32 R48, R76.reuse, R70, R48 ;  /* 0x000000464c30723c */ /* 0x040ff00000001830 */
[C---:B--2---:R-:W-:Y:S08]  /*19c0*/  HMMA.16816.F32 R44, R76.reuse, R64, R44 ;  /* 0x000000404c2c723c */ /* 0x044ff0000000182c */
[----:B------:R-:W-:Y:S01]  /*19d0*/  HMMA.16816.F32 R40, R76, R66, R40 ;  /* 0x000000424c28723c */ /* 0x000fe20000001828 */
[----:B------:R-:W-:Y:S04]  /*19e0*/  LDSM.16.M88.4 R64, [R113+0x5000] ;  /* 0x005000007140783b */ /* 0x000fe80000000200 */
[----:B------:R-:W-:Y:S03]  /*19f0*/  LDSM.16.M88.4 R76, [R116+0x4800] ;  /* 0x00480000744c783b */ /* 0x000fe60000000200 */
[C---:B------:R-:W-:Y:S01]  /*1a00*/  HMMA.16816.F32 R68, R24.reuse, R16, R12 ;  /* 0x000000101844723c */ /* 0x040fe2000000180c */
[----:B------:R-:W2:Y:S07]  /*1a10*/  LDSM.16.M88.4 R12, [R115+0x2000] ;  /* 0x00200000730c783b */ /* 0x000eae0000000200 */
[----:B------:R-:W-:Y:S01]  /*1a20*/  HMMA.16816.F32 R28, R24, R18, R28 ;  /* 0x00000012181c723c */ /* 0x000fe2000000181c */
[----:B------:R-:W4:Y:S07]  /*1a30*/  LDSM.16.M88.4 R16, [R116+0x5400] ;  /* 0x005400007410783b */ /* 0x000f2e0000000200 */
[C---:B------:R-:W-:Y:S08]  /*1a40*/  HMMA.16816.F32 R60, R36.reuse, R32, R60 ;  /* 0x00000020243c723c */ /* 0x040ff0000000183c */
[----:B------:R-:W-:Y:S01]  /*1a50*/  HMMA.16816.F32 R56, R36, R34, R56 ;  /* 0x000000222438723c */ /* 0x000fe20000001838 */
[----:B------:R-:W-:Y:S07]  /*1a60*/  LDSM.16.M88.4 R32, [R113+0x4800] ;  /* 0x004800007120783b */ /* 0x000fee0000000200 */
[C---:B-1----:R-:W-:Y:S08]  /*1a70*/  HMMA.16816.F32 R68, R8.reuse, R4, R68 ;  /* 0x000000040844723c */ /* 0x042ff00000001844 */
[----:B------:R-:W-:Y:S01]  /*1a80*/  HMMA.16816.F32 R28, R8, R6, R28 ;  /* 0x00000006081c723c */ /* 0x000fe2000000181c */
[----:B------:R-:W1:Y:S07]  /*1a90*/  LDSM.16.M88.4 R4, [R113+0x5400] ;  /* 0x005400007104783b */ /* 0x000e6e0000000200 */
[C---:B---3--:R-:W-:Y:S08]  /*1aa0*/  HMMA.16816.F32 R60, R24.reuse, R72, R60 ;  /* 0x00000048183c723c */ /* 0x048ff0000000183c */
[----:B------:R-:W-:Y:S08]  /*1ab0*/  HMMA.16816.F32 R56, R24, R74, R56 ;  /* 0x0000004a1838723c */ /* 0x000ff00000001838 */
[C---:B--2---:R-:W-:Y:S08]  /*1ac0*/  HMMA.16816.F32 R68, R12.reuse, R64, R68 ;  /* 0x000000400c44723c */ /* 0x044ff00000001844 */
[----:B------:R-:W-:Y:S01]  /*1ad0*/  HMMA.16816.F32 R28, R12, R66, R28 ;  /* 0x000000420c1c723c */ /* 0x000fe2000000181c */
[----:B------:R-:W2:Y:S07]  /*1ae0*/  LDSM.16.M88.4 R64, [R116+0x4c00] ;  /* 0x004c00007440783b */ /* 0x000eae0000000200 */
[----:B----4-:R-:W-:Y:S03]  /*1af0*/  HMMA.16816.F32 R60, R8, R16, R60 ;  /* 0x00000010083c723c */ /* 0x010fe6000000183c */
[----:B------:R-:W-:Y:S01]  /*1b00*/  FMUL.FTZ R68, R68, UR5 ;  /* 0x0000000544447c20 */ /* 0x000fe20008410000 */
[----:B------:R-:W-:Y:S01]  /*1b10*/  FMUL.FTZ R69, R69, UR5 ;  /* 0x0000000545457c20 */ /* 0x000fe20008410000 */
[----:B------:R-:W-:Y:S01]  /*1b20*/  FMUL.FTZ R70, R70, UR5 ;  /* 0x0000000546467c20 */ /* 0x000fe20008410000 */
[----:B------:R-:W-:-:S02]  /*1b30*/  FMUL.FTZ R71, R71, UR5 ;  /* 0x0000000547477c20 */ /* 0x000fc40008410000 */
[----:B------:R-:W-:Y:S01]  /*1b40*/  HMMA.16816.F32 R56, R8, R18, R56 ;  /* 0x000000120838723c */ /* 0x000fe20000001838 */
[----:B------:R-:W-:Y:S01]  /*1b50*/  LDSM.16.M88.4 R16, [R113+0x5800] ;  /* 0x005800007110783b */ /* 0x000fe20000000200 */
[----:B------:R-:W3:Y:S01]  /*1b60*/  MUFU.TANH R68, R68 ;  /* 0x0000004400447308 */ /* 0x000ee20000002400 */
[----:B------:R-:W-:Y:S01]  /*1b70*/  FMUL.FTZ R28, R28, UR5 ;  /* 0x000000051c1c7c20 */ /* 0x000fe20008410000 */
[----:B------:R-:W-:Y:S01]  /*1b80*/  FMUL.FTZ R29, R29, UR5 ;  /* 0x000000051d1d7c20 */ /* 0x000fe20008410000 */
[----:B------:R-:W-:Y:S01]  /*1b90*/  FMUL.FTZ R30, R30, UR5 ;  /* 0x000000051e1e7c20 */ /* 0x000fe20008410000 */
[----:B------:R-:W-:Y:S02]  /*1ba0*/  FMUL.FTZ R31, R31, UR5 ;  /* 0x000000051f1f7c20 */ /* 0x000fe40008410000 */
[----:B------:R-:W-:Y:S02]  /*1bb0*/  HMMA.16816.F32 R52, R36, R76, R52 ;  /* 0x0000004c2434723c */ /* 0x000fe40000001834 */
[----:B------:R-:W-:Y:S06]  /*1bc0*/  MUFU.TANH R72, R28 ;  /* 0x0000001c00487308 */ /* 0x000fec0000002400 */
[C---:B-1----:R-:W-:Y:S02]  /*1bd0*/  HMMA.16816.F32 R60, R12.reuse, R4, R60 ;  /* 0x000000040c3c723c */ /* 0x042fe4000000183c */
[----:B------:R-:W-:Y:S06]  /*1be0*/  MUFU.TANH R73, R29 ;  /* 0x0000001d00497308 */ /* 0x000fec0000002400 */
[----:B------:R-:W-:Y:S01]  /*1bf0*/  HMMA.16816.F32 R56, R12, R6, R56 ;  /* 0x000000060c38723c */ /* 0x000fe20000001838 */
[----:B------:R-:W1:Y:S01]  /*1c00*/  LDSM.16.M88.4 R4, [R113+0x4c00] ;  /* 0x004c00007104783b */ /* 0x000e620000000200 */
[----:B------:R-:W-:Y:S06]  /*1c10*/  MUFU.TANH R74, R30 ;  /* 0x0000001e004a7308 */ /* 0x000fec0000002400 */
[----:B------:R-:W-:Y:S01]  /*1c20*/  HMMA.16816.F32 R76, R36, R78, R48 ;  /* 0x0000004e244c723c */ /* 0x000fe20000001830 */
[----:B------:R-:W4:Y:S01]  /*1c30*/  LDSM.16.M88.4 R48, [R116+0x5800] ;  /* 0x005800007430783b */ /* 0x000f220000000200 */
[----:B------:R-:W-:Y:S06]  /*1c40*/  MUFU.TANH R69, R69 ;  /* 0x0000004500457308 */ /* 0x000fec0000002400 */
[----:B------:R-:W-:Y:S01]  /*1c50*/  HMMA.16816.F32 R52, R24, R32, R52 ;  /* 0x000000201834723c */ /* 0x000fe20000001834 */
[----:B------:R-:W-:Y:S01]  /*1c60*/  FMUL.FTZ R33, R60, UR5 ;  /* 0x000000053c217c20 */ /* 0x000fe20008410000 */
[----:B------:R5:W-:Y:S01]  /*1c70*/  MUFU.TANH R32, R31 ;  /* 0x0000001f00207308 */ /* 0x000be20000002400 */
[----:B------:R-:W-:-:S05]  /*1c80*/  FMUL.FTZ R60, R61, UR5 ;  /* 0x000000053d3c7c20 */ /* 0x000fca0008410000 */
[C---:B--2---:R-:W-:Y:S02]  /*1c90*/  HMMA.16816.F32 R44, R36.reuse, R64, R44 ;  /* 0x00000040242c723c */ /* 0x044fe4000000182c */
[----:B------:R-:W2:Y:S06]  /*1ca0*/  MUFU.TANH R70, R70 ;  /* 0x0000004600467308 */ /* 0x000eac0000002400 */
[----:B------:R-:W-:Y:S02]  /*1cb0*/  HMMA.16816.F32 R40, R36, R66, R40 ;  /* 0x000000422428723c */ /* 0x000fe40000001828 */
[----:B------:R-:W2:Y:S01]  /*1cc0*/  MUFU.TANH R71, R71 ;  /* 0x0000004700477308 */ /* 0x000ea20000002400 */
[----:B-----5:R-:W5:Y:S05]  /*1cd0*/  LDSM.16.M88.4 R28, [R116+0x5c00] ;  /* 0x005c0000741c783b */ /* 0x020f6a0000000200 */
[C---:B------:R-:W-:Y:S01]  /*1ce0*/  HMMA.16816.F32 R76, R24.reuse, R34, R76 ;  /* 0x00000022184c723c */ /* 0x040fe2000000184c */
[----:B------:R-:W-:Y:S01]  /*1cf0*/  FMUL.FTZ R34, R63, UR5 ;  /* 0x000000053f227c20 */ /* 0x000fe20008410000 */
[----:B------:R-:W-:Y:S01]  /*1d00*/  FMUL.FTZ R35, R56, UR5 ;  /* 0x0000000538237c20 */ /* 0x000fe20008410000 */
[----:B------:R-:W2:Y:S05]  /*1d10*/  MUFU.TANH R33, R33 ;  /* 0x0000002100217308 */ /* 0x000eaa0000002400 */
[----:B-1----:R-:W-:Y:S01]  /*1d20*/  HMMA.16816.F32 R44, R24, R4, R44 ;  /* 0x00000004182c723c */ /* 0x002fe2000000182c */
[----:B------:R-:W-:-:S02]  /*1d30*/  FMUL.FTZ R5, R59, UR5 ;  /* 0x000000053b057c20 */ /* 0x000fc40008410000 */
[----:B------:R-:W-:Y:S05]  /*1d40*/  MUFU.TANH R60, R60 ;  /* 0x0000003c003c7308 */ /* 0x000fea0000002400 */
[----:B------:R-:W-:Y:S01]  /*1d50*/  HMMA.16816.F32 R40, R24, R6, R40 ;  /* 0x000000061828723c */ /* 0x000fe20000001828 */
[----:B------:R-:W1:Y:S01]  /*1d60*/  LDSM.16.M88.4 R24, [R113+0x5c00] ;  /* 0x005c00007118783b */ /* 0x000e620000000200 */
[----:B------:R-:W-:Y:S01]  /*1d70*/  LOP3.LUT R7, R92, 0x1f0, RZ, 0xc0, !PT ;  /* 0x000001f05c077812 */ /* 0x000fe200078ec0ff */
[----:B------:R-:W-:Y:S01]  /*1d80*/  IMAD.SHL.U32 R6, R86, 0x2, RZ ;  /* 0x0000000256067824 */ /* 0x000fe200078e00ff */
[----:B------:R-:W-:Y:S01]  /*1d90*/  MUFU.TANH R34, R34 ;  /* 0x0000002200227308 */ /* 0x000fe20000002400 */
[----:B------:R-:W-:-:S04]  /*1da0*/  DEPBAR.LE SB0, 0x0 ;  /* 0x000080000000791a */ /* 0x000fc80000000000 */
[C---:B----4-:R-:W-:Y:S01]  /*1db0*/  HMMA.16816.F32 R52, R8.reuse, R48, R52 ;  /* 0x000000300834723c */ /* 0x050fe20000001834 */
[----:B------:R-:W-:Y:S01]  /*1dc0*/  IADD3 R7, PT, PT, R7, 0x1, R122 ;  /* 0x0000000107077810 */ /* 0x000fe20007ffe07a */
[----:B------:R-:W-:Y:S01]  /*1dd0*/  FMUL.FTZ R48, R62, UR5 ;  /* 0x000000053e307c20 */ /* 0x000fe20008410000 */
[----:B------:R-:W-:Y:S01]  /*1de0*/  LOP3.LUT R6, R6, 0x6, RZ, 0xc0, !PT ;  /* 0x0000000606067812 */ /* 0x000fe200078ec0ff */
[----:B------:R-:W-:Y:S01]  /*1df0*/  MUFU.TANH R35, R35 ;  /* 0x0000002300237308 */ /* 0x000fe20000002400 */
[----:B------:R-:W-:Y:S02]  /*1e00*/  IADD3 R4, PT, PT, R7, -R93, R94 ;  /* 0x8000005d07047210 */ /* 0x000fe40007ffe05e */
[----:B------:R-:W-:Y:S01]  /*1e10*/  LOP3.LUT R7, R127, R6, RZ, 0xfc, !PT ;  /* 0x000000067f077212 */ /* 0x000fe200078efcff */
[----:B------:R-:W-:Y:S01]  /*1e20*/  HMMA.16816.F32 R76, R8, R50, R76 ;  /* 0x00000032084c723c */ /* 0x000fe2000000184c */
[----:B------:R-:W-:-:S03]  /*1e30*/  IADD3 R4, PT, PT, R4, R0, R87 ;  /* 0x0000000004047210 */ /* 0x000fc60007ffe057 */
[----:B------:R-:W4:Y:S01]  /*1e40*/  MUFU.TANH R48, R48 ;  /* 0x0000003000307308 */ /* 0x000f220000002400 */
[C---:B------:R-:W-:Y:S02]  /*1e50*/  VIMNMX R0, PT, PT, R4.reuse, R87, PT ;  /* 0x0000005704007248 */ /* 0x040fe40003fe0100 */
[----:B------:R-:W-:Y:S01]  /*1e60*/  VIADDMNMX R87, R4, 0x8, R87, PT ;  /* 0x0000000804577846 */ /* 0x000fe20003800157 */
[----:B-----5:R-:W-:Y:S01]  /*1e70*/  HMMA.16816.F32 R44, R8, R28, R44 ;  /* 0x0000001c082c723c */ /* 0x020fe2000000182c */
[----:B------:R-:W-:Y:S02]  /*1e80*/  LOP3.LUT R4, R2, 0x120, R23, 0xf8, !PT ;  /* 0x0000012002047812 */ /* 0x000fe400078ef817 */
[--C-:B------:R-:W-:Y:S01]  /*1e90*/  LOP3.LUT R2, R127, 0x1, R6.reuse, 0xfe, !PT ;  /* 0x000000017f027812 */ /* 0x100fe200078efe06 */
[----:B------:R-:W-:Y:S01]  /*1ea0*/  MUFU.TANH R5, R5 ;  /* 0x0000000500057308 */ /* 0x000fe20000002400 */
[CC--:B------:R-:W-:Y:S02]  /*1eb0*/  ISETP.GE.AND P6, PT, R7.reuse, R0.reuse, PT ;  /* 0x000000000700720c */ /* 0x0c0fe40003fc6270 */
[-C--:B------:R-:W-:Y:S01]  /*1ec0*/  ISETP.GE.AND P5, PT, R7, R87.reuse, PT ;  /* 0x000000570700720c */ /* 0x080fe20003fa6270 */
[----:B------:R-:W-:Y:S01]  /*1ed0*/  HMMA.16816.F32 R52, R12, R16, R52 ;  /* 0x000000100c34723c */ /* 0x000fe20000001834 */
[----:B------:R-:W-:Y:S01]  /*1ee0*/  LOP3.LUT R7, R127, 0x8, R6, 0xfe, !PT ;  /* 0x000000087f077812 */ /* 0x000fe200078efe06 */
[----:B------:R-:W-:Y:S01]  /*1ef0*/  FMUL.FTZ R17, R58, UR5 ;  /* 0x000000053a117c20 */ /* 0x000fe20008410000 */
[C---:B------:R-:W-:Y:S01]  /*1f00*/  ISETP.GE.AND P2, PT, R2.reuse, R0, PT ;  /* 0x000000000200720c */ /* 0x040fe20003f46270 */
[----:B------:R-:W-:Y:S01]  /*1f10*/  FMUL.FTZ R16, R57, UR5 ;  /* 0x0000000539107c20 */ /* 0x000fe20008410000 */
[----:B------:R-:W-:-:S02]  /*1f20*/  ISETP.GE.AND P1, PT, R2, R87, PT ;  /* 0x000000570200720c */ /* 0x000fc40003f26270 */
[--C-:B------:R-:W-:Y:S01]  /*1f30*/  LOP3.LUT R2, R127, 0x9, R6.reuse, 0xfe, !PT ;  /* 0x000000097f027812 */ /* 0x100fe200078efe06 */
[----:B------:R-:W-:Y:S01]  /*1f40*/  HMMA.16816.F32 R76, R12, R18, R76 ;  /* 0x000000120c4c723c */ /* 0x000fe2000000184c */
[CC--:B------:R-:W-:Y:S01]  /*1f50*/  ISETP.GE.AND P4, PT, R7.reuse, R0.reuse, PT ;  /* 0x000000000700720c */ /* 0x0c0fe20003f86270 */
[----:B------:R-:W5:Y:S01]  /*1f60*/  MUFU.TANH R17, R17 ;  /* 0x0000001100117308 */ /* 0x000f620000002400 */
[-C--:B------:R-:W-:Y:S02]  /*1f70*/  ISETP.GE.AND P0, PT, R7, R87.reuse, PT ;  /* 0x000000570700720c */ /* 0x080fe40003f06270 */
[----:B---3--:R-:W-:Y:S02]  /*1f80*/  FSEL R29, R68, -INF , !P6 ;  /* 0xff800000441d7808 */ /* 0x008fe40007000000 */
[--C-:B------:R-:W-:Y:S01]  /*1f90*/  LOP3.LUT R7, R127, 0x10, R6.reuse, 0xfe, !PT ;  /* 0x000000107f077812 */ /* 0x100fe200078efe06 */
[----:B------:R-:W-:Y:S01]  /*1fa0*/  HMMA.16816.F32 R40, R8, R30, R40 ;  /* 0x0000001e0828723c */ /* 0x000fe20000001828 */
[-C--:B------:R-:W-:Y:S01]  /*1fb0*/  ISETP.GE.AND P3, PT, R2, R0.reuse, PT ;  /* 0x000000000200720c */ /* 0x080fe20003f66270 */
[----:B------:R-:W-:Y:S01]  /*1fc0*/  MUFU.TANH R16, R16 ;  /* 0x0000001000107308 */ /* 0x000fe20000002400 */
[----:B------:R-:W-:Y:S01]  /*1fd0*/  FMUL.FTZ R52, R52, UR5 ;  /* 0x0000000534347c20 */ /* 0x000fe20008410000 */
[-C--:B------:R-:W-:Y:S01]  /*1fe0*/  ISETP.GE.AND P6, PT, R2, R87.reuse, PT ;  /* 0x000000570200720c */ /* 0x080fe20003fc6270 */
[----:B------:R-:W-:Y:S01]  /*1ff0*/  FMUL.FTZ R55, R55, UR5 ;  /* 0x0000000537377c20 */ /* 0x000fe20008410000 */
[--C-:B------:R-:W-:Y:S01]  /*2000*/  LOP3.LUT R2, R127, 0x11, R6.reuse, 0xfe, !PT ;  /* 0x000000117f027812 */ /* 0x100fe200078efe06 */
[----:B------:R-:W-:Y:S01]  /*2010*/  FMUL.FTZ R53, R53, UR5 ;  /* 0x0000000535357c20 */ /* 0x000fe20008410000 */
[C---:B-1----:R-:W-:Y:S01]  /*2020*/  HMMA.16816.F32 R44, R12.reuse, R24, R44 ;  /* 0x000000180c2c723c */ /* 0x042fe2000000182c */
[----:B--2---:R-:W-:Y:S01]  /*2030*/  FSEL R31, R70, -INF , !P5 ;  /* 0xff800000461f7808 */ /* 0x004fe20006800000 */
[----:B------:R-:W1:Y:S01]  /*2040*/  MUFU.TANH R95, R52 ;  /* 0x00000034005f7308 */ /* 0x000e620000002400 */
[----:B------:R-:W-:Y:S01]  /*2050*/  FSEL R69, R69, -INF , !P2 ;  /* 0xff80000045457808 */ /* 0x000fe20005000000 */
[----:B------:R-:W-:Y:S01]  /*2060*/  FMUL.FTZ R76, R76, UR5 ;  /* 0x000000054c4c7c20 */ /* 0x000fe20008410000 */
[CC--:B------:R-:W-:Y:S01]  /*2070*/  ISETP.GE.AND P5, PT, R7.reuse, R0.reuse, PT ;  /* 0x000000000700720c */ /* 0x0c0fe20003fa6270 */
[----:B------:R-:W-:Y:S01]  /*2080*/  FMUL.FTZ R54, R54, UR5 ;  /* 0x0000000536367c20 */ /* 0x000fe20008410000 */
[-C--:B------:R-:W-:Y:S01]  /*2090*/  ISETP.GE.AND P2, PT, R7, R87.reuse, PT ;  /* 0x000000570700720c */ /* 0x080fe20003f46270 */
[----:B------:R-:W-:Y:S01]  /*20a0*/  FMUL.FTZ R77, R77, UR5 ;  /* 0x000000054d4d7c20 */ /* 0x000fe20008410000 */
[----:B------:R-:W-:Y:S01]  /*20b0*/  FSEL R71, R71, -INF , !P1 ;  /* 0xff80000047477808 */ /* 0x000fe20004800000 */
[----:B------:R-:W2:Y:S01]  /*20c0*/  MUFU.TANH R99, R55 ;  /* 0x0000003700637308 */ /* 0x000ea20000002400 */
[----:B------:R-:W-:Y:S01]  /*20d0*/  FSEL R49, R72, -INF , !P4 ;  /* 0xff80000048317808 */ /* 0x000fe20006000000 */
[----:B------:R-:W-:Y:S01]  /*20e0*/  HMMA.16816.F32 R40, R12, R26, R40 ;  /* 0x0000001a0c28723c */ /* 0x000fe20000001828 */
[--C-:B------:R-:W-:Y:S01]  /*20f0*/  LOP3.LUT R7, R127, 0x18, R6.reuse, 0xfe, !PT ;  /* 0x000000187f077812 */ /* 0x100fe200078efe06 */
[----:B------:R-:W-:Y:S01]  /*2100*/  FMUL.FTZ R78, R78, UR5 ;  /* 0x000000054e4e7c20 */ /* 0x000fe20008410000 */
[CC--:B------:R-:W-:Y:S01]  /*2110*/  ISETP.GE.AND P1, PT, R2.reuse, R0.reuse, PT ;  /* 0x000000000200720c */ /* 0x0c0fe20003f26270 */
[----:B------:R-:W-:Y:S01]  /*2120*/  FMUL.FTZ R79, R79, UR5 ;  /* 0x000000054f4f7c20 */ /* 0x000fe20008410000 */
[-C--:B------:R-:W-:Y:S01]  /*2130*/  ISETP.GE.AND P4, PT, R2, R87.reuse, PT ;  /* 0x000000570200720c */ /* 0x080fe20003f86270 */
[----:B------:R-:W3:Y:S01]  /*2140*/  MUFU.TANH R107, R76 ;  /* 0x0000004c006b7308 */ /* 0x000ee20000002400 */
[----:B------:R-:W-:Y:S01]  /*2150*/  LOP3.LUT R2, R127, 0x19, R6, 0xfe, !PT ;  /* 0x000000197f027812 */ /* 0x000fe200078efe06 */
[----:B------:R-:W-:Y:S01]  /*2160*/  FMUL.FTZ R18, R45, UR5 ;  /* 0x000000052d127c20 */ /* 0x000fe20008410000 */
[----:B------:R-:W-:Y:S01]  /*2170*/  FSEL R37, R74, -INF , !P0 ;  /* 0xff8000004a257808 */ /* 0x000fe20004000000 */
[----:B------:R-:W-:Y:S01]  /*2180*/  FMUL.FTZ R44, R44, UR5 ;  /* 0x000000052c2c7c20 */ /* 0x000fe20008410000 */
[----:B------:R-:W-:Y:S01]  /*2190*/  FSEL R73, R73, -INF , !P3 ;  /* 0xff80000049497808 */ /* 0x000fe20005800000 */
[----:B------:R-:W-:Y:S01]  /*21a0*/  FMUL.FTZ R19, R46, UR5 ;  /* 0x000000052e137c20 */ /* 0x000fe20008410000 */
[C---:B------:R-:W-:Y:S01]  /*21b0*/  ISETP.GE.AND P0, PT, R7.reuse, R0, PT ;  /* 0x000000000700720c */ /* 0x040fe20003f06270 */
[----:B------:R-:W3:Y:S01]  /*21c0*/  MUFU.TANH R18, R18 ;  /* 0x0000001200127308 */ /* 0x000ee20000002400 */
[----:B------:R-:W-:-:S02]  /*21d0*/  ISETP.GE.AND P3, PT, R7, R87, PT ;  /* 0x000000570700720c */ /* 0x000fc40003f66270 */
[----:B------:R-:W-:Y:S02]  /*21e0*/  FSEL R39, R32, -INF , !P6 ;  /* 0xff80000020277808 */ /* 0x000fe40007000000 */
[----:B------:R-:W-:Y:S01]  /*21f0*/  FSEL R7, R33, -INF , !P5 ;  /* 0xff80000021077808 */ /* 0x000fe20006800000 */
[----:B------:R-:W-:Y:S01]  /*2200*/  FMUL.FTZ R40, R40, UR5 ;  /* 0x0000000528287c20 */ /* 0x000fe20008410000 */
[C---:B------:R-:W-:Y:S01]  /*2210*/  ISETP.GE.AND P6, PT, R2.reuse, R0, PT ;  /* 0x000000000200720c */ /* 0x040fe20003fc6270 */
[----:B------:R-:W-:Y:S01]  /*2220*/  MUFU.TANH R109, R53 ;  /* 0x00000035006d7308 */ /* 0x000fe20000002400 */
[----:B------:R-:W-:Y:S01]  /*2230*/  ISETP.GE.AND P5, PT, R2, R87, PT ;  /* 0x000000570200720c */ /* 0x000fe20003fa6270 */
[----:B------:R-:W-:Y:S01]  /*2240*/  FMUL.FTZ R41, R41, UR5 ;  /* 0x0000000529297c20 */ /* 0x000fe20008410000 */
[C-C-:B------:R-:W-:Y:S02]  /*2250*/  LOP3.LUT R8, R127.reuse, 0x20, R6.reuse, 0xfe, !PT ;  /* 0x000000207f087812 */ /* 0x140fe400078efe06 */
[----:B------:R-:W-:-:S02]  /*2260*/  LOP3.LUT R2, R127, 0x21, R6, 0xfe, !PT ;  /* 0x000000217f027812 */ /* 0x000fc400078efe06 */
[----:B----4-:R-:W-:Y:S01]  /*2270*/  FSEL R13, R48, -INF , !P2 ;  /* 0xff800000300d7808 */ /* 0x010fe20005000000 */
[----:B------:R-:W4:Y:S01]  /*2280*/  MUFU.TANH R103, R54 ;  /* 0x0000003600677308 */ /* 0x000f220000002400 */
[----:B------:R-:W-:Y:S02]  /*2290*/  FSEL R27, R60, -INF , !P1 ;  /* 0xff8000003c1b7808 */ /* 0x000fe40004800000 */
[----:B------:R-:W-:Y:S02]  /*22a0*/  FSEL R23, R34, -INF , !P4 ;  /* 0xff80000022177808 */ /* 0x000fe40006000000 */
[----:B------:R-:W-:Y:S02]  /*22b0*/  FSEL R25, R35, -INF , !P0 ;  /* 0xff80000023197808 */ /* 0x000fe40004000000 */
[C---:B------:R-:W-:Y:S01]  /*22c0*/  ISETP.GE.AND P2, PT, R8.reuse, R0, PT ;  /* 0x000000000800720c */ /* 0x040fe20003f46270 */
[----:B------:R-:W-:Y:S01]  /*22d0*/  MUFU.TANH R105, R77 ;  /* 0x0000004d00697308 */ /* 0x000fe20000002400 */
[----:B------:R-:W-:-:S02]  /*22e0*/  ISETP.GE.AND P1, PT, R8, R87, PT ;  /* 0x000000570800720c */ /* 0x000fc40003f26270 */
[C---:B------:R-:W-:Y:S02]  /*22f0*/  ISETP.GE.AND P4, PT, R2.reuse, R0, PT ;  /* 0x000000000200720c */ /* 0x040fe40003f86270 */
[----:B------:R-:W-:Y:S02]  /*2300*/  ISETP.GE.AND P0, PT, R2, R87, PT ;  /* 0x000000570200720c */ /* 0x000fe40003f06270 */
[C-C-:B------:R-:W-:Y:S01]  /*2310*/  LOP3.LUT R8, R127.reuse, 0x28, R6.reuse, 0xfe, !PT ;  /* 0x000000287f087812 */ /* 0x140fe200078efe06 */
[----:B------:R-:W4:Y:S01]  /*2320*/  MUFU.TANH R101, R78 ;  /* 0x0000004e00657308 */ /* 0x000f220000002400 */
[----:B------:R-:W-:Y:S02]  /*2330*/  LOP3.LUT R2, R127, 0x29, R6, 0xfe, !PT ;  /* 0x000000297f027812 */ /* 0x000fe400078efe06 */
[----:B-----5:R-:W-:Y:S01]  /*2340*/  FSEL R11, R17, -INF , !P3 ;  /* 0xff800000110b7808 */ /* 0x020fe20005800000 */
[----:B------:R-:W-:Y:S01]  /*2350*/  FMUL.FTZ R17, R47, UR5 ;  /* 0x000000052f117c20 */ /* 0x000fe20008410000 */
[----:B------:R-:W-:-:S02]  /*2360*/  FSEL R9, R5, -INF , !P5 ;  /* 0xff80000005097808 */ /* 0x000fc40006800000 */
[----:B-1----:R-:W-:Y:S01]  /*2370*/  FSEL R95, R95, -INF , !P2 ;  /* 0xff8000005f5f7808 */ /* 0x002fe20005000000 */
[----:B------:R-:W1:Y:S01]  /*2380*/  MUFU.TANH R97, R79 ;  /* 0x0000004f00617308 */ /* 0x000e620000002400 */
[-C--:B------:R-:W-:Y:S02]  /*2390*/  ISETP.GE.AND P3, PT, R8, R0.reuse, PT ;  /* 0x000000000800720c */ /* 0x080fe40003f66270 */
[C---:B------:R-:W-:Y:S02]  /*23a0*/  ISETP.GE.AND P5, PT, R2.reuse, R0, PT ;  /* 0x000000000200720c */ /* 0x040fe40003fa6270 */
[----:B------:R-:W-:Y:S02]  /*23b0*/  ISETP.GE.AND P2, PT, R2, R87, PT ;  /* 0x000000570200720c */ /* 0x000fe40003f46270 */
[----:B------:R-:W-:Y:S01]  /*23c0*/  LOP3.LUT R2, R127, 0x31, R6, 0xfe, !PT ;  /* 0x000000317f027812 */ /* 0x000fe200078efe06 */
[----:B------:R-:W5:Y:S01]  /*23d0*/  MUFU.TANH R89, R44 ;  /* 0x0000002c00597308 */ /* 0x000f620000002400 */
[----:B--2---:R-:W-:-:S02]  /*23e0*/  FSEL R99, R99, -INF , !P0 ;  /* 0xff80000063637808 */ /* 0x004fc40004000000 */
[----:B---3--:R-:W-:Y:S02]  /*23f0*/  FSEL R107, R107, -INF , !P3 ;  /* 0xff8000006b6b7808 */ /* 0x008fe40005800000 */
[----:B------:R-:W-:Y:S01]  /*2400*/  FSEL R15, R16, -INF , !P6 ;  /* 0xff800000100f7808 */ /* 0x000fe20007000000 */
[----:B------:R-:W-:Y:S01]  /*2410*/  FMUL.FTZ R16, R42, UR5 ;  /* 0x000000052a107c20 */ /* 0x000fe20008410000 */
[C---:B------:R-:W-:Y:S01]  /*2420*/  ISETP.GE.AND P0, PT, R2.reuse, R0, PT ;  /* 0x000000000200720c */ /* 0x040fe20003f06270 */
[----:B------:R-:W2:Y:S01]  /*2430*/  MUFU.TANH R93, R40 ;  /* 0x00000028005d7308 */ /* 0x000ea20000002400 */
[----:B------:R-:W-:Y:S01]  /*2440*/  ISETP.GE.AND P3, PT, R2, R87, PT ;  /* 0x000000570200720c */ /* 0x000fe20003f66270 */
[----:B------:R-:W-:Y:S01]  /*2450*/  FMUL.FTZ R2, R43, UR5 ;  /* 0x000000052b027c20 */ /* 0x000fe20008410000 */
[----:B------:R-:W-:Y:S02]  /*2460*/  FSEL R18, R18, -INF , !P0 ;  /* 0xff80000012127808 */ /* 0x000fe40004000000 */
[----:B------:R-:W-:-:S02]  /*2470*/  ISETP.NE.AND P0, PT, R22, 0x1, PT ;  /* 0x000000011600780c */ /* 0x000fc40003f05270 */
[----:B------:R-:W-:Y:S01]  /*2480*/  LOP3.LUT R5, R127, 0x30, R6, 0xfe, !PT ;  /* 0x000000307f057812 */ /* 0x000fe200078efe06 */
[----:B------:R-:W3:Y:S01]  /*2490*/  MUFU.TANH R91, R41 ;  /* 0x00000029005b7308 */ /* 0x000ee20000002400 */
[----:B----4-:R-:W-:Y:S02]  /*24a0*/  FSEL R103, R103, -INF , !P1 ;  /* 0xff80000067677808 */ /* 0x010fe40004800000 */
[----:B------:R-:W-:Y:S02]  /*24b0*/  FSEL R109, R109, -INF , !P4 ;  /* 0xff8000006d6d7808 */ /* 0x000fe40006000000 */
[C---:B------:R-:W-:Y:S02]  /*24c0*/  ISETP.GE.AND P1, PT, R5.reuse, R0, PT ;  /* 0x000000000500720c */ /* 0x040fe40003f26270 */
[-C--:B------:R-:W-:Y:S01]  /*24d0*/  ISETP.GE.AND P4, PT, R5, R87.reuse, PT ;  /* 0x000000570500720c */ /* 0x080fe20003f86270 */
[----:B------:R-:W4:Y:S01]  /*24e0*/  MUFU.TANH R19, R19 ;  /* 0x0000001300137308 */ /* 0x000f220000002400 */
[----:B------:R-:W-:-:S02]  /*24f0*/  ISETP.GE.AND P6, PT, R8, R87, PT ;  /* 0x000000570800720c */ /* 0x000fc40003fc6270 */
[C-C-:B------:R-:W-:Y:S02]  /*2500*/  LOP3.LUT R5, R127.reuse, 0x38, R6.reuse, 0xfe, !PT ;  /* 0x000000387f057812 */ /* 0x140fe400078efe06 */
[----:B------:R-:W-:Y:S02]  /*2510*/  LOP3.LUT R6, R127, 0x39, R6, 0xfe, !PT ;  /* 0x000000397f067812 */ /* 0x000fe400078efe06 */
[----:B------:R-:W-:Y:S01]  /*2520*/  FSEL R101, R101, -INF , !P6 ;  /* 0xff80000065657808 */ /* 0x000fe20007000000 */
[----:B------:R-:W4:Y:S01]  /*2530*/  MUFU.TANH R17, R17 ;  /* 0x0000001100117308 */ /* 0x000f220000002400 */
[----:B------:R-:W-:Y:S02]  /*2540*/  FSEL R105, R105, -INF , !P5 ;  /* 0xff80000069697808 */ /* 0x000fe40006800000 */
[----:B-1----:R-:W-:Y:S02]  /*2550*/  FSEL R97, R97, -INF , !P2 ;  /* 0xff80000061617808 */ /* 0x002fe40005000000 */
[----:B-----5:R-:W-:-:S02]  /*2560*/  FSEL R89, R89, -INF , !P1 ;  /* 0xff80000059597808 */ /* 0x020fc40004800000 */
[CC--:B------:R-:W-:Y:S01]  /*2570*/  ISETP.GE.AND P6, PT, R5.reuse, R0.reuse, PT ;  /* 0x000000000500720c */ /* 0x0c0fe20003fc6270 */
[----:B------:R-:W1:Y:S01]  /*2580*/  MUFU.TANH R16, R16 ;  /* 0x0000001000107308 */ /* 0x000e620000002400 */
[----:B------:R-:W-:Y:S01]  /*2590*/  BAR.SYNC.DEFER_BLOCKING 0x0 ;  /* 0x0000000000007b1d */ /* 0x000fe20000010000 */
[C---:B------:R-:W-:Y:S02]  /*25a0*/  ISETP.GE.AND P5, PT, R6.reuse, R0, PT ;  /* 0x000000000600720c */ /* 0x040fe40003fa6270 */
[-C--:B------:R-:W-:Y:S02]  /*25b0*/  ISETP.GE.AND P2, PT, R5, R87.reuse, PT ;  /* 0x000000570500720c */ /* 0x080fe40003f46270 */
[----:B------:R-:W-:Y:S02]  /*25c0*/  ISETP.GE.AND P1, PT, R6, R87, PT ;  /* 0x000000570600720c */ /* 0x000fe40003f26270 */
[----:B------:R-:W5:Y:S01]  /*25d0*/  MUFU.TANH R2, R2 ;  /* 0x0000000200027308 */ /* 0x000f620000002400 */
[----:B--2---:R-:W-:-:S02]  /*25e0*/  FSEL R93, R93, -INF , !P6 ;  /* 0xff8000005d5d7808 */ /* 0x004fc40007000000 */
[----:B---3--:R-:W-:Y:S02]  /*25f0*/  FSEL R91, R91, -INF , !P5 ;  /* 0xff8000005b5b7808 */ /* 0x008fe40006800000 */
[----:B----4-:R-:W-:Y:S02]  /*2600*/  FSEL R19, R19, -INF , !P4 ;  /* 0xff80000013137808 */ /* 0x010fe40006000000 */
[----:B------:R-:W-:Y:S02]  /*2610*/  FSEL R17, R17, -INF , !P3 ;  /* 0xff80000011117808 */ /* 0x000fe40005800000 */
[----:B-1----:R-:W-:Y:S02]  /*2620*/  FSEL R16, R16, -INF , !P2 ;  /* 0xff80000010107808 */ /* 0x002fe40005000000 */
[----:B-----5:R-:W-:Y:S01]  /*2630*/  FSEL R87, R2, -INF , !P1 ;  /* 0xff80000002577808 */ /* 0x020fe20004800000 */
        /* <DEDUP_REMOVED lines=12> */
.L_x_4204:
        /* <DEDUP_REMOVED lines=58> */
.L_x_4205:
[C---:B------:R-:W-:Y:S01]  /*2aa0*/  LEA R32, P1, R125.reuse, R118, 0x1 ;  /* 0x000000767d207211 */ /* 0x040fe200078208ff */
[----:B------:R-:W-:Y:S01]  /*2ab0*/  @!PT LDS RZ, [RZ] ;  /* 0x00000000fffff984 */ /* 0x000fe20000000800 */
[----:B------:R-:W-:Y:S01]  /*2ac0*/  @!PT LDS RZ, [RZ] ;  /* 0x00000000fffff984 */ /* 0x000fe20000000800 */
[----:B------:R-:W-:Y:S01]  /*2ad0*/  @!PT LDS RZ, [RZ] ;  /* 0x00000000fffff984 */ /* 0x000fe20000000800 */
[----:B------:R1:W-:Y:S03]  /*2ae0*/  LDGSTS.E.BYPASS.LTC128B.128 [R123+0x3000], desc[UR20][R118.64] ;  /* 0x03000000767b7fae */ /* 0x0003e6000b981a14 */
[----:B------:R-:W-:Y:S01]  /*2af0*/  LEA.HI.X R33, R125, R119, R124, 0x1, P1 ;  /* 0x000000777d217211 */ /* 0x000fe200008f0c7c */
[----:B------:R1:W-:Y:S04]  /*2b00*/  LDGSTS.E.BYPASS.LTC128B.128 [R123+0x4000], desc[UR20][R118.64+0x40] ;  /* 0x04000040767b7fae */ /* 0x0003e8000b981a14 */
[----:B------:R1:W-:Y:S04]  /*2b10*/  LDGSTS.E.BYPASS.LTC128B.128 [R123+0x5000], desc[UR20][R118.64+0x80] ;  /* 0x05000080767b7fae */ /* 0x0003e8000b981a14 */
[----:B------:R1:W-:Y:S04]  /*2b20*/  LDGSTS.E.BYPASS.LTC128B.128 [R123+0x3800], desc[UR20][R32.64] ;  /* 0x03800000207b7fae */ /* 0x0003e8000b981a14 */
[----:B------:R1:W-:Y:S04]  /*2b30*/  LDGSTS.E.BYPASS.LTC128B.128 [R123+0x4800], desc[UR20][R32.64+0x40] ;  /* 0x04800040207b7fae */ /* 0x0003e8000b981a14 */
[----:B------:R1:W-:Y:S04]  /*2b40*/  LDGSTS.E.BYPASS.LTC128B.128 [R123+0x5800], desc[UR20][R32.64+0x80] ;  /* 0x05800080207b7fae */ /* 0x0003e8000b981a14 */
[----:B------:R-:W0:Y:S02]  /*2b50*/  LDGDEPBAR ;  /* 0x00000000000079af */ /* 0x000e240000000000 */
.L_x_4203:
        /* <DEDUP_REMOVED lines=17> */
[----:B------:R-:W-:Y:S01]  /*2c70*/  LEA R114, R4, UR4, 0x1 ;  /* 0x0000000404727c11 */ /* 0x000fe2000f8e08ff */
[----:B-1----:R-:W1:Y:S03]  /*2c80*/  SHFL.BFLY PT, R33, R8, 0x2, 0x1f ;  /* 0x0c401f0008217f89 */ /* 0x002e6600000e0000 */
[----:B------:R-:W-:Y:S01]  /*2c90*/  IADD3 R112, PT, PT, R3, R114, RZ ;  /* 0x0000007203707210 */ /* 0x000fe20007ffe0ff */
        /* <DEDUP_REMOVED lines=13> */
[----:B------:R-:W-:-:S03]  /*2d70*/  FMUL.FTZ R88, R0, UR5 ;  /* 0x0000000500587c20 */ /* 0x000fc60008410000 */
        /* <DEDUP_REMOVED lines=14> */
[----:B------:R-:W-:Y:S01]  /*2e60*/  FFMA.FTZ R3, R15, UR5, -R94 ;  /* 0x000000050f037c23 */ /* 0x000fe2000801085e */
[----:B------:R-:W-:Y:S01]  /*2e70*/  FFMA.FTZ R28, R13, UR5, -R88 ;  /* 0x000000050d1c7c23 */ /* 0x000fe20008010858 */
[----:B------:R-:W2:Y:S01]  /*2e80*/  LDSM.16.MT88.4 R4, [R112+0x8000] ;  /* 0x008000007004783b */ /* 0x000ea20000004200 */
[----:B------:R-:W-:Y:S01]  /*2e90*/  FFMA.FTZ R24, R25, UR5, -R94 ;  /* 0x0000000519187c23 */ /* 0x000fe2000801085e */
[----:B------:R-:W-:Y:S01]  /*2ea0*/  FFMA.FTZ R25, R23, UR5, -R88 ;  /* 0x0000000517197c23 */ /* 0x000fe20008010858 */
[----:B------:R-:W-:Y:S01]  /*2eb0*/  FFMA.FTZ R27, R27, UR5, -R94 ;  /* 0x000000051b1b7c23 */ /* 0x000fe2000801085e */
[----:B------:R-:W3:Y:S01]  /*2ec0*/  LDSM.16.MT88.4 R12, [R114+0x6400] ;  /* 0x00640000720c783b */ /* 0x000ee20000004200 */
[----:B------:R-:W4:Y:S01]  /*2ed0*/  MUFU.EX2 R33, R33 ;  /* 0x0000002100217308 */ /* 0x000f220000000800 */
[--C-:B------:R-:W-:Y:S01]  /*2ee0*/  FFMA.FTZ R23, R11, UR5, -R88.reuse ;  /* 0x000000050b177c23 */ /* 0x100fe20008010858 */
[----:B------:R-:W-:Y:S01]  /*2ef0*/  FFMA.FTZ R26, R9, UR5, -R88 ;  /* 0x00000005091a7c23 */ /* 0x000fe20008010858 */
[--C-:B------:R-:W-:Y:S01]  /*2f00*/  FFMA.FTZ R95, R95, UR5, -R94.reuse ;  /* 0x000000055f5f7c23 */ /* 0x100fe2000801085e */
[----:B------:R-:W5:Y:S01]  /*2f10*/  LDSM.16.MT88.4 R8, [R112+0x6400] ;  /* 0x006400007008783b */ /* 0x000f620000004200 */
        /* <DEDUP_REMOVED lines=12> */
[----:B----4-:R-:W-:Y:S01]  /*2fe0*/  F2FP.F16.F32.PACK_AB R48, R33, R84 ;  /* 0x000000542130723e */ /* 0x010fe200000000ff */
[----:B------:R-:W-:Y:S01]  /*2ff0*/  FFMA.FTZ R94, R91, UR5, -R94 ;  /* 0x000000055b5e7c23 */ /* 0x000fe2000801085e */
[--C-:B------:R-:W-:Y:S01]  /*3000*/  FFMA.FTZ R91, R19, UR5, -R88.reuse ;  /* 0x00000005135b7c23 */ /* 0x100fe20008010858 */
[--C-:B------:R-:W-:Y:S01]  /*3010*/  FFMA.FTZ R102, R17, UR5, -R88.reuse ;  /* 0x0000000511667c23 */ /* 0x100fe20008010858 */
[--C-:B------:R-:W-:Y:S01]  /*3020*/  FFMA.FTZ R101, R16, UR5, -R88.reuse ;  /* 0x0000000510657c23 */ /* 0x100fe20008010858 */
[----:B------:R-:W-:Y:S01]  /*3030*/  FFMA.FTZ R88, R87, UR5, -R88 ;  /* 0x0000000557587c23 */ /* 0x000fe20008010858 */
[----:B------:R-:W-:Y:S01]  /*3040*/  LDSM.16.MT88.4 R16, [R114+0x6c00] ;  /* 0x006c00007210783b */ /* 0x000fe20000004200 */
[----:B------:R-:W-:Y:S01]  /*3050*/  MUFU.EX2 R35, R35 ;  /* 0x0000002300237308 */ /* 0x000fe20000000800 */
[----:B------:R-:W-:-:S07]  /*3060*/  FADD.FTZ R33, R84, R33 ;  /* 0x0000002154217221 */ /* 0x000fce0000010000 */
[----:B------:R-:W4:Y:S01]  /*3070*/  MUFU.EX2 R86, R86 ;  /* 0x0000005600567308 */ /* 0x000f220000000800 */
[----:B-1----:R-:W-:Y:S01]  /*3080*/  F2FP.F16.F32.PACK_AB R50, R29, R32 ;  /* 0x000000201d32723e */ /* 0x002fe200000000ff */
[----:B------:R-:W-:-:S04]  /*3090*/  FADD.FTZ R32, R32, R33 ;  /* 0x0000002120207221 */ /* 0x000fc80000010000 */
[----:B------:R-:W-:Y:S02]  /*30a0*/  FADD.FTZ R29, R29, R32 ;  /* 0x000000201d1d7221 */ /* 0x000fe40000010000 */
[----:B------:R-:W-:Y:S08]  /*30b0*/  MUFU.EX2 R34, R34 ;  /* 0x0000002200227308 */ /* 0x000ff00000000800 */
[----:B------:R-:W1:Y:S01]  /*30c0*/  MUFU.EX2 R31, R31 ;  /* 0x0000001f001f7308 */ /* 0x000e620000000800 */
[----:B----4-:R-:W-:Y:S01]  /*30d0*/  F2FP.F16.F32.PACK_AB R49, R86, R35 ;  /* 0x000000235631723e */ /* 0x010fe200000000ff */
[----:B------:R-:W-:-:S06]  /*30e0*/  FADD.FTZ R35, R35, R86 ;  /* 0x0000005623237221 */ /* 0x000fcc0000010000 */
[----:B------:R-:W-:Y:S08]  /*30f0*/  MUFU.EX2 R30, R30 ;  /* 0x0000001e001e7308 */ /* 0x000ff00000000800 */
[----:B------:R-:W4:Y:S01]  /*3100*/  MUFU.EX2 R27, R27 ;  /* 0x0000001b001b7308 */ /* 0x000f220000000800 */
        /* <DEDUP_REMOVED lines=27> */
[----:B-1----:R-:W-:-:S03]  /*32c0*/  F2FP.F16.F32.PACK_AB R5, R25, R28 ;  /* 0x0000001c1905723e */ /* 0x002fc600000000ff */
[----:B------:R-:W-:Y:S01]  /*32d0*/  FADD.FTZ R27, R27, R30 ;  /* 0x0000001e1b1b7221 */ /* 0x000fe20000010000 */
        /* <DEDUP_REMOVED lines=54> */
[----:B----4-:R-:W-:-:S02]  /*3640*/  F2FP.F16.F32.PACK_AB R4, R100, R89 ;  /* 0x000000596404723e */ /* 0x010fc400000000ff */
[----:B---3--:R-:W-:Y:S02]  /*3650*/  F2FP.F16.F32.PACK_AB R5, R102, R91 ;  /* 0x0000005b6605723e */ /* 0x008fe400000000ff */
[----:B------:R-:W-:Y:S02]  /*3660*/  F2FP.F16.F32.PACK_AB R6, R94, R93 ;  /* 0x0000005d5e06723e */ /* 0x000fe400000000ff */
[----:B-----5:R-:W-:-:S07]  /*3670*/  F2FP.F16.F32.PACK_AB R7, R88, R101 ;  /* 0x000000655807723e */ /* 0x020fce00000000ff */
        /* <DEDUP_REMOVED lines=10> */
[----:B------:R-:W-:-:S04]  /*3720*/  FADD.FTZ R16, R28, R31 ;  /* 0x0000001f1c107221 */ /* 0x000fc80000010000 */
[----:B------:R-:W-:-:S03]  /*3730*/  FADD.FTZ R16, R25, R16 ;  /* 0x0000001019107221 */ /* 0x000fc60000010000 */
[----:B------:R-:W-:Y:S01]  /*3740*/  HMMA.16816.F32 R52, R4, R18, R52 ;  /* 0x000000120434723c */ /* 0x000fe20000001834 */
[----:B------:R-:W-:-:S07]  /*3750*/  FADD.FTZ R23, R23, R16 ;  /* 0x0000001017177221 */ /* 0x000fce0000010000 */
[----:B-1----:R-:W-:Y:S01]  /*3760*/  HMMA.16816.F32 R36, R4, R12, R36 ;  /* 0x0000000c0424723c */ /* 0x002fe20000001824 */
[----:B------:R-:W-:-:S04]  /*3770*/  FADD.FTZ R12, R24, R27 ;  /* 0x0000001b180c7221 */ /* 0x000fc80000010000 */
        /* <DEDUP_REMOVED lines=22> */
[----:B------:R-:W-:Y:S01]  /*38e0*/  ISETP.NE.U32.AND P0, PT, RZ, UR16, PT ;  /* 0x00000010ff007c0c */ /* 0x000fe2000bf05070 */
[----:B------:R-:W-:Y:S01]  /*38f0*/  IMAD.MOV.U32 R3, RZ, RZ, R0 ;  /* 0x000000ffff037224 */ /* 0x000fe200078e0000 */
[C---:B------:R-:W-:Y:S01]  /*3900*/  SHF.L.U64.HI R135, R20.reuse, 0x5, R21 ;  /* 0x0000000514877819 */ /* 0x040fe20000010215 */
[----:B------:R-:W-:Y:S01]  /*3910*/  IMAD.SHL.U32 R20, R20, 0x20, RZ ;  /* 0x0000002014147824 */ /* 0x000fe200078e00ff */
[----:B------:R-:W-:Y:S01]  /*3920*/  ISETP.NE.AND.EX P0, PT, RZ, UR17, PT, P0 ;  /* 0x00000011ff007c0c */ /* 0x000fe2000bf05300 */
[C---:B------:R-:W-:Y:S01]  /*3930*/  VIADD R134, R22.reuse, 0xfffffffe ;  /* 0xfffffffe16867836 */ /* 0x040fe20000000000 */
[----:B------:R-:W-:Y:S01]  /*3940*/  MOV R85, R2 ;  /* 0x0000000200557202 */ /* 0x000fe20000000f00 */
[----:B------:R-:W1:Y:S01]  /*3950*/  LDCU UR5, c[0x0][0x50c] ;  /* 0x0000a180ff0577ac */ /* 0x000e620008000800 */
[----:B------:R-:W-:Y:S02]  /*3960*/  IADD3 R132, PT, PT, -R22, 0x1, RZ ;  /* 0x0000000116847810 */ /* 0x000fe40007ffe1ff */
[C---:B------:R-:W-:Y:S01]  /*3970*/  SHF.L.U64.HI R135, R20.reuse, 0x1, R135 ;  /* 0x0000000114877819 */ /* 0x040fe20000010287 */
[----:B------:R-:W2:Y:S01]  /*3980*/  LDCU UR4, c[0x0][0x45c] ;  /* 0x00008b80ff0477ac */ /* 0x000ea20008000800 */
[----:B------:R-:W-:Y:S01]  /*3990*/  SHF.L.U32 R137, R20, 0x1, RZ ;  /* 0x0000000114897819 */ /* 0x000fe200000006ff */
[----:B------:R-:W3:Y:S04]  /*39a0*/  LDCU.64 UR12, c[0x0][0x3c0] ;  /* 0x00007800ff0c77ac */ /* 0x000ee80008000a00 */
[----:B------:R-:W4:Y:S01]  /*39b0*/  @!P0 LDC R133, c[0x0][0x3c0] ;  /* 0x0000f000ff858b82 */ /* 0x000f220000000800 */
[----:B------:R-:W-:Y:S01]  /*39c0*/  @!P0 IMAD.MOV.U32 R4, RZ, RZ, RZ ;  /* 0x000000ffff048224 */ /* 0x000fe200078e00ff */
[----:B------:R-:W1:Y:S04]  /*39d0*/  LDCU.64 UR10, c[0x0][0x3a8] ;  /* 0x00007500ff0a77ac */ /* 0x000e680008000a00 */
[----:B------:R-:W-:Y:S01]  /*39e0*/  @!P0 IADD3 R4, P1, PT, RZ, -R4, RZ ;  /* 0x80000004ff048210 */ /* 0x000fe20007f3e0ff */
[----:B------:R-:W1:Y:S01]  /*39f0*/  LDCU.64 UR8, c[0x0][0x3b8] ;  /* 0x00007700ff0877ac */ /* 0x000e620008000a00 */
[----:B------:R-:W1:Y:S01]  /*3a00*/  LDCU.64 UR6, c[0x0][0x3a0] ;  /* 0x00007400ff0677ac */ /* 0x000e620008000a00 */
[----:B----4-:R-:W-:-:S04]  /*3a10*/  @!P0 IMAD.SHL.U32 R133, R133, 0x40, RZ ;  /* 0x0000004085858824 */ /* 0x010fc800078e00ff */
[----:B------:R-:W-:-:S05]  /*3a20*/  @!P0 IMAD.X R133, RZ, RZ, ~R133, P1 ;  /* 0x000000ffff858224 */ /* 0x000fca00008e0e85 */
[----:B-123--:R-:W-:-:S07]  /*3a30*/  @!P0 SHF.R.S64 R139, R4, 0x1f, R133 ;  /* 0x0000001f048b8819 */ /* 0x00efce0000001085 */
.L_x_4210:
[----:B------:R-:W-:Y:S04]  /*3a40*/  DEPBAR.LE SB0, 0x0 ;  /* 0x000080000000791a */ /* 0x000fe80000000000 */
[----:B------:R-:W-:Y:S01]  /*3a50*/  BAR.SYNC.DEFER_BLOCKING 0x0 ;  /* 0x0000000000007b1d */ /* 0x000fe20000010000 */
[----:B------:R-:W-:Y:S01]  /*3a60*/  IMAD.MOV.U32 R2, RZ, RZ, R128 ;  /* 0x000000ffff027224 */ /* 0x000fe200078e0080 */
[----:B------:R-:W-:Y:S01]  /*3a70*/  @!P0 IADD3 R128, P1, PT, R128, R139, RZ ;  /* 0x0000008b80808210 */ /* 0x000fe20007f3e0ff */
[----:B------:R-:W-:Y:S03]  /*3a80*/  IMAD.MOV.U32 R0, RZ, RZ, R126 ;  /* 0x000000ffff007224 */ /* 0x000fe600078e007e */
[----:B------:R-:W-:Y:S01]  /*3a90*/  @!P0 LEA.HI.X.SX32 R126, R133, R126, 0x1, P1 ;  /* 0x0000007e857e8211 */ /* 0x000fe200008f0eff */
[----:B------:R-:W-:Y:S08]  /*3aa0*/  @!P0 BRA `(.L_x_4207) ;  /* 0x0000000000f08947 */ /* 0x000ff00003800000 */
        /* <DEDUP_REMOVED lines=60> */
.L_x_4207:
[----:B------:R-:W-:Y:S02]  /*3e70*/  MOV R129, R126 ;  /* 0x0000007e00817202 */ /* 0x000fe40000000f00 */
[----:B------:R-:W-:Y:S02]  /*3e80*/  IADD3 R86, P1, PT, R137, R128, RZ ;  /* 0x0000008089567210 */ /* 0x000fe40007f3e0ff */
[----:B------:R-:W-:Y:S01]  /*3e90*/  IADD3 R132, PT, PT, R132, 0x1, RZ ;  /* 0x0000000184847810 */ /* 0x000fe20007ffe0ff */
[----:B------:R-:W-:Y:S01]  /*3ea0*/  @!PT LDS RZ, [RZ] ;  /* 0x00000000fffff984 */ /* 0x000fe20000000800 */
[----:B------:R-:W-:Y:S01]  /*3eb0*/  @!PT LDS RZ, [RZ] ;  /* 0x00000000fffff984 */ /* 0x000fe20000000800 */
[----:B------:R-:W-:Y:S01]  /*3ec0*/  @!PT LDS RZ, [RZ] ;  /* 0x00000000fffff984 */ /* 0x000fe20000000800 */
[----:B------:R-:W-:Y:S01]  /*3ed0*/  LDGSTS.E.BYPASS.LTC128B.128 [R123+0x6000], desc[UR20][R128.64] ;  /* 0x06000000807b7fae */ /* 0x000fe2000b981a14 */
[----:B------:R-:W-:Y:S02]  /*3ee0*/  IADD3.X R87, PT, PT, R135, R126, RZ, P1, !PT ;  /* 0x0000007e87577210 */ /* 0x000fe40000ffe4ff */
[----:B------:R-:W-:Y:S03]  /*3ef0*/  ISETP.NE.AND P1, PT, R132, RZ, PT ;  /* 0x000000ff8400720c */ /* 0x000fe60003f25270 */
[----:B------:R-:W-:Y:S06]  /*3f00*/  LDGSTS.E.BYPASS.LTC128B.128 [R123+0x7000], desc[UR20][R128.64+0x40] ;  /* 0x07000040807b7fae */ /* 0x000fec000b981a14 */
[----:B------:R1:W-:Y:S06]  /*3f10*/  LDGSTS.E.BYPASS.LTC128B.128 [R123+0x8000], desc[UR20][R128.64+0x80] ;  /* 0x08000080807b7fae */ /* 0x0003ec000b981a14 */
[----:B------:R-:W-:Y:S06]  /*3f20*/  LDGSTS.E.BYPASS.LTC128B.128 [R123+0x6800], desc[UR20][R86.64] ;  /* 0x06800000567b7fae */ /* 0x000fec000b981a14 */
[----:B------:R-:W-:Y:S06]  /*3f30*/  LDGSTS.E.BYPASS.LTC128B.128 [R123+0x7800], desc[UR20][R86.64+0x40] ;  /* 0x07800040567b7fae */ /* 0x000fec000b981a14 */
[----:B------:R2:W-:Y:S06]  /*3f40*/  LDGSTS.E.BYPASS.LTC128B.128 [R123+0x8800], desc[UR20][R86.64+0x80] ;  /* 0x08800080567b7fae */ /* 0x0005ec000b981a14 */
[----:B------:R-:W-:Y:S06]  /*3f50*/  LDSM.16.M88.4 R92, [R117] ;  /* 0x00000000755c783b */ /* 0x000fec0000000200 */
[----:B------:R-:W3:Y:S06]  /*3f60*/  LDSM.16.M88.4 R96, [R116+0x3000] ;  /* 0x003000007460783b */ /* 0x000eec0000000200 */
[----:B------:R-:W4:Y:S06]  /*3f70*/  LDSM.16.M88.4 R100, [R116+0x3400] ;  /* 0x003400007464783b */ /* 0x000f2c0000000200 */
[----:B------:R-:W5:Y:S06]  /*3f80*/  LDSM.16.M88.4 R104, [R116+0x3800] ;  /* 0x003800007468783b */ /* 0x000f6c0000000200 */
[----:B------:R-:W0:Y:S06]  /*3f90*/  LDGDEPBAR ;  /* 0x00000000000079af */ /* 0x000e2c0000000000 */
[----:B------:R-:W1:Y:S01]  /*3fa0*/  LDSM.16.M88.4 R108, [R116+0x3c00] ;  /* 0x003c0000746c783b */ /* 0x000e620000000200 */
[C---:B---3--:R-:W-:Y:S08]  /*3fb0*/  HMMA.16816.F32 R4, R92.reuse, R96, RZ ;  /* 0x000000605c04723c */ /* 0x048ff000000018ff */
[C---:B------:R-:W-:Y:S01]  /*3fc0*/  HMMA.16816.F32 R8, R92.reuse, R98, RZ ;  /* 0x000000625c08723c */ /* 0x040fe200000018ff */
[----:B------:R-:W-:Y:S07]  /*3fd0*/  LDSM.16.M88.4 R96, [R115] ;  /* 0x000000007360783b */ /* 0x000fee0000000200 */
[C---:B----4-:R-:W-:Y:S08]  /*3fe0*/  HMMA.16816.F32 R12, R92.reuse, R100, RZ ;  /* 0x000000645c0c723c */ /* 0x050ff000000018ff */
[C---:B------:R-:W-:Y:S01]  /*3ff0*/  HMMA.16816.F32 R16, R92.reuse, R102, RZ ;  /* 0x000000665c10723c */ /* 0x040fe200000018ff */
[----:B------:R-:W3:Y:S07]  /*4000*/  LDSM.16.M88.4 R100, [R113+0x3000] ;  /* 0x003000007164783b */ /* 0x000eee0000000200 */
[C---:B-----5:R-:W-:Y:S08]  /*4010*/  HMMA.16816.F32 R20, R92.reuse, R104, RZ ;  /* 0x000000685c14723c */ /* 0x060ff000000018ff */
[C---:B------:R-:W-:Y:S08]  /*4020*/  HMMA.16816.F32 R24, R92.reuse, R106, RZ ;  /* 0x0000006a5c18723c */ /* 0x040ff000000018ff */
[C---:B-1----:R-:W-:Y:S08]  /*4030*/  HMMA.16816.F32 R28, R92.reuse, R108, RZ ;  /* 0x0000006c5c1c723c */ /* 0x042ff000000018ff */
[----:B------:R-:W-:Y:S01]  /*4040*/  HMMA.16816.F32 R32, R92, R110, RZ ;  /* 0x0000006e5c20723c */ /* 0x000fe200000018ff */
[----:B------:R-:W1:Y:S07]  /*4050*/  LDSM.16.M88.4 R92, [R113+0x3400] ;  /* 0x00340000715c783b */ /* 0x000e6e0000000200 */
[C---:B---3--:R-:W-:Y:S08]  /*4060*/  HMMA.16816.F32 R4, R96.reuse, R100, R4 ;  /* 0x000000646004723c */ /* 0x048ff00000001804 */
[C---:B------:R-:W-:Y:S01]  /*4070*/  HMMA.16816.F32 R8, R96.reuse, R102, R8 ;  /* 0x000000666008723c */ /* 0x040fe20000001808 */
[----:B------:R-:W3:Y:S07]  /*4080*/  LDSM.16.M88.4 R100, [R113+0x3800] ;  /* 0x003800007164783b */ /* 0x000eee0000000200 */
        /* <DEDUP_REMOVED lines=8> */
[----:B------:R-:W1:Y:S06]  /*4110*/  LDSM.16.M88.4 R92, [R116+0x4000] ;  /* 0x00400000745c783b */ /* 0x000e6c0000000200 */
[----:B------:R-:W3:Y:S01]  /*4120*/  LDSM.16.M88.4 R96, [R116+0x4400] ;  /* 0x004400007460783b */ /* 0x000ee20000000200 */
[C---:B-1----:R-:W-:Y:S08]  /*4130*/  HMMA.16816.F32 R4, R100.reuse, R92, R4 ;  /* 0x0000005c6404723c */ /* 0x042ff00000001804 */
[C---:B------:R-:W-:Y:S01]  /*4140*/  HMMA.16816.F32 R8, R100.reuse, R94, R8 ;  /* 0x0000005e6408723c */ /* 0x040fe20000001808 */
[----:B------:R-:W1:Y:S07]  /*4150*/  LDSM.16.M88.4 R92, [R116+0x4800] ;  /* 0x00480000745c783b */ /* 0x000e6e0000000200 */
[C---:B---3--:R-:W-:Y:S08]  /*4160*/  HMMA.16816.F32 R12, R100.reuse, R96, R12 ;  /* 0x00000060640c723c */ /* 0x048ff0000000180c */
[C---:B------:R-:W-:Y:S01]  /*4170*/  HMMA.16816.F32 R16, R100.reuse, R98, R16 ;  /* 0x000000626410723c */ /* 0x040fe20000001810 */
[----:B------:R-:W3:Y:S07]  /*4180*/  LDSM.16.M88.4 R96, [R116+0x4c00] ;  /* 0x004c00007460783b */ /* 0x000eee0000000200 */
[C---:B-1----:R-:W-:Y:S08]  /*4190*/  HMMA.16816.F32 R20, R100.reuse, R92, R20 ;  /* 0x0000005c6414723c */ /* 0x042ff00000001814 */
[C---:B------:R-:W-:Y:S01]  /*41a0*/  HMMA.16816.F32 R24, R100.reuse, R94, R24 ;  /* 0x0000005e6418723c */ /* 0x040fe20000001818 */
[----:B------:R-:W-:Y:S07]  /*41b0*/  LDSM.16.M88.4 R92, [R115+0x1000] ;  /* 0x00100000735c783b */ /* 0x000fee0000000200 */
[C---:B---3--:R-:W-:Y:S08]  /*41c0*/  HMMA.16816.F32 R28, R100.reuse, R96, R28 ;  /* 0x00000060641c723c */ /* 0x048ff0000000181c */
        /* <DEDUP_REMOVED lines=32> */
[C---:B---3--:R-:W-:Y:S03]  /*43d0*/  HMMA.16816.F32 R12, R92.reuse, R100, R12 ;  /* 0x000000645c0c723c */ /* 0x048fe6000000180c */
[----:B------:R-:W-:Y:S01]  /*43e0*/  FMUL.FTZ R0, R5, UR5 ;  /* 0x0000000505007c20 */ /* 0x000fe20008410000 */
[----:B------:R-:W-:Y:S01]  /*43f0*/  FMUL.FTZ R151, R4, UR5 ;  /* 0x0000000504977c20 */ /* 0x000fe20008410000 */
[----:B------:R-:W-:Y:S01]  /*4400*/  FMUL.FTZ R91, R6, UR5 ;  /* 0x00000005065b7c20 */ /* 0x000fe20008410000 */
[----:B------:R-:W-:Y:S01]  /*4410*/  FMUL.FTZ R164, R7, UR5 ;  /* 0x0000000507a47c20 */ /* 0x000fe20008410000 */
[----:B------:R3:W4:Y:S01]  /*4420*/  MUFU.TANH R106, R0 ;  /* 0x00000000006a7308 */ /* 0x0007220000002400 */
[C---:B------:R-:W-:Y:S01]  /*4430*/  HMMA.16816.F32 R16, R92.reuse, R102, R16 ;  /* 0x000000665c10723c */ /* 0x040fe20000001810 */
[----:B------:R-:W5:Y:S01]  /*4440*/  LDSM.16.M88.4 R100, [R113+0x5c00] ;  /* 0x005c00007164783b */ /* 0x000f620000000200 */
[----:B------:R-:W-:Y:S04]  /*4450*/  DEPBAR.LE SB0, 0x0 ;  /* 0x000080000000791a */ /* 0x000fe80000000000 */
[----:B------:R-:W-:Y:S03]  /*4460*/  FMUL.FTZ R157, R8, UR5 ;  /* 0x00000005089d7c20 */ /* 0x000fe60008410000 */
[----:B------:R-:W1:Y:S01]  /*4470*/  MUFU.TANH R151, R151 ;  /* 0x0000009700977308 */ /* 0x000e620000002400 */
[----:B------:R-:W-:Y:S01]  /*4480*/  BAR.SYNC.DEFER_BLOCKING 0x0 ;  /* 0x0000000000007b1d */ /* 0x000fe20000010000 */
[----:B------:R-:W-:Y:S01]  /*4490*/  FMUL.FTZ R155, R9, UR5 ;  /* 0x00000005099b7c20 */ /* 0x000fe20008410000 */
[----:B------:R-:W-:Y:S01]  /*44a0*/  FMUL.FTZ R153, R11, UR5 ;  /* 0x000000050b997c20 */ /* 0x000fe20008410000 */
[----:B------:R-:W-:Y:S01]  /*44b0*/  FMUL.FTZ R156, R12, UR5 ;  /* 0x000000050c9c7c20 */ /* 0x000fe20008410000 */
[----:B------:R-:W-:Y:S01]  /*44c0*/  FMUL.FTZ R162, R13, UR5 ;  /* 0x000000050da27c20 */ /* 0x000fe20008410000 */
[----:B------:R-:W-:Y:S01]  /*44d0*/  FMUL.FTZ R160, R14, UR5 ;  /* 0x000000050ea07c20 */ /* 0x000fe20008410000 */
[----:B------:R-:W-:Y:S03]  /*44e0*/  FMUL.FTZ R158, R15, UR5 ;  /* 0x000000050f9e7c20 */ /* 0x000fe60008410000 */
[----:B------:R-:W2:Y:S01]  /*44f0*/  MUFU.TANH R91, R91 ;  /* 0x0000005b005b7308 */ /* 0x000ea20000002400 */
[----:B---3--:R-:W-:Y:S01]  /*4500*/  FMUL.FTZ R0, R10, UR5 ;  /* 0x000000050a007c20 */ /* 0x008fe20008410000 */
[----:B------:R-:W-:Y:S01]  /*4510*/  FMUL.FTZ R154, R16, UR5 ;  /* 0x00000005109a7c20 */ /* 0x000fe20008410000 */
[----:B------:R-:W-:Y:S01]  /*4520*/  FMUL.FTZ R152, R17, UR5 ;  /* 0x0000000511987c20 */ /* 0x000fe20008410000 */
[----:B------:R-:W-:Y:S01]  /*4530*/  FMUL.FTZ R150, R18, UR5 ;  /* 0x0000000512967c20 */ /* 0x000fe20008410000 */
[----:B------:R-:W-:Y:S05]  /*4540*/  FMUL.FTZ R148, R19, UR5 ;  /* 0x0000000513947c20 */ /* 0x000fea0008410000 */
[----:B------:R-:W3:Y:S01]  /*4550*/  MUFU.TANH R164, R164 ;  /* 0x000000a400a47308 */ /* 0x000ee20000002400 */
[C---:B-1----:R-:W-:Y:S09]  /*4560*/  HMMA.16816.F32 R20, R92.reuse, R96, R20 ;  /* 0x000000605c14723c */ /* 0x042ff20000001814 */
[----:B------:R-:W1:Y:S01]  /*4570*/  MUFU.TANH R157, R157 ;  /* 0x0000009d009d7308 */ /* 0x000e620000002400 */
[C---:B------:R-:W-:Y:S09]  /*4580*/  HMMA.16816.F32 R24, R92.reuse, R98, R24 ;  /* 0x000000625c18723c */ /* 0x040ff20000001818 */
[----:B------:R-:W1:Y:S01]  /*4590*/  MUFU.TANH R155, R155 ;  /* 0x0000009b009b7308 */ /* 0x000e620000002400 */
[C---:B-----5:R-:W-:Y:S03]  /*45a0*/  HMMA.16816.F32 R28, R92.reuse, R100, R28 ;  /* 0x000000645c1c723c */ /* 0x060fe6000000181c */
[----:B------:R-:W-:Y:S01]  /*45b0*/  FMUL.FTZ R140, R20, UR5 ;  /* 0x00000005148c7c20 */ /* 0x000fe20008410000 */
[----:B------:R-:W-:Y:S01]  /*45c0*/  FMUL.FTZ R143, R21, UR5 ;  /* 0x00000005158f7c20 */ /* 0x000fe20008410000 */
[----:B------:R-:W-:Y:S04]  /*45d0*/  FMUL.FTZ R142, R22, UR5 ;  /* 0x00000005168e7c20 */ /* 0x000fe80008410000 */
[----:B------:R1:W1:Y:S01]  /*45e0*/  MUFU.TANH R110, R0 ;  /* 0x00000000006e7308 */ /* 0x0002620000002400 */
[----:B------:R-:W-:Y:S01]  /*45f0*/  FMUL.FTZ R145, R23, UR5 ;  /* 0x0000000517917c20 */ /* 0x000fe20008410000 */
[----:B------:R-:W-:Y:S03]  /*4600*/  HMMA.16816.F32 R32, R92, R102, R32 ;  /* 0x000000665c20723c */ /* 0x000fe60000001820 */
        /* <DEDUP_REMOVED lines=9> */
[----:B--2---:R-:W-:Y:S01]  /*46a0*/  FMUL.FTZ R86, R31, UR5 ;  /* 0x000000051f567c20 */ /* 0x004fe20008410000 */
[----:B------:R-:W-:Y:S01]  /*46b0*/  FMUL.FTZ R146, R32, UR5 ;  /* 0x0000000520927c20 */ /* 0x000fe20008410000 */
[----:B------:R-:W-:Y:S01]  /*46c0*/  FMUL.FTZ R149, R33, UR5 ;  /* 0x0000000521957c20 */ /* 0x000fe20008410000 */
[----:B------:R-:W-:Y:S06]  /*46d0*/  FMUL.FTZ R34, R34, UR5 ;  /* 0x0000000522227c20 */ /* 0x000fec0008410000 */
[----:B------:R-:W2:Y:S01]  /*46e0*/  MUFU.TANH R162, R162 ;  /* 0x000000a200a27308 */ /* 0x000ea20000002400 */
[----:B------:R-:W-:Y:S09]  /*46f0*/  FMUL.FTZ R35, R35, UR5 ;  /* 0x0000000523237c20 */ /* 0x000ff20008410000 */
        /* <DEDUP_REMOVED lines=23> */
[----:B-1----:R-:W1:Y:S01]  /*4870*/  @!P0 LDC R0, c[0x0][0x3b8] ;  /* 0x0000ee00ff008b82 */ /* 0x002e620000000800 */
[----:B------:R-:W-:Y:S05]  /*4880*/  @!P0 IMAD.MOV.U32 R2, RZ, RZ, RZ ;  /* 0x000000ffff028224 */ /* 0x000fea00078e00ff */
[----:B------:R-:W-:Y:S01]  /*4890*/  @!P0 IADD3 R2, P1, PT, RZ, -R2, RZ ;  /* 0x80000002ff028210 */ /* 0x000fe20007f3e0ff */
[----:B-1----:R-:W-:Y:S04]  /*48a0*/  @!P0 IMAD.SHL.U32 R0, R0, 0x40, RZ ;  /* 0x0000004000008824 */ /* 0x002fe800078e00ff */
[----:B------:R-:W-:Y:S05]  /*48b0*/  @!P0 IMAD.X R0, RZ, RZ, ~R0, P1 ;  /* 0x000000ffff008224 */ /* 0x000fea00008e0e00 */
[----:B------:R-:W-:Y:S04]  /*48c0*/  @!P0 SHF.R.S64 R5, R2, 0x1f, R0 ;  /* 0x0000001f02058819 */ /* 0x000fe80000001000 */
[----:B------:R-:W-:Y:S04]  /*48d0*/  @!P0 IADD3 R118, P1, PT, R5, R118, RZ ;  /* 0x0000007605768210 */ /* 0x000fe80007f3e0ff */
[----:B------:R-:W-:Y:S01]  /*48e0*/  @!P0 LEA.HI.X.SX32 R119, R0, R119, 0x1, P1 ;  /* 0x0000007700778211 */ /* 0x000fe200008f0eff */
[----:B------:R-:W-:Y:S08]  /*48f0*/  @!P0 BRA `(.L_x_4209) ;  /* 0x0000000000f48947 */ /* 0x000ff00003800000 */
        /* <DEDUP_REMOVED lines=61> */
.L_x_4209:
        /* <DEDUP_REMOVED lines=12> */
.L_x_4208:
[----:B-1----:R-:W-:Y:S01]  /*4d90*/  FMNMX3.FTZ R0, R85, R151, R106, !PT ;  /* 0x0000009755007276 */ /* 0x002fe2000781006a */
[----:B------:R-:W-:Y:S01]  /*4da0*/  LDSM.16.MT88.4 R12, [R114+0x6000] ;  /* 0x00600000720c783b */ /* 0x000fe20000004200 */
[----:B--2---:R-:W-:Y:S02]  /*4db0*/  FMNMX3.FTZ R5, R3, R91, R164, !PT ;  /* 0x0000005b03057276 */ /* 0x004fe400078100a4 */
        /* <DEDUP_REMOVED lines=47> */
[----:B------:R-:W-:Y:S01]  /*50b0*/  FFMA.FTZ R100, R162, UR4, -R105 ;  /* 0x00000004a2647c23 */ /* 0x000fe20008010869 */
[--C-:B------:R-:W-:Y:S01]  /*50c0*/  FFMA.FTZ R99, R160, UR4, -R107.reuse ;  /* 0x00000004a0637c23 */ /* 0x100fe2000801086b */
[----:B------:R-:W-:Y:S01]  /*50d0*/  FFMA.FTZ R102, R158, UR4, -R107 ;  /* 0x000000049e667c23 */ /* 0x000fe2000801086b */
        /* <DEDUP_REMOVED lines=32> */
[C---:B------:R-:W-:Y:S01]  /*52e0*/  FMUL.FTZ R40, R85.reuse, R40 ;  /* 0x0000002855287220 */ /* 0x040fe20000410000 */
[----:B------:R-:W-:Y:S01]  /*52f0*/  FMUL.FTZ R41, R85, R41 ;  /* 0x0000002955297220 */ /* 0x000fe20000410000 */
[C---:B------:R-:W-:Y:S01]  /*5300*/  FMUL.FTZ R42, R3.reuse, R42 ;  /* 0x0000002a032a7220 */ /* 0x040fe20000410000 */
[----:B------:R-:W-:Y:S03]  /*5310*/  FMUL.FTZ R43, R3, R43 ;  /* 0x0000002b032b7220 */ /* 0x000fe60000410000 */
[----:B------:R-:W-:Y:S01]  /*5320*/  MUFU.EX2 R95, R95 ;  /* 0x0000005f005f7308 */ /* 0x000fe20000000800 */
[----:B------:R-:W-:Y:S01]  /*5330*/  FFMA.FTZ R106, R152, UR4, -R105 ;  /* 0x00000004986a7c23 */ /* 0x000fe20008010869 */
[--C-:B------:R-:W-:Y:S01]  /*5340*/  FFMA.FTZ R104, R150, UR4, -R107.reuse ;  /* 0x0000000496687c23 */ /* 0x100fe2000801086b */
[----:B------:R-:W-:Y:S01]  /*5350*/  FFMA.FTZ R103, R148, UR4, -R107 ;  /* 0x0000000494677c23 */ /* 0x000fe2000801086b */
        /* <DEDUP_REMOVED lines=13> */
[----:B------:R-:W-:Y:S01]  /*5430*/  FFMA.FTZ R111, R143, UR4, -R105 ;  /* 0x000000048f6f7c23 */ /* 0x000fe20008010869 */
[--C-:B------:R-:W-:Y:S01]  /*5440*/  FFMA.FTZ R140, R142, UR4, -R107.reuse ;  /* 0x000000048e8c7c23 */ /* 0x100fe2000801086b */
[----:B------:R-:W-:Y:S01]  /*5450*/  FFMA.FTZ R109, R145, UR4, -R107 ;  /* 0x00000004916d7c23 */ /* 0x000fe2000801086b */
[--C-:B------:R-:W-:Y:S01]  /*5460*/  FFMA.FTZ R143, R136, UR4, -R105.reuse ;  /* 0x00000004888f7c23 */ /* 0x100fe20008010869 */
[----:B------:R-:W-:Y:S01]  /*5470*/  FFMA.FTZ R142, R147, UR4, -R105 ;  /* 0x00000004938e7c23 */ /* 0x000fe20008010869 */
[----:B------:R-:W-:Y:S01]  /*5480*/  LDSM.16.MT88.4 R68, [R112+0x6c00] ;  /* 0x006c00007044783b */ /* 0x000fe20000004200 */
[--C-:B------:R-:W-:Y:S03]  /*5490*/  FFMA.FTZ R145, R138, UR4, -R107.reuse ;  /* 0x000000048a917c23 */ /* 0x100fe6000801086b */
[----:B------:R-:W3:Y:S01]  /*54a0*/  MUFU.EX2 R91, R91 ;  /* 0x0000005b005b7308 */ /* 0x000ee20000000800 */
[----:B----4-:R-:W-:Y:S01]  /*54b0*/  F2FP.F16.F32.PACK_AB R82, R94, R95 ;  /* 0x0000005f5e52723e */ /* 0x010fe200000000ff */
[--C-:B------:R-:W-:Y:S01]  /*54c0*/  FFMA.FTZ R136, R141, UR4, -R107.reuse ;  /* 0x000000048d887c23 */ /* 0x100fe2000801086b */
[----:B------:R-:W-:Y:S01]  /*54d0*/  FFMA.FTZ R89, R89, UR4, -R107 ;  /* 0x0000000459597c23 */ /* 0x000fe2000801086b */
[----:B------:R-:W-:Y:S01]  /*54e0*/  FFMA.FTZ R98, R3, R88, R98 ;  /* 0x0000005803627223 */ /* 0x000fe20000010062 */
[----:B------:R-:W-:Y:S01]  /*54f0*/  FFMA.FTZ R108, R85, R90, R108 ;  /* 0x0000005a556c7223 */ /* 0x000fe2000001006c */
[----:B------:R-:W-:Y:S01]  /*5500*/  FFMA.FTZ R138, R146, UR4, -R105 ;  /* 0x00000004928a7c23 */ /* 0x000fe20008010869 */
[----:B------:R-:W-:Y:S03]  /*5510*/  FFMA.FTZ R86, R86, UR4, -R107 ;  /* 0x0000000456567c23 */ /* 0x000fe6000801086b */
[----:B------:R-:W-:Y:S01]  /*5520*/  MUFU.EX2 R97, R97 ;  /* 0x0000006100617308 */ /* 0x000fe20000000800 */
[----:B------:R-:W-:Y:S01]  /*5530*/  FADD.FTZ R93, R93, R98 ;  /* 0x000000625d5d7221 */ /* 0x000fe20000010000 */
[----:B------:R-:W-:Y:S01]  /*5540*/  FADD.FTZ R108, R96, R108 ;  /* 0x0000006c606c7221 */ /* 0x000fe20000010000 */
[----:B------:R-:W-:Y:S03]  /*5550*/  ISETP.NE.AND P1, PT, R134, -0x1, PT ;  /* 0xffffffff8600780c */ /* 0x000fe60003f25270 */
        /* <DEDUP_REMOVED lines=23> */
[----:B------:R-:W-:Y:S01]  /*56d0*/  FMUL.FTZ R23, R3, R67 ;  /* 0x0000004303177220 */ /* 0x000fe20000410000 */
[----:B------:R-:W-:Y:S03]  /*56e0*/  FFMA.FTZ R64, R87, UR4, -R107 ;  /* 0x0000000457407c23 */ /* 0x000fe6000801086b */
[----:B------:R-:W-:Y:S01]  /*56f0*/  MUFU.EX2 R109, R109 ;  /* 0x0000006d006d7308 */ /* 0x000fe20000000800 */
[----:B------:R-:W-:Y:S01]  /*5700*/  FFMA.FTZ R105, R149, UR4, -R105 ;  /* 0x0000000495697c23 */ /* 0x000fe20008010869 */
[----:B------:R-:W-:Y:S01]  /*5710*/  FFMA.FTZ R107, R84, UR4, -R107 ;  /* 0x00000004546b7c23 */ /* 0x000fe2000801086b */
        /* <DEDUP_REMOVED lines=75> */
[----:B------:R-:W-:Y:S01]  /*5bd0*/  MOV R3, R0 ;  /* 0x0000000000037202 */ /* 0x000fe20000000f00 */
[----:B------:R-:W-:Y:S02]  /*5be0*/  FADD.FTZ R142, R142, R111 ;  /* 0x0000006f8e8e7221 */ /* 0x000fe40000010000 */
[----:B------:R-:W-:Y:S02]  /*5bf0*/  FADD.FTZ R145, R145, R140 ;  /* 0x0000008c91917221 */ /* 0x000fe40000010000 */
[----:B------:R-:W-:Y:S02]  /*5c00*/  FADD.FTZ R143, R143, R142 ;  /* 0x0000008e8f8f7221 */ /* 0x000fe40000010000 */
[----:B------:R-:W-:Y:S02]  /*5c10*/  FADD.FTZ R136, R136, R145 ;  /* 0x0000009188887221 */ /* 0x000fe40000010000 */
[----:B------:R-:W-:Y:S02]  /*5c20*/  FADD.FTZ R144, R144, R143 ;  /* 0x0000008f90907221 */ /* 0x000fe40000010000 */
[----:B------:R-:W-:Y:S02]  /*5c30*/  FADD.FTZ R87, R87, R136 ;  /* 0x0000008857577221 */ /* 0x000fe40000010000 */
[----:B------:R-:W-:Y:S02]  /*5c40*/  FADD.FTZ R129, R129, R144 ;  /* 0x0000009081817221 */ /* 0x000fe40000010000 */
        /* <DEDUP_REMOVED lines=33> */
[----:B------:R-:W-:Y:S03]  /*5e60*/  HMMA.16816.F32 R48, R88, R10, R48 ;  /* 0x0000000a5830723c */ /* 0x000fe60000001830 */
[----:B------:R-:W-:Y:S01]  /*5e70*/  FADD.FTZ R90, R138, R129 ;  /* 0x000000818a5a7221 */ /* 0x000fe20000010000 */
[----:B------:R-:W-:Y:S03]  /*5e80*/  FADD.FTZ R88, R107, R84 ;  /* 0x000000546b587221 */ /* 0x000fe60000010000 */
[----:B------:R-:W-:Y:S01]  /*5e90*/  FADD.FTZ R90, R105, R90 ;  /* 0x0000005a695a7221 */ /* 0x000fe20000010000 */
[----:B------:R-:W-:Y:S01]  /*5ea0*/  @!UPT UIADD3 URZ, UPT, UPT, URZ, URZ, URZ ;  /* 0x000000fffffff290 */ /* 0x000fe2000fffe0ff */
[----:B------:R-:W-:Y:S11]  /*5eb0*/  @P1 BRA `(.L_x_4210) ;  /* 0xffffffd800e01947 */ /* 0x000ff6000383ffff */
.L_x_4206:
[----:B------:R-:W1:Y:S01]  /*5ec0*/  SHFL.BFLY PT, R9, R90, 0x2, 0x1f ;  /* 0x0c401f005a097f89 */ /* 0x000e6200000e0000 */
[----:B------:R-:W2:Y:S01]  /*5ed0*/  S2UR UR4, SR_CgaCtaId ;  /* 0x00000000000479c3 */ /* 0x000ea20000008800 */
[----:B------:R-:W-:Y:S01]  /*5ee0*/  UMOV UR5, 0x400 ;  /* 0x0000040000057882 */ /* 0x000fe20000000000 */
[----:B------:R-:W-:Y:S01]  /*5ef0*/  BSSY.RECONVERGENT B0, `(.L_x_4211) ;  /* 0x00000ae000007945 */ /* 0x000fe20003800200 */
[----:B------:R-:W3:Y:S01]  /*5f00*/  S2R R3, SR_TID.X ;  /* 0x0000000000037919 */ /* 0x000ee20000002100 */
[----:B------:R-:W4:Y:S04]  /*5f10*/  SHFL.BFLY PT, R5, R88, 0x2, 0x1f ;  /* 0x0c401f0058057f89 */ /* 0x000f2800000e0000 */
[----:B------:R-:W5:Y:S08]  /*5f20*/  LDC.64 R14, c[0x0][0x408] ;  /* 0x00010200ff0e7b82 */ /* 0x000f700000000a00 */
[----:B------:R-:W5:Y:S01]  /*5f30*/  LDC.64 R18, c[0x0][0x400] ;  /* 0x00010000ff127b82 */ /* 0x000f620000000a00 */
[----:B-1----:R-:W-:Y:S01]  /*5f40*/  FADD.FTZ R9, R9, R90 ;  /* 0x0000005a09097221 */ /* 0x002fe20000010000 */
[----:B--2---:R-:W-:-:S04]  /*5f50*/  ULEA UR4, UR4, UR5, 0x18 ;  /* 0x0000000504047291 */ /* 0x004fc8000f8ec0ff */
[----:B------:R-:W1:Y:S01]  /*5f60*/  SHFL.BFLY PT, R8, R9, 0x1, 0x1f ;  /* 0x0c201f0009087f89 */ /* 0x000e6200000e0000 */
[----:B----4-:R-:W-:Y:S01]  /*5f70*/  FADD.FTZ R12, R5, R88 ;  /* 0x00000058050c7221 */ /* 0x010fe20000010000 */
[----:B---3--:R-:W-:-:S04]  /*5f80*/  SHF.L.U32 R5, R3, 0x4, RZ ;  /* 0x0000000403057819 */ /* 0x008fc800000006ff */
[----:B------:R-:W2:Y:S01]  /*5f90*/  SHFL.BFLY PT, R7, R12, 0x1, 0x1f ;  /* 0x0c201f000c077f89 */ /* 0x000ea200000e0000 */
[C---:B------:R-:W-:Y:S02]  /*5fa0*/  SHF.L.U32 R4, R3.reuse, 0x1, RZ ;  /* 0x0000000103047819 */ /* 0x040fe400000006ff */
[----:B------:R-:W-:Y:S02]  /*5fb0*/  SHF.L.U32 R6, R3, 0x3, RZ ;  /* 0x0000000303067819 */ /* 0x000fe400000006ff */
[----:B------:R-:W-:Y:S02]  /*5fc0*/  LOP3.LUT R5, R5, 0x3e00, RZ, 0xc0, !PT ;  /* 0x00003e0005057812 */ /* 0x000fe400078ec0ff */
[----:B------:R-:W-:Y:S01]  /*5fd0*/  LOP3.LUT R4, R4, 0x6, RZ, 0xc0, !PT ;  /* 0x0000000604047812 */ /* 0x000fe200078ec0ff */
[----:B-1----:R-:W-:Y:S01]  /*5fe0*/  FADD.FTZ R8, R9, R8 ;  /* 0x0000000809087221 */ /* 0x002fe20000010000 */
[C---:B------:R-:W-:Y:S02]  /*5ff0*/  LOP3.LUT R9, R6.reuse, 0x20, RZ, 0xc0, !PT ;  /* 0x0000002006097812 */ /* 0x040fe400078ec0ff */
[----:B------:R-:W-:Y:S01]  /*6000*/  LOP3.LUT R6, R6, 0xc0, RZ, 0xc0, !PT ;  /* 0x000000c006067812 */ /* 0x000fe200078ec0ff */
[----:B------:R-:W1:Y:S01]  /*6010*/  MUFU.RCP R11, R8 ;  /* 0x00000008000b7308 */ /* 0x000e620000001000 */
[----:B------:R-:W-:-:S02]  /*6020*/  IADD3 R4, PT, PT, R9, R4, R5 ;  /* 0x0000000409047210 */ /* 0x000fc40007ffe005 */
[----:B------:R-:W-:Y:S01]  /*6030*/  LOP3.LUT R5, R6, 0x18, R3, 0xf8, !PT ;  /* 0x0000001806057812 */ /* 0x000fe200078ef803 */
[----:B--2---:R-:W-:Y:S01]  /*6040*/  FADD.FTZ R7, R12, R7 ;  /* 0x000000070c077221 */ /* 0x004fe20000010000 */
[----:B------:R-:W-:Y:S02]  /*6050*/  FSETP.NE.FTZ.AND P2, PT, R8, RZ, PT ;  /* 0x000000ff0800720b */ /* 0x000fe40003f55000 */
[----:B------:R-:W-:Y:S01]  /*6060*/  IADD3 R4, PT, PT, R5, R4, RZ ;  /* 0x0000000405047210 */ /* 0x000fe20007ffe0ff */
[----:B------:R-:W2:Y:S01]  /*6070*/  MUFU.RCP R10, R7 ;  /* 0x00000007000a7308 */ /* 0x000ea20000001000 */
[----:B------:R-:W3:Y:S01]  /*6080*/  LDC.U8 R5, c[0x0][0x548] ;  /* 0x00015200ff057b82 */ /* 0x000ee20000000000 */
[----:B------:R-:W-:Y:S02]  /*6090*/  FSETP.NE.FTZ.AND P1, PT, R7, RZ, PT ;  /* 0x000000ff0700720b */ /* 0x000fe40003f35000 */
[C---:B------:R-:W-:Y:S02]  /*60a0*/  LOP3.LUT R6, R3.reuse, 0x8, RZ, 0xc0, !PT ;  /* 0x0000000803067812 */ /* 0x040fe400078ec0ff */
[----:B------:R-:W-:-:S02]  /*60b0*/  SHF.L.U32 R9, R3, 0x2, RZ ;  /* 0x0000000203097819 */ /* 0x000fc400000006ff */
[----:B------:R-:W-:Y:S02]  /*60c0*/  LEA R13, R4, UR4, 0x1 ;  /* 0x00000004040d7c11 */ /* 0x000fe4000f8e08ff */
[----:B-1----:R-:W-:Y:S01]  /*60d0*/  FSEL R11, R11, 1, P2 ;  /* 0x3f8000000b0b7808 */ /* 0x002fe20001000000 */
[----:B------:R-:W1:Y:S01]  /*60e0*/  @P2 LDC R21, c[0x0][0x458] ;  /* 0x00011600ff152b82 */ /* 0x000e620000000800 */
[----:B------:R-:W-:Y:S01]  /*60f0*/  LOP3.LUT R4, R9, 0x40, RZ, 0xc0, !PT ;  /* 0x0000004009047812 */ /* 0x000fe200078ec0ff */
[----:B------:R-:W-:Y:S01]  /*6100*/  IMAD R9, R6, -0x4, R13 ;  /* 0xfffffffc06097824 */ /* 0x000fe200078e020d */
[----:B------:R-:W4:Y:S01]  /*6110*/  @P2 MUFU.LG2 R8, R8 ;  /* 0x0000000800082308 */ /* 0x000f220000000c00 */
[C---:B------:R-:W-:Y:S01]  /*6120*/  FMUL.FTZ R80, R11.reuse, R80 ;  /* 0x000000500b507220 */ /* 0x040fe20000410000 */
[C---:B------:R-:W-:Y:S01]  /*6130*/  FMUL.FTZ R81, R11.reuse, R81 ;  /* 0x000000510b517220 */ /* 0x040fe20000410000 */
[----:B--2---:R-:W-:Y:S01]  /*6140*/  FSEL R10, R10, 1, P1 ;  /* 0x3f8000000a0a7808 */ /* 0x004fe20000800000 */
[C---:B------:R-:W-:Y:S01]  /*6150*/  FMUL.FTZ R76, R11.reuse, R76 ;  /* 0x0000004c0b4c7220 */ /* 0x040fe20000410000 */
[C---:B------:R-:W-:Y:S01]  /*6160*/  FMUL.FTZ R77, R11.reuse, R77 ;  /* 0x0000004d0b4d7220 */ /* 0x040fe20000410000 */
[C---:B------:R-:W-:Y:S01]  /*6170*/  FMUL.FTZ R72, R11.reuse, R72 ;  /* 0x000000480b487220 */ /* 0x040fe20000410000 */
[----:B------:R-:W-:Y:S01]  /*6180*/  FMUL.FTZ R73, R11, R73 ;  /* 0x000000490b497220 */ /* 0x000fe20000410000 */
[C---:B------:R-:W-:Y:S01]  /*6190*/  FMUL.FTZ R82, R10.reuse, R82 ;  /* 0x000000520a527220 */ /* 0x040fe20000410000 */
[C---:B------:R-:W-:Y:S01]  /*61a0*/  FMUL.FTZ R83, R10.reuse, R83 ;  /* 0x000000530a537220 */ /* 0x040fe20000410000 */
[C---:B------:R-:W-:Y:S01]  /*61b0*/  FMUL.FTZ R78, R10.reuse, R78 ;  /* 0x0000004e0a4e7220 */ /* 0x040fe20000410000 */
[----:B---3--:R-:W-:Y:S01]  /*61c0*/  ISETP.NE.AND P0, PT, R5, RZ, PT ;  /* 0x000000ff0500720c */ /* 0x008fe20003f05270 */
        /* <DEDUP_REMOVED lines=12> */
[----:B------:R-:W2:Y:S01]  /*6290*/  @!P0 LDC R6, c[0x0][0x3e0] ;  /* 0x0000f800ff068b82 */ /* 0x000ea20000000800 */
        /* <DEDUP_REMOVED lines=23> */
[----:B------:R-:W-:Y:S01]  /*6410*/  STS [R13], R80 ;  /* 0x000000500d007388 */ /* 0x000fe20000000800 */
[----:B------:R-:W-:Y:S01]  /*6420*/  F2FP.F16.F32.PACK_AB R70, R71, R70 ;  /* 0x000000464746723e */ /* 0x000fe200000000ff */
[----:B------:R-:W3:Y:S01]  /*6430*/  @P0 LDC R23, c[0x0][0x454] ;  /* 0x00011500ff170b82 */ /* 0x000ee20000000800 */
[----:B------:R-:W-:Y:S01]  /*6440*/  IADD3 R17, PT, PT, R9, -R4, RZ ;  /* 0x8000000409117210 */ /* 0x000fe20007ffe0ff */
[----:B------:R-:W-:Y:S01]  /*6450*/  STS [R13+0x200], R82 ;  /* 0x000200520d007388 */ /* 0x000fe20000000800 */
[----:B------:R-:W-:Y:S01]  /*6460*/  F2FP.F16.F32.PACK_AB R64, R65, R64 ;  /* 0x000000404140723e */ /* 0x000fe200000000ff */
[----:B------:R-:W5:Y:S01]  /*6470*/  @P1 MUFU.LG2 R7, R7 ;  /* 0x0000000700071308 */ /* 0x000f620000000c00 */
[----:B------:R-:W-:Y:S01]  /*6480*/  F2FP.F16.F32.PACK_AB R66, R67, R66 ;  /* 0x000000424342723e */ /* 0x000fe200000000ff */
[----:B------:R-:W-:Y:S01]  /*6490*/  STS [R9+0x10], R76 ;  /* 0x0000104c09007388 */ /* 0x000fe20000000800 */
[----:B------:R-:W-:Y:S01]  /*64a0*/  F2FP.F16.F32.PACK_AB R60, R61, R60 ;  /* 0x0000003c3d3c723e */ /* 0x000fe200000000ff */
[----:B------:R-:W4:Y:S01]  /*64b0*/  LDC R4, c[0x0][0x434] ;  /* 0x00010d00ff047b82 */ /* 0x000f220000000800 */
[----:B------:R-:W-:Y:S01]  /*64c0*/  F2FP.F16.F32.PACK_AB R62, R63, R62 ;  /* 0x0000003e3f3e723e */ /* 0x000fe200000000ff */
[----:B------:R-:W-:Y:S01]  /*64d0*/  STS [R9+0x210], R78 ;  /* 0x0002104e09007388 */ /* 0x000fe20000000800 */
[----:B------:R-:W-:Y:S01]  /*64e0*/  F2FP.F16.F32.PACK_AB R56, R57, R56 ;  /* 0x000000383938723e */ /* 0x000fe200000000ff */
[----:B------:R-:W-:Y:S01]  /*64f0*/  FMUL.FTZ R40, R11, R40 ;  /* 0x000000280b287220 */ /* 0x000fe20000410000 */
[----:B------:R-:W-:Y:S01]  /*6500*/  F2FP.F16.F32.PACK_AB R58, R59, R58 ;  /* 0x0000003a3b3a723e */ /* 0x000fe200000000ff */
[----:B------:R-:W-:Y:S01]  /*6510*/  STS [R5+0x20], R72 ;  /* 0x0000204805007388 */ /* 0x000fe20000000800 */
[----:B------:R-:W-:Y:S01]  /*6520*/  F2FP.F16.F32.PACK_AB R52, R53, R52 ;  /* 0x000000343534723e */ /* 0x000fe200000000ff */
[----:B------:R-:W5:Y:S01]  /*6530*/  @P1 LDC R25, c[0x0][0x458] ;  /* 0x00011600ff191b82 */ /* 0x000f620000000800 */
[----:B------:R-:W-:Y:S01]  /*6540*/  F2FP.F16.F32.PACK_AB R54, R55, R54 ;  /* 0x000000363736723e */ /* 0x000fe200000000ff */
[----:B------:R-:W-:Y:S01]  /*6550*/  STS [R5+0x220], R74 ;  /* 0x0002204a05007388 */ /* 0x000fe20000000800 */
[----:B------:R-:W-:Y:S01]  /*6560*/  F2FP.F16.F32.PACK_AB R36, R37, R36 ;  /* 0x000000242524723e */ /* 0x000fe200000000ff */
[----:B------:R-:W-:Y:S01]  /*6570*/  FMUL.FTZ R41, R11, R41 ;  /* 0x000000290b297220 */ /* 0x000fe20000410000 */
[----:B------:R-:W-:Y:S01]  /*6580*/  F2FP.F16.F32.PACK_AB R38, R39, R38 ;  /* 0x000000262726723e */ /* 0x000fe200000000ff */
[----:B------:R-:W-:Y:S01]  /*6590*/  STS [R17+0x30], R68 ;  /* 0x0000304411007388 */ /* 0x000fe20000000800 */
[C---:B------:R-:W-:Y:S01]  /*65a0*/  FMUL.FTZ R42, R10.reuse, R42 ;  /* 0x0000002a0a2a7220 */ /* 0x040fe20000410000 */
[C---:B------:R-:W-:Y:S01]  /*65b0*/  FMUL.FTZ R43, R10.reuse, R43 ;  /* 0x0000002b0a2b7220 */ /* 0x040fe20000410000 */
[C---:B------:R-:W-:Y:S01]  /*65c0*/  FMUL.FTZ R44, R11.reuse, R44 ;  /* 0x0000002c0b2c7220 */ /* 0x040fe20000410000 */
[----:B------:R-:W-:Y:S01]  /*65d0*/  STS [R17+0x230], R70 ;  /* 0x0002304611007388 */ /* 0x000fe20000000800 */
[----:B------:R-:W-:Y:S01]  /*65e0*/  FMUL.FTZ R45, R11, R45 ;  /* 0x0000002d0b2d7220 */ /* 0x000fe20000410000 */
[C---:B------:R-:W-:Y:S01]  /*65f0*/  FMUL.FTZ R46, R10.reuse, R46 ;  /* 0x0000002e0a2e7220 */ /* 0x040fe20000410000 */
[C---:B------:R-:W-:Y:S01]  /*6600*/  FMUL.FTZ R47, R10.reuse, R47 ;  /* 0x0000002f0a2f7220 */ /* 0x040fe20000410000 */
[----:B------:R-:W-:Y:S01]  /*6610*/  STS [R13+0x1000], R64 ;  /* 0x001000400d007388 */ /* 0x000fe20000000800 */
[C---:B------:R-:W-:Y:S01]  /*6620*/  FMUL.FTZ R50, R10.reuse, R50 ;  /* 0x000000320a327220 */ /* 0x040fe20000410000 */
[----:B------:R-:W-:Y:S01]  /*6630*/  FMUL.FTZ R51, R10, R51 ;  /* 0x000000330a337220 */ /* 0x000fe20000410000 */
[----:B------:R-:W-:Y:S01]  /*6640*/  F2FP.F16.F32.PACK_AB R40, R41, R40 ;  /* 0x000000282928723e */ /* 0x000fe200000000ff */
[----:B------:R-:W-:Y:S01]  /*6650*/  STS [R13+0x1200], R66 ;  /* 0x001200420d007388 */ /* 0x000fe20000000800 */
[----:B------:R-:W-:Y:S01]  /*6660*/  F2FP.F16.F32.PACK_AB R42, R43, R42 ;  /* 0x0000002a2b2a723e */ /* 0x000fe200000000ff */
[----:B------:R-:W-:Y:S01]  /*6670*/  FMUL.FTZ R48, R11, R48 ;  /* 0x000000300b307220 */ /* 0x000fe20000410000 */
[----:B------:R-:W-:Y:S01]  /*6680*/  MOV R10, 0x7f800000 ;  /* 0x7f800000000a7802 */ /* 0x000fe20000000f00 */
[----:B------:R-:W-:Y:S01]  /*6690*/  STS [R9+0x1010], R60 ;  /* 0x0010103c09007388 */ /* 0x000fe20000000800 */
[----:B------:R-:W-:Y:S01]  /*66a0*/  F2FP.F16.F32.PACK_AB R44, R45, R44 ;  /* 0x0000002c2d2c723e */ /* 0x000fe200000000ff */
[----:B------:R-:W-:Y:S01]  /*66b0*/  FMUL.FTZ R11, R11, R49 ;  /* 0x000000310b0b7220 */ /* 0x000fe20000410000 */
[----:B------:R-:W-:Y:S01]  /*66c0*/  F2FP.F16.F32.PACK_AB R46, R47, R46 ;  /* 0x0000002e2f2e723e */ /* 0x000fe200000000ff */
[----:B------:R-:W-:Y:S01]  /*66d0*/  STS [R9+0x1210], R62 ;  /* 0x0012103e09007388 */ /* 0x000fe20000000800 */
[----:B--2---:R-:W-:Y:S01]  /*66e0*/  @!P0 IMAD R27, R121, R6, R120 ;  /* 0x00000006791b8224 */ /* 0x004fe200078e0278 */
[----:B------:R-:W-:Y:S01]  /*66f0*/  SHF.L.U32 R6, R3, 0x3, RZ ;  /* 0x0000000303067819 */ /* 0x000fe200000006ff */
[----:B---3--:R-:W-:Y:S01]  /*6700*/  @P0 IMAD R23, R120, R23, RZ ;  /* 0x0000001778170224 */ /* 0x008fe200078e02ff */
[----:B------:R-:W-:Y:S01]  /*6710*/  STS [R5+0x1020], R56 ;  /* 0x0010203805007388 */ /* 0x000fe20000000800 */
[----:B------:R-:W-:Y:S01]  /*6720*/  F2FP.F16.F32.PACK_AB R11, R11, R48 ;  /* 0x000000300b0b723e */ /* 0x000fe200000000ff */
[----:B----4-:R-:W-:Y:S01]  /*6730*/  @!P0 IMAD R27, R27, R4, RZ ;  /* 0x000000041b1b8224 */ /* 0x010fe200078e02ff */
[----:B------:R-:W-:Y:S01]  /*6740*/  F2FP.F16.F32.PACK_AB R50, R51, R50 ;  /* 0x000000323332723e */ /* 0x000fe200000000ff */
[----:B------:R-:W-:Y:S01]  /*6750*/  STS [R5+0x1220], R58 ;  /* 0x0012203a05007388 */ /* 0x000fe20000000800 */
[----:B------:R-:W-:Y:S01]  /*6760*/  LOP3.LUT R6, R6, 0x18, RZ, 0xc0, !PT ;  /* 0x0000001806067812 */ /* 0x000fe200078ec0ff */
[----:B------:R-:W-:-:S02]  /*6770*/  @P0 IMAD R27, R121, R4, R23 ;  /* 0x00000004791b0224 */ /* 0x000fc400078e0217 */
[----:B------:R-:W-:Y:S04]  /*6780*/  STS [R17+0x1030], R52 ;  /* 0x0010303411007388 */ /* 0x000fe80000000800 */
[----:B------:R-:W-:Y:S04]  /*6790*/  STS [R17+0x1230], R54 ;  /* 0x0012303611007388 */ /* 0x000fe80000000800 */
[----:B------:R-:W-:Y:S04]  /*67a0*/  STS [R13+0x2000], R36 ;  /* 0x002000240d007388 */ /* 0x000fe80000000800 */
[----:B------:R2:W-:Y:S04]  /*67b0*/  STS [R13+0x2200], R38 ;  /* 0x002200260d007388 */ /* 0x0005e80000000800 */
[----:B------:R-:W-:Y:S04]  /*67c0*/  STS [R9+0x2010], R40 ;  /* 0x0020102809007388 */ /* 0x000fe80000000800 */
[----:B------:R-:W-:Y:S04]  /*67d0*/  STS [R9+0x2210], R42 ;  /* 0x0022102a09007388 */ /* 0x000fe80000000800 */
[----:B------:R-:W-:Y:S04]  /*67e0*/  STS [R5+0x2020], R44 ;  /* 0x0020202c05007388 */ /* 0x000fe80000000800 */
[----:B------:R5:W-:Y:S04]  /*67f0*/  STS [R5+0x2220], R46 ;  /* 0x0022202e05007388 */ /* 0x000be80000000800 */
[----:B------:R3:W-:Y:S04]  /*6800*/  STS [R17+0x2030], R11 ;  /* 0x0020300b11007388 */ /* 0x0007e80000000800 */
[----:B------:R3:W-:Y:S01]  /*6810*/  STS [R17+0x2230], R50 ;  /* 0x0022303211007388 */ /* 0x0007e20000000800 */
[----:B--2---:R-:W-:-:S04]  /*6820*/  @P2 FMUL.FTZ R13, R8, 0.69314718246459960938 ;  /* 0x3f317218080d2820 */ /* 0x004fc80000410000 */
[----:B-1----:R-:W-:Y:S01]  /*6830*/  @P2 FFMA.FTZ R10, R2, R21, R13 ;  /* 0x00000015020a2223 */ /* 0x002fe2000001000d */
[----:B------:R-:W-:Y:S01]  /*6840*/  BAR.SYNC.DEFER_BLOCKING 0x0 ;  /* 0x0000000000007b1d */ /* 0x000fe20000010000 */
[----:B------:R-:W-:Y:S02]  /*6850*/  LOP3.LUT P2, RZ, R3, 0x3, RZ, 0xc0, !PT ;  /* 0x0000000303ff7812 */ /* 0x000fe4000784c0ff */
[----:B------:R-:W-:Y:S01]  /*6860*/  MOV R2, 0x7f800000 ;  /* 0x7f80000000027802 */ /* 0x000fe20000000f00 */
[----:B-----5:R-:W-:Y:S01]  /*6870*/  @P1 FMUL.FTZ R5, R7, 0.69314718246459960938 ;  /* 0x3f31721807051820 */ /* 0x020fe20000410000 */
[----:B------:R-:W-:-:S03]  /*6880*/  MOV R7, RZ ;  /* 0x000000ff00077202 */ /* 0x000fc60000000f00 */
[----:B------:R-:W-:Y:S01]  /*6890*/  @P1 FFMA.FTZ R2, R0, R25, R5 ;  /* 0x0000001900021223 */ /* 0x000fe20000010005 */
[----:B------:R-:W-:Y:S01]  /*68a0*/  SHF.R.U32.HI R0, RZ, 0x2, R3 ;  /* 0x00000002ff007819 */ /* 0x000fe20000011603 */
[----:B------:R-:W-:-:S04]  /*68b0*/  IMAD.WIDE.U32 R6, R122, R14, R6 ;  /* 0x0000000e7a067225 */ /* 0x000fc800078e0006 */
[----:B------:R-:W-:Y:S01]  /*68c0*/  IMAD R13, R122, R15, R7 ;  /* 0x0000000f7a0d7224 */ /* 0x000fe200078e0207 */
[----:B---3--:R-:W-:Y:S06]  /*68d0*/  @P2 BRA `(.L_x_4212) ;  /* 0x00000000003c2947 */ /* 0x008fec0003800000 */
        /* <DEDUP_REMOVED lines=15> */
.L_x_4212:
[----:B------:R-:W-:Y:S05]  /*69d0*/  BSYNC.RECONVERGENT B0 ;  /* 0x0000000000007941 */ /* 0x000fea0003800200 */
.L_x_4211:
[----:B------:R-:W2:Y:S01]  /*69e0*/  LDCU.64 UR6, c[0x0][0x410] ;  /* 0x00008200ff0677ac */ /* 0x000ea20008000a00 */
[----:B------:R-:W-:Y:S01]  /*69f0*/  MOV R12, R6 ;  /* 0x00000006000c7202 */ /* 0x000fe20000000f00 */
[----:B------:R-:W3:Y:S01]  /*6a00*/  LDS.128 R20, [R123] ;  /* 0x000000007b147984 */ /* 0x000ee20000000c00 */
[----:B------:R-:W4:Y:S03]  /*6a10*/  LDCU.64 UR4, c[0x0][0x3f0] ;  /* 0x00007e00ff0477ac */ /* 0x000f260008000a00 */
[----:B-1----:R-:W1:Y:S01]  /*6a20*/  LDS.128 R8, [R123+0x1000] ;  /* 0x001000007b087984 */ /* 0x002e620000000c00 */
[----:B------:R-:W-:-:S03]  /*6a30*/  IMAD.WIDE.U32 R2, R121, R18, R12 ;  /* 0x0000001279027225 */ /* 0x000fc600078e000c */
[----:B------:R-:W5:Y:S01]  /*6a40*/  LDS.128 R4, [R123+0x2000] ;  /* 0x002000007b047984 */ /* 0x000f620000000c00 */
[----:B------:R-:W-:-:S03]  /*6a50*/  IMAD R3, R121, R19, R3 ;  /* 0x0000001379037224 */ /* 0x000fc600078e0203 */
[----:B------:R-:W5:Y:S04]  /*6a60*/  LDS.128 R28, [R123+0x800] ;  /* 0x000800007b1c7984 */ /* 0x000f680000000c00 */
[----:B------:R-:W5:Y:S01]  /*6a70*/  LDS.128 R24, [R123+0x1800] ;  /* 0x001800007b187984 */ /* 0x000f620000000c00 */
[----:B--2---:R-:W-:-:S03]  /*6a80*/  IMAD.WIDE.U32 R2, R120, UR6, R2 ;  /* 0x0000000678027c25 */ /* 0x004fc6000f8e0002 */
[----:B------:R-:W2:Y:S01]  /*6a90*/  LDS.128 R32, [R123+0x2800] ;  /* 0x002800007b207984 */ /* 0x000ea20000000c00 */
[----:B------:R-:W-:Y:S02]  /*6aa0*/  IMAD R3, R120, UR7, R3 ;  /* 0x0000000778037c24 */ /* 0x000fe4000f8e0203 */
[----:B------:R-:W-:-:S04]  /*6ab0*/  IMAD.WIDE.U32 R2, R0, R14, R2 ;  /* 0x0000000e00027225 */ /* 0x000fc800078e0002 */
[----:B------:R-:W-:Y:S01]  /*6ac0*/  IMAD R0, R0, R15, R3 ;  /* 0x0000000f00007224 */ /* 0x000fe200078e0203 */
[----:B----4-:R-:W-:-:S04]  /*6ad0*/  LEA R12, P0, R2, UR4, 0x1 ;  /* 0x00000004020c7c11 */ /* 0x010fc8000f8008ff */
[----:B------:R-:W-:Y:S02]  /*6ae0*/  LEA.HI.X R13, R2, UR5, R0, 0x1, P0 ;  /* 0x00000005020d7c11 */ /* 0x000fe400080f0c00 */
[----:B------:R-:W-:-:S04]  /*6af0*/  LEA R2, P0, R14, R12, 0x6 ;  /* 0x0000000c0e027211 */ /* 0x000fc800078030ff */
[----:B------:R-:W-:Y:S01]  /*6b00*/  LEA.HI.X R3, R14, R13, R15, 0x6, P0 ;  /* 0x0000000d0e037211 */ /* 0x000fe200000f340f */
[----:B---3--:R-:W-:Y:S04]  /*6b10*/  STG.E.128 desc[UR20][R12.64], R20 ;  /* 0x000000140c007986 */ /* 0x008fe8000c101d14 */
[----:B-1----:R-:W-:Y:S04]  /*6b20*/  STG.E.128 desc[UR20][R12.64+0x40], R8 ;  /* 0x000040080c007986 */ /* 0x002fe8000c101d14 */
[----:B-----5:R-:W-:Y:S04]  /*6b30*/  STG.E.128 desc[UR20][R12.64+0x80], R4 ;  /* 0x000080040c007986 */ /* 0x020fe8000c101d14 */
[----:B------:R-:W-:Y:S04]  /*6b40*/  STG.E.128 desc[UR20][R2.64], R28 ;  /* 0x0000001c02007986 */ /* 0x000fe8000c101d14 */
[----:B------:R-:W-:Y:S04]  /*6b50*/  STG.E.128 desc[UR20][R2.64+0x40], R24 ;  /* 0x0000401802007986 */ /* 0x000fe8000c101d14 */
[----:B--2---:R-:W-:Y:S01]  /*6b60*/  STG.E.128 desc[UR20][R2.64+0x80], R32 ;  /* 0x0000802002007986 */ /* 0x004fe2000c101d14 */
[----:B------:R-:W-:Y:S05]  /*6b70*/  EXIT ;  /* 0x000000000000794d */ /* 0x000fea0003800000 */
.L_x_4213:
        /* <DEDUP_REMOVED lines=16> */
.L_x_5537:


//--------------------- .text._ZN5flash24flash_fwd_splitkv_kernelI23Flash_fwd_kernel_traitsILi96ELi64ELi64ELi4ELb0ELb0EN7cutlass6half_tE19Flash_kernel_traitsILi96ELi64ELi64ELi4ES3_EELb1ELb0ELb0ELb1ELb1ELb0ELb1ELb0EEEvNS_16Flash_fwd_paramsE --------------------------
	.section	.text._ZN5flash24flash_fwd_splitkv_kernelI23Flash_fwd_kernel_traitsILi96ELi64ELi64ELi4ELb0ELb0EN7cutlass6half_tE19Flash_kernel_traitsILi96ELi64ELi64ELi4ES3_EELb1ELb0ELb0ELb1ELb1ELb0ELb1ELb0EEEvNS_16Flash_fwd_paramsE,"ax",@progbits
	.align	128
        .global         _ZN5flash24flash_fwd_splitkv_kernelI23Flash_fwd_kernel_traitsILi96ELi64ELi64ELi4ELb0ELb0EN7cutlass6half_tE19Flash_kernel_traitsILi96ELi64ELi64ELi4ES3_EELb1ELb0ELb0ELb1ELb1ELb0ELb1ELb0EEEvNS_16Flash_fwd_paramsE
        .type           _ZN5flash24flash_fwd_splitkv_kernelI23Flash_fwd_kernel_traitsILi96ELi64ELi64ELi4ELb0ELb0EN7cutlass6half_tE19Flash_kernel_traitsILi96ELi64ELi64ELi4ES3_EELb1ELb0ELb0ELb1ELb1ELb0ELb1ELb0EEEvNS_16Flash_fwd_paramsE,@function
        .size           _ZN5flash24flash_fwd_splitkv_kernelI23Flash_fwd_kernel_traitsILi96ELi64ELi64ELi4ELb0ELb0EN7cutlass6half_tE19Flash_kernel_traitsILi96ELi64ELi64ELi4ES3_EELb1ELb0ELb0ELb1ELb1ELb0ELb1ELb0EEEvNS_16Flash_fwd_paramsE,(.L_x_5538 - _ZN5flash24flash_fwd_splitkv_kernelI23Flash_fwd_kernel_traitsILi96ELi64ELi64ELi4ELb0ELb0EN7cutlass6half_tE19Flash_kernel_traitsILi96ELi64ELi64ELi4ES3_EELb1ELb0ELb0ELb1ELb1ELb0ELb1ELb0EEEvNS_16Flash_fwd_paramsE)
        .other          _ZN5flash24flash_fwd_splitkv_kernelI23Flash_fwd_kernel_traitsILi96ELi64ELi64ELi4ELb0ELb0EN7cutlass6half_tE19Flash_kernel_traitsILi96ELi64ELi64ELi4ES3_EELb1ELb0ELb0ELb1ELb1ELb0ELb1ELb0EEEvNS_16Flash_fwd_paramsE,@"STO_CUDA_ENTRY STV_DEFAULT"
_ZN5flash24flash_fwd_splitkv_kernelI23Flash_fwd_kernel_traitsILi96ELi64ELi64ELi4ELb0ELb0EN7cutlass6half_tE19Flash_kernel_traitsILi96ELi64ELi64ELi4ES3_EELb1ELb0ELb0ELb1ELb1ELb0ELb1ELb0EEEvNS_16Flash_fwd_paramsE:
.text._ZN5flash24flash_fwd_splitkv_kernelI23Flash_fwd_kernel_traitsILi96ELi64ELi64ELi4ELb0ELb0EN7cutlass6half_tE19Flash_kernel_traitsILi96ELi64ELi64ELi4ES3_EELb1ELb0ELb0ELb1ELb1ELb0ELb1ELb0EEEvNS_16Flash_fwd_paramsE:
        /* <DEDUP_REMOVED lines=45> */
[----:B------:R-:W4:Y:S08]  /*02d0*/  LDC R0, c[0x0][0x438] ;  /* 0x00010e00ff007b82 */ /* 0x000f300000000800 */
[----:B------:R-:W3:Y:S01]  /*02e0*/  LDC R80, c[0x0][0x508] ;  /* 0x00014200ff507b82 */ /* 0x000ee20000000800 */
[----:B--2---:R-:W-:-:S02]  /*02f0*/  IABS R9, R6 ;  /* 0x0000000600097213 */ /* 0x004fc40000000000 */
[----:B-1----:R-:W-:Y:S02]  /*0300*/  IABS R3, R6 ;  /* 0x0000000600037213 */ /* 0x002fe40000000000 */
        /* <DEDUP_REMOVED lines=10> */
[----:B-1----:R-:W-:-:S04]  /*03b0*/  VIADD R4, R4, 0xffffffe ;  /* 0x0ffffffe04047836 */ /* 0x002fc80000000000 */
[----:B------:R-:W1:Y:S02]  /*03c0*/  F2I.FTZ.U32.TRUNC.NTZ R5, R4 ;  /* 0x0000000400057305 */ /* 0x000e64000021f000 */
[--C-:B-1----:R-:W-:Y:S02]  /*03d0*/  IMAD.MOV R0, RZ, RZ, -R5.reuse ;  /* 0x000000ffff007224 */ /* 0x102fe400078e0a05 */
[----:B------:R-:W-:Y:S02]  /*03e0*/  IMAD.MOV.U32 R4, RZ, RZ, RZ ;  /* 0x000000ffff047224 */ /* 0x000fe400078e00ff */
[----:B------:R-:W-:Y:S02]  /*03f0*/  IMAD R13, R0, R9, RZ ;  /* 0x00000009000d7224 */ /* 0x000fe400078e02ff */
[----:B------:R-:W1:Y:S02]  /*0400*/  S2R R0, SR_CTAID.Y ;  /* 0x0000000000007919 */ /* 0x000e640000002600 */
[----:B------:R-:W-:-:S02]  /*0410*/  IMAD.HI.U32 R13, R5, R13, R4 ;  /* 0x0000000d050d7227 */ /* 0x000fc400078e0004 */
[----:B------:R-:W2:Y:S04]  /*0420*/  @!P0 LDC.64 R4, c[0x0][0x488] ;  /* 0x00012200ff048b82 */ /* 0x000ea80000000a00 */
[----:B------:R-:W-:-:S04]  /*0430*/  IMAD.HI.U32 R8, R13, R10, RZ ;  /* 0x0000000a0d087227 */ /* 0x000fc800078e00ff */
[----:B------:R-:W-:Y:S02]  /*0440*/  IMAD R10, R8, R3, R10 ;  /* 0x00000003080a7224 */ /* 0x000fe400078e020a */
[----:B------:R-:W4:Y:S03]  /*0450*/  @!P0 LDC.64 R2, c[0x0][0x438] ;  /* 0x00010e00ff028b82 */ /* 0x000f260000000a00 */
[----:B------:R-:W-:Y:S02]  /*0460*/  ISETP.GT.U32.AND P2, PT, R9, R10, PT ;  /* 0x0000000a0900720c */ /* 0x000fe40003f44070 */
[----:B--2---:R-:W-:-:S11]  /*0470*/  @!P0 ISETP.NE.U32.AND P1, PT, R4, RZ, PT ;  /* 0x000000ff0400820c */ /* 0x004fd60003f25070 */
[----:B------:R-:W-:Y:S01]  /*0480*/  @!P2 IMAD.IADD R10, R10, 0x1, -R9 ;  /* 0x000000010a0aa824 */ /* 0x000fe200078e0a09 */
[----:B------:R-:W-:Y:S01]  /*0490*/  @!P0 ISETP.NE.AND.EX P1, PT, R5, RZ, PT, P1 ;  /* 0x000000ff0500820c */ /* 0x000fe20003f25310 */
[----:B------:R-:W-:-:S03]  /*04a0*/  @!P2 VIADD R8, R8, 0x1 ;  /* 0x000000010808a836 */ /* 0x000fc60000000000 */
[----:B------:R-:W-:Y:S02]  /*04b0*/  ISETP.GE.U32.AND P3, PT, R10, R9, PT ;  /* 0x000000090a00720c */ /* 0x000fe40003f66070 */
[----:B----4-:R-:W-:Y:S02]  /*04c0*/  @!P0 SEL R3, R3, RZ, P1 ;  /* 0x000000ff03038207 */ /* 0x010fe40000800000 */
        /* <DEDUP_REMOVED lines=8> */
[----:B---3--:R-:W-:Y:S02]  /*0550*/  IADD3 R3, PT, PT, R3, 0x40, R80 ;  /* 0x0000004003037810 */ /* 0x008fe40007ffe050 */
        /* <DEDUP_REMOVED lines=10> */
[----:B------:R-:W-:Y:S05]  /*0600*/  @!P0 BRA `(.L_x_4214) ;  /* 0x0000000000d88947 */ /* 0x000fea0003800000 */
        /* <DEDUP_REMOVED lines=12> */
[-C--:B------:R-:W-:Y:S01]  /*06d0*/  ISETP.GE.OR P4, PT, R0, R3.reuse, P4 ;  /* 0x000000030000720c */ /* 0x080fe20002786670 */
        /* <DEDUP_REMOVED lines=41> */
.L_x_4214:
        /* <DEDUP_REMOVED lines=8> */
.L_x_4215:
        /* <DEDUP_REMOVED lines=45> */
[----:B------:R-:W-:Y:S01]  /*0cc0*/  SHF.R.S32.HI R7, RZ, 0x1f, R0 ;  /* 0x0000001fff077819 */ /* 0x000fe20000011400 */
        /* <DEDUP_REMOVED lines=12> */
[----:B--2---:R-:W-:-:S03]  /*0d90*/  IMAD.U32 R4, RZ, RZ, UR4 ;  /* 0x00000004ff047e24 */ /* 0x004fc6000f8e00ff */
[----:B------:R-:W-:-:S13]  /*0da0*/  ISETP.GT.U32.AND P1, PT, R5, R2, PT ;  /* 0x000000020500720c */ /* 0x000fda0003f24070 */
[-C--:B------:R-:W-:Y:S01]  /*0db0*/  @!P1 IADD3 R2, PT, PT, R2, -R5.reuse, RZ ;  /* 0x8000000502029210 */ /* 0x080fe20007ffe0ff */
[----:B------:R-:W-:Y:S01]  /*0dc0*/  @!P1 VIADD R8, R8, 0x1 ;  /* 0x0000000108089836 */ /* 0x000fe20000000000 */
[----:B------:R-:W-:Y:S02]  /*0dd0*/  ISETP.NE.AND P1, PT, R3, RZ, PT ;  /* 0x000000ff0300720c */ /* 0x000fe40003f25270 */
[----:B------:R-:W-:Y:S02]  /*0de0*/  ISETP.GE.U32.AND P2, PT, R2, R5, PT ;  /* 0x000000050200720c */ /* 0x000fe40003f46070 */
[----:B------:R-:W-:-:S04]  /*0df0*/  LOP3.LUT R2, R12, R3, RZ, 0x3c, !PT ;  /* 0x000000030c027212 */ /* 0x000fc800078e3cff */
[----:B------:R-:W-:Y:S02]  /*0e00*/  ISETP.GE.AND P0, PT, R2, RZ, PT ;  /* 0x000000ff0200720c */ /* 0x000fe40003f06270 */
[----:B-1----:R-:W-:-:S05]  /*0e10*/  MOV R2, UR12 ;  /* 0x0000000c00027c02 */ /* 0x002fca0008000f00 */
[----:B------:R-:W-:Y:S01]  /*0e20*/  @P2 IADD3 R8, PT, PT, R8, 0x1, RZ ;  /* 0x0000000108082810 */ /* 0x000fe20007ffe0ff */
[C---:B------:R-:W-:Y:S02]  /*0e30*/  IMAD R6, R7.reuse, R2, RZ ;  /* 0x0000000207067224 */ /* 0x040fe400078e02ff */
[----:B------:R-:W-:-:S03]  /*0e40*/  IMAD R7, R7, R4, RZ ;  /* 0x0000000407077224 */ /* 0x000fc600078e02ff */
[----:B------:R-:W-:Y:S01]  /*0e50*/  @!P0 IMAD.MOV R8, RZ, RZ, -R8 ;  /* 0x000000ffff088224 */ /* 0x000fe200078e0a08 */
[----:B------:R-:W-:Y:S02]  /*0e60*/  @!P1 LOP3.LUT R8, RZ, R3, RZ, 0x33, !PT ;  /* 0x00000003ff089212 */ /* 0x000fe400078e33ff */
[----:B----4-:R-:W-:Y:S01]  /*0e70*/  SHF.R.S32.HI R5, RZ, 0x1f, R10 ;  /* 0x0000001fff057819 */ /* 0x010fe2000001140a */
[----:B------:R-:W-:-:S04]  /*0e80*/  IMAD.WIDE.U32 R14, R10, UR16, RZ ;  /* 0x000000100a0e7c25 */ /* 0x000fc8000f8e00ff */
[C---:B------:R-:W-:Y:S02]  /*0e90*/  IMAD R11, R5.reuse, UR16, RZ ;  /* 0x00000010050b7c24 */ /* 0x040fe4000f8e02ff */
[----:B------:R-:W-:Y:S02]  /*0ea0*/  IMAD R5, R5, UR8, RZ ;  /* 0x0000000805057c24 */ /* 0x000fe4000f8e02ff */
[C---:B------:R-:W-:Y:S02]  /*0eb0*/  IMAD R11, R10.reuse, UR17, R11 ;  /* 0x000000110a0b7c24 */ /* 0x040fe4000f8e020b */
[C---:B------:R-:W-:Y:S02]  /*0ec0*/  IMAD R3, R10.reuse, UR9, R5 ;  /* 0x000000090a037c24 */ /* 0x040fe4000f8e0205 */
[----:B------:R-:W-:Y:S01]  /*0ed0*/  IMAD.U32 R5, RZ, RZ, UR5 ;  /* 0x00000005ff057e24 */ /* 0x000fe2000f8e00ff */
[----:B------:R-:W-:Y:S01]  /*0ee0*/  IADD3 R15, PT, PT, R15, R11, RZ ;  /* 0x0000000b0f0f7210 */ /* 0x000fe20007ffe0ff */
[----:B------:R-:W-:Y:S01]  /*0ef0*/  IMAD.WIDE.U32 R10, R10, UR8, RZ ;  /* 0x000000080a0a7c25 */ /* 0x000fe2000f8e00ff */
[----:B------:R-:W1:Y:S03]  /*0f00*/  LDCU.128 UR8, c[0x0][0x3d0] ;  /* 0x00007a00ff0877ac */ /* 0x000e660008000c00 */
[----:B------:R-:W-:Y:S01]  /*0f10*/  IMAD.WIDE.U32 R14, R0, R2, R14 ;  /* 0x00000002000e7225 */ /* 0x000fe200078e000e */
[----:B------:R-:W-:-:S02]  /*0f20*/  IADD3 R11, PT, PT, R11, R3, RZ ;  /* 0x000000030b0b7210 */ /* 0x000fc40007ffe0ff */
[----:B------:R-:W-:Y:S01]  /*0f30*/  MOV R3, UR13 ;  /* 0x0000000d00037c02 */ /* 0x000fe20008000f00 */
[C---:B------:R-:W-:Y:S02]  /*0f40*/  IMAD R7, R0.reuse, R5, R7 ;  /* 0x0000000500077224 */ /* 0x040fe400078e0207 */
[----:B------:R-:W-:-:S04]  /*0f50*/  IMAD.WIDE.U32 R10, R0, R4, R10 ;  /* 0x00000004000a7225 */ /* 0x000fc800078e000a */
[----:B------:R-:W-:Y:S01]  /*0f60*/  IMAD R6, R0, R3, R6 ;  /* 0x0000000300067224 */ /* 0x000fe200078e0206 */
        /* <DEDUP_REMOVED lines=13> */
.L_x_4216:
[----:B------:R-:W2:Y:S01]  /*1040*/  LDC R11, c[0x0][0x3e8] ;  /* 0x0000fa00ff0b7b82 */ /* 0x000ea20000000800 */
[----:B------:R-:W-:Y:S01]  /*1050*/  IABS R8, R12 ;  /* 0x0000000c00087213 */ /* 0x000fe20000000000 */
[----:B------:R-:W3:Y:S01]  /*1060*/  LDCU.64 UR16, c[0x0][0x3a0] ;  /* 0x00007400ff1077ac */ /* 0x000ee20008000a00 */
[----:B------:R-:W-:Y:S02]  /*1070*/  SHF.R.S32.HI R9, RZ, 0x1f, R19 ;  /* 0x0000001fff097819 */ /* 0x000fe40000011413 */
[----:B------:R-:W-:Y:S01]  /*1080*/  CS2R R126, SRZ ;  /* 0x00000000007e7805 */ /* 0x000fe2000001ff00 */
[----:B------:R-:W4:Y:S01]  /*1090*/  LDCU.64 UR4, c[0x0][0x3a8] ;  /* 0x00007500ff0477ac */ /* 0x000f220008000a00 */
[----:B--2---:R-:W-:-:S04]  /*10a0*/  IABS R7, R11 ;  /* 0x0000000b00077213 */ /* 0x004fc80000000000 */
[----:B------:R-:W2:Y:S08]  /*10b0*/  I2F.RP R4, R7 ;  /* 0x0000000700047306 */ /* 0x000eb00000209400 */
[----:B--2---:R-:W2:Y:S02]  /*10c0*/  MUFU.RCP R6, R4 ;  /* 0x0000000400067308 */ /* 0x004ea40000001000 */
[----:B--2---:R-:W-:Y:S01]  /*10d0*/  IADD3 R6, PT, PT, R6, 0xffffffe, RZ ;  /* 0x0ffffffe06067810 */ /* 0x004fe20007ffe0ff */
[----:B------:R-:W2:Y:S05]  /*10e0*/  LDC.64 R4, c[0x0][0x3c0] ;  /* 0x0000f000ff047b82 */ /* 0x000eaa0000000a00 */
[----:B-1----:R-:W1:Y:S02]  /*10f0*/  F2I.FTZ.U32.TRUNC.NTZ R3, R6 ;  /* 0x0000000600037305 */ /* 0x002e64000021f000 */
[----:B-1----:R-:W-:-:S05]  /*1100*/  IADD3 R2, PT, PT, RZ, -R3, RZ ;  /* 0x80000003ff027210 */ /* 0x002fca0007ffe0ff */
[----:B------:R-:W-:Y:S01]  /*1110*/  IMAD R15, R2, R7, RZ ;  /* 0x00000007020f7224 */ /* 0x000fe200078e02ff */
[----:B------:R-:W-:-:S05]  /*1120*/  MOV R2, RZ ;  /* 0x000000ff00027202 */ /* 0x000fca0000000f00 */
[----:B------:R-:W-:Y:S02]  /*1130*/  IMAD.HI.U32 R15, R3, R15, R2 ;  /* 0x0000000f030f7227 */ /* 0x000fe400078e0002 */
[----:B------:R-:W1:Y:S04]  /*1140*/  LDC.64 R2, c[0x0][0x3b8] ;  /* 0x0000ee00ff027b82 */ /* 0x000e680000000a00 */
[----:B------:R-:W-:-:S05]  /*1150*/  IMAD.HI.U32 R15, R15, R8, RZ ;  /* 0x000000080f0f7227 */ /* 0x000fca00078e00ff */
[----:B------:R-:W-:-:S05]  /*1160*/  IADD3 R6, PT, PT, -R15, RZ, RZ ;  /* 0x000000ff0f067210 */ /* 0x000fca0007ffe1ff */
[----:B------:R-:W-:Y:S02]  /*1170*/  IMAD R6, R7, R6, R8 ;  /* 0x0000000607067224 */ /* 0x000fe400078e0208 */
[----:B--2---:R-:W-:-:S03]  /*1180*/  IMAD R8, R9, R4, RZ ;  /* 0x0000000409087224 */ /* 0x004fc600078e02ff */
[----:B------:R-:W-:Y:S01]  /*1190*/  ISETP.GT.U32.AND P0, PT, R7, R6, PT ;  /* 0x000000060700720c */ /* 0x000fe20003f04070 */
[----:B------:R-:W-:Y:S02]  /*11a0*/  IMAD R8, R19, R5, R8 ;  /* 0x0000000513087224 */ /* 0x000fe400078e0208 */
[-C--:B-1----:R-:W-:Y:S02]  /*11b0*/  IMAD R10, R9, R2.reuse, RZ ;  /* 0x00000002090a7224 */ /* 0x082fe400078e02ff */
[----:B------:R-:W-:-:S04]  /*11c0*/  IMAD.WIDE.U32 R20, R19, R2, RZ ;  /* 0x0000000213147225 */ /* 0x000fc800078e00ff */
[----:B------:R-:W-:-:S04]  /*11d0*/  IMAD R9, R19, R3, R10 ;  /* 0x0000000313097224 */ /* 0x000fc800078e020a */
[-C--:B------:R-:W-:Y:S01]  /*11e0*/  @!P0 IADD3 R6, PT, PT, R6, -R7.reuse, RZ ;  /* 0x8000000706068210 */ /* 0x080fe20007ffe0ff */
[----:B------:R-:W-:Y:S01]  /*11f0*/  IMAD.WIDE.U32 R18, R19, R4, RZ ;  /* 0x0000000413127225 */ /* 0x000fe200078e00ff */
[----:B------:R-:W-:Y:S02]  /*1200*/  @!P0 IADD3 R15, PT, PT, R15, 0x1, RZ ;  /* 0x000000010f0f8810 */ /* 0x000fe40007ffe0ff */
[----:B------:R-:W-:Y:S02]  /*1210*/  ISETP.GE.U32.AND P2, PT, R6, R7, PT ;  /* 0x000000070600720c */ /* 0x000fe40003f46070 */
[----:B-----5:R-:W-:Y:S02]  /*1220*/  SHF.R.S32.HI R7, RZ, 0x1f, R0 ;  /* 0x0000001fff077819 */ /* 0x020fe40000011400 */
[----:B------:R-:W-:Y:S02]  /*1230*/  IADD3 R21, PT, PT, R21, R9, RZ ;  /* 0x0000000915157210 */ /* 0x000fe40007ffe0ff */
[----:B------:R-:W-:Y:S01]  /*1240*/  LOP3.LUT R6, R12, R11, RZ, 0x3c, !PT ;  /* 0x0000000b0c067212 */ /* 0x000fe200078e3cff */
[----:B---3--:R-:W-:Y:S01]  /*1250*/  IMAD R9, R7, UR16, RZ ;  /* 0x0000001007097c24 */ /* 0x008fe2000f8e02ff */
[----:B------:R-:W-:Y:S01]  /*1260*/  IADD3 R19, PT, PT, R19, R8, RZ ;  /* 0x0000000813137210 */ /* 0x000fe20007ffe0ff */
[----:B----4-:R-:W-:Y:S01]  /*1270*/  IMAD R7, R7, UR4, RZ ;  /* 0x0000000407077c24 */ /* 0x010fe2000f8e02ff */
[----:B------:R-:W-:Y:S01]  /*1280*/  ISETP.GE.AND P1, PT, R6, RZ, PT ;  /* 0x000000ff0600720c */ /* 0x000fe20003f26270 */
[C---:B------:R-:W-:Y:S01]  /*1290*/  IMAD R14, R0.reuse, UR17, R9 ;  /* 0x00000011000e7c24 */ /* 0x040fe2000f8e0209 */
[----:B------:R-:W-:Y:S01]  /*12a0*/  ISETP.NE.AND P0, PT, R11, RZ, PT ;  /* 0x000000ff0b00720c */ /* 0x000fe20003f05270 */
[----:B------:R-:W1:Y:S01]  /*12b0*/  LDC.64 R8, c[0x0][0x3d0] ;  /* 0x0000f400ff087b82 */ /* 0x000e620000000a00 */
[C---:B------:R-:W-:Y:S01]  /*12c0*/  IMAD R10, R0.reuse, UR5, R7 ;  /* 0x00000005000a7c24 */ /* 0x040fe2000f8e0207 */
[----:B------:R-:W-:Y:S01]  /*12d0*/  @P2 IADD3 R15, PT, PT, R15, 0x1, RZ ;  /* 0x000000010f0f2810 */ /* 0x000fe20007ffe0ff */
[----:B------:R-:W-:-:S04]  /*12e0*/  IMAD.WIDE.U32 R20, R0, UR16, R20 ;  /* 0x0000001000147c25 */ /* 0x000fc8000f8e0014 */
[----:B------:R-:W-:Y:S01]  /*12f0*/  IMAD.WIDE.U32 R18, R0, UR4, R18 ;  /* 0x0000000400127c25 */ /* 0x000fe2000f8e0012 */
[----:B------:R-:W2:Y:S01]  /*1300*/  LDC.64 R6, c[0x0][0x3d8] ;  /* 0x0000f600ff067b82 */ /* 0x000ea20000000a00 */
[----:B------:R-:W-:Y:S02]  /*1310*/  LEA R0, R24, 0xffffffc0, 0x6 ;  /* 0xffffffc018007811 */ /* 0x000fe400078e30ff */
[----:B------:R-:W-:Y:S02]  /*1320*/  IADD3 R21, PT, PT, R21, R14, RZ ;  /* 0x0000000e15157210 */ /* 0x000fe40007ffe0ff */
[----:B------:R-:W-:Y:S02]  /*1330*/  SHF.R.S32.HI R13, RZ, 0x1f, R0 ;  /* 0x0000001fff0d7819 */ /* 0x000fe40000011400 */
[----:B------:R-:W-:Y:S01]  /*1340*/  IADD3 R19, PT, PT, R19, R10, RZ ;  /* 0x0000000a13137210 */ /* 0x000fe20007ffe0ff */
[----:B------:R-:W-:Y:S01]  /*1350*/  IMAD.WIDE.U32 R20, R0, R2, R20 ;  /* 0x0000000200147225 */ /* 0x000fe200078e0014 */
[----:B------:R-:W-:-:S02]  /*1360*/  @!P1 IADD3 R15, PT, PT, -R15, RZ, RZ ;  /* 0x000000ff0f0f9210 */ /* 0x000fc40007ffe1ff */
[----:B------:R-:W-:Y:S01]  /*1370*/  @!P0 LOP3.LUT R15, RZ, R11, RZ, 0x33, !PT ;  /* 0x0000000bff0f8212 */ /* 0x000fe200078e33ff */
[C---:B------:R-:W-:Y:S02]  /*1380*/  IMAD R10, R13.reuse, R2, RZ ;  /* 0x000000020d0a7224 */ /* 0x040fe400078e02ff */
[-C--:B------:R-:W-:Y:S01]  /*1390*/  IMAD R13, R13, R4.reuse, RZ ;  /* 0x000000040d0d7224 */ /* 0x080fe200078e02ff */
[----:B------:R-:W-:Y:S01]  /*13a0*/  SHF.R.S32.HI R11, RZ, 0x1f, R15 ;  /* 0x0000001fff0b7819 */ /* 0x000fe2000001140f */
[C---:B------:R-:W-:Y:S02]  /*13b0*/  IMAD R10, R0.reuse, R3, R10 ;  /* 0x00000003000a7224 */ /* 0x040fe400078e020a */
[C---:B------:R-:W-:Y:S02]  /*13c0*/  IMAD R13, R0.reuse, R5, R13 ;  /* 0x00000005000d7224 */ /* 0x040fe400078e020d */
[----:B------:R-:W-:Y:S01]  /*13d0*/  IMAD.WIDE.U32 R18, R0, R4, R18 ;  /* 0x0000000400127225 */ /* 0x000fe200078e0012 */
[----:B------:R-:W-:-:S03]  /*13e0*/  IADD3 R21, PT, PT, R21, R10, RZ ;  /* 0x0000000a15157210 */ /* 0x000fc60007ffe0ff */
[----:B-1----:R-:W-:Y:S01]  /*13f0*/  IMAD R0, R11, R8, RZ ;  /* 0x000000080b007224 */ /* 0x002fe200078e02ff */
[----:B------:R-:W-:Y:S01]  /*1400*/  IADD3 R19, PT, PT, R19, R13, RZ ;  /* 0x0000000d13137210 */ /* 0x000fe20007ffe0ff */
[----:B--2---:R-:W-:Y:S02]  /*1410*/  IMAD R10, R11, R6, RZ ;  /* 0x000000060b0a7224 */ /* 0x004fe400078e02ff */
[----:B------:R-:W-:-:S04]  /*1420*/  IMAD.WIDE.U32 R20, R15, R8, R20 ;  /* 0x000000080f147225 */ /* 0x000fc800078e0014 */
[C---:B------:R-:W-:Y:S01]  /*1430*/  IMAD R0, R15.reuse, R9, R0 ;  /* 0x000000090f007224 */ /* 0x040fe200078e0200 */
[----:B------:R-:W-:Y:S01]  /*1440*/  MOV R14, R20 ;  /* 0x00000014000e7202 */ /* 0x000fe20000000f00 */
[----:B------:R-:W-:-:S04]  /*1450*/  IMAD.WIDE.U32 R8, R15, R6, R18 ;  /* 0x000000060f087225 */ /* 0x000fc800078e0012 */
[----:B------:R-:W-:Y:S01]  /*1460*/  IMAD R15, R15, R7, R10 ;  /* 0x000000070f0f7224 */ /* 0x000fe200078e020a */
[----:B------:R-:W-:-:S04]  /*1470*/  IADD3 R7, PT, PT, R21, R0, RZ ;  /* 0x0000000015077210 */ /* 0x000fc80007ffe0ff */
[----:B------:R-:W-:-:S07]  /*1480*/  IADD3 R6, PT, PT, R9, R15, RZ ;  /* 0x0000000f09067210 */ /* 0x000fce0007ffe0ff */
.L_x_4217:
[----:B------:R-:W1:Y:S01]  /*1490*/  LDCU.64 UR4, c[0x0][0x3b0] ;  /* 0x00007600ff0477ac */ /* 0x000e620008000a00 */
[C---:B------:R-:W-:Y:S01]  /*14a0*/  IMAD.SHL.U32 R124, R113.reuse, 0x8, RZ ;  /* 0x00000008717c7824 */ /* 0x040fe200078e00ff */
[----:B------:R-:W-:Y:S01]  /*14b0*/  SHF.R.S32.HI R15, RZ, 0x1f, R12 ;  /* 0x0000001fff0f7819 */ /* 0x000fe2000001140c */
[----:B------:R-:W-:Y:S01]  /*14c0*/  IMAD.MOV.U32 R21, RZ, RZ, RZ ;  /* 0x000000ffff157224 */ /* 0x000fe200078e00ff */
[----:B------:R-:W2:Y:S01]  /*14d0*/  LDCU.128 UR12, c[0x0][0x390] ;  /* 0x00007200ff0c77ac */ /* 0x000ea20008000c00 */
[----:B------:R-:W-:Y:S01]  /*14e0*/  SHF.R.U32.HI R84, RZ, 0x2, R113 ;  /* 0x00000002ff547819 */ /* 0x000fe20000011671 */
[----:B------:R-:W-:Y:S01]  /*14f0*/  IMAD.MOV.U32 R85, RZ, RZ, RZ ;  /* 0x000000ffff557224 */ /* 0x000fe200078e00ff */
[----:B------:R-:W-:Y:S01]  /*1500*/  LOP3.LUT R20, R124, 0x18, RZ, 0xc0, !PT ;  /* 0x000000187c147812 */ /* 0x000fe200078ec0ff */
[----:B------:R-:W3:Y:S01]  /*1510*/  LDCU.64 UR8, c[0x0][0x3c8] ;  /* 0x00007900ff0877ac */ /* 0x000ee20008000a00 */
[----:B------:R-:W-:Y:S01]  /*1520*/  LOP3.LUT R123, R113, 0x18, RZ, 0xc0, !PT ;  /* 0x00000018717b7812 */ /* 0x000fe200078ec0ff */
[----:B------:R-:W-:Y:S01]  /*1530*/  IMAD.WIDE.U32 R16, R17, 0x40, R84 ;  /* 0x0000004011107825 */ /* 0x000fe200078e0054 */
[----:B------:R-:W-:-:S02]  /*1540*/  IADD3 R14, P1, PT, R20, R14, RZ ;  /* 0x0000000e140e7210 */ /* 0x000fc40007f3e0ff */
[----:B------:R-:W-:Y:S01]  /*1550*/  LOP3.LUT R0, R124, 0xd8, RZ, 0xc0, !PT ;  /* 0x000000d87c007812 */ /* 0x000fe200078ec0ff */
[C---:B------:R-:W-:Y:S01]  /*1560*/  IMAD.SHL.U32 R112, R113.reuse, 0x4, RZ ;  /* 0x0000000471707824 */ /* 0x040fe200078e00ff */
[----:B------:R-:W-:Y:S01]  /*1570*/  IADD3 R8, P2, PT, R20, R8, RZ ;  /* 0x0000000814087210 */ /* 0x000fe20007f5e0ff */
[----:B------:R-:W-:Y:S01]  /*1580*/  IMAD.SHL.U32 R115, R113, 0x10, RZ ;  /* 0x0000001071737824 */ /* 0x000fe200078e00ff */
[----:B------:R-:W-:Y:S01]  /*1590*/  LOP3.LUT R0, R0, R123, RZ, 0x3c, !PT ;  /* 0x0000007b00007212 */ /* 0x000fe200078e3cff */
[----:B-1----:R-:W-:Y:S01]  /*15a0*/  USHF.L.U32 UR10, UR4, 0x5, URZ ;  /* 0x00000005040a7899 */ /* 0x002fe200080006ff */
[----:B------:R-:W-:Y:S01]  /*15b0*/  IMAD R9, R17, UR4, RZ ;  /* 0x0000000411097c24 */ /* 0x000fe2000f8e02ff */
[----:B------:R-:W-:Y:S01]  /*15c0*/  USHF.L.U64.HI UR11, UR4, 0x5, UR5 ;  /* 0x00000005040b7899 */ /* 0x000fe20008010205 */
[----:B------:R-:W-:Y:S01]  /*15d0*/  IMAD.SHL.U32 R27, R113, 0x20, RZ ;  /* 0x00000020711b7824 */ /* 0x000fe200078e00ff */
[----:B------:R-:W-:Y:S01]  /*15e0*/  SHF.R.U32.HI R116, RZ, 0x1, R113 ;  /* 0x00000001ff747819 */ /* 0x000fe20000011671 */
[----:B--2---:R-:W-:Y:S01]  /*15f0*/  IMAD.WIDE.U32 R10, R125, UR14, R20 ;  /* 0x0000000e7d0a7c25 */ /* 0x004fe2000f8e0014 */
[----:B------:R-:W1:Y:S01]  /*1600*/  S2UR UR14, SR_CgaCtaId ;  /* 0x00000000000e79c3 */ /* 0x000e620000008800 */
[----:B------:R-:W-:-:S02]  /*1610*/  LOP3.LUT R86, R112, 0x18, RZ, 0xc0, !PT ;  /* 0x0000001870567812 */ /* 0x000fc400078ec0ff */
[----:B---3--:R-:W-:Y:S02]  /*1620*/  IMAD R15, R15, UR8, RZ ;  /* 0x000000080f0f7c24 */ /* 0x008fe4000f8e02ff */
[----:B------:R-:W-:Y:S01]  /*1630*/  IMAD R11, R125, UR15, R11 ;  /* 0x0000000f7d0b7c24 */ /* 0x000fe2000f8e020b */
[----:B------:R-:W-:Y:S01]  /*1640*/  LOP3.LUT R86, R86, 0xc0, R27, 0xf8, !PT ;  /* 0x000000c056567812 */ /* 0x000fe200078ef81b */
[C---:B------:R-:W-:Y:S02]  /*1650*/  IMAD R15, R12.reuse, UR9, R15 ;  /* 0x000000090c0f7c24 */ /* 0x040fe4000f8e020f */
[----:B------:R-:W-:Y:S01]  /*1660*/  IMAD.WIDE.U32 R12, R12, UR8, R10 ;  /* 0x000000080c0c7c25 */ /* 0x000fe2000f8e000a */
[----:B------:R-:W-:-:S03]  /*1670*/  LOP3.LUT R11, R124, 0x1f20, RZ, 0xc0, !PT ;  /* 0x00001f207c0b7812 */ /* 0x000fc600078ec0ff */
[----:B------:R-:W-:Y:S01]  /*1680*/  IMAD.U32 R18, RZ, RZ, UR10 ;  /* 0x0000000aff127e24 */ /* 0x000fe2000f8e00ff */
[----:B------:R-:W-:Y:S01]  /*1690*/  LOP3.LUT R0, R11, R0, RZ, 0xfc, !PT ;  /* 0x000000000b007212 */ /* 0x000fe200078efcff */
[----:B------:R-:W-:Y:S01]  /*16a0*/  IMAD.U32 R19, RZ, RZ, UR11 ;  /* 0x0000000bff137e24 */ /* 0x000fe2000f8e00ff */
[----:B------:R-:W2:Y:S01]  /*16b0*/  LDCU.128 UR8, c[0x0][0x380] ;  /* 0x00007000ff0877ac */ /* 0x000ea20008000c00 */
[C---:B------:R-:W-:Y:S02]  /*16c0*/  IMAD R9, R16.reuse, UR5, R9 ;  /* 0x0000000510097c24 */ /* 0x040fe4000f8e0209 */
[----:B------:R-:W-:Y:S01]  /*16d0*/  IMAD.WIDE.U32 R18, R16, UR4, R18 ;  /* 0x0000000410127c25 */ /* 0x000fe2000f8e0012 */
[----:B------:R-:W-:-:S03]  /*16e0*/  UMOV UR5, 0x400 ;  /* 0x0000040000057882 */ /* 0x000fc60000000000 */
[----:B------:R-:W-:Y:S01]  /*16f0*/  IMAD.IADD R13, R13, 0x1, R15 ;  /* 0x000000010d0d7824 */ /* 0x000fe200078e020f */
[----:B------:R-:W-:Y:S01]  /*1700*/  IADD3 R10, P0, PT, R12, R18, RZ ;  /* 0x000000120c0a7210 */ /* 0x000fe20007f1e0ff */
[----:B------:R-:W-:Y:S01]  /*1710*/  IMAD.X R15, RZ, RZ, R7, P1 ;  /* 0x000000ffff0f7224 */ /* 0x000fe200008e0607 */
[----:B-1----:R-:W-:Y:S01]  /*1720*/  ULEA UR5, UR14, UR5, 0x18 ;  /* 0x000000050e057291 */ /* 0x002fe2000f8ec0ff */
[----:B------:R-:W-:Y:S01]  /*1730*/  IMAD.MOV.U32 R25, RZ, RZ, 0x20 ;  /* 0x00000020ff197424 */ /* 0x000fe200078e00ff */
[----:B------:R-:W-:Y:S01]  /*1740*/  IADD3.X R7, PT, PT, R13, R9, R19, P0, !PT ;  /* 0x000000090d077210 */ /* 0x000fe200007fe413 */
[----:B------:R-:W-:-:S03]  /*1750*/  IMAD.WIDE.U32 R12, R16, UR4, R12 ;  /* 0x00000004100c7c25 */ /* 0x000fc6000f8e000c */
[----:B------:R-:W-:Y:S01]  /*1760*/  LEA R0, R0, UR5, 0x1 ;  /* 0x0000000500007c11 */ /* 0x000fe2000f8e08ff */
[----:B------:R-:W-:Y:S01]  /*1770*/  IMAD.IADD R9, R13, 0x1, R9 ;  /* 0x000000010d097824 */ /* 0x000fe200078e0209 */
[----:B--2---:R-:W-:Y:S01]  /*1780*/  LEA R18, P1, R12, UR8, 0x1 ;  /* 0x000000080c127c11 */ /* 0x004fe2000f8208ff */
[----:B------:R-:W-:Y:S01]  /*1790*/  IMAD.WIDE.U32 R14, R84, R2, R14 ;  /* 0x00000002540e7225 */ /* 0x000fe200078e000e */
[----:B------:R-:W-:Y:S02]  /*17a0*/  LEA R16, P0, R10, UR8, 0x1 ;  /* 0x000000080a107c11 */ /* 0x000fe4000f8008ff */
[----:B------:R-:W-:Y:S01]  /*17b0*/  LEA.HI.X R19, R12, UR9, R9, 0x1, P1 ;  /* 0x000000090c137c11 */ /* 0x000fe200088f0c09 */
[----:B------:R-:W-:Y:S01]  /*17c0*/  IMAD R119, R84, R3, R15 ;  /* 0x0000000354777224 */ /* 0x000fe200078e020f */
[----:B------:R-:W-:Y:S01]  /*17d0*/  LEA R118, P3, R14, UR10, 0x1 ;  /* 0x0000000a0e767c11 */ /* 0x000fe2000f8608ff */
[----:B------:R-:W-:Y:S01]  /*17e0*/  IMAD.X R9, RZ, RZ, R6, P2 ;  /* 0x000000ffff097224 */ /* 0x000fe200010e0606 */
[----:B------:R-:W-:Y:S01]  /*17f0*/  LEA.HI.X R17, R10, UR9, R7, 0x1, P0 ;  /* 0x000000090a117c11 */ /* 0x000fe200080f0c07 */
[----:B------:R-:W-:Y:S01]  /*1800*/  @!PT LDS RZ, [RZ] ;  /* 0x00000000fffff984 */ /* 0x000fe20000000800 */
[----:B------:R-:W-:Y:S01]  /*1810*/  @!PT LDS RZ, [RZ] ;  /* 0x00000000fffff984 */ /* 0x000fe20000000800 */
[----:B------:R-:W-:Y:S01]  /*1820*/  @!PT LDS RZ, [RZ] ;  /* 0x00000000fffff984 */ /* 0x000fe20000000800 */
[----:B------:R-:W-:Y:S01]  /*1830*/  LDGSTS.E.BYPASS.LTC128B.128 [R0], desc[UR20][R18.64] ;  /* 0x0000000012007fae */ /* 0x000fe2000b981a14 */
[----:B------:R-:W-:Y:S01]  /*1840*/  LEA.HI.X R119, R14, UR11, R119, 0x1, P3 ;  /* 0x0000000b0e777c11 */ /* 0x000fe200098f0c77 */
[----:B------:R-:W-:Y:S01]  /*1850*/  IMAD.WIDE.U32 R10, R84, R4, R8 ;  /* 0x00000004540a7225 */ /* 0x000fe200078e0008 */
[----:B------:R-:W-:Y:S01]  /*1860*/  LEA R12, P0, R2, R118, 0x6 ;  /* 0x00000076020c7211 */ /* 0x000fe200078030ff */
[----:B------:R-:W-:Y:S01]  /*1870*/  LDGSTS.E.BYPASS.LTC128B.128 [R0+0x1000], desc[UR20][R18.64+0x40] ;  /* 0x0100004012007fae */ /* 0x000fe2000b981a14 */
[C---:B------:R-:W-:Y:S01]  /*1880*/  LOP3.LUT R6, R115.reuse, 0x100, RZ, 0xc0, !PT ;  /* 0x0000010073067812 */ /* 0x040fe200078ec0ff */
[----:B------:R-:W-:Y:S01]  /*1890*/  IMAD R8, R84, R5, R11 ;  /* 0x0000000554087224 */ /* 0x000fe200078e020b */
[----:B------:R-:W-:Y:S01]  /*18a0*/  LEA.HI.X R13, R2, R119, R3, 0x6, P0 ;  /* 0x00000077020d7211 */ /* 0x000fe200000f3403 */
[----:B------:R-:W-:Y:S01]  /*18b0*/  LDGSTS.E.BYPASS.LTC128B.128 [R0+0x2000], desc[UR20][R18.64+0x80] ;  /* 0x0200008012007fae */ /* 0x000fe2000b981a14 */
[----:B------:R-:W-:Y:S01]  /*18c0*/  LOP3.LUT R7, R116, 0x8, RZ, 0xc0, !PT ;  /* 0x0000000874077812 */ /* 0x000fe200078ec0ff */
[----:B------:R-:W-:Y:S01]  /*18d0*/  VIADD R122, R24, 0xffffffff ;  /* 0xffffffff187a7836 */ /* 0x000fe20000000000 */
[----:B------:R-:W-:Y:S01]  /*18e0*/  LEA R120, P0, R10, UR12, 0x1 ;  /* 0x0000000c0a787c11 */ /* 0x000fe2000f8008ff */
[----:B------:R-:W-:Y:S01]  /*18f0*/  LDGSTS.E.BYPASS.LTC128B.128 [R0+0x800], desc[UR20][R16.64] ;  /* 0x0080000010007fae */ /* 0x000fe2000b981a14 */
[----:B------:R-:W-:Y:S01]  /*1900*/  LOP3.LUT R115, R115, 0x3e00, RZ, 0xc0, !PT ;  /* 0x00003e0073737812 */ /* 0x000fe200078ec0ff */
[----:B------:R-:W-:Y:S01]  /*1910*/  IMAD.SHL.U32 R130, R122, 0x40, RZ ;  /* 0x000000407a827824 */ /* 0x000fe200078e00ff */
[----:B------:R-:W-:Y:S01]  /*1920*/  LOP3.LUT R26, R86, R7, RZ, 0x3c, !PT ;  /* 0x00000007561a7212 */ /* 0x000fe200078e3cff */
[----:B------:R-:W-:Y:S01]  /*1930*/  LDGSTS.E.BYPASS.LTC128B.128 [R0+0x1800], desc[UR20][R16.64+0x40] ;  /* 0x0180004010007fae */ /* 0x000fe2000b981a14 */
[----:B------:R-:W-:-:S02]  /*1940*/  LEA.HI.X R121, R10, UR13, R8, 0x1, P0 ;  /* 0x0000000d0a797c11 */ /* 0x000fc400080f0c08 */
[----:B------:R-:W-:Y:S01]  /*1950*/  LOP3.LUT R9, R6, 0x20, R27, 0xf8, !PT ;  /* 0x0000002006097812 */ /* 0x000fe200078ef81b */
[----:B------:R-:W-:Y:S01]  /*1960*/  LDGSTS.E.BYPASS.LTC128B.128 [R0+0x2800], desc[UR20][R16.64+0x80] ;  /* 0x0280008010007fae */ /* 0x000fe2000b981a14 */
[----:B------:R-:W-:Y:S02]  /*1970*/  LOP3.LUT R86, R86, 0x8, R113, 0x78, !PT ;  /* 0x0000000856567812 */ /* 0x000fe400078e7871 */
[----:B------:R-:W-:Y:S01]  /*1980*/  LOP3.LUT R7, R115, 0x120, R27, 0xf8, !PT ;  /* 0x0000012073077812 */ /* 0x000fe200078ef81b */
[----:B------:R-:W-:Y:S01]  /*1990*/  LDGSTS.E.BYPASS.LTC128B.128 [R0+0x3000], desc[UR20][R118.64] ;  /* 0x0300000076007fae */ /* 0x000fe2000b981a14 */
[----:B------:R-:W-:Y:S02]  /*19a0*/  LEA R8, P0, R4, R120, 0x6 ;  /* 0x0000007804087211 */ /* 0x000fe400078030ff */
[----:B------:R-:W-:Y:S01]  /*19b0*/  LOP3.LUT R86, R9, R86, RZ, 0xfc, !PT ;  /* 0x0000005609567212 */ /* 0x000fe200078efcff */
[----:B------:R-:W-:Y:S01]  /*19c0*/  LDGSTS.E.BYPASS.LTC128B.128 [R0+0x4000], desc[UR20][R118.64+0x40] ;  /* 0x0400004076007fae */ /* 0x000fe2000b981a14 */
[----:B------:R-:W-:-:S02]  /*19d0*/  LOP3.LUT R7, R7, R26, RZ, 0xfc, !PT ;  /* 0x0000001a07077212 */ /* 0x000fc400078efcff */
[----:B------:R-:W-:Y:S01]  /*19e0*/  LEA.HI.X R9, R4, R121, R5, 0x6, P0 ;  /* 0x0000007904097211 */ /* 0x000fe200000f3405 */
[----:B------:R-:W-:Y:S01]  /*19f0*/  LDGSTS.E.BYPASS.LTC128B.128 [R0+0x5000], desc[UR20][R118.64+0x80] ;  /* 0x0500008076007fae */ /* 0x000fe2000b981a14 */
[----:B------:R-:W-:Y:S02]  /*1a00*/  LEA R88, R7, UR5, 0x1 ;  /* 0x0000000507587c11 */ /* 0x000fe4000f8e08ff */
[----:B------:R-:W-:Y:S01]  /*1a10*/  LEA R86, R86, UR5, 0x1 ;  /* 0x0000000556567c11 */ /* 0x000fe2000f8e08ff */
[----:B------:R-:W-:Y:S01]  /*1a20*/  LDGSTS.E.BYPASS.LTC128B.128 [R0+0x3800], desc[UR20][R12.64] ;  /* 0x038000000c007fae */ /* 0x000fe2000b981a14 */
[----:B------:R-:W-:Y:S02]  /*1a30*/  LOP3.LUT P0, RZ, R113, 0x4, RZ, 0xc0, !PT ;  /* 0x0000000471ff7812 */ /* 0x000fe4000780c0ff */
[----:B------:R-:W-:Y:S01]  /*1a40*/  LOP3.LUT R84, R84, 0x7, RZ, 0xc0, !PT ;  /* 0x0000000754547812 */ /* 0x000fe200078ec0ff */
[----:B------:R-:W-:Y:S01]  /*1a50*/  LDGSTS.E.BYPASS.LTC128B.128 [R0+0x4800], desc[UR20][R12.64+0x40] ;  /* 0x048000400c007fae */ /* 0x000fe2000b981a14 */
[----:B------:R-:W-:-:S03]  /*1a60*/  SEL R25, R25, 0xffffffe0, !P0 ;  /* 0xffffffe019197807 */ /* 0x000fc60004000000 */
[----:B------:R1:W-:Y:S02]  /*1a70*/  LDGSTS.E.BYPASS.LTC128B.128 [R0+0x5800], desc[UR20][R12.64+0x80] ;  /* 0x058000800c007fae */ /* 0x0003e4000b981a14 */
[C---:B------:R-:W-:Y:S02]  /*1a80*/  IMAD.IADD R85, R25.reuse, 0x1, R88 ;  /* 0x0000000119557824 */ /* 0x040fe400078e0258 */
[----:B------:R-:W0:Y:S01]  /*1a90*/  LDGDEPBAR ;  /* 0x00000000000079af */ /* 0x000e220000000000 */
        /* <DEDUP_REMOVED lines=18> */
[----:B------:R-:W-:Y:S04]  /*1bc0*/  LDSM.16.M88.4 R68, [R81+0x3c00] ;  /* 0x003c00005144783b */ /* 0x000fe80000000200 */
[----:B--2---:R-:W2:Y:S04]  /*1bd0*/  LDSM.16.M88.4 R8, [R81+0x3000] ;  /* 0x003000005108783b */ /* 0x004ea80000000200 */
[----:B------:R-:W2:Y:S04]  /*1be0*/  LDSM.16.M88.4 R4, [R81+0x3400] ;  /* 0x003400005104783b */ /* 0x000ea80000000200 */
[----:B------:R-:W-:Y:S04]  /*1bf0*/  LDSM.16.M88.4 R48, [R88+0x1000] ;  /* 0x001000005830783b */ /* 0x000fe80000000200 */
[----:B------:R-:W-:Y:S01]  /*1c00*/  LDSM.16.M88.4 R40, [R86+0x4400] ;  /* 0x004400005628783b */ /* 0x000fe20000000200 */
[C---:B---3--:R-:W-:Y:S03]  /*1c10*/  HMMA.16816.F32 R28, R52.reuse, R20, RZ ;  /* 0x00000014341c723c */ /* 0x048fe600000018ff */
[----:B------:R-:W3:Y:S04]  /*1c20*/  LDSM.16.M88.4 R44, [R86+0x4000] ;  /* 0x00400000562c783b */ /* 0x000ee80000000200 */
[----:B------:R-:W-:Y:S01]  /*1c30*/  LDSM.16.M88.4 R72, [R81+0x3800] ;  /* 0x003800005148783b */ /* 0x000fe20000000200 */
[C---:B-1----:R-:W-:Y:S03]  /*1c40*/  HMMA.16816.F32 R16, R52.reuse, R12, RZ ;  /* 0x0000000c3410723c */ /* 0x042fe600000018ff */
[----:B------:R-:W-:Y:S04]  /*1c50*/  LDSM.16.M88.4 R36, [R86+0x4800] ;  /* 0x004800005624783b */ /* 0x000fe80000000200 */
[----:B------:R-:W0:Y:S01]  /*1c60*/  LDGDEPBAR ;  /* 0x00000000000079af */ /* 0x000e220000000000 */
[C---:B----4-:R-:W-:Y:S08]  /*1c70*/  HMMA.16816.F32 R64, R52.reuse, R60, RZ ;  /* 0x0000003c3440723c */ /* 0x050ff000000018ff */
[C---:B------:R-:W-:Y:S08]  /*1c80*/  HMMA.16816.F32 R20, R52.reuse, R22, RZ ;  /* 0x000000163414723c */ /* 0x040ff000000018ff */
[C---:B------:R-:W-:Y:S08]  /*1c90*/  HMMA.16816.F32 R12, R52.reuse, R14, RZ ;  /* 0x0000000e340c723c */ /* 0x040ff000000018ff */
[C---:B------:R-:W-:Y:S08]  /*1ca0*/  HMMA.16816.F32 R60, R52.reuse, R62, RZ ;  /* 0x0000003e343c723c */ /* 0x040ff000000018ff */
[C---:B-----5:R-:W-:Y:S08]  /*1cb0*/  HMMA.16816.F32 R56, R52.reuse, R32, RZ ;  /* 0x000000203438723c */ /* 0x060ff000000018ff */
[----:B------:R-:W-:Y:S01]  /*1cc0*/  HMMA.16816.F32 R52, R52, R34, RZ ;  /* 0x000000223434723c */ /* 0x000fe200000018ff */
[----:B------:R-:W1:Y:S07]  /*1cd0*/  LDSM.16.M88.4 R32, [R86+0x4c00] ;  /* 0x004c00005620783b */ /* 0x000e6e0000000200 */
[C---:B--2---:R-:W-:Y:S08]  /*1ce0*/  HMMA.16816.F32 R28, R76.reuse, R8, R28 ;  /* 0x000000084c1c723c */ /* 0x044ff0000000181c */
[C---:B------:R-:W-:Y:S08]  /*1cf0*/  HMMA.16816.F32 R56, R76.reuse, R68, R56 ;  /* 0x000000444c38723c */ /* 0x040ff00000001838 */
[C---:B------:R-:W-:Y:S01]  /*1d00*/  HMMA.16816.F32 R20, R76.reuse, R10, R20 ;  /* 0x0000000a4c14723c */ /* 0x040fe20000001814 */
[----:B------:R-:W-:Y:S07]  /*1d10*/  LDSM.16.M88.4 R8, [R85+0x1000] ;  /* 0x001000005508783b */ /* 0x000fee0000000200 */
[C---:B------:R-:W-:Y:S01]  /*1d20*/  HMMA.16816.F32 R68, R76.reuse, R70, R52 ;  /* 0x000000464c44723c */ /* 0x040fe20000001834 */
[----:B------:R-:W2:Y:S07]  /*1d30*/  LDSM.16.M88.4 R52, [R81+0x4400] ;  /* 0x004400005134783b */ /* 0x000eae0000000200 */
[C---:B------:R-:W-:Y:S08]  /*1d40*/  HMMA.16816.F32 R16, R76.reuse, R4, R16 ;  /* 0x000000044c10723c */ /* 0x040ff00000001810 */
[----:B------:R-:W-:Y:S01]  /*1d50*/  HMMA.16816.F32 R12, R76, R6, R12 ;  /* 0x000000064c0c723c */ /* 0x000fe2000000180c */
[----:B------:R-:W4:Y:S07]  /*1d60*/  LDSM.16.M88.4 R4, [R81+0x4000] ;  /* 0x004000005104783b */ /* 0x000f2e0000000200 */
[C---:B---3--:R-:W-:Y:S08]  /*1d70*/  HMMA.16816.F32 R28, R48.reuse, R44, R28 ;  /* 0x0000002c301c723c */ /* 0x048ff0000000181c */
[C---:B------:R-:W-:Y:S08]  /*1d80*/  HMMA.16816.F32 R16, R48.reuse, R40, R16 ;  /* 0x000000283010723c */ /* 0x040ff00000001810 */
[C---:B------:R-:W-:Y:S01]  /*1d90*/  HMMA.16816.F32 R20, R48.reuse, R46, R20 ;  /* 0x0000002e3014723c */ /* 0x040fe20000001814 */
[----:B------:R-:W-:Y:S07]  /*1da0*/  LDSM.16.M88.4 R44, [R81+0x4800] ;  /* 0x00480000512c783b */ /* 0x000fee0000000200 */
        /* <DEDUP_REMOVED lines=8> */
[C---:B--2---:R-:W-:Y:S08]  /*1e30*/  HMMA.16816.F32 R16, R8.reuse, R52, R16 ;  /* 0x000000340810723c */ /* 0x044ff00000001810 */
[C---:B----4-:R-:W-:Y:S08]  /*1e40*/  HMMA.16816.F32 R28, R8.reuse, R4, R28 ;  /* 0x00000004081c723c */ /* 0x050ff0000000181c */
[C---:B------:R-:W-:Y:S01]  /*1e50*/  HMMA.16816.F32 R20, R8.reuse, R6, R20 ;  /* 0x000000060814723c */ /* 0x040fe20000001814 */
[----:B------:R-:W-:Y:S07]  /*1e60*/  LDSM.16.M88.4 R4, [R88+0x2000] ;  /* 0x002000005804783b */ /* 0x000fee0000000200 */
[----:B------:R-:W-:Y:S01]  /*1e70*/  HMMA.16816.F32 R52, R8, R54, R12 ;  /* 0x000000360834723c */ /* 0x000fe2000000180c */
[----:B------:R-:W2:Y:S07]  /*1e80*/  LDSM.16.M88.4 R12, [R86+0x5c00] ;  /* 0x005c0000560c783b */ /* 0x000eae0000000200 */
[C---:B------:R-:W-:Y:S08]  /*1e90*/  HMMA.16816.F32 R64, R48.reuse, R36, R64 ;  /* 0x000000243040723c */ /* 0x040ff00000001840 */
[----:B------:R-:W-:Y:S01]  /*1ea0*/  HMMA.16816.F32 R60, R48, R38, R60 ;  /* 0x00000026303c723c */ /* 0x000fe2000000183c */
[----:B------:R-:W3:Y:S04]  /*1eb0*/  LDSM.16.M88.4 R36, [R86+0x5000] ;  /* 0x005000005624783b */ /* 0x000ee80000000200 */
[----:B------:R-:W4:Y:S03]  /*1ec0*/  LDSM.16.M88.4 R48, [R86+0x5400] ;  /* 0x005400005630783b */ /* 0x000f260000000200 */
[C---:B-1----:R-:W-:Y:S08]  /*1ed0*/  HMMA.16816.F32 R56, R8.reuse, R32, R56 ;  /* 0x000000200838723c */ /* 0x042ff00000001838 */
[C---:B------:R-:W-:Y:S01]  /*1ee0*/  HMMA.16816.F32 R76, R8.reuse, R44, R64 ;  /* 0x0000002c084c723c */ /* 0x040fe20000001840 */
[----:B------:R-:W1:Y:S07]  /*1ef0*/  LDSM.16.M88.4 R64, [R81+0x5000] ;  /* 0x005000005140783b */ /* 0x000e6e0000000200 */
[C---:B------:R-:W-:Y:S08]  /*1f00*/  HMMA.16816.F32 R60, R8.reuse, R46, R60 ;  /* 0x0000002e083c723c */ /* 0x040ff0000000183c */
[----:B------:R-:W-:Y:S01]  /*1f10*/  HMMA.16816.F32 R68, R8, R34, R68 ;  /* 0x000000220844723c */ /* 0x000fe20000001844 */
[----:B------:R-:W5:Y:S07]  /*1f20*/  LDSM.16.M88.4 R8, [R81+0x5400] ;  /* 0x005400005108783b */ /* 0x000f6e0000000200 */
[----:B--2---:R-:W-:Y:S01]  /*1f30*/  HMMA.16816.F32 R56, R4, R12, R56 ;  /* 0x0000000c0438723c */ /* 0x004fe20000001838 */
[----:B------:R-:W-:Y:S01]  /*1f40*/  LOP3.LUT R12, R116, 0x1f0, RZ, 0xc0, !PT ;  /* 0x000001f0740c7812 */ /* 0x000fe200078ec0ff */
[----:B------:R-:W-:-:S03]  /*1f50*/  IMAD.SHL.U32 R13, R113, 0x2, RZ ;  /* 0x00000002710d7824 */ /* 0x000fc600078e00ff */
[----:B------:R-:W-:Y:S02]  /*1f60*/  IADD3 R83, PT, PT, R84, R12, R83 ;  /* 0x0000000c54537210 */ /* 0x000fe40007ffe053 */
[----:B------:R-:W-:Y:S01]  /*1f70*/  LOP3.LUT R32, R130, 0x6, R13, 0xf8, !PT ;  /* 0x0000000682207812 */ /* 0x000fe200078ef80d */
[----:B---3--:R-:W-:Y:S01]  /*1f80*/  HMMA.16816.F32 R28, R4, R36, R28 ;  /* 0x00000024041c723c */ /* 0x008fe2000000181c */
[----:B------:R-:W-:Y:S02]  /*1f90*/  IADD3 R33, PT, PT, R82, -UR18, R83 ;  /* 0x8000001252217c10 */ /* 0x000fe4000fffe053 */
[----:B------:R-:W-:-:S03]  /*1fa0*/  LOP3.LUT R12, R32, 0x1, RZ, 0xfc, !PT ;  /* 0x00000001200c7812 */ /* 0x000fc600078efcff */
[----:B------:R-:W-:Y:S02]  /*1fb0*/  IMAD.IADD R33, R33, 0x1, R80 ;  /* 0x0000000121217824 */ /* 0x000fe400078e0250 */
[C---:B------:R-:W-:Y:S03]  /*1fc0*/  HMMA.16816.F32 R20, R4.reuse, R38, R20 ;  /* 0x000000260414723c */ /* 0x040fe60000001814 */
[C-C-:B------:R-:W-:Y:S02]  /*1fd0*/  VIADDMNMX R35, R33.reuse, 0x1, R82.reuse, PT ;  /* 0x0000000121237846 */ /* 0x140fe40003800152 */
[----:B------:R-:W-:Y:S02]  /*1fe0*/  VIADDMNMX R33, R33, 0x9, R82, PT ;  /* 0x0000000921217846 */ /* 0x000fe40003800152 */
[C---:B------:R-:W-:Y:S01]  /*1ff0*/  ISETP.GE.AND P1, PT, R12.reuse, R35, PT ;  /* 0x000000230c00720c */ /* 0x040fe20003f26270 */
[----:B----4-:R-:W-:Y:S01]  /*2000*/  HMMA.16816.F32 R16, R4, R48, R16 ;  /* 0x000000300410723c */ /* 0x010fe20000001810 */
[----:B------:R-:W-:-:S02]  /*2010*/  ISETP.GE.AND P0, PT, R12, R33, PT ;  /* 0x000000210c00720c */ /* 0x000fc40003f06270 */
[C---:B------:R-:W-:Y:S02]  /*2020*/  LOP3.LUT R12, R32.reuse, 0x8, RZ, 0xfc, !PT ;  /* 0x00000008200c7812 */ /* 0x040fe400078efcff */
[-C--:B------:R-:W-:Y:S02]  /*2030*/  ISETP.GE.AND P4, PT, R32, R35.reuse, PT ;  /* 0x000000232000720c */ /* 0x080fe40003f86270 */
[C---:B------:R-:W-:Y:S01]  /*2040*/  ISETP.GE.AND P3, PT, R12.reuse, R35, PT ;  /* 0x000000230c00720c */ /* 0x040fe20003f66270 */
[----:B------:R-:W-:Y:S01]  /*2050*/  HMMA.16816.F32 R52, R4, R50, R52 ;  /* 0x000000320434723c */ /* 0x000fe20000001834 */
[----:B------:R-:W-:Y:S02]  /*2060*/  ISETP.GE.AND P6, PT, R12, R33, PT ;  /* 0x000000210c00720c */ /* 0x000fe40003fc6270 */
[----:B------:R-:W-:-:S05]  /*2070*/  LOP3.LUT R12, R32, 0x10, RZ, 0xfc, !PT ;  /* 0x00000010200c7812 */ /* 0x000fca00078efcff */
[C---:B------:R-:W-:Y:S08]  /*2080*/  HMMA.16816.F32 R76, R4.reuse, R40, R76 ;  /* 0x00000028044c723c */ /* 0x040ff0000000184c */
[C---:B------:R-:W-:Y:S08]  /*2090*/  HMMA.16816.F32 R60, R4.reuse, R42, R60 ;  /* 0x0000002a043c723c */ /* 0x040ff0000000183c */
[----:B------:R-:W-:Y:S01]  /*20a0*/  HMMA.16816.F32 R68, R4, R14, R68 ;  /* 0x0000000e0444723c */ /* 0x000fe20000001844 */
[----:B------:R-:W2:Y:S01]  /*20b0*/  LDSM.16.M88.4 R4, [R81+0x5800] ;  /* 0x005800005104783b */ /* 0x000ea20000000200 */
[----:B------:R-:W-:-:S03]  /*20c0*/  LOP3.LUT R14, R32, 0x9, RZ, 0xfc, !PT ;  /* 0x00000009200e7812 */ /* 0x000fc600078efcff */
[----:B------:R-:W3:Y:S01]  /*20d0*/  LDSM.16.M88.4 R80, [R81+0x5c00] ;  /* 0x005c00005150783b */ /* 0x000ee20000000200 */
[----:B------:R-:W-:Y:S01]  /*20e0*/  ISETP.GE.AND P2, PT, R14, R35, PT ;  /* 0x000000230e00720c */ /* 0x000fe20003f46270 */
[----:B------:R-:W-:-:S04]  /*20f0*/  DEPBAR.LE SB0, 0x0 ;  /* 0x000080000000791a */ /* 0x000fc80000000000 */
[----:B-1----:R-:W-:Y:S01]  /*2100*/  HMMA.16816.F32 R28, R72, R64, R28 ;  /* 0x00000040481c723c */ /* 0x002fe2000000181c */
[----:B------:R-:W-:-:S07]  /*2110*/  ISETP.GE.AND P5, PT, R14, R33, PT ;  /* 0x000000210e00720c */ /* 0x000fce0003fa6270 */
[C---:B------:R-:W-:Y:S08]  /*2120*/  HMMA.16816.F32 R20, R72.reuse, R66, R20 ;  /* 0x000000424814723c */ /* 0x040ff00000001814 */
[----:B-----5:R-:W-:Y:S01]  /*2130*/  HMMA.16816.F32 R16, R72, R8, R16 ;  /* 0x000000084810723c */ /* 0x020fe20000001810 */
[----:B------:R-:W-:Y:S02]  /*2140*/  LOP3.LUT R8, R32, 0x11, RZ, 0xfc, !PT ;  /* 0x0000001120087812 */ /* 0x000fe400078efcff */
[----:B------:R-:W-:-:S02]  /*2150*/  FSEL R31, R31, -INF , !P0 ;  /* 0xff8000001f1f7808 */ /* 0x000fc40004000000 */
[----:B------:R-:W-:Y:S02]  /*2160*/  ISETP.GE.AND P0, PT, R8, R35, PT ;  /* 0x000000230800720c */ /* 0x000fe40003f06270 */
[----:B------:R-:W-:Y:S01]  /*2170*/  FSEL R28, R28, -INF , !P4 ;  /* 0xff8000001c1c7808 */ /* 0x000fe20006000000 */
[C---:B------:R-:W-:Y:S01]  /*2180*/  HMMA.16816.F32 R52, R72.reuse, R10, R52 ;  /* 0x0000000a4834723c */ /* 0x040fe20000001834 */
[-C--:B------:R-:W-:Y:S02]  /*2190*/  ISETP.GE.AND P4, PT, R32, R33.reuse, PT ;  /* 0x000000212000720c */ /* 0x080fe40003f86270 */
[----:B------:R-:W-:Y:S02]  /*21a0*/  FSEL R20, R20, -INF , !P3 ;  /* 0xff80000014147808 */ /* 0x000fe40005800000 */
[----:B------:R-:W-:Y:S02]  /*21b0*/  ISETP.GE.AND P3, PT, R8, R33, PT ;  /* 0x000000210800720c */ /* 0x000fe40003f66270 */
[----:B------:R-:W-:Y:S01]  /*21c0*/  LOP3.LUT R8, R32, 0x18, RZ, 0xfc, !PT ;  /* 0x0000001820087812 */ /* 0x000fe200078efcff */
[----:B--2---:R-:W-:Y:S01]  /*21d0*/  HMMA.16816.F32 R76, R72, R4, R76 ;  /* 0x00000004484c723c */ /* 0x004fe2000000184c */
[----:B------:R-:W-:-:S02]  /*21e0*/  FSEL R13, R22, -INF , !P6 ;  /* 0xff800000160d7808 */ /* 0x000fc40007000000 */
[----:B------:R-:W-:Y:S02]  /*21f0*/  FSEL R14, R29, -INF , !P1 ;  /* 0xff8000001d0e7808 */ /* 0x000fe40004800000 */
[----:B------:R-:W-:Y:S02]  /*2200*/  FSEL R22, R21, -INF , !P2 ;  /* 0xff80000015167808 */ /* 0x000fe40005000000 */
[----:B------:R-:W-:Y:S01]  /*2210*/  ISETP.GE.AND P1, PT, R12, R33, PT ;  /* 0x000000210c00720c */ /* 0x000fe20003f26270 */
[----:B------:R-:W-:Y:S01]  /*2220*/  HMMA.16816.F32 R60, R72, R6, R60 ;  /* 0x00000006483c723c */ /* 0x000fe2000000183c */
[C---:B------:R-:W-:Y:S02]  /*2230*/  ISETP.GE.AND P6, PT, R8.reuse, R35, PT ;  /* 0x000000230800720c */ /* 0x040fe40003fc6270 */
[----:B------:R-:W-:Y:S02]  /*2240*/  ISETP.GE.AND P2, PT, R8, R33, PT ;  /* 0x000000210800720c */ /* 0x000fe40003f46270 */
[----:B------:R-:W-:-:S02]  /*2250*/  FSEL R15, R30, -INF , !P4 ;  /* 0xff8000001e0f7808 */ /* 0x000fc40006000000 */
[----:B------:R-:W-:Y:S01]  /*2260*/  LOP3.LUT R8, R32, 0x20, RZ, 0xfc, !PT ;  /* 0x0000002020087812 */ /* 0x000fe200078efcff */
[C---:B---3--:R-:W-:Y:S01]  /*2270*/  HMMA.16816.F32 R56, R72.reuse, R80, R56 ;  /* 0x000000504838723c */ /* 0x048fe20000001838 */
[-C--:B------:R-:W-:Y:S02]  /*2280*/  ISETP.GE.AND P4, PT, R12, R35.reuse, PT ;  /* 0x000000230c00720c */ /* 0x080fe40003f86270 */
[C---:B------:R-:W-:Y:S02]  /*2290*/  LOP3.LUT R10, R32.reuse, 0x19, RZ, 0xfc, !PT ;  /* 0x00000019200a7812 */ /* 0x040fe400078efcff */
[----:B------:R-:W-:Y:S02]  /*22a0*/  LOP3.LUT R4, R32, 0x21, RZ, 0xfc, !PT ;  /* 0x0000002120047812 */ /* 0x000fe400078efcff */
[----:B------:R-:W-:Y:S01]  /*22b0*/  FSEL R9, R18, -INF , !P1 ;  /* 0xff80000012097808 */ /* 0x000fe20004800000 */
[----:B------:R-:W-:Y:S01]  /*22c0*/  HMMA.16816.F32 R68, R72, R82, R68 ;  /* 0x000000524844723c */ /* 0x000fe20000001844 */
[----:B------:R-:W-:Y:S01]  /*22d0*/  FSEL R12, R17, -INF , !P0 ;  /* 0xff800000110c7808 */ /* 0x000fe20004000000 */
[----:B------:R-:W-:Y:S01]  /*22e0*/  BAR.SYNC.DEFER_BLOCKING 0x0 ;  /* 0x0000000000007b1d */ /* 0x000fe20000010000 */
[----:B------:R-:W-:-:S02]  /*22f0*/  ISETP.GE.AND P1, PT, R8, R35, PT ;  /* 0x000000230800720c */ /* 0x000fc40003f26270 */
[-C--:B------:R-:W-:Y:S02]  /*2300*/  ISETP.GE.AND P0, PT, R8, R33.reuse, PT ;  /* 0x000000210800720c */ /* 0x080fe40003f06270 */
[----:B------:R-:W-:Y:S02]  /*2310*/  FSEL R16, R16, -INF , !P4 ;  /* 0xff80000010107808 */ /* 0x000fe40006000000 */
[----:B------:R-:W-:Y:S02]  /*2320*/  FSEL R11, R19, -INF , !P3 ;  /* 0xff800000130b7808 */ /* 0x000fe40005800000 */
[----:B------:R-:W-:Y:S02]  /*2330*/  FSEL R8, R52, -INF , !P6 ;  /* 0xff80000034087808 */ /* 0x000fe40007000000 */
[----:B------:R-:W-:Y:S02]  /*2340*/  ISETP.GE.AND P4, PT, R10, R33, PT ;  /* 0x000000210a00720c */ /* 0x000fe40003f86270 */
[----:B------:R-:W-:-:S02]  /*2350*/  ISETP.GE.AND P3, PT, R4, R35, PT ;  /* 0x000000230400720c */ /* 0x000fc40003f66270 */
[----:B------:R-:W-:Y:S02]  /*2360*/  ISETP.GE.AND P6, PT, R4, R33, PT ;  /* 0x000000210400720c */ /* 0x000fe40003fc6270 */
[C---:B------:R-:W-:Y:S02]  /*2370*/  LOP3.LUT R4, R32.reuse, 0x28, RZ, 0xfc, !PT ;  /* 0x0000002820047812 */ /* 0x040fe400078efcff */
[----:B------:R-:W-:Y:S02]  /*2380*/  LOP3.LUT R6, R32, 0x29, RZ, 0xfc, !PT ;  /* 0x0000002920067812 */ /* 0x000fe400078efcff */
[----:B------:R-:W-:Y:S02]  /*2390*/  FSEL R17, R54, -INF , !P2 ;  /* 0xff80000036117808 */ /* 0x000fe40005000000 */
[----:B------:R-:W-:Y:S02]  /*23a0*/  FSEL R19, R55, -INF , !P4 ;  /* 0xff80000037137808 */ /* 0x000fe40006000000 */
[----:B------:R-:W-:-:S02]  /*23b0*/  FSEL R100, R76, -INF , !P1 ;  /* 0xff8000004c647808 */ /* 0x000fc40004800000 */
[-C--:B------:R-:W-:Y:S02]  /*23c0*/  ISETP.GE.AND P2, PT, R4, R35.reuse, PT ;  /* 0x000000230400720c */ /* 0x080fe40003f46270 */
[C---:B------:R-:W-:Y:S02]  /*23d0*/  ISETP.GE.AND P4, PT, R6.reuse, R35, PT ;  /* 0x000000230600720c */ /* 0x040fe40003f86270 */
[----:B------:R-:W-:Y:S02]  /*23e0*/  ISETP.GE.AND P1, PT, R6, R33, PT ;  /* 0x000000210600720c */ /* 0x000fe40003f26270 */
[----:B------:R-:W-:Y:S02]  /*23f0*/  LOP3.LUT R6, R32, 0x31, RZ, 0xfc, !PT ;  /* 0x0000003120067812 */ /* 0x000fe400078efcff */
[----:B------:R-:W-:Y:S02]  /*2400*/  FSEL R23, R23, -INF , !P5 ;  /* 0xff80000017177808 */ /* 0x000fe40006800000 */
[----:B------:R-:W-:-:S02]  /*2410*/  FSEL R104, R60, -INF , !P2 ;  /* 0xff8000003c687808 */ /* 0x000fc40005000000 */
[----:B------:R-:W-:Y:S02]  /*2420*/  ISETP.GE.AND P5, PT, R10, R35, PT ;  /* 0x000000230a00720c */ /* 0x000fe40003fa6270 */
[-C--:B------:R-:W-:Y:S02]  /*2430*/  ISETP.GE.AND P2, PT, R6, R33.reuse, PT ;  /* 0x000000210600720c */ /* 0x080fe40003f46270 */
[----:B------:R-:W-:Y:S02]  /*2440*/  FSEL R10, R53, -INF , !P5 ;  /* 0xff800000350a7808 */ /* 0x000fe40006800000 */
[----:B------:R-:W-:Y:S02]  /*2450*/  FSEL R91, R59, -INF , !P2 ;  /* 0xff8000003b5b7808 */ /* 0x000fe40005000000 */
[----:B------:R-:W-:Y:S02]  /*2460*/  ISETP.GE.AND P5, PT, R4, R33, PT ;  /* 0x000000210400720c */ /* 0x000fe40003fa6270 */
[----:B------:R-:W-:-:S02]  /*2470*/  ISETP.GT.AND P2, PT, R122, R117, PT ;  /* 0x000000757a00720c */ /* 0x000fc40003f44270 */
[----:B------:R-:W-:Y:S02]  /*2480*/  LOP3.LUT R4, R32, 0x30, RZ, 0xfc, !PT ;  /* 0x0000003020047812 */ /* 0x000fe400078efcff */
[----:B------:R-:W-:Y:S02]  /*2490*/  FSEL R103, R78, -INF , !P0 ;  /* 0xff8000004e677808 */ /* 0x000fe40004000000 */
[----:B------:R-:W-:Y:S02]  /*24a0*/  FSEL R102, R77, -INF , !P3 ;  /* 0xff8000004d667808 */ /* 0x000fe40005800000 */
[C---:B------:R-:W-:Y:S02]  /*24b0*/  ISETP.GE.AND P0, PT, R4.reuse, R35, PT ;  /* 0x000000230400720c */ /* 0x040fe40003f06270 */
[----:B------:R-:W-:Y:S02]  /*24c0*/  ISETP.GE.AND P3, PT, R4, R33, PT ;  /* 0x000000210400720c */ /* 0x000fe40003f66270 */
[----:B------:R-:W-:-:S02]  /*24d0*/  LOP3.LUT R4, R32, 0x38, RZ, 0xfc, !PT ;  /* 0x0000003820047812 */ /* 0x000fc400078efcff */
[----:B------:R-:W-:Y:S02]  /*24e0*/  LOP3.LUT R32, R32, 0x39, RZ, 0xfc, !PT ;  /* 0x0000003920207812 */ /* 0x000fe400078efcff */
[----:B------:R-:W-:Y:S02]  /*24f0*/  FSEL R109, R79, -INF , !P6 ;  /* 0xff8000004f6d7808 */ /* 0x000fe40007000000 */
[----:B------:R-:W-:Y:S02]  /*2500*/  FSEL R105, R62, -INF , !P5 ;  /* 0xff8000003e697808 */ /* 0x000fe40006800000 */
[----:B------:R-:W-:Y:S02]  /*2510*/  FSEL R106, R61, -INF , !P4 ;  /* 0xff8000003d6a7808 */ /* 0x000fe40006000000 */
[----:B------:R-:W-:Y:S02]  /*2520*/  FSEL R107, R63, -INF , !P1 ;  /* 0xff8000003f6b7808 */ /* 0x000fe40004800000 */
[----:B------:R-:W-:-:S02]  /*2530*/  FSEL R98, R56, -INF , !P0 ;  /* 0xff80000038627808 */ /* 0x000fc40004000000 */
[-C--:B------:R-:W-:Y:S02]  /*2540*/  ISETP.GE.AND P6, PT, R6, R35.reuse, PT ;  /* 0x000000230600720c */ /* 0x080fe40003fc6270 */
[-C--:B------:R-:W-:Y:S02]  /*2550*/  ISETP.GE.AND P5, PT, R4, R35.reuse, PT ;  /* 0x000000230400720c */ /* 0x080fe40003fa6270 */
[----:B------:R-:W-:Y:S02]  /*2560*/  ISETP.GE.AND P4, PT, R32, R35, PT ;  /* 0x000000232000720c */ /* 0x000fe40003f86270 */
        /* <DEDUP_REMOVED lines=22> */
.L_x_4219:
        /* <DEDUP_REMOVED lines=58> */
.L_x_4220:
        /* <DEDUP_REMOVED lines=12> */
.L_x_4218:
        /* <DEDUP_REMOVED lines=18> */
[----:B------:R-:W2:Y:S01]  /*2c50*/  SHFL.BFLY PT, R5, R0, 0x2, 0x1f ;  /* 0x0c401f0000057f89 */ /* 0x000ea200000e0000 */
[----:B------:R-:W-:-:S02]  /*2c60*/  IADD3 R24, PT, PT, R24, -0x2, RZ ;  /* 0xfffffffe18187810 */ /* 0x000fc40007ffe0ff */
[----:B------:R-:W-:Y:S01]  /*2c70*/  LEA R114, R114, UR5, 0x1 ;  /* 0x0000000572727c11 */ /* 0x000fe2000f8e08ff */
[----:B------:R-:W3:Y:S03]  /*2c80*/  SHFL.BFLY PT, R3, R4, 0x2, 0x1f ;  /* 0x0c401f0004037f89 */ /* 0x000ee600000e0000 */
[----:B------:R-:W-:Y:S01]  /*2c90*/  IADD3 R87, PT, PT, R25, R114, RZ ;  /* 0x0000007219577210 */ /* 0x000fe20007ffe0ff */
[----:B------:R-:W-:Y:S04]  /*2ca0*/  LDSM.16.MT88.4 R40, [R114+0x6000] ;  /* 0x006000007228783b */ /* 0x000fe80000004200 */
[----:B------:R-:W-:Y:S04]  /*2cb0*/  LDSM.16.MT88.4 R48, [R87+0x6000] ;  /* 0x006000005730783b */ /* 0x000fe80000004200 */
[----:B------:R-:W-:Y:S04]  /*2cc0*/  LDSM.16.MT88.4 R56, [R114+0x7000] ;  /* 0x007000007238783b */ /* 0x000fe80000004200 */
[----:B------:R-:W-:Y:S01]  /*2cd0*/  LDSM.16.MT88.4 R64, [R87+0x7000] ;  /* 0x007000005740783b */ /* 0x000fe20000004200 */
[----:B--2---:R-:W-:-:S03]  /*2ce0*/  FMNMX.FTZ R5, R0, R5, !PT ;  /* 0x0000000500057209 */ /* 0x004fc60007810000 */
[----:B------:R-:W-:Y:S01]  /*2cf0*/  LDSM.16.MT88.4 R72, [R114+0x8000] ;  /* 0x008000007248783b */ /* 0x000fe20000004200 */
[----:B---3--:R-:W-:-:S03]  /*2d00*/  FMNMX.FTZ R3, R4, R3, !PT ;  /* 0x0000000304037209 */ /* 0x008fc60007810000 */
[----:B------:R-:W2:Y:S04]  /*2d10*/  SHFL.BFLY PT, R2, R5, 0x1, 0x1f ;  /* 0x0c201f0005027f89 */ /* 0x000ea800000e0000 */
[----:B------:R-:W3:Y:S01]  /*2d20*/  SHFL.BFLY PT, R0, R3, 0x1, 0x1f ;  /* 0x0c201f0003007f89 */ /* 0x000ee200000e0000 */
[----:B--2---:R-:W-:-:S03]  /*2d30*/  FMNMX.FTZ R2, R5, R2, !PT ;  /* 0x0000000205027209 */ /* 0x004fc60007810000 */
[----:B------:R-:W2:Y:S01]  /*2d40*/  LDSM.16.MT88.4 R4, [R87+0x8000] ;  /* 0x008000005704783b */ /* 0x000ea20000004200 */
[----:B---3--:R-:W-:Y:S01]  /*2d50*/  FMNMX.FTZ R0, R3, R0, !PT ;  /* 0x0000000003007209 */ /* 0x008fe20007810000 */
[C---:B-1----:R-:W-:Y:S01]  /*2d60*/  FMUL.FTZ R97, R2.reuse, UR4 ;  /* 0x0000000402617c20 */ /* 0x042fe20008410000 */
[----:B------:R-:W-:-:S03]  /*2d70*/  FSETP.NEU.FTZ.AND P0, PT, R2, -INF , PT ;  /* 0xff8000000200780b */ /* 0x000fc60003f1d000 */
[C---:B------:R-:W-:Y:S01]  /*2d80*/  FMUL.FTZ R92, R0.reuse, UR4 ;  /* 0x00000004005c7c20 */ /* 0x040fe20008410000 */
        /* <DEDUP_REMOVED lines=13> */
[----:B------:R-:W1:Y:S01]  /*2e60*/  LDSM.16.MT88.4 R12, [R87+0x6400] ;  /* 0x00640000570c783b */ /* 0x000e620000004200 */
        /* <DEDUP_REMOVED lines=20> */
[----:B------:R-:W-:Y:S01]  /*2fb0*/  FFMA.FTZ R109, R94, UR4, -R97 ;  /* 0x000000045e6d7c23 */ /* 0x000fe20008010861 */
[--C-:B------:R-:W-:Y:S01]  /*2fc0*/  FFMA.FTZ R94, R91, UR4, -R92.reuse ;  /* 0x000000045b5e7c23 */ /* 0x100fe2000801085c */
[----:B------:R-:W2:Y:S01]  /*2fd0*/  MUFU.EX2 R29, R29 ;  /* 0x0000001d001d7308 */ /* 0x000ea20000000800 */
[----:B---3--:R-:W-:Y:S01]  /*2fe0*/  F2FP.F16.F32.PACK_AB R80, R85, R86 ;  /* 0x000000565550723e */ /* 0x008fe200000000ff */
[--C-:B------:R-:W-:Y:S01]  /*2ff0*/  FFMA.FTZ R90, R90, UR4, -R92.reuse ;  /* 0x000000045a5a7c23 */ /* 0x100fe2000801085c */
[----:B------:R-:W-:Y:S01]  /*3000*/  FFMA.FTZ R89, R89, UR4, -R92 ;  /* 0x0000000459597c23 */ /* 0x000fe2000801085c */
[----:B------:R-:W-:Y:S01]  /*3010*/  FADD.FTZ R85, R86, R85 ;  /* 0x0000005556557221 */ /* 0x000fe20000010000 */
[----:B------:R-:W-:-:S03]  /*3020*/  ISETP.GE.AND P0, PT, R24, R117, PT ;  /* 0x000000751800720c */ /* 0x000fc60003f06270 */
[----:B------:R-:W-:Y:S08]  /*3030*/  MUFU.EX2 R84, R84 ;  /* 0x0000005400547308 */ /* 0x000ff00000000800 */
[----:B------:R-:W3:Y:S01]  /*3040*/  MUFU.EX2 R35, R35 ;  /* 0x0000002300237308 */ /* 0x000ee20000000800 */
[----:B--2---:R-:W-:Y:S01]  /*3050*/  F2FP.F16.F32.PACK_AB R82, R29, R30 ;  /* 0x0000001e1d52723e */ /* 0x004fe200000000ff */
[----:B------:R-:W-:-:S04]  /*3060*/  FADD.FTZ R30, R30, R85 ;  /* 0x000000551e1e7221 */ /* 0x000fc80000010000 */
[----:B------:R-:W-:Y:S02]  /*3070*/  FADD.FTZ R29, R29, R30 ;  /* 0x0000001e1d1d7221 */ /* 0x000fe40000010000 */
[----:B------:R-:W-:Y:S08]  /*3080*/  MUFU.EX2 R34, R34 ;  /* 0x0000002200227308 */ /* 0x000ff00000000800 */
[----:B------:R-:W2:Y:S01]  /*3090*/  MUFU.EX2 R33, R33 ;  /* 0x0000002100217308 */ /* 0x000ea20000000800 */
[----:B---3--:R-:W-:Y:S01]  /*30a0*/  F2FP.F16.F32.PACK_AB R81, R35, R84 ;  /* 0x000000542351723e */ /* 0x008fe200000000ff */
[----:B------:R-:W-:-:S06]  /*30b0*/  FADD.FTZ R35, R84, R35 ;  /* 0x0000002354237221 */ /* 0x000fcc0000010000 */
[----:B------:R-:W-:Y:S08]  /*30c0*/  MUFU.EX2 R28, R28 ;  /* 0x0000001c001c7308 */ /* 0x000ff00000000800 */
[----:B------:R-:W3:Y:S01]  /*30d0*/  MUFU.EX2 R25, R25 ;  /* 0x0000001900197308 */ /* 0x000ee20000000800 */
[----:B--2---:R-:W-:-:S07]  /*30e0*/  F2FP.F16.F32.PACK_AB R83, R33, R34 ;  /* 0x000000222153723e */ /* 0x004fce00000000ff */
        /* <DEDUP_REMOVED lines=9> */
[C---:B------:R-:W-:Y:S07]  /*3180*/  HMMA.16816.F32 R60, R80.reuse, R64, RZ ;  /* 0x00000040503c723c */ /* 0x040fee00000018ff */
[----:B------:R-:W1:Y:S01]  /*3190*/  MUFU.EX2 R31, R31 ;  /* 0x0000001f001f7308 */ /* 0x000e620000000800 */
        /* <DEDUP_REMOVED lines=13> */
[----:B--2---:R-:W-:-:S03]  /*3270*/  F2FP.F16.F32.PACK_AB R5, R88, R27 ;  /* 0x0000001b5805723e */ /* 0x004fc600000000ff */
[----:B------:R-:W-:Y:S01]  /*3280*/  FADD.FTZ R25, R25, R28 ;  /* 0x0000001c19197221 */ /* 0x000fe20000010000 */
[----:B------:R-:W2:Y:S01]  /*3290*/  MUFU.EX2 R106, R106 ;  /* 0x0000006a006a7308 */ /* 0x000ea20000000800 */
[----:B------:R-:W-:Y:S01]  /*32a0*/  HMMA.16816.F32 R80, R80, R6, RZ ;  /* 0x000000065050723c */ /* 0x000fe200000018ff */
[----:B------:R-:W-:Y:S02]  /*32b0*/  F2FP.F16.F32.PACK_AB R6, R3, R26 ;  /* 0x0000001a0306723e */ /* 0x000fe400000000ff */
[----:B-1----:R-:W-:-:S04]  /*32c0*/  F2FP.F16.F32.PACK_AB R7, R31, R32 ;  /* 0x000000201f07723e */ /* 0x002fc800000000ff */
[----:B------:R-:W-:Y:S03]  /*32d0*/  MUFU.EX2 R105, R105 ;  /* 0x0000006900697308 */ /* 0x000fe60000000800 */
[C---:B------:R-:W-:Y:S05]  /*32e0*/  HMMA.16816.F32 R44, R4.reuse, R12, R44 ;  /* 0x0000000c042c723c */ /* 0x040fea000000182c */
[----:B------:R-:W1:Y:S03]  /*32f0*/  MUFU.EX2 R104, R104 ;  /* 0x0000006800687308 */ /* 0x000e660000000800 */
        /* <DEDUP_REMOVED lines=11> */
[----:B------:R-:W5:Y:S07]  /*33b0*/  LDSM.16.MT88.4 R16, [R87+0x7800] ;  /* 0x007800005710783b */ /* 0x000f6e0000004200 */
[C---:B------:R-:W-:Y:S08]  /*33c0*/  HMMA.16816.F32 R36, R4.reuse, R20, R36 ;  /* 0x000000140424723c */ /* 0x040ff00000001824 */
[C---:B---3--:R-:W-:Y:S08]  /*33d0*/  HMMA.16816.F32 R68, R4.reuse, R12, R68 ;  /* 0x0000000c0444723c */ /* 0x048ff00000001844 */
[C---:B------:R-:W-:Y:S01]  /*33e0*/  HMMA.16816.F32 R72, R4.reuse, R14, R72 ;  /* 0x0000000e0448723c */ /* 0x040fe20000001848 */
[----:B------:R-:W3:Y:S07]  /*33f0*/  LDSM.16.MT88.4 R12, [R87+0x6800] ;  /* 0x00680000570c783b */ /* 0x000eee0000004200 */
[C---:B----4-:R-:W-:Y:S08]  /*3400*/  HMMA.16816.F32 R76, R4.reuse, R8, R76 ;  /* 0x00000008044c723c */ /* 0x050ff0000000184c */
[C---:B------:R-:W-:Y:S01]  /*3410*/  HMMA.16816.F32 R80, R4.reuse, R10, R80 ;  /* 0x0000000a0450723c */ /* 0x040fe20000001850 */
[----:B------:R-:W4:Y:S07]  /*3420*/  LDSM.16.MT88.4 R8, [R114+0x7800] ;  /* 0x007800007208783b */ /* 0x000f2e0000004200 */
[----:B------:R-:W-:Y:S01]  /*3430*/  HMMA.16816.F32 R40, R4, R22, R40 ;  /* 0x000000160428723c */ /* 0x000fe20000001828 */
[----:B------:R-:W-:Y:S01]  /*3440*/  F2FP.F16.F32.PACK_AB R4, R102, R99 ;  /* 0x000000636604723e */ /* 0x000fe200000000ff */
[----:B------:R-:W4:Y:S01]  /*3450*/  LDSM.16.MT88.4 R20, [R114+0x6800] ;  /* 0x006800007214783b */ /* 0x000f220000004200 */
[----:B--2---:R-:W-:-:S02]  /*3460*/  F2FP.F16.F32.PACK_AB R5, R106, R103 ;  /* 0x000000676a05723e */ /* 0x004fc400000000ff */
[----:B------:R-:W-:Y:S02]  /*3470*/  F2FP.F16.F32.PACK_AB R6, R101, R100 ;  /* 0x000000646506723e */ /* 0x000fe400000000ff */
[----:B-1----:R-:W-:-:S07]  /*3480*/  F2FP.F16.F32.PACK_AB R7, R104, R105 ;  /* 0x000000696807723e */ /* 0x002fce00000000ff */
[C---:B-----5:R-:W-:Y:S08]  /*3490*/  HMMA.16816.F32 R60, R4.reuse, R16, R60 ;  /* 0x00000010043c723c */ /* 0x060ff0000000183c */
[C---:B---3--:R-:W-:Y:S08]  /*34a0*/  HMMA.16816.F32 R44, R4.reuse, R12, R44 ;  /* 0x0000000c042c723c */ /* 0x048ff0000000182c */
[C---:B------:R-:W-:Y:S01]  /*34b0*/  HMMA.16816.F32 R48, R4.reuse, R14, R48 ;  /* 0x0000000e0430723c */ /* 0x040fe20000001830 */
[----:B------:R-:W1:Y:S07]  /*34c0*/  LDSM.16.MT88.4 R12, [R114+0x8800] ;  /* 0x00880000720c783b */ /* 0x000e6e0000004200 */
[C---:B----4-:R-:W-:Y:S08]  /*34d0*/  HMMA.16816.F32 R52, R4.reuse, R8, R52 ;  /* 0x000000080434723c */ /* 0x050ff00000001834 */
[C---:B------:R-:W-:Y:S01]  /*34e0*/  HMMA.16816.F32 R56, R4.reuse, R10, R56 ;  /* 0x0000000a0438723c */ /* 0x040fe20000001838 */
[----:B------:R-:W2:Y:S07]  /*34f0*/  LDSM.16.MT88.4 R8, [R87+0x8800] ;  /* 0x008800005708783b */ /* 0x000eae0000004200 */
        /* <DEDUP_REMOVED lines=17> */
[----:B----4-:R-:W-:Y:S01]  /*3610*/  F2FP.F16.F32.PACK_AB R4, R21, R20 ;  /* 0x000000141504723e */ /* 0x010fe200000000ff */
[----:B------:R-:W2:Y:S01]  /*3620*/  LDSM.16.MT88.4 R8, [R114+0x7c00] ;  /* 0x007c00007208783b */ /* 0x000ea20000004200 */
[----:B-1----:R-:W-:-:S02]  /*3630*/  F2FP.F16.F32.PACK_AB R6, R109, R22 ;  /* 0x000000166d06723e */ /* 0x002fc400000000ff */
        /* <DEDUP_REMOVED lines=56> */
.L_x_4225:
[----:B------:R-:W-:Y:S01]  /*39c0*/  @!P1 IADD3 R5, P0, PT, RZ, -R129, RZ ;  /* 0x80000081ff059210 */ /* 0x000fe20007f1e0ff */
[----:B------:R-:W1:Y:S01]  /*39d0*/  S2R R113, SR_TID.X ;  /* 0x0000000000717919 */ /* 0x000e620000002100 */
[----:B------:R-:W2:Y:S01]  /*39e0*/  @!P1 LDC R110, c[0x0][0x3c0] ;  /* 0x0000f000ff6e9b82 */ /* 0x000ea20000000800 */
[----:B------:R-:W-:Y:S07]  /*39f0*/  DEPBAR.LE SB0, 0x0 ;  /* 0x000080000000791a */ /* 0x000fee0000000000 */
[----:B------:R-:W3:Y:S08]  /*3a00*/  LDC R132, c[0x0][0x3c4] ;  /* 0x0000f100ff847b82 */ /* 0x000ef00000000800 */
[----:B------:R-:W-:Y:S01]  /*3a10*/  BAR.SYNC.DEFER_BLOCKING 0x0 ;  /* 0x0000000000007b1d */ /* 0x000fe20000010000 */
[C---:B-1----:R-:W-:Y:S01]  /*3a20*/  LOP3.LUT R123, R113.reuse, 0x18, RZ, 0xc0, !PT ;  /* 0x00000018717b7812 */ /* 0x042fe200078ec0ff */
[----:B--2---:R-:W-:Y:S02]  /*3a30*/  @!P1 IMAD.SHL.U32 R4, R110, 0x40, RZ ;  /* 0x000000406e049824 */ /* 0x004fe400078e00ff */
[----:B------:R-:W-:Y:S02]  /*3a40*/  IMAD.SHL.U32 R124, R113, 0x8, RZ ;  /* 0x00000008717c7824 */ /* 0x000fe400078e00ff */
[----:B------:R-:W-:Y:S03]  /*3a50*/  @!P1 IMAD.X R4, RZ, RZ, ~R4, P0 ;  /* 0x000000ffff049224 */ /* 0x000fe600000e0e04 */
[C---:B------:R-:W-:Y:S02]  /*3a60*/  LOP3.LUT R2, R124.reuse, 0xd8, RZ, 0xc0, !PT ;  /* 0x000000d87c027812 */ /* 0x040fe400078ec0ff */
[----:B------:R-:W-:Y:S02]  /*3a70*/  @!P1 SHF.R.S64 R5, R5, 0x1f, R4 ;  /* 0x0000001f05059819 */ /* 0x000fe40000001004 */
[----:B------:R-:W-:Y:S02]  /*3a80*/  LOP3.LUT R0, R124, 0x1f20, RZ, 0xc0, !PT ;  /* 0x00001f207c007812 */ /* 0x000fe400078ec0ff */
[----:B------:R-:W-:Y:S01]  /*3a90*/  LOP3.LUT R133, R2, R123, RZ, 0x3c, !PT ;  /* 0x0000007b02857212 */ /* 0x000fe200078e3cff */
[----:B------:R-:W-:Y:S01]  /*3aa0*/  IMAD.MOV.U32 R2, RZ, RZ, R120 ;  /* 0x000000ffff027224 */ /* 0x000fe200078e0078 */
[----:B------:R-:W-:Y:S02]  /*3ab0*/  @!P1 IADD3 R120, P0, PT, R120, R5, RZ ;  /* 0x0000000578789210 */ /* 0x000fe40007f1e0ff */
[----:B------:R-:W-:Y:S01]  /*3ac0*/  LOP3.LUT R133, R0, R133, RZ, 0xfc, !PT ;  /* 0x0000008500857212 */ /* 0x000fe200078efcff */
[----:B------:R-:W-:Y:S01]  /*3ad0*/  IMAD.MOV.U32 R0, RZ, RZ, R121 ;  /* 0x000000ffff007224 */ /* 0x000fe200078e0079 */
[----:B------:R-:W-:Y:S01]  /*3ae0*/  @!P1 LEA.HI.X.SX32 R121, R4, R121, 0x1, P0 ;  /* 0x0000007904799211 */ /* 0x000fe200000f0eff */
[----:B---3--:R-:W-:Y:S08]  /*3af0*/  @!P1 BRA `(.L_x_4222) ;  /* 0x0000000000f49947 */ /* 0x008ff00003800000 */
        /* <DEDUP_REMOVED lines=46> */
[----:B------:R-:W3:Y:S03]  /*3de0*/  LDG.E R7, desc[UR20][R16.64] ;  /* 0x0000001410077981 */ /* 0x000ee6000c1e1900 */
[----:B------:R-:W-:Y:S01]  /*3df0*/  SHF.R.S32.HI R9, RZ, 0x1f, R5 ;  /* 0x0000001fff097819 */ /* 0x000fe20000011405 */
[----:B------:R-:W3:Y:S04]  /*3e00*/  LDG.E R4, desc[UR20][R14.64] ;  /* 0x000000140e047981 */ /* 0x000ee8000c1e1900 */
        /* <DEDUP_REMOVED lines=12> */
.L_x_4222:
[----:B------:R-:W-:Y:S01]  /*3ed0*/  LEA R111, R133, UR5, 0x1 ;  /* 0x00000005856f7c11 */ /* 0x000fe2000f8e08ff */
[C---:B------:R-:W-:Y:S01]  /*3ee0*/  IMAD.SHL.U32 R115, R113.reuse, 0x10, RZ ;  /* 0x0000001071737824 */ /* 0x040fe200078e00ff */
        /* <DEDUP_REMOVED lines=8> */
[C---:B------:R-:W-:Y:S01]  /*3f70*/  LOP3.LUT R87, R115.reuse, 0x100, RZ, 0xc0, !PT ;  /* 0x0000010073577812 */ /* 0x040fe200078ec0ff */
        /* <DEDUP_REMOVED lines=22> */
[----:B------:R-:W-:Y:S02]  /*40e0*/  ISETP.GT.AND P2, PT, R122, R117, PT ;  /* 0x000000757a00720c */ /* 0x000fe40003f44270 */
[----:B------:R-:W-:Y:S02]  /*40f0*/  SEL R87, R87, 0xffffffe0, !P0 ;  /* 0xffffffe057577807 */ /* 0x000fe40004000000 */
[----:B------:R-:W2:Y:S03]  /*4100*/  LDSM.16.M88.4 R92, [R84+0x3000] ;  /* 0x00300000545c783b */ /* 0x000ea60000000200 */
[C---:B------:R-:W-:Y:S02]  /*4110*/  IMAD.IADD R2, R87.reuse, 0x1, R86 ;  /* 0x0000000157027824 */ /* 0x040fe400078e0256 */
[----:B------:R-:W3:Y:S01]  /*4120*/  LDSM.16.M88.4 R96, [R84+0x3400] ;  /* 0x003400005460783b */ /* 0x000ee20000000200 */
[----:B------:R-:W-:Y:S04]  /*4130*/  IMAD.IADD R0, R87, 0x1, R84 ;  /* 0x0000000157007824 */ /* 0x000fe800078e0254 */
[----:B------:R-:W5:Y:S05]  /*4140*/  LDSM.16.M88.4 R100, [R84+0x3800] ;  /* 0x003800005464783b */ /* 0x000f6a0000000200 */
[----:B------:R-:W4:Y:S01]  /*4150*/  LDSM.16.M88.4 R104, [R84+0x3c00] ;  /* 0x003c00005468783b */ /* 0x000f220000000200 */
[C---:B--2---:R-:W-:Y:S08]  /*4160*/  HMMA.16816.F32 R4, R88.reuse, R92, RZ ;  /* 0x0000005c5804723c */ /* 0x044ff000000018ff */
[C---:B------:R-:W-:Y:S01]  /*4170*/  HMMA.16816.F32 R8, R88.reuse, R94, RZ ;  /* 0x0000005e5808723c */ /* 0x040fe200000018ff */
[----:B------:R-:W-:Y:S07]  /*4180*/  LDSM.16.M88.4 R92, [R2] ;  /* 0x00000000025c783b */ /* 0x000fee0000000200 */
[C---:B---3--:R-:W-:Y:S08]  /*4190*/  HMMA.16816.F32 R12, R88.reuse, R96, RZ ;  /* 0x00000060580c723c */ /* 0x048ff000000018ff */
[C---:B------:R-:W-:Y:S01]  /*41a0*/  HMMA.16816.F32 R16, R88.reuse, R98, RZ ;  /* 0x000000625810723c */ /* 0x040fe200000018ff */
[----:B------:R-:W2:Y:S07]  /*41b0*/  LDSM.16.M88.4 R96, [R0+0x3000] ;  /* 0x003000000060783b */ /* 0x000eae0000000200 */
[C---:B-----5:R-:W-:Y:S08]  /*41c0*/  HMMA.16816.F32 R20, R88.reuse, R100, RZ ;  /* 0x000000645814723c */ /* 0x060ff000000018ff */
        /* <DEDUP_REMOVED lines=55> */
[----:B------:R-:W3:Y:S05]  /*4540*/  LDSM.16.M88.4 R92, [R0+0x5400] ;  /* 0x00540000005c783b */ /* 0x000eea0000000200 */
[----:B------:R-:W4:Y:S02]  /*4550*/  LDSM.16.M88.4 R100, [R0+0x5800] ;  /* 0x005800000064783b */ /* 0x000f240000000200 */
        /* <DEDUP_REMOVED lines=89> */
.L_x_4224:
        /* <DEDUP_REMOVED lines=12> */
.L_x_4223:
        /* <DEDUP_REMOVED lines=146> */
[----:B------:R-:W-:Y:S01]  /*54d0*/  ISETP.GT.AND P0, PT, R122, R117, PT ;  /* 0x000000757a00720c */ /* 0x000fe20003f04270 */
        /* <DEDUP_REMOVED lines=129> */
.L_x_4221:
[----:B------:R-:W1:Y:S01]  /*5cf0*/  SHFL.BFLY PT, R4, R109, 0x2, 0x1f ;  /* 0x0c401f006d047f89 */ /* 0x000e6200000e0000 */
[----:B------:R-:W-:Y:S01]  /*5d00*/  SHF.L.U32 R6, R113, 0x1, RZ ;  /* 0x0000000171067819 */ /* 0x000fe200000006ff */
[----:B------:R-:W2:Y:S01]  /*5d10*/  S2UR UR4, SR_CTAID.Y ;  /* 0x00000000000479c3 */ /* 0x000ea20000002600 */
[----:B------:R-:W-:Y:S01]  /*5d20*/  LOP3.LUT R8, R123, 0xc0, R124, 0xf8, !PT ;  /* 0x000000c07b087812 */ /* 0x000fe200078ef87c */
[----:B------:R-:W3:Y:S01]  /*5d30*/  SHFL.BFLY PT, R3, R108, 0x2, 0x1f ;  /* 0x0c401f006c037f89 */ /* 0x000ee200000e0000 */
[----:B------:R-:W-:Y:S01]  /*5d40*/  LOP3.LUT R7, R115, 0x6, R6, 0xf8, !PT ;  /* 0x0000000673077812 */ /* 0x000fe200078ef806 */
[----:B------:R-:W-:Y:S01]  /*5d50*/  BSSY.RECONVERGENT B0, `(.L_x_4226) ;  /* 0x000008b000007945 */ /* 0x000fe20003800200 */
[----:B------:R-:W-:-:S03]  /*5d60*/  IADD3 R16, PT, PT, -R125, RZ, RZ ;  /* 0x000000ff7d107210 */ /* 0x000fc60007ffe1ff */
[----:B------:R-:W-:Y:S01]  /*5d70*/  BAR.SYNC.DEFER_BLOCKING 0x0 ;  /* 0x0000000000007b1d */ /* 0x000fe20000010000 */
[----:B------:R-:W-:Y:S02]  /*5d80*/  LOP3.LUT R7, R7, 0x20, R124, 0xf8, !PT ;  /* 0x0000002007077812 */ /* 0x000fe400078ef87c */
[----:B------:R-:W-:Y:S02]  /*5d90*/  LOP3.LUT P2, RZ, R113, 0x3, RZ, 0xc0, !PT ;  /* 0x0000000371ff7812 */ /* 0x000fe4000784c0ff */
[----:B------:R-:W-:-:S03]  /*5da0*/  LOP3.LUT R21, R116, 0x30, RZ, 0xc0, !PT ;  /* 0x0000003074157812 */ /* 0x000fc600078ec0ff */
[----:B------:R-:W2:Y:S01]  /*5db0*/  LDC.64 R14, c[0x0][0x430] ;  /* 0x00010c00ff0e7b82 */ /* 0x000ea20000000a00 */
[----:B------:R-:W-:-:S04]  /*5dc0*/  SHF.R.U32.HI R18, RZ, 0x2, R113 ;  /* 0x00000002ff127819 */ /* 0x000fc80000011671 */
[----:B------:R-:W-:-:S03]  /*5dd0*/  LOP3.LUT R21, R21, 0x7, R18, 0xf8, !PT ;  /* 0x0000000715157812 */ /* 0x000fc600078ef812 */
[----:B------:R-:W4:Y:S01]  /*5de0*/  S2UR UR6, SR_CTAID.Z ;  /* 0x00000000000679c3 */ /* 0x000f220000002700 */
[----:B-1----:R-:W-:Y:S01]  /*5df0*/  FADD.FTZ R9, R4, R109 ;  /* 0x0000006d04097221 */ /* 0x002fe20000010000 */
[----:B---3--:R-:W-:-:S04]  /*5e00*/  FADD.FTZ R10, R3, R108 ;  /* 0x0000006c030a7221 */ /* 0x008fc80000010000 */
[----:B------:R-:W1:Y:S02]  /*5e10*/  SHFL.BFLY PT, R12, R9, 0x1, 0x1f ;  /* 0x0c201f00090c7f89 */ /* 0x000e6400000e0000 */
[----:B------:R-:W4:Y:S02]  /*5e20*/  LDC R13, c[0x0][0x3e0] ;  /* 0x0000f800ff0d7b82 */ /* 0x000f240000000800 */
[----:B------:R-:W3:Y:S01]  /*5e30*/  SHFL.BFLY PT, R3, R10, 0x1, 0x1f ;  /* 0x0c201f000a037f89 */ /* 0x000ee200000e0000 */
[----:B--2---:R-:W-:Y:S01]  /*5e40*/  IMAD R14, R14, UR4, R125 ;  /* 0x000000040e0e7c24 */ /* 0x004fe2000f8e027d */
[----:B------:R-:W2:Y:S01]  /*5e50*/  LDCU UR4, c[0x0][0x44c] ;  /* 0x00008980ff0477ac */ /* 0x000ea20008000800 */
[----:B-1----:R-:W-:Y:S01]  /*5e60*/  FADD.FTZ R12, R9, R12 ;  /* 0x0000000c090c7221 */ /* 0x002fe20000010000 */
[----:B------:R-:W-:Y:S01]  /*5e70*/  LOP3.LUT R9, R112, 0xd8, RZ, 0xc0, !PT ;  /* 0x000000d870097812 */ /* 0x000fe200078ec0ff */
[----:B----4-:R-:W-:Y:S02]  /*5e80*/  IMAD R16, R13, R16, UR6 ;  /* 0x000000060d107e24 */ /* 0x010fe4000f8e0210 */
[----:B------:R-:W1:Y:S01]  /*5e90*/  MUFU.RCP R5, R12 ;  /* 0x0000000c00057308 */ /* 0x000e620000001000 */
[----:B---3--:R-:W-:Y:S01]  /*5ea0*/  FADD.FTZ R3, R10, R3 ;  /* 0x000000030a037221 */ /* 0x008fe20000010000 */
[----:B------:R-:W-:Y:S01]  /*5eb0*/  FSETP.NE.FTZ.AND P1, PT, R12, RZ, PT ;  /* 0x000000ff0c00720b */ /* 0x000fe20003f35000 */
[----:B------:R-:W-:Y:S01]  /*5ec0*/  IMAD R14, R14, R13, R16 ;  /* 0x0000000d0e0e7224 */ /* 0x000fe200078e0210 */
[----:B------:R-:W-:-:S02]  /*5ed0*/  LOP3.LUT R9, R9, 0x18, R116, 0x78, !PT ;  /* 0x0000001809097812 */ /* 0x000fc400078e7874 */
[----:B------:R-:W-:Y:S02]  /*5ee0*/  FSETP.NE.FTZ.AND P0, PT, R3, RZ, PT ;  /* 0x000000ff0300720b */ /* 0x000fe40003f15000 */
[----:B------:R-:W3:Y:S01]  /*5ef0*/  MUFU.RCP R4, R3 ;  /* 0x0000000300047308 */ /* 0x000ee20000001000 */
[----:B------:R-:W-:Y:S02]  /*5f00*/  LOP3.LUT R9, R9, 0xf24, R112, 0xf8, !PT ;  /* 0x00000f2409097812 */ /* 0x000fe400078ef870 */
[----:B------:R-:W-:Y:S02]  /*5f10*/  MOV R13, 0xff800000 ;  /* 0xff800000000d7802 */ /* 0x000fe40000000f00 */
[----:B------:R-:W-:Y:S02]  /*5f20*/  MOV R16, 0xff800000 ;  /* 0xff80000000107802 */ /* 0x000fe40000000f00 */
[----:B------:R-:W4:Y:S01]  /*5f30*/  @P1 LDC R19, c[0x0][0x458] ;  /* 0x00011600ff131b82 */ /* 0x000f220000000800 */
[----:B------:R-:W-:Y:S01]  /*5f40*/  @P1 MUFU.LG2 R12, R12 ;  /* 0x0000000c000c1308 */ /* 0x000fe20000000c00 */
[----:B-1----:R-:W-:-:S02]  /*5f50*/  FSEL R6, R5, 1, P1 ;  /* 0x3f80000005067808 */ /* 0x002fc40000800000 */
[----:B------:R-:W-:-:S03]  /*5f60*/  LOP3.LUT R5, R7, R8, RZ, 0xfc, !PT ;  /* 0x0000000807057212 */ /* 0x000fc600078efcff */
        /* <DEDUP_REMOVED lines=24> */
[----:B---3--:R-:W-:Y:S01]  /*60f0*/  FSEL R4, R4, 1, P0 ;  /* 0x3f80000004047808 */ /* 0x008fe20000000000 */
[----:B------:R-:W1:Y:S01]  /*6100*/  @P0 LDC R17, c[0x0][0x458] ;  /* 0x00011600ff110b82 */ /* 0x000e620000000800 */
[----:B------:R-:W-:Y:S01]  /*6110*/  LOP3.LUT R6, R124, 0x40, RZ, 0xc0, !PT ;  /* 0x000000407c067812 */ /* 0x000fe200078ec0ff */
[----:B------:R-:W3:Y:S01]  /*6120*/  @P0 MUFU.LG2 R3, R3 ;  /* 0x0000000300030308 */ /* 0x000ee20000000c00 */
        /* <DEDUP_REMOVED lines=28> */
[----:B------:R-:W-:Y:S01]  /*62f0*/  STS.64 [R5], R36 ;  /* 0x0000002405007388 */ /* 0x000fe20000000a00 */
[----:B------:R-:W-:Y:S01]  /*6300*/  IADD3 R124, PT, PT, R7, -R124, RZ ;  /* 0x8000007c077c7210 */ /* 0x000fe20007ffe0ff */
[----:B---3--:R-:W-:Y:S01]  /*6310*/  @P0 FMUL.FTZ R3, R3, 0.69314718246459960938 ;  /* 0x3f31721803030820 */ /* 0x008fe20000410000 */
[----:B------:R-:W-:Y:S01]  /*6320*/  @P1 FMUL.FTZ R23, R12, 0.69314718246459960938 ;  /* 0x3f3172180c171820 */ /* 0x000fe20000410000 */
[----:B------:R-:W-:Y:S02]  /*6330*/  STS.64 [R5+0x400], R38 ;  /* 0x0004002605007388 */ /* 0x000fe40000000a00 */
[----:B-1----:R-:W-:Y:S01]  /*6340*/  @P0 FFMA.FTZ R13, R0, R17, R3 ;  /* 0x00000011000d0223 */ /* 0x002fe20000010003 */
[----:B----4-:R-:W-:Y:S01]  /*6350*/  @P1 FFMA.FTZ R16, R2, R19, R23 ;  /* 0x0000001302101223 */ /* 0x010fe20000010017 */
        /* <DEDUP_REMOVED lines=13> */
[----:B-1----:R-:W-:-:S03]  /*6430*/  LEA R52, R9, UR5, 0x2 ;  /* 0x0000000509347c11 */ /* 0x002fc6000f8e10ff */
[----:B------:R3:W-:Y:S01]  /*6440*/  STS.64 [R124+0x2460], R66 ;  /* 0x002460427c007388 */ /* 0x0007e20000000a00 */
[----:B------:R-:W1:Y:S03]  /*6450*/  S2UR UR5, SR_CTAID.X ;  /* 0x00000000000579c3 */ /* 0x000e660000002500 */
[----:B------:R3:W-:Y:S04]  /*6460*/  STS.64 [R5+0x4000], R68 ;  /* 0x0040004405007388 */ /* 0x0007e80000000a00 */
[----:B------:R3:W-:Y:S04]  /*6470*/  STS.64 [R5+0x4400], R70 ;  /* 0x0044004605007388 */ /* 0x0007e80000000a00 */
[----:B------:R3:W-:Y:S04]  /*6480*/  STS.64 [R7+0x4020], R72 ;  /* 0x0040204807007388 */ /* 0x0007e80000000a00 */
[----:B------:R3:W-:Y:S04]  /*6490*/  STS.64 [R7+0x4420], R74 ;  /* 0x0044204a07007388 */ /* 0x0007e80000000a00 */
[----:B------:R3:W-:Y:S04]  /*64a0*/  STS.64 [R4+0x4040], R76 ;  /* 0x0040404c04007388 */ /* 0x0007e80000000a00 */
[----:B------:R3:W-:Y:S01]  /*64b0*/  STS.64 [R4+0x4440], R78 ;  /* 0x0044404e04007388 */ /* 0x0007e20000000a00 */
[----:B-1----:R-:W-:-:S03]  /*64c0*/  USHF.L.U32 UR6, UR5, 0x6, URZ ;  /* 0x0000000605067899 */ /* 0x002fc600080006ff */
[----:B------:R3:W-:Y:S03]  /*64d0*/  STS.64 [R124+0x4060], R80 ;  /* 0x004060507c007388 */ /* 0x0007e60000000a00 */
[----:B------:R-:W-:Y:S01]  /*64e0*/  IMAD R14, R14, R15, UR6 ;  /* 0x000000060e0e7e24 */ /* 0x000fe2000f8e020f */
[----:B------:R3:W-:Y:S03]  /*64f0*/  STS.64 [R124+0x4460], R82 ;  /* 0x004460527c007388 */ /* 0x0007e60000000a00 */
[----:B--2---:R-:W-:Y:S01]  /*6500*/  IMAD R0, R14, UR4, RZ ;  /* 0x000000040e007c24 */ /* 0x004fe2000f8e02ff */
[----:B------:R-:W-:Y:S06]  /*6510*/  BAR.SYNC.DEFER_BLOCKING 0x0 ;  /* 0x0000000000007b1d */ /* 0x000fec0000010000 */
[----:B------:R3:W1:Y:S04]  /*6520*/  LDS.128 R8, [R52] ;  /* 0x0000000034087984 */ /* 0x0006680000000c00 */
[----:B------:R3:W2:Y:S01]  /*6530*/  LDS.128 R4, [R52+0x800] ;  /* 0x0008000034047984 */ /* 0x0006a20000000c00 */
[----:B------:R-:W-:Y:S05]  /*6540*/  @P2 BRA `(.L_x_4227) ;  /* 0x00000000002c2947 */ /* 0x000fea0003800000 */
[----:B------:R-:W4:Y:S01]  /*6550*/  LDCU.64 UR4, c[0x0][0x428] ;  /* 0x00008500ff0477ac */ /* 0x000f220008000a00 */
[----:B------:R-:W-:Y:S01]  /*6560*/  VIADD R2, R15, -UR6 ;  /* 0x800000060f027c36 */ /* 0x000fe20008000000 */
        /* <DEDUP_REMOVED lines=9> */
.L_x_4227:
[----:B------:R-:W-:Y:S05]  /*6600*/  BSYNC.RECONVERGENT B0 ;  /* 0x0000000000007941 */ /* 0x000fea0003800200 */
.L_x_4226:
        /* <DEDUP_REMOVED lines=8> */
[C---:B----4-:R-:W-:Y:S01]  /*6690*/  IADD3 R2, P0, PT, R0.reuse, R113, RZ ;  /* 0x0000007100027210 */ /* 0x050fe20007f1e0ff */
[----:B------:R-:W4:Y:S03]  /*66a0*/  LDS.128 R32, [R52+0x3000] ;  /* 0x0030000034207984 */ /* 0x000f260000000c00 */
[----:B------:R-:W-:Y:S01]  /*66b0*/  LEA.HI.X.SX32 R3, R0, RZ, 0x1, P0 ;  /* 0x000000ff00037211 */ /* 0x000fe200000f0eff */
[----:B------:R-:W4:Y:S01]  /*66c0*/  LDS.128 R28, [R52+0x3800] ;  /* 0x00380000341c7984 */ /* 0x000f220000000c00 */
[----:B---3--:R-:W-:-:S03]  /*66d0*/  LEA R54, P0, R2, UR4, 0x2 ;  /* 0x0000000402367c11 */ /* 0x008fc6000f8010ff */
[----:B------:R-:W3:Y:S01]  /*66e0*/  LDS.128 R24, [R52+0x4000] ;  /* 0x0040000034187984 */ /* 0x000ee20000000c00 */
[----:B------:R-:W-:-:S03]  /*66f0*/  LEA.HI.X R55, R2, UR5, R3, 0x2, P0 ;  /* 0x0000000502377c11 */ /* 0x000fc600080f1403 */
[----:B------:R-:W3:Y:S04]  /*6700*/  LDS.128 R20, [R52+0x4800] ;  /* 0x0048000034147984 */ /* 0x000ee80000000c00 */
[----:B------:R-:W3:Y:S04]  /*6710*/  LDS.128 R16, [R52+0x5000] ;  /* 0x0050000034107984 */ /* 0x000ee80000000c00 */
[----:B------:R-:W3:Y:S04]  /*6720*/  LDS.128 R12, [R52+0x5800] ;  /* 0x00580000340c7984 */ /* 0x000ee80000000c00 */
[----:B-1----:R-:W-:Y:S04]  /*6730*/  STG.E.128 desc[UR20][R54.64], R8 ;  /* 0x0000000836007986 */ /* 0x002fe8000c101d14 */
[----:B--2---:R-:W-:Y:S04]  /*6740*/  STG.E.128 desc[UR20][R54.64+0x1800], R4 ;  /* 0x0018000436007986 */ /* 0x004fe8000c101d14 */
[----:B-----5:R-:W-:Y:S04]  /*6750*/  STG.E.128 desc[UR20][R54.64+0x3000], R48 ;  /* 0x0030003036007986 */ /* 0x020fe8000c101d14 */
[----:B------:R-:W-:Y:S04]  /*6760*/  STG.E.128 desc[UR20][R54.64+0x4800], R44 ;  /* 0x0048002c36007986 */ /* 0x000fe8000c101d14 */
[----:B------:R-:W-:Y:S04]  /*6770*/  STG.E.128 desc[UR20][R54.64+0x80], R40 ;  /* 0x0000802836007986 */ /* 0x000fe8000c101d14 */
[----:B------:R-:W-:Y:S04]  /*6780*/  STG.E.128 desc[UR20][R54.64+0x1880], R36 ;  /* 0x0018802436007986 */ /* 0x000fe8000c101d14 */
[----:B----4-:R-:W-:Y:S04]  /*6790*/  STG.E.128 desc[UR20][R54.64+0x3080], R32 ;  /* 0x0030802036007986 */ /* 0x010fe8000c101d14 */
[----:B------:R-:W-:Y:S04]  /*67a0*/  STG.E.128 desc[UR20][R54.64+0x4880], R28 ;  /* 0x0048801c36007986 */ /* 0x000fe8000c101d14 */
[----:B---3--:R-:W-:Y:S04]  /*67b0*/  STG.E.128 desc[UR20][R54.64+0x100], R24 ;  /* 0x0001001836007986 */ /* 0x008fe8000c101d14 */
[----:B------:R-:W-:Y:S04]  /*67c0*/  STG.E.128 desc[UR20][R54.64+0x1900], R20 ;  /* 0x0019001436007986 */ /* 0x000fe8000c101d14 */
[----:B------:R-:W-:Y:S04]  /*67d0*/  STG.E.128 desc[UR20][R54.64+0x3100], R16 ;  /* 0x0031001036007986 */ /* 0x000fe8000c101d14 */
[----:B------:R-:W-:Y:S01]  /*67e0*/  STG.E.128 desc[UR20][R54.64+0x4900], R12 ;  /* 0x0049000c36007986 */ /* 0x000fe2000c101d14 */
[----:B------:R-:W-:Y:S05]  /*67f0*/  EXIT ;  /* 0x000000000000794d */ /* 0x000fea0003800000 */
.L_x_4228:
        /* <DEDUP_REMOVED lines=16> */
.L_x_5538:


//--------------------- .text._ZN5flash24flash_fwd_splitkv_kernelI23Flash_fwd_kernel_traitsILi96ELi64ELi64ELi4ELb0ELb0EN7cutlass6half_tE19Flash_kernel_traitsILi96ELi64ELi64ELi4ES3_EELb1ELb0ELb0ELb1ELb1ELb1ELb1ELb0EEEvNS_16Flash_fwd_paramsE --------------------------
	.section	.text._ZN5flash24flash_fwd_splitkv_kernelI23Flash_fwd_kernel_traitsILi96ELi64ELi64ELi4ELb0ELb0EN7cutlass6half_tE19Flash_kernel_traitsILi96ELi64ELi64ELi4ES3_EELb1ELb0ELb0ELb1ELb1ELb1ELb1ELb0EEEvNS_16Flash_fwd_paramsE,"ax",@progbits
	.align	128
        .global         _ZN5flash24flash_fwd_splitkv_kernelI23Flash_fwd_kernel_traitsILi96ELi64ELi64ELi4ELb0ELb0EN7cutlass6half_tE19Flash_kernel_traitsILi96ELi64ELi64ELi4ES3_EELb1ELb0ELb0ELb1ELb1ELb1ELb1ELb0EEEvNS_16Flash_fwd_paramsE
        .type           _ZN5flash24flash_fwd_splitkv_kernelI23Flash_fwd_kernel_traitsILi96ELi64ELi64ELi4ELb0ELb0EN7cutlass6half_tE19Flash_kernel_traitsILi96ELi64ELi64ELi4ES3_EELb1ELb0ELb0ELb1ELb1ELb1ELb1ELb0EEEvNS_16Flash_fwd_paramsE,@function
        .size           _ZN5flash24flash_fwd_splitkv_kernelI23Flash_fwd_kernel_traitsILi96ELi64ELi64ELi4ELb0ELb0EN7cutlass6half_tE19Flash_kernel_traitsILi96ELi64ELi64ELi4ES3_EELb1ELb0ELb0ELb1ELb1ELb1ELb1ELb0EEEvNS_16Flash_fwd_paramsE,(.L_x_5539 - _ZN5flash24flash_fwd_splitkv_kernelI23Flash_fwd_kernel_traitsILi96ELi64ELi64ELi4ELb0ELb0EN7cutlass6half_tE19Flash_kernel_traitsILi96ELi64ELi64ELi4ES3_EELb1ELb0ELb0ELb1ELb1ELb1ELb1ELb0EEEvNS_16Flash_fwd_paramsE)
        .other          _ZN5flash24flash_fwd_splitkv_kernelI23Flash_fwd_kernel_traitsILi96ELi64ELi64ELi4ELb0ELb0EN7cutlass6half_tE19Flash_kernel_traitsILi96ELi64ELi64ELi4ES3_EELb1ELb0ELb0ELb1ELb1ELb1ELb1ELb0EEEvNS_16Flash_fwd_paramsE,@"STO_CUDA_ENTRY STV_DEFAULT"
_ZN5flash24flash_fwd_splitkv_kernelI23Flash_fwd_kernel_traitsILi96ELi64ELi64ELi4ELb0ELb0EN7cutlass6half_tE19Flash_kernel_traitsILi96ELi64ELi64ELi4ES3_EELb1ELb0ELb0ELb1ELb1ELb1ELb1ELb0EEEvNS_16Flash_fwd_paramsE:
.text._ZN5flash24flash_fwd_splitkv_kernelI23Flash_fwd_kernel_traitsILi96ELi64ELi64ELi4ELb0ELb0EN7cutlass6half_tE19Flash_kernel_traitsILi96ELi64ELi64ELi4ES3_EELb1ELb0ELb0ELb1ELb1ELb1ELb1ELb0EEEvNS_16Flash_fwd_paramsE:
        /* <DEDUP_REMOVED lines=43> */
[----:B------:R-:W3:Y:S01]  /*02b0*/  S2R R9, SR_CTAID.Y ;  /* 0x0000000000097919 */ /* 0x000ee20000002600 */
[----:B-----5:R-:W-:Y:S01]  /*02c0*/  @P0 IMAD.IADD R89, R10, 0x1, -R19 ;  /* 0x000000010a590824 */ /* 0x020fe200078e0a13 */
[----:B------:R-:W4:Y:S05]  /*02d0*/  S2R R91, SR_TID.X ;  /* 0x00000000005b7919 */ /* 0x000f2a0000002100 */
[----:B-1----:R-:W1:Y:S01]  /*02e0*/  LDC R2, c[0x0][0x438] ;  /* 0x00010e00ff027b82 */ /* 0x002e620000000800 */
[-C--:B--2---:R-:W-:Y:S02]  /*02f0*/  IABS R8, R0.reuse ;  /* 0x0000000000087213 */ /* 0x084fe40000000000 */
[----:B------:R-:W-:-:S02]  /*0300*/  IABS R11, R0 ;  /* 0x00000000000b7213 */ /* 0x000fc40000000000 */
[----:B------:R-:W2:Y:S03]  /*0310*/  I2F.RP R4, R8 ;  /* 0x0000000800047306 */ /* 0x000ea60000209400 */
[----:B------:R-:W-:Y:S02]  /*0320*/  IMAD.MOV R11, RZ, RZ, -R11 ;  /* 0x000000ffff0b7224 */ /* 0x000fe400078e0a0b */
[----:B-1----:R-:W-:-:S05]  /*0330*/  VIADD R2, R2, 0x3f ;  /* 0x0000003f02027836 */ /* 0x002fca0000000000 */
[----:B------:R-:W-:-:S04]  /*0340*/  SHF.R.S32.HI R13, RZ, 0x1f, R2 ;  /* 0x0000001fff0d7819 */ /* 0x000fc80000011402 */
[----:B------:R-:W-:Y:S01]  /*0350*/  LEA.HI R13, R13, R2, RZ, 0x6 ;  /* 0x000000020d0d7211 */ /* 0x000fe200078f30ff */
[----:B--2---:R-:W1:Y:S01]  /*0360*/  MUFU.RCP R3, R4 ;  /* 0x0000000400037308 */ /* 0x004e620000001000 */
[----:B------:R-:W-:Y:S02]  /*0370*/  IMAD.MOV.U32 R2, RZ, RZ, RZ ;  /* 0x000000ffff027224 */ /* 0x000fe400078e00ff */
[----:B------:R-:W-:-:S05]  /*0380*/  LEA.HI.SX32 R13, R13, R0, 0x1a ;  /* 0x000000000d0d7211 */ /* 0x000fca00078fd2ff */
[----:B------:R-:W-:Y:S02]  /*0390*/  VIADD R13, R13, 0xffffffff ;  /* 0xffffffff0d0d7836 */ /* 0x000fe40000000000 */
[----:B-1----:R-:W-:-:S03]  /*03a0*/  VIADD R3, R3, 0xffffffe ;  /* 0x0ffffffe03037836 */ /* 0x002fc60000000000 */
[----:B------:R-:W-:Y:S02]  /*03b0*/  IABS R4, R13 ;  /* 0x0000000d00047213 */ /* 0x000fe40000000000 */
[----:B------:R-:W-:Y:S01]  /*03c0*/  LOP3.LUT R13, R13, R0, RZ, 0x3c, !PT ;  /* 0x000000000d0d7212 */ /* 0x000fe200078e3cff */
[----:B------:R-:W1:Y:S02]  /*03d0*/  F2I.FTZ.U32.TRUNC.NTZ R3, R3 ;  /* 0x0000000300037305 */ /* 0x000e64000021f000 */
[----:B-1----:R-:W-:-:S04]  /*03e0*/  IMAD.MOV R5, RZ, RZ, -R3 ;  /* 0x000000ffff057224 */ /* 0x002fc800078e0a03 */
[----:B------:R-:W-:-:S04]  /*03f0*/  IMAD R5, R5, R8, RZ ;  /* 0x0000000805057224 */ /* 0x000fc800078e02ff */
[----:B------:R-:W-:Y:S02]  /*0400*/  IMAD.HI.U32 R5, R3, R5, R2 ;  /* 0x0000000503057227 */ /* 0x000fe400078e0002 */
[----:B------:R-:W1:Y:S04]  /*0410*/  @!P0 LDC.64 R2, c[0x0][0x488] ;  /* 0x00012200ff028b82 */ /* 0x000e680000000a00 */
[----:B------:R-:W-:-:S04]  /*0420*/  IMAD.HI.U32 R6, R5, R4, RZ ;  /* 0x0000000405067227 */ /* 0x000fc800078e00ff */
[----:B------:R-:W-:Y:S02]  /*0430*/  IMAD R11, R6, R11, R4 ;  /* 0x0000000b060b7224 */ /* 0x000fe400078e0204 */
[----:B------:R-:W2:Y:S03]  /*0440*/  @!P0 LDC.64 R4, c[0x0][0x438] ;  /* 0x00010e00ff048b82 */ /* 0x000ea60000000a00 */
[----:B------:R-:W-:Y:S02]  /*0450*/  ISETP.GT.U32.AND P2, PT, R8, R11, PT ;  /* 0x0000000b0800720c */ /* 0x000fe40003f44070 */
[----:B-1----:R-:W-:-:S03]  /*0460*/  @!P0 ISETP.NE.U32.AND P1, PT, R2, RZ, PT ;  /* 0x000000ff0200820c */ /* 0x002fc60003f25070 */
[----:B------:R-:W1:Y:S08]  /*0470*/  LDC R2, c[0x0][0x508] ;  /* 0x00014200ff027b82 */ /* 0x000e700000000800 */
        /* <DEDUP_REMOVED lines=13> */
[----:B-1----:R-:W-:Y:S02]  /*0550*/  IADD3 R3, PT, PT, R3, 0x40, R2 ;  /* 0x0000004003037810 */ /* 0x002fe40007ffe002 */
[----:B------:R-:W-:Y:S02]  /*0560*/  @!P0 LOP3.LUT R6, RZ, R0, RZ, 0x33, !PT ;  /* 0x00000000ff068212 */ /* 0x000fe400078e33ff */
[----:B------:R-:W-:Y:S02]  /*0570*/  SHF.R.S32.HI R0, RZ, 0x1f, R3 ;  /* 0x0000001fff007819 */ /* 0x000fe40000011403 */
[----:B------:R-:W-:Y:S01]  /*0580*/  LEA.HI R5, R5, R4, RZ, 0x6 ;  /* 0x0000000405057211 */ /* 0x000fe200078f30ff */
[----:B---3--:R-:W-:Y:S01]  /*0590*/  IMAD R116, R6, R9, RZ ;  /* 0x0000000906747224 */ /* 0x008fe200078e02ff */
[----:B------:R-:W-:-:S02]  /*05a0*/  LEA.HI R0, R0, R3, RZ, 0x6 ;  /* 0x0000000300007211 */ /* 0x000fc400078f30ff */
[----:B------:R-:W-:Y:S02]  /*05b0*/  SHF.R.S32.HI R5, RZ, 0x6, R5 ;  /* 0x00000006ff057819 */ /* 0x000fe40000011405 */
[----:B------:R-:W-:Y:S02]  /*05c0*/  SHF.R.S32.HI R0, RZ, 0x6, R0 ;  /* 0x00000006ff007819 */ /* 0x000fe40000011400 */
[----:B------:R-:W-:-:S04]  /*05d0*/  VIADDMNMX R3, R116, R6, R5, PT ;  /* 0x0000000674037246 */ /* 0x000fc80003800105 */
[----:B------:R-:W-:-:S04]  /*05e0*/  VIMNMX R3, PT, PT, R3, R0, PT ;  /* 0x0000000003037248 */ /* 0x000fc80003fe0100 */
[----:B------:R-:W-:-:S13]  /*05f0*/  ISETP.GE.AND P0, PT, R116, R3, PT ;  /* 0x000000037400720c */ /* 0x000fda0003f06270 */
[----:B----4-:R-:W-:Y:S05]  /*0600*/  @!P0 BRA `(.L_x_4229) ;  /* 0x0000000000d88947 */ /* 0x010fea0003800000 */
        /* <DEDUP_REMOVED lines=54> */
.L_x_4229:
        /* <DEDUP_REMOVED lines=8> */
.L_x_4230:
        /* <DEDUP_REMOVED lines=40> */
[----:B------:R-:W4:Y:S01]  /*0c70*/  LDG.E R10, desc[UR20][R18.64] ;  /* 0x00000014120a7981 */ /* 0x000f22000c1e1900 */
[----:B---3--:R-:W-:Y:S02]  /*0c80*/  IABS R7, R5 ;  /* 0x0000000500077213 */ /* 0x008fe40000000000 */
[----:B------:R-:W-:Y:S02]  /*0c90*/  IADD3 R9, PT, PT, -R9, RZ, RZ ;  /* 0x000000ff09097210 */ /* 0x000fe40007ffe1ff */
[----:B------:R-:W3:Y:S01]  /*0ca0*/  I2F.RP R13, R7 ;  /* 0x00000007000d7306 */ /* 0x000ee20000209400 */
[----:B-1----:R-:W-:Y:S02]  /*0cb0*/  MOV R80, UR12 ;  /* 0x0000000c00507c02 */ /* 0x002fe40008000f00 */
[----:B------:R-:W-:Y:S01]  /*0cc0*/  IMAD R0, R11, R9, R0 ;  /* 0x000000090b007224 */ /* 0x000fe200078e0200 */
[----:B------:R-:W-:-:S04]  /*0cd0*/  MOV R81, UR13 ;  /* 0x0000000d00517c02 */ /* 0x000fc80008000f00 */
        /* <DEDUP_REMOVED lines=19> */
[----:B--2---:R-:W-:-:S06]  /*0e10*/  IMAD.U32 R4, RZ, RZ, UR4 ;  /* 0x00000004ff047e24 */ /* 0x004fcc000f8e00ff */
[----:B------:R-:W-:-:S06]  /*0e20*/  @P2 IADD3 R8, PT, PT, R8, 0x1, RZ ;  /* 0x0000000108082810 */ /* 0x000fcc0007ffe0ff */
[----:B------:R-:W-:Y:S01]  /*0e30*/  @!P0 IMAD.MOV R8, RZ, RZ, -R8 ;  /* 0x000000ffff088224 */ /* 0x000fe200078e0a08 */
[----:B------:R-:W-:Y:S02]  /*0e40*/  @!P1 LOP3.LUT R8, RZ, R5, RZ, 0x33, !PT ;  /* 0x00000005ff089212 */ /* 0x000fe400078e33ff */
[----:B----4-:R-:W-:Y:S01]  /*0e50*/  SHF.R.S32.HI R7, RZ, 0x1f, R10 ;  /* 0x0000001fff077819 */ /* 0x010fe2000001140a */
[----:B------:R-:W-:-:S04]  /*0e60*/  IMAD.WIDE.U32 R14, R10, UR6, RZ ;  /* 0x000000060a0e7c25 */ /* 0x000fc8000f8e00ff */
[C---:B------:R-:W-:Y:S02]  /*0e70*/  IMAD R13, R7.reuse, UR6, RZ ;  /* 0x00000006070d7c24 */ /* 0x040fe4000f8e02ff */
[----:B------:R-:W-:Y:S02]  /*0e80*/  IMAD R7, R7, UR8, RZ ;  /* 0x0000000807077c24 */ /* 0x000fe4000f8e02ff */
[C---:B------:R-:W-:Y:S02]  /*0e90*/  IMAD R13, R10.reuse, UR7, R13 ;  /* 0x000000070a0d7c24 */ /* 0x040fe4000f8e020d */
[C---:B------:R-:W-:Y:S01]  /*0ea0*/  IMAD R5, R10.reuse, UR9, R7 ;  /* 0x000000090a057c24 */ /* 0x040fe2000f8e0207 */
[----:B------:R-:W-:Y:S01]  /*0eb0*/  SHF.R.S32.HI R7, RZ, 0x1f, R0 ;  /* 0x0000001fff077819 */ /* 0x000fe20000011400 */
[----:B------:R-:W-:Y:S01]  /*0ec0*/  IMAD.WIDE.U32 R10, R10, UR8, RZ ;  /* 0x000000080a0a7c25 */ /* 0x000fe2000f8e00ff */
[----:B------:R-:W1:Y:S01]  /*0ed0*/  LDCU.128 UR8, c[0x0][0x3d0] ;  /* 0x00007a00ff0877ac */ /* 0x000e620008000c00 */
[----:B------:R-:W-:-:S02]  /*0ee0*/  IADD3 R15, PT, PT, R15, R13, RZ ;  /* 0x0000000d0f0f7210 */ /* 0x000fc40007ffe0ff */
[----:B------:R-:W-:Y:S01]  /*0ef0*/  IMAD R6, R7, R80, RZ ;  /* 0x0000005007067224 */ /* 0x000fe200078e02ff */
[----:B------:R-:W-:Y:S01]  /*0f00*/  IADD3 R11, PT, PT, R11, R5, RZ ;  /* 0x000000050b0b7210 */ /* 0x000fe20007ffe0ff */
[----:B------:R-:W-:Y:S02]  /*0f10*/  IMAD.U32 R5, RZ, RZ, UR5 ;  /* 0x00000005ff057e24 */ /* 0x000fe4000f8e00ff */
[----:B------:R-:W-:Y:S02]  /*0f20*/  IMAD R7, R7, R4, RZ ;  /* 0x0000000407077224 */ /* 0x000fe400078e02ff */
[C---:B------:R-:W-:Y:S02]  /*0f30*/  IMAD R6, R0.reuse, R81, R6 ;  /* 0x0000005100067224 */ /* 0x040fe400078e0206 */
[----:B------:R-:W-:-:S04]  /*0f40*/  IMAD.WIDE.U32 R14, R0, R80, R14 ;  /* 0x00000050000e7225 */ /* 0x000fc800078e000e */
[C---:B------:R-:W-:Y:S01]  /*0f50*/  IMAD R7, R0.reuse, R5, R7 ;  /* 0x0000000500077224 */ /* 0x040fe200078e0207 */
[----:B------:R-:W-:Y:S01]  /*0f60*/  IADD3 R15, PT, PT, R15, R6, RZ ;  /* 0x000000060f0f7210 */ /* 0x000fe20007ffe0ff */
[----:B------:R-:W-:Y:S01]  /*0f70*/  IMAD.WIDE.U32 R10, R0, R4, R10 ;  /* 0x00000004000a7225 */ /* 0x000fe200078e000a */
[----:B------:R-:W-:-:S03]  /*0f80*/  SHF.R.S32.HI R0, RZ, 0x1f, R8 ;  /* 0x0000001fff007819 */ /* 0x000fc60000011408 */
[----:B-1----:R-:W-:Y:S01]  /*0f90*/  IMAD.WIDE.U32 R14, R8, UR8, R14 ;  /* 0x00000008080e7c25 */ /* 0x002fe2000f8e000e */
[----:B------:R-:W-:-:S03]  /*0fa0*/  IADD3 R11, PT, PT, R11, R7, RZ ;  /* 0x000000070b0b7210 */ /* 0x000fc60007ffe0ff */
[C---:B------:R-:W-:Y:S02]  /*0fb0*/  IMAD R9, R0.reuse, UR10, RZ ;  /* 0x0000000a00097c24 */ /* 0x040fe4000f8e02ff */
[----:B------:R-:W-:Y:S02]  /*0fc0*/  IMAD R7, R0, UR8, RZ ;  /* 0x0000000800077c24 */ /* 0x000fe4000f8e02ff */
[C---:B------:R-:W-:Y:S02]  /*0fd0*/  IMAD R9, R8.reuse, UR11, R9 ;  /* 0x0000000b08097c24 */ /* 0x040fe4000f8e0209 */
[----:B------:R-:W-:-:S04]  /*0fe0*/  IMAD.WIDE.U32 R10, R8, UR10, R10 ;  /* 0x0000000a080a7c25 */ /* 0x000fc8000f8e000a */
[----:B------:R-:W-:Y:S01]  /*0ff0*/  IMAD R7, R8, UR9, R7 ;  /* 0x0000000908077c24 */ /* 0x000fe2000f8e0207 */
[----:B------:R-:W-:Y:S02]  /*1000*/  IADD3 R6, PT, PT, R11, R9, RZ ;  /* 0x000000090b067210 */ /* 0x000fe40007ffe0ff */
[----:B------:R-:W-:Y:S01]  /*1010*/  MOV R8, R10 ;  /* 0x0000000a00087202 */ /* 0x000fe20000000f00 */
[----:B------:R-:W-:Y:S01]  /*1020*/  IMAD.IADD R7, R15, 0x1, R7 ;  /* 0x000000010f077824 */ /* 0x000fe200078e0207 */
[----:B------:R-:W-:Y:S06]  /*1030*/  BRA `(.L_x_4232) ;  /* 0x0000000400147947 */ /* 0x000fec0003800000 */
.L_x_4231:
[----:B------:R-:W2:Y:S01]  /*1040*/  LDC R11, c[0x0][0x3e8] ;  /* 0x0000fa00ff0b7b82 */ /* 0x000ea20000000800 */
[----:B------:R-:W-:Y:S01]  /*1050*/  IABS R8, R12 ;  /* 0x0000000c00087213 */ /* 0x000fe20000000000 */
[----:B------:R-:W3:Y:S01]  /*1060*/  LDCU.64 UR6, c[0x0][0x3a0] ;  /* 0x00007400ff0677ac */ /* 0x000ee20008000a00 */
[----:B------:R-:W-:Y:S01]  /*1070*/  CS2R R126, SRZ ;  /* 0x00000000007e7805 */ /* 0x000fe2000001ff00 */
[----:B------:R-:W4:Y:S04]  /*1080*/  LDCU.64 UR4, c[0x0][0x3a8] ;  /* 0x00007500ff0477ac */ /* 0x000f280008000a00 */
[----:B------:R-:W1:Y:S01]  /*1090*/  LDC.64 R80, c[0x0][0x3b8] ;  /* 0x0000ee00ff507b82 */ /* 0x000e620000000a00 */
[----:B--2---:R-:W-:-:S04]  /*10a0*/  IABS R7, R11 ;  /* 0x0000000b00077213 */ /* 0x004fc80000000000 */
[----:B------:R-:W2:Y:S01]  /*10b0*/  I2F.RP R9, R7 ;  /* 0x0000000700097306 */ /* 0x000ea20000209400 */
[----:B-1----:R-:W-:-:S07]  /*10c0*/  IMAD.WIDE.U32 R20, R19, R80, RZ ;  /* 0x0000005013147225 */ /* 0x002fce00078e00ff */
[----:B--2---:R-:W1:Y:S02]  /*10d0*/  MUFU.RCP R6, R9 ;  /* 0x0000000900067308 */ /* 0x004e640000001000 */
[----:B-1----:R-:W-:Y:S02]  /*10e0*/  IADD3 R6, PT, PT, R6, 0xffffffe, RZ ;  /* 0x0ffffffe06067810 */ /* 0x002fe40007ffe0ff */
[----:B------:R-:W-:-:S04]  /*10f0*/  SHF.R.S32.HI R9, RZ, 0x1f, R19 ;  /* 0x0000001fff097819 */ /* 0x000fc80000011413 */
[----:B------:R-:W1:Y:S01]  /*1100*/  F2I.FTZ.U32.TRUNC.NTZ R5, R6 ;  /* 0x0000000600057305 */ /* 0x000e62000021f000 */
[----:B------:R-:W-:Y:S01]  /*1110*/  IMAD R10, R9, R80, RZ ;  /* 0x00000050090a7224 */ /* 0x000fe200078e02ff */
[----:B-1----:R-:W-:-:S05]  /*1120*/  IADD3 R4, PT, PT, RZ, -R5, RZ ;  /* 0x80000005ff047210 */ /* 0x002fca0007ffe0ff */
[----:B------:R-:W-:Y:S01]  /*1130*/  IMAD R15, R4, R7, RZ ;  /* 0x00000007040f7224 */ /* 0x000fe200078e02ff */
[----:B------:R-:W-:-:S05]  /*1140*/  MOV R4, RZ ;  /* 0x000000ff00047202 */ /* 0x000fca0000000f00 */
[----:B------:R-:W-:Y:S02]  /*1150*/  IMAD.HI.U32 R15, R5, R15, R4 ;  /* 0x0000000f050f7227 */ /* 0x000fe400078e0004 */
[----:B------:R-:W1:Y:S04]  /*1160*/  LDC.64 R4, c[0x0][0x3c0] ;  /* 0x0000f000ff047b82 */ /* 0x000e680000000a00 */
[----:B------:R-:W-:-:S05]  /*1170*/  IMAD.HI.U32 R15, R15, R8, RZ ;  /* 0x000000080f0f7227 */ /* 0x000fca00078e00ff */
[----:B------:R-:W-:-:S05]  /*1180*/  IADD3 R6, PT, PT, -R15, RZ, RZ ;  /* 0x000000ff0f067210 */ /* 0x000fca0007ffe1ff */
[----:B------:R-:W-:-:S05]  /*1190*/  IMAD R6, R7, R6, R8 ;  /* 0x0000000607067224 */ /* 0x000fca00078e0208 */
[----:B------:R-:W-:Y:S01]  /*11a0*/  ISETP.GT.U32.AND P0, PT, R7, R6, PT ;  /* 0x000000060700720c */ /* 0x000fe20003f04070 */
[-C--:B-1----:R-:W-:Y:S02]  /*11b0*/  IMAD R8, R9, R4.reuse, RZ ;  /* 0x0000000409087224 */ /* 0x082fe400078e02ff */
[C---:B------:R-:W-:Y:S02]  /*11c0*/  IMAD R9, R19.reuse, R81, R10 ;  /* 0x0000005113097224 */ /* 0x040fe400078e020a */
[C---:B------:R-:W-:Y:S02]  /*11d0*/  IMAD R8, R19.reuse, R5, R8 ;  /* 0x0000000513087224 */ /* 0x040fe400078e0208 */
[----:B------:R-:W-:Y:S01]  /*11e0*/  IMAD.WIDE.U32 R18, R19, R4, RZ ;  /* 0x0000000413127225 */ /* 0x000fe200078e00ff */
[----:B------:R-:W-:-:S05]  /*11f0*/  IADD3 R21, PT, PT, R21, R9, RZ ;  /* 0x0000000915157210 */ /* 0x000fca0007ffe0ff */
[-C--:B------:R-:W-:Y:S02]  /*1200*/  @!P0 IADD3 R6, PT, PT, R6, -R7.reuse, RZ ;  /* 0x8000000706068210 */ /* 0x080fe40007ffe0ff */
[----:B------:R-:W-:Y:S01]  /*1210*/  IADD3 R19, PT, PT, R19, R8, RZ ;  /* 0x0000000813137210 */ /* 0x000fe20007ffe0ff */
[----:B---3-5:R-:W-:Y:S01]  /*1220*/  IMAD.WIDE.U32 R20, R0, UR6, R20 ;  /* 0x0000000600147c25 */ /* 0x028fe2000f8e0014 */
[----:B------:R-:W-:Y:S02]  /*1230*/  ISETP.GE.U32.AND P2, PT, R6, R7, PT ;  /* 0x000000070600720c */ /* 0x000fe40003f46070 */
[----:B------:R-:W-:Y:S01]  /*1240*/  SHF.R.S32.HI R7, RZ, 0x1f, R0 ;  /* 0x0000001fff077819 */ /* 0x000fe20000011400 */
[----:B----4-:R-:W-:Y:S01]  /*1250*/  IMAD.WIDE.U32 R18, R0, UR4, R18 ;  /* 0x0000000400127c25 */ /* 0x010fe2000f8e0012 */
[----:B------:R-:W-:Y:S02]  /*1260*/  LOP3.LUT R6, R12, R11, RZ, 0x3c, !PT ;  /* 0x0000000b0c067212 */ /* 0x000fe400078e3cff */
[----:B------:R-:W-:Y:S01]  /*1270*/  @!P0 IADD3 R15, PT, PT, R15, 0x1, RZ ;  /* 0x000000010f0f8810 */ /* 0x000fe20007ffe0ff */
[C---:B------:R-:W-:Y:S01]  /*1280*/  IMAD R9, R7.reuse, UR6, RZ ;  /* 0x0000000607097c24 */ /* 0x040fe2000f8e02ff */
[----:B------:R-:W-:Y:S01]  /*1290*/  ISETP.GE.AND P1, PT, R6, RZ, PT ;  /* 0x000000ff0600720c */ /* 0x000fe20003f26270 */
[----:B------:R-:W-:Y:S01]  /*12a0*/  IMAD R7, R7, UR4, RZ ;  /* 0x0000000407077c24 */ /* 0x000fe2000f8e02ff */
[----:B------:R-:W-:Y:S01]  /*12b0*/  ISETP.NE.AND P0, PT, R11, RZ, PT ;  /* 0x000000ff0b00720c */ /* 0x000fe20003f05270 */
[----:B------:R-:W-:-:S02]  /*12c0*/  IMAD R14, R0, UR7, R9 ;  /* 0x00000007000e7c24 */ /* 0x000fc4000f8e0209 */
[----:B------:R-:W1:Y:S01]  /*12d0*/  LDC.64 R8, c[0x0][0x3d0] ;  /* 0x0000f400ff087b82 */ /* 0x000e620000000a00 */
[----:B------:R-:W-:Y:S01]  /*12e0*/  IMAD R10, R0, UR5, R7 ;  /* 0x00000005000a7c24 */ /* 0x000fe2000f8e0207 */
[----:B------:R-:W-:Y:S02]  /*12f0*/  LEA R0, R3, 0xffffffc0, 0x6 ;  /* 0xffffffc003007811 */ /* 0x000fe400078e30ff */
[----:B------:R-:W-:Y:S02]  /*1300*/  @P2 IADD3 R15, PT, PT, R15, 0x1, RZ ;  /* 0x000000010f0f2810 */ /* 0x000fe40007ffe0ff */
[----:B------:R-:W-:Y:S02]  /*1310*/  SHF.R.S32.HI R13, RZ, 0x1f, R0 ;  /* 0x0000001fff0d7819 */ /* 0x000fe40000011400 */
[----:B------:R-:W2:Y:S01]  /*1320*/  LDC.64 R6, c[0x0][0x3d8] ;  /* 0x0000f600ff067b82 */ /* 0x000ea20000000a00 */
[----:B------:R-:W-:Y:S02]  /*1330*/  IADD3 R21, PT, PT, R21, R14, RZ ;  /* 0x0000000e15157210 */ /* 0x000fe40007ffe0ff */
[----:B------:R-:W-:Y:S01]  /*1340*/  IADD3 R19, PT, PT, R19, R10, RZ ;  /* 0x0000000a13137210 */ /* 0x000fe20007ffe0ff */
[----:B------:R-:W-:Y:S01]  /*1350*/  IMAD R10, R13, R80, RZ ;  /* 0x000000500d0a7224 */ /* 0x000fe200078e02ff */
[----:B------:R-:W-:Y:S01]  /*1360*/  @!P1 IADD3 R15, PT, PT, -R15, RZ, RZ ;  /* 0x000000ff0f0f9210 */ /* 0x000fe20007ffe1ff */
[----:B------:R-:W-:Y:S01]  /*1370*/  IMAD R13, R13, R4, RZ ;  /* 0x000000040d0d7224 */ /* 0x000fe200078e02ff */
[----:B------:R-:W-:Y:S01]  /*1380*/  @!P0 LOP3.LUT R15, RZ, R11, RZ, 0x33, !PT ;  /* 0x0000000bff0f8212 */ /* 0x000fe200078e33ff */
[----:B------:R-:W-:-:S02]  /*1390*/  IMAD R10, R0, R81, R10 ;  /* 0x00000051000a7224 */ /* 0x000fc400078e020a */
[----:B------:R-:W-:Y:S01]  /*13a0*/  IMAD.WIDE.U32 R20, R0, R80, R20 ;  /* 0x0000005000147225 */ /* 0x000fe200078e0014 */
[----:B------:R-:W-:-:S03]  /*13b0*/  SHF.R.S32.HI R11, RZ, 0x1f, R15 ;  /* 0x0000001fff0b7819 */ /* 0x000fc6000001140f */
[C---:B------:R-:W-:Y:S01]  /*13c0*/  IMAD R13, R0.reuse, R5, R13 ;  /* 0x00000005000d7224 */ /* 0x040fe200078e020d */
[----:B------:R-:W-:Y:S01]  /*13d0*/  IADD3 R21, PT, PT, R21, R10, RZ ;  /* 0x0000000a15157210 */ /* 0x000fe20007ffe0ff */
[----:B------:R-:W-:-:S04]  /*13e0*/  IMAD.WIDE.U32 R18, R0, R4, R18 ;  /* 0x0000000400127225 */ /* 0x000fc800078e0012 */
[-C--:B-1----:R-:W-:Y:S01]  /*13f0*/  IMAD R0, R11, R8.reuse, RZ ;  /* 0x000000080b007224 */ /* 0x082fe200078e02ff */
[----:B------:R-:W-:Y:S01]  /*1400*/  IADD3 R19, PT, PT, R19, R13, RZ ;  /* 0x0000000d13137210 */ /* 0x000fe20007ffe0ff */
[----:B------:R-:W-:-:S04]  /*1410*/  IMAD.WIDE.U32 R20, R15, R8, R20 ;  /* 0x000000080f147225 */ /* 0x000fc800078e0014 */
[----:B--2---:R-:W-:Y:S01]  /*1420*/  IMAD R10, R11, R6, RZ ;  /* 0x000000060b0a7224 */ /* 0x004fe200078e02ff */
[----:B------:R-:W-:Y:S01]  /*1430*/  MOV R14, R20 ;  /* 0x00000014000e7202 */ /* 0x000fe20000000f00 */
[C---:B------:R-:W-:Y:S02]  /*1440*/  IMAD R0, R15.reuse, R9, R0 ;  /* 0x000000090f007224 */ /* 0x040fe400078e0200 */
[----:B------:R-:W-:-:S04]  /*1450*/  IMAD.WIDE.U32 R8, R15, R6, R18 ;  /* 0x000000060f087225 */ /* 0x000fc800078e0012 */
[----:B------:R-:W-:Y:S01]  /*1460*/  IMAD R15, R15, R7, R10 ;  /* 0x000000070f0f7224 */ /* 0x000fe200078e020a */
[----:B------:R-:W-:-:S04]  /*1470*/  IADD3 R7, PT, PT, R21, R0, RZ ;  /* 0x0000000015077210 */ /* 0x000fc80007ffe0ff */
[----:B------:R-:W-:-:S07]  /*1480*/  IADD3 R6, PT, PT, R9, R15, RZ ;  /* 0x0000000f09067210 */ /* 0x000fce0007ffe0ff */
.L_x_4232:
[----:B------:R-:W1:Y:S01]  /*1490*/  LDCU.64 UR4, c[0x0][0x3b0] ;  /* 0x00007600ff0477ac */ /* 0x000e620008000a00 */
[----:B------:R-:W-:Y:S01]  /*14a0*/  IMAD.SHL.U32 R125, R91, 0x8, RZ ;  /* 0x000000085b7d7824 */ /* 0x000fe200078e00ff */
        /* <DEDUP_REMOVED lines=10> */
[----:B------:R-:W-:Y:S01]  /*1550*/  IADD3 R8, P2, PT, R18, R8, RZ ;  /* 0x0000000812087210 */ /* 0x000fe20007f5e0ff */
[C---:B------:R-:W-:Y:S01]  /*1560*/  IMAD.SHL.U32 R90, R91.reuse, 0x4, RZ ;  /* 0x000000045b5a7824 */ /* 0x040fe200078e00ff */
[----:B------:R-:W-:Y:S01]  /*1570*/  SHF.R.U32.HI R114, RZ, 0x1, R91 ;  /* 0x00000001ff727819 */ /* 0x000fe2000001165b */
[----:B------:R-:W-:Y:S01]  /*1580*/  IMAD.SHL.U32 R113, R91, 0x10, RZ ;  /* 0x000000105b717824 */ /* 0x000fe200078e00ff */
[----:B-1----:R-:W-:Y:S01]  /*1590*/  USHF.L.U32 UR10, UR4, 0x5, URZ ;  /* 0x00000005040a7899 */ /* 0x002fe200080006ff */
[----:B------:R-:W-:Y:S01]  /*15a0*/  IMAD R9, R17, UR4, RZ ;  /* 0x0000000411097c24 */ /* 0x000fe2000f8e02ff */
[----:B------:R-:W-:Y:S01]  /*15b0*/  USHF.L.U64.HI UR11, UR4, 0x5, UR5 ;  /* 0x00000005040b7899 */ /* 0x000fe20008010205 */
[----:B------:R-:W-:Y:S02]  /*15c0*/  IMAD.SHL.U32 R88, R91, 0x20, RZ ;  /* 0x000000205b587824 */ /* 0x000fe400078e00ff */
[----:B--2---:R-:W-:Y:S01]  /*15d0*/  IMAD.WIDE.U32 R10, R124, UR14, R18 ;  /* 0x0000000e7c0a7c25 */ /* 0x004fe2000f8e0012 */
[----:B------:R-:W1:Y:S01]  /*15e0*/  S2UR UR14, SR_CgaCtaId ;  /* 0x00000000000e79c3 */ /* 0x000e620000008800 */
[----:B------:R-:W-:-:S02]  /*15f0*/  LOP3.LUT R19, R125, 0xd8, RZ, 0xc0, !PT ;  /* 0x000000d87d137812 */ /* 0x000fc400078ec0ff */
[----:B---3--:R-:W-:Y:S02]  /*1600*/  IMAD R15, R15, UR8, RZ ;  /* 0x000000080f0f7c24 */ /* 0x008fe4000f8e02ff */
[----:B------:R-:W-:Y:S01]  /*1610*/  IMAD R11, R124, UR15, R11 ;  /* 0x0000000f7c0b7c24 */ /* 0x000fe2000f8e020b */
[----:B------:R-:W-:Y:S01]  /*1620*/  LOP3.LUT R0, R19, R122, RZ, 0x3c, !PT ;  /* 0x0000007a13007212 */ /* 0x000fe200078e3cff */
[C---:B------:R-:W-:Y:S02]  /*1630*/  IMAD R15, R12.reuse, UR9, R15 ;  /* 0x000000090c0f7c24 */ /* 0x040fe4000f8e020f */
[----:B------:R-:W-:Y:S01]  /*1640*/  IMAD.WIDE.U32 R12, R12, UR8, R10 ;  /* 0x000000080c0c7c25 */ /* 0x000fe2000f8e000a */
[----:B------:R-:W-:-:S03]  /*1650*/  LOP3.LUT R11, R125, 0x1f20, RZ, 0xc0, !PT ;  /* 0x00001f207d0b7812 */ /* 0x000fc600078ec0ff */
[----:B------:R-:W-:Y:S01]  /*1660*/  IMAD.U32 R20, RZ, RZ, UR10 ;  /* 0x0000000aff147e24 */ /* 0x000fe2000f8e00ff */
[----:B------:R-:W-:Y:S01]  /*1670*/  LOP3.LUT R0, R11, R0, RZ, 0xfc, !PT ;  /* 0x000000000b007212 */ /* 0x000fe200078efcff */
[----:B------:R-:W-:Y:S01]  /*1680*/  IMAD.U32 R21, RZ, RZ, UR11 ;  /* 0x0000000bff157e24 */ /* 0x000fe2000f8e00ff */
[----:B------:R-:W2:Y:S01]  /*1690*/  LDCU.128 UR8, c[0x0][0x380] ;  /* 0x00007000ff0877ac */ /* 0x000ea20008000c00 */
[----:B------:R-:W-:Y:S01]  /*16a0*/  IMAD R9, R16, UR5, R9 ;  /* 0x0000000510097c24 */ /* 0x000fe2000f8e0209 */
[----:B------:R-:W-:Y:S01]  /*16b0*/  LOP3.LUT R11, R90, 0x18, RZ, 0xc0, !PT ;  /* 0x000000185a0b7812 */ /* 0x000fe200078ec0ff */
[----:B------:R-:W-:Y:S01]  /*16c0*/  IMAD.WIDE.U32 R20, R16, UR4, R20 ;  /* 0x0000000410147c25 */ /* 0x000fe2000f8e0014 */
[----:B------:R-:W-:Y:S02]  /*16d0*/  UMOV UR5, 0x400 ;  /* 0x0000040000057882 */ /* 0x000fe40000000000 */
[----:B------:R-:W-:Y:S01]  /*16e0*/  LOP3.LUT R96, R11, 0xc0, R88, 0xf8, !PT ;  /* 0x000000c00b607812 */ /* 0x000fe200078ef858 */
[----:B------:R-:W-:Y:S01]  /*16f0*/  IMAD.IADD R13, R13, 0x1, R15 ;  /* 0x000000010d0d7824 */ /* 0x000fe200078e020f */
[----:B------:R-:W-:Y:S01]  /*1700*/  IADD3 R10, P0, PT, R12, R20, RZ ;  /* 0x000000140c0a7210 */ /* 0x000fe20007f1e0ff */
[----:B------:R-:W-:Y:S01]  /*1710*/  IMAD.X R15, RZ, RZ, R7, P1 ;  /* 0x000000ffff0f7224 */ /* 0x000fe200008e0607 */
[----:B-1----:R-:W-:Y:S01]  /*1720*/  ULEA UR5, UR14, UR5, 0x18 ;  /* 0x000000050e057291 */ /* 0x002fe2000f8ec0ff */
[----:B------:R-:W-:Y:S01]  /*1730*/  IMAD.MOV.U32 R83, RZ, RZ, 0x20 ;  /* 0x00000020ff537424 */ /* 0x000fe200078e00ff */
[----:B------:R-:W-:Y:S01]  /*1740*/  IADD3.X R7, PT, PT, R13, R9, R21, P0, !PT ;  /* 0x000000090d077210 */ /* 0x000fe200007fe415 */
[----:B------:R-:W-:Y:S01]  /*1750*/  IMAD.WIDE.U32 R12, R16, UR4, R12 ;  /* 0x00000004100c7c25 */ /* 0x000fe2000f8e000c */
[----:B------:R-:W1:Y:S02]  /*1760*/  LDCU UR4, c[0x0][0x50c] ;  /* 0x0000a180ff0477ac */ /* 0x000e640008000800 */
[----:B------:R-:W-:Y:S01]  /*1770*/  LEA R0, R0, UR5, 0x1 ;  /* 0x0000000500007c11 */ /* 0x000fe2000f8e08ff */
[----:B------:R-:W-:Y:S01]  /*1780*/  IMAD.WIDE.U32 R14, R94, R80, R14 ;  /* 0x000000505e0e7225 */ /* 0x000fe200078e000e */
[----:B--2---:R-:W-:-:S02]  /*1790*/  LEA R18, P1, R12, UR8, 0x1 ;  /* 0x000000080c127c11 */ /* 0x004fc4000f8208ff */
[----:B------:R-:W-:Y:S01]  /*17a0*/  LEA R16, P0, R10, UR8, 0x1 ;  /* 0x000000080a107c11 */ /* 0x000fe2000f8008ff */
[----:B------:R-:W-:Y:S01]  /*17b0*/  IMAD.IADD R9, R13, 0x1, R9 ;  /* 0x000000010d097824 */ /* 0x000fe200078e0209 */
[----:B------:R-:W-:Y:S01]  /*17c0*/  LEA R118, P3, R14, UR10, 0x1 ;  /* 0x0000000a0e767c11 */ /* 0x000fe2000f8608ff */
[----:B------:R-:W-:Y:S01]  /*17d0*/  IMAD R117, R94, R81, R15 ;  /* 0x000000515e757224 */ /* 0x000fe200078e020f */
[----:B------:R-:W-:Y:S01]  /*17e0*/  LEA.HI.X R17, R10, UR9, R7, 0x1, P0 ;  /* 0x000000090a117c11 */ /* 0x000fe200080f0c07 */
[----:B------:R-:W-:Y:S01]  /*17f0*/  VIADD R123, R3, 0xffffffff ;  /* 0xffffffff037b7836 */ /* 0x000fe20000000000 */
[----:B------:R-:W-:Y:S01]  /*1800*/  LEA.HI.X R19, R12, UR9, R9, 0x1, P1 ;  /* 0x000000090c137c11 */ /* 0x000fe200088f0c09 */
[----:B------:R-:W-:Y:S01]  /*1810*/  IMAD.X R9, RZ, RZ, R6, P2 ;  /* 0x000000ffff097224 */ /* 0x000fe200010e0606 */
[----:B------:R-:W-:Y:S01]  /*1820*/  LEA.HI.X R117, R14, UR11, R117, 0x1, P3 ;  /* 0x0000000b0e757c11 */ /* 0x000fe200098f0c75 */
[----:B------:R-:W-:Y:S01]  /*1830*/  IMAD.SHL.U32 R131, R123, 0x40, RZ ;  /* 0x000000407b837824 */ /* 0x000fe200078e00ff */
[----:B------:R-:W-:Y:S01]  /*1840*/  LEA R12, P0, R80, R118, 0x6 ;  /* 0x00000076500c7211 */ /* 0x000fe200078030ff */
[----:B------:R-:W-:Y:S01]  /*1850*/  @!PT LDS RZ, [RZ] ;  /* 0x00000000fffff984 */ /* 0x000fe20000000800 */
[----:B------:R-:W-:Y:S01]  /*1860*/  @!PT LDS RZ, [RZ] ;  /* 0x00000000fffff984 */ /* 0x000fe20000000800 */
[----:B------:R-:W-:Y:S01]  /*1870*/  @!PT LDS RZ, [RZ] ;  /* 0x00000000fffff984 */ /* 0x000fe20000000800 */
[----:B------:R-:W-:Y:S01]  /*1880*/  LDGSTS.E.BYPASS.LTC128B.128 [R0], desc[UR20][R18.64] ;  /* 0x0000000012007fae */ /* 0x000fe2000b981a14 */
[----:B------:R-:W-:Y:S01]  /*1890*/  IMAD.WIDE.U32 R8, R94, R4, R8 ;  /* 0x000000045e087225 */ /* 0x000fe200078e0008 */
[----:B------:R-:W-:-:S02]  /*18a0*/  LOP3.LUT R7, R114, 0x8, RZ, 0xc0, !PT ;  /* 0x0000000872077812 */ /* 0x000fc400078ec0ff */
[----:B------:R-:W-:Y:S01]  /*18b0*/  LDGSTS.E.BYPASS.LTC128B.128 [R0+0x1000], desc[UR20][R18.64+0x40] ;  /* 0x0100004012007fae */ /* 0x000fe2000b981a14 */
[----:B------:R-:W-:Y:S01]  /*18c0*/  IMAD.MOV.U32 R119, RZ, RZ, R117 ;  /* 0x000000ffff777224 */ /* 0x000fe200078e0075 */
[----:B------:R-:W-:Y:S01]  /*18d0*/  LEA.HI.X R13, R80, R117, R81, 0x6, P0 ;  /* 0x00000075500d7211 */ /* 0x000fe200000f3451 */
[----:B------:R-:W-:Y:S01]  /*18e0*/  IMAD R6, R94, R5, R9 ;  /* 0x000000055e067224 */ /* 0x000fe200078e0209 */
[----:B------:R-:W-:Y:S01]  /*18f0*/  LDGSTS.E.BYPASS.LTC128B.128 [R0+0x2000], desc[UR20][R18.64+0x80] ;  /* 0x0200008012007fae */ /* 0x000fe2000b981a14 */
[C---:B------:R-:W-:Y:S02]  /*1900*/  LOP3.LUT R9, R113.reuse, 0x100, RZ, 0xc0, !PT ;  /* 0x0000010071097812 */ /* 0x040fe400078ec0ff */
[----:B------:R-:W-:Y:S01]  /*1910*/  LEA R120, P0, R8, UR12, 0x1 ;  /* 0x0000000c08787c11 */ /* 0x000fe2000f8008ff */
[----:B------:R-:W-:Y:S01]  /*1920*/  LDGSTS.E.BYPASS.LTC128B.128 [R0+0x800], desc[UR20][R16.64] ;  /* 0x0080000010007fae */ /* 0x000fe2000b981a14 */
[----:B------:R-:W-:Y:S02]  /*1930*/  LOP3.LUT R113, R113, 0x3e00, RZ, 0xc0, !PT ;  /* 0x00003e0071717812 */ /* 0x000fe400078ec0ff */
[----:B------:R-:W-:Y:S01]  /*1940*/  LOP3.LUT R82, R96, R7, RZ, 0x3c, !PT ;  /* 0x0000000760527212 */ /* 0x000fe200078e3cff */
[----:B------:R-:W-:Y:S01]  /*1950*/  LDGSTS.E.BYPASS.LTC128B.128 [R0+0x1800], desc[UR20][R16.64+0x40] ;  /* 0x0180004010007fae */ /* 0x000fe2000b981a14 */
[----:B------:R-:W-:-:S02]  /*1960*/  LEA.HI.X R121, R8, UR13, R6, 0x1, P0 ;  /* 0x0000000d08797c11 */ /* 0x000fc400080f0c06 */
[--C-:B------:R-:W-:Y:S01]  /*1970*/  LOP3.LUT R9, R9, 0x20, R88.reuse, 0xf8, !PT ;  /* 0x0000002009097812 */ /* 0x100fe200078ef858 */
        /* <DEDUP_REMOVED lines=13> */
[----:B------:R-:W-:-:S03]  /*1a50*/  LOP3.LUT P0, RZ, R91, 0x4, RZ, 0xc0, !PT ;  /* 0x000000045bff7812 */ /* 0x000fc6000780c0ff */
        /* <DEDUP_REMOVED lines=22> */
[----:B------:R-:W1:Y:S04]  /*1bc0*/  LDSM.16.M88.4 R44, [R96+0x3800] ;  /* 0x00380000602c783b */ /* 0x000e680000000200 */
[----:B------:R-:W1:Y:S04]  /*1bd0*/  LDSM.16.M88.4 R4, [R96+0x3c00] ;  /* 0x003c00006004783b */ /* 0x000e680000000200 */
        /* <DEDUP_REMOVED lines=11> */
[----:B---3--:R-:W-:Y:S04]  /*1c90*/  LDSM.16.M88.4 R8, [R96+0x5000] ;  /* 0x005000006008783b */ /* 0x008fe80000000200 */
[----:B------:R-:W0:Y:S01]  /*1ca0*/  LDGDEPBAR ;  /* 0x00000000000079af */ /* 0x000e220000000000 */
[----:B-----5:R-:W-:Y:S08]  /*1cb0*/  HMMA.16816.F32 R12, R72, R84, R12 ;  /* 0x00000054480c723c */ /* 0x020ff0000000180c */
[----:B------:R-:W-:Y:S08]  /*1cc0*/  HMMA.16816.F32 R52, R36, R54, RZ ;  /* 0x000000362434723c */ /* 0x000ff000000018ff */
[----:B------:R-:W-:Y:S08]  /*1cd0*/  HMMA.16816.F32 R24, R72, R86, R24 ;  /* 0x000000564818723c */ /* 0x000ff00000001818 */
[C---:B-1----:R-:W-:Y:S08]  /*1ce0*/  HMMA.16816.F32 R48, R36.reuse, R44, RZ ;  /* 0x0000002c2430723c */ /* 0x042ff000000018ff */
[C---:B------:R-:W-:Y:S08]  /*1cf0*/  HMMA.16816.F32 R44, R36.reuse, R46, RZ ;  /* 0x0000002e242c723c */ /* 0x040ff000000018ff */
[C---:B------:R-:W-:Y:S08]  /*1d00*/  HMMA.16816.F32 R40, R36.reuse, R4, RZ ;  /* 0x000000042428723c */ /* 0x040ff000000018ff */
        /* <DEDUP_REMOVED lines=35> */
[----:B------:R-:W-:Y:S01]  /*1f40*/  MUFU.TANH R65, R65 ;  /* 0x0000004100417308 */ /* 0x000fe20000002400 */
        /* <DEDUP_REMOVED lines=12> */
[----:B------:R-:W3:Y:S01]  /*2010*/  LDSM.16.M88.4 R44, [R96+0x5800] ;  /* 0x00580000602c783b */ /* 0x000ee20000000200 */
[----:B------:R4:W-:Y:S01]  /*2020*/  MUFU.TANH R71, R27 ;  /* 0x0000001b00477308 */ /* 0x0009e20000002400 */
[----:B------:R-:W-:Y:S01]  /*2030*/  FMUL.FTZ R56, R56, UR4 ;  /* 0x0000000438387c20 */ /* 0x000fe20008410000 */
[----:B------:R-:W-:-:S04]  /*2040*/  FMUL.FTZ R57, R57, UR4 ;  /* 0x0000000439397c20 */ /* 0x000fc80008410000 */
[----:B--2---:R-:W-:Y:S02]  /*2050*/  HMMA.16816.F32 R40, R32, R60, R40 ;  /* 0x0000003c2028723c */ /* 0x004fe40000001828 */
[----:B------:R-:W2:Y:S06]  /*2060*/  MUFU.TANH R66, R66 ;  /* 0x0000004200427308 */ /* 0x000eac0000002400 */
[----:B------:R-:W-:Y:S02]  /*2070*/  HMMA.16816.F32 R48, R20, R28, R48 ;  /* 0x0000001c1430723c */ /* 0x000fe40000001830 */
[----:B------:R-:W5:Y:S01]  /*2080*/  MUFU.TANH R64, R64 ;  /* 0x0000004000407308 */ /* 0x000f620000002400 */
[----:B----4-:R-:W4:Y:S05]  /*2090*/  LDSM.16.M88.4 R24, [R96+0x5c00] ;  /* 0x005c00006018783b */ /* 0x010f2a0000000200 */
[----:B------:R-:W-:Y:S01]  /*20a0*/  HMMA.16816.F32 R36, R32, R62, R36 ;  /* 0x0000003e2024723c */ /* 0x000fe20000001824 */
[----:B------:R-:W-:Y:S01]  /*20b0*/  FMUL.FTZ R32, R52, UR4 ;  /* 0x0000000434207c20 */ /* 0x000fe20008410000 */
[----:B------:R-:W5:Y:S01]  /*20c0*/  MUFU.TANH R67, R67 ;  /* 0x0000004300437308 */ /* 0x000f620000002400 */
[----:B------:R-:W-:-:S05]  /*20d0*/  FMUL.FTZ R33, R55, UR4 ;  /* 0x0000000437217c20 */ /* 0x000fca0008410000 */
[----:B------:R-:W-:Y:S01]  /*20e0*/  HMMA.16816.F32 R72, R20, R30, R72 ;  /* 0x0000001e1448723c */ /* 0x000fe20000001848 */
[----:B------:R-:W2:Y:S01]  /*20f0*/  LDSM.16.M88.4 R28, [R92+0x5c00] ;  /* 0x005c00005c1c783b */ /* 0x000ea20000000200 */
[----:B------:R-:W5:Y:S01]  /*2100*/  MUFU.TANH R56, R56 ;  /* 0x0000003800387308 */ /* 0x000f620000002400 */
[----:B------:R-:W-:-:S05]  /*2110*/  DEPBAR.LE SB0, 0x0 ;  /* 0x000080000000791a */ /* 0x000fca0000000000 */
[----:B-1----:R-:W-:Y:S01]  /*2120*/  HMMA.16816.F32 R40, R20, R8, R40 ;  /* 0x000000081428723c */ /* 0x002fe20000001828 */
[----:B------:R-:W-:Y:S01]  /*2130*/  LOP3.LUT R8, R94, 0x7, RZ, 0xc0, !PT ;  /* 0x000000075e087812 */ /* 0x000fe200078ec0ff */
[----:B------:R-:W-:Y:S01]  /*2140*/  MUFU.TANH R57, R57 ;  /* 0x0000003900397308 */ /* 0x000fe20000002400 */
[----:B------:R-:W-:-:S04]  /*2150*/  LOP3.LUT R9, R114, 0x1f0, RZ, 0xc0, !PT ;  /* 0x000001f072097812 */ /* 0x000fc800078ec0ff */
[----:B------:R-:W-:Y:S01]  /*2160*/  IADD3 R8, PT, PT, R8, R9, R93 ;  /* 0x0000000908087210 */ /* 0x000fe20007ffe05d */
[----:B---3--:R-:W-:Y:S01]  /*2170*/  HMMA.16816.F32 R48, R4, R44, R48 ;  /* 0x0000002c0430723c */ /* 0x008fe20000001830 */
[----:B------:R-:W-:Y:S01]  /*2180*/  FMUL.FTZ R44, R58, UR4 ;  /* 0x000000043a2c7c20 */ /* 0x000fe20008410000 */
[----:B------:R-:W-:Y:S01]  /*2190*/  FMUL.FTZ R45, R59, UR4 ;  /* 0x000000043b2d7c20 */ /* 0x000fe20008410000 */
[----:B------:R-:W-:Y:S01]  /*21a0*/  IADD3 R9, PT, PT, R89, -UR18, R8 ;  /* 0x8000001259097c10 */ /* 0x000fe2000fffe008 */
[----:B------:R-:W-:Y:S04]  /*21b0*/  MUFU.TANH R32, R32 ;  /* 0x0000002000207308 */ /* 0x000fe80000002400 */
[----:B------:R-:W-:Y:S01]  /*21c0*/  HMMA.16816.F32 R36, R20, R10, R36 ;  /* 0x0000000a1424723c */ /* 0x000fe20000001824 */
[----:B------:R-:W-:-:S02]  /*21d0*/  IMAD.SHL.U32 R10, R91, 0x2, RZ ;  /* 0x000000025b0a7824 */ /* 0x000fc400078e00ff */
[----:B------:R-:W-:Y:S01]  /*21e0*/  IMAD.IADD R8, R9, 0x1, R2 ;  /* 0x0000000109087824 */ /* 0x000fe200078e0202 */
[----:B------:R-:W1:Y:S04]  /*21f0*/  MUFU.TANH R44, R44 ;  /* 0x0000002c002c7308 */ /* 0x000e680000002400 */
[C---:B------:R-:W-:Y:S01]  /*2200*/  HMMA.16816.F32 R72, R4.reuse, R46, R72 ;  /* 0x0000002e0448723c */ /* 0x040fe20000001848 */
[C-C-:B------:R-:W-:Y:S02]  /*2210*/  VIADDMNMX R2, R8.reuse, 0x1, R89.reuse, PT ;  /* 0x0000000108027846 */ /* 0x140fe40003800159 */
[----:B------:R-:W-:Y:S01]  /*2220*/  VIADDMNMX R89, R8, 0x9, R89, PT ;  /* 0x0000000908597846 */ /* 0x000fe20003800159 */
[----:B------:R-:W3:Y:S04]  /*2230*/  MUFU.TANH R45, R45 ;  /* 0x0000002d002d7308 */ /* 0x000ee80000002400 */
[----:B----4-:R-:W-:Y:S04]  /*2240*/  HMMA.16816.F32 R40, R4, R24, R40 ;  /* 0x000000180428723c */ /* 0x010fe80000001828 */
[----:B------:R-:W-:Y:S04]  /*2250*/  MUFU.TANH R33, R33 ;  /* 0x0000002100217308 */ /* 0x000fe80000002400 */
[----:B------:R-:W-:Y:S01]  /*2260*/  HMMA.16816.F32 R48, R12, R16, R48 ;  /* 0x000000100c30723c */ /* 0x000fe20000001830 */
[----:B------:R-:W-:Y:S01]  /*2270*/  FMUL.FTZ R16, R53, UR4 ;  /* 0x0000000435107c20 */ /* 0x000fe20008410000 */
[----:B------:R-:W-:-:S05]  /*2280*/  FMUL.FTZ R17, R54, UR4 ;  /* 0x0000000436117c20 */ /* 0x000fca0008410000 */
[----:B------:R-:W4:Y:S01]  /*2290*/  MUFU.TANH R16, R16 ;  /* 0x0000001000107308 */ /* 0x000f220000002400 */
[----:B------:R-:W-:Y:S07]  /*22a0*/  HMMA.16816.F32 R36, R4, R26, R36 ;  /* 0x0000001a0424723c */ /* 0x000fee0000001824 */
[----:B------:R-:W-:Y:S01]  /*22b0*/  MUFU.TANH R17, R17 ;  /* 0x0000001100117308 */ /* 0x000fe20000002400 */
[----:B------:R-:W-:Y:S01]  /*22c0*/  HMMA.16816.F32 R72, R12, R18, R72 ;  /* 0x000000120c48723c */ /* 0x000fe20000001848 */
[----:B------:R-:W-:-:S02]  /*22d0*/  LOP3.LUT R19, R131, 0x6, R10, 0xf8, !PT ;  /* 0x0000000683137812 */ /* 0x000fc400078ef80a */
[----:B------:R-:W-:Y:S01]  /*22e0*/  FMUL.FTZ R48, R48, UR4 ;  /* 0x0000000430307c20 */ /* 0x000fe20008410000 */
[----:B------:R-:W-:Y:S01]  /*22f0*/  FMUL.FTZ R51, R51, UR4 ;  /* 0x0000000433337c20 */ /* 0x000fe20008410000 */
[C---:B------:R-:W-:Y:S01]  /*2300*/  LOP3.LUT R8, R19.reuse, 0x1, RZ, 0xfc, !PT ;  /* 0x0000000113087812 */ /* 0x040fe200078efcff */
[----:B------:R-:W-:Y:S01]  /*2310*/  FMUL.FTZ R50, R50, UR4 ;  /* 0x0000000432327c20 */ /* 0x000fe20008410000 */
[----:B------:R-:W-:Y:S01]  /*2320*/  LOP3.LUT R4, R19, 0x8, RZ, 0xfc, !PT ;  /* 0x0000000813047812 */ /* 0x000fe200078efcff */
[----:B--2---:R-:W-:Y:S01]  /*2330*/  HMMA.16816.F32 R40, R12, R28, R40 ;  /* 0x0000001c0c28723c */ /* 0x004fe20000001828 */
[-C--:B------:R-:W-:Y:S01]  /*2340*/  ISETP.GE.AND P2, PT, R8, R2.reuse, PT ;  /* 0x000000020800720c */ /* 0x080fe20003f46270 */
[----:B------:R-:W2:Y:S01]  /*2350*/  MUFU.TANH R109, R48 ;  /* 0x00000030006d7308 */ /* 0x000ea20000002400 */
[C---:B------:R-:W-:Y:S01]  /*2360*/  ISETP.GE.AND P4, PT, R4.reuse, R2, PT ;  /* 0x000000020400720c */ /* 0x040fe20003f86270 */
[----:B------:R-:W-:Y:S01]  /*2370*/  FMUL.FTZ R49, R49, UR4 ;  /* 0x0000000431317c20 */ /* 0x000fe20008410000 */
[----:B------:R-:W-:-:S02]  /*2380*/  ISETP.GE.AND P0, PT, R4, R89, PT ;  /* 0x000000590400720c */ /* 0x000fc40003f06270 */
[CC--:B------:R-:W-:Y:S01]  /*2390*/  ISETP.GE.AND P5, PT, R19.reuse, R89.reuse, PT ;  /* 0x000000591300720c */ /* 0x0c0fe20003fa6270 */
[----:B------:R-:W-:Y:S01]  /*23a0*/  HMMA.16816.F32 R36, R12, R30, R36 ;  /* 0x0000001e0c24723c */ /* 0x000fe20000001824 */
[C---:B------:R-:W-:Y:S01]  /*23b0*/  LOP3.LUT R4, R19.reuse, 0x10, RZ, 0xfc, !PT ;  /* 0x0000001013047812 */ /* 0x040fe200078efcff */
[----:B------:R-:W2:Y:S01]  /*23c0*/  MUFU.TANH R110, R51 ;  /* 0x00000033006e7308 */ /* 0x000ea20000002400 */
[CC--:B------:R-:W-:Y:S01]  /*23d0*/  ISETP.GE.AND P6, PT, R19.reuse, R2.reuse, PT ;  /* 0x000000021300720c */ /* 0x0c0fe20003fc6270 */
[----:B------:R-:W-:Y:S01]  /*23e0*/  FMUL.FTZ R72, R72, UR4 ;  /* 0x0000000448487c20 */ /* 0x000fe20008410000 */
[----:B------:R-:W-:Y:S01]  /*23f0*/  LOP3.LUT R6, R19, 0x9, RZ, 0xfc, !PT ;  /* 0x0000000913067812 */ /* 0x000fe200078efcff */
[----:B------:R-:W-:Y:S01]  /*2400*/  FMUL.FTZ R73, R73, UR4 ;  /* 0x0000000449497c20 */ /* 0x000fe20008410000 */
[----:B------:R-:W-:Y:S01]  /*2410*/  FSEL R66, R66, -INF , !P5 ;  /* 0xff80000042427808 */ /* 0x000fe20006800000 */
[----:B------:R-:W-:Y:S01]  /*2420*/  FMUL.FTZ R74, R74, UR4 ;  /* 0x000000044a4a7c20 */ /* 0x000fe20008410000 */
[----:B------:R-:W-:Y:S01]  /*2430*/  FSEL R65, R65, -INF , !P2 ;  /* 0xff80000041417808 */ /* 0x000fe20005000000 */
[----:B------:R-:W-:Y:S01]  /*2440*/  MUFU.TANH R107, R72 ;  /* 0x00000048006b7308 */ /* 0x000fe20000002400 */
[-C--:B------:R-:W-:Y:S01]  /*2450*/  ISETP.GE.AND P1, PT, R8, R89.reuse, PT ;  /* 0x000000590800720c */ /* 0x080fe20003f26270 */
[----:B------:R-:W-:Y:S01]  /*2460*/  FMUL.FTZ R41, R41, UR4 ;  /* 0x0000000429297c20 */ /* 0x000fe20008410000 */
[CC--:B------:R-:W-:Y:S01]  /*2470*/  ISETP.GE.AND P5, PT, R4.reuse, R2.reuse, PT ;  /* 0x000000020400720c */ /* 0x0c0fe20003fa6270 */
[----:B------:R-:W-:Y:S01]  /*2480*/  FMUL.FTZ R75, R75, UR4 ;  /* 0x000000044b4b7c20 */ /* 0x000fe20008410000 */
[-C--:B------:R-:W-:Y:S01]  /*2490*/  ISETP.GE.AND P2, PT, R4, R89.reuse, PT ;  /* 0x000000590400720c */ /* 0x080fe20003f46270 */
[----:B------:R-:W-:Y:S01]  /*24a0*/  FMUL.FTZ R40, R40, UR4 ;  /* 0x0000000428287c20 */ /* 0x000fe20008410000 */
[----:B-----5:R-:W-:Y:S01]  /*24b0*/  FSEL R5, R64, -INF , !P6 ;  /* 0xff80000040057808 */ /* 0x020fe20007000000 */
[----:B------:R-:W5:Y:S01]  /*24c0*/  MUFU.TANH R98, R41 ;  /* 0x0000002900627308 */ /* 0x000f620000002400 */
[----:B------:R-:W-:Y:S01]  /*24d0*/  LOP3.LUT R4, R19, 0x11, RZ, 0xfc, !PT ;  /* 0x0000001113047812 */ /* 0x000fe200078efcff */
[----:B------:R-:W-:Y:S01]  /*24e0*/  FMUL.FTZ R36, R36, UR4 ;  /* 0x0000000424247c20 */ /* 0x000fe20008410000 */
[CC--:B------:R-:W-:Y:S01]  /*24f0*/  ISETP.GE.AND P3, PT, R6.reuse, R2.reuse, PT ;  /* 0x000000020600720c */ /* 0x0c0fe20003f66270 */
[----:B------:R-:W-:Y:S01]  /*2500*/  FMUL.FTZ R37, R37, UR4 ;  /* 0x0000000425257c20 */ /* 0x000fe20008410000 */
[-C--:B------:R-:W-:Y:S01]  /*2510*/  ISETP.GE.AND P6, PT, R6, R89.reuse, PT ;  /* 0x000000590600720c */ /* 0x080fe20003fc6270 */
[----:B------:R-:W-:Y:S01]  /*2520*/  FMUL.FTZ R42, R42, UR4 ;  /* 0x000000042a2a7c20 */ /* 0x000fe20008410000 */
[----:B------:R-:W-:Y:S01]  /*2530*/  LOP3.LUT R6, R19, 0x18, RZ, 0xfc, !PT ;  /* 0x0000001813067812 */ /* 0x000fe200078efcff */
[----:B------:R-:W5:Y:S01]  /*2540*/  MUFU.TANH R104, R50 ;  /* 0x0000003200687308 */ /* 0x000f620000002400 */
[----:B------:R-:W-:Y:S01]  /*2550*/  FSEL R12, R67, -INF , !P1 ;  /* 0xff800000430c7808 */ /* 0x000fe20004800000 */
[----:B------:R-:W-:Y:S01]  /*2560*/  FMUL.FTZ R43, R43, UR4 ;  /* 0x000000042b2b7c20 */ /* 0x000fe20008410000 */
[----:B------:R-:W-:Y:S01]  /*2570*/  FSEL R7, R68, -INF , !P4 ;  /* 0xff80000044077808 */ /* 0x000fe20006000000 */
[----:B------:R-:W-:Y:S01]  /*2580*/  FMUL.FTZ R38, R38, UR4 ;  /* 0x0000000426267c20 */ /* 0x000fe20008410000 */
[C---:B------:R-:W-:Y:S01]  /*2590*/  ISETP.GE.AND P1, PT, R4.reuse, R2, PT ;  /* 0x000000020400720c */ /* 0x040fe20003f26270 */
[----:B------:R-:W-:Y:S01]  /*25a0*/  FMUL.FTZ R39, R39, UR4 ;  /* 0x0000000427277c20 */ /* 0x000fe20008410000 */
[----:B------:R-:W-:Y:S01]  /*25b0*/  ISETP.GE.AND P4, PT, R4, R89, PT ;  /* 0x000000590400720c */ /* 0x000fe20003f86270 */
[----:B------:R-:W5:Y:S01]  /*25c0*/  MUFU.TANH R103, R49 ;  /* 0x0000003100677308 */ /* 0x000f620000002400 */
[----:B------:R-:W-:-:S02]  /*25d0*/  LOP3.LUT R8, R19, 0x19, RZ, 0xfc, !PT ;  /* 0x0000001913087812 */ /* 0x000fc400078efcff */
[----:B------:R-:W-:Y:S02]  /*25e0*/  FSEL R4, R70, -INF , !P0 ;  /* 0xff80000046047808 */ /* 0x000fe40004000000 */
[----:B------:R-:W-:Y:S02]  /*25f0*/  FSEL R69, R69, -INF , !P3 ;  /* 0xff80000045457808 */ /* 0x000fe40005800000 */
[C---:B------:R-:W-:Y:S01]  /*2600*/  ISETP.GE.AND P0, PT, R6.reuse, R2, PT ;  /* 0x000000020600720c */ /* 0x040fe20003f06270 */
[----:B------:R-:W-:Y:S01]  /*2610*/  MUFU.TANH R105, R73 ;  /* 0x0000004900697308 */ /* 0x000fe20000002400 */
[----:B------:R-:W-:Y:S02]  /*2620*/  ISETP.GE.AND P3, PT, R6, R89, PT ;  /* 0x000000590600720c */ /* 0x000fe40003f66270 */
[----:B------:R-:W-:Y:S02]  /*2630*/  FSEL R6, R71, -INF , !P6 ;  /* 0xff80000047067808 */ /* 0x000fe40007000000 */
[----:B------:R-:W-:-:S02]  /*2640*/  FSEL R15, R56, -INF , !P5 ;  /* 0xff800000380f7808 */ /* 0x000fc40006800000 */
[C---:B------:R-:W-:Y:S01]  /*2650*/  ISETP.GE.AND P6, PT, R8.reuse, R2, PT ;  /* 0x000000020800720c */ /* 0x040fe20003fc6270 */
[----:B------:R-:W5:Y:S01]  /*2660*/  MUFU.TANH R108, R74 ;  /* 0x0000004a006c7308 */ /* 0x000f620000002400 */
[----:B------:R-:W-:Y:S02]  /*2670*/  ISETP.GE.AND P5, PT, R8, R89, PT ;  /* 0x000000590800720c */ /* 0x000fe40003fa6270 */
[C---:B------:R-:W-:Y:S02]  /*2680*/  LOP3.LUT R8, R19.reuse, 0x20, RZ, 0xfc, !PT ;  /* 0x0000002013087812 */ /* 0x040fe400078efcff */
[----:B------:R-:W-:Y:S02]  /*2690*/  LOP3.LUT R9, R19, 0x21, RZ, 0xfc, !PT ;  /* 0x0000002113097812 */ /* 0x000fe400078efcff */
[----:B-1----:R-:W-:Y:S01]  /*26a0*/  FSEL R10, R44, -INF , !P2 ;  /* 0xff8000002c0a7808 */ /* 0x002fe20005000000 */
[----:B------:R-:W1:Y:S01]  /*26b0*/  MUFU.TANH R106, R75 ;  /* 0x0000004b006a7308 */ /* 0x000e620000002400 */
[----:B------:R-:W-:-:S02]  /*26c0*/  FSEL R13, R57, -INF , !P1 ;  /* 0xff800000390d7808 */ /* 0x000fc40004800000 */
[CC--:B------:R-:W-:Y:S02]  /*26d0*/  ISETP.GE.AND P2, PT, R8.reuse, R2.reuse, PT ;  /* 0x000000020800720c */ /* 0x0c0fe40003f46270 */
[----:B------:R-:W-:Y:S02]  /*26e0*/  ISETP.GE.AND P1, PT, R8, R89, PT ;  /* 0x000000590800720c */ /* 0x000fe40003f26270 */
[----:B---3--:R-:W-:Y:S01]  /*26f0*/  FSEL R8, R45, -INF , !P4 ;  /* 0xff8000002d087808 */ /* 0x008fe20006000000 */
[----:B------:R-:W3:Y:S01]  /*2700*/  MUFU.TANH R101, R40 ;  /* 0x0000002800657308 */ /* 0x000ee20000002400 */
[----:B------:R-:W-:Y:S02]  /*2710*/  FSEL R11, R32, -INF , !P0 ;  /* 0xff800000200b7808 */ /* 0x000fe40004000000 */
[----:B------:R-:W-:Y:S02]  /*2720*/  LOP3.LUT R14, R19, 0x29, RZ, 0xfc, !PT ;  /* 0x00000029130e7812 */ /* 0x000fe400078efcff */
[----:B------:R-:W-:-:S02]  /*2730*/  ISETP.GE.AND P4, PT, R9, R2, PT ;  /* 0x000000020900720c */ /* 0x000fc40003f86270 */
[-C--:B------:R-:W-:Y:S01]  /*2740*/  ISETP.GE.AND P0, PT, R9, R89.reuse, PT ;  /* 0x000000590900720c */ /* 0x080fe20003f06270 */
[----:B------:R-:W3:Y:S01]  /*2750*/  MUFU.TANH R99, R36 ;  /* 0x0000002400637308 */ /* 0x000ee20000002400 */
[----:B----4-:R-:W-:Y:S02]  /*2760*/  FSEL R9, R16, -INF , !P6 ;  /* 0xff80000010097808 */ /* 0x010fe40007000000 */
[----:B------:R-:W-:Y:S02]  /*2770*/  FSEL R16, R33, -INF , !P5 ;  /* 0xff80000021107808 */ /* 0x000fe40006800000 */
[----:B--2---:R-:W-:Y:S02]  /*2780*/  FSEL R109, R109, -INF , !P2 ;  /* 0xff8000006d6d7808 */ /* 0x004fe40005000000 */
[C---:B------:R-:W-:Y:S01]  /*2790*/  ISETP.GE.AND P5, PT, R14.reuse, R2, PT ;  /* 0x000000020e00720c */ /* 0x040fe20003fa6270 */
[----:B------:R-:W2:Y:S01]  /*27a0*/  MUFU.TANH R97, R37 ;  /* 0x0000002500617308 */ /* 0x000ea20000002400 */
[----:B------:R-:W-:-:S02]  /*27b0*/  ISETP.GE.AND P2, PT, R14, R89, PT ;  /* 0x000000590e00720c */ /* 0x000fc40003f46270 */
[C---:B------:R-:W-:Y:S02]  /*27c0*/  LOP3.LUT R14, R19.reuse, 0x31, RZ, 0xfc, !PT ;  /* 0x00000031130e7812 */ /* 0x040fe400078efcff */
[----:B------:R-:W-:Y:S02]  /*27d0*/  FSEL R110, R110, -INF , !P0 ;  /* 0xff8000006e6e7808 */ /* 0x000fe40004000000 */
[----:B------:R-:W-:Y:S01]  /*27e0*/  ISETP.GE.AND P0, PT, R14, R2, PT ;  /* 0x000000020e00720c */ /* 0x000fe20003f06270 */
[----:B------:R-:W4:Y:S01]  /*27f0*/  MUFU.TANH R96, R42 ;  /* 0x0000002a00607308 */ /* 0x000f220000002400 */
[----:B------:R-:W-:Y:S02]  /*2800*/  LOP3.LUT R20, R19, 0x28, RZ, 0xfc, !PT ;  /* 0x0000002813147812 */ /* 0x000fe400078efcff */
[----:B------:R-:W-:Y:S02]  /*2810*/  FSEL R18, R17, -INF , !P3 ;  /* 0xff80000011127808 */ /* 0x000fe40005800000 */
[----:B-----5:R-:W-:-:S02]  /*2820*/  FSEL R98, R98, -INF , !P0 ;  /* 0xff80000062627808 */ /* 0x020fc40004000000 */
[----:B------:R-:W-:Y:S01]  /*2830*/  ISETP.GE.AND P3, PT, R20, R2, PT ;  /* 0x000000021400720c */ /* 0x000fe20003f66270 */
[----:B------:R-:W5:Y:S01]  /*2840*/  MUFU.TANH R94, R43 ;  /* 0x0000002b005e7308 */ /* 0x000f620000002400 */
[----:B------:R-:W-:Y:S02]  /*2850*/  ISETP.GT.AND P0, PT, R123, R116, PT ;  /* 0x000000747b00720c */ /* 0x000fe40003f04270 */
[----:B------:R-:W-:Y:S02]  /*2860*/  LOP3.LUT R17, R19, 0x30, RZ, 0xfc, !PT ;  /* 0x0000003013117812 */ /* 0x000fe400078efcff */
[----:B------:R-:W-:Y:S02]  /*2870*/  FSEL R107, R107, -INF , !P3 ;  /* 0xff8000006b6b7808 */ /* 0x000fe40005800000 */
[----:B------:R-:W-:Y:S01]  /*2880*/  FSEL R104, R104, -INF , !P1 ;  /* 0xff80000068687808 */ /* 0x000fe20004800000 */
[----:B------:R-:W5:Y:S01]  /*2890*/  MUFU.TANH R93, R38 ;  /* 0x00000026005d7308 */ /* 0x000f620000002400 */
[----:B------:R-:W-:Y:S01]  /*28a0*/  BAR.SYNC.DEFER_BLOCKING 0x0 ;  /* 0x0000000000007b1d */ /* 0x000fe20000010000 */
[----:B------:R-:W-:-:S02]  /*28b0*/  ISETP.GE.AND P3, PT, R14, R89, PT ;  /* 0x000000590e00720c */ /* 0x000fc40003f66270 */
[----:B------:R-:W-:Y:S02]  /*28c0*/  ISETP.GE.AND P6, PT, R20, R89, PT ;  /* 0x000000591400720c */ /* 0x000fe40003fc6270 */
[----:B------:R-:W-:Y:S02]  /*28d0*/  ISETP.GE.AND P1, PT, R17, R2, PT ;  /* 0x000000021100720c */ /* 0x000fe40003f26270 */
[----:B------:R-:W5:Y:S01]  /*28e0*/  MUFU.TANH R92, R39 ;  /* 0x00000027005c7308 */ /* 0x000f620000002400 */
[C---:B------:R-:W-:Y:S02]  /*28f0*/  LOP3.LUT R14, R19.reuse, 0x38, RZ, 0xfc, !PT ;  /* 0x00000038130e7812 */ /* 0x040fe400078efcff */
[----:B------:R-:W-:Y:S02]  /*2900*/  LOP3.LUT R19, R19, 0x39, RZ, 0xfc, !PT ;  /* 0x0000003913137812 */ /* 0x000fe400078efcff */
[----:B------:R-:W-:Y:S02]  /*2910*/  FSEL R103, R103, -INF , !P4 ;  /* 0xff80000067677808 */ /* 0x000fe40006000000 */
[----:B------:R-:W-:-:S02]  /*2920*/  FSEL R108, R108, -INF , !P6 ;  /* 0xff8000006c6c7808 */ /* 0x000fc40007000000 */
[----:B------:R-:W-:Y:S02]  /*2930*/  FSEL R105, R105, -INF , !P5 ;  /* 0xff80000069697808 */ /* 0x000fe40006800000 */
[----:B-1----:R-:W-:Y:S02]  /*2940*/  FSEL R106, R106, -INF , !P2 ;  /* 0xff8000006a6a7808 */ /* 0x002fe40005000000 */
[----:B---3--:R-:W-:Y:S02]  /*2950*/  FSEL R101, R101, -INF , !P1 ;  /* 0xff80000065657808 */ /* 0x008fe40004800000 */
[----:B------:R-:W-:Y:S02]  /*2960*/  ISETP.GE.AND P4, PT, R17, R89, PT ;  /* 0x000000591100720c */ /* 0x000fe40003f86270 */
[-C--:B------:R-:W-:Y:S02]  /*2970*/  ISETP.GE.AND P6, PT, R14, R2.reuse, PT ;  /* 0x000000020e00720c */ /* 0x080fe40003fc6270 */
[----:B------:R-:W-:-:S02]  /*2980*/  ISETP.GE.AND P5, PT, R19, R2, PT ;  /* 0x000000021300720c */ /* 0x000fc40003fa6270 */
[-C--:B------:R-:W-:Y:S02]  /*2990*/  ISETP.GE.AND P2, PT, R14, R89.reuse, PT ;  /* 0x000000590e00720c */ /* 0x080fe40003f46270 */
[----:B------:R-:W-:Y:S02]  /*29a0*/  ISETP.GE.AND P1, PT, R19, R89, PT ;  /* 0x000000591300720c */ /* 0x000fe40003f26270 */
[----:B------:R-:W-:Y:S02]  /*29b0*/  FSEL R99, R99, -INF , !P6 ;  /* 0xff80000063637808 */ /* 0x000fe40007000000 */
[----:B--2---:R-:W-:Y:S02]  /*29c0*/  FSEL R97, R97, -INF , !P5 ;  /* 0xff80000061617808 */ /* 0x004fe40006800000 */
[----:B----4-:R-:W-:Y:S02]  /*29d0*/  FSEL R96, R96, -INF , !P4 ;  /* 0xff80000060607808 */ /* 0x010fe40006000000 */
[----:B-----5:R-:W-:-:S02]  /*29e0*/  FSEL R94, R94, -INF , !P3 ;  /* 0xff8000005e5e7808 */ /* 0x020fc40005800000 */
        /* <DEDUP_REMOVED lines=16> */
.L_x_4234:
        /* <DEDUP_REMOVED lines=58> */
.L_x_4235:
[----:B------:R-:W-:Y:S01]  /*2e90*/  LEA R20, P0, R23, R118, 0x1 ;  /* 0x0000007617147211 */ /* 0x000fe200078008ff */
[----:B------:R-:W-:-:S03]  /*2ea0*/  IMAD.MOV.U32 R119, RZ, RZ, R117 ;  /* 0x000000ffff777224 */ /* 0x000fc600078e0075 */
[----:B------:R-:W-:Y:S02]  /*2eb0*/  LEA.HI.X R21, R23, R117, R22, 0x1, P0 ;  /* 0x0000007517157211 */ /* 0x000fe400000f0c16 */
[----:B------:R-:W-:Y:S01]  /*2ec0*/  @!PT LDS RZ, [RZ] ;  /* 0x00000000fffff984 */ /* 0x000fe20000000800 */
[----:B------:R-:W-:Y:S01]  /*2ed0*/  @!PT LDS RZ, [RZ] ;  /* 0x00000000fffff984 */ /* 0x000fe20000000800 */
[----:B------:R-:W-:Y:S01]  /*2ee0*/  @!PT LDS RZ, [RZ] ;  /* 0x00000000fffff984 */ /* 0x000fe20000000800 */
[----:B------:R1:W-:Y:S04]  /*2ef0*/  LDGSTS.E.BYPASS.LTC128B.128 [R0+0x3000], desc[UR20][R118.64] ;  /* 0x0300000076007fae */ /* 0x0003e8000b981a14 */
[----:B------:R1:W-:Y:S04]  /*2f00*/  LDGSTS.E.BYPASS.LTC128B.128 [R0+0x4000], desc[UR20][R118.64+0x40] ;  /* 0x0400004076007fae */ /* 0x0003e8000b981a14 */
[----:B------:R1:W-:Y:S04]  /*2f10*/  LDGSTS.E.BYPASS.LTC128B.128 [R0+0x5000], desc[UR20][R118.64+0x80] ;  /* 0x0500008076007fae */ /* 0x0003e8000b981a14 */
[----:B------:R1:W-:Y:S04]  /*2f20*/  LDGSTS.E.BYPASS.LTC128B.128 [R0+0x3800], desc[UR20][R20.64] ;  /* 0x0380000014007fae */ /* 0x0003e8000b981a14 */
[----:B------:R1:W-:Y:S04]  /*2f30*/  LDGSTS.E.BYPASS.LTC128B.128 [R0+0x4800], desc[UR20][R20.64+0x40] ;  /* 0x0480004014007fae */ /* 0x0003e8000b981a14 */
[----:B------:R1:W-:Y:S04]  /*2f40*/  LDGSTS.E.BYPASS.LTC128B.128 [R0+0x5800], desc[UR20][R20.64+0x80] ;  /* 0x0580008014007fae */ /* 0x0003e8000b981a14 */
[----:B------:R-:W0:Y:S02]  /*2f50*/  LDGDEPBAR ;  /* 0x00000000000079af */ /* 0x000e240000000000 */
.L_x_4233:
        /* <DEDUP_REMOVED lines=32> */
[----:B--2---:R-:W-:-:S04]  /*3160*/  FMNMX.FTZ R2, R19, R2, !PT ;  /* 0x0000000213027209 */ /* 0x004fc80007810000 */
[C---:B------:R-:W-:Y:S01]  /*3170*/  FSETP.NEU.FTZ.AND P0, PT, R2.reuse, -INF , PT ;  /* 0xff8000000200780b */ /* 0x040fe20003f1d000 */
[----:B-1----:R-:W-:Y:S01]  /*3180*/  FMUL.FTZ R100, R2, UR4 ;  /* 0x0000000402647c20 */ /* 0x002fe20008410000 */
[----:B---3--:R-:W-:-:S04]  /*3190*/  FMNMX.FTZ R0, R17, R0, !PT ;  /* 0x0000000011007209 */ /* 0x008fc80007810000 */
[----:B------:R-:W-:Y:S01]  /*31a0*/  FSEL R100, R100, RZ, P0 ;  /* 0x000000ff64647208 */ /* 0x000fe20000000000 */
[C---:B------:R-:W-:Y:S01]  /*31b0*/  FMUL.FTZ R95, R0.reuse, UR4 ;  /* 0x00000004005f7c20 */ /* 0x040fe20008410000 */
[----:B------:R-:W-:-:S03]  /*31c0*/  FSETP.NEU.FTZ.AND P0, PT, R0, -INF , PT ;  /* 0xff8000000000780b */ /* 0x000fc60003f1d000 */
[--C-:B------:R-:W-:Y:S01]  /*31d0*/  FFMA.FTZ R29, R69, UR4, -R100.reuse ;  /* 0x00000004451d7c23 */ /* 0x100fe20008010864 */
[----:B------:R-:W-:Y:S01]  /*31e0*/  FSEL R95, R95, RZ, P0 ;  /* 0x000000ff5f5f7208 */ /* 0x000fe20000000000 */
[----:B------:R-:W1:Y:S01]  /*31f0*/  LDSM.16.MT88.4 R68, [R87+0x6000] ;  /* 0x006000005744783b */ /* 0x000e620000004200 */
        /* <DEDUP_REMOVED lines=16> */
[--C-:B------:R-:W-:Y:S01]  /*3300*/  FFMA.FTZ R89, R8, UR4, -R95.reuse ;  /* 0x0000000408597c23 */ /* 0x100fe2000801085f */
[--C-:B------:R-:W-:Y:S01]  /*3310*/  FFMA.FTZ R32, R18, UR4, -R95.reuse ;  /* 0x0000000412207c23 */ /* 0x100fe2000801085f */
[--C-:B------:R-:W-:Y:S01]  /*3320*/  FFMA.FTZ R31, R16, UR4, -R95.reuse ;  /* 0x00000004101f7c23 */ /* 0x100fe2000801085f */
[----:B------:R-:W5:Y:S01]  /*3330*/  LDSM.16.MT88.4 R8, [R112+0x7400] ;  /* 0x007400007008783b */ /* 0x000f620000004200 */
[--C-:B------:R-:W-:Y:S01]  /*3340*/  FFMA.FTZ R88, R109, UR4, -R100.reuse ;  /* 0x000000046d587c23 */ /* 0x100fe20008010864 */
[--C-:B------:R-:W-:Y:S01]  /*3350*/  FFMA.FTZ R102, R107, UR4, -R100.reuse ;  /* 0x000000046b667c23 */ /* 0x100fe20008010864 */
[--C-:B------:R-:W-:Y:S01]  /*3360*/  FFMA.FTZ R103, R103, UR4, -R100.reuse ;  /* 0x0000000467677c23 */ /* 0x100fe20008010864 */
[----:B------:R-:W-:Y:S01]  /*3370*/  MUFU.EX2 R30, R30 ;  /* 0x0000001e001e7308 */ /* 0x000fe20000000800 */
[----:B------:R-:W5:Y:S01]  /*3380*/  LDSM.16.MT88.4 R16, [R87+0x7400] ;  /* 0x007400005710783b */ /* 0x000f620000004200 */
[--C-:B------:R-:W-:Y:S01]  /*3390*/  FFMA.FTZ R105, R105, UR4, -R100.reuse ;  /* 0x0000000469697c23 */ /* 0x100fe20008010864 */
[--C-:B------:R-:W-:Y:S01]  /*33a0*/  FFMA.FTZ R104, R104, UR4, -R95.reuse ;  /* 0x0000000468687c23 */ /* 0x100fe2000801085f */
        /* <DEDUP_REMOVED lines=8> */
[----:B------:R-:W-:Y:S01]  /*3430*/  FFMA.FTZ R132, R92, UR4, -R95 ;  /* 0x000000045c847c23 */ /* 0x000fe2000801085f */
[----:B------:R-:W-:Y:S01]  /*3440*/  FADD.FTZ R85, R86, R85 ;  /* 0x0000005556557221 */ /* 0x000fe20000010000 */
[----:B------:R-:W-:-:S02]  /*3450*/  ISETP.GE.AND P0, PT, R3, R116, PT ;  /* 0x000000740300720c */ /* 0x000fc40003f06270 */
[----:B------:R-:W-:Y:S08]  /*3460*/  MUFU.EX2 R84, R84 ;  /* 0x0000005400547308 */ /* 0x000ff00000000800 */
[----:B------:R-:W4:Y:S01]  /*3470*/  MUFU.EX2 R35, R35 ;  /* 0x0000002300237308 */ /* 0x000f220000000800 */
[----:B-1----:R-:W-:-:S07]  /*3480*/  F2FP.F16.F32.PACK_AB R50, R29, R30 ;  /* 0x0000001e1d32723e */ /* 0x002fce00000000ff */
        /* <DEDUP_REMOVED lines=47> */
[C---:B-----5:R-:W-:Y:S05]  /*3780*/  HMMA.16816.F32 R64, R4.reuse, R8, R64 ;  /* 0x000000080440723c */ /* 0x060fea0000001840 */
[----:B------:R-:W-:Y:S03]  /*3790*/  MUFU.EX2 R94, R94 ;  /* 0x0000005e005e7308 */ /* 0x000fe60000000800 */
[C---:B------:R-:W-:Y:S01]  /*37a0*/  HMMA.16816.F32 R60, R4.reuse, R10, R60 ;  /* 0x0000000a043c723c */ /* 0x040fe2000000183c */
[----:B------:R-:W4:Y:S04]  /*37b0*/  LDSM.16.MT88.4 R8, [R87+0x8400] ;  /* 0x008400005708783b */ /* 0x000f280000004200 */
[----:B------:R-:W-:Y:S03]  /*37c0*/  MUFU.EX2 R93, R93 ;  /* 0x0000005d005d7308 */ /* 0x000fe60000000800 */
[C---:B------:R-:W-:Y:S05]  /*37d0*/  HMMA.16816.F32 R56, R4.reuse, R16, R56 ;  /* 0x000000100438723c */ /* 0x040fea0000001838 */
        /* <DEDUP_REMOVED lines=13> */
[----:B-1----:R-:W-:-:S02]  /*38b0*/  F2FP.F16.F32.PACK_AB R5, R109, R104 ;  /* 0x000000686d05723e */ /* 0x002fc400000000ff */
[----:B------:R-:W-:Y:S02]  /*38c0*/  F2FP.F16.F32.PACK_AB R6, R105, R102 ;  /* 0x000000666906723e */ /* 0x000fe400000000ff */
[----:B--2---:R-:W-:-:S07]  /*38d0*/  F2FP.F16.F32.PACK_AB R7, R106, R107 ;  /* 0x0000006b6a07723e */ /* 0x004fce00000000ff */
        /* <DEDUP_REMOVED lines=82> */
.L_x_4240:
[----:B------:R-:W-:Y:S01]  /*3e00*/  @!P1 IADD3 R5, P0, PT, RZ, -R129, RZ ;  /* 0x80000081ff059210 */ /* 0x000fe20007f1e0ff */
[----:B------:R-:W1:Y:S01]  /*3e10*/  S2R R91, SR_TID.X ;  /* 0x00000000005b7919 */ /* 0x000e620000002100 */
[----:B------:R-:W5:Y:S01]  /*3e20*/  @!P1 LDC R86, c[0x0][0x3c0] ;  /* 0x0000f000ff569b82 */ /* 0x000f620000000800 */
[----:B------:R-:W-:Y:S07]  /*3e30*/  DEPBAR.LE SB0, 0x0 ;  /* 0x000080000000791a */ /* 0x000fee0000000000 */
[----:B------:R-:W2:Y:S08]  /*3e40*/  LDC R85, c[0x0][0x3c4] ;  /* 0x0000f100ff557b82 */ /* 0x000eb00000000800 */
[----:B------:R-:W-:Y:S01]  /*3e50*/  BAR.SYNC.DEFER_BLOCKING 0x0 ;  /* 0x0000000000007b1d */ /* 0x000fe20000010000 */
[----:B------:R-:W-:Y:S01]  /*3e60*/  IMAD.MOV.U32 R2, RZ, RZ, R120 ;  /* 0x000000ffff027224 */ /* 0x000fe200078e0078 */
[C---:B-1----:R-:W-:Y:S01]  /*3e70*/  LOP3.LUT R122, R91.reuse, 0x18, RZ, 0xc0, !PT ;  /* 0x000000185b7a7812 */ /* 0x042fe200078ec0ff */
        /* <DEDUP_REMOVED lines=73> */
.L_x_4237:
[----:B------:R-:W-:Y:S02]  /*4310*/  LEA R135, R135, UR5, 0x1 ;  /* 0x0000000587877c11 */ /* 0x000fe4000f8e08ff */
[C---:B------:R-:W-:Y:S02]  /*4320*/  LEA R136, P0, R86.reuse, R120, 0x6 ;  /* 0x0000007856887211 */ /* 0x040fe400078030ff */
[C---:B------:R-:W-:Y:S01]  /*4330*/  SHF.L.U32 R113, R91.reuse, 0x4, RZ ;  /* 0x000000045b717819 */ /* 0x040fe200000006ff */
[----:B------:R-:W-:Y:S01]  /*4340*/  @!PT LDS RZ, [RZ] ;  /* 0x00000000fffff984 */ /* 0x000fe20000000800 */
[----:B------:R-:W-:Y:S01]  /*4350*/  @!PT LDS RZ, [RZ] ;  /* 0x00000000fffff984 */ /* 0x000fe20000000800 */
[----:B------:R-:W-:Y:S01]  /*4360*/  @!PT LDS RZ, [RZ] ;  /* 0x00000000fffff984 */ /* 0x000fe20000000800 */
[----:B------:R-:W-:Y:S01]  /*4370*/  LDGSTS.E.BYPASS.LTC128B.128 [R135+0x6000], desc[UR20][R120.64] ;  /* 0x0600000078877fae */ /* 0x000fe2000b981a14 */
[----:B------:R-:W-:Y:S02]  /*4380*/  LEA.HI.X R137, R86, R121, R85, 0x6, P0 ;  /* 0x0000007956897211 */ /* 0x000fe400000f3455 */
[C---:B------:R-:W-:Y:S02]  /*4390*/  SHF.L.U32 R90, R91.reuse, 0x2, RZ ;  /* 0x000000025b5a7819 */ /* 0x040fe400000006ff */
[----:B------:R-:W-:Y:S02]  /*43a0*/  SHF.L.U32 R2, R91, 0x5, RZ ;  /* 0x000000055b027819 */ /* 0x000fe400000006ff */
[C---:B------:R-:W-:Y:S01]  /*43b0*/  LOP3.LUT R93, R113.reuse, 0x100, RZ, 0xc0, !PT ;  /* 0x00000100715d7812 */ /* 0x040fe200078ec0ff */
[----:B------:R-:W-:Y:S01]  /*43c0*/  LDGSTS.E.BYPASS.LTC128B.128 [R135+0x7000], desc[UR20][R120.64+0x40] ;  /* 0x0700004078877fae */ /* 0x000fe2000b981a14 */
[----:B------:R-:W-:Y:S02]  /*43d0*/  LOP3.LUT R95, R90, 0x18, RZ, 0xc0, !PT ;  /* 0x000000185a5f7812 */ /* 0x000fe400078ec0ff */
[----:B------:R-:W-:Y:S02]  /*43e0*/  LOP3.LUT R113, R113, 0x3e00, RZ, 0xc0, !PT ;  /* 0x00003e0071717812 */ /* 0x000fe400078ec0ff */
[----:B------:R-:W-:Y:S02]  /*43f0*/  SHF.R.U32.HI R114, RZ, 0x1, R91 ;  /* 0x00000001ff727819 */ /* 0x000fe4000001165b */
[--C-:B------:R-:W-:Y:S01]  /*4400*/  LOP3.LUT R84, R93, 0x20, R2.reuse, 0xf8, !PT ;  /* 0x000000205d547812 */ /* 0x100fe200078ef802 */
[----:B------:R-:W-:Y:S01]  /*4410*/  LDGSTS.E.BYPASS.LTC128B.128 [R135+0x8000], desc[UR20][R120.64+0x80] ;  /* 0x0800008078877fae */ /* 0x000fe2000b981a14 */
[--C-:B------:R-:W-:Y:S02]  /*4420*/  LOP3.LUT R95, R95, 0xc0, R2.reuse, 0xf8, !PT ;  /* 0x000000c05f5f7812 */ /* 0x100fe400078ef802 */
[----:B------:R-:W-:Y:S02]  /*4430*/  LOP3.LUT R93, R113, 0x120, R2, 0xf8, !PT ;  /* 0x00000120715d7812 */ /* 0x000fe400078ef802 */
[----:B------:R-:W-:Y:S02]  /*4440*/  LOP3.LUT R0, R114, 0x8, RZ, 0xc0, !PT ;  /* 0x0000000872007812 */ /* 0x000fe400078ec0ff */
[----:B------:R-:W-:Y:S01]  /*4450*/  LOP3.LUT R2, R91, 0x8, RZ, 0xc0, !PT ;  /* 0x000000085b027812 */ /* 0x000fe200078ec0ff */
[----:B------:R-:W-:Y:S01]  /*4460*/  LDGSTS.E.BYPASS.LTC128B.128 [R135+0x6800], desc[UR20][R136.64] ;  /* 0x0680000088877fae */ /* 0x000fe2000b981a14 */
[-C--:B------:R-:W-:Y:S02]  /*4470*/  LOP3.LUT R0, R93, R95.reuse, R0, 0xf6, !PT ;  /* 0x0000005f5d007212 */ /* 0x080fe400078ef600 */
[----:B------:R-:W-:Y:S02]  /*4480*/  LOP3.LUT R2, R84, R95, R2, 0xf6, !PT ;  /* 0x0000005f54027212 */ /* 0x000fe400078ef602 */
[----:B------:R-:W-:Y:S02]  /*4490*/  LEA R115, R0, UR5, 0x1 ;  /* 0x0000000500737c11 */ /* 0x000fe4000f8e08ff */
[----:B------:R-:W-:Y:S01]  /*44a0*/  LEA R2, R2, UR5, 0x1 ;  /* 0x0000000502027c11 */ /* 0x000fe2000f8e08ff */
[----:B------:R-:W-:Y:S01]  /*44b0*/  LDGSTS.E.BYPASS.LTC128B.128 [R135+0x7800], desc[UR20][R136.64+0x40] ;  /* 0x0780004088877fae */ /* 0x000fe2000b981a14 */
[----:B------:R-:W-:Y:S02]  /*44c0*/  LOP3.LUT P0, RZ, R91, 0x4, RZ, 0xc0, !PT ;  /* 0x000000045bff7812 */ /* 0x000fe4000780c0ff */
[----:B------:R-:W-:Y:S04]  /*44d0*/  IADD3 R123, PT, PT, R123, -0x1, RZ ;  /* 0xffffffff7b7b7810 */ /* 0x000fe80007ffe0ff */
[----:B------:R-:W-:Y:S01]  /*44e0*/  ISETP.GT.AND P2, PT, R123, R116, PT ;  /* 0x000000747b00720c */ /* 0x000fe20003f44270 */
[----:B------:R1:W-:Y:S08]  /*44f0*/  LDGSTS.E.BYPASS.LTC128B.128 [R135+0x8800], desc[UR20][R136.64+0x80] ;  /* 0x0880008088877fae */ /* 0x0003f0000b981a14 */
[----:B------:R-:W-:Y:S08]  /*4500*/  LDSM.16.M88.4 R92, [R115] ;  /* 0x00000000735c783b */ /* 0x000ff00000000200 */
[----:B------:R-:W2:Y:S08]  /*4510*/  LDSM.16.M88.4 R96, [R2+0x3000] ;  /* 0x003000000260783b */ /* 0x000eb00000000200 */
[----:B------:R-:W5:Y:S08]  /*4520*/  LDSM.16.M88.4 R100, [R2+0x3400] ;  /* 0x003400000264783b */ /* 0x000f700000000200 */
[----:B------:R-:W3:Y:S08]  /*4530*/  LDSM.16.M88.4 R104, [R2+0x3800] ;  /* 0x003800000268783b */ /* 0x000ef00000000200 */
[----:B------:R-:W0:Y:S08]  /*4540*/  LDGDEPBAR ;  /* 0x00000000000079af */ /* 0x000e300000000000 */
[----:B------:R-:W4:Y:S01]  /*4550*/  LDSM.16.M88.4 R108, [R2+0x3c00] ;  /* 0x003c0000026c783b */ /* 0x000f220000000200 */
[C---:B--2---:R-:W-:Y:S01]  /*4560*/  HMMA.16816.F32 R4, R92.reuse, R96, RZ ;  /* 0x000000605c04723c */ /* 0x044fe200000018ff */
[----:B------:R-:W-:Y:S04]  /*4570*/  MOV R96, 0x20 ;  /* 0x0000002000607802 */ /* 0x000fe80000000f00 */
[----:B------:R-:W-:Y:S03]  /*4580*/  SEL R96, R96, 0xffffffe0, !P0 ;  /* 0xffffffe060607807 */ /* 0x000fe60004000000 */
[C---:B------:R-:W-:Y:S01]  /*4590*/  HMMA.16816.F32 R8, R92.reuse, R98, RZ ;  /* 0x000000625c08723c */ /* 0x040fe200000018ff */
[C---:B------:R-:W-:Y:S02]  /*45a0*/  IADD3 R84, PT, PT, R96.reuse, R115, RZ ;  /* 0x0000007360547210 */ /* 0x040fe40007ffe0ff */
[----:B------:R-:W-:Y:S03]  /*45b0*/  IADD3 R0, PT, PT, R96, R2, RZ ;  /* 0x0000000260007210 */ /* 0x000fe60007ffe0ff */
[----:B------:R-:W-:Y:S02]  /*45c0*/  LDSM.16.M88.4 R96, [R84] ;  /* 0x000000005460783b */ /* 0x000fe40000000200 */
        /* <DEDUP_REMOVED lines=20> */
[----:B------:R-:W2:Y:S08]  /*4710*/  LDSM.16.M88.4 R92, [R2+0x4000] ;  /* 0x00400000025c783b */ /* 0x000eb00000000200 */
        /* <DEDUP_REMOVED lines=10> */
[C---:B---3--:R-:W-:Y:S01]  /*47c0*/  HMMA.16816.F32 R28, R100.reuse, R96, R28 ;  /* 0x00000060641c723c */ /* 0x048fe2000000181c */
[----:B------:R-:W-:Y:S07]  /*47d0*/  LDSM.16.M88.4 R84, [R84+0x2000] ;  /* 0x002000005454783b */ /* 0x000fee0000000200 */
        /* <DEDUP_REMOVED lines=20> */
[C---:B------:R-:W-:Y:S08]  /*4920*/  HMMA.16816.F32 R16, R96.reuse, R102, R16 ;  /* 0x000000666010723c */ /* 0x040ff00000001810 */
[C---:B--2---:R-:W-:Y:S08]  /*4930*/  HMMA.16816.F32 R20, R96.reuse, R92, R20 ;  /* 0x0000005c6014723c */ /* 0x044ff00000001814 */
[C---:B------:R-:W-:Y:S01]  /*4940*/  HMMA.16816.F32 R24, R96.reuse, R94, R24 ;  /* 0x0000005e6018723c */ /* 0x040fe20000001818 */
[----:B------:R-:W2:Y:S07]  /*4950*/  LDSM.16.M88.4 R92, [R0+0x5000] ;  /* 0x00500000005c783b */ /* 0x000eae0000000200 */
[C---:B------:R-:W-:Y:S08]  /*4960*/  HMMA.16816.F32 R28, R96.reuse, R104, R28 ;  /* 0x00000068601c723c */ /* 0x040ff0000000181c */
[----:B------:R-:W-:Y:S01]  /*4970*/  HMMA.16816.F32 R32, R96, R106, R32 ;  /* 0x0000006a6020723c */ /* 0x000fe20000001820 */
[----:B------:R-:W3:Y:S07]  /*4980*/  LDSM.16.M88.4 R96, [R0+0x5400] ;  /* 0x005400000060783b */ /* 0x000eee0000000200 */
[C---:B--2---:R-:W-:Y:S08]  /*4990*/  HMMA.16816.F32 R4, R84.reuse, R92, R4 ;  /* 0x0000005c5404723c */ /* 0x044ff00000001804 */
[C---:B------:R-:W-:Y:S01]  /*49a0*/  HMMA.16816.F32 R8, R84.reuse, R94, R8 ;  /* 0x0000005e5408723c */ /* 0x040fe20000001808 */
[----:B------:R-:W2:Y:S07]  /*49b0*/  LDSM.16.M88.4 R92, [R0+0x5800] ;  /* 0x00580000005c783b */ /* 0x000eae0000000200 */
[C---:B---3--:R-:W-:Y:S03]  /*49c0*/  HMMA.16816.F32 R12, R84.reuse, R96, R12 ;  /* 0x00000060540c723c */ /* 0x048fe6000000180c */
[----:B------:R-:W-:Y:S01]  /*49d0*/  FMUL.FTZ R159, R4, UR10 ;  /* 0x0000000a049f7c20 */ /* 0x000fe20008410000 */
[----:B------:R-:W-:Y:S01]  /*49e0*/  FMUL.FTZ R157, R5, UR10 ;  /* 0x0000000a059d7c20 */ /* 0x000fe20008410000 */
[----:B------:R-:W-:Y:S01]  /*49f0*/  FMUL.FTZ R156, R6, UR10 ;  /* 0x0000000a069c7c20 */ /* 0x000fe20008410000 */
[----:B------:R-:W-:Y:S02]  /*4a00*/  FMUL.FTZ R154, R7, UR10 ;  /* 0x0000000a079a7c20 */ /* 0x000fe40008410000 */
[C---:B------:R-:W-:Y:S01]  /*4a10*/  HMMA.16816.F32 R16, R84.reuse, R98, R16 ;  /* 0x000000625410723c */ /* 0x040fe20000001810 */
[----:B------:R-:W3:Y:S01]  /*4a20*/  MUFU.TANH R159, R159 ;  /* 0x0000009f009f7308 */ /* 0x000ee20000002400 */
[----:B------:R-:W4:Y:S01]  /*4a30*/  LDSM.16.M88.4 R96, [R0+0x5c00] ;  /* 0x005c00000060783b */ /* 0x000f220000000200 */
[----:B------:R-:W-:Y:S04]  /*4a40*/  DEPBAR.LE SB0, 0x0 ;  /* 0x000080000000791a */ /* 0x000fe80000000000 */
[----:B------:R-:W-:Y:S01]  /*4a50*/  FMUL.FTZ R163, R8, UR10 ;  /* 0x0000000a08a37c20 */ /* 0x000fe20008410000 */
        /* <DEDUP_REMOVED lines=17> */
[C---:B------:R-:W-:Y:S09]  /*4b70*/  HMMA.16816.F32 R24, R84.reuse, R94, R24 ;  /* 0x0000005e5418723c */ /* 0x040ff20000001818 */
[----:B------:R-:W1:Y:S01]  /*4b80*/  MUFU.TANH R161, R161 ;  /* 0x000000a100a17308 */ /* 0x000e620000002400 */
[C---:B----4-:R-:W-:Y:S03]  /*4b90*/  HMMA.16816.F32 R28, R84.reuse, R96, R28 ;  /* 0x00000060541c723c */ /* 0x050fe6000000181c */
[----:B------:R-:W-:Y:S01]  /*4ba0*/  FMUL.FTZ R143, R20, UR10 ;  /* 0x0000000a148f7c20 */ /* 0x000fe20008410000 */
[----:B------:R-:W-:Y:S01]  /*4bb0*/  FMUL.FTZ R145, R21, UR10 ;  /* 0x0000000a15917c20 */ /* 0x000fe20008410000 */
[----:B------:R-:W-:Y:S01]  /*4bc0*/  FMUL.FTZ R142, R22, UR10 ;  /* 0x0000000a168e7c20 */ /* 0x000fe20008410000 */
[----:B------:R-:W-:Y:S03]  /*4bd0*/  FMUL.FTZ R144, R23, UR10 ;  /* 0x0000000a17907c20 */ /* 0x000fe60008410000 */
[----:B------:R-:W4:Y:S01]  /*4be0*/  MUFU.TANH R160, R160 ;  /* 0x000000a000a07308 */ /* 0x000f220000002400 */
[----:B------:R-:W-:Y:S03]  /*4bf0*/  HMMA.16816.F32 R32, R84, R98, R32 ;  /* 0x000000625420723c */ /* 0x000fe60000001820 */
[----:B------:R-:W-:Y:S01]  /*4c00*/  FMUL.FTZ R147, R24, UR10 ;  /* 0x0000000a18937c20 */ /* 0x000fe20008410000 */
[----:B------:R-:W-:Y:S01]  /*4c10*/  FMUL.FTZ R141, R25, UR10 ;  /* 0x0000000a198d7c20 */ /* 0x000fe20008410000 */
[----:B------:R-:W-:Y:S01]  /*4c20*/  FMUL.FTZ R140, R26, UR10 ;  /* 0x0000000a1a8c7c20 */ /* 0x000fe20008410000 */
[----:B------:R-:W-:Y:S03]  /*4c30*/  FMUL.FTZ R138, R27, UR10 ;  /* 0x0000000a1b8a7c20 */ /* 0x000fe60008410000 */
[----:B------:R-:W2:Y:S01]  /*4c40*/  MUFU.TANH R158, R158 ;  /* 0x0000009e009e7308 */ /* 0x000ea20000002400 */
[----:B------:R-:W-:Y:S01]  /*4c50*/  FMUL.FTZ R134, R28, UR10 ;  /* 0x0000000a1c867c20 */ /* 0x000fe20008410000 */
[----:B------:R-:W-:Y:S01]  /*4c60*/  FMUL.FTZ R139, R29, UR10 ;  /* 0x0000000a1d8b7c20 */ /* 0x000fe20008410000 */
[----:B------:R-:W-:Y:S01]  /*4c70*/  FMUL.FTZ R88, R30, UR10 ;  /* 0x0000000a1e587c20 */ /* 0x000fe20008410000 */
[----:B------:R-:W-:Y:S06]  /*4c80*/  FMUL.FTZ R87, R31, UR10 ;  /* 0x0000000a1f577c20 */ /* 0x000fec0008410000 */
[----:B------:R-:W2:Y:S01]  /*4c90*/  MUFU.TANH R151, R151 ;  /* 0x0000009700977308 */ /* 0x000ea20000002400 */
[----:B-1----:R-:W-:Y:S01]  /*4ca0*/  FMUL.FTZ R136, R32, UR10 ;  /* 0x0000000a20887c20 */ /* 0x002fe20008410000 */
        /* <DEDUP_REMOVED lines=103> */
.L_x_4239:
[----:B------:R-:W-:Y:S01]  /*5320*/  IMAD.MOV.U32 R119, RZ, RZ, R117 ;  /* 0x000000ffff777224 */ /* 0x000fe200078e0075 */
[C---:B------:R-:W-:Y:S04]  /*5330*/  LEA R6, P2, R4.reuse, R118, 0x6 ;  /* 0x0000007604067211 */ /* 0x040fe800078430ff */
[----:B------:R-:W-:Y:S01]  /*5340*/  @!PT LDS RZ, [RZ] ;  /* 0x00000000fffff984 */ /* 0x000fe20000000800 */
[----:B------:R-:W-:Y:S01]  /*5350*/  @!PT LDS RZ, [RZ] ;  /* 0x00000000fffff984 */ /* 0x000fe20000000800 */
[----:B------:R-:W-:Y:S01]  /*5360*/  @!PT LDS RZ, [RZ] ;  /* 0x00000000fffff984 */ /* 0x000fe20000000800 */
[----:B------:R2:W-:Y:S01]  /*5370*/  LDGSTS.E.BYPASS.LTC128B.128 [R135+0x3000], desc[UR20][R118.64] ;  /* 0x0300000076877fae */ /* 0x0005e2000b981a14 */
[----:B------:R-:W-:Y:S03]  /*5380*/  LEA.HI.X R7, R4, R117, R0, 0x6, P2 ;  /* 0x0000007504077211 */ /* 0x000fe600010f3400 */
[----:B------:R2:W-:Y:S04]  /*5390*/  LDGSTS.E.BYPASS.LTC128B.128 [R135+0x4000], desc[UR20][R118.64+0x40] ;  /* 0x0400004076877fae */ /* 0x0005e8000b981a14 */
[----:B------:R2:W-:Y:S04]  /*53a0*/  LDGSTS.E.BYPASS.LTC128B.128 [R135+0x5000], desc[UR20][R118.64+0x80] ;  /* 0x0500008076877fae */ /* 0x0005e8000b981a14 */
[----:B------:R2:W-:Y:S04]  /*53b0*/  LDGSTS.E.BYPASS.LTC128B.128 [R135+0x3800], desc[UR20][R6.64] ;  /* 0x0380000006877fae */ /* 0x0005e8000b981a14 */
[----:B------:R2:W-:Y:S04]  /*53c0*/  LDGSTS.E.BYPASS.LTC128B.128 [R135+0x4800], desc[UR20][R6.64+0x40] ;  /* 0x0480004006877fae */ /* 0x0005e8000b981a14 */
[----:B------:R2:W-:Y:S04]  /*53d0*/  LDGSTS.E.BYPASS.LTC128B.128 [R135+0x5800], desc[UR20][R6.64+0x80] ;  /* 0x0580008006877fae */ /* 0x0005e8000b981a14 */
[----:B------:R-:W0:Y:S02]  /*53e0*/  LDGDEPBAR ;  /* 0x00000000000079af */ /* 0x000e240000000000 */
.L_x_4238:
        /* <DEDUP_REMOVED lines=116> */
[--C-:B------:R-:W-:Y:S01]  /*5b30*/  FFMA.FTZ R138, R138, UR4, -R99.reuse ;  /* 0x000000048a8a7c23 */ /* 0x100fe20008010863 */
[----:B------:R-:W-:Y:S01]  /*5b40*/  FFMA.FTZ R140, R86, UR4, -R99 ;  /* 0x00000004568c7c23 */ /* 0x000fe20008010863 */
[----:B------:R-:W-:Y:S01]  /*5b50*/  FFMA.FTZ R101, R84, R133, R101 ;  /* 0x0000008554657223 */ /* 0x000fe20000010065 */
[--C-:B------:R-:W-:Y:S01]  /*5b60*/  FFMA.FTZ R141, R88, UR4, -R99.reuse ;  /* 0x00000004588d7c23 */ /* 0x100fe20008010863 */
[--C-:B------:R-:W-:Y:S01]  /*5b70*/  FFMA.FTZ R88, R87, UR4, -R99.reuse ;  /* 0x0000000457587c23 */ /* 0x100fe20008010863 */
[----:B------:R-:W-:Y:S03]  /*5b80*/  FFMA.FTZ R99, R85, UR4, -R99 ;  /* 0x0000000455637c23 */ /* 0x000fe60008010863 */
[----:B------:R-:W3:Y:S01]  /*5b90*/  MUFU.EX2 R93, R93 ;  /* 0x0000005d005d7308 */ /* 0x000ee20000000800 */
[----:B-----5:R-:W-:Y:S01]  /*5ba0*/  F2FP.F16.F32.PACK_AB R82, R95, R96 ;  /* 0x000000605f52723e */ /* 0x020fe200000000ff */
[--C-:B------:R-:W-:Y:S01]  /*5bb0*/  FFMA.FTZ R134, R134, UR4, -R102.reuse ;  /* 0x0000000486867c23 */ /* 0x100fe20008010866 */
[--C-:B------:R-:W-:Y:S01]  /*5bc0*/  FFMA.FTZ R139, R139, UR4, -R102.reuse ;  /* 0x000000048b8b7c23 */ /* 0x100fe20008010866 */
        /* <DEDUP_REMOVED lines=139> */
[----:B------:R-:W-:Y:S01]  /*6480*/  FADD.FTZ R134, R134, R3 ;  /* 0x0000000386867221 */ /* 0x000fe20000010000 */
[----:B------:R-:W-:Y:S03]  /*6490*/  MOV R3, R0 ;  /* 0x0000000000037202 */ /* 0x000fe60000000f00 */
[----:B------:R-:W-:Y:S01]  /*64a0*/  FADD.FTZ R139, R139, R134 ;  /* 0x000000868b8b7221 */ /* 0x000fe20000010000 */
[C---:B---3--:R-:W-:Y:S03]  /*64b0*/  HMMA.16816.F32 R36, R84.reuse, R4, R36 ;  /* 0x000000045424723c */ /* 0x048fe60000001824 */
[----:B------:R-:W-:Y:S04]  /*64c0*/  FADD.FTZ R136, R136, R139 ;  /* 0x0000008b88887221 */ /* 0x000fe80000010000 */
[----:B------:R-:W-:Y:S01]  /*64d0*/  FADD.FTZ R133, R137, R136 ;  /* 0x0000008889857221 */ /* 0x000fe20000010000 */
[C---:B------:R-:W-:Y:S08]  /*64e0*/  HMMA.16816.F32 R40, R84.reuse, R6, R40 ;  /* 0x000000065428723c */ /* 0x040ff00000001828 */
[C---:B----4-:R-:W-:Y:S08]  /*64f0*/  HMMA.16816.F32 R44, R84.reuse, R8, R44 ;  /* 0x00000008542c723c */ /* 0x050ff0000000182c */
[----:B------:R-:W-:Y:S01]  /*6500*/  HMMA.16816.F32 R48, R84, R10, R48 ;  /* 0x0000000a5430723c */ /* 0x000fe20000001830 */
[----:B------:R-:W-:Y:S08]  /*6510*/  @!UPT UIADD3 URZ, UPT, UPT, URZ, URZ, URZ ;  /* 0x000000fffffff290 */ /* 0x000ff0000fffe0ff */
[----:B------:R-:W-:Y:S11]  /*6520*/  @P0 BRA `(.L_x_4240) ;  /* 0xffffffd800340947 */ /* 0x000ff6000383ffff */
.L_x_4236:
        /* <DEDUP_REMOVED lines=10> */
[----:B------:R-:W-:-:S05]  /*65d0*/  LOP3.LUT P2, RZ, R91, 0x3, RZ, 0xc0, !PT ;  /* 0x000000035bff7812 */ /* 0x000fca000784c0ff */
[----:B------:R-:W2:Y:S08]  /*65e0*/  LDC.64 R14, c[0x0][0x430] ;  /* 0x00010c00ff0e7b82 */ /* 0x000eb00000000a00 */
        /* <DEDUP_REMOVED lines=8> */
[----:B------:R-:W-:Y:S01]  /*6670*/  MOV R14, 0xff800000 ;  /* 0xff800000000e7802 */ /* 0x000fe20000000f00 */
[----:B-1----:R-:W-:Y:S01]  /*6680*/  FADD.FTZ R12, R9, R12 ;  /* 0x0000000c090c7221 */ /* 0x002fe20000010000 */
[----:B------:R-:W-:Y:S01]  /*6690*/  LOP3.LUT R9, R90, 0xd8, RZ, 0xc0, !PT ;  /* 0x000000d85a097812 */ /* 0x000fe200078ec0ff */
[----:B----4-:R-:W-:-:S02]  /*66a0*/  IMAD R17, R16, R17, UR6 ;  /* 0x0000000610117e24 */ /* 0x010fc4000f8e0211 */
[----:B---3--:R-:W-:Y:S01]  /*66b0*/  FADD.FTZ R3, R8, R3 ;  /* 0x0000000308037221 */ /* 0x008fe20000010000 */
[----:B------:R-:W1:Y:S01]  /*66c0*/  MUFU.RCP R5, R12 ;  /* 0x0000000c00057308 */ /* 0x000e620000001000 */
[----:B------:R-:W-:Y:S01]  /*66d0*/  FSETP.NE.FTZ.AND P1, PT, R12, RZ, PT ;  /* 0x000000ff0c00720b */ /* 0x000fe20003f35000 */
[----:B------:R-:W-:Y:S01]  /*66e0*/  IMAD R16, R23, R16, R17 ;  /* 0x0000001017107224 */ /* 0x000fe200078e0211 */
[----:B------:R-:W-:Y:S02]  /*66f0*/  LOP3.LUT R9, R9, 0x18, R114, 0x78, !PT ;  /* 0x0000001809097812 */ /* 0x000fe400078e7872 */
[----:B------:R-:W-:Y:S02]  /*6700*/  FSETP.NE.FTZ.AND P0, PT, R3, RZ, PT ;  /* 0x000000ff0300720b */ /* 0x000fe40003f15000 */
[----:B------:R-:W-:Y:S01]  /*6710*/  LOP3.LUT R9, R9, 0xf24, R90, 0xf8, !PT ;  /* 0x00000f2409097812 */ /* 0x000fe200078ef85a */
[----:B------:R-:W3:Y:S01]  /*6720*/  MUFU.RCP R4, R3 ;  /* 0x0000000300047308 */ /* 0x000ee20000001000 */
[----:B------:R-:W-:-:S02]  /*6730*/  LOP3.LUT R114, R114, 0x30, RZ, 0xc0, !PT ;  /* 0x0000003072727812 */ /* 0x000fc400078ec0ff */
[----:B------:R-:W-:-:S03]  /*6740*/  SHF.R.U32.HI R17, RZ, 0x2, R91 ;  /* 0x00000002ff117819 */ /* 0x000fc6000001165b */
[----:B------:R-:W4:Y:S01]  /*6750*/  @P1 LDC R21, c[0x0][0x458] ;  /* 0x00011600ff151b82 */ /* 0x000f220000000800 */
[----:B------:R-:W-:Y:S01]  /*6760*/  LOP3.LUT R17, R114, 0x7, R17, 0xf8, !PT ;  /* 0x0000000772117812 */ /* 0x000fe200078ef811 */
[----:B------:R-:W5:Y:S01]  /*6770*/  @P1 MUFU.LG2 R12, R12 ;  /* 0x0000000c000c1308 */ /* 0x000f620000000c00 */
[----:B-1----:R-:W-:Y:S02]  /*6780*/  FSEL R6, R5, 1, P1 ;  /* 0x3f80000005067808 */ /* 0x002fe40000800000 */
[----:B------:R-:W-:-:S03]  /*6790*/  LOP3.LUT R5, R7, R122, RZ, 0xfc, !PT ;  /* 0x0000007a07057212 */ /* 0x000fc600078efcff */
        /* <DEDUP_REMOVED lines=53> */
[C---:B------:R-:W-:Y:S01]  /*6af0*/  IADD3 R7, PT, PT, R5.reuse, -R6, RZ ;  /* 0x8000000605077210 */ /* 0x040fe20007ffe0ff */
[----:B------:R-:W1:Y:S01]  /*6b00*/  @P0 LDC R19, c[0x0][0x458] ;  /* 0x00011600ff130b82 */ /* 0x000e620000000800 */
[-C--:B------:R-:W-:Y:S01]  /*6b10*/  IADD3 R6, PT, PT, R5, -R4.reuse, RZ ;  /* 0x8000000405067210 */ /* 0x080fe20007ffe0ff */
[----:B------:R-:W-:Y:S01]  /*6b20*/  STS.64 [R5+0x400], R82 ;  /* 0x0004005205007388 */ /* 0x000fe20000000a00 */
[----:B------:R-:W-:Y:S01]  /*6b30*/  IADD3 R13, PT, PT, R7, -R4, RZ ;  /* 0x80000004070d7210 */ /* 0x000fe20007ffe0ff */
[----:B------:R-:W3:Y:S01]  /*6b40*/  @P0 MUFU.LG2 R3, R3 ;  /* 0x0000000300030308 */ /* 0x000ee20000000c00 */
[----:B-----5:R-:W-:Y:S01]  /*6b50*/  @P1 FMUL.FTZ R23, R12, 0.69314718246459960938 ;  /* 0x3f3172180c171820 */ /* 0x020fe20000410000 */
[----:B------:R-:W-:Y:S03]  /*6b60*/  STS.64 [R7+0x20], R76 ;  /* 0x0000204c07007388 */ /* 0x000fe60000000a00 */
[----:B----4-:R-:W-:Y:S01]  /*6b70*/  @P1 FFMA.FTZ R14, R2, R21, R23 ;  /* 0x00000015020e1223 */ /* 0x010fe20000010017 */
[----:B------:R-:W-:Y:S04]  /*6b80*/  STS.64 [R7+0x420], R78 ;  /* 0x0004204e07007388 */ /* 0x000fe80000000a00 */
[----:B------:R-:W-:Y:S04]  /*6b90*/  STS.64 [R6+0x40], R72 ;  /* 0x0000404806007388 */ /* 0x000fe80000000a00 */
[----:B------:R-:W-:Y:S01]  /*6ba0*/  STS.64 [R6+0x440], R74 ;  /* 0x0004404a06007388 */ /* 0x000fe20000000a00 */
[----:B---3--:R-:W-:-:S03]  /*6bb0*/  @P0 FMUL.FTZ R3, R3, 0.69314718246459960938 ;  /* 0x3f31721803030820 */ /* 0x008fc60000410000 */
        /* <DEDUP_REMOVED lines=10> */
[----:B------:R-:W-:Y:S04]  /*6c60*/  STS.64 [R5+0x4000], R36 ;  /* 0x0040002405007388 */ /* 0x000fe80000000a00 */
[----:B------:R-:W-:Y:S04]  /*6c70*/  STS.64 [R5+0x4400], R38 ;  /* 0x0044002605007388 */ /* 0x000fe80000000a00 */
[----:B------:R-:W-:Y:S04]  /*6c80*/  STS.64 [R7+0x4020], R40 ;  /* 0x0040202807007388 */ /* 0x000fe80000000a00 */
[----:B------:R-:W-:Y:S04]  /*6c90*/  STS.64 [R7+0x4420], R42 ;  /* 0x0044202a07007388 */ /* 0x000fe80000000a00 */
[----:B------:R-:W-:Y:S01]  /*6ca0*/  STS.64 [R6+0x4040], R44 ;  /* 0x0040402c06007388 */ /* 0x000fe20000000a00 */
[----:B---3--:R-:W-:-:S03]  /*6cb0*/  LEA R52, R9, UR5, 0x2 ;  /* 0x0000000509347c11 */ /* 0x008fc6000f8e10ff */
[----:B------:R-:W-:Y:S01]  /*6cc0*/  STS.64 [R6+0x4440], R46 ;  /* 0x0044402e06007388 */ /* 0x000fe20000000a00 */
[----:B------:R-:W3:Y:S03]  /*6cd0*/  S2UR UR5, SR_CTAID.X ;  /* 0x00000000000579c3 */ /* 0x000ee60000002500 */
[----:B------:R-:W-:Y:S04]  /*6ce0*/  STS.64 [R13+0x4060], R48 ;  /* 0x004060300d007388 */ /* 0x000fe80000000a00 */
[----:B------:R4:W-:Y:S01]  /*6cf0*/  STS.64 [R13+0x4460], R50 ;  /* 0x004460320d007388 */ /* 0x0009e20000000a00 */
[----:B------:R-:W-:Y:S01]  /*6d00*/  BAR.SYNC.DEFER_BLOCKING 0x0 ;  /* 0x0000000000007b1d */ /* 0x000fe20000010000 */
[----:B---3--:R-:W-:-:S06]  /*6d10*/  USHF.L.U32 UR6, UR5, 0x6, URZ ;  /* 0x0000000605067899 */ /* 0x008fcc00080006ff */
[----:B------:R-:W-:Y:S01]  /*6d20*/  IMAD R16, R16, R15, UR6 ;  /* 0x0000000610107e24 */ /* 0x000fe2000f8e020f */
[----:B----4-:R-:W-:Y:S01]  /*6d30*/  MOV R13, 0xff800000 ;  /* 0xff800000000d7802 */ /* 0x010fe20000000f00 */
[----:B------:R3:W4:Y:S01]  /*6d40*/  LDS.128 R8, [R52] ;  /* 0x0000000034087984 */ /* 0x0007220000000c00 */
[----:B-1----:R-:W-:Y:S01]  /*6d50*/  @P0 FFMA.FTZ R13, R0, R19, R3 ;  /* 0x00000013000d0223 */ /* 0x002fe20000010003 */
[----:B--2---:R-:W-:Y:S02]  /*6d60*/  IMAD R0, R16, UR4, RZ ;  /* 0x0000000410007c24 */ /* 0x004fe4000f8e02ff */
[----:B------:R3:W1:Y:S01]  /*6d70*/  LDS.128 R4, [R52+0x800] ;  /* 0x0008000034047984 */ /* 0x0006620000000c00 */
        /* <DEDUP_REMOVED lines=12> */
.L_x_4242:
[----:B------:R-:W-:Y:S05]  /*6e40*/  BSYNC.RECONVERGENT B0 ;  /* 0x0000000000007941 */ /* 0x000fea0003800200 */
.L_x_4241:
        /* <DEDUP_REMOVED lines=8> */
[C---:B--2---:R-:W-:Y:S01]  /*6ed0*/  IADD3 R2, P0, PT, R0.reuse, R91, RZ ;  /* 0x0000005b00027210 */ /* 0x044fe20007f1e0ff */
[----:B------:R-:W2:Y:S03]  /*6ee0*/  LDS.128 R32, [R52+0x3000] ;  /* 0x0030000034207984 */ /* 0x000ea60000000c00 */
[----:B------:R-:W-:Y:S01]  /*6ef0*/  LEA.HI.X.SX32 R3, R0, RZ, 0x1, P0 ;  /* 0x000000ff00037211 */ /* 0x000fe200000f0eff */
[----:B------:R-:W2:Y:S01]  /*6f00*/  LDS.128 R28, [R52+0x3800] ;  /* 0x00380000341c7984 */ /* 0x000ea20000000c00 */
[----:B---3--:R-:W-:-:S03]  /*6f10*/  LEA R54, P0, R2, UR4, 0x2 ;  /* 0x0000000402367c11 */ /* 0x008fc6000f8010ff */
[----:B------:R-:W3:Y:S01]  /*6f20*/  LDS.128 R24, [R52+0x4000] ;  /* 0x0040000034187984 */ /* 0x000ee20000000c00 */
[----:B------:R-:W-:-:S03]  /*6f30*/  LEA.HI.X R55, R2, UR5, R3, 0x2, P0 ;  /* 0x0000000502377c11 */ /* 0x000fc600080f1403 */
[----:B------:R-:W3:Y:S04]  /*6f40*/  LDS.128 R20, [R52+0x4800] ;  /* 0x0048000034147984 */ /* 0x000ee80000000c00 */
[----:B------:R-:W3:Y:S04]  /*6f50*/  LDS.128 R16, [R52+0x5000] ;  /* 0x0050000034107984 */ /* 0x000ee80000000c00 */
[----:B------:R-:W3:Y:S04]  /*6f60*/  LDS.128 R12, [R52+0x5800] ;  /* 0x00580000340c7984 */ /* 0x000ee80000000c00 */
[----:B----4-:R-:W-:Y:S04]  /*6f70*/  STG.E.128 desc[UR20][R54.64], R8 ;  /* 0x0000000836007986 */ /* 0x010fe8000c101d14 */
[----:B-1----:R-:W-:Y:S04]  /*6f80*/  STG.E.128 desc[UR20][R54.64+0x1800], R4 ;  /* 0x0018000436007986 */ /* 0x002fe8000c101d14 */
[----:B-----5:R-:W-:Y:S04]  /*6f90*/  STG.E.128 desc[UR20][R54.64+0x3000], R48 ;  /* 0x0030003036007986 */ /* 0x020fe8000c101d14 */
[----:B------:R-:W-:Y:S04]  /*6fa0*/  STG.E.128 desc[UR20][R54.64+0x4800], R44 ;  /* 0x0048002c36007986 */ /* 0x000fe8000c101d14 */
[----:B------:R-:W-:Y:S04]  /*6fb0*/  STG.E.128 desc[UR20][R54.64+0x80], R40 ;  /* 0x0000802836007986 */ /* 0x000fe8000c101d14 */
[----:B------:R-:W-:Y:S04]  /*6fc0*/  STG.E.128 desc[UR20][R54.64+0x1880], R36 ;  /* 0x0018802436007986 */ /* 0x000fe8000c101d14 */
[----:B--2---:R-:W-:Y:S04]  /*6fd0*/  STG.E.128 desc[UR20][R54.64+0x3080], R32 ;  /* 0x0030802036007986 */ /* 0x004fe8000c101d14 */
[----:B------:R-:W-:Y:S04]  /*6fe0*/  STG.E.128 desc[UR20][R54.64+0x4880], R28 ;  /* 0x0048801c36007986 */ /* 0x000fe8000c101d14 */
[----:B---3--:R-:W-:Y:S04]  /*6ff0*/  STG.E.128 desc[UR20][R54.64+0x100], R24 ;  /* 0x0001001836007986 */ /* 0x008fe8000c101d14 */
[----:B------:R-:W-:Y:S04]  /*7000*/  STG.E.128 desc[UR20][R54.64+0x1900], R20 ;  /* 0x0019001436007986 */ /* 0x000fe8000c101d14 */
[----:B------:R-:W-:Y:S04]  /*7010*/  STG.E.128 desc[UR20][R54.64+0x3100], R16 ;  /* 0x0031001036007986 */ /* 0x000fe8000c101d14 */
[----:B------:R-:W-:Y:S01]  /*7020*/  STG.E.128 desc[UR20][R54.64+0x4900], R12 ;  /* 0x0049000c36007986 */ /* 0x000fe2000c101d14 */
[----:B------:R-:W-:Y:S05]  /*7030*/  EXIT ;  /* 0x000000000000794d */ /* 0x000fea0003800000 */
.L_x_4243:
        /* <DEDUP_REMOVED lines=12> */
.L_x_5539:


//--------------------- .text._ZN5flash24flash_fwd_splitkv_kernelI23Flash_fwd_kernel_traitsILi96ELi64ELi64ELi4ELb0ELb0EN7cutlass6half_tE19Flash_kernel_traitsILi96ELi64ELi64ELi4ES3_EELb1ELb0ELb0ELb0ELb1ELb0ELb0ELb0EEEvNS_16Flash_fwd_paramsE --------------------------
	.section	.text._ZN5flash24flash_fwd_splitkv_kernelI23Flash_fwd_kernel_traitsILi96ELi64ELi64ELi4ELb0ELb0EN7cutlass6half_tE19Flash_kernel_traitsILi96ELi64ELi64ELi4ES3_EELb1ELb0ELb0ELb0ELb1ELb0ELb0ELb0EEEvNS_16Flash_fwd_paramsE,"ax",@progbits
	.align	128
        .global         _ZN5flash24flash_fwd_splitkv_kernelI23Flash_fwd_kernel_traitsILi96ELi64ELi64ELi4ELb0ELb0EN7cutlass6half_tE19Flash_kernel_traitsILi96ELi64ELi64ELi4ES3_EELb1ELb0ELb0ELb0ELb1ELb0ELb0ELb0EEEvNS_16Flash_fwd_paramsE
        .type           _ZN5flash24flash_fwd_splitkv_kernelI23Flash_fwd_kernel_traitsILi96ELi64ELi64ELi4ELb0ELb0EN7cutlass6half_tE19Flash_kernel_traitsILi96ELi64ELi64ELi4ES3_EELb1ELb0ELb0ELb0ELb1ELb0ELb0ELb0EEEvNS_16Flash_fwd_paramsE,@function
        .size           _ZN5flash24flash_fwd_splitkv_kernelI23Flash_fwd_kernel_traitsILi96ELi64ELi64ELi4ELb0ELb0EN7cutlass6half_tE19Flash_kernel_traitsILi96ELi64ELi64ELi4ES3_EELb1ELb0ELb0ELb0ELb1ELb0ELb0ELb0EEEvNS_16Flash_fwd_paramsE,(.L_x_5540 - _ZN5flash24flash_fwd_splitkv_kernelI23Flash_fwd_kernel_traitsILi96ELi64ELi64ELi4ELb0ELb0EN7cutlass6half_tE19Flash_kernel_traitsILi96ELi64ELi64ELi4ES3_EELb1ELb0ELb0ELb0ELb1ELb0ELb0ELb0EEEvNS_16Flash_fwd_paramsE)
        .other          _ZN5flash24flash_fwd_splitkv_kernelI23Flash_fwd_kernel_traitsILi96ELi64ELi64ELi4ELb0ELb0EN7cutlass6half_tE19Flash_kernel_traitsILi96ELi64ELi64ELi4ES3_EELb1ELb0ELb0ELb0ELb1ELb0ELb0ELb0EEEvNS_16Flash_fwd_paramsE,@"STO_CUDA_ENTRY STV_DEFAULT"
_ZN5flash24flash_fwd_splitkv_kernelI23Flash_fwd_kernel_traitsILi96ELi64ELi64ELi4ELb0ELb0EN7cutlass6half_tE19Flash_kernel_traitsILi96ELi64ELi64ELi4ES3_EELb1ELb0ELb0ELb0ELb1ELb0ELb0ELb0EEEvNS_16Flash_fwd_paramsE:
.text._ZN5flash24flash_fwd_splitkv_kernelI23Flash_fwd_kernel_traitsILi96ELi64ELi64ELi4ELb0ELb0EN7cutlass6half_tE19Flash_kernel_traitsILi96ELi64ELi64ELi4ES3_EELb1ELb0ELb0ELb0ELb1ELb0ELb0ELb0EEEvNS_16Flash_fwd_paramsE:
[----:B------:R-:W-:Y:S08]  /*0000*/  LDC R1, c[0x0][0x37c] ;  /* 0x0000df00ff017b82 */ /* 0x000ff00000000800 */
[----:B------:R-:W1:Y:S01]  /*0010*/  LDC.64 R2, c[0x0][0x460] ;  /* 0x00011800ff027b82 */ /* 0x000e620000000a00 */
[----:B------:R-:W2:Y:S01]  /*0020*/  S2R R8, SR_CTAID.Y ;  /* 0x0000000000087919 */ /* 0x000ea20000002600 */
[----:B------:R-:W3:Y:S01]  /*0030*/  LDCU.64 UR16, c[0x0][0x358] ;  /* 0x00006b00ff1077ac */ /* 0x000ee20008000a00 */
[----:B------:R-:W-:Y:S01]  /*0040*/  IMAD.MOV.U32 R130, RZ, RZ, -0x1 ;  /* 0xffffffffff827424 */ /* 0x000fe200078e00ff */
[----:B------:R-:W4:Y:S04]  /*0050*/  LDCU.64 UR4, c[0x0][0x478] ;  /* 0x00008f00ff0477ac */ /* 0x000f280008000a00 */
[----:B------:R-:W2:Y:S01]  /*0060*/  LDC.64 R4, c[0x0][0x460] ;  /* 0x00011800ff047b82 */ /* 0x000ea20000000a00 */
[----:B------:R-:W3:Y:S01]  /*0070*/  LDCU.64 UR6, c[0x0][0x470] ;  /* 0x00008e00ff0677ac */ /* 0x000ee20008000a00 */
[----:B-1----:R-:W-:-:S02]  /*0080*/  ISETP.NE.U32.AND P0, PT, R2, RZ, PT ;  /* 0x000000ff0200720c */ /* 0x002fc40003f05070 */
[----:B------:R-:W-:Y:S02]  /*0090*/  ISETP.NE.U32.AND P4, PT, R2, RZ, PT ;  /* 0x000000ff0200720c */ /* 0x000fe40003f85070 */
[C---:B------:R-:W-:Y:S02]  /*00a0*/  ISETP.NE.AND.EX P0, PT, R3.reuse, RZ, PT, P0 ;  /* 0x000000ff0300720c */ /* 0x040fe40003f05300 */
[----:B------:R-:W-:Y:S02]  /*00b0*/  ISETP.NE.AND.EX P4, PT, R3, RZ, PT, P4 ;  /* 0x000000ff0300720c */ /* 0x000fe40003f85340 */
[----:B------:R-:W1:Y:S01]  /*00c0*/  LDC.64 R2, c[0x0][0x468] ;  /* 0x00011a00ff027b82 */ /* 0x000e620000000a00 */
[----:B--2---:R-:W-:Y:S01]  /*00d0*/  IMAD.WIDE.U32 R12, R8, 0x4, R4 ;  /* 0x00000004080c7825 */ /* 0x004fe200078e0004 */
[----:B----4-:R-:W-:Y:S02]  /*00e0*/  ISETP.NE.U32.AND P2, PT, RZ, UR4, PT ;  /* 0x00000004ff007c0c */ /* 0x010fe4000bf45070 */
[----:B---3--:R-:W-:-:S02]  /*00f0*/  ISETP.NE.U32.AND P3, PT, RZ, UR6, PT ;  /* 0x00000006ff007c0c */ /* 0x008fc4000bf65070 */
[----:B------:R-:W-:Y:S01]  /*0100*/  ISETP.NE.AND.EX P2, PT, RZ, UR5, PT, P2 ;  /* 0x00000005ff007c0c */ /* 0x000fe2000bf45320 */
[----:B------:R-:W-:Y:S01]  /*0110*/  IMAD.SHL.U32 R11, R8, 0x4, RZ ;  /* 0x00000004080b7824 */ /* 0x000fe200078e00ff */
[----:B------:R-:W-:Y:S01]  /*0120*/  ISETP.NE.AND.EX P3, PT, RZ, UR7, PT, P3 ;  /* 0x00000007ff007c0c */ /* 0x000fe2000bf65330 */
[----:B------:R-:W2:Y:S04]  /*0130*/  @P0 LDG.E R130, desc[UR16][R12.64] ;  /* 0x000000100c820981 */ /* 0x000ea8000c1e1900 */
[----:B------:R1:W2:Y:S01]  /*0140*/  @P4 LDG.E R15, desc[UR16][R12.64+0x4] ;  /* 0x000004100c0f4981 */ /* 0x0002a2000c1e1900 */
[----:B------:R-:W-:Y:S01]  /*0150*/  SHF.R.U32.HI R4, RZ, 0x1e, R8 ;  /* 0x0000001eff047819 */ /* 0x000fe20000011608 */
[----:B------:R-:W-:-:S04]  /*0160*/  IMAD.MOV.U32 R0, RZ, RZ, RZ ;  /* 0x000000ffff007224 */ /* 0x000fc800078e00ff */
[C---:B------:R-:W-:Y:S01]  /*0170*/  @P2 IADD3 R6, P0, PT, R11.reuse, UR4, RZ ;  /* 0x000000040b062c10 */ /* 0x040fe2000ff1e0ff */
[----:B------:R-:W3:Y:S01]  /*0180*/  LDCU.U8 UR4, c[0x0][0x532] ;  /* 0x0000a640ff0477ac */ /* 0x000ee20008000000 */
[----:B------:R-:W4:Y:S01]  /*0190*/  S2R R19, SR_CTAID.X ;  /* 0x0000000000137919 */ /* 0x000f220000002500 */
[----:B------:R-:W-:Y:S01]  /*01a0*/  @P3 IADD3 R16, P1, PT, R11, UR6, RZ ;  /* 0x000000060b103c10 */ /* 0x000fe2000ff3e0ff */
[----:B------:R-:W2:Y:S01]  /*01b0*/  @!P4 LDC R93, c[0x0][0x434] ;  /* 0x00010d00ff5dcb82 */ /* 0x000ea20000000800 */
[C---:B------:R-:W-:Y:S02]  /*01c0*/  @P2 IADD3.X R7, PT, PT, R4.reuse, UR5, RZ, P0, !PT ;  /* 0x0000000504072c10 */ /* 0x040fe400087fe4ff */
[----:B------:R-:W-:-:S03]  /*01d0*/  @P3 IADD3.X R17, PT, PT, R4, UR7, RZ, P1, !PT ;  /* 0x0000000704113c10 */ /* 0x000fc60008ffe4ff */
[----:B------:R2:W5:Y:S02]  /*01e0*/  @P2 LDG.E R91, desc[UR16][R6.64] ;  /* 0x00000010065b2981 */ /* 0x000564000c1e1900 */
[----:B------:R-:W2:Y:S02]  /*01f0*/  @!P2 LDC R9, c[0x0][0x43c] ;  /* 0x00010f00ff09ab82 */ /* 0x000ea40000000800 */
[----:B------:R2:W5:Y:S01]  /*0200*/  @P3 LDG.E R0, desc[UR16][R16.64] ;  /* 0x0000001010003981 */ /* 0x000562000c1e1900 */
[----:B-1----:R-:W-:-:S05]  /*0210*/  IADD3 R12, P0, PT, R11, R2, RZ ;  /* 0x000000020b0c7210 */ /* 0x002fca0007f1e0ff */
[----:B------:R-:W-:Y:S01]  /*0220*/  IMAD.X R13, R4, 0x1, R3, P0 ;  /* 0x00000001040d7824 */ /* 0x000fe200000e0603 */
[----:B------:R-:W-:-:S04]  /*0230*/  ISETP.NE.U32.AND P0, PT, R2, RZ, PT ;  /* 0x000000ff0200720c */ /* 0x000fc80003f05070 */
[C---:B------:R-:W-:Y:S02]  /*0240*/  ISETP.NE.AND.EX P0, PT, R3.reuse, RZ, PT, P0 ;  /* 0x000000ff0300720c */ /* 0x040fe40003f05300 */
[----:B---3--:R-:W-:Y:S02]  /*0250*/  ISETP.NE.AND P1, PT, RZ, UR4, PT ;  /* 0x00000004ff007c0c */ /* 0x008fe4000bf25270 */
[----:B------:R-:W-:Y:S01]  /*0260*/  ISETP.EQ.U32.AND P3, PT, R2, RZ, PT ;  /* 0x000000ff0200720c */ /* 0x000fe20003f62070 */
[----:B------:R-:W1:Y:S03]  /*0270*/  @!P2 LDC.64 R6, c[0x0][0x488] ;  /* 0x00012200ff06ab82 */ /* 0x000e660000000a00 */
[----:B------:R-:W-:-:S05]  /*0280*/  ISETP.EQ.OR.EX P3, PT, R3, RZ, !P1, P3 ;  /* 0x000000ff0300720c */ /* 0x000fca0004f62730 */
[----:B------:R-:W3:Y:S01]  /*0290*/  @!P0 LDC R3, c[0x0][0x438] ;  /* 0x00010e00ff038b82 */ /* 0x000ee20000000800 */
[----:B------:R-:W-:Y:S02]  /*02a0*/  IMAD.MOV.U32 R5, RZ, RZ, -0x1 ;  /* 0xffffffffff057424 */ /* 0x000fe400078e00ff */
[----:B----4-:R-:W-:-:S05]  /*02b0*/  IMAD.SHL.U32 R2, R19, 0x40, RZ ;  /* 0x0000004013027824 */ /* 0x010fca00078e00ff */
[----:B------:R4:W5:Y:S01]  /*02c0*/  @!P3 LDG.E R5, desc[UR16][R12.64] ;  /* 0x000000100c05b981 */ /* 0x000962000c1e1900 */
[----:B--2---:R-:W-:-:S05]  /*02d0*/  @P4 IMAD.IADD R93, R15, 0x1, -R130 ;  /* 0x000000010f5d4824 */ /* 0x004fca00078e0a82 */
[----:B------:R-:W-:Y:S01]  /*02e0*/  ISETP.GT.AND P3, PT, R93, R2, PT ;  /* 0x000000025d00720c */ /* 0x000fe20003f64270 */
[----:B-1-34-:R-:W-:-:S12]  /*02f0*/  @!P0 BRA `(.L_x_4244) ;  /* 0x00000000000c8947 */ /* 0x01afd80003800000 */
[----:B------:R-:W2:Y:S02]  /*0300*/  @P1 LDG.E R10, desc[UR16][R12.64+0x4] ;  /* 0x000004100c0a1981 */ /* 0x000ea4000c1e1900 */
[----:B--2--5:R-:W-:-:S06]  /*0310*/  @P1 IADD3 R3, PT, PT, R10, -R5, RZ ;  /* 0x800000050a031210 */ /* 0x024fcc0007ffe0ff */
[----:B------:R1:W5:Y:S02]  /*0320*/  @!P1 LDG.E R3, desc[UR16][R12.64] ;  /* 0x000000100c039981 */ /* 0x000364000c1e1900 */
.L_x_4244:
        /* <DEDUP_REMOVED lines=8> */
[----:B------:R-:W-:Y:S01]  /*03b0*/  VIADD R6, R19, 0x1 ;  /* 0x0000000113067836 */ /* 0x000fe20000000000 */
[----:B------:R-:W1:Y:S02]  /*03c0*/  S2R R120, SR_TID.X ;  /* 0x0000000000787919 */ /* 0x000e640000002100 */
[----:B------:R-:W-:Y:S01]  /*03d0*/  @!P2 IADD3 R91, PT, PT, R9, R3, -R0 ;  /* 0x00000003095ba210 */ /* 0x000fe20007ffe800 */
[----:B------:R-:W-:-:S02]  /*03e0*/  IMAD R3, R6, 0x40, -R93 ;  /* 0x0000004006037824 */ /* 0x000fc400078e0a5d */
[----:B------:R-:W-:Y:S02]  /*03f0*/  IMAD.MOV.U32 R9, RZ, RZ, R8 ;  /* 0x000000ffff097224 */ /* 0x000fe400078e0008 */
        /* <DEDUP_REMOVED lines=15> */
[----:B------:R-:W-:Y:S01]  /*04f0*/  ISETP.NE.AND P0, PT, R130, -0x1, PT ;  /* 0xffffffff8200780c */ /* 0x000fe20003f05270 */
[----:B------:R-:W1:Y:S01]  /*0500*/  LDC.64 R4, c[0x0][0x408] ;  /* 0x00010200ff047b82 */ /* 0x000e620000000a00 */
[----:B------:R-:W-:Y:S01]  /*0510*/  SHF.L.U32 R0, R120, 0x3, RZ ;  /* 0x0000000378007819 */ /* 0x000fe200000006ff */
[----:B------:R-:W2:Y:S01]  /*0520*/  LDCU UR7, c[0x0][0x3e0] ;  /* 0x00007c00ff0777ac */ /* 0x000ea20008000800 */
[----:B------:R-:W-:Y:S01]  /*0530*/  IADD3 R93, PT, PT, -R2, R93, RZ ;  /* 0x0000005d025d7210 */ /* 0x000fe20007ffe1ff */
[----:B------:R-:W-:Y:S01]  /*0540*/  BSSY.RECONVERGENT B0, `(.L_x_4246) ;  /* 0x0000021000007945 */ /* 0x000fe20003800200 */
[----:B------:R-:W3:Y:S01]  /*0550*/  LDCU.64 UR4, c[0x0][0x410] ;  /* 0x00008200ff0477ac */ /* 0x000ee20008000a00 */
[----:B------:R-:W4:Y:S06]  /*0560*/  LDCU UR6, c[0x0][0x434] ;  /* 0x00008680ff0677ac */ /* 0x000f2c0008000800 */
[----:B------:R-:W5:Y:S01]  /*0570*/  @!P0 LDC.64 R6, c[0x0][0x400] ;  /* 0x00010000ff068b82 */ /* 0x000f620000000a00 */
[----:B--2---:R-:W-:-:S02]  /*0580*/  IMAD R9, R9, UR7, R20 ;  /* 0x0000000709097c24 */ /* 0x004fc4000f8e0214 */
[----:B-1----:R-:W-:-:S04]  /*0590*/  @P0 IMAD.WIDE.U32 R12, R130, R4, RZ ;  /* 0x00000004820c0225 */ /* 0x002fc800078e00ff */
[----:B----4-:R-:W-:Y:S02]  /*05a0*/  IMAD R9, R9, UR6, R2 ;  /* 0x0000000609097c24 */ /* 0x010fe4000f8e0202 */
[----:B-----5:R-:W-:Y:S01]  /*05b0*/  @!P0 IMAD.WIDE.U32 R10, R8, R6, RZ ;  /* 0x00000006080a8225 */ /* 0x020fe200078e00ff */
[----:B------:R-:W-:Y:S02]  /*05c0*/  LOP3.LUT R6, R0, 0x18, RZ, 0xc0, !PT ;  /* 0x0000001800067812 */ /* 0x000fe400078ec0ff */
[----:B------:R-:W-:Y:S01]  /*05d0*/  @P0 MOV R10, R12 ;  /* 0x0000000c000a0202 */ /* 0x000fe20000000f00 */
[----:B------:R-:W-:Y:S01]  /*05e0*/  @!P0 IMAD R0, R8, R7, R11 ;  /* 0x0000000708008224 */ /* 0x000fe200078e020b */
[----:B------:R-:W-:Y:S01]  /*05f0*/  MOV R7, RZ ;  /* 0x000000ff00077202 */ /* 0x000fe20000000f00 */
[----:B------:R-:W-:Y:S01]  /*0600*/  @P0 IMAD R0, R130, R5, R13 ;  /* 0x0000000582000224 */ /* 0x000fe200078e020d */
[----:B------:R-:W-:Y:S01]  /*0610*/  SHF.R.U32.HI R8, RZ, 0x2, R120 ;  /* 0x00000002ff087819 */ /* 0x000fe20000011678 */
[----:B------:R-:W-:-:S04]  /*0620*/  IMAD.WIDE.U32 R6, R2, R4, R6 ;  /* 0x0000000402067225 */ /* 0x000fc800078e0006 */
[----:B------:R-:W-:Y:S01]  /*0630*/  IMAD R3, R2, R5, R7 ;  /* 0x0000000502037224 */ /* 0x000fe200078e0207 */
[----:B------:R-:W-:Y:S02]  /*0640*/  IADD3 R6, P0, PT, R10, R6, RZ ;  /* 0x000000060a067210 */ /* 0x000fe40007f1e0ff */
[----:B------:R-:W-:Y:S02]  /*0650*/  IADD3 R10, PT, PT, R8, 0x20, RZ ;  /* 0x00000020080a7810 */ /* 0x000fe40007ffe0ff */
[----:B------:R-:W-:Y:S02]  /*0660*/  IADD3.X R7, PT, PT, R0, R3, RZ, P0, !PT ;  /* 0x0000000300077210 */ /* 0x000fe400007fe4ff */
[-C--:B------:R-:W-:Y:S02]  /*0670*/  ISETP.GE.AND P0, PT, R8, R93.reuse, PT ;  /* 0x0000005d0800720c */ /* 0x080fe40003f06270 */
[----:B------:R-:W-:Y:S01]  /*0680*/  ISETP.GE.AND P1, PT, R10, R93, PT ;  /* 0x0000005d0a00720c */ /* 0x000fe20003f26270 */
[----:B---3--:R-:W-:-:S04]  /*0690*/  IMAD.WIDE.U32 R6, R20, UR4, R6 ;  /* 0x0000000414067c25 */ /* 0x008fc8000f8e0006 */
[----:B------:R-:W-:-:S06]  /*06a0*/  IMAD R21, R20, UR5, R7 ;  /* 0x0000000514157c24 */ /* 0x000fcc000f8e0207 */
        /* <DEDUP_REMOVED lines=10> */
.L_x_4247:
[----:B------:R-:W-:Y:S05]  /*0750*/  BSYNC.RECONVERGENT B0 ;  /* 0x0000000000007941 */ /* 0x000fea0003800200 */
.L_x_4246:
[----:B------:R-:W-:Y:S04]  /*0760*/  BSSY.RECONVERGENT B0, `(.L_x_4248) ;  /* 0x000000f000007945 */ /* 0x000fe80003800200 */
[----:B------:R-:W-:Y:S05]  /*0770*/  @P1 BRA `(.L_x_4249) ;  /* 0x0000000000341947 */ /* 0x000fea0003800000 */
[----:B------:R-:W-:Y:S01]  /*0780*/  IADD3 R3, P0, PT, R8, 0x20, RZ ;  /* 0x0000002008037810 */ /* 0x000fe20007f1e0ff */
[----:B------:R-:W2:Y:S03]  /*0790*/  LDCU.64 UR4, c[0x0][0x3f0] ;  /* 0x00007e00ff0477ac */ /* 0x000ea60008000a00 */
[----:B------:R-:W-:-:S05]  /*07a0*/  IADD3.X R7, PT, PT, RZ, RZ, RZ, P0, !PT ;  /* 0x000000ffff077210 */ /* 0x000fca00007fe4ff */
[----:B------:R-:W-:Y:S01]  /*07b0*/  IMAD R0, R7, R4, RZ ;  /* 0x0000000407007224 */ /* 0x000fe200078e02ff */
[----:B------:R-:W-:-:S03]  /*07c0*/  MOV R7, R21 ;  /* 0x0000001500077202 */ /* 0x000fc60000000f00 */
[----:B------:R-:W-:-:S04]  /*07d0*/  IMAD.WIDE.U32 R6, R3, R4, R6 ;  /* 0x0000000403067225 */ /* 0x000fc800078e0006 */
[----:B------:R-:W-:Y:S01]  /*07e0*/  IMAD R3, R3, R5, R0 ;  /* 0x0000000503037224 */ /* 0x000fe200078e0200 */
[----:B--2---:R-:W-:-:S04]  /*07f0*/  LEA R2, P0, R6, UR4, 0x1 ;  /* 0x0000000406027c11 */ /* 0x004fc8000f8008ff */
[----:B------:R-:W-:-:S04]  /*0800*/  IADD3 R3, PT, PT, R7, R3, RZ ;  /* 0x0000000307037210 */ /* 0x000fc80007ffe0ff */
[----:B------:R-:W-:-:S05]  /*0810*/  LEA.HI.X R3, R6, UR5, R3, 0x1, P0 ;  /* 0x0000000506037c11 */ /* 0x000fca00080f0c03 */
[----:B------:R2:W-:Y:S04]  /*0820*/  STG.E.128 desc[UR16][R2.64], RZ ;  /* 0x000000ff02007986 */ /* 0x0005e8000c101d10 */
[----:B------:R2:W-:Y:S04]  /*0830*/  STG.E.128 desc[UR16][R2.64+0x40], RZ ;  /* 0x000040ff02007986 */ /* 0x0005e8000c101d10 */
[----:B------:R2:W-:Y:S02]  /*0840*/  STG.E.128 desc[UR16][R2.64+0x80], RZ ;  /* 0x000080ff02007986 */ /* 0x0005e4000c101d10 */
.L_x_4249:
[----:B------:R-:W-:Y:S05]  /*0850*/  BSYNC.RECONVERGENT B0 ;  /* 0x0000000000007941 */ /* 0x000fea0003800200 */
.L_x_4248:
        /* <DEDUP_REMOVED lines=14> */
.L_x_4245:
        /* <DEDUP_REMOVED lines=10> */
.L_x_4250:
[----:B------:R-:W-:Y:S05]  /*09e0*/  BRA.U !UP1, `(.L_x_4251) ;  /* 0x00000005097c7547 */ /* 0x000fea000b800000 */
[----:B------:R-:W1:Y:S01]  /*09f0*/  LDC R11, c[0x0][0x4f0] ;  /* 0x00013c00ff0b7b82 */ /* 0x000e620000000800 */
[----:B------:R-:W-:Y:S01]  /*0a00*/  LEA R0, R3, 0xffffffc0, 0x6 ;  /* 0xffffffc003007811 */ /* 0x000fe200078e30ff */
[----:B------:R-:W2:Y:S03]  /*0a10*/  LDCU.64 UR4, c[0x0][0x4e8] ;  /* 0x00009d00ff0477ac */ /* 0x000ea60008000a00 */
[----:B------:R-:W-:Y:S01]  /*0a20*/  IABS R4, R0 ;  /* 0x0000000000047213 */ /* 0x000fe20000000000 */
        /* <DEDUP_REMOVED lines=12> */
[----:B-----5:R-:W-:-:S05]  /*0af0*/  IMAD.HI.U32 R9, R5, R4, RZ ;  /* 0x0000000405097227 */ /* 0x020fca00078e00ff */
        /* <DEDUP_REMOVED lines=9> */
[----:B--2---:R-:W-:-:S04]  /*0b90*/  IMAD.WIDE.U32 R4, R8, UR4, RZ ;  /* 0x0000000408047c25 */ /* 0x004fc8000f8e00ff */
[----:B------:R-:W-:Y:S01]  /*0ba0*/  IMAD R137, R8, UR5, R5 ;  /* 0x0000000508897c24 */ /* 0x000fe2000f8e0205 */
[----:B------:R-:W1:Y:S01]  /*0bb0*/  LDCU.64 UR4, c[0x0][0x3a8] ;  /* 0x00007500ff0477ac */ /* 0x000e620008000a00 */
[----:B------:R-:W2:Y:S06]  /*0bc0*/  LDC R5, c[0x0][0x3e8] ;  /* 0x0000fa00ff057b82 */ /* 0x000eac0000000800 */
        /* <DEDUP_REMOVED lines=10> */
[----:B----4-:R-:W-:Y:S01]  /*0c70*/  IMAD.U32 R100, RZ, RZ, UR12 ;  /* 0x0000000cff647e24 */ /* 0x010fe2000f8e00ff */
[----:B------:R-:W2:Y:S01]  /*0c80*/  I2F.RP R14, R4 ;  /* 0x00000004000e7306 */ /* 0x000ea20000209400 */
[----:B------:R-:W-:Y:S01]  /*0c90*/  IMAD R0, R11, R9, R0 ;  /* 0x000000090b007224 */ /* 0x000fe200078e0200 */
[----:B------:R-:W-:Y:S01]  /*0ca0*/  MOV R85, UR11 ;  /* 0x0000000b00557c02 */ /* 0x000fe20008000f00 */
[----:B------:R-:W-:-:S05]  /*0cb0*/  IMAD.U32 R101, RZ, RZ, UR13 ;  /* 0x0000000dff657e24 */ /* 0x000fca000f8e00ff */
[----:B--2---:R-:W2:Y:S02]  /*0cc0*/  MUFU.RCP R13, R14 ;  /* 0x0000000e000d7308 */ /* 0x004ea40000001000 */
[----:B--2---:R-:W-:-:S06]  /*0cd0*/  IADD3 R13, PT, PT, R13, 0xffffffe, RZ ;  /* 0x0ffffffe0d0d7810 */ /* 0x004fcc0007ffe0ff */
[----:B------:R-:W2:Y:S02]  /*0ce0*/  F2I.FTZ.U32.TRUNC.NTZ R13, R13 ;  /* 0x0000000d000d7305 */ /* 0x000ea4000021f000 */
[----:B--2---:R-:W-:-:S04]  /*0cf0*/  IMAD.MOV R6, RZ, RZ, -R13 ;  /* 0x000000ffff067224 */ /* 0x004fc800078e0a0d */
        /* <DEDUP_REMOVED lines=16> */
[----:B------:R-:W-:Y:S02]  /*0e00*/  @!P1 LOP3.LUT R6, RZ, R5, RZ, 0x33, !PT ;  /* 0x00000005ff069212 */ /* 0x000fe400078e33ff */
[----:B------:R-:W-:-:S05]  /*0e10*/  SHF.R.S32.HI R5, RZ, 0x1f, R0 ;  /* 0x0000001fff057819 */ /* 0x000fca0000011400 */
        /* <DEDUP_REMOVED lines=28> */
.L_x_4251:
        /* <DEDUP_REMOVED lines=15> */
.L_x_4253:
[----:B------:R-:W2:Y:S01]  /*10d0*/  LDC.64 R100, c[0x0][0x3b8] ;  /* 0x0000ee00ff647b82 */ /* 0x000ea20000000a00 */
[----:B-1----:R-:W-:-:S05]  /*10e0*/  IADD3 R6, PT, PT, R0, R5, RZ ;  /* 0x0000000500067210 */ /* 0x002fca0007ffe0ff */
[C---:B--2---:R-:W-:Y:S02]  /*10f0*/  IMAD R11, R6.reuse, R101, RZ ;  /* 0x00000065060b7224 */ /* 0x044fe400078e02ff */
[----:B------:R-:W-:-:S05]  /*1100*/  IMAD.WIDE.U32 R6, R6, R100, RZ ;  /* 0x0000006406067225 */ /* 0x000fca00078e00ff */
[----:B------:R-:W-:Y:S02]  /*1110*/  IADD3 R11, PT, PT, R7, R11, RZ ;  /* 0x0000000b070b7210 */ /* 0x000fe40007ffe0ff */
[----:B------:R-:W-:Y:S02]  /*1120*/  MOV R10, R6 ;  /* 0x00000006000a7202 */ /* 0x000fe40000000f00 */
.L_x_4254:
        /* <DEDUP_REMOVED lines=13> */
[----:B------:R-:W-:Y:S06]  /*1200*/  BRA `(.L_x_4256) ;  /* 0x0000000000187947 */ /* 0x000fec0003800000 */
.L_x_4255:
[----:B------:R-:W1:Y:S01]  /*1210*/  LDC.64 R84, c[0x0][0x3c0] ;  /* 0x0000f000ff547b82 */ /* 0x000e620000000a00 */
[----:B------:R-:W-:-:S05]  /*1220*/  IADD3 R5, PT, PT, R0, R5, RZ ;  /* 0x0000000500057210 */ /* 0x000fca0007ffe0ff */
[C---:B-1----:R-:W-:Y:S02]  /*1230*/  IMAD R13, R5.reuse, R85, RZ ;  /* 0x00000055050d7224 */ /* 0x042fe400078e02ff */
[----:B------:R-:W-:-:S05]  /*1240*/  IMAD.WIDE.U32 R4, R5, R84, RZ ;  /* 0x0000005405047225 */ /* 0x000fca00078e00ff */
[----:B------:R-:W-:Y:S02]  /*1250*/  IADD3 R13, PT, PT, R5, R13, RZ ;  /* 0x0000000d050d7210 */ /* 0x000fe40007ffe0ff */
[----:B------:R-:W-:-:S07]  /*1260*/  MOV R12, R4 ;  /* 0x00000004000c7202 */ /* 0x000fce0000000f00 */
.L_x_4256:
[----:B-----5:R-:W1:Y:S01]  /*1270*/  LDC R9, c[0x0][0x3e8] ;  /* 0x0000fa00ff097b82 */ /* 0x020e620000000800 */
        /* <DEDUP_REMOVED lines=10> */
[----:B------:R-:W-:Y:S02]  /*1320*/  IMAD.HI.U32 R5, R7, R5, R6 ;  /* 0x0000000507057227 */ /* 0x000fe400078e0006 */
[----:B------:R-:W1:Y:S04]  /*1330*/  LDC.64 R6, c[0x0][0x3d8] ;  /* 0x0000f600ff067b82 */ /* 0x000e680000000a00 */
        /* <DEDUP_REMOVED lines=28> */
.L_x_4252:
[----:B------:R-:W-:Y:S01]  /*1500*/  ISETP.NE.AND P0, PT, R130, -0x1, PT ;  /* 0xffffffff8200780c */ /* 0x000fe20003f05270 */
[----:B------:R-:W-:Y:S01]  /*1510*/  IMAD.IADD R124, R93, 0x1, -R2 ;  /* 0x000000015d7c7824 */ /* 0x000fe200078e0a02 */
[----:B------:R-:W-:Y:S01]  /*1520*/  SHF.R.U32.HI R94, RZ, 0x2, R120 ;  /* 0x00000002ff5e7819 */ /* 0x000fe20000011678 */
[C---:B------:R-:W-:Y:S01]  /*1530*/  IMAD.SHL.U32 R125, R120.reuse, 0x8, RZ ;  /* 0x00000008787d7824 */ /* 0x040fe200078e00ff */
[----:B------:R-:W1:Y:S01]  /*1540*/  LDCU.64 UR4, c[0x0][0x3c8] ;  /* 0x00007900ff0477ac */ /* 0x000e620008000a00 */
[----:B------:R-:W-:Y:S01]  /*1550*/  LOP3.LUT R132, R120, 0x18, RZ, 0xc0, !PT ;  /* 0x0000001878847812 */ /* 0x000fe200078ec0ff */
[----:B------:R-:W-:Y:S01]  /*1560*/  IMAD.MOV.U32 R95, RZ, RZ, RZ ;  /* 0x000000ffff5f7224 */ /* 0x000fe200078e00ff */
[CC--:B------:R-:W-:Y:S01]  /*1570*/  ISETP.GE.AND P6, PT, R94.reuse, R124.reuse, PT ;  /* 0x0000007c5e00720c */ /* 0x0c0fe20003fc6270 */
[----:B------:R-:W-:Y:S01]  /*1580*/  VIADD R13, R94, 0x20 ;  /* 0x000000205e0d7836 */ /* 0x000fe20000000000 */
[C---:B------:R-:W-:Y:S01]  /*1590*/  LOP3.LUT R15, R125.reuse, 0x18, RZ, 0xc0, !PT ;  /* 0x000000187d0f7812 */ /* 0x040fe200078ec0ff */
[----:B------:R-:W2:Y:S01]  /*15a0*/  LDCU.64 UR6, c[0x0][0x388] ;  /* 0x00007100ff0677ac */ /* 0x000ea20008000a00 */
[----:B------:R-:W-:Y:S01]  /*15b0*/  LOP3.LUT R131, R125, 0xd8, RZ, 0xc0, !PT ;  /* 0x000000d87d837812 */ /* 0x000fe200078ec0ff */
[----:B------:R-:W-:Y:S01]  /*15c0*/  IMAD.WIDE.U32 R18, R19, 0x40, R94 ;  /* 0x0000004013127825 */ /* 0x000fe200078e005e */
[----:B------:R-:W3:Y:S01]  /*15d0*/  @P0 LDC.64 R4, c[0x0][0x3b0] ;  /* 0x0000ec00ff040b82 */ /* 0x000ee20000000a00 */
[----:B------:R-:W-:-:S02]  /*15e0*/  ISETP.GE.AND P5, PT, R13, R124, PT ;  /* 0x0000007c0d00720c */ /* 0x000fc40003fa6270 */
[----:B------:R-:W-:Y:S01]  /*15f0*/  LOP3.LUT R131, R131, R132, RZ, 0x3c, !PT ;  /* 0x0000008483837212 */ /* 0x000fe200078e3cff */
[----:B------:R-:W-:Y:S02]  /*1600*/  IMAD.SHL.U32 R88, R3, 0x40, RZ ;  /* 0x0000004003587824 */ /* 0x000fe400078e00ff */
[C---:B------:R-:W-:Y:S02]  /*1610*/  IMAD.SHL.U32 R92, R120.reuse, 0x20, RZ ;  /* 0x00000020785c7824 */ /* 0x040fe400078e00ff */
[----:B------:R-:W4:Y:S01]  /*1620*/  @!P0 LDC.64 R6, c[0x0][0x398] ;  /* 0x0000e600ff068b82 */ /* 0x000f220000000a00 */
[----:B------:R-:W-:Y:S02]  /*1630*/  IMAD.SHL.U32 R89, R120, 0x4, RZ ;  /* 0x0000000478597824 */ /* 0x000fe400078e00ff */
[----:B------:R-:W-:-:S05]  /*1640*/  IMAD.MOV.U32 R86, RZ, RZ, 0x20 ;  /* 0x00000020ff567424 */ /* 0x000fca00078e00ff */
[----:B------:R-:W5:Y:S01]  /*1650*/  @!P6 LDC.64 R10, c[0x0][0x3b0] ;  /* 0x0000ec00ff0aeb82 */ /* 0x000f620000000a00 */
[----:B---3--:R-:W-:Y:S01]  /*1660*/  @P0 IMAD.WIDE.U32 R22, R130, R4, RZ ;  /* 0x0000000482160225 */ /* 0x008fe200078e00ff */
[----:B------:R-:W-:-:S04]  /*1670*/  LOP3.LUT R4, R125, 0x1f20, RZ, 0xc0, !PT ;  /* 0x00001f207d047812 */ /* 0x000fc800078ec0ff */
[----:B------:R-:W-:Y:S01]  /*1680*/  LOP3.LUT R131, R4, R131, RZ, 0xfc, !PT ;  /* 0x0000008304837212 */ /* 0x000fe200078efcff */
[----:B----4-:R-:W-:-:S04]  /*1690*/  @!P0 IMAD.WIDE.U32 R16, R8, R6, RZ ;  /* 0x0000000608108225 */ /* 0x010fc800078e00ff */
[----:B------:R-:W-:Y:S02]  /*16a0*/  @P0 IMAD.MOV.U32 R16, RZ, RZ, R22 ;  /* 0x000000ffff100224 */ /* 0x000fe400078e0016 */
[----:B------:R-:W-:Y:S02]  /*16b0*/  @!P0 IMAD R7, R8, R7, R17 ;  /* 0x0000000708078224 */ /* 0x000fe400078e0211 */
[----:B------:R-:W-:Y:S01]  /*16c0*/  @P0 IMAD R7, R130, R5, R23 ;  /* 0x0000000582070224 */ /* 0x000fe200078e0217 */
[----:B------:R-:W-:Y:S01]  /*16d0*/  IADD3 R16, P0, PT, R15, R16, RZ ;  /* 0x000000100f107210 */ /* 0x000fe20007f1e0ff */
[----:B------:R-:W3:Y:S01]  /*16e0*/  @!P5 LDC.64 R8, c[0x0][0x3b0] ;  /* 0x0000ec00ff08db82 */ /* 0x000ee20000000a00 */
[----:B-----5:R-:W-:-:S03]  /*16f0*/  @!P6 IMAD R22, R19, R10, RZ ;  /* 0x0000000a1316e224 */ /* 0x020fc600078e02ff */
[----:B------:R-:W-:Y:S01]  /*1700*/  IMAD.X R17, RZ, RZ, R7, P0 ;  /* 0x000000ffff117224 */ /* 0x000fe200000e0607 */
[----:B------:R-:W-:Y:S01]  /*1710*/  IADD3 R24, P0, PT, R15, R24, RZ ;  /* 0x000000180f187210 */ /* 0x000fe20007f1e0ff */
[----:B------:R-:W-:Y:S02]  /*1720*/  @!P6 IMAD R11, R18, R11, R22 ;  /* 0x0000000b120be224 */ /* 0x000fe400078e0216 */
[C---:B-1----:R-:W-:Y:S01]  /*1730*/  IMAD.WIDE.U32 R16, R20.reuse, UR4, R16 ;  /* 0x0000000414107c25 */ /* 0x042fe2000f8e0010 */
[----:B------:R-:W1:Y:S01]  /*1740*/  @!P5 LDC.64 R4, c[0x0][0x380] ;  /* 0x0000e000ff04db82 */ /* 0x000e620000000a00 */
[----:B------:R-:W-:Y:S02]  /*1750*/  UMOV UR4, 0x400 ;  /* 0x0000040000047882 */ /* 0x000fe40000000000 */
[----:B------:R-:W-:Y:S02]  /*1760*/  IMAD R21, R20, UR5, R17 ;  /* 0x0000000514157c24 */ /* 0x000fe4000f8e0211 */
[----:B------:R-:W-:Y:S01]  /*1770*/  IMAD.X R25, RZ, RZ, R14, P0 ;  /* 0x000000ffff197224 */ /* 0x000fe200000e060e */
[----:B------:R-:W-:Y:S01]  /*1780*/  @!P5 IADD3 R14, P0, PT, R18, 0x20, RZ ;  /* 0x00000020120ed810 */ /* 0x000fe20007f1e0ff */
[----:B------:R-:W-:Y:S01]  /*1790*/  @!P6 IMAD.MOV.U32 R20, RZ, RZ, R16 ;  /* 0x000000ffff14e224 */ /* 0x000fe200078e0010 */
[----:B------:R-:W4:Y:S01]  /*17a0*/  S2UR UR5, SR_CgaCtaId ;  /* 0x00000000000579c3 */ /* 0x000f220000008800 */
[----:B------:R-:W-:-:S02]  /*17b0*/  @!P5 IMAD.MOV.U32 R17, RZ, RZ, R21 ;  /* 0x000000ffff11d224 */ /* 0x000fc400078e0015 */
[----:B------:R-:W-:Y:S02]  /*17c0*/  @!P5 IMAD.X R19, RZ, RZ, R19, P0 ;  /* 0x000000ffff13d224 */ /* 0x000fe400000e0613 */
[----:B------:R-:W-:Y:S01]  /*17d0*/  @!P6 IMAD.WIDE.U32 R20, R18, R10, R20 ;  /* 0x0000000a1214e225 */ /* 0x000fe200078e0014 */
[----:B------:R-:W-:Y:S02]  /*17e0*/  IADD3 R10, PT, PT, R91, 0x40, -R88 ;  /* 0x000000405b0a7810 */ /* 0x000fe40007ffe858 */
[----:B------:R-:W5:Y:S01]  /*17f0*/  @!P6 LDC.64 R6, c[0x0][0x380] ;  /* 0x0000e000ff06eb82 */ /* 0x000f620000000a00 */
[C---:B------:R-:W-:Y:S01]  /*1800*/  IMAD.WIDE.U32 R22, R94.reuse, R100, R24 ;  /* 0x000000645e167225 */ /* 0x040fe200078e0018 */
[-C--:B------:R-:W-:Y:S02]  /*1810*/  ISETP.GE.AND P3, PT, R13, R10.reuse, PT ;  /* 0x0000000a0d00720c */ /* 0x080fe40003f66270 */
[----:B------:R-:W-:Y:S01]  /*1820*/  ISETP.GE.AND P4, PT, R94, R10, PT ;  /* 0x0000000a5e00720c */ /* 0x000fe20003f86270 */
[----:B---3--:R-:W-:Y:S01]  /*1830*/  @!P5 IMAD R18, R19, R8, RZ ;  /* 0x000000081312d224 */ /* 0x008fe200078e02ff */
[----:B--2---:R-:W-:Y:S01]  /*1840*/  LEA R127, P0, R22, UR6, 0x1 ;  /* 0x00000006167f7c11 */ /* 0x004fe2000f8008ff */
[----:B------:R-:W-:Y:S01]  /*1850*/  IMAD R126, R94, R101, R23 ;  /* 0x000000655e7e7224 */ /* 0x000fe200078e0217 */
[----:B------:R-:W-:Y:S01]  /*1860*/  ISETP.GE.AND P2, PT, R13, R10, PT ;  /* 0x0000000a0d00720c */ /* 0x000fe20003f46270 */
[----:B------:R-:W-:-:S03]  /*1870*/  @!P5 IMAD.WIDE.U32 R16, R14, R8, R16 ;  /* 0x000000080e10d225 */ /* 0x000fc600078e0010 */
[----:B------:R-:W-:Y:S01]  /*1880*/  LEA.HI.X R126, R22, UR7, R126, 0x1, P0 ;  /* 0x00000007167e7c11 */ /* 0x000fe200080f0c7e */
[----:B------:R-:W-:Y:S01]  /*1890*/  @!P5 IMAD R9, R14, R9, R18 ;  /* 0x000000090e09d224 */ /* 0x000fe200078e0212 */
[----:B-1----:R-:W-:Y:S01]  /*18a0*/  @!P5 LEA R8, P0, R16, R4, 0x1 ;  /* 0x000000041008d211 */ /* 0x002fe200078008ff */
[----:B------:R-:W-:Y:S01]  /*18b0*/  @!P6 IMAD.IADD R11, R21, 0x1, R11 ;  /* 0x00000001150be824 */ /* 0x000fe200078e020b */
[----:B----4-:R-:W-:Y:S01]  /*18c0*/  ULEA UR5, UR5, UR4, 0x18 ;  /* 0x0000000405057291 */ /* 0x010fe2000f8ec0ff */
[----:B------:R-:W-:Y:S01]  /*18d0*/  @!P5 IMAD.IADD R9, R17, 0x1, R9 ;  /* 0x000000011109d824 */ /* 0x000fe200078e0209 */
[----:B------:R-:W1:Y:S01]  /*18e0*/  LDCU.64 UR6, c[0x0][0x390] ;  /* 0x00007200ff0677ac */ /* 0x000e620008000a00 */
[----:B------:R-:W-:-:S03]  /*18f0*/  IMAD.SHL.U32 R4, R100, 0x20, RZ ;  /* 0x0000002064047824 */ /* 0x000fc600078e00ff */
[----:B------:R-:W-:Y:S02]  /*1900*/  @!P5 LEA.HI.X R9, R16, R5, R9, 0x1, P0 ;  /* 0x000000051009d211 */ /* 0x000fe400000f0c09 */
[C---:B-----5:R-:W-:Y:S02]  /*1910*/  @!P6 LEA R6, P1, R20.reuse, R6, 0x1 ;  /* 0x000000061406e211 */ /* 0x060fe400078208ff */
[----:B------:R-:W-:Y:S02]  /*1920*/  LEA R131, R131, UR5, 0x1 ;  /* 0x0000000583837c11 */ /* 0x000fe4000f8e08ff */
[----:B------:R-:W-:Y:S02]  /*1930*/  @!P6 LEA.HI.X R7, R20, R7, R11, 0x1, P1 ;  /* 0x000000071407e211 */ /* 0x000fe400008f0c0b */
[----:B------:R-:W-:Y:S02]  /*1940*/  SHF.L.U64.HI R5, R100, 0x5, R101 ;  /* 0x0000000564057819 */ /* 0x000fe40000010265 */
[----:B------:R-:W-:Y:S01]  /*1950*/  @!P3 LEA R14, P0, R4, R127, 0x1 ;  /* 0x0000007f040eb211 */ /* 0x000fe200078008ff */
[----:B------:R-:W-:Y:S01]  /*1960*/  @!PT LDS RZ, [RZ] ;  /* 0x00000000fffff984 */ /* 0x000fe20000000800 */
[----:B------:R-:W-:Y:S01]  /*1970*/  @!PT LDS RZ, [RZ] ;  /* 0x00000000fffff984 */ /* 0x000fe20000000800 */
[----:B------:R-:W-:Y:S01]  /*1980*/  @!PT LDS RZ, [RZ] ;  /* 0x00000000fffff984 */ /* 0x000fe20000000800 */
[----:B------:R-:W-:Y:S01]  /*1990*/  @!P6 LDGSTS.E.BYPASS.LTC128B.128 [R131], desc[UR16][R6.64] ;  /* 0x000000000683efae */ /* 0x000fe2000b981a10 */
[----:B------:R-:W-:-:S02]  /*19a0*/  IADD3 R12, P1, PT, R15, R12, RZ ;  /* 0x0000000c0f0c7210 */ /* 0x000fc40007f3e0ff */
[----:B------:R-:W-:Y:S01]  /*19b0*/  @!P3 LEA.HI.X R15, R4, R126, R5, 0x1, P0 ;  /* 0x0000007e040fb211 */ /* 0x000fe200000f0c05 */
[----:B------:R-:W-:Y:S01]  /*19c0*/  @!P6 LDGSTS.E.BYPASS.LTC128B.128 [R131+0x1000], desc[UR16][R6.64+0x40] ;  /* 0x010000400683efae */ /* 0x000fe2000b981a10 */
[----:B------:R-:W-:Y:S02]  /*19d0*/  @!P4 IMAD.MOV.U32 R4, RZ, RZ, R127 ;  /* 0x000000ffff04c224 */ /* 0x000fe400078e007f */
[----:B------:R-:W-:Y:S01]  /*19e0*/  @!P4 IMAD.MOV.U32 R5, RZ, RZ, R126 ;  /* 0x000000ffff05c224 */ /* 0x000fe200078e007e */
[----:B------:R2:W-:Y:S01]  /*19f0*/  @!P6 LDGSTS.E.BYPASS.LTC128B.128 [R131+0x2000], desc[UR16][R6.64+0x80] ;  /* 0x020000800683efae */ /* 0x0005e2000b981a10 */
[----:B------:R-:W-:Y:S01]  /*1a00*/  IMAD.X R13, RZ, RZ, R0, P1 ;  /* 0x000000ffff0d7224 */ /* 0x000fe200008e0600 */
[----:B------:R-:W-:Y:S02]  /*1a10*/  LOP3.LUT R0, R92, 0xc0, RZ, 0xc0, !PT ;  /* 0x000000c05c007812 */ /* 0x000fe400078ec0ff */
[----:B------:R-:W-:Y:S01]  /*1a20*/  @!P5 LDGSTS.E.BYPASS.LTC128B.128 [R131+0x800], desc[UR16][R8.64] ;  /* 0x008000000883dfae */ /* 0x000fe2000b981a10 */
[----:B------:R-:W-:Y:S01]  /*1a30*/  IMAD.WIDE.U32 R12, R94, R84, R12 ;  /* 0x000000545e0c7225 */ /* 0x000fe200078e000c */
[----:B------:R-:W-:-:S02]  /*1a40*/  LOP3.LUT R89, R0, 0x18, R89, 0xf8, !PT ;  /* 0x0000001800597812 */ /* 0x000fc400078ef859 */
[----:B------:R-:W-:Y:S01]  /*1a50*/  @!P5 LDGSTS.E.BYPASS.LTC128B.128 [R131+0x1800], desc[UR16][R8.64+0x40] ;  /* 0x018000400883dfae */ /* 0x000fe2000b981a10 */
[----:B------:R-:W-:Y:S01]  /*1a60*/  IMAD R129, R94, R85, R13 ;  /* 0x000000555e817224 */ /* 0x000fe200078e020d */
[C---:B-1----:R-:W-:Y:S02]  /*1a70*/  LEA R128, P0, R12.reuse, UR6, 0x1 ;  /* 0x000000060c807c11 */ /* 0x042fe4000f8008ff */
[----:B------:R1:W-:Y:S01]  /*1a80*/  @!P5 LDGSTS.E.BYPASS.LTC128B.128 [R131+0x2800], desc[UR16][R8.64+0x80] ;  /* 0x028000800883dfae */ /* 0x0003e2000b981a10 */
[----:B------:R-:W-:Y:S02]  /*1a90*/  SHF.R.U32.HI R0, RZ, 0x1, R120 ;  /* 0x00000001ff007819 */ /* 0x000fe40000011678 */
[----:B------:R-:W-:Y:S01]  /*1aa0*/  LEA.HI.X R129, R12, UR7, R129, 0x1, P0 ;  /* 0x000000070c817c11 */ /* 0x000fe200080f0c81 */
[----:B------:R-:W-:Y:S01]  /*1ab0*/  @!P4 LDGSTS.E.BYPASS.LTC128B.128 [R131+0x3000], desc[UR16][R4.64] ;  /* 0x030000000483cfae */ /* 0x000fe2000b981a10 */
[----:B------:R-:W-:Y:S02]  /*1ac0*/  ISETP.NE.AND P6, PT, R3, 0x1, PT ;  /* 0x000000010300780c */ /* 0x000fe40003fc5270 */
[----:B------:R-:W-:Y:S01]  /*1ad0*/  LOP3.LUT R94, R94, 0x7, RZ, 0xc0, !PT ;  /* 0x000000075e5e7812 */ /* 0x000fe200078ec0ff */
[----:B------:R-:W-:Y:S04]  /*1ae0*/  @!P4 LDGSTS.E.BYPASS.LTC128B.128 [R131+0x4000], desc[UR16][R4.64+0x40] ;  /* 0x040000400483cfae */ /* 0x000fe8000b981a10 */
[----:B------:R3:W-:Y:S01]  /*1af0*/  @!P4 LDGSTS.E.BYPASS.LTC128B.128 [R131+0x5000], desc[UR16][R4.64+0x80] ;  /* 0x050000800483cfae */ /* 0x0007e2000b981a10 */
[----:B--2---:R-:W-:-:S03]  /*1b00*/  IMAD.SHL.U32 R7, R120, 0x10, RZ ;  /* 0x0000001078077824 */ /* 0x004fc600078e00ff */
[----:B------:R-:W-:Y:S01]  /*1b10*/  @!P3 LDGSTS.E.BYPASS.LTC128B.128 [R131+0x3800], desc[UR16][R14.64] ;  /* 0x038000000e83bfae */ /* 0x000fe2000b981a10 */
[----:B------:R-:W-:-:S03]  /*1b20*/  SHF.L.U64.HI R6, R84, 0x5, R85 ;  /* 0x0000000554067819 */ /* 0x000fc60000010255 */
[----:B------:R-:W-:Y:S04]  /*1b30*/  @!P3 LDGSTS.E.BYPASS.LTC128B.128 [R131+0x4800], desc[UR16][R14.64+0x40] ;  /* 0x048000400e83bfae */ /* 0x000fe8000b981a10 */
[----:B------:R-:W-:Y:S01]  /*1b40*/  @!P3 LDGSTS.E.BYPASS.LTC128B.128 [R131+0x5800], desc[UR16][R14.64+0x80] ;  /* 0x058000800e83bfae */ /* 0x000fe2000b981a10 */
[----:B-1----:R-:W-:-:S03]  /*1b50*/  LOP3.LUT R8, R92, 0x120, RZ, 0xc0, !PT ;  /* 0x000001205c087812 */ /* 0x002fc600078ec0ff */
[----:B------:R-:W0:Y:S01]  /*1b60*/  LDGDEPBAR ;  /* 0x00000000000079af */ /* 0x000e220000000000 */
[----:B------:R-:W-:Y:S02]  /*1b70*/  LOP3.LUT R8, R8, 0x3e00, R7, 0xf8, !PT ;  /* 0x00003e0008087812 */ /* 0x000fe400078ef807 */
[----:B------:R-:W-:-:S04]  /*1b80*/  LOP3.LUT R7, R7, 0x100, RZ, 0xc0, !PT ;  /* 0x0000010007077812 */ /* 0x000fc800078ec0ff */
[----:B------:R-:W-:Y:S01]  /*1b90*/  LOP3.LUT R122, R7, 0x20, R92, 0xf8, !PT ;  /* 0x00000020077a7812 */ /* 0x000fe200078ef85c */
[----:B---3--:R-:W-:Y:S01]  /*1ba0*/  IMAD.SHL.U32 R5, R84, 0x20, RZ ;  /* 0x0000002054057824 */ /* 0x008fe200078e00ff */
[C---:B------:R-:W-:Y:S02]  /*1bb0*/  LOP3.LUT R7, R89.reuse, 0x8, R120, 0x78, !PT ;  /* 0x0000000859077812 */ /* 0x040fe400078e7878 */
[----:B------:R-:W-:Y:S02]  /*1bc0*/  LOP3.LUT R89, R89, 0x8, R0, 0x78, !PT ;  /* 0x0000000859597812 */ /* 0x000fe400078e7800 */
[----:B------:R-:W-:Y:S02]  /*1bd0*/  @!P2 LEA R4, P0, R5, R128, 0x1 ;  /* 0x000000800504a211 */ /* 0x000fe400078008ff */
[----:B------:R-:W-:Y:S02]  /*1be0*/  LOP3.LUT R122, R122, R7, RZ, 0xfc, !PT ;  /* 0x000000077a7a7212 */ /* 0x000fe400078efcff */
[----:B------:R-:W-:-:S02]  /*1bf0*/  LOP3.LUT R123, R8, R89, RZ, 0xfc, !PT ;  /* 0x00000059087b7212 */ /* 0x000fc400078efcff */
[----:B------:R-:W-:Y:S01]  /*1c00*/  @!P2 LEA.HI.X R5, R5, R129, R6, 0x1, P0 ;  /* 0x000000810505a211 */ /* 0x000fe200000f0c06 */
[----:B------:R-:W-:-:S04]  /*1c10*/  DEPBAR.LE SB0, 0x0 ;  /* 0x000080000000791a */ /* 0x000fc80000000000 */
[----:B------:R-:W-:Y:S01]  /*1c20*/  BAR.SYNC.DEFER_BLOCKING 0x0 ;  /* 0x0000000000007b1d */ /* 0x000fe20000010000 */
[----:B------:R-:W-:Y:S02]  /*1c30*/  LEA R123, R123, UR5, 0x1 ;  /* 0x000000057b7b7c11 */ /* 0x000fe4000f8e08ff */
[----:B------:R-:W-:Y:S02]  /*1c40*/  LEA R122, R122, UR5, 0x1 ;  /* 0x000000057a7a7c11 */ /* 0x000fe4000f8e08ff */
[----:B------:R-:W-:-:S04]  /*1c50*/  LOP3.LUT P0, R87, R120, 0x4, RZ, 0xc0, !PT ;  /* 0x0000000478577812 */ /* 0x000fc8000780c0ff */
[----:B------:R-:W-:-:S05]  /*1c60*/  SEL R90, R86, 0xffffffe0, !P0 ;  /* 0xffffffe0565a7807 */ /* 0x000fca0004000000 */
[--C-:B------:R-:W-:Y:S02]  /*1c70*/  IMAD.IADD R96, R123, 0x1, R90.reuse ;  /* 0x000000017b607824 */ /* 0x100fe400078e025a */
[----:B------:R-:W-:Y:S01]  /*1c80*/  IMAD.IADD R95, R122, 0x1, R90 ;  /* 0x000000017a5f7824 */ /* 0x000fe200078e025a */
        /* <DEDUP_REMOVED lines=23> */
[----:B------:R-:W-:Y:S04]  /*1e00*/  LDSM.16.M88.4 R52, [R95+0x3000] ;  /* 0x003000005f34783b */ /* 0x000fe80000000200 */
[----:B-1----:R-:W1:Y:S04]  /*1e10*/  LDSM.16.M88.4 R4, [R96] ;  /* 0x000000006004783b */ /* 0x002e680000000200 */
[----:B------:R-:W1:Y:S04]  /*1e20*/  LDSM.16.M88.4 R20, [R95+0x3400] ;  /* 0x003400005f14783b */ /* 0x000e680000000200 */
[----:B------:R-:W1:Y:S04]  /*1e30*/  LDSM.16.M88.4 R12, [R95+0x3800] ;  /* 0x003800005f0c783b */ /* 0x000e680000000200 */
[----:B------:R-:W1:Y:S04]  /*1e40*/  LDSM.16.M88.4 R8, [R95+0x3c00] ;  /* 0x003c00005f08783b */ /* 0x000e680000000200 */
[----:B------:R-:W-:Y:S01]  /*1e50*/  LDSM.16.M88.4 R16, [R123+0x1000] ;  /* 0x001000007b10783b */ /* 0x000fe20000000200 */
[C---:B--2---:R-:W-:Y:S03]  /*1e60*/  HMMA.16816.F32 R48, R72.reuse, R44, RZ ;  /* 0x0000002c4830723c */ /* 0x044fe600000018ff */
[----:B------:R-:W-:Y:S04]  /*1e70*/  LDSM.16.M88.4 R60, [R122+0x4000] ;  /* 0x004000007a3c783b */ /* 0x000fe80000000200 */
[----:B------:R-:W-:Y:S01]  /*1e80*/  LDSM.16.M88.4 R76, [R96+0x1000] ;  /* 0x00100000604c783b */ /* 0x000fe20000000200 */
[C---:B------:R-:W-:Y:S03]  /*1e90*/  HMMA.16816.F32 R44, R72.reuse, R46, RZ ;  /* 0x0000002e482c723c */ /* 0x040fe600000018ff */
[----:B------:R-:W-:Y:S04]  /*1ea0*/  LDSM.16.M88.4 R80, [R95+0x4c00] ;  /* 0x004c00005f50783b */ /* 0x000fe80000000200 */
[----:B------:R-:W-:Y:S01]  /*1eb0*/  LDSM.16.M88.4 R68, [R123+0x2000] ;  /* 0x002000007b44783b */ /* 0x000fe20000000200 */
[C---:B---3--:R-:W-:Y:S03]  /*1ec0*/  HMMA.16816.F32 R40, R72.reuse, R36, RZ ;  /* 0x000000244828723c */ /* 0x048fe600000018ff */
[----:B------:R-:W-:Y:S04]  /*1ed0*/  LDSM.16.M88.4 R64, [R122+0x5000] ;  /* 0x005000007a40783b */ /* 0x000fe80000000200 */
[----:B------:R-:W0:Y:S01]  /*1ee0*/  LDGDEPBAR ;  /* 0x00000000000079af */ /* 0x000e220000000000 */
[C---:B------:R-:W-:Y:S08]  /*1ef0*/  HMMA.16816.F32 R36, R72.reuse, R38, RZ ;  /* 0x000000264824723c */ /* 0x040ff000000018ff */
[C---:B----4-:R-:W-:Y:S08]  /*1f00*/  HMMA.16816.F32 R32, R72.reuse, R28, RZ ;  /* 0x0000001c4820723c */ /* 0x050ff000000018ff */
[C---:B------:R-:W-:Y:S08]  /*1f10*/  HMMA.16816.F32 R28, R72.reuse, R30, RZ ;  /* 0x0000001e481c723c */ /* 0x040ff000000018ff */
[C---:B-----5:R-:W-:Y:S08]  /*1f20*/  HMMA.16816.F32 R24, R72.reuse, R56, RZ ;  /* 0x000000384818723c */ /* 0x060ff000000018ff */
[----:B------:R-:W-:Y:S01]  /*1f30*/  HMMA.16816.F32 R72, R72, R58, RZ ;  /* 0x0000003a4848723c */ /* 0x000fe200000018ff */
        /* <DEDUP_REMOVED lines=10> */
[C---:B------:R-:W-:Y:S08]  /*1fe0*/  HMMA.16816.F32 R24, R4.reuse, R8, R24 ;  /* 0x000000080418723c */ /* 0x040ff00000001818 */
        /* <DEDUP_REMOVED lines=8> */
[C---:B------:R-:W-:Y:S01]  /*2070*/  HMMA.16816.F32 R44, R16.reuse, R62, R44 ;  /* 0x0000003e102c723c */ /* 0x040fe2000000182c */
[----:B------:R-:W2:Y:S07]  /*2080*/  LDSM.16.M88.4 R60, [R122+0x5400] ;  /* 0x005400007a3c783b */ /* 0x000eae0000000200 */
[C---:B------:R-:W-:Y:S08]  /*2090*/  HMMA.16816.F32 R40, R16.reuse, R56, R40 ;  /* 0x000000381028723c */ /* 0x040ff00000001828 */
[C---:B------:R-:W-:Y:S01]  /*20a0*/  HMMA.16816.F32 R36, R16.reuse, R58, R36 ;  /* 0x0000003a1024723c */ /* 0x040fe20000001824 */
[----:B------:R-:W5:Y:S07]  /*20b0*/  LDSM.16.M88.4 R56, [R122+0x5800] ;  /* 0x005800007a38783b */ /* 0x000f6e0000000200 */
[----:B------:R-:W-:Y:S01]  /*20c0*/  HMMA.16816.F32 R72, R16, R22, R72 ;  /* 0x000000161048723c */ /* 0x000fe20000001848 */
[----:B------:R-:W-:Y:S04]  /*20d0*/  LDSM.16.M88.4 R20, [R96+0x2000] ;  /* 0x002000006014783b */ /* 0x000fe80000000200 */
[----:B------:R-:W-:Y:S03]  /*20e0*/  LDSM.16.M88.4 R16, [R95+0x5000] ;  /* 0x005000005f10783b */ /* 0x000fe60000000200 */
[C---:B---3--:R-:W-:Y:S08]  /*20f0*/  HMMA.16816.F32 R32, R76.reuse, R4, R32 ;  /* 0x000000044c20723c */ /* 0x048ff00000001820 */
[C---:B------:R-:W-:Y:S01]  /*2100*/  HMMA.16816.F32 R28, R76.reuse, R6, R28 ;  /* 0x000000064c1c723c */ /* 0x040fe2000000181c */
[----:B------:R-:W3:Y:S07]  /*2110*/  LDSM.16.M88.4 R4, [R95+0x5c00] ;  /* 0x005c00005f04783b */ /* 0x000eee0000000200 */
[C---:B------:R-:W-:Y:S08]  /*2120*/  HMMA.16816.F32 R24, R76.reuse, R80, R24 ;  /* 0x000000504c18723c */ /* 0x040ff00000001818 */
[C---:B------:R-:W-:Y:S08]  /*2130*/  HMMA.16816.F32 R48, R76.reuse, R12, R48 ;  /* 0x0000000c4c30723c */ /* 0x040ff00000001830 */
[C---:B------:R-:W-:Y:S01]  /*2140*/  HMMA.16816.F32 R44, R76.reuse, R14, R44 ;  /* 0x0000000e4c2c723c */ /* 0x040fe2000000182c */
[----:B------:R-:W3:Y:S07]  /*2150*/  LDSM.16.M88.4 R12, [R95+0x5400] ;  /* 0x005400005f0c783b */ /* 0x000eee0000000200 */
[C---:B----4-:R-:W-:Y:S08]  /*2160*/  HMMA.16816.F32 R40, R76.reuse, R8, R40 ;  /* 0x000000084c28723c */ /* 0x050ff00000001828 */
[----:B------:R-:W-:Y:S01]  /*2170*/  HMMA.16816.F32 R36, R76, R10, R36 ;  /* 0x0000000a4c24723c */ /* 0x000fe20000001824 */
[----:B------:R-:W4:Y:S01]  /*2180*/  LDSM.16.M88.4 R8, [R95+0x5800] ;  /* 0x005800005f08783b */ /* 0x000f220000000200 */
[----:B------:R-:W-:-:S06]  /*2190*/  DEPBAR.LE SB0, 0x0 ;  /* 0x000080000000791a */ /* 0x000fcc0000000000 */
[----:B------:R-:W-:Y:S08]  /*21a0*/  HMMA.16816.F32 R72, R76, R82, R72 ;  /* 0x000000524c48723c */ /* 0x000ff00000001848 */
[C---:B-1----:R-:W-:Y:S08]  /*21b0*/  HMMA.16816.F32 R24, R68.reuse, R52, R24 ;  /* 0x000000344418723c */ /* 0x042ff00000001818 */
[C---:B------:R-:W-:Y:S08]  /*21c0*/  HMMA.16816.F32 R48, R68.reuse, R64, R48 ;  /* 0x000000404430723c */ /* 0x040ff00000001830 */
[C---:B------:R-:W-:Y:S08]  /*21d0*/  HMMA.16816.F32 R44, R68.reuse, R66, R44 ;  /* 0x00000042442c723c */ /* 0x040ff0000000182c */
[C---:B--2---:R-:W-:Y:S08]  /*21e0*/  HMMA.16816.F32 R40, R68.reuse, R60, R40 ;  /* 0x0000003c4428723c */ /* 0x044ff00000001828 */
[C---:B------:R-:W-:Y:S08]  /*21f0*/  HMMA.16816.F32 R36, R68.reuse, R62, R36 ;  /* 0x0000003e4424723c */ /* 0x040ff00000001824 */
[C---:B-----5:R-:W-:Y:S08]  /*2200*/  HMMA.16816.F32 R32, R68.reuse, R56, R32 ;  /* 0x000000384420723c */ /* 0x060ff00000001820 */
[C---:B------:R-:W-:Y:S08]  /*2210*/  HMMA.16816.F32 R28, R68.reuse, R58, R28 ;  /* 0x0000003a441c723c */ /* 0x040ff0000000181c */
[----:B------:R-:W-:Y:S08]  /*2220*/  HMMA.16816.F32 R72, R68, R54, R72 ;  /* 0x000000364448723c */ /* 0x000ff00000001848 */
[----:B---3--:R-:W-:Y:S01]  /*2230*/  HMMA.16816.F32 R24, R20, R4, R24 ;  /* 0x000000041418723c */ /* 0x008fe20000001818 */
        /* <DEDUP_REMOVED lines=26> */
.L_x_4258:
        /* <DEDUP_REMOVED lines=60> */
.L_x_4259:
[C---:B------:R-:W-:Y:S01]  /*27a0*/  LEA R6, P0, R100.reuse, R127, 0x6 ;  /* 0x0000007f64067211 */ /* 0x040fe200078030ff */
[----:B------:R-:W-:Y:S02]  /*27b0*/  IMAD.MOV.U32 R4, RZ, RZ, R127 ;  /* 0x000000ffff047224 */ /* 0x000fe400078e007f */
[----:B------:R-:W-:Y:S01]  /*27c0*/  IMAD.MOV.U32 R5, RZ, RZ, R126 ;  /* 0x000000ffff057224 */ /* 0x000fe200078e007e */
[----:B------:R-:W-:-:S04]  /*27d0*/  LEA.HI.X R7, R100, R126, R101, 0x6, P0 ;  /* 0x0000007e64077211 */ /* 0x000fc800000f3465 */
        /* <DEDUP_REMOVED lines=10> */
.L_x_4257:
[----:B-1----:R-:W-:Y:S01]  /*2880*/  IMAD.SHL.U32 R5, R120, 0x2, RZ ;  /* 0x0000000278057824 */ /* 0x002fe200078e00ff */
[----:B------:R-:W1:Y:S01]  /*2890*/  LDCU UR4, c[0x0][0x45c] ;  /* 0x00008b80ff0477ac */ /* 0x000e620008000800 */
[----:B------:R-:W-:Y:S01]  /*28a0*/  LOP3.LUT R121, R89, 0x120, R92, 0xf8, !PT ;  /* 0x0000012059797812 */ /* 0x000fe200078ef85c */
[----:B------:R-:W-:Y:S02]  /*28b0*/  IMAD.MOV.U32 R138, RZ, RZ, -0x1 ;  /* 0xffffffffff8a7424 */ /* 0x000fe400078e00ff */
[----:B------:R-:W-:Y:S02]  /*28c0*/  LOP3.LUT R102, R88, 0x6, R5, 0xf8, !PT ;  /* 0x0000000658667812 */ /* 0x000fe400078ef805 */
[----:B------:R-:W-:-:S03]  /*28d0*/  LEA R121, R121, UR5, 0x1 ;  /* 0x0000000579797c11 */ /* 0x000fc6000f8e08ff */
[C---:B------:R-:W-:Y:S02]  /*28e0*/  VIADD R2, R102.reuse, 0xffffffc0 ;  /* 0xffffffc066027836 */ /* 0x040fe40000000000 */
[C---:B------:R-:W-:Y:S01]  /*28f0*/  VIADD R0, R102.reuse, 0xffffffc1 ;  /* 0xffffffc166007836 */ /* 0x040fe20000000000 */
[----:B------:R-:W-:Y:S01]  /*2900*/  LDSM.16.MT88.4 R56, [R121+0x7000] ;  /* 0x007000007938783b */ /* 0x000fe20000004200 */
        /* <DEDUP_REMOVED lines=10> */
[C---:B------:R-:W-:Y:S01]  /*29b0*/  VIADD R15, R102.reuse, 0xffffffd9 ;  /* 0xffffffd9660f7836 */ /* 0x040fe20000000000 */
[-C--:B------:R-:W-:Y:S01]  /*29c0*/  ISETP.GE.AND P3, PT, R17, R104.reuse, PT ;  /* 0x000000681100720c */ /* 0x080fe20003f66270 */
[C---:B------:R-:W-:Y:S01]  /*29d0*/  VIADD R12, R102.reuse, 0xffffffe0 ;  /* 0xffffffe0660c7836 */ /* 0x040fe20000000000 */
[----:B------:R-:W-:Y:S01]  /*29e0*/  FSEL R49, R49, -INF , !P4 ;  /* 0xff80000031317808 */ /* 0x000fe20006000000 */
[----:B------:R-:W-:Y:S01]  /*29f0*/  VIADD R10, R102, 0xffffffe1 ;  /* 0xffffffe1660a7836 */ /* 0x000fe20000000000 */
        /* <DEDUP_REMOVED lines=20> */
[----:B------:R-:W-:Y:S01]  /*2b40*/  ISETP.GE.AND P2, PT, R2, R103, PT ;  /* 0x000000670200720c */ /* 0x000fe20003f46270 */
[----:B------:R-:W-:Y:S01]  /*2b50*/  VIADD R2, R102, 0xfffffff8 ;  /* 0xfffffff866027836 */ /* 0x000fe20000000000 */
[----:B------:R-:W-:-:S02]  /*2b60*/  ISETP.GE.AND P5, PT, R6, R104, PT ;  /* 0x000000680600720c */ /* 0x000fc40003fa6270 */
        /* <DEDUP_REMOVED lines=11> */
[----:B------:R-:W-:Y:S02]  /*2c20*/  ISETP.GE.AND P3, PT, R0, R104, PT ;  /* 0x000000680000720c */ /* 0x000fe40003f66270 */
[----:B------:R-:W-:-:S02]  /*2c30*/  FSEL R95, R25, -INF , !P4 ;  /* 0xff800000195f7808 */ /* 0x000fc40006000000 */
[----:B------:R-:W-:Y:S02]  /*2c40*/  FSEL R94, R72, -INF , !P0 ;  /* 0xff800000485e7808 */ /* 0x000fe40004000000 */
[----:B------:R-:W-:Y:S02]  /*2c50*/  FMNMX3.FTZ R20, R20, R107, R91, !PT ;  /* 0x0000006b14147276 */ /* 0x000fe4000781005b */
[-C--:B------:R-:W-:Y:S02]  /*2c60*/  ISETP.GE.AND P0, PT, R19, R103.reuse, PT ;  /* 0x000000671300720c */ /* 0x080fe40003f06270 */
[----:B------:R-:W-:Y:S02]  /*2c70*/  ISETP.GE.AND P5, PT, R18, R103, PT ;  /* 0x000000671200720c */ /* 0x000fe40003fa6270 */
[----:B------:R-:W-:Y:S02]  /*2c80*/  FSEL R93, R73, -INF , !P3 ;  /* 0xff800000495d7808 */ /* 0x000fe40005800000 */
[----:B------:R-:W-:-:S02]  /*2c90*/  FMNMX3.FTZ R20, R20, R95, R94, !PT ;  /* 0x0000005f14147276 */ /* 0x000fc4000781005e */
[----:B------:R-:W-:Y:S02]  /*2ca0*/  FSEL R50, R50, -INF , !P2 ;  /* 0xff80000032327808 */ /* 0x000fe40005000000 */
[-C--:B------:R-:W-:Y:S02]  /*2cb0*/  ISETP.GE.AND P2, PT, R14, R103.reuse, PT ;  /* 0x000000670e00720c */ /* 0x080fe40003f46270 */
[-C--:B------:R-:W-:Y:S02]  /*2cc0*/  ISETP.GE.AND P4, PT, R17, R103.reuse, PT ;  /* 0x000000671100720c */ /* 0x080fe40003f86270 */
[----:B------:R-:W-:Y:S02]  /*2cd0*/  FSEL R14, R51, -INF , !P1 ;  /* 0xff800000330e7808 */ /* 0x000fe40004800000 */
[----:B------:R-:W-:Y:S02]  /*2ce0*/  FSEL R46, R46, -INF , !P0 ;  /* 0xff8000002e2e7808 */ /* 0x000fe40004000000 */
[----:B------:R-:W-:-:S02]  /*2cf0*/  ISETP.GE.AND P3, PT, R16, R103, PT ;  /* 0x000000671000720c */ /* 0x000fc40003f66270 */
[-C--:B------:R-:W-:Y:S02]  /*2d00*/  ISETP.GE.AND P0, PT, R12, R103.reuse, PT ;  /* 0x000000670c00720c */ /* 0x080fe40003f06270 */
[----:B------:R-:W-:Y:S02]  /*2d10*/  FMNMX.FTZ R16, R93, R20, !PT ;  /* 0x000000145d107209 */ /* 0x000fe40007810000 */
[----:B------:R-:W-:Y:S01]  /*2d20*/  FSEL R12, R47, -INF , !P5 ;  /* 0xff8000002f0c7808 */ /* 0x000fe20006800000 */
[----:B------:R-:W-:Y:S01]  /*2d30*/  LDSM.16.MT88.4 R20, [R121+0x7400] ;  /* 0x007400007914783b */ /* 0x000fe20000004200 */
[----:B------:R-:W-:Y:S02]  /*2d40*/  ISETP.GE.AND P5, PT, R10, R103, PT ;  /* 0x000000670a00720c */ /* 0x000fe40003fa6270 */
[----:B------:R-:W-:Y:S02]  /*2d50*/  FSEL R10, R42, -INF , !P4 ;  /* 0xff8000002a0a7808 */ /* 0x000fe40006000000 */
[----:B------:R-:W-:-:S02]  /*2d60*/  FMNMX3.FTZ R17, R50, R14, R46, !PT ;  /* 0x0000000e32117276 */ /* 0x000fc4000781002e */
[-C--:B------:R-:W-:Y:S02]  /*2d70*/  ISETP.GE.AND P4, PT, R8, R103.reuse, PT ;  /* 0x000000670800720c */ /* 0x080fe40003f86270 */
[-C--:B------:R-:W-:Y:S02]  /*2d80*/  ISETP.GE.AND P1, PT, R15, R103.reuse, PT ;  /* 0x000000670f00720c */ /* 0x080fe40003f26270 */
[----:B------:R-:W-:Y:S01]  /*2d90*/  FSEL R8, R43, -INF , !P3 ;  /* 0xff8000002b087808 */ /* 0x000fe20005800000 */
[----:B------:R-:W2:Y:S01]  /*2da0*/  SHFL.BFLY PT, R15, R16, 0x2, 0x1f ;  /* 0x0c401f00100f7f89 */ /* 0x000ea200000e0000 */
[----:B------:R-:W-:Y:S02]  /*2db0*/  ISETP.GE.AND P3, PT, R6, R103, PT ;  /* 0x000000670600720c */ /* 0x000fe40003f66270 */
[----:B------:R-:W-:Y:S02]  /*2dc0*/  FSEL R6, R38, -INF , !P2 ;  /* 0xff80000026067808 */ /* 0x000fe40005000000 */
[----:B------:R-:W-:-:S02]  /*2dd0*/  FMNMX3.FTZ R17, R17, R12, R10, !PT ;  /* 0x0000000c11117276 */ /* 0x000fc4000781000a */
[----:B------:R-:W-:Y:S02]  /*2de0*/  ISETP.GE.AND P2, PT, R4, R103, PT ;  /* 0x000000670400720c */ /* 0x000fe40003f46270 */
[----:B------:R-:W-:Y:S02]  /*2df0*/  FSEL R4, R39, -INF , !P1 ;  /* 0xff80000027047808 */ /* 0x000fe40004800000 */
[----:B------:R-:W-:Y:S01]  /*2e00*/  FSEL R112, R34, -INF , !P0 ;  /* 0xff80000022707808 */ /* 0x000fe20004000000 */
[----:B------:R-:W-:Y:S01]  /*2e10*/  IMAD.IADD R34, R90, 0x1, R121 ;  /* 0x000000015a227824 */ /* 0x000fe200078e0279 */
[----:B------:R-:W-:Y:S02]  /*2e20*/  FMNMX3.FTZ R17, R17, R8, R6, !PT ;  /* 0x0000000811117276 */ /* 0x000fe40007810006 */
[----:B------:R-:W-:Y:S02]  /*2e30*/  FSEL R134, R35, -INF , !P5 ;  /* 0xff80000023867808 */ /* 0x000fe40006800000 */
[----:B------:R-:W-:Y:S01]  /*2e40*/  FSEL R118, R30, -INF , !P4 ;  /* 0xff8000001e767808 */ /* 0x000fe20006000000 */
[----:B------:R-:W-:Y:S01]  /*2e50*/  LDSM.16.MT88.4 R64, [R34+0x7000] ;  /* 0x007000002240783b */ /* 0x000fe20000004200 */
[----:B------:R-:W-:-:S02]  /*2e60*/  FMNMX3.FTZ R17, R17, R4, R112, !PT ;  /* 0x0000000411117276 */ /* 0x000fc40007810070 */
[-C--:B------:R-:W-:Y:S02]  /*2e70*/  ISETP.GE.AND P1, PT, R13, R103.reuse, PT ;  /* 0x000000670d00720c */ /* 0x080fe40003f26270 */
[-C--:B------:R-:W-:Y:S02]  /*2e80*/  ISETP.GE.AND P0, PT, R2, R103.reuse, PT ;  /* 0x000000670200720c */ /* 0x080fe40003f06270 */
        /* <DEDUP_REMOVED lines=8> */
[----:B------:R-:W-:Y:S01]  /*2f10*/  FMNMX3.FTZ R17, R17, R106, R99, !PT ;  /* 0x0000006a11117276 */ /* 0x000fe20007810063 */
[----:B------:R-:W-:Y:S01]  /*2f20*/  LDSM.16.MT88.4 R72, [R121+0x8000] ;  /* 0x008000007948783b */ /* 0x000fe20000004200 */
        /* <DEDUP_REMOVED lines=25> */
[----:B------:R-:W-:Y:S01]  /*30c0*/  FFMA.FTZ R94, R94, UR4, -R110 ;  /* 0x000000045e5e7c23 */ /* 0x000fe2000801086e */
[----:B------:R-:W2:Y:S01]  /*30d0*/  MUFU.EX2 R97, R97 ;  /* 0x0000006100617308 */ /* 0x000ea20000000800 */
[----:B-1----:R-:W-:-:S07]  /*30e0*/  FMNMX.FTZ R0, R13, R0, !PT ;  /* 0x000000000d007209 */ /* 0x002fce0007810000 */
[----:B------:R-:W-:Y:S01]  /*30f0*/  MUFU.EX2 R35, R35 ;  /* 0x0000002300237308 */ /* 0x000fe20000000800 */
[C---:B------:R-:W-:Y:S01]  /*3100*/  FSETP.NEU.FTZ.AND P0, PT, R0.reuse, -INF , PT ;  /* 0xff8000000000780b */ /* 0x040fe20003f1d000 */
[----:B------:R-:W-:-:S05]  /*3110*/  FMUL.FTZ R7, R0, UR4 ;  /* 0x0000000400077c20 */ /* 0x000fca0008410000 */
[----:B------:R-:W-:Y:S01]  /*3120*/  FSEL R89, R7, RZ, P0 ;  /* 0x000000ff07597208 */ /* 0x000fe20000000000 */
[----:B------:R-:W1:Y:S01]  /*3130*/  MUFU.EX2 R32, R32 ;  /* 0x0000002000207308 */ /* 0x000e620000000800 */
[----:B--2---:R-:W-:Y:S01]  /*3140*/  F2FP.F16.F32.PACK_AB R80, R96, R97 ;  /* 0x000000616050723e */ /* 0x004fe200000000ff */
[----:B------:R-:W-:Y:S02]  /*3150*/  FADD.FTZ R96, R97, R96 ;  /* 0x0000006061607221 */ /* 0x000fe40000010000 */
        /* <DEDUP_REMOVED lines=11> */
[--C-:B------:R-:W-:Y:S01]  /*3210*/  FFMA.FTZ R112, R112, UR4, -R89.reuse ;  /* 0x0000000470707c23 */ /* 0x100fe20008010859 */
[--C-:B------:R-:W-:Y:S01]  /*3220*/  FFMA.FTZ R93, R108, UR4, -R89.reuse ;  /* 0x000000046c5d7c23 */ /* 0x100fe20008010859 */
[----:B-1----:R-:W-:Y:S01]  /*3230*/  F2FP.F16.F32.PACK_AB R82, R32, R35 ;  /* 0x000000232052723e */ /* 0x002fe200000000ff */
[----:B------:R-:W1:Y:S01]  /*3240*/  MUFU.EX2 R92, R92 ;  /* 0x0000005c005c7308 */ /* 0x000e620000000800 */
[----:B------:R-:W4:Y:S01]  /*3250*/  LDSM.16.MT88.4 R12, [R121+0x6400] ;  /* 0x00640000790c783b */ /* 0x000f220000004200 */
[--C-:B------:R-:W-:Y:S01]  /*3260*/  FFMA.FTZ R106, R106, UR4, -R89.reuse ;  /* 0x000000046a6a7c23 */ /* 0x100fe20008010859 */
[----:B------:R-:W-:Y:S01]  /*3270*/  FFMA.FTZ R140, R98, UR4, -R89 ;  /* 0x00000004628c7c23 */ /* 0x000fe20008010859 */
[----:B------:R-:W-:-:S04]  /*3280*/  FADD.FTZ R35, R35, R96 ;  /* 0x0000006023237221 */ /* 0x000fc80000010000 */
[----:B------:R-:W-:Y:S01]  /*3290*/  MUFU.EX2 R90, R90 ;  /* 0x0000005a005a7308 */ /* 0x000fe20000000800 */
[----:B------:R-:W-:-:S07]  /*32a0*/  FADD.FTZ R32, R32, R35 ;  /* 0x0000002320207221 */ /* 0x000fce0000010000 */
[----:B------:R-:W5:Y:S01]  /*32b0*/  MUFU.EX2 R33, R33 ;  /* 0x0000002100217308 */ /* 0x000f620000000800 */
[----:B-1----:R-:W-:Y:S01]  /*32c0*/  F2FP.F16.F32.PACK_AB R81, R92, R105 ;  /* 0x000000695c51723e */ /* 0x002fe200000000ff */
[----:B------:R-:W-:-:S06]  /*32d0*/  FADD.FTZ R105, R105, R92 ;  /* 0x0000005c69697221 */ /* 0x000fcc0000010000 */
[----:B------:R-:W-:Y:S08]  /*32e0*/  MUFU.EX2 R29, R29 ;  /* 0x0000001d001d7308 */ /* 0x000ff00000000800 */
[----:B------:R-:W1:Y:S01]  /*32f0*/  MUFU.EX2 R28, R28 ;  /* 0x0000001c001c7308 */ /* 0x000e620000000800 */
[----:B-----5:R-:W-:Y:S01]  /*3300*/  F2FP.F16.F32.PACK_AB R83, R33, R90 ;  /* 0x0000005a2153723e */ /* 0x020fe200000000ff */
[----:B------:R-:W-:-:S04]  /*3310*/  FADD.FTZ R90, R90, R105 ;  /* 0x000000695a5a7221 */ /* 0x000fc80000010000 */
[----:B------:R-:W-:Y:S02]  /*3320*/  FADD.FTZ R90, R33, R90 ;  /* 0x0000005a215a7221 */ /* 0x000fe40000010000 */
[----:B------:R-:W-:Y:S01]  /*3330*/  MUFU.EX2 R24, R24 ;  /* 0x0000001800187308 */ /* 0x000fe20000000800 */
[C---:B--2---:R-:W-:Y:S07]  /*3340*/  HMMA.16816.F32 R44, R80.reuse, R48, RZ ;  /* 0x00000030502c723c */ /* 0x044fee00000018ff */
[----:B------:R-:W2:Y:S01]  /*3350*/  MUFU.EX2 R27, R27 ;  /* 0x0000001b001b7308 */ /* 0x000ea20000000800 */
[----:B------:R-:W-:Y:S01]  /*3360*/  HMMA.16816.F32 R48, R80, R50, RZ ;  /* 0x000000325030723c */ /* 0x000fe200000018ff */
[----:B-1----:R-:W-:-:S06]  /*3370*/  F2FP.F16.F32.PACK_AB R4, R28, R29 ;  /* 0x0000001d1c04723e */ /* 0x002fcc00000000ff */
[----:B------:R-:W-:Y:S01]  /*3380*/  MUFU.EX2 R31, R31 ;  /* 0x0000001f001f7308 */ /* 0x000fe20000000800 */
[C---:B------:R-:W-:Y:S07]  /*3390*/  HMMA.16816.F32 R36, R80.reuse, R40, RZ ;  /* 0x000000285024723c */ /* 0x040fee00000018ff */
[----:B------:R-:W1:Y:S01]  /*33a0*/  MUFU.EX2 R30, R30 ;  /* 0x0000001e001e7308 */ /* 0x000e620000000800 */
[----:B--2---:R-:W-:Y:S01]  /*33b0*/  F2FP.F16.F32.PACK_AB R6, R27, R24 ;  /* 0x000000181b06723e */ /* 0x004fe200000000ff */
[C---:B------:R-:W-:Y:S06]  /*33c0*/  HMMA.16816.F32 R40, R80.reuse, R42, RZ ;  /* 0x0000002a5028723c */ /* 0x040fec00000018ff */
[----:B------:R-:W-:Y:S02]  /*33d0*/  MUFU.EX2 R26, R26 ;  /* 0x0000001a001a7308 */ /* 0x000fe40000000800 */
[C---:B------:R-:W-:Y:S06]  /*33e0*/  HMMA.16816.F32 R52, R80.reuse, R56, RZ ;  /* 0x000000385034723c */ /* 0x040fec00000018ff */
        /* <DEDUP_REMOVED lines=9> */
[C---:B---3--:R-:W-:Y:S06]  /*3480*/  HMMA.16816.F32 R44, R4.reuse, R8, R44 ;  /* 0x00000008042c723c */ /* 0x048fec000000182c */
[----:B------:R-:W-:Y:S02]  /*3490*/  MUFU.EX2 R91, R91 ;  /* 0x0000005b005b7308 */ /* 0x000fe40000000800 */
[C---:B------:R-:W-:Y:S01]  /*34a0*/  HMMA.16816.F32 R48, R4.reuse, R10, R48 ;  /* 0x0000000a0430723c */ /* 0x040fe20000001830 */
[----:B------:R-:W2:Y:S05]  /*34b0*/  LDSM.16.MT88.4 R8, [R34+0x8000] ;  /* 0x008000002208783b */ /* 0x000eaa0000004200 */
[----:B------:R-:W-:Y:S02]  /*34c0*/  MUFU.EX2 R94, R94 ;  /* 0x0000005e005e7308 */ /* 0x000fe40000000800 */
[C---:B----4-:R-:W-:Y:S06]  /*34d0*/  HMMA.16816.F32 R36, R4.reuse, R12, R36 ;  /* 0x0000000c0424723c */ /* 0x050fec0000001824 */
        /* <DEDUP_REMOVED lines=11> */
[----:B------:R-:W-:-:S04]  /*3590*/  FFMA.FTZ R107, R134, UR4, -R89 ;  /* 0x00000004866b7c23 */ /* 0x000fc80008010859 */
[----:B------:R-:W-:Y:S01]  /*35a0*/  MUFU.EX2 R22, R22 ;  /* 0x0000001600167308 */ /* 0x000fe20000000800 */
[C---:B--2---:R-:W-:Y:S07]  /*35b0*/  HMMA.16816.F32 R76, R80.reuse, R8, RZ ;  /* 0x00000008504c723c */ /* 0x044fee00000018ff */
[----:B------:R-:W-:Y:S01]  /*35c0*/  MUFU.EX2 R23, R23 ;  /* 0x0000001700177308 */ /* 0x000fe20000000800 */
[----:B------:R-:W-:Y:S01]  /*35d0*/  HMMA.16816.F32 R80, R80, R10, RZ ;  /* 0x0000000a5050723c */ /* 0x000fe200000018ff */
[----:B------:R-:W2:Y:S06]  /*35e0*/  LDSM.16.MT88.4 R8, [R34+0x8400] ;  /* 0x008400002208783b */ /* 0x000eac0000004200 */
[----:B------:R-:W4:Y:S01]  /*35f0*/  MUFU.EX2 R107, R107 ;  /* 0x0000006b006b7308 */ /* 0x000f220000000800 */
[C---:B---3--:R-:W-:Y:S08]  /*3600*/  HMMA.16816.F32 R68, R4.reuse, R12, R68 ;  /* 0x0000000c0444723c */ /* 0x048ff00000001844 */
[C---:B------:R-:W-:Y:S01]  /*3610*/  HMMA.16816.F32 R72, R4.reuse, R14, R72 ;  /* 0x0000000e0448723c */ /* 0x040fe20000001848 */
[----:B------:R-:W3:Y:S07]  /*3620*/  LDSM.16.MT88.4 R12, [R121+0x6800] ;  /* 0x00680000790c783b */ /* 0x000eee0000004200 */
[----:B------:R-:W-:Y:S01]  /*3630*/  HMMA.16816.F32 R52, R4, R20, R52 ;  /* 0x000000140434723c */ /* 0x000fe20000001834 */
[--C-:B------:R-:W-:Y:S01]  /*3640*/  FFMA.FTZ R21, R118, UR4, -R89.reuse ;  /* 0x0000000476157c23 */ /* 0x100fe20008010859 */
[--C-:B------:R-:W-:Y:S01]  /*3650*/  FFMA.FTZ R20, R116, UR4, -R89.reuse ;  /* 0x0000000474147c23 */ /* 0x100fe20008010859 */
[----:B------:R-:W-:Y:S01]  /*3660*/  FFMA.FTZ R116, R95, UR4, -R110 ;  /* 0x000000045f747c23 */ /* 0x000fe2000801086e */
[----:B------:R-:W-:-:S03]  /*3670*/  FFMA.FTZ R95, R99, UR4, -R89 ;  /* 0x00000004635f7c23 */ /* 0x000fc60008010859 */
[----:B------:R-:W-:Y:S01]  /*3680*/  MUFU.EX2 R21, R21 ;  /* 0x0000001500157308 */ /* 0x000fe20000000800 */
[C---:B------:R-:W-:Y:S07]  /*3690*/  HMMA.16816.F32 R60, R4.reuse, R16, R60 ;  /* 0x00000010043c723c */ /* 0x040fee000000183c */
[----:B------:R-:W5:Y:S01]  /*36a0*/  MUFU.EX2 R20, R20 ;  /* 0x0000001400147308 */ /* 0x000f620000000800 */
[C---:B------:R-:W-:Y:S01]  /*36b0*/  HMMA.16816.F32 R64, R4.reuse, R18, R64 ;  /* 0x000000120440723c */ /* 0x040fe20000001840 */
[----:B------:R-:W-:Y:S06]  /*36c0*/  LDSM.16.MT88.4 R16, [R121+0x6c00] ;  /* 0x006c00007910783b */ /* 0x000fec0000004200 */
[----:B------:R-:W3:Y:S01]  /*36d0*/  MUFU.EX2 R116, R116 ;  /* 0x0000007400747308 */ /* 0x000ee20000000800 */
[C---:B--2---:R-:W-:Y:S07]  /*36e0*/  HMMA.16816.F32 R76, R4.reuse, R8, R76 ;  /* 0x00000008044c723c */ /* 0x044fee000000184c */
[----:B------:R-:W2:Y:S01]  /*36f0*/  MUFU.EX2 R95, R95 ;  /* 0x0000005f005f7308 */ /* 0x000ea20000000800 */
[----:B------:R-:W-:Y:S01]  /*3700*/  HMMA.16816.F32 R80, R4, R10, R80 ;  /* 0x0000000a0450723c */ /* 0x000fe20000001850 */
[----:B------:R-:W2:Y:S01]  /*3710*/  LDSM.16.MT88.4 R8, [R34+0x6800] ;  /* 0x006800002208783b */ /* 0x000ea20000004200 */
[----:B-1----:R-:W-:-:S02]  /*3720*/  F2FP.F16.F32.PACK_AB R4, R109, R114 ;  /* 0x000000726d04723e */ /* 0x002fc400000000ff */
[----:B----4-:R-:W-:Y:S02]  /*3730*/  F2FP.F16.F32.PACK_AB R5, R107, R112 ;  /* 0x000000706b05723e */ /* 0x010fe400000000ff */
[----:B------:R-:W-:Y:S02]  /*3740*/  F2FP.F16.F32.PACK_AB R6, R22, R23 ;  /* 0x000000171606723e */ /* 0x000fe400000000ff */
[----:B-----5:R-:W-:-:S07]  /*3750*/  F2FP.F16.F32.PACK_AB R7, R20, R21 ;  /* 0x000000151407723e */ /* 0x020fce00000000ff */
[C---:B---3--:R-:W-:Y:S08]  /*3760*/  HMMA.16816.F32 R36, R4.reuse, R12, R36 ;  /* 0x0000000c0424723c */ /* 0x048ff00000001824 */
        /* <DEDUP_REMOVED lines=125> */
.L_x_4261:
[----:B------:R-:W-:Y:S01]  /*3f40*/  UMOV UR4, URZ ;  /* 0x000000ff00047c82 */ /* 0x000fe20008000000 */
[----:B------:R-:W-:Y:S01]  /*3f50*/  IMAD.SHL.U32 R4, R84, 0x40, RZ ;  /* 0x0000004054047824 */ /* 0x000fe200078e00ff */
[----:B------:R-:W-:-:S05]  /*3f60*/  IADD3 R5, P0, PT, RZ, -UR4, RZ ;  /* 0x80000004ff057c10 */ /* 0x000fca000ff1e0ff */
[----:B------:R-:W-:-:S05]  /*3f70*/  IMAD.X R4, RZ, RZ, ~R4, P0 ;  /* 0x000000ffff047224 */ /* 0x000fca00000e0e04 */
[----:B------:R-:W-:-:S04]  /*3f80*/  SHF.R.S64 R5, R5, 0x1f, R4 ;  /* 0x0000001f05057819 */ /* 0x000fc80000001004 */
[----:B------:R-:W-:-:S04]  /*3f90*/  IADD3 R128, P0, PT, R5, R128, RZ ;  /* 0x0000008005807210 */ /* 0x000fc80007f1e0ff */
[----:B------:R-:W-:-:S09]  /*3fa0*/  LEA.HI.X.SX32 R129, R4, R129, 0x1, P0 ;  /* 0x0000008104817211 */ /* 0x000fd200000f0eff */
.L_x_4262:
[C---:B------:R-:W-:Y:S01]  /*3fb0*/  LEA R8, P0, R84.reuse, R128, 0x6 ;  /* 0x0000008054087211 */ /* 0x040fe200078030ff */
[----:B------:R-:W-:Y:S01]  /*3fc0*/  @!PT LDS RZ, [RZ] ;  /* 0x00000000fffff984 */ /* 0x000fe20000000800 */
[----:B------:R-:W-:Y:S01]  /*3fd0*/  @!PT LDS RZ, [RZ] ;  /* 0x00000000fffff984 */ /* 0x000fe20000000800 */
[----:B------:R-:W-:Y:S01]  /*3fe0*/  @!PT LDS RZ, [RZ] ;  /* 0x00000000fffff984 */ /* 0x000fe20000000800 */
[----:B------:R-:W-:Y:S03]  /*3ff0*/  LDGSTS.E.BYPASS.LTC128B.128 [R131+0x6000], desc[UR16][R128.64] ;  /* 0x0600000080837fae */ /* 0x000fe6000b981a10 */
[----:B------:R-:W-:Y:S01]  /*4000*/  LEA.HI.X R9, R84, R129, R85, 0x6, P0 ;  /* 0x0000008154097211 */ /* 0x000fe200000f3455 */
[----:B------:R-:W-:Y:S01]  /*4010*/  LDGSTS.E.BYPASS.LTC128B.128 [R131+0x7000], desc[UR16][R128.64+0x40] ;  /* 0x0700004080837fae */ /* 0x000fe2000b981a10 */
[----:B------:R-:W-:-:S03]  /*4020*/  ISETP.NE.AND P0, PT, R87, RZ, PT ;  /* 0x000000ff5700720c */ /* 0x000fc60003f05270 */
[----:B------:R-:W-:Y:S01]  /*4030*/  LDGSTS.E.BYPASS.LTC128B.128 [R131+0x8000], desc[UR16][R128.64+0x80] ;  /* 0x0800008080837fae */ /* 0x000fe2000b981a10 */
[----:B------:R-:W-:-:S03]  /*4040*/  SEL R86, R86, 0xffffffe0, !P0 ;  /* 0xffffffe056567807 */ /* 0x000fc60004000000 */
[----:B------:R-:W-:Y:S02]  /*4050*/  LDGSTS.E.BYPASS.LTC128B.128 [R131+0x6800], desc[UR16][R8.64] ;  /* 0x0680000008837fae */ /* 0x000fe4000b981a10 */
[--C-:B------:R-:W-:Y:S02]  /*4060*/  IMAD.IADD R106, R123, 0x1, R86.reuse ;  /* 0x000000017b6a7824 */ /* 0x100fe400078e0256 */
[----:B------:R-:W-:Y:S01]  /*4070*/  LDGSTS.E.BYPASS.LTC128B.128 [R131+0x7800], desc[UR16][R8.64+0x40] ;  /* 0x0780004008837fae */ /* 0x000fe2000b981a10 */
[----:B------:R-:W-:-:S03]  /*4080*/  IMAD.IADD R105, R122, 0x1, R86 ;  /* 0x000000017a697824 */ /* 0x000fc600078e0256 */
[----:B------:R1:W-:Y:S04]  /*4090*/  LDGSTS.E.BYPASS.LTC128B.128 [R131+0x8800], desc[UR16][R8.64+0x80] ;  /* 0x0880008008837fae */ /* 0x0003e8000b981a10 */
        /* <DEDUP_REMOVED lines=71> */
[C---:B------:R-:W-:Y:S08]  /*4510*/  HMMA.16816.F32 R28, R96.reuse, R94, R28 ;  /* 0x0000005e601c723c */ /* 0x040ff0000000181c */
[----:B-1----:R-:W-:Y:S01]  /*4520*/  HMMA.16816.F32 R16, R96, R84, R16 ;  /* 0x000000546010723c */ /* 0x002fe20000001810 */
[----:B------:R-:W-:-:S02]  /*4530*/  VIADD R85, R102, 0xffffff80 ;  /* 0xffffff8066557836 */ /* 0x000fc40000000000 */
[----:B------:R-:W-:-:S03]  /*4540*/  VIADD R84, R102, 0xffffff81 ;  /* 0xffffff8166547836 */ /* 0x000fc60000000000 */
[CC--:B------:R-:W-:Y:S02]  /*4550*/  ISETP.GE.AND P5, PT, R85.reuse, R104.reuse, PT ;  /* 0x000000685500720c */ /* 0x0c0fe40003fa6270 */
[-C--:B------:R-:W-:Y:S01]  /*4560*/  ISETP.GE.AND P4, PT, R85, R103.reuse, PT ;  /* 0x000000675500720c */ /* 0x080fe20003f86270 */
[----:B------:R-:W-:Y:S01]  /*4570*/  VIADD R85, R102, 0xffffff88 ;  /* 0xffffff8866557836 */ /* 0x000fe20000000000 */
[CC--:B------:R-:W-:Y:S01]  /*4580*/  ISETP.GE.AND P2, PT, R84.reuse, R104.reuse, PT ;  /* 0x000000685400720c */ /* 0x0c0fe20003f46270 */
[----:B---3--:R-:W-:Y:S01]  /*4590*/  HMMA.16816.F32 R20, R96, R90, R20 ;  /* 0x0000005a6014723c */ /* 0x008fe20000001814 */
[----:B------:R-:W-:Y:S01]  /*45a0*/  ISETP.GE.AND P1, PT, R84, R103, PT ;  /* 0x000000675400720c */ /* 0x000fe20003f26270 */
[----:B------:R-:W-:Y:S01]  /*45b0*/  VIADD R84, R102, 0xffffff89 ;  /* 0xffffff8966547836 */ /* 0x000fe20000000000 */
[----:B------:R-:W-:Y:S01]  /*45c0*/  FSEL R91, R32, -INF , !P5 ;  /* 0xff800000205b7808 */ /* 0x000fe20006800000 */
[----:B------:R-:W-:Y:S01]  /*45d0*/  VIADD R32, R102, 0xffffff90 ;  /* 0xffffff9066207836 */ /* 0x000fe20000000000 */
[----:B------:R-:W-:-:S02]  /*45e0*/  ISETP.GE.AND P0, PT, R85, R104, PT ;  /* 0x000000685500720c */ /* 0x000fc40003f06270 */
[-C--:B------:R-:W-:Y:S01]  /*45f0*/  ISETP.GE.AND P6, PT, R85, R103.reuse, PT ;  /* 0x000000675500720c */ /* 0x080fe20003fc6270 */
[----:B------:R-:W-:Y:S01]  /*4600*/  HMMA.16816.F32 R12, R96, R86, R12 ;  /* 0x00000056600c723c */ /* 0x000fe2000000180c */
[C---:B------:R-:W-:Y:S02]  /*4610*/  ISETP.GE.AND P3, PT, R84.reuse, R104, PT ;  /* 0x000000685400720c */ /* 0x040fe40003f66270 */
[----:B------:R-:W-:Y:S02]  /*4620*/  ISETP.GE.AND P5, PT, R84, R103, PT ;  /* 0x000000675400720c */ /* 0x000fe40003fa6270 */
[----:B------:R1:W2:Y:S01]  /*4630*/  LDSM.16.M88.4 R84, [R105+0x5c00] ;  /* 0x005c00006954783b */ /* 0x0002a20000000200 */
[----:B------:R-:W-:Y:S01]  /*4640*/  FSEL R34, R34, -INF , !P4 ;  /* 0xff80000022227808 */ /* 0x000fe20006000000 */
[----:B------:R-:W-:-:S04]  /*4650*/  DEPBAR.LE SB0, 0x0 ;  /* 0x000080000000791a */ /* 0x000fc80000000000 */
[----:B------:R-:W-:Y:S01]  /*4660*/  HMMA.16816.F32 R24, R96, R88, R24 ;  /* 0x000000586018723c */ /* 0x000fe20000001818 */
[----:B------:R-:W-:Y:S01]  /*4670*/  FSEL R33, R33, -INF , !P2 ;  /* 0xff80000021217808 */ /* 0x000fe20005000000 */
[----:B------:R-:W-:Y:S01]  /*4680*/  VIADD R88, R102, 0xffffff91 ;  /* 0xffffff9166587836 */ /* 0x000fe20000000000 */
[----:B------:R-:W-:Y:S01]  /*4690*/  BAR.SYNC.DEFER_BLOCKING 0x0 ;  /* 0x0000000000007b1d */ /* 0x000fe20000010000 */
[CC--:B------:R-:W-:Y:S02]  /*46a0*/  ISETP.GE.AND P4, PT, R32.reuse, R104.reuse, PT ;  /* 0x000000682000720c */ /* 0x0c0fe40003f86270 */
[----:B------:R-:W-:Y:S02]  /*46b0*/  ISETP.GE.AND P2, PT, R32, R103, PT ;  /* 0x000000672000720c */ /* 0x000fe40003f46270 */
[----:B------:R-:W-:Y:S02]  /*46c0*/  FSEL R32, R35, -INF , !P1 ;  /* 0xff80000023207808 */ /* 0x000fe40004800000 */
[----:B------:R-:W-:Y:S01]  /*46d0*/  FSEL R35, R28, -INF , !P0 ;  /* 0xff8000001c237808 */ /* 0x000fe20004000000 */
[----:B------:R-:W-:Y:S01]  /*46e0*/  VIADD R28, R102, 0xffffff98 ;  /* 0xffffff98661c7836 */ /* 0x000fe20000000000 */
[----:B------:R-:W-:-:S02]  /*46f0*/  ISETP.GE.AND P1, PT, R88, R104, PT ;  /* 0x000000685800720c */ /* 0x000fc40003f26270 */
[-C--:B------:R-:W-:Y:S01]  /*4700*/  ISETP.GE.AND P0, PT, R88, R103.reuse, PT ;  /* 0x000000675800720c */ /* 0x080fe20003f06270 */
[----:B------:R-:W-:Y:S01]  /*4710*/  VIADD R88, R102, 0xffffff99 ;  /* 0xffffff9966587836 */ /* 0x000fe20000000000 */
[----:B------:R-:W-:Y:S02]  /*4720*/  FSEL R30, R30, -INF , !P6 ;  /* 0xff8000001e1e7808 */ /* 0x000fe40007000000 */
[----:B------:R-:W-:Y:S02]  /*4730*/  ISETP.GE.AND P6, PT, R28, R104, PT ;  /* 0x000000681c00720c */ /* 0x000fe40003fc6270 */
[----:B-1----:R-:W-:Y:S01]  /*4740*/  FSEL R105, R24, -INF , !P4 ;  /* 0xff80000018697808 */ /* 0x002fe20006000000 */
[----:B------:R-:W-:Y:S01]  /*4750*/  VIADD R24, R102, 0xffffffa0 ;  /* 0xffffffa066187836 */ /* 0x000fe20000000000 */
[----:B------:R-:W-:Y:S02]  /*4760*/  FSEL R29, R29, -INF , !P3 ;  /* 0xff8000001d1d7808 */ /* 0x000fe40005800000 */
[----:B------:R-:W-:-:S02]  /*4770*/  ISETP.GE.AND P3, PT, R28, R103, PT ;  /* 0x000000671c00720c */ /* 0x000fc40003f66270 */
[----:B------:R-:W-:Y:S02]  /*4780*/  FSEL R28, R31, -INF , !P5 ;  /* 0xff8000001f1c7808 */ /* 0x000fe40006800000 */
[----:B------:R-:W-:Y:S02]  /*4790*/  FSEL R110, R26, -INF , !P2 ;  /* 0xff8000001a6e7808 */ /* 0x000fe40005000000 */
[----:B------:R-:W-:Y:S02]  /*47a0*/  FSEL R107, R25, -INF , !P1 ;  /* 0xff800000196b7808 */ /* 0x000fe40004800000 */
[----:B------:R-:W-:Y:S01]  /*47b0*/  FSEL R109, R20, -INF , !P6 ;  /* 0xff800000146d7808 */ /* 0x000fe20007000000 */
[----:B------:R-:W-:Y:S01]  /*47c0*/  VIADD R20, R102, 0xffffffa8 ;  /* 0xffffffa866147836 */ /* 0x000fe20000000000 */
[----:B--2---:R-:W-:Y:S01]  /*47d0*/  HMMA.16816.F32 R8, R96, R84, R8 ;  /* 0x000000546008723c */ /* 0x004fe20000001808 */
[-C--:B------:R-:W-:Y:S02]  /*47e0*/  ISETP.GE.AND P5, PT, R88, R104.reuse, PT ;  /* 0x000000685800720c */ /* 0x080fe40003fa6270 */
[----:B------:R-:W-:-:S02]  /*47f0*/  ISETP.GE.AND P2, PT, R24, R104, PT ;  /* 0x000000681800720c */ /* 0x000fc40003f46270 */
[-C--:B------:R-:W-:Y:S01]  /*4800*/  ISETP.GE.AND P1, PT, R24, R103.reuse, PT ;  /* 0x000000671800720c */ /* 0x080fe20003f26270 */
[----:B------:R-:W-:Y:S01]  /*4810*/  VIADD R24, R102, 0xffffffa1 ;  /* 0xffffffa166187836 */ /* 0x000fe20000000000 */
[----:B------:R-:W-:Y:S01]  /*4820*/  FSEL R144, R22, -INF , !P3 ;  /* 0xff80000016907808 */ /* 0x000fe20005800000 */
[----:B------:R-:W-:Y:S01]  /*4830*/  HMMA.16816.F32 R4, R96, R86, R4 ;  /* 0x000000566004723c */ /* 0x000fe20000001804 */
        /* <DEDUP_REMOVED lines=9> */
[-C--:B------:R-:W-:Y:S02]  /*48d0*/  ISETP.GE.AND P0, PT, R20, R103.reuse, PT ;  /* 0x000000671400720c */ /* 0x080fe40003f06270 */
[----:B------:R-:W-:Y:S02]  /*48e0*/  ISETP.GE.AND P4, PT, R88, R103, PT ;  /* 0x000000675800720c */ /* 0x000fe40003f86270 */
[----:B------:R-:W-:Y:S02]  /*48f0*/  FSEL R98, R10, -INF , !P0 ;  /* 0xff8000000a627808 */ /* 0x000fe40004000000 */
[----:B------:R-:W-:-:S02]  /*4900*/  ISETP.GE.U32.AND P0, PT, R3, 0x3, PT ;  /* 0x000000030300780c */ /* 0x000fc40003f06070 */
[----:B------:R-:W-:Y:S01]  /*4910*/  FSEL R111, R16, -INF , !P2 ;  /* 0xff800000106f7808 */ /* 0x000fe20005000000 */
[----:B------:R-:W-:Y:S01]  /*4920*/  VIADD R16, R102, 0xffffffb1 ;  /* 0xffffffb166107836 */ /* 0x000fe20000000000 */
[----:B------:R-:W-:Y:S01]  /*4930*/  FSEL R115, R12, -INF , !P3 ;  /* 0xff8000000c737808 */ /* 0x000fe20005800000 */
[C---:B------:R-:W-:Y:S01]  /*4940*/  VIADD R12, R102.reuse, 0xffffffb8 ;  /* 0xffffffb8660c7836 */ /* 0x040fe20000000000 */
[----:B------:R-:W-:Y:S01]  /*4950*/  FSEL R142, R23, -INF , !P4 ;  /* 0xff800000178e7808 */ /* 0x000fe20006000000 */
[----:B------:R-:W-:Y:S01]  /*4960*/  VIADD R102, R102, 0xffffffb9 ;  /* 0xffffffb966667836 */ /* 0x000fe20000000000 */
[----:B------:R-:W-:Y:S02]  /*4970*/  ISETP.GE.AND P4, PT, R24, R104, PT ;  /* 0x000000681800720c */ /* 0x000fe40003f86270 */
[----:B------:R-:W-:Y:S02]  /*4980*/  FSEL R116, R18, -INF , !P1 ;  /* 0xff80000012747808 */ /* 0x000fe40004800000 */
[----:B------:R-:W-:-:S02]  /*4990*/  ISETP.GE.AND P2, PT, R24, R103, PT ;  /* 0x000000671800720c */ /* 0x000fc40003f46270 */
[-C--:B------:R-:W-:Y:S02]  /*49a0*/  ISETP.GE.AND P1, PT, R20, R104.reuse, PT ;  /* 0x000000681400720c */ /* 0x080fe40003f26270 */
[----:B------:R-:W-:Y:S02]  /*49b0*/  FSEL R118, R19, -INF , !P6 ;  /* 0xff80000013767808 */ /* 0x000fe40007000000 */
[----:B------:R-:W-:Y:S02]  /*49c0*/  FSEL R134, R14, -INF , !P5 ;  /* 0xff8000000e867808 */ /* 0x000fe40006800000 */
[----:B------:R-:W-:Y:S02]  /*49d0*/  FSEL R117, R13, -INF , !P4 ;  /* 0xff8000000d757808 */ /* 0x000fe40006000000 */
[-C--:B------:R-:W-:Y:S02]  /*49e0*/  ISETP.GE.AND P6, PT, R16, R104.reuse, PT ;  /* 0x000000681000720c */ /* 0x080fe40003fc6270 */
[----:B------:R-:W-:-:S02]  /*49f0*/  ISETP.GE.AND P5, PT, R12, R104, PT ;  /* 0x000000680c00720c */ /* 0x000fc40003fa6270 */
[----:B------:R-:W-:Y:S02]  /*4a00*/  ISETP.GE.AND P4, PT, R102, R104, PT ;  /* 0x000000686600720c */ /* 0x000fe40003f86270 */
[----:B------:R-:W-:Y:S02]  /*4a10*/  FSEL R138, R15, -INF , !P2 ;  /* 0xff8000000f8a7808 */ /* 0x000fe40005000000 */
[----:B------:R-:W-:Y:S02]  /*4a20*/  FSEL R104, R8, -INF , !P1 ;  /* 0xff80000008687808 */ /* 0x000fe40004800000 */
[-C--:B------:R-:W-:Y:S02]  /*4a30*/  ISETP.GE.AND P3, PT, R16, R103.reuse, PT ;  /* 0x000000671000720c */ /* 0x080fe40003f66270 */
        /* <DEDUP_REMOVED lines=73> */
.L_x_4264:
[----:B------:R-:W-:Y:S01]  /*4ed0*/  UMOV UR4, URZ ;  /* 0x000000ff00047c82 */ /* 0x000fe20008000000 */
[----:B------:R-:W-:Y:S01]  /*4ee0*/  IMAD.SHL.U32 R4, R100, 0x40, RZ ;  /* 0x0000004064047824 */ /* 0x000fe200078e00ff */
[----:B------:R-:W-:-:S05]  /*4ef0*/  IADD3 R5, P0, PT, RZ, -UR4, RZ ;  /* 0x80000004ff057c10 */ /* 0x000fca000ff1e0ff */
[----:B------:R-:W-:-:S05]  /*4f00*/  IMAD.X R4, RZ, RZ, ~R4, P0 ;  /* 0x000000ffff047224 */ /* 0x000fca00000e0e04 */
[----:B------:R-:W-:-:S04]  /*4f10*/  SHF.R.S64 R6, R5, 0x1f, R4 ;  /* 0x0000001f05067819 */ /* 0x000fc80000001004 */
[----:B------:R-:W-:-:S04]  /*4f20*/  IADD3 R127, P0, PT, R6, R127, RZ ;  /* 0x0000007f067f7210 */ /* 0x000fc80007f1e0ff */
[----:B------:R-:W-:-:S09]  /*4f30*/  LEA.HI.X.SX32 R126, R4, R126, 0x1, P0 ;  /* 0x0000007e047e7211 */ /* 0x000fd200000f0eff */
.L_x_4265:
        /* <DEDUP_REMOVED lines=14> */
.L_x_4263:
        /* <DEDUP_REMOVED lines=24> */
[----:B--2---:R-:W-:Y:S02]  /*51a0*/  FMNMX.FTZ R89, R4, R89, !PT ;  /* 0x0000005904597209 */ /* 0x004fe40007810000 */
[----:B------:R-:W-:Y:S02]  /*51b0*/  IADD3 R4, PT, PT, R121, 0x6000, RZ ;  /* 0x0000600079047810 */ /* 0x000fe40007ffe0ff */
[C---:B------:R-:W-:Y:S01]  /*51c0*/  FSETP.NEU.FTZ.AND P1, PT, R89.reuse, -INF , PT ;  /* 0xff8000005900780b */ /* 0x040fe20003f3d000 */
[----:B-1----:R-:W-:Y:S01]  /*51d0*/  FMUL.FTZ R100, R89, UR4 ;  /* 0x0000000459647c20 */ /* 0x002fe20008410000 */
[----:B---3--:R-:W-:-:S02]  /*51e0*/  FMNMX.FTZ R88, R5, R88, !PT ;  /* 0x0000005805587209 */ /* 0x008fc40007810000 */
        /* <DEDUP_REMOVED lines=8> */
[----:B------:R-:W-:Y:S01]  /*5270*/  LOP3.LUT P0, RZ, R120, 0x4, RZ, 0xc0, !PT ;  /* 0x0000000478ff7812 */ /* 0x000fe2000780c0ff */
[----:B------:R-:W-:Y:S01]  /*5280*/  FADD.FTZ R0, R0, -R5 ;  /* 0x8000000500007221 */ /* 0x000fe20000010000 */
[----:B------:R-:W-:Y:S01]  /*5290*/  IADD3 R2, PT, PT, R121, 0x6020, RZ ;  /* 0x0000602079027810 */ /* 0x000fe20007ffe0ff */
[--C-:B------:R-:W-:Y:S01]  /*52a0*/  FFMA.FTZ R92, R91, UR4, -R100.reuse ;  /* 0x000000045b5c7c23 */ /* 0x100fe20008010864 */
[--C-:B------:R-:W-:Y:S01]  /*52b0*/  FFMA.FTZ R90, R33, UR4, -R100.reuse ;  /* 0x00000004215a7c23 */ /* 0x100fe20008010864 */
[----:B------:R-:W-:Y:S01]  /*52c0*/  FMUL.FTZ R0, R0, UR4 ;  /* 0x0000000400007c20 */ /* 0x000fe20008410000 */
[----:B------:R-:W1:Y:S01]  /*52d0*/  MUFU.EX2 R94, R94 ;  /* 0x0000005e005e7308 */ /* 0x000e620000000800 */
[--C-:B------:R-:W-:Y:S01]  /*52e0*/  FFMA.FTZ R87, R35, UR4, -R100.reuse ;  /* 0x0000000423577c23 */ /* 0x100fe20008010864 */
[--C-:B------:R-:W-:Y:S01]  /*52f0*/  FFMA.FTZ R86, R29, UR4, -R100.reuse ;  /* 0x000000041d567c23 */ /* 0x100fe20008010864 */
[--C-:B------:R-:W-:Y:S01]  /*5300*/  FFMA.FTZ R93, R34, UR4, -R97.reuse ;  /* 0x00000004225d7c23 */ /* 0x100fe20008010861 */
[--C-:B------:R-:W-:Y:S01]  /*5310*/  FFMA.FTZ R85, R32, UR4, -R97.reuse ;  /* 0x0000000420557c23 */ /* 0x100fe20008010861 */
[--C-:B------:R-:W-:Y:S01]  /*5320*/  FFMA.FTZ R84, R30, UR4, -R97.reuse ;  /* 0x000000041e547c23 */ /* 0x100fe20008010861 */
[--C-:B------:R-:W-:Y:S01]  /*5330*/  FFMA.FTZ R91, R28, UR4, -R97.reuse ;  /* 0x000000041c5b7c23 */ /* 0x100fe20008010861 */
[----:B------:R-:W-:Y:S01]  /*5340*/  @P0 IADD3 R2, PT, PT, R4, -0x20, RZ ;  /* 0xffffffe004020810 */ /* 0x000fe20007ffe0ff */
[----:B------:R-:W2:Y:S01]  /*5350*/  MUFU.EX2 R0, R0 ;  /* 0x0000000000007308 */ /* 0x000ea20000000800 */
[----:B------:R-:W-:Y:S01]  /*5360*/  LDSM.16.MT88.4 R28, [R121+0x7000] ;  /* 0x00700000791c783b */ /* 0x000fe20000004200 */
[--C-:B------:R-:W-:Y:S01]  /*5370*/  FFMA.FTZ R112, R105, UR4, -R100.reuse ;  /* 0x0000000469707c23 */ /* 0x100fe20008010864 */
[--C-:B------:R-:W-:Y:S01]  /*5380*/  FFMA.FTZ R108, R109, UR4, -R100.reuse ;  /* 0x000000046d6c7c23 */ /* 0x100fe20008010864 */
[--C-:B------:R-:W-:Y:S01]  /*5390*/  FFMA.FTZ R105, R114, UR4, -R97.reuse ;  /* 0x0000000472697c23 */ /* 0x100fe20008010861 */
[----:B------:R-:W3:Y:S01]  /*53a0*/  LDSM.16.MT88.4 R20, [R2] ;  /* 0x000000000214783b */ /* 0x000ee20000004200 */
        /* <DEDUP_REMOVED lines=11> */
[-C--:B--2---:R-:W-:Y:S01]  /*5460*/  FMUL.FTZ R10, R38, R0.reuse ;  /* 0x00000000260a7220 */ /* 0x084fe20000410000 */
[-C--:B------:R-:W-:Y:S01]  /*5470*/  FMUL.FTZ R11, R39, R0.reuse ;  /* 0x00000000270b7220 */ /* 0x080fe20000410000 */
[-C--:B------:R-:W-:Y:S01]  /*5480*/  FMUL.FTZ R18, R46, R0.reuse ;  /* 0x000000002e127220 */ /* 0x080fe20000410000 */
[-C--:B------:R-:W-:Y:S01]  /*5490*/  FMUL.FTZ R19, R47, R0.reuse ;  /* 0x000000002f137220 */ /* 0x080fe20000410000 */
[-C--:B------:R-:W-:Y:S01]  /*54a0*/  FMUL.FTZ R26, R54, R0.reuse ;  /* 0x00000000361a7220 */ /* 0x080fe20000410000 */
[----:B------:R-:W-:Y:S01]  /*54b0*/  FMUL.FTZ R27, R55, R0 ;  /* 0x00000000371b7220 */ /* 0x000fe20000410000 */
[----:B------:R-:W2:Y:S01]  /*54c0*/  LDSM.16.MT88.4 R36, [R2+0x1000] ;  /* 0x001000000224783b */ /* 0x000ea20000004200 */
[----:B------:R-:W-:Y:S01]  /*54d0*/  MUFU.EX2 R87, R87 ;  /* 0x0000005700577308 */ /* 0x000fe20000000800 */
[----:B------:R-:W-:Y:S01]  /*54e0*/  FMUL.FTZ R33, R61, R94 ;  /* 0x0000005e3d217220 */ /* 0x000fe20000410000 */
[-C--:B------:R-:W-:Y:S01]  /*54f0*/  FMUL.FTZ R34, R62, R0.reuse ;  /* 0x000000003e227220 */ /* 0x080fe20000410000 */
[----:B------:R-:W4:Y:S01]  /*5500*/  LDSM.16.MT88.4 R44, [R121+0x8000] ;  /* 0x00800000792c783b */ /* 0x000f220000004200 */
[----:B------:R-:W-:Y:S01]  /*5510*/  FMUL.FTZ R35, R63, R0 ;  /* 0x000000003f237220 */ /* 0x000fe20000410000 */
[--C-:B------:R-:W-:Y:S01]  /*5520*/  FFMA.FTZ R110, R110, UR4, -R97.reuse ;  /* 0x000000046e6e7c23 */ /* 0x100fe20008010861 */
[--C-:B------:R-:W-:Y:S01]  /*5530*/  FFMA.FTZ R114, R144, UR4, -R97.reuse ;  /* 0x0000000490727c23 */ /* 0x100fe20008010861 */
[----:B------:R-:W5:Y:S01]  /*5540*/  LDSM.16.MT88.4 R52, [R2+0x2000] ;  /* 0x002000000234783b */ /* 0x000f620000004200 */
[----:B------:R-:W3:Y:S01]  /*5550*/  MUFU.EX2 R86, R86 ;  /* 0x0000005600567308 */ /* 0x000ee20000000800 */
[--C-:B------:R-:W-:Y:S01]  /*5560*/  FFMA.FTZ R109, R142, UR4, -R97.reuse ;  /* 0x000000048e6d7c23 */ /* 0x100fe20008010861 */
[----:B-1----:R-:W-:Y:S01]  /*5570*/  F2FP.F16.F32.PACK_AB R4, R90, R92 ;  /* 0x0000005c5a04723e */ /* 0x002fe200000000ff */
[----:B------:R-:W1:Y:S01]  /*5580*/  LDSM.16.MT88.4 R60, [R121+0x6400] ;  /* 0x00640000793c783b */ /* 0x000e620000004200 */
        /* <DEDUP_REMOVED lines=47> */
[--C-:B------:R-:W-:Y:S01]  /*5880*/  FFMA.FTZ R96, R96, UR4, -R97.reuse ;  /* 0x0000000460607c23 */ /* 0x100fe20008010861 */
[----:B------:R-:W-:Y:S01]  /*5890*/  FFMA.FTZ R95, R95, UR4, -R97 ;  /* 0x000000045f5f7c23 */ /* 0x000fe20008010861 */
[----:B------:R-:W-:Y:S01]  /*58a0*/  FFMA.FTZ R141, R141, R94, R92 ;  /* 0x0000005e8d8d7223 */ /* 0x000fe2000001005c */
[----:B------:R-:W-:-:S02]  /*58b0*/  IADD3 R138, PT, PT, R3, -0x3, RZ ;  /* 0xfffffffd038a7810 */ /* 0x000fc40007ffe0ff */
[----:B------:R-:W-:Y:S01]  /*58c0*/  MUFU.EX2 R108, R108 ;  /* 0x0000006c006c7308 */ /* 0x000fe20000000800 */
[----:B------:R-:W-:Y:S01]  /*58d0*/  HMMA.16816.F32 R8, R4, R12, R8 ;  /* 0x0000000c0408723c */ /* 0x000fe20000001808 */
[----:B------:R-:W-:-:S04]  /*58e0*/  FADD.FTZ R90, R90, R141 ;  /* 0x0000008d5a5a7221 */ /* 0x000fc80000010000 */
[----:B------:R-:W-:Y:S02]  /*58f0*/  FADD.FTZ R87, R87, R90 ;  /* 0x0000005a57577221 */ /* 0x000fe40000010000 */
[----:B------:R-:W-:Y:S01]  /*5900*/  MUFU.EX2 R101, R101 ;  /* 0x0000006500657308 */ /* 0x000fe20000000800 */
[C---:B------:R-:W-:Y:S01]  /*5910*/  HMMA.16816.F32 R12, R4.reuse, R14, R40 ;  /* 0x0000000e040c723c */ /* 0x040fe20000001828 */
[-C--:B------:R-:W-:Y:S01]  /*5920*/  FMUL.FTZ R40, R68, R94.reuse ;  /* 0x0000005e44287220 */ /* 0x080fe20000410000 */
[----:B------:R-:W-:Y:S01]  /*5930*/  FMUL.FTZ R41, R69, R94 ;  /* 0x0000005e45297220 */ /* 0x000fe20000410000 */
[-C--:B------:R-:W-:Y:S01]  /*5940*/  FMUL.FTZ R42, R70, R0.reuse ;  /* 0x00000000462a7220 */ /* 0x080fe20000410000 */
[----:B------:R-:W-:Y:S01]  /*5950*/  FMUL.FTZ R43, R71, R0 ;  /* 0x00000000472b7220 */ /* 0x000fe20000410000 */
[----:B------:R-:W-:Y:S02]  /*5960*/  FADD.FTZ R87, R86, R87 ;  /* 0x0000005756577221 */ /* 0x000fe40000010000 */
[----:B------:R-:W-:Y:S01]  /*5970*/  MUFU.EX2 R110, R110 ;  /* 0x0000006e006e7308 */ /* 0x000fe20000000800 */
[C---:B------:R-:W-:Y:S07]  /*5980*/  HMMA.16816.F32 R16, R4.reuse, R20, R16 ;  /* 0x000000140410723c */ /* 0x040fee0000001810 */
[----:B------:R-:W3:Y:S01]  /*5990*/  MUFU.EX2 R105, R105 ;  /* 0x0000006900697308 */ /* 0x000ee20000000800 */
[----:B------:R-:W-:Y:S01]  /*59a0*/  HMMA.16816.F32 R20, R4, R22, R48 ;  /* 0x000000160414723c */ /* 0x000fe20000001830 */
[-C--:B------:R-:W-:Y:S01]  /*59b0*/  FMUL.FTZ R48, R76, R94.reuse ;  /* 0x0000005e4c307220 */ /* 0x080fe20000410000 */
[----:B------:R-:W-:Y:S01]  /*59c0*/  FMUL.FTZ R49, R77, R94 ;  /* 0x0000005e4d317220 */ /* 0x000fe20000410000 */
[-C--:B------:R-:W-:Y:S01]  /*59d0*/  FMUL.FTZ R50, R78, R0.reuse ;  /* 0x000000004e327220 */ /* 0x080fe20000410000 */
[-C--:B------:R-:W-:Y:S01]  /*59e0*/  FMUL.FTZ R51, R79, R0.reuse ;  /* 0x000000004f337220 */ /* 0x080fe20000410000 */
[----:B------:R-:W-:-:S02]  /*59f0*/  FFMA.FTZ R0, R140, R0, R93 ;  /* 0x000000008c007223 */ /* 0x000fc4000001005d */
[----:B------:R-:W-:Y:S01]  /*5a00*/  MUFU.EX2 R114, R114 ;  /* 0x0000007200727308 */ /* 0x000fe20000000800 */
[----:B------:R-:W-:Y:S01]  /*5a10*/  HMMA.16816.F32 R24, R4, R28, R24 ;  /* 0x0000001c0418723c */ /* 0x000fe20000001818 */
[----:B------:R-:W-:Y:S01]  /*5a20*/  FADD.FTZ R85, R85, R0 ;  /* 0x0000000055557221 */ /* 0x000fe20000010000 */
[----:B------:R-:W-:-:S03]  /*5a30*/  MOV R0, R88 ;  /* 0x0000005800007202 */ /* 0x000fc60000000f00 */
[----:B------:R-:W-:Y:S02]  /*5a40*/  FADD.FTZ R84, R84, R85 ;  /* 0x0000005554547221 */ /* 0x000fe40000010000 */
[----:B------:R-:W1:Y:S01]  /*5a50*/  MUFU.EX2 R109, R109 ;  /* 0x0000006d006d7308 */ /* 0x000e620000000800 */
[----:B------:R-:W-:Y:S01]  /*5a60*/  HMMA.16816.F32 R32, R4, R36, R32 ;  /* 0x000000240420723c */ /* 0x000fe20000001820 */
[----:B------:R-:W-:-:S06]  /*5a70*/  FADD.FTZ R91, R91, R84 ;  /* 0x000000545b5b7221 */ /* 0x000fcc0000010000 */
[----:B------:R-:W-:Y:S01]  /*5a80*/  MUFU.EX2 R142, R142 ;  /* 0x0000008e008e7308 */ /* 0x000fe20000000800 */
[C---:B----4-:R-:W-:Y:S07]  /*5a90*/  HMMA.16816.F32 R40, R4.reuse, R44, R40 ;  /* 0x0000002c0428723c */ /* 0x050fee0000001828 */
[----:B------:R-:W-:Y:S01]  /*5aa0*/  MUFU.EX2 R111, R111 ;  /* 0x0000006f006f7308 */ /* 0x000fe20000000800 */
[C---:B------:R-:W-:Y:S01]  /*5ab0*/  HMMA.16816.F32 R28, R4.reuse, R30, R56 ;  /* 0x0000001e041c723c */ /* 0x040fe20000001838 */
[----:B------:R-:W4:Y:S06]  /*5ac0*/  LDSM.16.MT88.4 R56, [R2+0x400] ;  /* 0x000400000238783b */ /* 0x000f2c0000004200 */
[----:B------:R-:W-:Y:S01]  /*5ad0*/  MUFU.EX2 R113, R113 ;  /* 0x0000007100717308 */ /* 0x000fe20000000800 */
[C---:B------:R-:W-:Y:S01]  /*5ae0*/  HMMA.16816.F32 R36, R4.reuse, R38, R64 ;  /* 0x000000260424723c */ /* 0x040fe20000001840 */
[----:B------:R-:W4:Y:S06]  /*5af0*/  LDSM.16.MT88.4 R64, [R121+0x7400] ;  /* 0x007400007940783b */ /* 0x000f2c0000004200 */
[----:B------:R-:W-:Y:S01]  /*5b00*/  MUFU.EX2 R144, R144 ;  /* 0x0000009000907308 */ /* 0x000fe20000000800 */
[C---:B------:R-:W-:Y:S01]  /*5b10*/  HMMA.16816.F32 R44, R4.reuse, R46, R72 ;  /* 0x0000002e042c723c */ /* 0x040fe20000001848 */
[----:B------:R-:W-:Y:S06]  /*5b20*/  LDSM.16.MT88.4 R72, [R121+0x8800] ;  /* 0x008800007948783b */ /* 0x000fec0000004200 */
[----:B------:R-:W-:Y:S01]  /*5b30*/  MUFU.EX2 R117, R117 ;  /* 0x0000007500757308 */ /* 0x000fe20000000800 */
[----:B-----5:R-:W-:Y:S01]  /*5b40*/  HMMA.16816.F32 R48, R4, R52, R48 ;  /* 0x000000340430723c */ /* 0x020fe20000001830 */
[----:B--2---:R-:W-:Y:S01]  /*5b50*/  F2FP.F16.F32.PACK_AB R52, R107, R112 ;  /* 0x000000706b34723e */ /* 0x004fe200000000ff */
[----:B------:R-:W-:Y:S01]  /*5b60*/  FADD.FTZ R112, R112, R87 ;  /* 0x0000005770707221 */ /* 0x000fe20000010000 */
[----:B---3--:R-:W-:Y:S01]  /*5b70*/  F2FP.F16.F32.PACK_AB R53, R105, R110 ;  /* 0x0000006e6935723e */ /* 0x008fe200000000ff */
[----:B------:R-:W-:-:S02]  /*5b80*/  FADD.FTZ R110, R110, R91 ;  /* 0x0000005b6e6e7221 */ /* 0x000fc40000010000 */
[----:B------:R-:W-:Y:S01]  /*5b90*/  FADD.FTZ R107, R107, R112 ;  /* 0x000000706b6b7221 */ /* 0x000fe20000010000 */
[----:B------:R-:W-:Y:S01]  /*5ba0*/  MUFU.EX2 R116, R116 ;  /* 0x0000007400747308 */ /* 0x000fe20000000800 */
[----:B------:R-:W-:Y:S01]  /*5bb0*/  HMMA.16816.F32 R4, R4, R54, R80 ;  /* 0x000000360404723c */ /* 0x000fe20000001850 */
        /* <DEDUP_REMOVED lines=9> */
[----:B------:R-:W-:Y:S03]  /*5c50*/  MUFU.EX2 R115, R115 ;  /* 0x0000007300737308 */ /* 0x000fe60000000800 */
[C---:B------:R-:W-:Y:S01]  /*5c60*/  HMMA.16816.F32 R12, R52.reuse, R62, R12 ;  /* 0x0000003e340c723c */ /* 0x040fe2000000180c */
[----:B------:R-:W1:Y:S04]  /*5c70*/  LDSM.16.MT88.4 R60, [R2+0x1400] ;  /* 0x00140000023c783b */ /* 0x000e680000004200 */
[----:B------:R-:W-:Y:S03]  /*5c80*/  MUFU.EX2 R134, R134 ;  /* 0x0000008600867308 */ /* 0x000fe60000000800 */
[C---:B----4-:R-:W-:Y:S05]  /*5c90*/  HMMA.16816.F32 R16, R52.reuse, R56, R16 ;  /* 0x000000383410723c */ /* 0x050fea0000001810 */
[----:B------:R-:W2:Y:S03]  /*5ca0*/  MUFU.EX2 R103, R103 ;  /* 0x0000006700677308 */ /* 0x000ea60000000800 */
[C---:B------:R-:W-:Y:S01]  /*5cb0*/  HMMA.16816.F32 R20, R52.reuse, R58, R20 ;  /* 0x0000003a3414723c */ /* 0x040fe20000001814 */
[----:B------:R-:W3:Y:S04]  /*5cc0*/  LDSM.16.MT88.4 R56, [R121+0x8400] ;  /* 0x008400007938783b */ /* 0x000ee80000004200 */
[----:B------:R-:W-:Y:S03]  /*5cd0*/  MUFU.EX2 R104, R104 ;  /* 0x0000006800687308 */ /* 0x000fe60000000800 */
[----:B------:R-:W-:Y:S05]  /*5ce0*/  HMMA.16816.F32 R24, R52, R64, R24 ;  /* 0x000000403418723c */ /* 0x000fea0000001818 */
[----:B------:R-:W4:Y:S01]  /*5cf0*/  MUFU.EX2 R99, R99 ;  /* 0x0000006300637308 */ /* 0x000f220000000800 */
[----:B--2---:R-:W-:-:S02]  /*5d00*/  F2FP.F16.F32.PACK_AB R80, R103, R134 ;  /* 0x000000866750723e */ /* 0x004fc400000000ff */
[C---:B------:R-:W-:Y:S01]  /*5d10*/  HMMA.16816.F32 R28, R52.reuse, R66, R28 ;  /* 0x00000042341c723c */ /* 0x040fe2000000181c */
[----:B------:R-:W-:Y:S04]  /*5d20*/  LDSM.16.MT88.4 R64, [R2+0x1800] ;  /* 0x001800000240783b */ /* 0x000fe80000004200 */
[----:B------:R-:W-:Y:S03]  /*5d30*/  MUFU.EX2 R98, R98 ;  /* 0x0000006200627308 */ /* 0x000fe60000000800 */
[----:B-1----:R-:W-:Y:S05]  /*5d40*/  HMMA.16816.F32 R32, R52, R60, R32 ;  /* 0x0000003c3420723c */ /* 0x002fea0000001820 */
[----:B------:R-:W1:Y:S01]  /*5d50*/  MUFU.EX2 R119, R119 ;  /* 0x0000007700777308 */ /* 0x000e620000000800 */
[----:B----4-:R-:W-:-:S02]  /*5d60*/  F2FP.F16.F32.PACK_AB R82, R99, R104 ;  /* 0x000000686352723e */ /* 0x010fc400000000ff */
[C---:B------:R-:W-:Y:S01]  /*5d70*/  HMMA.16816.F32 R36, R52.reuse, R62, R36 ;  /* 0x0000003e3424723c */ /* 0x040fe20000001824 */
[----:B------:R-:W2:Y:S04]  /*5d80*/  LDSM.16.MT88.4 R60, [R2+0x2400] ;  /* 0x00240000023c783b */ /* 0x000ea80000004200 */
[----:B------:R-:W-:Y:S03]  /*5d90*/  MUFU.EX2 R96, R96 ;  /* 0x0000006000607308 */ /* 0x000fe60000000800 */
[----:B---3--:R-:W-:Y:S05]  /*5da0*/  HMMA.16816.F32 R40, R52, R56, R40 ;  /* 0x000000383428723c */ /* 0x008fea0000001828 */
[----:B------:R-:W3:Y:S01]  /*5db0*/  MUFU.EX2 R95, R95 ;  /* 0x0000005f005f7308 */ /* 0x000ee20000000800 */
[----:B-1----:R-:W-:-:S02]  /*5dc0*/  F2FP.F16.F32.PACK_AB R81, R119, R98 ;  /* 0x000000627751723e */ /* 0x002fc400000000ff */
[----:B------:R-:W-:Y:S01]  /*5dd0*/  HMMA.16816.F32 R44, R52, R58, R44 ;  /* 0x0000003a342c723c */ /* 0x000fe2000000182c */
[----:B------:R-:W1:Y:S01]  /*5de0*/  LDSM.16.MT88.4 R56, [R121+0x6800] ;  /* 0x006800007938783b */ /* 0x000e620000004200 */
[----:B---3--:R-:W-:-:S06]  /*5df0*/  F2FP.F16.F32.PACK_AB R83, R95, R96 ;  /* 0x000000605f53723e */ /* 0x008fcc00000000ff */
        /* <DEDUP_REMOVED lines=26> */
[----:B------:R-:W-:Y:S02]  /*5fa0*/  FADD.FTZ R140, R95, R96 ;  /* 0x000000605f8c7221 */ /* 0x000fe40000010000 */
[C---:B------:R-:W-:Y:S01]  /*5fb0*/  HMMA.16816.F32 R12, R52.reuse, R58, R12 ;  /* 0x0000003a340c723c */ /* 0x040fe2000000180c */
[----:B------:R-:W1:Y:S07]  /*5fc0*/  LDSM.16.MT88.4 R56, [R121+0x7800] ;  /* 0x007800007938783b */ /* 0x000e6e0000004200 */
[C---:B------:R-:W-:Y:S01]  /*5fd0*/  HMMA.16816.F32 R68, R52.reuse, R72, R40 ;  /* 0x000000483444723c */ /* 0x040fe20000001828 */
[----:B------:R-:W4:Y:S07]  /*5fe0*/  LDSM.16.MT88.4 R40, [R121+0x6c00] ;  /* 0x006c00007928783b */ /* 0x000f2e0000004200 */
[C---:B--2---:R-:W-:Y:S08]  /*5ff0*/  HMMA.16816.F32 R16, R52.reuse, R60, R16 ;  /* 0x0000003c3410723c */ /* 0x044ff00000001810 */
[C---:B------:R-:W-:Y:S08]  /*6000*/  HMMA.16816.F32 R72, R52.reuse, R74, R44 ;  /* 0x0000004a3448723c */ /* 0x040ff0000000182c */
[C---:B---3--:R-:W-:Y:S01]  /*6010*/  HMMA.16816.F32 R76, R52.reuse, R36, R48 ;  /* 0x00000024344c723c */ /* 0x048fe20000001830 */
[----:B------:R-:W2:Y:S07]  /*6020*/  LDSM.16.MT88.4 R48, [R2+0xc00] ;  /* 0x000c00000230783b */ /* 0x000eae0000004200 */
[C---:B------:R-:W-:Y:S08]  /*6030*/  HMMA.16816.F32 R4, R52.reuse, R38, R4 ;  /* 0x000000263404723c */ /* 0x040ff00000001804 */
[C---:B-1----:R-:W-:Y:S08]  /*6040*/  HMMA.16816.F32 R24, R52.reuse, R56, R24 ;  /* 0x000000383418723c */ /* 0x042ff00000001818 */
[----:B------:R-:W-:Y:S01]  /*6050*/  HMMA.16816.F32 R28, R52, R58, R28 ;  /* 0x0000003a341c723c */ /* 0x000fe2000000181c */
[----:B------:R-:W1:Y:S07]  /*6060*/  LDSM.16.MT88.4 R56, [R121+0x7c00] ;  /* 0x007c00007938783b */ /* 0x000e6e0000004200 */
[C---:B----4-:R-:W-:Y:S01]  /*6070*/  HMMA.16816.F32 R36, R80.reuse, R40, R8 ;  /* 0x000000285024723c */ /* 0x050fe20000001808 */
[----:B------:R-:W-:Y:S07]  /*6080*/  LDSM.16.MT88.4 R8, [R121+0x8c00] ;  /* 0x008c00007908783b */ /* 0x000fee0000004200 */
[C---:B------:R-:W-:Y:S01]  /*6090*/  HMMA.16816.F32 R40, R80.reuse, R42, R12 ;  /* 0x0000002a5028723c */ /* 0x040fe2000000180c */
[----:B------:R-:W3:Y:S07]  /*60a0*/  LDSM.16.MT88.4 R12, [R2+0x1c00] ;  /* 0x001c0000020c783b */ /* 0x000eee0000004200 */
[----:B--2---:R-:W-:Y:S01]  /*60b0*/  HMMA.16816.F32 R44, R80, R48, R16 ;  /* 0x00000030502c723c */ /* 0x004fe20000001810 */
[----:B------:R2:W4:Y:S07]  /*60c0*/  LDSM.16.MT88.4 R16, [R2+0x2c00] ;  /* 0x002c00000210783b */ /* 0x00052e0000004200 */
[----:B------:R-:W-:Y:S08]  /*60d0*/  HMMA.16816.F32 R20, R52, R62, R20 ;  /* 0x0000003e3414723c */ /* 0x000ff00000001814 */
[----:B-1----:R-:W-:Y:S01]  /*60e0*/  HMMA.16816.F32 R52, R80, R56, R24 ;  /* 0x000000385034723c */ /* 0x002fe20000001818 */
[----:B--2---:R-:W-:-:S07]  /*60f0*/  MOV R2, R89 ;  /* 0x0000005900027202 */ /* 0x004fce0000000f00 */
[C---:B------:R-:W-:Y:S08]  /*6100*/  HMMA.16816.F32 R56, R80.reuse, R58, R28 ;  /* 0x0000003a5038723c */ /* 0x040ff0000000181c */
[C---:B------:R-:W-:Y:S08]  /*6110*/  HMMA.16816.F32 R48, R80.reuse, R50, R20 ;  /* 0x000000325030723c */ /* 0x040ff00000001814 */
[C---:B---3--:R-:W-:Y:S08]  /*6120*/  HMMA.16816.F32 R60, R80.reuse, R12, R32 ;  /* 0x0000000c503c723c */ /* 0x048ff00000001820 */
[C---:B------:R-:W-:Y:S08]  /*6130*/  HMMA.16816.F32 R64, R80.reuse, R14, R64 ;  /* 0x0000000e5040723c */ /* 0x040ff00000001840 */
[C---:B------:R-:W-:Y:S08]  /*6140*/  HMMA.16816.F32 R68, R80.reuse, R8, R68 ;  /* 0x000000085044723c */ /* 0x040ff00000001844 */
[C---:B------:R-:W-:Y:S08]  /*6150*/  HMMA.16816.F32 R72, R80.reuse, R10, R72 ;  /* 0x0000000a5048723c */ /* 0x040ff00000001848 */
[C---:B----4-:R-:W-:Y:S08]  /*6160*/  HMMA.16816.F32 R76, R80.reuse, R16, R76 ;  /* 0x00000010504c723c */ /* 0x050ff0000000184c */
[----:B------:R-:W-:-:S15]  /*6170*/  HMMA.16816.F32 R80, R80, R18, R4 ;  /* 0x000000125050723c */ /* 0x000fde0000001804 */
[----:B------:R-:W-:-:S05]  /*6180*/  NOP ;  /* 0x0000000000007918 */ /* 0x000fca0000000000 */
.L_x_4260:
        /* <DEDUP_REMOVED lines=15> */
[----:B------:R-:W3:Y:S01]  /*6280*/  LDCU.64 UR6, c[0x0][0x3a0] ;  /* 0x00007400ff0677ac */ /* 0x000ee20008000a00 */
[----:B------:R-:W4:Y:S01]  /*6290*/  LDCU.64 UR8, c[0x0][0x3a8] ;  /* 0x00007500ff0877ac */ /* 0x000f220008000a00 */
[----:B-1----:R-:W-:-:S12]  /*62a0*/  ULEA UR5, UR5, UR10, 0x18 ;  /* 0x0000000a05057291 */ /* 0x002fd8000f8ec0ff */
.L_x_4270:
[----:B------:R-:W-:Y:S01]  /*62b0*/  @!P1 IADD3 R5, P0, PT, RZ, -R135, RZ ;  /* 0x80000087ff059210 */ /* 0x000fe20007f1e0ff */
[----:B------:R-:W1:Y:S01]  /*62c0*/  @!P1 LDC R86, c[0x0][0x3c0] ;  /* 0x0000f000ff569b82 */ /* 0x000e620000000800 */
[C---:B------:R-:W-:Y:S01]  /*62d0*/  LOP3.LUT R132, R120.reuse, 0x18, RZ, 0xc0, !PT ;  /* 0x0000001878847812 */ /* 0x040fe200078ec0ff */
[----:B------:R-:W-:Y:S06]  /*62e0*/  DEPBAR.LE SB0, 0x0 ;  /* 0x000080000000791a */ /* 0x000fec0000000000 */
[----:B------:R-:W2:Y:S08]  /*62f0*/  LDC R142, c[0x0][0x3c4] ;  /* 0x0000f100ff8e7b82 */ /* 0x000eb00000000800 */
[----:B------:R-:W-:Y:S01]  /*6300*/  BAR.SYNC.DEFER_BLOCKING 0x0 ;  /* 0x0000000000007b1d */ /* 0x000fe20000010000 */
[----:B------:R-:W-:Y:S02]  /*6310*/  IMAD.SHL.U32 R125, R120, 0x8, RZ ;  /* 0x00000008787d7824 */ /* 0x000fe400078e00ff */
[----:B------:R-:W-:Y:S03]  /*6320*/  IMAD.MOV.U32 R2, RZ, RZ, R128 ;  /* 0x000000ffff027224 */ /* 0x000fe600078e0080 */
[C---:B------:R-:W-:Y:S02]  /*6330*/  LOP3.LUT R131, R125.reuse, 0xd8, RZ, 0xc0, !PT ;  /* 0x000000d87d837812 */ /* 0x040fe400078ec0ff */
[----:B------:R-:W-:Y:S02]  /*6340*/  LOP3.LUT R0, R125, 0x1f20, RZ, 0xc0, !PT ;  /* 0x00001f207d007812 */ /* 0x000fe400078ec0ff */
[----:B------:R-:W-:Y:S04]  /*6350*/  LOP3.LUT R131, R131, R132, RZ, 0x3c, !PT ;  /* 0x0000008483837212 */ /* 0x000fe800078e3cff */
[----:B------:R-:W-:Y:S01]  /*6360*/  LOP3.LUT R131, R0, R131, RZ, 0xfc, !PT ;  /* 0x0000008300837212 */ /* 0x000fe200078efcff */
[----:B------:R-:W-:Y:S02]  /*6370*/  IMAD.MOV.U32 R0, RZ, RZ, R129 ;  /* 0x000000ffff007224 */ /* 0x000fe400078e0081 */
[----:B-1----:R-:W-:Y:S04]  /*6380*/  @!P1 IMAD.SHL.U32 R4, R86, 0x40, RZ ;  /* 0x0000004056049824 */ /* 0x002fe800078e00ff */
[----:B------:R-:W-:Y:S05]  /*6390*/  @!P1 IMAD.X R4, RZ, RZ, ~R4, P0 ;  /* 0x000000ffff049224 */ /* 0x000fea00000e0e04 */
[----:B------:R-:W-:Y:S04]  /*63a0*/  @!P1 SHF.R.S64 R5, R5, 0x1f, R4 ;  /* 0x0000001f05059819 */ /* 0x000fe80000001004 */
[----:B------:R-:W-:Y:S04]  /*63b0*/  @!P1 IADD3 R128, P0, PT, R128, R5, RZ ;  /* 0x0000000580809210 */ /* 0x000fe80007f1e0ff */
        /* <DEDUP_REMOVED lines=63> */
.L_x_4267:
[----:B------:R-:W-:Y:S01]  /*67b0*/  LEA R131, R131, UR5, 0x1 ;  /* 0x0000000583837c11 */ /* 0x000fe2000f8e08ff */
[----:B------:R-:W-:Y:S01]  /*67c0*/  IMAD.MOV.U32 R84, RZ, RZ, 0x20 ;  /* 0x00000020ff547424 */ /* 0x000fe200078e00ff */
[----:B------:R-:W-:Y:S02]  /*67d0*/  LEA R144, P0, R86, R128, 0x6 ;  /* 0x0000008056907211 */ /* 0x000fe400078030ff */
[----:B------:R-:W-:Y:S01]  /*67e0*/  ISETP.NE.AND P2, PT, R138, 0x1, PT ;  /* 0x000000018a00780c */ /* 0x000fe20003f45270 */
[----:B------:R-:W-:Y:S01]  /*67f0*/  @!PT LDS RZ, [RZ] ;  /* 0x00000000fffff984 */ /* 0x000fe20000000800 */
[----:B------:R-:W-:Y:S01]  /*6800*/  @!PT LDS RZ, [RZ] ;  /* 0x00000000fffff984 */ /* 0x000fe20000000800 */
[----:B------:R-:W-:Y:S01]  /*6810*/  @!PT LDS RZ, [RZ] ;  /* 0x00000000fffff984 */ /* 0x000fe20000000800 */
[----:B------:R1:W-:Y:S01]  /*6820*/  LDGSTS.E.BYPASS.LTC128B.128 [R131+0x6000], desc[UR16][R128.64] ;  /* 0x0600000080837fae */ /* 0x0003e2000b981a10 */
[----:B------:R-:W-:Y:S02]  /*6830*/  LEA.HI.X R145, R86, R129, R142, 0x6, P0 ;  /* 0x0000008156917211 */ /* 0x000fe400000f348e */
[----:B------:R-:W-:Y:S01]  /*6840*/  LOP3.LUT P0, RZ, R120, 0x4, RZ, 0xc0, !PT ;  /* 0x0000000478ff7812 */ /* 0x000fe2000780c0ff */
[----:B------:R1:W-:Y:S03]  /*6850*/  LDGSTS.E.BYPASS.LTC128B.128 [R131+0x7000], desc[UR16][R128.64+0x40] ;  /* 0x0700004080837fae */ /* 0x0003e6000b981a10 */
[----:B------:R-:W-:Y:S01]  /*6860*/  SEL R84, R84, 0xffffffe0, !P0 ;  /* 0xffffffe054547807 */ /* 0x000fe20004000000 */
[----:B------:R1:W-:Y:S04]  /*6870*/  LDGSTS.E.BYPASS.LTC128B.128 [R131+0x8000], desc[UR16][R128.64+0x80] ;  /* 0x0800008080837fae */ /* 0x0003e8000b981a10 */
[----:B------:R1:W-:Y:S01]  /*6880*/  LDGSTS.E.BYPASS.LTC128B.128 [R131+0x6800], desc[UR16][R144.64] ;  /* 0x0680000090837fae */ /* 0x0003e2000b981a10 */
[--C-:B------:R-:W-:Y:S02]  /*6890*/  IMAD.IADD R2, R123, 0x1, R84.reuse ;  /* 0x000000017b027824 */ /* 0x100fe400078e0254 */
[----:B------:R-:W-:Y:S01]  /*68a0*/  IMAD.IADD R0, R122, 0x1, R84 ;  /* 0x000000017a007824 */ /* 0x000fe200078e0254 */
[----:B------:R1:W-:Y:S04]  /*68b0*/  LDGSTS.E.BYPASS.LTC128B.128 [R131+0x7800], desc[UR16][R144.64+0x40] ;  /* 0x0780004090837fae */ /* 0x0003e8000b981a10 */
[----:B------:R1:W-:Y:S04]  /*68c0*/  LDGSTS.E.BYPASS.LTC128B.128 [R131+0x8800], desc[UR16][R144.64+0x80] ;  /* 0x0880008090837fae */ /* 0x0003e8000b981a10 */
        /* <DEDUP_REMOVED lines=20> */
[----:B------:R-:W2:Y:S07]  /*6a10*/  LDSM.16.M88.4 R88, [R0+0x3800] ;  /* 0x003800000058783b */ /* 0x000eae0000000200 */
        /* <DEDUP_REMOVED lines=138> */
.L_x_4269:
[----:B------:R-:W1:Y:S01]  /*72c0*/  S2R R120, SR_TID.X ;  /* 0x0000000000787919 */ /* 0x000e620000002100 */
[C---:B------:R-:W-:Y:S01]  /*72d0*/  LEA R88, P2, R86.reuse, R127, 0x6 ;  /* 0x0000007f56587211 */ /* 0x040fe200078430ff */
[----:B------:R-:W-:Y:S03]  /*72e0*/  IMAD.MOV.U32 R87, RZ, RZ, R126 ;  /* 0x000000ffff577224 */ /* 0x000fe600078e007e */
[----:B------:R-:W-:Y:S01]  /*72f0*/  LEA.HI.X R89, R86, R126, R89, 0x6, P2 ;  /* 0x0000007e56597211 */ /* 0x000fe200010f3459 */
[----:B------:R-:W-:Y:S05]  /*7300*/  IMAD.MOV.U32 R86, RZ, RZ, R127 ;  /* 0x000000ffff567224 */ /* 0x000fea00078e007f */
        /* <DEDUP_REMOVED lines=9> */
[----:B-1----:R-:W0:Y:S02]  /*73a0*/  LDGDEPBAR ;  /* 0x00000000000079af */ /* 0x002e240000000000 */
.L_x_4268:
[----:B--2---:R-:W-:Y:S01]  /*73b0*/  FMNMX3.FTZ R88, R85, R4, R5, !PT ;  /* 0x0000000455587276 */ /* 0x004fe20007810005 */
        /* <DEDUP_REMOVED lines=39> */
[----:B------:R-:W2:Y:S01]  /*7630*/  LDSM.16.MT88.4 R100, [R88] ;  /* 0x000000005864783b */ /* 0x000ea20000004200 */
        /* <DEDUP_REMOVED lines=37> */
[----:B------:R-:W-:Y:S01]  /*7890*/  FMUL.FTZ R75, R3, R75 ;  /* 0x0000004b034b7220 */ /* 0x000fe20000410000 */
[--C-:B------:R-:W-:Y:S01]  /*78a0*/  FFMA.FTZ R117, R13, UR4, -R107.reuse ;  /* 0x000000040d757c23 */ /* 0x100fe2000801086b */
[--C-:B------:R-:W-:Y:S01]  /*78b0*/  FFMA.FTZ R142, R16, UR4, -R107.reuse ;  /* 0x00000004108e7c23 */ /* 0x100fe2000801086b */
[----:B------:R-:W-:Y:S01]  /*78c0*/  FFMA.FTZ R143, R17, UR4, -R107 ;  /* 0x00000004118f7c23 */ /* 0x000fe2000801086b */
[----:B------:R-:W-:Y:S03]  /*78d0*/  FMUL.FTZ R78, R3, R78 ;  /* 0x0000004e034e7220 */ /* 0x000fe60000410000 */
        /* <DEDUP_REMOVED lines=43> */
[----:B------:R-:W-:Y:S01]  /*7b90*/  FFMA.FTZ R161, R35, UR4, -R104 ;  /* 0x0000000423a17c23 */ /* 0x000fe20008010868 */
[----:B------:R-:W-:Y:S01]  /*7ba0*/  FFMA.FTZ R141, R84, R141, R105 ;  /* 0x0000008d548d7223 */ /* 0x000fe20000010069 */
[----:B------:R-:W-:Y:S01]  /*7bb0*/  FFMA.FTZ R140, R3, R140, R106 ;  /* 0x0000008c038c7223 */ /* 0x000fe2000001006a */
        /* <DEDUP_REMOVED lines=9> */
[----:B------:R-:W-:Y:S01]  /*7c50*/  FFMA.FTZ R107, R33, UR4, -R107 ;  /* 0x00000004216b7c23 */ /* 0x000fe2000801086b */
[C---:B------:R-:W-:Y:S02]  /*7c60*/  HMMA.16816.F32 R36, R92.reuse, R96, R36 ;  /* 0x000000605c24723c */ /* 0x040fe40000001824 */
[----:B------:R-:W-:Y:S03]  /*7c70*/  MUFU.EX2 R119, R119 ;  /* 0x0000007700777308 */ /* 0x000fe60000000800 */
[----:B------:R-:W-:Y:S01]  /*7c80*/  FADD.FTZ R141, R114, R141 ;  /* 0x0000008d728d7221 */ /* 0x000fe20000010000 */
[----:B------:R-:W-:Y:S01]  /*7c90*/  ISETP.NE.AND P0, PT, R138, RZ, PT ;  /* 0x000000ff8a00720c */ /* 0x000fe20003f05270 */
        /* <DEDUP_REMOVED lines=9> */
[----:B------:R-:W2:Y:S01]  /*7d30*/  MUFU.EX2 R118, R118 ;  /* 0x0000007600767308 */ /* 0x000ea20000000800 */
[----:B------:R-:W-:Y:S01]  /*7d40*/  FADD.FTZ R112, R113, R112 ;  /* 0x0000007071707221 */ /* 0x000fe20000010000 */
[----:B------:R-:W-:Y:S02]  /*7d50*/  MOV R85, R2 ;  /* 0x0000000200557202 */ /* 0x000fe40000000f00 */
        /* <DEDUP_REMOVED lines=93> */
[----:B------:R-:W-:Y:S04]  /*8330*/  FADD.FTZ R157, R154, R157 ;  /* 0x0000009d9a9d7221 */ /* 0x000fe80000010000 */
[----:B------:R-:W-:Y:S04]  /*8340*/  FADD.FTZ R140, R160, R157 ;  /* 0x0000009da08c7221 */ /* 0x000fe80000010000 */
[----:B------:R-:W-:Y:S01]  /*8350*/  FADD.FTZ R140, R161, R140 ;  /* 0x0000008ca18c7221 */ /* 0x000fe20000010000 */
[C---:B--2---:R-:W-:Y:S08]  /*8360*/  HMMA.16816.F32 R36, R92.reuse, R96, R36 ;  /* 0x000000605c24723c */ /* 0x044ff00000001824 */
[C---:B------:R-:W-:Y:S01]  /*8370*/  HMMA.16816.F32 R40, R92.reuse, R98, R40 ;  /* 0x000000625c28723c */ /* 0x040fe20000001828 */
[----:B------:R-:W2:Y:S07]  /*8380*/  LDSM.16.MT88.4 R96, [R121+0x8c00] ;  /* 0x008c00007960783b */ /* 0x000eae0000004200 */
[C---:B------:R-:W-:Y:S08]  /*8390*/  HMMA.16816.F32 R44, R92.reuse, R104, R44 ;  /* 0x000000685c2c723c */ /* 0x040ff0000000182c */
[C---:B------:R-:W-:Y:S01]  /*83a0*/  HMMA.16816.F32 R48, R92.reuse, R106, R48 ;  /* 0x0000006a5c30723c */ /* 0x040fe20000001830 */
[----:B------:R3:W4:Y:S07]  /*83b0*/  LDSM.16.MT88.4 R104, [R88+0x2c00] ;  /* 0x002c00005868783b */ /* 0x00072e0000004200 */
[C---:B------:R-:W-:Y:S08]  /*83c0*/  HMMA.16816.F32 R52, R92.reuse, R108, R52 ;  /* 0x0000006c5c34723c */ /* 0x040ff00000001834 */
        /* <DEDUP_REMOVED lines=19> */
.L_x_4266:
[----:B------:R-:W1:Y:S01]  /*8500*/  SHFL.BFLY PT, R10, R141, 0x2, 0x1f ;  /* 0x0c401f008d0a7f89 */ /* 0x000e6200000e0000 */
[----:B------:R-:W-:Y:S01]  /*8510*/  LOP3.LUT R132, R132, 0xc0, R125, 0xf8, !PT ;  /* 0x000000c084847812 */ /* 0x000fe200078ef87d */
[----:B------:R-:W2:Y:S01]  /*8520*/  S2UR UR6, SR_CTAID.X ;  /* 0x00000000000679c3 */ /* 0x000ea20000002500 */
[----:B------:R-:W-:Y:S01]  /*8530*/  ISETP.NE.AND P1, PT, R130, -0x1, PT ;  /* 0xffffffff8200780c */ /* 0x000fe20003f25270 */
[----:B------:R-:W3:Y:S01]  /*8540*/  SHFL.BFLY PT, R11, R140, 0x2, 0x1f ;  /* 0x0c401f008c0b7f89 */ /* 0x000ee200000e0000 */
[----:B------:R-:W-:Y:S01]  /*8550*/  BSSY.RECONVERGENT B0, `(.L_x_4271) ;  /* 0x00000af000007945 */ /* 0x000fe20003800200 */
[----:B------:R-:W-:Y:S01]  /*8560*/  LOP3.LUT R30, R125, 0x18, RZ, 0xc0, !PT ;  /* 0x000000187d1e7812 */ /* 0x000fe200078ec0ff */
[----:B------:R-:W4:Y:S01]  /*8570*/  S2R R3, SR_TID.X ;  /* 0x0000000000037919 */ /* 0x000f220000002100 */
[----:B------:R-:W5:Y:S01]  /*8580*/  S2R R29, SR_CTAID.Z ;  /* 0x00000000001d7919 */ /* 0x000f620000002700 */
[----:B-1----:R-:W-:Y:S01]  /*8590*/  FADD.FTZ R10, R10, R141 ;  /* 0x0000008d0a0a7221 */ /* 0x002fe20000010000 */
[----:B--2---:R-:W-:Y:S01]  /*85a0*/  USHF.L.U32 UR6, UR6, 0x6, URZ ;  /* 0x0000000606067899 */ /* 0x004fe200080006ff */
[----:B---3--:R-:W-:-:S03]  /*85b0*/  FADD.FTZ R11, R11, R140 ;  /* 0x0000008c0b0b7221 */ /* 0x008fc60000010000 */
[----:B------:R-:W1:Y:S04]  /*85c0*/  SHFL.BFLY PT, R7, R10, 0x1, 0x1f ;  /* 0x0c201f000a077f89 */ /* 0x000e6800000e0000 */
[----:B------:R-:W2:Y:S01]  /*85d0*/  SHFL.BFLY PT, R6, R11, 0x1, 0x1f ;  /* 0x0c201f000b067f89 */ /* 0x000ea200000e0000 */
[C---:B----4-:R-:W-:Y:S02]  /*85e0*/  SHF.L.U32 R5, R3.reuse, 0x1, RZ ;  /* 0x0000000103057819 */ /* 0x050fe400000006ff */
[----:B------:R-:W-:Y:S02]  /*85f0*/  SHF.L.U32 R4, R3, 0x4, RZ ;  /* 0x0000000403047819 */ /* 0x000fe400000006ff */
[----:B------:R-:W-:Y:S02]  /*8600*/  LOP3.LUT R5, R5, 0x6, RZ, 0xc0, !PT ;  /* 0x0000000605057812 */ /* 0x000fe400078ec0ff */
[----:B------:R-:W-:-:S02]  /*8610*/  LOP3.LUT P5, RZ, R3, 0x3, RZ, 0xc0, !PT ;  /* 0x0000000303ff7812 */ /* 0x000fc400078ac0ff */
[----:B------:R-:W-:-:S04]  /*8620*/  LOP3.LUT R4, R5, 0x3e00, R4, 0xf8, !PT ;  /* 0x00003e0005047812 */ /* 0x000fc800078ef804 */
[----:B------:R-:W-:Y:S01]  /*8630*/  LOP3.LUT R5, R4, 0x20, R125, 0xf8, !PT ;  /* 0x0000002004057812 */ /* 0x000fe200078ef87d */
[----:B-1----:R-:W-:Y:S01]  /*8640*/  FADD.FTZ R7, R10, R7 ;  /* 0x000000070a077221 */ /* 0x002fe20000010000 */
[----:B------:R-:W-:Y:S02]  /*8650*/  SHF.L.U32 R4, R3, 0x2, RZ ;  /* 0x0000000203047819 */ /* 0x000fe400000006ff */
[----:B------:R-:W-:Y:S01]  /*8660*/  LOP3.LUT R5, R5, R132, RZ, 0xfc, !PT ;  /* 0x0000008405057212 */ /* 0x000fe200078efcff */
[----:B--2---:R-:W-:Y:S01]  /*8670*/  FADD.FTZ R6, R11, R6 ;  /* 0x000000060b067221 */ /* 0x004fe20000010000 */
[----:B------:R-:W1:Y:S01]  /*8680*/  MUFU.RCP R9, R7 ;  /* 0x0000000700097308 */ /* 0x000e620000001000 */
[----:B------:R-:W-:Y:S02]  /*8690*/  FSETP.NE.FTZ.AND P4, PT, R7, RZ, PT ;  /* 0x000000ff0700720b */ /* 0x000fe40003f95000 */
[----:B------:R-:W-:Y:S02]  /*86a0*/  LOP3.LUT R10, R4, 0x20, RZ, 0xc0, !PT ;  /* 0x00000020040a7812 */ /* 0x000fe400078ec0ff */
[----:B------:R-:W-:-:S02]  /*86b0*/  FSETP.NE.FTZ.AND P3, PT, R6, RZ, PT ;  /* 0x000000ff0600720b */ /* 0x000fc40003f75000 */
[----:B------:R-:W-:Y:S01]  /*86c0*/  LEA R11, R5, UR5, 0x1 ;  /* 0x00000005050b7c11 */ /* 0x000fe2000f8e08ff */
[----:B------:R-:W2:Y:S01]  /*86d0*/  MUFU.RCP R8, R6 ;  /* 0x0000000600087308 */ /* 0x000ea20000001000 */
[----:B------:R-:W-:Y:S02]  /*86e0*/  LOP3.LUT R4, R4, 0x40, RZ, 0xc0, !PT ;  /* 0x0000004004047812 */ /* 0x000fe400078ec0ff */
[C---:B------:R-:W-:Y:S02]  /*86f0*/  IADD3 R13, PT, PT, R11.reuse, -R10, RZ ;  /* 0x8000000a0b0d7210 */ /* 0x040fe40007ffe0ff */
[-C--:B------:R-:W-:Y:S01]  /*8700*/  IADD3 R25, PT, PT, R11, -R4.reuse, RZ ;  /* 0x800000040b197210 */ /* 0x080fe20007ffe0ff */
[----:B------:R-:W3:Y:S01]  /*8710*/  S2R R10, SR_CTAID.Y ;  /* 0x00000000000a7919 */ /* 0x000ee20000002600 */
[----:B------:R-:W-:Y:S01]  /*8720*/  IADD3 R27, PT, PT, R13, -R4, RZ ;  /* 0x800000040d1b7210 */ /* 0x000fe20007ffe0ff */
[----:B------:R-:W4:Y:S01]  /*8730*/  @P4 LDC R31, c[0x0][0x458] ;  /* 0x00011600ff1f4b82 */ /* 0x000f220000000800 */
[----:B-1----:R-:W-:Y:S01]  /*8740*/  FSEL R9, R9, 1, P4 ;  /* 0x3f80000009097808 */ /* 0x002fe20002000000 */
[----:B------:R-:W1:Y:S04]  /*8750*/  @P4 MUFU.LG2 R7, R7 ;  /* 0x0000000700074308 */ /* 0x000e680000000c00 */
        /* <DEDUP_REMOVED lines=72> */
[----:B------:R-:W3:Y:S01]  /*8be0*/  @!P1 LDC.64 R4, c[0x0][0x400] ;  /* 0x00010000ff049b82 */ /* 0x000ee20000000a00 */
        /* <DEDUP_REMOVED lines=14> */
[----:B------:R-:W1:Y:S01]  /*8cd0*/  @P1 LDC.64 R8, c[0x0][0x408] ;  /* 0x00010200ff081b82 */ /* 0x000e620000000a00 */
[----:B------:R-:W-:Y:S02]  /*8ce0*/  ISETP.NE.OR P0, PT, R130, -0x1, !P2 ;  /* 0xffffffff8200780c */ /* 0x000fe40005705670 */
[----:B------:R-:W-:Y:S01]  /*8cf0*/  STS [R11+0x1200], R54 ;  /* 0x001200360b007388 */ /* 0x000fe20000000800 */
[----:B---3--:R-:W-:-:S03]  /*8d00*/  @!P1 IMAD.WIDE.U32 R32, R10, R4, RZ ;  /* 0x000000040a209225 */ /* 0x008fc600078e00ff */
[----:B------:R-:W-:Y:S02]  /*8d10*/  STS [R13+0x1010], R56 ;  /* 0x001010380d007388 */ /* 0x000fe40000000800 */
[----:B------:R-:W5:Y:S02]  /*8d20*/  @!P2 LDC R24, c[0x0][0x3e0] ;  /* 0x0000f800ff18ab82 */ /* 0x000f640000000800 */
[----:B------:R-:W-:Y:S04]  /*8d30*/  STS [R13+0x1210], R58 ;  /* 0x0012103a0d007388 */ /* 0x000fe80000000800 */
[----:B------:R-:W-:Y:S02]  /*8d40*/  STS [R25+0x1020], R60 ;  /* 0x0010203c19007388 */ /* 0x000fe40000000800 */
[----:B------:R-:W2:Y:S02]  /*8d50*/  @P2 LDC R26, c[0x0][0x454] ;  /* 0x00011500ff1a2b82 */ /* 0x000ea40000000800 */
[----:B------:R-:W-:Y:S04]  /*8d60*/  STS [R25+0x1220], R62 ;  /* 0x0012203e19007388 */ /* 0x000fe80000000800 */
[----:B------:R-:W-:Y:S01]  /*8d70*/  STS [R27+0x1030], R64 ;  /* 0x001030401b007388 */ /* 0x000fe20000000800 */
[----:B-1----:R-:W-:Y:S01]  /*8d80*/  @P1 IMAD.WIDE.U32 R34, R130, R8, RZ ;  /* 0x0000000882221225 */ /* 0x002fe200078e00ff */
[----:B------:R-:W-:-:S02]  /*8d90*/  MOV R8, 0x7f800000 ;  /* 0x7f80000000087802 */ /* 0x000fc40000000f00 */
[----:B------:R-:W-:Y:S04]  /*8da0*/  STS [R27+0x1230], R66 ;  /* 0x001230421b007388 */ /* 0x000fe80000000800 */
[----:B------:R-:W-:Y:S01]  /*8db0*/  STS [R11+0x2000], R68 ;  /* 0x002000440b007388 */ /* 0x000fe20000000800 */
[----:B-----5:R-:W-:-:S03]  /*8dc0*/  @!P2 IMAD R24, R10, R24, R29 ;  /* 0x000000180a18a224 */ /* 0x020fc600078e021d */
[----:B------:R1:W-:Y:S04]  /*8dd0*/  STS [R11+0x2200], R70 ;  /* 0x002200460b007388 */ /* 0x0003e80000000800 */
[----:B------:R-:W-:Y:S04]  /*8de0*/  STS [R13+0x2010], R72 ;  /* 0x002010480d007388 */ /* 0x000fe80000000800 */
[----:B------:R-:W-:Y:S04]  /*8df0*/  STS [R13+0x2210], R74 ;  /* 0x0022104a0d007388 */ /* 0x000fe80000000800 */
[----:B------:R-:W-:Y:S04]  /*8e00*/  STS [R25+0x2020], R76 ;  /* 0x0020204c19007388 */ /* 0x000fe80000000800 */
[----:B------:R3:W-:Y:S04]  /*8e10*/  STS [R25+0x2220], R78 ;  /* 0x0022204e19007388 */ /* 0x0007e80000000800 */
[----:B------:R-:W-:Y:S04]  /*8e20*/  STS [R27+0x2030], R80 ;  /* 0x002030501b007388 */ /* 0x000fe80000000800 */
[----:B------:R5:W-:Y:S01]  /*8e30*/  STS [R27+0x2230], R82 ;  /* 0x002230521b007388 */ /* 0x000be20000000800 */
[----:B-1----:R-:W1:Y:S08]  /*8e40*/  LDC R11, c[0x0][0x434] ;  /* 0x00010d00ff0b7b82 */ /* 0x002e700000000800 */
[----:B------:R-:W-:Y:S08]  /*8e50*/  BAR.SYNC.DEFER_BLOCKING 0x0 ;  /* 0x0000000000007b1d */ /* 0x000ff00000010000 */
[----:B---3--:R-:W3:Y:S01]  /*8e60*/  @P3 LDC R25, c[0x0][0x458] ;  /* 0x00011600ff193b82 */ /* 0x008ee20000000800 */
[----:B-----5:R-:W-:-:S02]  /*8e70*/  @!P1 IMAD R27, R10, R5, R33 ;  /* 0x000000050a1b9224 */ /* 0x020fc400078e0221 */
[----:B----4-:R-:W-:-:S05]  /*8e80*/  @P3 FMUL.FTZ R33, R6, 0.69314718246459960938 ;  /* 0x3f31721806213820 */ /* 0x010fca0000410000 */
[----:B------:R-:W4:Y:S01]  /*8e90*/  LDC.64 R4, c[0x0][0x408] ;  /* 0x00010200ff047b82 */ /* 0x000f220000000a00 */
[----:B------:R3:W4:Y:S01]  /*8ea0*/  LDS.128 R20, [R131+0x800] ;  /* 0x0008000083147984 */ /* 0x0007220000000c00 */
[----:B------:R-:W-:Y:S01]  /*8eb0*/  @P1 IMAD R27, R130, R9, R35 ;  /* 0x00000009821b1224 */ /* 0x000fe200078e0223 */
[----:B------:R-:W-:Y:S01]  /*8ec0*/  MOV R9, 0x7f800000 ;  /* 0x7f80000000097802 */ /* 0x000fe20000000f00 */
[-C--:B-1----:R-:W-:Y:S01]  /*8ed0*/  @!P0 IMAD R130, R10, R11.reuse, RZ ;  /* 0x0000000b0a828224 */ /* 0x082fe200078e02ff */
[----:B------:R1:W1:Y:S01]  /*8ee0*/  LDS.128 R16, [R131+0x1800] ;  /* 0x0018000083107984 */ /* 0x0002620000000c00 */
[----:B------:R-:W-:Y:S02]  /*8ef0*/  @!P2 IMAD R24, R24, R11, RZ ;  /* 0x0000000b1818a224 */ /* 0x000fe400078e02ff */
[----:B------:R-:W-:Y:S01]  /*8f00*/  @P4 FFMA.FTZ R9, R2, R31, R7 ;  /* 0x0000001f02094223 */ /* 0x000fe20000010007 */
[----:B--2---:R-:W-:Y:S01]  /*8f10*/  @P2 IMAD R24, R29, R26, R130 ;  /* 0x0000001a1d182224 */ /* 0x004fe200078e0282 */
[----:B------:R2:W1:Y:S01]  /*8f20*/  LDS.128 R12, [R131+0x2800] ;  /* 0x00280000830c7984 */ /* 0x0004620000000c00 */
[----:B------:R-:W-:Y:S01]  /*8f30*/  SHF.R.U32.HI R7, RZ, 0x2, R3 ;  /* 0x00000002ff077819 */ /* 0x000fe20000011603 */
[----:B---3--:R-:W-:Y:S01]  /*8f40*/  @P3 FFMA.FTZ R8, R0, R25, R33 ;  /* 0x0000001900083223 */ /* 0x008fe20000010021 */
[----:B------:R-:W-:Y:S06]  /*8f50*/  @P5 BRA `(.L_x_4272) ;  /* 0x0000000000385947 */ /* 0x000fec0003800000 */
[----:B------:R-:W-:Y:S01]  /*8f60*/  SHF.R.U32.HI R3, RZ, 0x1, R3 ;  /* 0x00000001ff037819 */ /* 0x000fe20000011603 */
[----:B------:R-:W3:Y:S01]  /*8f70*/  LDCU.64 UR4, c[0x0][0x420] ;  /* 0x00008400ff0477ac */ /* 0x000ee20008000a00 */
[----:B------:R-:W-:Y:S02]  /*8f80*/  VIADD R24, R24, UR6 ;  /* 0x0000000618187c36 */ /* 0x000fe40008000000 */
[----:B------:R-:W-:-:S04]  /*8f90*/  LOP3.LUT R0, R3, 0x30, RZ, 0xc0, !PT ;  /* 0x0000003003007812 */ /* 0x000fc800078ec0ff */
[----:B------:R-:W-:-:S04]  /*8fa0*/  LOP3.LUT R3, R0, 0x7, R7, 0xf8, !PT ;  /* 0x0000000700037812 */ /* 0x000fc800078ef807 */
[C---:B------:R-:W-:Y:S01]  /*8fb0*/  IADD3 R0, P0, PT, R24.reuse, R3, RZ ;  /* 0x0000000318007210 */ /* 0x040fe20007f1e0ff */
[C---:B------:R-:W-:Y:S01]  /*8fc0*/  VIADD R11, R3.reuse, 0x8 ;  /* 0x00000008030b7836 */ /* 0x040fe20000000000 */
[-C--:B------:R-:W-:Y:S02]  /*8fd0*/  ISETP.GE.AND P3, PT, R3, R124.reuse, PT ;  /* 0x0000007c0300720c */ /* 0x080fe40003f66270 */
[----:B------:R-:W-:Y:S02]  /*8fe0*/  LEA.HI.X.SX32 R3, R24, RZ, 0x1, P0 ;  /* 0x000000ff18037211 */ /* 0x000fe400000f0eff */
[----:B------:R-:W-:Y:S02]  /*8ff0*/  ISETP.GE.AND P2, PT, R11, R124, PT ;  /* 0x0000007c0b00720c */ /* 0x000fe40003f46270 */
[----:B---3--:R-:W-:-:S04]  /*9000*/  LEA R2, P0, R0, UR4, 0x2 ;  /* 0x0000000400027c11 */ /* 0x008fc8000f8010ff */
[----:B------:R-:W-:-:S05]  /*9010*/  LEA.HI.X R3, R0, UR5, R3, 0x2, P0 ;  /* 0x0000000500037c11 */ /* 0x000fca00080f1403 */
[----:B------:R3:W-:Y:S04]  /*9020*/  @!P3 STG.E desc[UR16][R2.64], R9 ;  /* 0x000000090200b986 */ /* 0x0007e8000c101910 */
[----:B------:R3:W-:Y:S02]  /*9030*/  @!P2 STG.E desc[UR16][R2.64+0x20], R8 ;  /* 0x000020080200a986 */ /* 0x0007e4000c101910 */
.L_x_4272:
[----:B------:R-:W-:Y:S05]  /*9040*/  BSYNC.RECONVERGENT B0 ;  /* 0x0000000000007941 */ /* 0x000fea0003800200 */
.L_x_4271:
[----:B------:R-:W-:Y:S01]  /*9050*/  MOV R31, RZ ;  /* 0x000000ff001f7202 */ /* 0x000fe20000000f00 */
[----:B------:R-:W5:Y:S01]  /*9060*/  LDCU.64 UR4, c[0x0][0x410] ;  /* 0x00008200ff0477ac */ /* 0x000f620008000a00 */
[----:B------:R-:W-:Y:S01]  /*9070*/  @P1 MOV R32, R34 ;  /* 0x0000002200201202 */ /* 0x000fe20000000f00 */
[----:B---3--:R3:W1:Y:S01]  /*9080*/  LDS.128 R8, [R131+0x1000] ;  /* 0x0010000083087984 */ /* 0x0086620000000c00 */
[C---:B------:R-:W-:Y:S01]  /*9090*/  IADD3 R3, PT, PT, R7.reuse, 0x20, RZ ;  /* 0x0000002007037810 */ /* 0x040fe20007ffe0ff */
[----:B----4-:R-:W-:Y:S01]  /*90a0*/  IMAD.WIDE.U32 R30, R4, UR6, R30 ;  /* 0x00000006041e7c25 */ /* 0x010fe2000f8e001e */
[----:B------:R-:W-:Y:S01]  /*90b0*/  ISETP.GE.AND P1, PT, R7, R124, PT ;  /* 0x0000007c0700720c */ /* 0x000fe20003f26270 */
[----:B------:R-:W-:Y:S02]  /*90c0*/  BSSY.RECONVERGENT B0, `(.L_x_4273) ;  /* 0x0000013000007945 */ /* 0x000fe40003800200 */
[----:B------:R-:W-:Y:S01]  /*90d0*/  IMAD R0, R5, UR6, R31 ;  /* 0x0000000605007c24 */ /* 0x000fe2000f8e021f */
[----:B------:R-:W-:-:S04]  /*90e0*/  IADD3 R30, P0, PT, R32, R30, RZ ;  /* 0x0000001e201e7210 */ /* 0x000fc80007f1e0ff */
[----:B------:R-:W-:Y:S02]  /*90f0*/  IADD3.X R31, PT, PT, R27, R0, RZ, P0, !PT ;  /* 0x000000001b1f7210 */ /* 0x000fe400007fe4ff */
[----:B------:R-:W-:Y:S01]  /*9100*/  ISETP.GE.AND P0, PT, R3, R124, PT ;  /* 0x0000007c0300720c */ /* 0x000fe20003f06270 */
[----:B------:R3:W4:Y:S01]  /*9110*/  LDS.128 R24, [R131] ;  /* 0x0000000083187984 */ /* 0x0007220000000c00 */
[----:B-----5:R-:W-:-:S04]  /*9120*/  IMAD.WIDE.U32 R2, R29, UR4, R30 ;  /* 0x000000041d027c25 */ /* 0x020fc8000f8e001e */
[----:B------:R-:W-:Y:S02]  /*9130*/  IMAD R33, R29, UR5, R3 ;  /* 0x000000051d217c24 */ /* 0x000fe4000f8e0203 */
[----:B------:R3:W1:Y:S01]  /*9140*/  LDS.128 R28, [R131+0x2000] ;  /* 0x00200000831c7984 */ /* 0x0006620000000c00 */
[----:B------:R-:W-:Y:S05]  /*9150*/  @P1 BRA `(.L_x_4274) ;  /* 0x0000000000241947 */ /* 0x000fea0003800000 */
[----:B------:R-:W5:Y:S01]  /*9160*/  LDCU.64 UR4, c[0x0][0x3f0] ;  /* 0x00007e00ff0477ac */ /* 0x000f620008000a00 */
[----:B------:R-:W-:-:S05]  /*9170*/  MOV R32, R2 ;  /* 0x0000000200207202 */ /* 0x000fca0000000f00 */
[----:B------:R-:W-:-:S04]  /*9180*/  IMAD.WIDE.U32 R34, R7, R4, R32 ;  /* 0x0000000407227225 */ /* 0x000fc800078e0020 */
[----:B------:R-:W-:Y:S01]  /*9190*/  IMAD R0, R7, R5, R35 ;  /* 0x0000000507007224 */ /* 0x000fe200078e0223 */
[----:B-----5:R-:W-:-:S04]  /*91a0*/  LEA R36, P1, R34, UR4, 0x1 ;  /* 0x0000000422247c11 */ /* 0x020fc8000f8208ff */
[----:B------:R-:W-:-:S05]  /*91b0*/  LEA.HI.X R37, R34, UR5, R0, 0x1, P1 ;  /* 0x0000000522257c11 */ /* 0x000fca00088f0c00 */
[----:B----4-:R4:W-:Y:S04]  /*91c0*/  STG.E.128 desc[UR16][R36.64], R24 ;  /* 0x0000001824007986 */ /* 0x0109e8000c101d10 */
[----:B-1----:R4:W-:Y:S04]  /*91d0*/  STG.E.128 desc[UR16][R36.64+0x40], R8 ;  /* 0x0000400824007986 */ /* 0x0029e8000c101d10 */
[----:B------:R4:W-:Y:S02]  /*91e0*/  STG.E.128 desc[UR16][R36.64+0x80], R28 ;  /* 0x0000801c24007986 */ /* 0x0009e4000c101d10 */
.L_x_4274:
[----:B------:R-:W-:Y:S05]  /*91f0*/  BSYNC.RECONVERGENT B0 ;  /* 0x0000000000007941 */ /* 0x000fea0003800200 */
.L_x_4273:
[----:B------:R-:W-:Y:S05]  /*9200*/  @P0 EXIT ;  /* 0x000000000000094d */ /* 0x000fea0003800000 */
[----:B------:R-:W-:Y:S01]  /*9210*/  IADD3 R7, P0, PT, R7, 0x20, RZ ;  /* 0x0000002007077810 */ /* 0x000fe20007f1e0ff */
[----:B------:R-:W5:Y:S03]  /*9220*/  LDCU.64 UR4, c[0x0][0x3f0] ;  /* 0x00007e00ff0477ac */ /* 0x000f660008000a00 */
[----:B------:R-:W-:-:S05]  /*9230*/  IADD3.X R3, PT, PT, RZ, RZ, RZ, P0, !PT ;  /* 0x000000ffff037210 */ /* 0x000fca00007fe4ff */
[----:B------:R-:W-:Y:S01]  /*9240*/  IMAD R0, R3, R4, RZ ;  /* 0x0000000403007224 */ /* 0x000fe200078e02ff */
[----:B------:R-:W-:-:S03]  /*9250*/  MOV R3, R33 ;  /* 0x0000002100037202 */ /* 0x000fc60000000f00 */
[C---:B------:R-:W-:Y:S02]  /*9260*/  IMAD R0, R7.reuse, R5, R0 ;  /* 0x0000000507007224 */ /* 0x040fe400078e0200 */
[----:B------:R-:W-:-:S03]  /*9270*/  IMAD.WIDE.U32 R2, R7, R4, R2 ;  /* 0x0000000407027225 */ /* 0x000fc600078e0002 */
[----:B-----5:R-:W-:Y:S02]  /*9280*/  LEA R4, P0, R2, UR4, 0x1 ;  /* 0x0000000402047c11 */ /* 0x020fe4000f8008ff */
[----:B------:R-:W-:-:S04]  /*9290*/  IADD3 R0, PT, PT, R0, R3, RZ ;  /* 0x0000000300007210 */ /* 0x000fc80007ffe0ff */
[----:B------:R-:W-:-:S05]  /*92a0*/  LEA.HI.X R5, R2, UR5, R0, 0x1, P0 ;  /* 0x0000000502057c11 */ /* 0x000fca00080f0c00 */
[----:B------:R-:W-:Y:S04]  /*92b0*/  STG.E.128 desc[UR16][R4.64], R20 ;  /* 0x0000001404007986 */ /* 0x000fe8000c101d10 */
[----:B-1----:R-:W-:Y:S04]  /*92c0*/  STG.E.128 desc[UR16][R4.64+0x40], R16 ;  /* 0x0000401004007986 */ /* 0x002fe8000c101d10 */
[----:B------:R-:W-:Y:S01]  /*92d0*/  STG.E.128 desc[UR16][R4.64+0x80], R12 ;  /* 0x0000800c04007986 */ /* 0x000fe2000c101d10 */
[----:B------:R-:W-:Y:S05]  /*92e0*/  EXIT ;  /* 0x000000000000794d */ /* 0x000fea0003800000 */
.L_x_4275:
        /* <DEDUP_REMOVED lines=9> */
.L_x_5540:


//--------------------- .text._ZN5flash24flash_fwd_splitkv_kernelI23Flash_fwd_kernel_traitsILi96ELi64ELi64ELi4ELb0ELb0EN7cutlass6half_tE19Flash_kernel_traitsILi96ELi64ELi64ELi4ES3_EELb1ELb0ELb0ELb0ELb1ELb1ELb0ELb0EEEvNS_16Flash_fwd_paramsE --------------------------
	.section	.text._ZN5flash24flash_fwd_splitkv_kernelI23Flash_fwd_kernel_traitsILi96ELi64ELi64ELi4ELb0ELb0EN7cutlass6half_tE19Flash_kernel_traitsILi96ELi64ELi64ELi4ES3_EELb1ELb0ELb0ELb0ELb1ELb1ELb0ELb0EEEvNS_16Flash_fwd_paramsE,"ax",@progbits
	.align	128
        .global         _ZN5flash24flash_fwd_splitkv_kernelI23Flash_fwd_kernel_traitsILi96ELi64ELi64ELi4ELb0ELb0EN7cutlass6half_tE19Flash_kernel_traitsILi96ELi64ELi64ELi4ES3_EELb1ELb0ELb0ELb0ELb1ELb1ELb0ELb0EEEvNS_16Flash_fwd_paramsE
        .type           _ZN5flash24flash_fwd_splitkv_kernelI23Flash_fwd_kernel_traitsILi96ELi64ELi64ELi4ELb0ELb0EN7cutlass6half_tE19Flash_kernel_traitsILi96ELi64ELi64ELi4ES3_EELb1ELb0ELb0ELb0ELb1ELb1ELb0ELb0EEEvNS_16Flash_fwd_paramsE,@function
        .size           _ZN5flash24flash_fwd_splitkv_kernelI23Flash_fwd_kernel_traitsILi96ELi64ELi64ELi4ELb0ELb0EN7cutlass6half_tE19Flash_kernel_traitsILi96ELi64ELi64ELi4ES3_EELb1ELb0ELb0ELb0ELb1ELb1ELb0ELb0EEEvNS_16Flash_fwd_paramsE,(.L_x_5541 - _ZN5flash24flash_fwd_splitkv_kernelI23Flash_fwd_kernel_traitsILi96ELi64ELi64ELi4ELb0ELb0EN7cutlass6half_tE19Flash_kernel_traitsILi96ELi64ELi64ELi4ES3_EELb1ELb0ELb0ELb0ELb1ELb1ELb0ELb0EEEvNS_16Flash_fwd_paramsE)
        .other          _ZN5flash24flash_fwd_splitkv_kernelI23Flash_fwd_kernel_traitsILi96ELi64ELi64ELi4ELb0ELb0EN7cutlass6half_tE19Flash_kernel_traitsILi96ELi64ELi64ELi4ES3_EELb1ELb0ELb0ELb0ELb1ELb1ELb0ELb0EEEvNS_16Flash_fwd_paramsE,@"STO_CUDA_ENTRY STV_DEFAULT"
_ZN5flash24flash_fwd_splitkv_kernelI23Flash_fwd_kernel_traitsILi96ELi64ELi64ELi4ELb0ELb0EN7cutlass6half_tE19Flash_kernel_traitsILi96ELi64ELi64ELi4ES3_EELb1ELb0ELb0ELb0ELb1ELb1ELb0ELb0EEEvNS_16Flash_fwd_paramsE:
.text._ZN5flash24flash_fwd_splitkv_kernelI23Flash_fwd_kernel_traitsILi96ELi64ELi64ELi4ELb0ELb0EN7cutlass6half_tE19Flash_kernel_traitsILi96ELi64ELi64ELi4ES3_EELb1ELb0ELb0ELb0ELb1ELb1ELb0ELb0EEEvNS_16Flash_fwd_paramsE:
        /* <DEDUP_REMOVED lines=51> */
.L_x_4276:
        /* <DEDUP_REMOVED lines=66> */
.L_x_4279:
[----:B------:R-:W-:Y:S05]  /*0750*/  BSYNC.RECONVERGENT B0 ;  /* 0x0000000000007941 */ /* 0x000fea0003800200 */
.L_x_4278:
        /* <DEDUP_REMOVED lines=15> */
.L_x_4281:
[----:B------:R-:W-:Y:S05]  /*0850*/  BSYNC.RECONVERGENT B0 ;  /* 0x0000000000007941 */ /* 0x000fea0003800200 */
.L_x_4280:
        /* <DEDUP_REMOVED lines=14> */
.L_x_4277:
        /* <DEDUP_REMOVED lines=10> */
.L_x_4282:
        /* <DEDUP_REMOVED lines=96> */
.L_x_4283:
        /* <DEDUP_REMOVED lines=15> */
.L_x_4285:
[----:B------:R-:W2:Y:S01]  /*10d0*/  LDC.64 R88, c[0x0][0x3b8] ;  /* 0x0000ee00ff587b82 */ /* 0x000ea20000000a00 */
[----:B-1----:R-:W-:-:S05]  /*10e0*/  IADD3 R6, PT, PT, R0, R5, RZ ;  /* 0x0000000500067210 */ /* 0x002fca0007ffe0ff */
[C---:B--2---:R-:W-:Y:S02]  /*10f0*/  IMAD R11, R6.reuse, R89, RZ ;  /* 0x00000059060b7224 */ /* 0x044fe400078e02ff */
[----:B------:R-:W-:-:S05]  /*1100*/  IMAD.WIDE.U32 R6, R6, R88, RZ ;  /* 0x0000005806067225 */ /* 0x000fca00078e00ff */
[----:B------:R-:W-:Y:S02]  /*1110*/  IADD3 R11, PT, PT, R7, R11, RZ ;  /* 0x0000000b070b7210 */ /* 0x000fe40007ffe0ff */
[----:B------:R-:W-:Y:S02]  /*1120*/  MOV R10, R6 ;  /* 0x00000006000a7202 */ /* 0x000fe40000000f00 */
.L_x_4286:
        /* <DEDUP_REMOVED lines=14> */
.L_x_4287:
[----:B------:R-:W1:Y:S01]  /*1210*/  LDC.64 R96, c[0x0][0x3c0] ;  /* 0x0000f000ff607b82 */ /* 0x000e620000000a00 */
[----:B------:R-:W-:-:S05]  /*1220*/  IADD3 R5, PT, PT, R0, R5, RZ ;  /* 0x0000000500057210 */ /* 0x000fca0007ffe0ff */
[C---:B-1----:R-:W-:Y:S02]  /*1230*/  IMAD R13, R5.reuse, R97, RZ ;  /* 0x00000061050d7224 */ /* 0x042fe400078e02ff */
[----:B------:R-:W-:-:S05]  /*1240*/  IMAD.WIDE.U32 R4, R5, R96, RZ ;  /* 0x0000006005047225 */ /* 0x000fca00078e00ff */
[----:B------:R-:W-:Y:S02]  /*1250*/  IADD3 R13, PT, PT, R5, R13, RZ ;  /* 0x0000000d050d7210 */ /* 0x000fe40007ffe0ff */
[----:B------:R-:W-:-:S07]  /*1260*/  MOV R12, R4 ;  /* 0x00000004000c7202 */ /* 0x000fce0000000f00 */
.L_x_4288:
        /* <DEDUP_REMOVED lines=41> */
.L_x_4284:
[----:B------:R-:W-:Y:S01]  /*1500*/  ISETP.NE.AND P0, PT, R132, -0x1, PT ;  /* 0xffffffff8400780c */ /* 0x000fe20003f05270 */
[----:B------:R-:W-:Y:S01]  /*1510*/  IMAD.IADD R126, R103, 0x1, -R2 ;  /* 0x00000001677e7824 */ /* 0x000fe200078e0a02 */
[----:B------:R-:W-:Y:S01]  /*1520*/  SHF.R.U32.HI R104, RZ, 0x2, R90 ;  /* 0x00000002ff687819 */ /* 0x000fe2000001165a */
[----:B------:R-:W1:Y:S01]  /*1530*/  LDCU.64 UR4, c[0x0][0x3c8] ;  /* 0x00007900ff0477ac */ /* 0x000e620008000a00 */
[----:B------:R-:W-:Y:S01]  /*1540*/  SHF.L.U32 R127, R90, 0x3, RZ ;  /* 0x000000035a7f7819 */ /* 0x000fe200000006ff */
[----:B------:R-:W-:Y:S01]  /*1550*/  IMAD.SHL.U32 R100, R3, 0x40, RZ ;  /* 0x0000004003647824 */ /* 0x000fe200078e00ff */
[CC--:B------:R-:W-:Y:S01]  /*1560*/  ISETP.GE.AND P6, PT, R104.reuse, R126.reuse, PT ;  /* 0x0000007e6800720c */ /* 0x0c0fe20003fc6270 */
[----:B------:R-:W-:Y:S01]  /*1570*/  VIADD R13, R104, 0x20 ;  /* 0x00000020680d7836 */ /* 0x000fe20000000000 */
[----:B------:R-:W-:Y:S01]  /*1580*/  LOP3.LUT R15, R127, 0x18, RZ, 0xc0, !PT ;  /* 0x000000187f0f7812 */ /* 0x000fe200078ec0ff */
[----:B------:R-:W2:Y:S01]  /*1590*/  LDCU.64 UR6, c[0x0][0x388] ;  /* 0x00007100ff0677ac */ /* 0x000ea20008000a00 */
[C---:B------:R-:W-:Y:S01]  /*15a0*/  LOP3.LUT R134, R90.reuse, 0x18, RZ, 0xc0, !PT ;  /* 0x000000185a867812 */ /* 0x040fe200078ec0ff */
[----:B------:R-:W-:Y:S01]  /*15b0*/  IMAD.SHL.U32 R91, R90, 0x4, RZ ;  /* 0x000000045a5b7824 */ /* 0x000fe200078e00ff */
[----:B------:R-:W-:Y:S01]  /*15c0*/  ISETP.GE.AND P5, PT, R13, R126, PT ;  /* 0x0000007e0d00720c */ /* 0x000fe20003fa6270 */
[----:B------:R-:W3:Y:S01]  /*15d0*/  @P0 LDC.64 R4, c[0x0][0x3b0] ;  /* 0x0000ec00ff040b82 */ /* 0x000ee20000000a00 */
[----:B------:R-:W-:-:S02]  /*15e0*/  LOP3.LUT R133, R127, 0xd8, RZ, 0xc0, !PT ;  /* 0x000000d87f857812 */ /* 0x000fc400078ec0ff */
[----:B------:R-:W-:Y:S02]  /*15f0*/  MOV R105, RZ ;  /* 0x000000ff00697202 */ /* 0x000fe40000000f00 */
[----:B------:R-:W-:Y:S02]  /*1600*/  LOP3.LUT R133, R133, R134, RZ, 0x3c, !PT ;  /* 0x0000008685857212 */ /* 0x000fe400078e3cff */
[----:B------:R-:W-:Y:S01]  /*1610*/  SHF.L.U32 R108, R90, 0x5, RZ ;  /* 0x000000055a6c7819 */ /* 0x000fe200000006ff */
[----:B------:R-:W4:Y:S01]  /*1620*/  @!P0 LDC.64 R6, c[0x0][0x398] ;  /* 0x0000e600ff068b82 */ /* 0x000f220000000a00 */
[----:B------:R-:W-:Y:S01]  /*1630*/  IMAD.WIDE.U32 R18, R19, 0x40, R104 ;  /* 0x0000004013127825 */ /* 0x000fe200078e0068 */
[----:B------:R-:W-:-:S06]  /*1640*/  MOV R98, 0x20 ;  /* 0x0000002000627802 */ /* 0x000fcc0000000f00 */
        /* <DEDUP_REMOVED lines=22> */
[----:B------:R-:W-:Y:S01]  /*17b0*/  @!P5 MOV R17, R21 ;  /* 0x000000150011d202 */ /* 0x000fe20000000f00 */
[----:B------:R-:W-:-:S04]  /*17c0*/  IMAD.WIDE.U32 R22, R104, R88, R24 ;  /* 0x0000005868167225 */ /* 0x000fc800078e0018 */
[----:B------:R-:W-:Y:S01]  /*17d0*/  @!P5 IMAD.X R19, RZ, RZ, R19, P0 ;  /* 0x000000ffff13d224 */ /* 0x000fe200000e0613 */
[----:B--2---:R-:W-:Y:S01]  /*17e0*/  LEA R128, P0, R22, UR6, 0x1 ;  /* 0x0000000616807c11 */ /* 0x004fe2000f8008ff */
[----:B------:R-:W2:Y:S01]  /*17f0*/  @!P5 LDC.64 R4, c[0x0][0x380] ;  /* 0x0000e000ff04db82 */ /* 0x000ea20000000a00 */
[----:B------:R-:W-:Y:S01]  /*1800*/  @!P6 IMAD.WIDE.U32 R20, R18, R10, R20 ;  /* 0x0000000a1214e225 */ /* 0x000fe200078e0014 */
[----:B------:R-:W-:-:S03]  /*1810*/  IADD3 R10, PT, PT, R101, 0x40, -R100 ;  /* 0x00000040650a7810 */ /* 0x000fc60007ffe864 */
[----:B---3--:R-:W-:Y:S01]  /*1820*/  @!P5 IMAD R18, R19, R8, RZ ;  /* 0x000000081312d224 */ /* 0x008fe200078e02ff */
[----:B------:R-:W-:Y:S01]  /*1830*/  ISETP.GE.AND P3, PT, R13, R10, PT ;  /* 0x0000000a0d00720c */ /* 0x000fe20003f66270 */
[----:B------:R-:W-:Y:S01]  /*1840*/  IMAD R129, R104, R89, R23 ;  /* 0x0000005968817224 */ /* 0x000fe200078e0217 */
[----:B------:R-:W-:Y:S01]  /*1850*/  @!P6 IADD3 R11, PT, PT, R21, R11, RZ ;  /* 0x0000000b150be210 */ /* 0x000fe20007ffe0ff */
[----:B------:R-:W-:Y:S01]  /*1860*/  @!P5 IMAD R9, R14, R9, R18 ;  /* 0x000000090e09d224 */ /* 0x000fe200078e0212 */
[----:B-1----:R-:W-:Y:S01]  /*1870*/  @!P6 LEA R6, P1, R20, R6, 0x1 ;  /* 0x000000061406e211 */ /* 0x002fe200078208ff */
[----:B------:R-:W-:Y:S01]  /*1880*/  @!P5 IMAD.WIDE.U32 R16, R14, R8, R16 ;  /* 0x000000080e10d225 */ /* 0x000fe200078e0010 */
[----:B------:R-:W-:Y:S01]  /*1890*/  LEA.HI.X R129, R22, UR7, R129, 0x1, P0 ;  /* 0x0000000716817c11 */ /* 0x000fe200080f0c81 */
[----:B------:R-:W1:Y:S01]  /*18a0*/  LDCU.64 UR6, c[0x0][0x390] ;  /* 0x00007200ff0677ac */ /* 0x000e620008000a00 */
[----:B------:R-:W-:Y:S01]  /*18b0*/  ISETP.GE.AND P4, PT, R104, R10, PT ;  /* 0x0000000a6800720c */ /* 0x000fe20003f86270 */
[----:B------:R-:W-:Y:S01]  /*18c0*/  @!P5 IMAD.IADD R9, R17, 0x1, R9 ;  /* 0x000000011109d824 */ /* 0x000fe200078e0209 */
[----:B------:R-:W-:Y:S01]  /*18d0*/  @!P6 LEA.HI.X R7, R20, R7, R11, 0x1, P1 ;  /* 0x000000071407e211 */ /* 0x000fe200008f0c0b */
[----:B----4-:R-:W-:Y:S01]  /*18e0*/  ULEA UR5, UR5, UR4, 0x18 ;  /* 0x0000000405057291 */ /* 0x010fe2000f8ec0ff */
[----:B------:R-:W-:Y:S01]  /*18f0*/  IADD3 R12, P1, PT, R15, R12, RZ ;  /* 0x0000000c0f0c7210 */ /* 0x000fe20007f3e0ff */
[----:B------:R-:W3:Y:S01]  /*1900*/  LDCU UR4, c[0x0][0x50c] ;  /* 0x0000a180ff0477ac */ /* 0x000ee20008000800 */
[----:B------:R-:W-:-:S03]  /*1910*/  ISETP.GE.AND P2, PT, R13, R10, PT ;  /* 0x0000000a0d00720c */ /* 0x000fc60003f46270 */
[----:B------:R-:W-:Y:S01]  /*1920*/  LEA R133, R133, UR5, 0x1 ;  /* 0x0000000585857c11 */ /* 0x000fe2000f8e08ff */
[----:B------:R-:W-:Y:S01]  /*1930*/  IMAD.X R13, RZ, RZ, R0, P1 ;  /* 0x000000ffff0d7224 */ /* 0x000fe200008e0600 */
[----:B--2---:R-:W-:Y:S02]  /*1940*/  @!P5 LEA R8, P0, R16, R4, 0x1 ;  /* 0x000000041008d211 */ /* 0x004fe400078008ff */
[----:B------:R-:W-:Y:S01]  /*1950*/  SHF.L.U32 R4, R88, 0x5, RZ ;  /* 0x0000000558047819 */ /* 0x000fe200000006ff */
[----:B------:R-:W-:Y:S01]  /*1960*/  @!PT LDS RZ, [RZ] ;  /* 0x00000000fffff984 */ /* 0x000fe20000000800 */
[----:B------:R-:W-:Y:S01]  /*1970*/  @!PT LDS RZ, [RZ] ;  /* 0x00000000fffff984 */ /* 0x000fe20000000800 */
[----:B------:R-:W-:Y:S01]  /*1980*/  @!PT LDS RZ, [RZ] ;  /* 0x00000000fffff984 */ /* 0x000fe20000000800 */
[----:B------:R-:W-:Y:S01]  /*1990*/  @!P6 LDGSTS.E.BYPASS.LTC128B.128 [R133], desc[UR16][R6.64] ;  /* 0x000000000685efae */ /* 0x000fe2000b981a10 */
[----:B------:R-:W-:Y:S01]  /*19a0*/  @!P5 LEA.HI.X R9, R16, R5, R9, 0x1, P0 ;  /* 0x000000051009d211 */ /* 0x000fe200000f0c09 */
[----:B------:R-:W-:Y:S01]  /*19b0*/  IMAD.WIDE.U32 R12, R104, R96, R12 ;  /* 0x00000060680c7225 */ /* 0x000fe200078e000c */
[----:B------:R-:W-:Y:S01]  /*19c0*/  SHF.L.U64.HI R5, R88, 0x5, R89 ;  /* 0x0000000558057819 */ /* 0x000fe20000010259 */
[----:B------:R-:W-:Y:S01]  /*19d0*/  @!P6 LDGSTS.E.BYPASS.LTC128B.128 [R133+0x1000], desc[UR16][R6.64+0x40] ;  /* 0x010000400685efae */ /* 0x000fe2000b981a10 */
[----:B------:R-:W-:Y:S01]  /*19e0*/  @!P3 LEA R14, P0, R4, R128, 0x1 ;  /* 0x00000080040eb211 */ /* 0x000fe200078008ff */
[----:B------:R-:W-:Y:S01]  /*19f0*/  IMAD R131, R104, R97, R13 ;  /* 0x0000006168837224 */ /* 0x000fe200078e020d */
[----:B------:R-:W-:Y:S01]  /*1a00*/  LOP3.LUT R0, R108, 0xc0, RZ, 0xc0, !PT ;  /* 0x000000c06c007812 */ /* 0x000fe200078ec0ff */
[----:B------:R2:W-:Y:S01]  /*1a10*/  @!P6 LDGSTS.E.BYPASS.LTC128B.128 [R133+0x2000], desc[UR16][R6.64+0x80] ;  /* 0x020000800685efae */ /* 0x0005e2000b981a10 */
[----:B------:R-:W-:Y:S01]  /*1a20*/  @!P3 LEA.HI.X R15, R4, R129, R5, 0x1, P0 ;  /* 0x00000081040fb211 */ /* 0x000fe200000f0c05 */
[----:B------:R-:W-:Y:S01]  /*1a30*/  IMAD.SHL.U32 R5, R96, 0x20, RZ ;  /* 0x0000002060057824 */ /* 0x000fe200078e00ff */
[----:B------:R-:W-:Y:S01]  /*1a40*/  LOP3.LUT R91, R0, 0x18, R91, 0xf8, !PT ;  /* 0x00000018005b7812 */ /* 0x000fe200078ef85b */
[----:B------:R-:W-:Y:S01]  /*1a50*/  @!P5 LDGSTS.E.BYPASS.LTC128B.128 [R133+0x800], desc[UR16][R8.64] ;  /* 0x008000000885dfae */ /* 0x000fe2000b981a10 */
[----:B-1----:R-:W-:-:S02]  /*1a60*/  LEA R130, P0, R12, UR6, 0x1 ;  /* 0x000000060c827c11 */ /* 0x002fc4000f8008ff */
[----:B------:R-:W-:Y:S01]  /*1a70*/  SHF.R.U32.HI R0, RZ, 0x1, R90 ;  /* 0x00000001ff007819 */ /* 0x000fe2000001165a */
[----:B------:R-:W-:Y:S01]  /*1a80*/  @!P5 LDGSTS.E.BYPASS.LTC128B.128 [R133+0x1800], desc[UR16][R8.64+0x40] ;  /* 0x018000400885dfae */ /* 0x000fe2000b981a10 */
[----:B------:R-:W-:Y:S02]  /*1a90*/  LEA.HI.X R131, R12, UR7, R131, 0x1, P0 ;  /* 0x000000070c837c11 */ /* 0x000fe400080f0c83 */
[----:B------:R-:W-:Y:S01]  /*1aa0*/  @!P2 LEA R4, P0, R5, R130, 0x1 ;  /* 0x000000820504a211 */ /* 0x000fe200078008ff */
[----:B------:R1:W-:Y:S01]  /*1ab0*/  @!P5 LDGSTS.E.BYPASS.LTC128B.128 [R133+0x2800], desc[UR16][R8.64+0x80] ;  /* 0x028000800885dfae */ /* 0x0003e2000b981a10 */
[----:B------:R-:W-:Y:S02]  /*1ac0*/  ISETP.NE.AND P6, PT, R3, 0x1, PT ;  /* 0x000000010300780c */ /* 0x000fe40003fc5270 */
[----:B------:R-:W-:Y:S01]  /*1ad0*/  LOP3.LUT R104, R104, 0x7, RZ, 0xc0, !PT ;  /* 0x0000000768687812 */ /* 0x000fe200078ec0ff */
[----:B------:R-:W-:Y:S04]  /*1ae0*/  @!P4 LDGSTS.E.BYPASS.LTC128B.128 [R133+0x3000], desc[UR16][R128.64] ;  /* 0x030000008085cfae */ /* 0x000fe8000b981a10 */
[----:B------:R-:W-:Y:S04]  /*1af0*/  @!P4 LDGSTS.E.BYPASS.LTC128B.128 [R133+0x4000], desc[UR16][R128.64+0x40] ;  /* 0x040000408085cfae */ /* 0x000fe8000b981a10 */
[----:B------:R-:W-:Y:S01]  /*1b00*/  @!P4 LDGSTS.E.BYPASS.LTC128B.128 [R133+0x5000], desc[UR16][R128.64+0x80] ;  /* 0x050000808085cfae */ /* 0x000fe2000b981a10 */
[----:B--2---:R-:W-:-:S03]  /*1b10*/  SHF.L.U32 R7, R90, 0x4, RZ ;  /* 0x000000045a077819 */ /* 0x004fc600000006ff */
[----:B------:R-:W-:Y:S01]  /*1b20*/  @!P3 LDGSTS.E.BYPASS.LTC128B.128 [R133+0x3800], desc[UR16][R14.64] ;  /* 0x038000000e85bfae */ /* 0x000fe2000b981a10 */
[----:B------:R-:W-:-:S03]  /*1b30*/  SHF.L.U64.HI R6, R96, 0x5, R97 ;  /* 0x0000000560067819 */ /* 0x000fc60000010261 */
[----:B------:R-:W-:Y:S01]  /*1b40*/  @!P3 LDGSTS.E.BYPASS.LTC128B.128 [R133+0x4800], desc[UR16][R14.64+0x40] ;  /* 0x048000400e85bfae */ /* 0x000fe2000b981a10 */
[----:B------:R-:W-:Y:S02]  /*1b50*/  @!P2 LEA.HI.X R5, R5, R131, R6, 0x1, P0 ;  /* 0x000000830505a211 */ /* 0x000fe400000f0c06 */
[----:B------:R-:W-:Y:S01]  /*1b60*/  LOP3.LUT P0, R99, R90, 0x4, RZ, 0xc0, !PT ;  /* 0x000000045a637812 */ /* 0x000fe2000780c0ff */
[----:B------:R2:W-:Y:S01]  /*1b70*/  @!P3 LDGSTS.E.BYPASS.LTC128B.128 [R133+0x5800], desc[UR16][R14.64+0x80] ;  /* 0x058000800e85bfae */ /* 0x0005e2000b981a10 */
[----:B-1----:R-:W-:-:S03]  /*1b80*/  LOP3.LUT R8, R108, 0x120, RZ, 0xc0, !PT ;  /* 0x000001206c087812 */ /* 0x002fc600078ec0ff */
[----:B------:R-:W0:Y:S01]  /*1b90*/  LDGDEPBAR ;  /* 0x00000000000079af */ /* 0x000e220000000000 */
[----:B------:R-:W-:Y:S02]  /*1ba0*/  SEL R102, R98, 0xffffffe0, !P0 ;  /* 0xffffffe062667807 */ /* 0x000fe40004000000 */
[----:B------:R-:W-:Y:S02]  /*1bb0*/  LOP3.LUT R8, R8, 0x3e00, R7, 0xf8, !PT ;  /* 0x00003e0008087812 */ /* 0x000fe400078ef807 */
[----:B------:R-:W-:-:S04]  /*1bc0*/  LOP3.LUT R7, R7, 0x100, RZ, 0xc0, !PT ;  /* 0x0000010007077812 */ /* 0x000fc800078ec0ff */
[----:B------:R-:W-:Y:S02]  /*1bd0*/  LOP3.LUT R124, R7, 0x20, R108, 0xf8, !PT ;  /* 0x00000020077c7812 */ /* 0x000fe400078ef86c */
[C---:B------:R-:W-:Y:S02]  /*1be0*/  LOP3.LUT R7, R91.reuse, 0x8, R90, 0x78, !PT ;  /* 0x000000085b077812 */ /* 0x040fe400078e785a */
[----:B------:R-:W-:Y:S02]  /*1bf0*/  LOP3.LUT R91, R91, 0x8, R0, 0x78, !PT ;  /* 0x000000085b5b7812 */ /* 0x000fe400078e7800 */
[----:B------:R-:W-:Y:S02]  /*1c00*/  LOP3.LUT R124, R124, R7, RZ, 0xfc, !PT ;  /* 0x000000077c7c7212 */ /* 0x000fe400078efcff */
[----:B------:R-:W-:Y:S02]  /*1c10*/  LOP3.LUT R125, R8, R91, RZ, 0xfc, !PT ;  /* 0x0000005b087d7212 */ /* 0x000fe400078efcff */
[----:B------:R-:W-:-:S02]  /*1c20*/  LEA R124, R124, UR5, 0x1 ;  /* 0x000000057c7c7c11 */ /* 0x000fc4000f8e08ff */
[----:B------:R-:W-:Y:S02]  /*1c30*/  LEA R125, R125, UR5, 0x1 ;  /* 0x000000057d7d7c11 */ /* 0x000fe4000f8e08ff */
[----:B------:R-:W-:Y:S01]  /*1c40*/  IADD3 R105, PT, PT, R124, R102, RZ ;  /* 0x000000667c697210 */ /* 0x000fe20007ffe0ff */
[----:B------:R-:W-:-:S04]  /*1c50*/  DEPBAR.LE SB0, 0x0 ;  /* 0x000080000000791a */ /* 0x000fc80000000000 */
[----:B------:R-:W-:Y:S01]  /*1c60*/  BAR.SYNC.DEFER_BLOCKING 0x0 ;  /* 0x0000000000007b1d */ /* 0x000fe20000010000 */
[----:B------:R-:W-:-:S05]  /*1c70*/  IMAD.IADD R106, R125, 0x1, R102 ;  /* 0x000000017d6a7824 */ /* 0x000fca00078e0266 */
        /* <DEDUP_REMOVED lines=19> */
[----:B------:R-:W1:Y:S04]  /*1db0*/  LDSM.16.M88.4 R16, [R124+0x3000] ;  /* 0x003000007c10783b */ /* 0x000e680000000200 */
[----:B------:R-:W-:Y:S04]  /*1dc0*/  LDSM.16.M88.4 R80, [R106] ;  /* 0x000000006a50783b */ /* 0x000fe80000000200 */
[----:B--2---:R-:W2:Y:S04]  /*1dd0*/  LDSM.16.M88.4 R12, [R105+0x3000] ;  /* 0x00300000690c783b */ /* 0x004ea80000000200 */
[----:B------:R-:W-:Y:S04]  /*1de0*/  LDSM.16.M88.4 R52, [R125+0x1000] ;  /* 0x001000007d34783b */ /* 0x000fe80000000200 */
[----:B------:R-:W-:Y:S04]  /*1df0*/  LDSM.16.M88.4 R8, [R124+0x4000] ;  /* 0x004000007c08783b */ /* 0x000fe80000000200 */
[----:B------:R-:W4:Y:S04]  /*1e00*/  LDSM.16.M88.4 R40, [R124+0x3400] ;  /* 0x003400007c28783b */ /* 0x000f280000000200 */
[----:B------:R-:W-:Y:S04]  /*1e10*/  LDSM.16.M88.4 R36, [R106+0x1000] ;  /* 0x001000006a24783b */ /* 0x000fe80000000200 */
[----:B------:R-:W5:Y:S04]  /*1e20*/  LDSM.16.M88.4 R44, [R105+0x4000] ;  /* 0x00400000692c783b */ /* 0x000f680000000200 */
[----:B------:R-:W3:Y:S04]  /*1e30*/  LDSM.16.M88.4 R48, [R105+0x3400] ;  /* 0x003400006930783b */ /* 0x000ee80000000200 */
[----:B------:R-:W3:Y:S01]  /*1e40*/  LDSM.16.M88.4 R64, [R124+0x3800] ;  /* 0x003800007c40783b */ /* 0x000ee20000000200 */
[C---:B-1----:R-:W-:Y:S03]  /*1e50*/  HMMA.16816.F32 R4, R56.reuse, R16, RZ ;  /* 0x000000103804723c */ /* 0x042fe600000018ff */
[----:B------:R-:W-:Y:S04]  /*1e60*/  LDSM.16.M88.4 R24, [R125+0x2000] ;  /* 0x002000007d18783b */ /* 0x000fe80000000200 */
[----:B------:R-:W1:Y:S01]  /*1e70*/  LDSM.16.M88.4 R84, [R124+0x5000] ;  /* 0x005000007c54783b */ /* 0x000e620000000200 */
[----:B------:R-:W-:Y:S03]  /*1e80*/  HMMA.16816.F32 R16, R56, R18, RZ ;  /* 0x000000123810723c */ /* 0x000fe600000018ff */
[----:B------:R-:W1:Y:S04]  /*1e90*/  LDSM.16.M88.4 R20, [R124+0x3c00] ;  /* 0x003c00007c14783b */ /* 0x000e680000000200 */
[----:B------:R-:W1:Y:S04]  /*1ea0*/  LDSM.16.M88.4 R92, [R124+0x4400] ;  /* 0x004400007c5c783b */ /* 0x000e680000000200 */
[----:B------:R-:W-:Y:S01]  /*1eb0*/  LDSM.16.M88.4 R72, [R105+0x3c00] ;  /* 0x003c00006948783b */ /* 0x000fe20000000200 */
[C---:B--2---:R-:W-:Y:S03]  /*1ec0*/  HMMA.16816.F32 R4, R80.reuse, R12, R4 ;  /* 0x0000000c5004723c */ /* 0x044fe60000001804 */
[----:B------:R-:W-:Y:S04]  /*1ed0*/  LDSM.16.M88.4 R32, [R105+0x4400] ;  /* 0x004400006920783b */ /* 0x000fe80000000200 */
[----:B------:R-:W-:Y:S01]  /*1ee0*/  LDSM.16.M88.4 R76, [R105+0x3800] ;  /* 0x00380000694c783b */ /* 0x000fe20000000200 */
[----:B------:R-:W-:Y:S03]  /*1ef0*/  HMMA.16816.F32 R16, R80, R14, R16 ;  /* 0x0000000e5010723c */ /* 0x000fe60000001810 */
[----:B------:R-:W-:Y:S04]  /*1f00*/  LDSM.16.M88.4 R12, [R106+0x2000] ;  /* 0x002000006a0c783b */ /* 0x000fe80000000200 */
[----:B------:R-:W0:Y:S01]  /*1f10*/  LDGDEPBAR ;  /* 0x00000000000079af */ /* 0x000e220000000000 */
[----:B----4-:R-:W-:Y:S08]  /*1f20*/  HMMA.16816.F32 R28, R56, R40, RZ ;  /* 0x00000028381c723c */ /* 0x010ff000000018ff */
[C---:B------:R-:W-:Y:S08]  /*1f30*/  HMMA.16816.F32 R4, R52.reuse, R8, R4 ;  /* 0x000000083404723c */ /* 0x040ff00000001804 */
[----:B------:R-:W-:Y:S01]  /*1f40*/  HMMA.16816.F32 R16, R52, R10, R16 ;  /* 0x0000000a3410723c */ /* 0x000fe20000001810 */
[----:B------:R-:W2:Y:S07]  /*1f50*/  LDSM.16.M88.4 R8, [R105+0x5000] ;  /* 0x005000006908783b */ /* 0x000eae0000000200 */
[----:B------:R-:W-:Y:S08]  /*1f60*/  HMMA.16816.F32 R40, R56, R42, RZ ;  /* 0x0000002a3828723c */ /* 0x000ff000000018ff */
[----:B-----5:R-:W-:Y:S08]  /*1f70*/  HMMA.16816.F32 R4, R36, R44, R4 ;  /* 0x0000002c2404723c */ /* 0x020ff00000001804 */
[----:B---3--:R-:W-:Y:S08]  /*1f80*/  HMMA.16816.F32 R28, R80, R48, R28 ;  /* 0x00000030501c723c */ /* 0x008ff0000000181c */
[----:B------:R-:W-:Y:S08]  /*1f90*/  HMMA.16816.F32 R68, R56, R64, RZ ;  /* 0x000000403844723c */ /* 0x000ff000000018ff */
[----:B------:R-:W-:Y:S01]  /*1fa0*/  HMMA.16816.F32 R16, R36, R46, R16 ;  /* 0x0000002e2410723c */ /* 0x000fe20000001810 */
[----:B------:R-:W3:Y:S07]  /*1fb0*/  LDSM.16.M88.4 R44, [R124+0x4c00] ;  /* 0x004c00007c2c783b */ /* 0x000eee0000000200 */
[----:B-1----:R-:W-:Y:S08]  /*1fc0*/  HMMA.16816.F32 R4, R24, R84, R4 ;  /* 0x000000541804723c */ /* 0x002ff00000001804 */
[C---:B------:R-:W-:Y:S08]  /*1fd0*/  HMMA.16816.F32 R64, R56.reuse, R66, RZ ;  /* 0x000000423840723c */ /* 0x040ff000000018ff */
[C---:B------:R-:W-:Y:S08]  /*1fe0*/  HMMA.16816.F32 R60, R56.reuse, R20, RZ ;  /* 0x00000014383c723c */ /* 0x040ff000000018ff */
[----:B------:R-:W-:Y:S01]  /*1ff0*/  HMMA.16816.F32 R56, R56, R22, RZ ;  /* 0x000000163838723c */ /* 0x000fe200000018ff */
[----:B------:R-:W1:Y:S07]  /*2000*/  LDSM.16.M88.4 R20, [R124+0x5400] ;  /* 0x005400007c14783b */ /* 0x000e6e0000000200 */
[----:B------:R-:W-:Y:S01]  /*2010*/  HMMA.16816.F32 R40, R80, R50, R40 ;  /* 0x000000325028723c */ /* 0x000fe20000001828 */
[----:B------:R-:W4:Y:S07]  /*2020*/  LDSM.16.M88.4 R48, [R124+0x4800] ;  /* 0x004800007c30783b */ /* 0x000f2e0000000200 */
[----:B------:R-:W-:Y:S08]  /*2030*/  HMMA.16816.F32 R28, R52, R92, R28 ;  /* 0x0000005c341c723c */ /* 0x000ff0000000181c */
[----:B------:R-:W-:Y:S08]  /*2040*/  HMMA.16816.F32 R16, R24, R86, R16 ;  /* 0x000000561810723c */ /* 0x000ff00000001810 */
[----:B--2---:R-:W-:Y:S08]  /*2050*/  HMMA.16816.F32 R4, R12, R8, R4 ;  /* 0x000000080c04723c */ /* 0x004ff00000001804 */
[----:B------:R-:W-:Y:S01]  /*2060*/  HMMA.16816.F32 R92, R52, R94, R40 ;  /* 0x0000005e345c723c */ /* 0x000fe20000001828 */
[----:B------:R-:W2:Y:S07]  /*2070*/  LDSM.16.M88.4 R40, [R105+0x5400] ;  /* 0x005400006928783b */ /* 0x000eae0000000200 */
[----:B------:R-:W-:Y:S03]  /*2080*/  HMMA.16816.F32 R60, R80, R72, R60 ;  /* 0x00000048503c723c */ /* 0x000fe6000000183c */
[----:B------:R-:W-:Y:S01]  /*2090*/  FMUL.FTZ R4, R4, UR4 ;  /* 0x0000000404047c20 */ /* 0x000fe20008410000 */
[----:B------:R-:W-:-:S04]  /*20a0*/  FMUL.FTZ R5, R5, UR4 ;  /* 0x0000000405057c20 */ /* 0x000fc80008410000 */
[----:B------:R-:W-:Y:S01]  /*20b0*/  HMMA.16816.F32 R56, R80, R74, R56 ;  /* 0x0000004a5038723c */ /* 0x000fe20000001838 */
[----:B------:R-:W5:Y:S07]  /*20c0*/  LDSM.16.M88.4 R72, [R105+0x4800] ;  /* 0x004800006948783b */ /* 0x000f6e0000000200 */
[----:B------:R-:W-:Y:S08]  /*20d0*/  HMMA.16816.F32 R28, R36, R32, R28 ;  /* 0x00000020241c723c */ /* 0x000ff0000000181c */
[C---:B------:R-:W-:Y:S08]  /*20e0*/  HMMA.16816.F32 R68, R80.reuse, R76, R68 ;  /* 0x0000004c5044723c */ /* 0x040ff00000001844 */
[----:B------:R-:W-:Y:S08]  /*20f0*/  HMMA.16816.F32 R64, R80, R78, R64 ;  /* 0x0000004e5040723c */ /* 0x000ff00000001840 */
[----:B------:R-:W-:Y:S01]  /*2100*/  HMMA.16816.F32 R16, R12, R10, R16 ;  /* 0x0000000a0c10723c */ /* 0x000fe20000001810 */
[----:B------:R-:W5:Y:S07]  /*2110*/  LDSM.16.M88.4 R8, [R124+0x5800] ;  /* 0x005800007c08783b */ /* 0x000f6e0000000200 */
[----:B---3--:R-:W-:Y:S01]  /*2120*/  HMMA.16816.F32 R60, R52, R44, R60 ;  /* 0x0000002c343c723c */ /* 0x008fe2000000183c */
[----:B------:R-:W3:Y:S01]  /*2130*/  MUFU.TANH R44, R5 ;  /* 0x00000005002c7308 */ /* 0x000ee20000002400 */
[----:B------:R-:W-:-:S06]  /*2140*/  FMUL.FTZ R45, R7, UR4 ;  /* 0x00000004072d7c20 */ /* 0x000fcc0008410000 */
[----:B-1----:R-:W-:Y:S01]  /*2150*/  HMMA.16816.F32 R28, R24, R20, R28 ;  /* 0x00000014181c723c */ /* 0x002fe2000000181c */
[----:B------:R1:W1:Y:S01]  /*2160*/  MUFU.TANH R20, R4 ;  /* 0x0000000400147308 */ /* 0x0002620000002400 */
[----:B------:R-:W-:Y:S01]  /*2170*/  FMUL.FTZ R21, R6, UR4 ;  /* 0x0000000406157c20 */ /* 0x000fe20008410000 */
[----:B------:R-:W-:Y:S01]  /*2180*/  FMUL.FTZ R16, R16, UR4 ;  /* 0x0000000410107c20 */ /* 0x000fe20008410000 */
[----:B------:R-:W-:-:S04]  /*2190*/  FMUL.FTZ R17, R17, UR4 ;  /* 0x0000000411117c20 */ /* 0x000fc80008410000 */
[----:B------:R-:W-:Y:S01]  /*21a0*/  HMMA.16816.F32 R92, R36, R34, R92 ;  /* 0x00000022245c723c */ /* 0x000fe2000000185c */
[----:B------:R-:W-:Y:S01]  /*21b0*/  LDSM.16.M88.4 R32, [R105+0x5800] ;  /* 0x005800006920783b */ /* 0x000fe20000000200 */
[----:B------:R-:W2:Y:S06]  /*21c0*/  MUFU.TANH R21, R21 ;  /* 0x0000001500157308 */ /* 0x000eac0000002400 */
[C---:B----4-:R-:W-:Y:S01]  /*21d0*/  HMMA.16816.F32 R68, R52.reuse, R48, R68 ;  /* 0x000000303444723c */ /* 0x050fe20000001844 */
[----:B-1----:R-:W1:Y:S01]  /*21e0*/  LDSM.16.M88.4 R4, [R105+0x4c00] ;  /* 0x004c00006904783b */ /* 0x002e620000000200 */
[----:B------:R-:W4:Y:S06]  /*21f0*/  MUFU.TANH R45, R45 ;  /* 0x0000002d002d7308 */ /* 0x000f2c0000002400 */
[----:B------:R-:W-:Y:S08]  /*2200*/  HMMA.16816.F32 R64, R52, R50, R64 ;  /* 0x000000323440723c */ /* 0x000ff00000001840 */
[----:B--2---:R-:W-:Y:S01]  /*2210*/  HMMA.16816.F32 R28, R12, R40, R28 ;  /* 0x000000280c1c723c */ /* 0x004fe2000000181c */
[----:B------:R-:W2:Y:S07]  /*2220*/  MUFU.TANH R40, R16 ;  /* 0x0000001000287308 */ /* 0x000eae0000002400 */
[----:B------:R-:W-:Y:S01]  /*2230*/  HMMA.16816.F32 R92, R24, R22, R92 ;  /* 0x00000016185c723c */ /* 0x000fe2000000185c */
[----:B------:R3:W1:Y:S01]  /*2240*/  MUFU.TANH R41, R17 ;  /* 0x0000001100297308 */ /* 0x0006620000002400 */
[----:B------:R-:W-:Y:S01]  /*2250*/  FMUL.FTZ R22, R18, UR4 ;  /* 0x0000000412167c20 */ /* 0x000fe20008410000 */
[----:B------:R-:W-:-:S05]  /*2260*/  FMUL.FTZ R23, R19, UR4 ;  /* 0x0000000413177c20 */ /* 0x000fca0008410000 */
[----:B-----5:R-:W-:Y:S01]  /*2270*/  HMMA.16816.F32 R68, R36, R72, R68 ;  /* 0x000000482444723c */ /* 0x020fe20000001844 */
[----:B------:R-:W1:Y:S02]  /*2280*/  MUFU.TANH R22, R22 ;  /* 0x0000001600167308 */ /* 0x000e640000002400 */
[----:B------:R-:W-:-:S05]  /*2290*/  FMUL.FTZ R28, R28, UR4 ;  /* 0x000000041c1c7c20 */ /* 0x000fca0008410000 */
[----:B------:R-:W-:Y:S01]  /*22a0*/  HMMA.16816.F32 R64, R36, R74, R64 ;  /* 0x0000004a2440723c */ /* 0x000fe20000001840 */
[----:B------:R-:W1:Y:S01]  /*22b0*/  MUFU.TANH R23, R23 ;  /* 0x0000001700177308 */ /* 0x000e620000002400 */
[----:B---3--:R-:W3:Y:S06]  /*22c0*/  LDSM.16.M88.4 R16, [R124+0x5c00] ;  /* 0x005c00007c10783b */ /* 0x008eec0000000200 */
[----:B------:R-:W-:Y:S01]  /*22d0*/  HMMA.16816.F32 R56, R52, R46, R56 ;  /* 0x0000002e3438723c */ /* 0x000fe20000001838 */
[----:B------:R-:W1:Y:S07]  /*22e0*/  MUFU.TANH R28, R28 ;  /* 0x0000001c001c7308 */ /* 0x000e6e0000002400 */
[C---:B------:R-:W-:Y:S08]  /*22f0*/  HMMA.16816.F32 R68, R24.reuse, R8, R68 ;  /* 0x000000081844723c */ /* 0x040ff00000001844 */
[----:B------:R-:W-:Y:S01]  /*2300*/  HMMA.16816.F32 R64, R24, R10, R64 ;  /* 0x0000000a1840723c */ /* 0x000fe20000001840 */
[----:B------:R5:W4:Y:S01]  /*2310*/  LDSM.16.M88.4 R8, [R105+0x5c00] ;  /* 0x005c00006908783b */ /* 0x000b220000000200 */
[----:B------:R-:W-:-:S06]  /*2320*/  DEPBAR.LE SB0, 0x0 ;  /* 0x000080000000791a */ /* 0x000fcc0000000000 */
[----:B-1----:R-:W-:Y:S01]  /*2330*/  HMMA.16816.F32 R60, R36, R4, R60 ;  /* 0x00000004243c723c */ /* 0x002fe2000000183c */
[----:B------:R-:W-:-:S06]  /*2340*/  FMUL.FTZ R4, R31, UR4 ;  /* 0x000000041f047c20 */ /* 0x000fcc0008410000 */
[----:B------:R-:W1:Y:S01]  /*2350*/  MUFU.TANH R4, R4 ;  /* 0x0000000400047308 */ /* 0x000e620000002400 */
[----:B------:R-:W-:Y:S01]  /*2360*/  HMMA.16816.F32 R56, R36, R6, R56 ;  /* 0x000000062438723c */ /* 0x000fe20000001838 */
[----:B------:R-:W-:-:S04]  /*2370*/  LOP3.LUT R7, R0, 0x1f0, RZ, 0xc0, !PT ;  /* 0x000001f000077812 */ /* 0x000fc800078ec0ff */
[----:B------:R-:W-:-:S03]  /*2380*/  IADD3 R2, PT, PT, R7, 0x1, R2 ;  /* 0x0000000107027810 */ /* 0x000fc60007ffe002 */
[----:B------:R-:W-:Y:S01]  /*2390*/  HMMA.16816.F32 R92, R12, R42, R92 ;  /* 0x0000002a0c5c723c */ /* 0x000fe2000000185c */
[----:B------:R-:W-:Y:S01]  /*23a0*/  FMUL.FTZ R42, R29, UR4 ;  /* 0x000000041d2a7c20 */ /* 0x000fe20008410000 */
[----:B------:R-:W-:Y:S01]  /*23b0*/  FMUL.FTZ R29, R30, UR4 ;  /* 0x000000041e1d7c20 */ /* 0x000fe20008410000 */
[----:B------:R-:W-:-:S04]  /*23c0*/  IADD3 R0, PT, PT, -R103, R2, R104 ;  /* 0x0000000267007210 */ /* 0x000fc80007ffe168 */
[----:B------:R-:W1:Y:S01]  /*23d0*/  MUFU.TANH R42, R42 ;  /* 0x0000002a002a7308 */ /* 0x000e620000002400 */
[----:B---3--:R-:W-:Y:S01]  /*23e0*/  HMMA.16816.F32 R60, R24, R16, R60 ;  /* 0x00000010183c723c */ /* 0x008fe2000000183c */
[----:B------:R-:W-:-:S04]  /*23f0*/  IADD3 R0, PT, PT, R0, UR14, R101 ;  /* 0x0000000e00007c10 */ /* 0x000fc8000fffe065 */
[C---:B------:R-:W-:Y:S02]  /*2400*/  VIMNMX R106, PT, PT, R0.reuse, R101, PT ;  /* 0x00000065006a7248 */ /* 0x040fe40003fe0100 */
[----:B------:R-:W3:Y:S01]  /*2410*/  MUFU.TANH R29, R29 ;  /* 0x0000001d001d7308 */ /* 0x000ee20000002400 */
[----:B------:R-:W-:Y:S01]  /*2420*/  HMMA.16816.F32 R56, R24, R18, R56 ;  /* 0x000000121838723c */ /* 0x000fe20000001838 */
[----:B-----5:R-:W-:Y:S02]  /*2430*/  VIADDMNMX R105, R0, 0x8, R101, PT ;  /* 0x0000000800697846 */ /* 0x020fe40003800165 */
[----:B------:R-:W-:Y:S01]  /*2440*/  FMUL.FTZ R5, R92, UR4 ;  /* 0x000000045c057c20 */ /* 0x000fe20008410000 */
[----:B------:R-:W-:Y:S01]  /*2450*/  FMUL.FTZ R31, R93, UR4 ;  /* 0x000000045d1f7c20 */ /* 0x000fe20008410000 */
[----:B------:R-:W-:Y:S01]  /*2460*/  FMUL.FTZ R30, R94, UR4 ;  /* 0x000000045e1e7c20 */ /* 0x000fe20008410000 */
[----:B------:R-:W-:Y:S02]  /*2470*/  FMUL.FTZ R6, R95, UR4 ;  /* 0x000000045f067c20 */ /* 0x000fe40008410000 */
[C---:B------:R-:W-:Y:S01]  /*2480*/  HMMA.16816.F32 R68, R12.reuse, R32, R68 ;  /* 0x000000200c44723c */ /* 0x040fe20000001844 */
[----:B------:R-:W1:Y:S07]  /*2490*/  MUFU.TANH R5, R5 ;  /* 0x0000000500057308 */ /* 0x000e6e0000002400 */
[C---:B------:R-:W-:Y:S01]  /*24a0*/  HMMA.16816.F32 R64, R12.reuse, R34, R64 ;  /* 0x000000220c40723c */ /* 0x040fe20000001840 */
[----:B------:R-:W1:Y:S07]  /*24b0*/  MUFU.TANH R31, R31 ;  /* 0x0000001f001f7308 */ /* 0x000e6e0000002400 */
[----:B----4-:R-:W-:Y:S01]  /*24c0*/  HMMA.16816.F32 R60, R12, R8, R60 ;  /* 0x000000080c3c723c */ /* 0x010fe2000000183c */
[----:B------:R-:W4:Y:S02]  /*24d0*/  MUFU.TANH R30, R30 ;  /* 0x0000001e001e7308 */ /* 0x000f240000002400 */
[----:B------:R-:W-:Y:S01]  /*24e0*/  FMUL.FTZ R68, R68, UR4 ;  /* 0x0000000444447c20 */ /* 0x000fe20008410000 */
[----:B------:R-:W-:Y:S01]  /*24f0*/  FMUL.FTZ R69, R69, UR4 ;  /* 0x0000000445457c20 */ /* 0x000fe20008410000 */
[----:B------:R-:W-:Y:S01]  /*2500*/  FMUL.FTZ R70, R70, UR4 ;  /* 0x0000000446467c20 */ /* 0x000fe20008410000 */
[----:B------:R-:W-:-:S02]  /*2510*/  FMUL.FTZ R71, R71, UR4 ;  /* 0x0000000447477c20 */ /* 0x000fc40008410000 */
[----:B------:R-:W-:Y:S01]  /*2520*/  HMMA.16816.F32 R56, R12, R10, R56 ;  /* 0x0000000a0c38723c */ /* 0x000fe20000001838 */
[----:B------:R-:W1:Y:S02]  /*2530*/  MUFU.TANH R6, R6 ;  /* 0x0000000600067308 */ /* 0x000e640000002400 */
[----:B------:R-:W-:Y:S01]  /*2540*/  FMUL.FTZ R64, R64, UR4 ;  /* 0x0000000440407c20 */ /* 0x000fe20008410000 */
        /* <DEDUP_REMOVED lines=40> */
.L_x_4290:
        /* <DEDUP_REMOVED lines=9> */
[----:B------:R-:W-:Y:S02]  /*2860*/  LOP3.LUT R15, R15, R2, RZ, 0x3c, !PT ;  /* 0x000000020f0f7212 */ /* 0x000fe400078e3cff */
        /* <DEDUP_REMOVED lines=50> */
.L_x_4291:
        /* <DEDUP_REMOVED lines=12> */
.L_x_4289:
[----:B------:R-:W-:Y:S01]  /*2c50*/  IMAD.SHL.U32 R7, R90, 0x2, RZ ;  /* 0x000000025a077824 */ /* 0x000fe200078e00ff */
[----:B------:R-:W3:Y:S01]  /*2c60*/  LDCU UR6, c[0x0][0x45c] ;  /* 0x00008b80ff0677ac */ /* 0x000ee20008000800 */
[----:B------:R-:W-:-:S03]  /*2c70*/  LOP3.LUT R91, R91, 0x120, R108, 0xf8, !PT ;  /* 0x000001205b5b7812 */ /* 0x000fc600078ef86c */
        /* <DEDUP_REMOVED lines=17> */
[----:B------:R-:W-:Y:S01]  /*2d90*/  VIADD R14, R104, 0xffffffe0 ;  /* 0xffffffe0680e7836 */ /* 0x000fe20000000000 */
[----:B------:R-:W-:Y:S01]  /*2da0*/  FSEL R44, R44, -INF , !P4 ;  /* 0xff8000002c2c7808 */ /* 0x000fe20006000000 */
[----:B------:R-:W-:Y:S01]  /*2db0*/  VIADD R12, R104, 0xffffffe1 ;  /* 0xffffffe1680c7836 */ /* 0x000fe20000000000 */
[----:B------:R-:W-:Y:S01]  /*2dc0*/  FSEL R40, R40, -INF , !P0 ;  /* 0xff80000028287808 */ /* 0x000fe20004000000 */
[----:B--2---:R-:W-:Y:S01]  /*2dd0*/  VIADD R8, R104, 0xffffffe8 ;  /* 0xffffffe868087836 */ /* 0x004fe20000000000 */
[----:B------:R-:W-:Y:S01]  /*2de0*/  ISETP.GE.AND P1, PT, R0, R105, PT ;  /* 0x000000690000720c */ /* 0x000fe20003f26270 */
[----:B------:R-:W-:Y:S01]  /*2df0*/  VIADD R13, R104, 0xffffffe9 ;  /* 0xffffffe9680d7836 */ /* 0x000fe20000000000 */
[-C--:B------:R-:W-:Y:S01]  /*2e00*/  ISETP.GE.AND P0, PT, R16, R106.reuse, PT ;  /* 0x0000006a1000720c */ /* 0x080fe20003f06270 */
[C---:B------:R-:W-:Y:S01]  /*2e10*/  VIADD R11, R104.reuse, 0xfffffff0 ;  /* 0xfffffff0680b7836 */ /* 0x040fe20000000000 */
[----:B------:R-:W-:Y:S01]  /*2e20*/  ISETP.GE.AND P4, PT, R17, R106, PT ;  /* 0x0000006a1100720c */ /* 0x000fe20003f86270 */
[C---:B------:R-:W-:Y:S01]  /*2e30*/  VIADD R9, R104.reuse, 0xfffffff1 ;  /* 0xfffffff168097836 */ /* 0x040fe20000000000 */
[----:B------:R-:W-:Y:S01]  /*2e40*/  FSEL R0, R41, -INF , !P5 ;  /* 0xff80000029007808 */ /* 0x000fe20006800000 */
[----:B------:R-:W-:Y:S01]  /*2e50*/  VIADD R7, R104, 0xfffffff8 ;  /* 0xfffffff868077836 */ /* 0x000fe20000000000 */
[----:B------:R-:W-:Y:S01]  /*2e60*/  FSEL R28, R28, -INF , !P3 ;  /* 0xff8000001c1c7808 */ /* 0x000fe20005800000 */
[----:B------:R-:W-:Y:S01]  /*2e70*/  IMAD.IADD R34, R102, 0x1, R91 ;  /* 0x0000000166227824 */ /* 0x000fe200078e025b */
[----:B------:R-:W-:Y:S01]  /*2e80*/  FMNMX3.FTZ R27, R20, R44, R40, !PT ;  /* 0x0000002c141b7276 */ /* 0x000fe20007810028 */
[----:B-1----:R-:W-:Y:S01]  /*2e90*/  LDSM.16.MT88.4 R60, [R91+0x7000] ;  /* 0x007000005b3c783b */ /* 0x002fe20000004200 */
[----:B------:R-:W-:-:S02]  /*2ea0*/  FSEL R18, R5, -INF , !P0 ;  /* 0xff80000005127808 */ /* 0x000fc40004000000 */
[-C--:B------:R-:W-:Y:S01]  /*2eb0*/  ISETP.GE.AND P5, PT, R15, R106.reuse, PT ;  /* 0x0000006a0f00720c */ /* 0x080fe20003fa6270 */
[----:B------:R-:W-:Y:S01]  /*2ec0*/  LDSM.16.MT88.4 R68, [R34+0x6000] ;  /* 0x006000002244783b */ /* 0x000fe20000004200 */
[----:B------:R-:W-:Y:S02]  /*2ed0*/  ISETP.GE.AND P3, PT, R14, R106, PT ;  /* 0x0000006a0e00720c */ /* 0x000fe40003f66270 */
[----:B------:R-:W-:Y:S01]  /*2ee0*/  FSEL R42, R42, -INF , !P4 ;  /* 0xff8000002a2a7808 */ /* 0x000fe20006000000 */
[----:B------:R-:W-:Y:S01]  /*2ef0*/  LDSM.16.MT88.4 R52, [R34+0x7000] ;  /* 0x007000002234783b */ /* 0x000fe20000004200 */
        /* <DEDUP_REMOVED lines=11> */
[----:B------:R-:W-:Y:S01]  /*2fb0*/  ISETP.GE.AND P2, PT, R2, R105, PT ;  /* 0x000000690200720c */ /* 0x000fe20003f46270 */
[----:B------:R-:W-:Y:S01]  /*2fc0*/  VIADD R2, R104, 0xfffffff9 ;  /* 0xfffffff968027836 */ /* 0x000fe20000000000 */
        /* <DEDUP_REMOVED lines=11> */
[----:B------:R-:W-:Y:S02]  /*3080*/  ISETP.GE.AND P0, PT, R25, R105, PT ;  /* 0x000000691900720c */ /* 0x000fe40003f06270 */
[----:B------:R-:W-:Y:S02]  /*3090*/  FMNMX.FTZ R5, R112, R5, !PT ;  /* 0x0000000570057209 */ /* 0x000fe40007810000 */
[-C--:B------:R-:W-:Y:S02]  /*30a0*/  ISETP.GE.AND P5, PT, R24, R105.reuse, PT ;  /* 0x000000691800720c */ /* 0x080fe40003fa6270 */
[----:B------:R-:W-:Y:S01]  /*30b0*/  FSEL R26, R21, -INF , !P2 ;  /* 0xff800000151a7808 */ /* 0x000fe20005000000 */
[----:B------:R-:W1:Y:S01]  /*30c0*/  SHFL.BFLY PT, R24, R5, 0x2, 0x1f ;  /* 0x0c401f0005187f89 */ /* 0x000e6200000e0000 */
[----:B------:R-:W-:-:S02]  /*30d0*/  ISETP.GE.AND P2, PT, R16, R105, PT ;  /* 0x000000691000720c */ /* 0x000fc40003f46270 */
[-C--:B------:R-:W-:Y:S02]  /*30e0*/  ISETP.GE.AND P4, PT, R19, R105.reuse, PT ;  /* 0x000000691300720c */ /* 0x080fe40003f86270 */
[----:B------:R-:W-:Y:S02]  /*30f0*/  FSEL R16, R45, -INF , !P1 ;  /* 0xff8000002d107808 */ /* 0x000fe40004800000 */
[----:B------:R-:W-:Y:S02]  /*3100*/  FSEL R22, R22, -INF , !P0 ;  /* 0xff80000016167808 */ /* 0x000fe40004000000 */
[-C--:B------:R-:W-:Y:S02]  /*3110*/  ISETP.GE.AND P0, PT, R14, R105.reuse, PT ;  /* 0x000000690e00720c */ /* 0x080fe40003f06270 */
[----:B------:R-:W-:Y:S02]  /*3120*/  FSEL R14, R23, -INF , !P5 ;  /* 0xff800000170e7808 */ /* 0x000fe40006800000 */
[----:B------:R-:W-:-:S02]  /*3130*/  ISETP.GE.AND P3, PT, R17, R105, PT ;  /* 0x000000691100720c */ /* 0x000fc40003f66270 */
[-C--:B------:R-:W-:Y:S02]  /*3140*/  ISETP.GE.AND P1, PT, R15, R105.reuse, PT ;  /* 0x000000690f00720c */ /* 0x080fe40003f26270 */
[-C--:B------:R-:W-:Y:S02]  /*3150*/  ISETP.GE.AND P5, PT, R12, R105.reuse, PT ;  /* 0x000000690c00720c */ /* 0x080fe40003fa6270 */
[----:B------:R-:W-:Y:S02]  /*3160*/  FSEL R12, R29, -INF , !P4 ;  /* 0xff8000001d0c7808 */ /* 0x000fe40006000000 */
[----:B------:R-:W-:Y:S02]  /*3170*/  FMNMX3.FTZ R15, R26, R16, R22, !PT ;  /* 0x000000101a0f7276 */ /* 0x000fe40007810016 */
[----:B------:R-:W-:Y:S02]  /*3180*/  ISETP.GE.AND P4, PT, R8, R105, PT ;  /* 0x000000690800720c */ /* 0x000fe40003f86270 */
[----:B------:R-:W-:-:S02]  /*3190*/  FSEL R8, R4, -INF , !P3 ;  /* 0xff80000004087808 */ /* 0x000fc40005800000 */
        /* <DEDUP_REMOVED lines=24> */
[----:B------:R-:W2:Y:S01]  /*3320*/  SHFL.BFLY PT, R5, R30, 0x2, 0x1f ;  /* 0x0c401f001e057f89 */ /* 0x000ea200000e0000 */
[----:B-1----:R-:W-:-:S04]  /*3330*/  FMNMX.FTZ R2, R24, R7, !PT ;  /* 0x0000000718027209 */ /* 0x002fc80007810000 */
[C---:B------:R-:W-:Y:S01]  /*3340*/  FSETP.NEU.FTZ.AND P0, PT, R2.reuse, -INF , PT ;  /* 0xff8000000200780b */ /* 0x040fe20003f1d000 */
[----:B---3--:R-:W-:-:S05]  /*3350*/  FMUL.FTZ R101, R2, UR6 ;  /* 0x0000000602657c20 */ /* 0x008fca0008410000 */
[----:B------:R-:W-:-:S05]  /*3360*/  FSEL R101, R101, RZ, P0 ;  /* 0x000000ff65657208 */ /* 0x000fca0000000000 */
[--C-:B------:R-:W-:Y:S01]  /*3370*/  FFMA.FTZ R85, R20, UR6, -R101.reuse ;  /* 0x0000000614557c23 */ /* 0x100fe20008010865 */
[----:B--2---:R-:W-:Y:S01]  /*3380*/  FMNMX.FTZ R5, R30, R5, !PT ;  /* 0x000000051e057209 */ /* 0x004fe20007810000 */
        /* <DEDUP_REMOVED lines=9> */
[----:B------:R-:W2:Y:S01]  /*3420*/  LDSM.16.MT88.4 R40, [R91+0x8000] ;  /* 0x008000005b28783b */ /* 0x000ea20000004200 */
[--C-:B------:R-:W-:Y:S01]  /*3430*/  FFMA.FTZ R120, R120, UR6, -R101.reuse ;  /* 0x0000000678787c23 */ /* 0x100fe20008010865 */
[--C-:B------:R-:W-:Y:S01]  /*3440*/  FFMA.FTZ R107, R148, UR6, -R101.reuse ;  /* 0x00000006946b7c23 */ /* 0x100fe20008010865 */
[--C-:B------:R-:W-:Y:S01]  /*3450*/  FFMA.FTZ R109, R118, UR6, -R101.reuse ;  /* 0x00000006766d7c23 */ /* 0x100fe20008010865 */
[----:B------:R-:W3:Y:S01]  /*3460*/  MUFU.EX2 R84, R84 ;  /* 0x0000005400547308 */ /* 0x000ee20000000800 */
[--C-:B------:R-:W-:Y:S01]  /*3470*/  FFMA.FTZ R116, R116, UR6, -R101.reuse ;  /* 0x0000000674747c23 */ /* 0x100fe20008010865 */
[--C-:B------:R-:W-:Y:S01]  /*3480*/  FFMA.FTZ R111, R114, UR6, -R101.reuse ;  /* 0x00000006726f7c23 */ /* 0x100fe20008010865 */
[----:B------:R-:W-:-:S05]  /*3490*/  FFMA.FTZ R112, R112, UR6, -R101 ;  /* 0x0000000670707c23 */ /* 0x000fca0008010865 */
[----:B------:R-:W-:Y:S01]  /*34a0*/  MUFU.EX2 R35, R35 ;  /* 0x0000002300237308 */ /* 0x000fe20000000800 */
[----:B-1----:R-:W-:-:S07]  /*34b0*/  FMNMX.FTZ R0, R5, R20, !PT ;  /* 0x0000001405007209 */ /* 0x002fce0007810000 */
[----:B------:R-:W1:Y:S01]  /*34c0*/  MUFU.EX2 R32, R32 ;  /* 0x0000002000207308 */ /* 0x000e620000000800 */
[----:B---3--:R-:W-:Y:S01]  /*34d0*/  F2FP.F16.F32.PACK_AB R48, R84, R85 ;  /* 0x000000555430723e */ /* 0x008fe200000000ff */
[----:B------:R-:W-:Y:S01]  /*34e0*/  FADD.FTZ R84, R85, R84 ;  /* 0x0000005455547221 */ /* 0x000fe20000010000 */
[C---:B------:R-:W-:Y:S01]  /*34f0*/  FSETP.NEU.FTZ.AND P0, PT, R0.reuse, -INF , PT ;  /* 0xff8000000000780b */ /* 0x040fe20003f1d000 */
[----:B------:R-:W-:-:S04]  /*3500*/  FMUL.FTZ R93, R0, UR6 ;  /* 0x00000006005d7c20 */ /* 0x000fc80008410000 */
[----:B------:R-:W-:Y:S01]  /*3510*/  MUFU.EX2 R29, R29 ;  /* 0x0000001d001d7308 */ /* 0x000fe20000000800 */
        /* <DEDUP_REMOVED lines=8> */
[----:B------:R-:W3:Y:S01]  /*35a0*/  LDSM.16.MT88.4 R8, [R34+0x6400] ;  /* 0x006400002208783b */ /* 0x000ee20000004200 */
[--C-:B------:R-:W-:Y:S01]  /*35b0*/  FFMA.FTZ R26, R4, UR6, -R93.reuse ;  /* 0x00000006041a7c23 */ /* 0x100fe2000801085d */
[--C-:B------:R-:W-:Y:S01]  /*35c0*/  FFMA.FTZ R25, R6, UR6, -R93.reuse ;  /* 0x0000000606197c23 */ /* 0x100fe2000801085d */
[----:B-1----:R-:W-:Y:S01]  /*35d0*/  F2FP.F16.F32.PACK_AB R50, R32, R35 ;  /* 0x000000232032723e */ /* 0x002fe200000000ff */
[----:B------:R-:W1:Y:S01]  /*35e0*/  LDSM.16.MT88.4 R12, [R91+0x6400] ;  /* 0x006400005b0c783b */ /* 0x000e620000004200 */
[--C-:B------:R-:W-:Y:S01]  /*35f0*/  FFMA.FTZ R108, R142, UR6, -R93.reuse ;  /* 0x000000068e6c7c23 */ /* 0x100fe2000801085d */
[--C-:B------:R-:W-:Y:S01]  /*3600*/  FFMA.FTZ R103, R140, UR6, -R93.reuse ;  /* 0x000000068c677c23 */ /* 0x100fe2000801085d */
[----:B------:R-:W4:Y:S01]  /*3610*/  MUFU.EX2 R94, R94 ;  /* 0x0000005e005e7308 */ /* 0x000f220000000800 */
[----:B------:R-:W-:Y:S01]  /*3620*/  LDSM.16.MT88.4 R20, [R91+0x7400] ;  /* 0x007400005b14783b */ /* 0x000fe20000004200 */
[--C-:B------:R-:W-:Y:S01]  /*3630*/  FFMA.FTZ R92, R92, UR6, -R93.reuse ;  /* 0x000000065c5c7c23 */ /* 0x100fe2000801085d */
[--C-:B------:R-:W-:Y:S01]  /*3640*/  FFMA.FTZ R87, R87, UR6, -R93.reuse ;  /* 0x0000000657577c23 */ /* 0x100fe2000801085d */
[----:B------:R-:W-:Y:S01]  /*3650*/  FFMA.FTZ R142, R86, UR6, -R93 ;  /* 0x00000006568e7c23 */ /* 0x000fe2000801085d */
[----:B------:R-:W-:Y:S01]  /*3660*/  LDSM.16.MT88.4 R16, [R34+0x7400] ;  /* 0x007400002210783b */ /* 0x000fe20000004200 */
[----:B------:R-:W-:Y:S01]  /*3670*/  FADD.FTZ R35, R35, R84 ;  /* 0x0000005423237221 */ /* 0x000fe20000010000 */
[----:B------:R-:W-:Y:S01]  /*3680*/  IMAD.MOV.U32 R140, RZ, RZ, -0x1 ;  /* 0xffffffffff8c7424 */ /* 0x000fe200078e00ff */
[----:B------:R-:W-:Y:S02]  /*3690*/  MUFU.EX2 R102, R102 ;  /* 0x0000006600667308 */ /* 0x000fe40000000800 */
[----:B------:R-:W-:-:S06]  /*36a0*/  FADD.FTZ R32, R32, R35 ;  /* 0x0000002320207221 */ /* 0x000fcc0000010000 */
[----:B------:R-:W5:Y:S01]  /*36b0*/  MUFU.EX2 R33, R33 ;  /* 0x0000002100217308 */ /* 0x000f620000000800 */
[----:B----4-:R-:W-:Y:S01]  /*36c0*/  F2FP.F16.F32.PACK_AB R49, R94, R95 ;  /* 0x0000005f5e31723e */ /* 0x010fe200000000ff */
[----:B------:R-:W-:-:S06]  /*36d0*/  FADD.FTZ R95, R95, R94 ;  /* 0x0000005e5f5f7221 */ /* 0x000fcc0000010000 */
[----:B------:R-:W4:Y:S08]  /*36e0*/  MUFU.EX2 R28, R28 ;  /* 0x0000001c001c7308 */ /* 0x000f300000000800 */
[----:B------:R-:W-:Y:S01]  /*36f0*/  MUFU.EX2 R24, R24 ;  /* 0x0000001800187308 */ /* 0x000fe20000000800 */
[----:B-----5:R-:W-:Y:S01]  /*3700*/  F2FP.F16.F32.PACK_AB R51, R33, R102 ;  /* 0x000000662133723e */ /* 0x020fe200000000ff */
[----:B------:R-:W-:-:S04]  /*3710*/  FADD.FTZ R102, R102, R95 ;  /* 0x0000005f66667221 */ /* 0x000fc80000010000 */
[----:B------:R-:W-:Y:S02]  /*3720*/  FADD.FTZ R102, R33, R102 ;  /* 0x0000006621667221 */ /* 0x000fe40000010000 */
        /* <DEDUP_REMOVED lines=9> */
[C---:B------:R-:W-:Y:S06]  /*37c0*/  HMMA.16816.F32 R76, R48.reuse, R78, RZ ;  /* 0x0000004e304c723c */ /* 0x040fec00000018ff */
[----:B------:R-:W5:Y:S01]  /*37d0*/  MUFU.EX2 R25, R25 ;  /* 0x0000001900197308 */ /* 0x000f620000000800 */
[----:B----4-:R-:W-:Y:S01]  /*37e0*/  F2FP.F16.F32.PACK_AB R5, R30, R31 ;  /* 0x0000001f1e05723e */ /* 0x010fe200000000ff */
[C---:B------:R-:W-:Y:S06]  /*37f0*/  HMMA.16816.F32 R64, R48.reuse, R60, RZ ;  /* 0x0000003c3040723c */ /* 0x040fec00000018ff */
[----:B------:R-:W-:Y:S02]  /*3800*/  MUFU.EX2 R120, R120 ;  /* 0x0000007800787308 */ /* 0x000fe40000000800 */
[C---:B------:R-:W-:Y:S06]  /*3810*/  HMMA.16816.F32 R56, R48.reuse, R52, RZ ;  /* 0x000000343038723c */ /* 0x040fec00000018ff */
[----:B------:R-:W4:Y:S01]  /*3820*/  MUFU.EX2 R107, R107 ;  /* 0x0000006b006b7308 */ /* 0x000f220000000800 */
[----:B-----5:R-:W-:Y:S01]  /*3830*/  F2FP.F16.F32.PACK_AB R7, R25, R26 ;  /* 0x0000001a1907723e */ /* 0x020fe200000000ff */
[----:B--2---:R-:W-:Y:S06]  /*3840*/  HMMA.16816.F32 R36, R48, R40, RZ ;  /* 0x000000283024723c */ /* 0x004fec00000018ff */
[----:B------:R-:W-:Y:S02]  /*3850*/  MUFU.EX2 R108, R108 ;  /* 0x0000006c006c7308 */ /* 0x000fe40000000800 */
[C---:B---3--:R-:W-:Y:S06]  /*3860*/  HMMA.16816.F32 R72, R4.reuse, R8, R72 ;  /* 0x000000080448723c */ /* 0x048fec0000001848 */
[----:B------:R-:W2:Y:S02]  /*3870*/  MUFU.EX2 R103, R103 ;  /* 0x0000006700677308 */ /* 0x000ea40000000800 */
        /* <DEDUP_REMOVED lines=17> */
[----:B------:R-:W3:Y:S07]  /*3990*/  LDSM.16.MT88.4 R8, [R34+0x8400] ;  /* 0x008400002208783b */ /* 0x000eee0000004200 */
[C---:B-1----:R-:W-:Y:S08]  /*39a0*/  HMMA.16816.F32 R36, R4.reuse, R12, R36 ;  /* 0x0000000c0424723c */ /* 0x042ff00000001824 */
[C---:B------:R-:W-:Y:S01]  /*39b0*/  HMMA.16816.F32 R40, R4.reuse, R14, R40 ;  /* 0x0000000e0428723c */ /* 0x040fe20000001828 */
[----:B------:R-:W1:Y:S07]  /*39c0*/  LDSM.16.MT88.4 R12, [R91+0x6800] ;  /* 0x006800005b0c783b */ /* 0x000e6e0000004200 */
[----:B------:R-:W-:Y:S01]  /*39d0*/  HMMA.16816.F32 R64, R4, R20, R64 ;  /* 0x000000140440723c */ /* 0x000fe20000001840 */
[--C-:B------:R-:W-:Y:S01]  /*39e0*/  FFMA.FTZ R21, R136, UR6, -R93.reuse ;  /* 0x0000000688157c23 */ /* 0x100fe2000801085d */
[----:B------:R-:W-:-:S05]  /*39f0*/  FFMA.FTZ R20, R122, UR6, -R93 ;  /* 0x000000067a147c23 */ /* 0x000fca000801085d */
[----:B------:R-:W-:Y:S01]  /*3a00*/  MUFU.EX2 R21, R21 ;  /* 0x0000001500157308 */ /* 0x000fe20000000800 */
[----:B------:R-:W-:Y:S01]  /*3a10*/  HMMA.16816.F32 R60, R4, R22, R60 ;  /* 0x00000016043c723c */ /* 0x000fe2000000183c */
[--C-:B------:R-:W-:Y:S01]  /*3a20*/  FFMA.FTZ R23, R146, UR6, -R101.reuse ;  /* 0x0000000692177c23 */ /* 0x100fe20008010865 */
[----:B------:R-:W-:Y:S01]  /*3a30*/  FFMA.FTZ R22, R144, UR6, -R101 ;  /* 0x0000000690167c23 */ /* 0x000fe20008010865 */
[----:B------:R-:W-:-:S04]  /*3a40*/  FFMA.FTZ R101, R110, UR6, -R93 ;  /* 0x000000066e657c23 */ /* 0x000fc8000801085d */
[----:B------:R-:W-:Y:S01]  /*3a50*/  MUFU.EX2 R23, R23 ;  /* 0x0000001700177308 */ /* 0x000fe20000000800 */
[C---:B------:R-:W-:Y:S07]  /*3a60*/  HMMA.16816.F32 R56, R4.reuse, R16, R56 ;  /* 0x000000100438723c */ /* 0x040fee0000001838 */
[----:B------:R-:W5:Y:S01]  /*3a70*/  MUFU.EX2 R22, R22 ;  /* 0x0000001600167308 */ /* 0x000f620000000800 */
[C---:B---3--:R-:W-:Y:S07]  /*3a80*/  HMMA.16816.F32 R44, R4.reuse, R8, R44 ;  /* 0x00000008042c723c */ /* 0x048fee000000182c */
[----:B------:R-:W3:Y:S01]  /*3a90*/  MUFU.EX2 R20, R20 ;  /* 0x0000001400147308 */ /* 0x000ee20000000800 */
[C---:B------:R-:W-:Y:S01]  /*3aa0*/  HMMA.16816.F32 R48, R4.reuse, R10, R48 ;  /* 0x0000000a0430723c */ /* 0x040fe20000001830 */
[----:B------:R-:W1:Y:S06]  /*3ab0*/  LDSM.16.MT88.4 R8, [R34+0x6800] ;  /* 0x006800002208783b */ /* 0x000e6c0000004200 */
[----:B------:R-:W1:Y:S01]  /*3ac0*/  MUFU.EX2 R101, R101 ;  /* 0x0000006500657308 */ /* 0x000e620000000800 */
[----:B------:R-:W-:Y:S01]  /*3ad0*/  HMMA.16816.F32 R52, R4, R18, R52 ;  /* 0x000000120434723c */ /* 0x000fe20000001834 */
[----:B----4-:R-:W-:Y:S01]  /*3ae0*/  F2FP.F16.F32.PACK_AB R4, R107, R120 ;  /* 0x000000786b04723e */ /* 0x010fe200000000ff */
[----:B------:R-:W-:Y:S01]  /*3af0*/  LDSM.16.MT88.4 R16, [R91+0x6c00] ;  /* 0x006c00005b10783b */ /* 0x000fe20000004200 */
[----:B--2---:R-:W-:-:S02]  /*3b00*/  F2FP.F16.F32.PACK_AB R5, R103, R108 ;  /* 0x0000006c6705723e */ /* 0x004fc400000000ff */
[----:B-----5:R-:W-:Y:S02]  /*3b10*/  F2FP.F16.F32.PACK_AB R6, R22, R23 ;  /* 0x000000171606723e */ /* 0x020fe400000000ff */
[----:B---3--:R-:W-:-:S07]  /*3b20*/  F2FP.F16.F32.PACK_AB R7, R20, R21 ;  /* 0x000000151407723e */ /* 0x008fce00000000ff */
        /* <DEDUP_REMOVED lines=126> */
.L_x_4293:
[----:B------:R-:W-:Y:S01]  /*4310*/  UMOV UR6, URZ ;  /* 0x000000ff00067c82 */ /* 0x000fe20008000000 */
[----:B------:R-:W-:Y:S01]  /*4320*/  IMAD.SHL.U32 R4, R96, 0x40, RZ ;  /* 0x0000004060047824 */ /* 0x000fe200078e00ff */
[----:B------:R-:W-:-:S05]  /*4330*/  IADD3 R5, P0, PT, RZ, -UR6, RZ ;  /* 0x80000006ff057c10 */ /* 0x000fca000ff1e0ff */
[----:B------:R-:W-:-:S05]  /*4340*/  IMAD.X R4, RZ, RZ, ~R4, P0 ;  /* 0x000000ffff047224 */ /* 0x000fca00000e0e04 */
[----:B------:R-:W-:-:S04]  /*4350*/  SHF.R.S64 R5, R5, 0x1f, R4 ;  /* 0x0000001f05057819 */ /* 0x000fc80000001004 */
[----:B------:R-:W-:-:S04]  /*4360*/  IADD3 R130, P0, PT, R5, R130, RZ ;  /* 0x0000008205827210 */ /* 0x000fc80007f1e0ff */
[----:B------:R-:W-:-:S09]  /*4370*/  LEA.HI.X.SX32 R131, R4, R131, 0x1, P0 ;  /* 0x0000008304837211 */ /* 0x000fd200000f0eff */
.L_x_4294:
        /* <DEDUP_REMOVED lines=73> */
[C---:B------:R-:W-:Y:S08]  /*4810*/  HMMA.16816.F32 R92, R96.reuse, R102, R92 ;  /* 0x00000066605c723c */ /* 0x040ff0000000185c */
        /* <DEDUP_REMOVED lines=12> */
[----:B------:R-:W-:Y:S03]  /*48e0*/  HMMA.16816.F32 R24, R84, R34, R24 ;  /* 0x000000225418723c */ /* 0x000fe60000001818 */
[----:B------:R-:W-:Y:S01]  /*48f0*/  FMUL.FTZ R32, R28, UR4 ;  /* 0x000000041c207c20 */ /* 0x000fe20008410000 */
[----:B------:R-:W-:Y:S01]  /*4900*/  FMUL.FTZ R33, R29, UR4 ;  /* 0x000000041d217c20 */ /* 0x000fe20008410000 */
[----:B------:R-:W-:Y:S01]  /*4910*/  FMUL.FTZ R34, R30, UR4 ;  /* 0x000000041e227c20 */ /* 0x000fe20008410000 */
[----:B------:R-:W-:-:S02]  /*4920*/  FMUL.FTZ R35, R31, UR4 ;  /* 0x000000041f237c20 */ /* 0x000fc40008410000 */
[----:B------:R-:W1:Y:S01]  /*4930*/  LDSM.16.M88.4 R28, [R107+0x5800] ;  /* 0x005800006b1c783b */ /* 0x000e620000000200 */
[----:B------:R-:W-:Y:S01]  /*4940*/  HMMA.16816.F32 R16, R84, R98, R16 ;  /* 0x000000625410723c */ /* 0x000fe20000001810 */
[----:B------:R-:W2:Y:S01]  /*4950*/  MUFU.TANH R32, R32 ;  /* 0x0000002000207308 */ /* 0x000ea20000002400 */
[----:B------:R-:W-:Y:S01]  /*4960*/  FMUL.FTZ R109, R20, UR4 ;  /* 0x00000004146d7c20 */ /* 0x000fe20008410000 */
[----:B------:R-:W-:Y:S01]  /*4970*/  FMUL.FTZ R135, R21, UR4 ;  /* 0x0000000415877c20 */ /* 0x000fe20008410000 */
[----:B------:R-:W-:Y:S01]  /*4980*/  FMUL.FTZ R108, R22, UR4 ;  /* 0x00000004166c7c20 */ /* 0x000fe20008410000 */
[----:B------:R-:W-:Y:S02]  /*4990*/  FMUL.FTZ R136, R23, UR4 ;  /* 0x0000000417887c20 */ /* 0x000fe40008410000 */
[----:B------:R-:W3:Y:S01]  /*49a0*/  LDSM.16.M88.4 R20, [R107+0x5c00] ;  /* 0x005c00006b14783b */ /* 0x000ee20000000200 */
[----:B------:R-:W-:-:S04]  /*49b0*/  DEPBAR.LE SB0, 0x0 ;  /* 0x000080000000791a */ /* 0x000fc80000000000 */
[----:B------:R-:W-:Y:S01]  /*49c0*/  FMUL.FTZ R24, R24, UR4 ;  /* 0x0000000418187c20 */ /* 0x000fe20008410000 */
[----:B------:R-:W-:Y:S01]  /*49d0*/  MUFU.TANH R33, R33 ;  /* 0x0000002100217308 */ /* 0x000fe20000002400 */
[----:B------:R-:W-:Y:S01]  /*49e0*/  FMUL.FTZ R25, R25, UR4 ;  /* 0x0000000419197c20 */ /* 0x000fe20008410000 */
[----:B------:R-:W-:Y:S01]  /*49f0*/  FMUL.FTZ R27, R27, UR4 ;  /* 0x000000041b1b7c20 */ /* 0x000fe20008410000 */
[----:B------:R-:W-:-:S03]  /*4a00*/  FMUL.FTZ R26, R26, UR4 ;  /* 0x000000041a1a7c20 */ /* 0x000fc60008410000 */
[----:B------:R-:W-:Y:S01]  /*4a10*/  FMUL.FTZ R17, R17, UR4 ;  /* 0x0000000411117c20 */ /* 0x000fe20008410000 */
[----:B------:R-:W-:Y:S01]  /*4a20*/  FMUL.FTZ R18, R18, UR4 ;  /* 0x0000000412127c20 */ /* 0x000fe20008410000 */
[----:B------:R-:W4:Y:S01]  /*4a30*/  MUFU.TANH R34, R34 ;  /* 0x0000002200227308 */ /* 0x000f220000002400 */
[----:B------:R-:W-:Y:S01]  /*4a40*/  FMUL.FTZ R16, R16, UR4 ;  /* 0x0000000410107c20 */ /* 0x000fe20008410000 */
[----:B------:R-:W-:-:S06]  /*4a50*/  FMUL.FTZ R19, R19, UR4 ;  /* 0x0000000413137c20 */ /* 0x000fcc0008410000 */
[----:B------:R-:W5:Y:S08]  /*4a60*/  MUFU.TANH R35, R35 ;  /* 0x0000002300237308 */ /* 0x000f700000002400 */
[----:B------:R-:W5:Y:S01]  /*4a70*/  MUFU.TANH R24, R24 ;  /* 0x0000001800187308 */ /* 0x000f620000002400 */
[C---:B-1----:R-:W-:Y:S07]  /*4a80*/  HMMA.16816.F32 R12, R84.reuse, R28, R12 ;  /* 0x0000001c540c723c */ /* 0x042fee000000180c */
[----:B------:R-:W-:Y:S01]  /*4a90*/  MUFU.TANH R135, R135 ;  /* 0x0000008700877308 */ /* 0x000fe20000002400 */
[C---:B------:R-:W-:Y:S07]  /*4aa0*/  HMMA.16816.F32 R8, R84.reuse, R30, R8 ;  /* 0x0000001e5408723c */ /* 0x040fee0000001808 */
[----:B------:R-:W1:Y:S01]  /*4ab0*/  MUFU.TANH R108, R108 ;  /* 0x0000006c006c7308 */ /* 0x000e620000002400 */
[----:B---3--:R-:W-:Y:S03]  /*4ac0*/  HMMA.16816.F32 R4, R84, R20, R4 ;  /* 0x000000145404723c */ /* 0x008fe60000001804 */
[----:B------:R-:W-:Y:S01]  /*4ad0*/  FMUL.FTZ R119, R12, UR4 ;  /* 0x000000040c777c20 */ /* 0x000fe20008410000 */
[----:B------:R-:W-:-:S02]  /*4ae0*/  VIADD R12, R104, 0xffffff80 ;  /* 0xffffff80680c7836 */ /* 0x000fc40000000000 */
[----:B------:R-:W-:Y:S01]  /*4af0*/  FMUL.FTZ R121, R13, UR4 ;  /* 0x000000040d797c20 */ /* 0x000fe20008410000 */
[----:B------:R-:W3:Y:S01]  /*4b00*/  MUFU.TANH R25, R25 ;  /* 0x0000001900197308 */ /* 0x000ee20000002400 */
[----:B------:R-:W-:Y:S01]  /*4b10*/  VIADD R13, R104, 0xffffff81 ;  /* 0xffffff81680d7836 */ /* 0x000fe20000000000 */
[----:B------:R-:W-:Y:S01]  /*4b20*/  HMMA.16816.F32 R92, R84, R22, R92 ;  /* 0x00000016545c723c */ /* 0x000fe2000000185c */
[----:B------:R-:W-:Y:S01]  /*4b30*/  ISETP.GE.AND P5, PT, R12, R106, PT ;  /* 0x0000006a0c00720c */ /* 0x000fe20003fa6270 */
[----:B------:R-:W-:Y:S01]  /*4b40*/  FMUL.FTZ R15, R15, UR4 ;  /* 0x000000040f0f7c20 */ /* 0x000fe20008410000 */
[----:B------:R-:W-:Y:S01]  /*4b50*/  FMUL.FTZ R123, R8, UR4 ;  /* 0x00000004087b7c20 */ /* 0x000fe20008410000 */
[----:B------:R-:W-:Y:S01]  /*4b60*/  VIADD R8, R104, 0xffffff89 ;  /* 0xffffff8968087836 */ /* 0x000fe20000000000 */
[----:B------:R-:W-:Y:S01]  /*4b70*/  ISETP.GE.AND P4, PT, R12, R105, PT ;  /* 0x000000690c00720c */ /* 0x000fe20003f86270 */
[----:B------:R-:W3:Y:S01]  /*4b80*/  MUFU.TANH R27, R27 ;  /* 0x0000001b001b7308 */ /* 0x000ee20000002400 */
[----:B------:R-:W-:-:S02]  /*4b90*/  VIADD R12, R104, 0xffffff88 ;  /* 0xffffff88680c7836 */ /* 0x000fc40000000000 */
[----:B------:R-:W-:Y:S01]  /*4ba0*/  FMUL.FTZ R117, R9, UR4 ;  /* 0x0000000409757c20 */ /* 0x000fe20008410000 */
[----:B--2---:R-:W-:Y:S01]  /*4bb0*/  FSEL R9, R32, -INF , !P5 ;  /* 0xff80000020097808 */ /* 0x004fe20006800000 */
[----:B------:R-:W-:Y:S01]  /*4bc0*/  FMUL.FTZ R114, R10, UR4 ;  /* 0x000000040a727c20 */ /* 0x000fe20008410000 */
[-C--:B------:R-:W-:Y:S01]  /*4bd0*/  ISETP.GE.AND P3, PT, R8, R106.reuse, PT ;  /* 0x0000006a0800720c */ /* 0x080fe20003f66270 */
[----:B------:R-:W-:Y:S01]  /*4be0*/  VIADD R10, R104, 0xffffff91 ;  /* 0xffffff91680a7836 */ /* 0x000fe20000000000 */
[-C--:B------:R-:W-:Y:S01]  /*4bf0*/  ISETP.GE.AND P5, PT, R8, R105.reuse, PT ;  /* 0x000000690800720c */ /* 0x080fe20003fa6270 */
[----:B------:R-:W2:Y:S01]  /*4c00*/  MUFU.TANH R26, R26 ;  /* 0x0000001a001a7308 */ /* 0x000ea20000002400 */
[CC--:B------:R-:W-:Y:S01]  /*4c10*/  ISETP.GE.AND P2, PT, R13.reuse, R106.reuse, PT ;  /* 0x0000006a0d00720c */ /* 0x0c0fe20003f46270 */
[----:B------:R-:W-:Y:S01]  /*4c20*/  VIADD R8, R104, 0xffffff90 ;  /* 0xffffff9068087836 */ /* 0x000fe20000000000 */
[-C--:B------:R-:W-:Y:S01]  /*4c30*/  ISETP.GE.AND P1, PT, R13, R105.reuse, PT ;  /* 0x000000690d00720c */ /* 0x080fe20003f26270 */
[----:B------:R-:W-:Y:S01]  /*4c40*/  FMUL.FTZ R102, R6, UR4 ;  /* 0x0000000406667c20 */ /* 0x000fe20008410000 */
[-C--:B------:R-:W-:Y:S01]  /*4c50*/  ISETP.GE.AND P0, PT, R12, R106.reuse, PT ;  /* 0x0000006a0c00720c */ /* 0x080fe20003f06270 */
[----:B------:R-:W-:Y:S01]  /*4c60*/  FMUL.FTZ R116, R11, UR4 ;  /* 0x000000040b747c20 */ /* 0x000fe20008410000 */
[----:B----4-:R-:W-:Y:S01]  /*4c70*/  FSEL R34, R34, -INF , !P4 ;  /* 0xff80000022227808 */ /* 0x010fe20006000000 */
[----:B------:R-:W4:Y:S01]  /*4c80*/  MUFU.TANH R136, R136 ;  /* 0x0000008800887308 */ /* 0x000f220000002400 */
[----:B------:R-:W-:Y:S01]  /*4c90*/  FSEL R33, R33, -INF , !P2 ;  /* 0xff80000021217808 */ /* 0x000fe20005000000 */
[----:B------:R-:W-:Y:S01]  /*4ca0*/  FMUL.FTZ R107, R5, UR4 ;  /* 0x00000004056b7c20 */ /* 0x000fe20008410000 */
[-C--:B------:R-:W-:Y:S01]  /*4cb0*/  ISETP.GE.AND P4, PT, R8, R106.reuse, PT ;  /* 0x0000006a0800720c */ /* 0x080fe20003f86270 */
[----:B------:R-:W-:Y:S01]  /*4cc0*/  VIADD R5, R104, 0xffffffa0 ;  /* 0xffffffa068057836 */ /* 0x000fe20000000000 */
[-C--:B------:R-:W-:Y:S01]  /*4cd0*/  ISETP.GE.AND P2, PT, R8, R105.reuse, PT ;  /* 0x000000690800720c */ /* 0x080fe20003f46270 */
[----:B------:R-:W-:Y:S01]  /*4ce0*/  FMUL.FTZ R14, R14, UR4 ;  /* 0x000000040e0e7c20 */ /* 0x000fe20008410000 */
[----:B-----5:R-:W-:Y:S01]  /*4cf0*/  FSEL R8, R35, -INF , !P1 ;  /* 0xff80000023087808 */ /* 0x020fe20004800000 */
[----:B------:R-:W-:Y:S01]  /*4d00*/  MUFU.TANH R111, R17 ;  /* 0x00000011006f7308 */ /* 0x000fe20000002400 */
[----:B------:R-:W-:Y:S01]  /*4d10*/  FSEL R11, R24, -INF , !P0 ;  /* 0xff800000180b7808 */ /* 0x000fe20004000000 */
[----:B------:R-:W-:Y:S01]  /*4d20*/  FMUL.FTZ R103, R4, UR4 ;  /* 0x0000000404677c20 */ /* 0x000fe20008410000 */
[-C--:B------:R-:W-:Y:S01]  /*4d30*/  ISETP.GE.AND P6, PT, R12, R105.reuse, PT ;  /* 0x000000690c00720c */ /* 0x080fe20003fc6270 */
[----:B------:R-:W-:Y:S01]  /*4d40*/  VIADD R12, R104, 0xffffff98 ;  /* 0xffffff98680c7836 */ /* 0x000fe20000000000 */
[CC--:B------:R-:W-:Y:S01]  /*4d50*/  ISETP.GE.AND P1, PT, R10.reuse, R106.reuse, PT ;  /* 0x0000006a0a00720c */ /* 0x0c0fe20003f26270 */
[----:B------:R-:W-:Y:S01]  /*4d60*/  FMUL.FTZ R7, R7, UR4 ;  /* 0x0000000407077c20 */ /* 0x000fe20008410000 */
[----:B------:R-:W-:Y:S01]  /*4d70*/  ISETP.GE.AND P0, PT, R10, R105, PT ;  /* 0x000000690a00720c */ /* 0x000fe20003f06270 */
[----:B------:R-:W5:Y:S01]  /*4d80*/  MUFU.TANH R122, R18 ;  /* 0x00000012007a7308 */ /* 0x000f620000002400 */
[----:B------:R-:W-:Y:S01]  /*4d90*/  VIADD R10, R104, 0xffffff99 ;  /* 0xffffff99680a7836 */ /* 0x000fe20000000000 */
[----:B-1----:R-:W-:Y:S01]  /*4da0*/  FSEL R108, R108, -INF , !P2 ;  /* 0xff8000006c6c7808 */ /* 0x002fe20005000000 */
[----:B------:R-:W-:Y:S01]  /*4db0*/  VIADD R6, R104, 0xffffffa1 ;  /* 0xffffffa168067836 */ /* 0x000fe20000000000 */
[----:B------:R-:W-:Y:S01]  /*4dc0*/  FSEL R135, R135, -INF , !P1 ;  /* 0xff80000087877808 */ /* 0x000fe20004800000 */
[----:B------:R-:W-:Y:S01]  /*4dd0*/  FMUL.FTZ R93, R93, UR4 ;  /* 0x000000045d5d7c20 */ /* 0x000fe20008410000 */
[----:B---3--:R-:W-:Y:S01]  /*4de0*/  FSEL R25, R25, -INF , !P3 ;  /* 0xff80000019197808 */ /* 0x008fe20005800000 */
[----:B------:R-:W-:Y:S01]  /*4df0*/  FMUL.FTZ R94, R94, UR4 ;  /* 0x000000045e5e7c20 */ /* 0x000fe20008410000 */
[----:B------:R-:W1:Y:S01]  /*4e00*/  MUFU.TANH R115, R16 ;  /* 0x0000001000737308 */ /* 0x000e620000002400 */
[----:B------:R-:W-:Y:S01]  /*4e10*/  FSEL R4, R27, -INF , !P5 ;  /* 0xff8000001b047808 */ /* 0x000fe20006800000 */
[----:B------:R-:W-:Y:S01]  /*4e20*/  FMUL.FTZ R95, R95, UR4 ;  /* 0x000000045f5f7c20 */ /* 0x000fe20008410000 */
[----:B------:R-:W-:-:S02]  /*4e30*/  ISETP.GE.AND P2, PT, R5, R106, PT ;  /* 0x0000006a0500720c */ /* 0x000fc40003f46270 */
[-C--:B------:R-:W-:Y:S01]  /*4e40*/  ISETP.GE.AND P1, PT, R5, R105.reuse, PT ;  /* 0x000000690500720c */ /* 0x080fe20003f26270 */
[----:B------:R-:W-:Y:S01]  /*4e50*/  VIADD R5, R104, 0xffffffa8 ;  /* 0xffffffa868057836 */ /* 0x000fe20000000000 */
[----:B--2---:R-:W-:Y:S01]  /*4e60*/  FSEL R26, R26, -INF , !P6 ;  /* 0xff8000001a1a7808 */ /* 0x004fe20007000000 */
[----:B------:R-:W2:Y:S01]  /*4e70*/  MUFU.TANH R109, R109 ;  /* 0x0000006d006d7308 */ /* 0x000ea20000002400 */
[----:B------:R-:W-:Y:S02]  /*4e80*/  ISETP.GE.AND P3, PT, R12, R105, PT ;  /* 0x000000690c00720c */ /* 0x000fe40003f66270 */
[-C--:B------:R-:W-:Y:S02]  /*4e90*/  ISETP.GE.AND P5, PT, R10, R106.reuse, PT ;  /* 0x0000006a0a00720c */ /* 0x080fe40003fa6270 */
[-C--:B------:R-:W-:Y:S02]  /*4ea0*/  ISETP.GE.AND P6, PT, R12, R106.reuse, PT ;  /* 0x0000006a0c00720c */ /* 0x080fe40003fc6270 */
[----:B----4-:R-:W-:Y:S01]  /*4eb0*/  FSEL R136, R136, -INF , !P0 ;  /* 0xff80000088887808 */ /* 0x010fe20004000000 */
[----:B------:R-:W3:Y:S01]  /*4ec0*/  MUFU.TANH R121, R121 ;  /* 0x0000007900797308 */ /* 0x000ee20000002400 */
[----:B------:R-:W-:-:S02]  /*4ed0*/  ISETP.GE.AND P0, PT, R6, R106, PT ;  /* 0x0000006a0600720c */ /* 0x000fc40003f06270 */
[----:B-----5:R-:W-:Y:S02]  /*4ee0*/  FSEL R122, R122, -INF , !P3 ;  /* 0xff8000007a7a7808 */ /* 0x020fe40005800000 */
[----:B------:R-:W-:Y:S02]  /*4ef0*/  FSEL R111, R111, -INF , !P5 ;  /* 0xff8000006f6f7808 */ /* 0x000fe40006800000 */
[----:B-1----:R-:W-:Y:S01]  /*4f00*/  FSEL R115, R115, -INF , !P6 ;  /* 0xff80000073737808 */ /* 0x002fe20007000000 */
[----:B------:R-:W1:Y:S01]  /*4f10*/  MUFU.TANH R112, R19 ;  /* 0x0000001300707308 */ /* 0x000e620000002400 */
[C---:B------:R-:W-:Y:S02]  /*4f20*/  ISETP.GE.AND P3, PT, R5.reuse, R106, PT ;  /* 0x0000006a0500720c */ /* 0x040fe40003f66270 */
[----:B------:R-:W-:Y:S01]  /*4f30*/  ISETP.GE.AND P5, PT, R5, R105, PT ;  /* 0x000000690500720c */ /* 0x000fe20003fa6270 */
[----:B------:R-:W-:Y:S01]  /*4f40*/  FMUL.FTZ R5, R92, UR4 ;  /* 0x000000045c057c20 */ /* 0x000fe20008410000 */
[----:B--2---:R-:W-:-:S02]  /*4f50*/  FSEL R109, R109, -INF , !P4 ;  /* 0xff8000006d6d7808 */ /* 0x004fc40006000000 */
[-C--:B------:R-:W-:Y:S01]  /*4f60*/  ISETP.GE.AND P6, PT, R6, R105.reuse, PT ;  /* 0x000000690600720c */ /* 0x080fe20003fc6270 */
[----:B------:R-:W2:Y:S01]  /*4f70*/  MUFU.TANH R119, R119 ;  /* 0x0000007700777308 */ /* 0x000ea20000002400 */
[----:B------:R-:W-:Y:S01]  /*4f80*/  ISETP.GE.AND P4, PT, R10, R105, PT ;  /* 0x000000690a00720c */ /* 0x000fe20003f86270 */
[----:B------:R-:W-:Y:S01]  /*4f90*/  VIADD R6, R104, 0xffffffa9 ;  /* 0xffffffa968067836 */ /* 0x000fe20000000000 */
[----:B---3--:R-:W-:-:S05]  /*4fa0*/  FSEL R121, R121, -INF , !P0 ;  /* 0xff80000079797808 */ /* 0x008fca0004000000 */
[----:B------:R-:W-:Y:S01]  /*4fb0*/  MUFU.TANH R102, R102 ;  /* 0x0000006600667308 */ /* 0x000fe20000002400 */
[----:B-1----:R-:W-:Y:S02]  /*4fc0*/  FSEL R112, R112, -INF , !P4 ;  /* 0xff80000070707808 */ /* 0x002fe40006000000 */
[----:B------:R-:W-:-:S05]  /*4fd0*/  ISETP.GE.AND P4, PT, R6, R106, PT ;  /* 0x0000006a0600720c */ /* 0x000fca0003f86270 */
[----:B------:R-:W1:Y:S01]  /*4fe0*/  MUFU.TANH R120, R15 ;  /* 0x0000000f00787308 */ /* 0x000e620000002400 */
[----:B--2---:R-:W-:Y:S02]  /*4ff0*/  FSEL R119, R119, -INF , !P2 ;  /* 0xff80000077777808 */ /* 0x004fe40005000000 */
[----:B------:R-:W-:Y:S01]  /*5000*/  ISETP.GE.AND P2, PT, R6, R105, PT ;  /* 0x000000690600720c */ /* 0x000fe20003f46270 */
[----:B------:R-:W-:-:S04]  /*5010*/  VIADD R6, R104, 0xffffffb1 ;  /* 0xffffffb168067836 */ /* 0x000fc80000000000 */
[----:B------:R-:W2:Y:S08]  /*5020*/  MUFU.TANH R123, R123 ;  /* 0x0000007b007b7308 */ /* 0x000eb00000002400 */
[----:B------:R-:W3:Y:S01]  /*5030*/  MUFU.TANH R118, R14 ;  /* 0x0000000e00767308 */ /* 0x000ee20000002400 */
[----:B-1----:R-:W-:Y:S02]  /*5040*/  FSEL R120, R120, -INF , !P6 ;  /* 0xff80000078787808 */ /* 0x002fe40007000000 */
[----:B------:R-:W-:-:S05]  /*5050*/  ISETP.GE.AND P6, PT, R6, R106, PT ;  /* 0x0000006a0600720c */ /* 0x000fca0003fc6270 */
[----:B------:R1:W4:Y:S01]  /*5060*/  MUFU.TANH R100, R7 ;  /* 0x0000000700647308 */ /* 0x0003220000002400 */
[----:B--2---:R-:W-:Y:S02]  /*5070*/  FSEL R123, R123, -INF , !P3 ;  /* 0xff8000007b7b7808 */ /* 0x004fe40005800000 */
[----:B------:R-:W-:Y:S01]  /*5080*/  ISETP.GE.AND P3, PT, R6, R105, PT ;  /* 0x000000690600720c */ /* 0x000fe20003f66270 */
[----:B------:R-:W-:-:S04]  /*5090*/  VIADD R6, R104, 0xffffffb8 ;  /* 0xffffffb868067836 */ /* 0x000fc80000000000 */
[----:B------:R-:W2:Y:S01]  /*50a0*/  MUFU.TANH R117, R117 ;  /* 0x0000007500757308 */ /* 0x000ea20000002400 */
[----:B---3--:R-:W-:-:S07]  /*50b0*/  FSEL R118, R118, -INF , !P1 ;  /* 0xff80000076767808 */ /* 0x008fce0004800000 */
[----:B------:R-:W3:Y:S01]  /*50c0*/  MUFU.TANH R114, R114 ;  /* 0x0000007200727308 */ /* 0x000ee20000002400 */
[----:B-1----:R-:W-:Y:S01]  /*50d0*/  VIADD R7, R104, 0xffffffb0 ;  /* 0xffffffb068077836 */ /* 0x002fe20000000000 */
[----:B----4-:R-:W-:Y:S01]  /*50e0*/  FSEL R100, R100, -INF , !P3 ;  /* 0xff80000064647808 */ /* 0x010fe20005800000 */
[----:B------:R-:W-:-:S03]  /*50f0*/  VIADD R104, R104, 0xffffffb9 ;  /* 0xffffffb968687836 */ /* 0x000fc60000000000 */
[C---:B------:R-:W-:Y:S02]  /*5100*/  ISETP.GE.AND P0, PT, R7.reuse, R105, PT ;  /* 0x000000690700720c */ /* 0x040fe40003f06270 */
[----:B------:R-:W1:Y:S01]  /*5110*/  MUFU.TANH R116, R116 ;  /* 0x0000007400747308 */ /* 0x000e620000002400 */
[----:B------:R-:W-:Y:S02]  /*5120*/  ISETP.GE.AND P1, PT, R7, R106, PT ;  /* 0x0000006a0700720c */ /* 0x000fe40003f26270 */
[----:B------:R-:W-:Y:S02]  /*5130*/  FSEL R102, R102, -INF , !P0 ;  /* 0xff80000066667808 */ /* 0x000fe40004000000 */
[----:B------:R-:W-:Y:S02]  /*5140*/  ISETP.GE.U32.AND P0, PT, R3, 0x3, PT ;  /* 0x000000030300780c */ /* 0x000fe40003f06070 */
[----:B--2---:R-:W-:Y:S01]  /*5150*/  FSEL R117, R117, -INF , !P4 ;  /* 0xff80000075757808 */ /* 0x004fe20006000000 */
[----:B------:R-:W2:Y:S01]  /*5160*/  MUFU.TANH R103, R103 ;  /* 0x0000006700677308 */ /* 0x000ea20000002400 */
[----:B---3--:R-:W-:-:S02]  /*5170*/  FSEL R114, R114, -INF , !P5 ;  /* 0xff80000072727808 */ /* 0x008fc40006800000 */
[-C--:B------:R-:W-:Y:S02]  /*5180*/  ISETP.GE.AND P5, PT, R6, R106.reuse, PT ;  /* 0x0000006a0600720c */ /* 0x080fe40003fa6270 */
[----:B------:R-:W-:-:S03]  /*5190*/  ISETP.GE.AND P4, PT, R104, R106, PT ;  /* 0x0000006a6800720c */ /* 0x000fc60003f86270 */
[----:B------:R-:W3:Y:S01]  /*51a0*/  MUFU.TANH R107, R107 ;  /* 0x0000006b006b7308 */ /* 0x000ee20000002400 */
[----:B-1----:R-:W-:Y:S01]  /*51b0*/  FSEL R116, R116, -INF , !P2 ;  /* 0xff80000074747808 */ /* 0x002fe20005000000 */
[----:B------:R-:W-:Y:S01]  /*51c0*/  BAR.SYNC.DEFER_BLOCKING 0x0 ;  /* 0x0000000000007b1d */ /* 0x000fe20000010000 */
[----:B------:R-:W-:-:S05]  /*51d0*/  ISETP.GE.AND P2, PT, R6, R105, PT ;  /* 0x000000690600720c */ /* 0x000fca0003f46270 */
[----:B------:R-:W1:Y:S01]  /*51e0*/  MUFU.TANH R5, R5 ;  /* 0x0000000500057308 */ /* 0x000e620000002400 */
[----:B--2---:R-:W-:Y:S02]  /*51f0*/  FSEL R103, R103, -INF , !P1 ;  /* 0xff80000067677808 */ /* 0x004fe40004800000 */
[----:B------:R-:W-:-:S05]  /*5200*/  ISETP.GE.AND P1, PT, R104, R105, PT ;  /* 0x000000696800720c */ /* 0x000fca0003f26270 */
        /* <DEDUP_REMOVED lines=72> */
.L_x_4296:
[----:B------:R-:W-:Y:S01]  /*5690*/  UMOV UR4, URZ ;  /* 0x000000ff00047c82 */ /* 0x000fe20008000000 */
[----:B------:R-:W-:Y:S01]  /*56a0*/  IMAD.SHL.U32 R5, R88, 0x40, RZ ;  /* 0x0000004058057824 */ /* 0x000fe200078e00ff */
[----:B------:R-:W-:-:S05]  /*56b0*/  IADD3 R6, P0, PT, RZ, -UR4, RZ ;  /* 0x80000004ff067c10 */ /* 0x000fca000ff1e0ff */
[----:B------:R-:W-:-:S05]  /*56c0*/  IMAD.X R5, RZ, RZ, ~R5, P0 ;  /* 0x000000ffff057224 */ /* 0x000fca00000e0e05 */
[----:B------:R-:W-:-:S04]  /*56d0*/  SHF.R.S64 R7, R6, 0x1f, R5 ;  /* 0x0000001f06077819 */ /* 0x000fc80000001005 */
[----:B------:R-:W-:-:S04]  /*56e0*/  IADD3 R128, P0, PT, R7, R128, RZ ;  /* 0x0000008007807210 */ /* 0x000fc80007f1e0ff */
[----:B------:R-:W-:-:S09]  /*56f0*/  LEA.HI.X.SX32 R129, R5, R129, 0x1, P0 ;  /* 0x0000008105817211 */ /* 0x000fd200000f0eff */
.L_x_4297:
        /* <DEDUP_REMOVED lines=12> */
.L_x_4295:
[----:B-1----:R-:W-:Y:S01]  /*57c0*/  FMNMX3.FTZ R6, R2, R9, R33, !PT ;  /* 0x0000000902067276 */ /* 0x002fe20007810021 */
[----:B------:R-:W1:Y:S01]  /*57d0*/  LDCU UR4, c[0x0][0x45c] ;  /* 0x00008b80ff0477ac */ /* 0x000e620008000800 */
[----:B------:R-:W-:Y:S01]  /*57e0*/  FMNMX3.FTZ R5, R0, R34, R8, !PT ;  /* 0x0000002200057276 */ /* 0x000fe20007810008 */
[----:B------:R-:W-:Y:S01]  /*57f0*/  LDSM.16.MT88.4 R28, [R91+0x7000] ;  /* 0x007000005b1c783b */ /* 0x000fe20000004200 */
[----:B------:R-:W-:Y:S02]  /*5800*/  FMNMX3.FTZ R6, R6, R11, R25, !PT ;  /* 0x0000000b06067276 */ /* 0x000fe40007810019 */
[----:B------:R-:W-:Y:S01]  /*5810*/  FMNMX3.FTZ R5, R5, R26, R4, !PT ;  /* 0x0000001a05057276 */ /* 0x000fe20007810004 */
[----:B------:R-:W-:Y:S01]  /*5820*/  LDSM.16.MT88.4 R12, [R91+0x6000] ;  /* 0x006000005b0c783b */ /* 0x000fe20000004200 */
        /* <DEDUP_REMOVED lines=12> */
[----:B------:R-:W-:Y:S01]  /*58f0*/  IADD3 R140, PT, PT, R3, -0x3, RZ ;  /* 0xfffffffd038c7810 */ /* 0x000fe20007ffe0ff */
[----:B------:R-:W2:Y:S04]  /*5900*/  SHFL.BFLY PT, R6, R7, 0x2, 0x1f ;  /* 0x0c401f0007067f89 */ /* 0x000ea800000e0000 */
[----:B------:R-:W3:Y:S01]  /*5910*/  SHFL.BFLY PT, R5, R10, 0x2, 0x1f ;  /* 0x0c401f000a057f89 */ /* 0x000ee200000e0000 */
[----:B--2---:R-:W-:-:S02]  /*5920*/  FMNMX.FTZ R6, R7, R6, !PT ;  /* 0x0000000607067209 */ /* 0x004fc40007810000 */
        /* <DEDUP_REMOVED lines=26> */
[----:B------:R-:W-:Y:S01]  /*5ad0*/  LOP3.LUT P0, RZ, R90, 0x4, RZ, 0xc0, !PT ;  /* 0x000000045aff7812 */ /* 0x000fe2000780c0ff */
[--C-:B------:R-:W-:Y:S01]  /*5ae0*/  FFMA.FTZ R113, R109, UR4, -R104.reuse ;  /* 0x000000046d717c23 */ /* 0x100fe20008010868 */
[----:B------:R-:W-:Y:S01]  /*5af0*/  IADD3 R4, PT, PT, R91, 0x6000, RZ ;  /* 0x000060005b047810 */ /* 0x000fe20007ffe0ff */
[--C-:B------:R-:W-:Y:S01]  /*5b00*/  FFMA.FTZ R106, R111, UR4, -R104.reuse ;  /* 0x000000046f6a7c23 */ /* 0x100fe20008010868 */
[----:B------:R-:W-:Y:S01]  /*5b10*/  IADD3 R2, PT, PT, R91, 0x6020, RZ ;  /* 0x000060205b027810 */ /* 0x000fe20007ffe0ff */
        /* <DEDUP_REMOVED lines=8> */
[----:B------:R-:W-:Y:S01]  /*5ba0*/  @P0 IADD3 R2, PT, PT, R4, -0x20, RZ ;  /* 0xffffffe004020810 */ /* 0x000fe20007ffe0ff */
        /* <DEDUP_REMOVED lines=13> */
[----:B------:R-:W2:Y:S01]  /*5c80*/  LDSM.16.MT88.4 R64, [R2+0x1000] ;  /* 0x001000000240783b */ /* 0x000ea20000004200 */
[-C--:B------:R-:W-:Y:S01]  /*5c90*/  FMUL.FTZ R63, R63, R0.reuse ;  /* 0x000000003f3f7220 */ /* 0x080fe20000410000 */
[-C--:B------:R-:W-:Y:S01]  /*5ca0*/  FMUL.FTZ R34, R58, R0.reuse ;  /* 0x000000003a227220 */ /* 0x080fe20000410000 */
[----:B------:R-:W-:Y:S01]  /*5cb0*/  FMUL.FTZ R35, R59, R0 ;  /* 0x000000003b237220 */ /* 0x000fe20000410000 */
[----:B------:R-:W-:Y:S01]  /*5cc0*/  MUFU.EX2 R87, R87 ;  /* 0x0000005700577308 */ /* 0x000fe20000000800 */
[----:B------:R-:W-:Y:S01]  /*5cd0*/  FMUL.FTZ R53, R53, R96 ;  /* 0x0000006035357220 */ /* 0x000fe20000410000 */
[-C--:B------:R-:W-:Y:S01]  /*5ce0*/  FMUL.FTZ R54, R54, R0.reuse ;  /* 0x0000000036367220 */ /* 0x080fe20000410000 */
[----:B------:R-:W-:Y:S01]  /*5cf0*/  FMUL.FTZ R55, R55, R0 ;  /* 0x0000000037377220 */ /* 0x000fe20000410000 */
[----:B------:R-:W3:Y:S01]  /*5d00*/  LDSM.16.MT88.4 R20, [R2] ;  /* 0x000000000214783b */ /* 0x000ee20000004200 */
[-C--:B------:R-:W-:Y:S01]  /*5d10*/  FMUL.FTZ R36, R36, R96.reuse ;  /* 0x0000006024247220 */ /* 0x080fe20000410000 */
[----:B------:R-:W-:Y:S01]  /*5d20*/  FMUL.FTZ R37, R37, R96 ;  /* 0x0000006025257220 */ /* 0x000fe20000410000 */
[----:B------:R-:W-:Y:S01]  /*5d30*/  FMUL.FTZ R38, R38, R0 ;  /* 0x0000000026267220 */ /* 0x000fe20000410000 */
[----:B------:R-:W4:Y:S01]  /*5d40*/  MUFU.EX2 R86, R86 ;  /* 0x0000005600567308 */ /* 0x000f220000000800 */
[----:B-1----:R-:W-:Y:S01]  /*5d50*/  F2FP.F16.F32.PACK_AB R4, R92, R94 ;  /* 0x0000005e5c04723e */ /* 0x002fe200000000ff */
[----:B------:R-:W-:Y:S01]  /*5d60*/  FMUL.FTZ R39, R39, R0 ;  /* 0x0000000027277220 */ /* 0x000fe20000410000 */
[-C--:B------:R-:W-:Y:S01]  /*5d70*/  FMUL.FTZ R40, R40, R96.reuse ;  /* 0x0000006028287220 */ /* 0x080fe20000410000 */
[----:B------:R-:W-:Y:S01]  /*5d80*/  FMUL.FTZ R41, R41, R96 ;  /* 0x0000006029297220 */ /* 0x000fe20000410000 */
[-C--:B------:R-:W-:Y:S01]  /*5d90*/  FMUL.FTZ R42, R42, R0.reuse ;  /* 0x000000002a2a7220 */ /* 0x080fe20000410000 */
[----:B------:R-:W-:Y:S01]  /*5da0*/  FMUL.FTZ R43, R43, R0 ;  /* 0x000000002b2b7220 */ /* 0x000fe20000410000 */
[----:B------:R-:W-:Y:S01]  /*5db0*/  LDSM.16.MT88.4 R56, [R2+0x400] ;  /* 0x000400000238783b */ /* 0x000fe20000004200 */
        /* <DEDUP_REMOVED lines=9> */
[----:B----4-:R-:W-:Y:S01]  /*5e50*/  F2FP.F16.F32.PACK_AB R6, R86, R87 ;  /* 0x000000575606723e */ /* 0x010fe200000000ff */
        /* <DEDUP_REMOVED lines=37> */
[----:B------:R-:W-:Y:S01]  /*60b0*/  FFMA.FTZ R143, R143, R96, R94 ;  /* 0x000000608f8f7223 */ /* 0x000fe2000001005e */
[----:B------:R-:W-:Y:S01]  /*60c0*/  HMMA.16816.F32 R24, R4, R28, R24 ;  /* 0x0000001c0418723c */ /* 0x000fe20000001818 */
[----:B------:R-:W-:Y:S01]  /*60d0*/  MUFU.EX2 R109, R109 ;  /* 0x0000006d006d7308 */ /* 0x000fe20000000800 */
[----:B------:R-:W-:Y:S01]  /*60e0*/  FFMA.FTZ R0, R142, R0, R95 ;  /* 0x000000008e007223 */ /* 0x000fe2000001005f */
[----:B------:R-:W-:-:S03]  /*60f0*/  FADD.FTZ R92, R92, R143 ;  /* 0x0000008f5c5c7221 */ /* 0x000fc60000010000 */
[----:B------:R-:W-:Y:S01]  /*6100*/  FADD.FTZ R85, R85, R0 ;  /* 0x0000000055557221 */ /* 0x000fe20000010000 */
[----:B------:R-:W-:Y:S01]  /*6110*/  FADD.FTZ R87, R87, R92 ;  /* 0x0000005c57577221 */ /* 0x000fe20000010000 */
[C---:B------:R-:W-:Y:S01]  /*6120*/  HMMA.16816.F32 R28, R4.reuse, R30, R60 ;  /* 0x0000001e041c723c */ /* 0x040fe2000000183c */
[----:B------:R-:W4:Y:S01]  /*6130*/  LDSM.16.MT88.4 R60, [R91+0x8000] ;  /* 0x008000005b3c783b */ /* 0x000f220000004200 */
[----:B------:R-:W-:Y:S01]  /*6140*/  MUFU.EX2 R106, R106 ;  /* 0x0000006a006a7308 */ /* 0x000fe20000000800 */
[----:B------:R-:W-:Y:S01]  /*6150*/  FADD.FTZ R84, R84, R85 ;  /* 0x0000005554547221 */ /* 0x000fe20000010000 */
[----:B------:R-:W-:Y:S01]  /*6160*/  FADD.FTZ R86, R86, R87 ;  /* 0x0000005756567221 */ /* 0x000fe20000010000 */
[----:B------:R-:W-:Y:S02]  /*6170*/  MOV R0, R88 ;  /* 0x0000005800007202 */ /* 0x000fe40000000f00 */
[----:B------:R-:W-:Y:S01]  /*6180*/  FADD.FTZ R84, R93, R84 ;  /* 0x000000545d547221 */ /* 0x000fe20000010000 */
[C---:B--2---:R-:W-:Y:S02]  /*6190*/  HMMA.16816.F32 R32, R4.reuse, R64, R32 ;  /* 0x000000400420723c */ /* 0x044fe40000001820 */
[----:B------:R-:W-:Y:S06]  /*61a0*/  MUFU.EX2 R111, R111 ;  /* 0x0000006f006f7308 */ /* 0x000fec0000000800 */
[C---:B------:R-:W-:Y:S01]  /*61b0*/  HMMA.16816.F32 R52, R4.reuse, R66, R52 ;  /* 0x000000420434723c */ /* 0x040fe20000001834 */
[----:B------:R-:W2:Y:S01]  /*61c0*/  LDSM.16.MT88.4 R64, [R2+0x2000] ;  /* 0x002000000240783b */ /* 0x000ea20000004200 */
[----:B------:R-:W5:Y:S06]  /*61d0*/  MUFU.EX2 R108, R108 ;  /* 0x0000006c006c7308 */ /* 0x000f6c0000000800 */
[C---:B------:R-:W-:Y:S02]  /*61e0*/  HMMA.16816.F32 R8, R4.reuse, R12, R8 ;  /* 0x0000000c0408723c */ /* 0x040fe40000001808 */
[----:B------:R-:W-:Y:S06]  /*61f0*/  MUFU.EX2 R115, R115 ;  /* 0x0000007300737308 */ /* 0x000fec0000000800 */
[C---:B------:R-:W-:Y:S01]  /*6200*/  HMMA.16816.F32 R12, R4.reuse, R14, R76 ;  /* 0x0000000e040c723c */ /* 0x040fe2000000184c */
[----:B------:R-:W-:Y:S01]  /*6210*/  LDSM.16.MT88.4 R76, [R91+0x6c00] ;  /* 0x006c00005b4c783b */ /* 0x000fe20000004200 */
[----:B------:R-:W5:Y:S06]  /*6220*/  MUFU.EX2 R112, R112 ;  /* 0x0000007000707308 */ /* 0x000f6c0000000800 */
[C---:B---3--:R-:W-:Y:S02]  /*6230*/  HMMA.16816.F32 R16, R4.reuse, R20, R16 ;  /* 0x000000140410723c */ /* 0x048fe40000001810 */
[----:B------:R-:W-:Y:S06]  /*6240*/  MUFU.EX2 R122, R122 ;  /* 0x0000007a007a7308 */ /* 0x000fec0000000800 */
[C---:B----4-:R-:W-:Y:S02]  /*6250*/  HMMA.16816.F32 R36, R4.reuse, R60, R36 ;  /* 0x0000003c0424723c */ /* 0x050fe40000001824 */
[----:B------:R-:W3:Y:S06]  /*6260*/  MUFU.EX2 R119, R119 ;  /* 0x0000007700777308 */ /* 0x000eec0000000800 */
[C---:B------:R-:W-:Y:S01]  /*6270*/  HMMA.16816.F32 R40, R4.reuse, R62, R40 ;  /* 0x0000003e0428723c */ /* 0x040fe20000001828 */
[----:B------:R-:W4:Y:S01]  /*6280*/  LDSM.16.MT88.4 R60, [R91+0x6400] ;  /* 0x006400005b3c783b */ /* 0x000f220000004200 */
[----:B------:R-:W-:Y:S06]  /*6290*/  MUFU.EX2 R121, R121 ;  /* 0x0000007900797308 */ /* 0x000fec0000000800 */
[C---:B------:R-:W-:Y:S01]  /*62a0*/  HMMA.16816.F32 R20, R4.reuse, R22, R68 ;  /* 0x000000160414723c */ /* 0x040fe20000001844 */
[----:B------:R-:W-:Y:S01]  /*62b0*/  LDSM.16.MT88.4 R68, [R2+0xc00] ;  /* 0x000c00000244783b */ /* 0x000fe20000004200 */
[----:B------:R-:W-:Y:S06]  /*62c0*/  MUFU.EX2 R136, R136 ;  /* 0x0000008800887308 */ /* 0x000fec0000000800 */
[C---:B--2---:R-:W-:Y:S02]  /*62d0*/  HMMA.16816.F32 R44, R4.reuse, R64, R44 ;  /* 0x00000040042c723c */ /* 0x044fe4000000182c */
[----:B------:R-:W-:Y:S06]  /*62e0*/  MUFU.EX2 R118, R118 ;  /* 0x0000007600767308 */ /* 0x000fec0000000800 */
[----:B------:R-:W-:Y:S01]  /*62f0*/  HMMA.16816.F32 R4, R4, R66, R48 ;  /* 0x000000420404723c */ /* 0x000fe20000001830 */
[----:B-1----:R-:W-:Y:S01]  /*6300*/  F2FP.F16.F32.PACK_AB R48, R110, R113 ;  /* 0x000000716e30723e */ /* 0x002fe200000000ff */
[----:B------:R-:W1:Y:S01]  /*6310*/  LDSM.16.MT88.4 R64, [R91+0x7400] ;  /* 0x007400005b40783b */ /* 0x000e620000004200 */
[----:B-----5:R-:W-:Y:S01]  /*6320*/  F2FP.F16.F32.PACK_AB R49, R108, R111 ;  /* 0x0000006f6c31723e */ /* 0x020fe200000000ff */
[----:B------:R-:W2:Y:S01]  /*6330*/  MUFU.EX2 R117, R117 ;  /* 0x0000007500757308 */ /* 0x000ea20000000800 */
[----:B------:R-:W-:Y:S01]  /*6340*/  F2FP.F16.F32.PACK_AB R50, R106, R109 ;  /* 0x0000006d6a32723e */ /* 0x000fe200000000ff */
[----:B------:R-:W-:Y:S01]  /*6350*/  FADD.FTZ R113, R113, R86 ;  /* 0x0000005671717221 */ /* 0x000fe20000010000 */
[----:B------:R-:W-:Y:S01]  /*6360*/  F2FP.F16.F32.PACK_AB R51, R112, R115 ;  /* 0x000000737033723e */ /* 0x000fe200000000ff */
        /* <DEDUP_REMOVED lines=8> */
[----:B------:R-:W5:Y:S01]  /*63f0*/  MUFU.EX2 R114, R114 ;  /* 0x0000007200727308 */ /* 0x000f620000000800 */
[----:B------:R-:W-:Y:S01]  /*6400*/  FADD.FTZ R115, R112, R115 ;  /* 0x0000007370737221 */ /* 0x000fe20000010000 */
[C---:B----4-:R-:W-:Y:S06]  /*6410*/  HMMA.16816.F32 R8, R48.reuse, R60, R8 ;  /* 0x0000003c3008723c */ /* 0x050fec0000001808 */
[----:B------:R-:W-:Y:S02]  /*6420*/  MUFU.EX2 R116, R116 ;  /* 0x0000007400747308 */ /* 0x000fe40000000800 */
[C---:B------:R-:W-:Y:S01]  /*6430*/  HMMA.16816.F32 R12, R48.reuse, R62, R12 ;  /* 0x0000003e300c723c */ /* 0x040fe2000000180c */
[----:B------:R-:W4:Y:S05]  /*6440*/  LDSM.16.MT88.4 R60, [R2+0x1400] ;  /* 0x00140000023c783b */ /* 0x000f2a0000004200 */
[----:B------:R-:W5:Y:S02]  /*6450*/  MUFU.EX2 R103, R103 ;  /* 0x0000006700677308 */ /* 0x000f640000000800 */
[C---:B------:R-:W-:Y:S01]  /*6460*/  HMMA.16816.F32 R20, R48.reuse, R58, R20 ;  /* 0x0000003a3014723c */ /* 0x040fe20000001814 */
[----:B------:R-:W3:Y:S05]  /*6470*/  LDSM.16.MT88.4 R56, [R91+0x8400] ;  /* 0x008400005b38783b */ /* 0x000eea0000004200 */
[----:B------:R-:W-:Y:S02]  /*6480*/  MUFU.EX2 R105, R105 ;  /* 0x0000006900697308 */ /* 0x000fe40000000800 */
[C---:B-1----:R-:W-:Y:S06]  /*6490*/  HMMA.16816.F32 R24, R48.reuse, R64, R24 ;  /* 0x000000403018723c */ /* 0x042fec0000001818 */
[----:B------:R-:W-:Y:S02]  /*64a0*/  MUFU.EX2 R104, R104 ;  /* 0x0000006800687308 */ /* 0x000fe40000000800 */
[C---:B------:R-:W-:Y:S01]  /*64b0*/  HMMA.16816.F32 R28, R48.reuse, R66, R28 ;  /* 0x00000042301c723c */ /* 0x040fe2000000181c */
[----:B------:R-:W-:Y:S05]  /*64c0*/  LDSM.16.MT88.4 R64, [R2+0x800] ;  /* 0x000800000240783b */ /* 0x000fea0000004200 */
[----:B------:R-:W-:Y:S08]  /*64d0*/  MUFU.EX2 R101, R101 ;  /* 0x0000006500657308 */ /* 0x000ff00000000800 */
[----:B------:R-:W1:Y:S01]  /*64e0*/  MUFU.EX2 R100, R100 ;  /* 0x0000006400647308 */ /* 0x000e620000000800 */
[C---:B----4-:R-:W-:Y:S07]  /*64f0*/  HMMA.16816.F32 R32, R48.reuse, R60, R32 ;  /* 0x0000003c3020723c */ /* 0x050fee0000001820 */
[----:B------:R-:W-:Y:S01]  /*6500*/  MUFU.EX2 R98, R98 ;  /* 0x0000006200627308 */ /* 0x000fe20000000800 */
[C---:B------:R-:W-:Y:S01]  /*6510*/  HMMA.16816.F32 R52, R48.reuse, R62, R52 ;  /* 0x0000003e3034723c */ /* 0x040fe20000001834 */
[----:B------:R-:W4:Y:S06]  /*6520*/  LDSM.16.MT88.4 R60, [R2+0x2400] ;  /* 0x00240000023c783b */ /* 0x000f2c0000004200 */
[----:B------:R-:W1:Y:S01]  /*6530*/  MUFU.EX2 R97, R97 ;  /* 0x0000006100617308 */ /* 0x000e620000000800 */
[C---:B---3--:R-:W-:Y:S08]  /*6540*/  HMMA.16816.F32 R36, R48.reuse, R56, R36 ;  /* 0x000000383024723c */ /* 0x048ff00000001824 */
[C---:B------:R-:W-:Y:S01]  /*6550*/  HMMA.16816.F32 R40, R48.reuse, R58, R40 ;  /* 0x0000003a3028723c */ /* 0x040fe20000001828 */
[----:B------:R-:W3:Y:S07]  /*6560*/  LDSM.16.MT88.4 R56, [R91+0x6800] ;  /* 0x006800005b38783b */ /* 0x000eee0000004200 */
[C---:B----4-:R-:W-:Y:S08]  /*6570*/  HMMA.16816.F32 R44, R48.reuse, R60, R44 ;  /* 0x0000003c302c723c */ /* 0x050ff0000000182c */
[----:B------:R-:W-:Y:S01]  /*6580*/  HMMA.16816.F32 R4, R48, R62, R4 ;  /* 0x0000003e3004723c */ /* 0x000fe20000001804 */
[----:B------:R-:W-:Y:S01]  /*6590*/  F2FP.F16.F32.PACK_AB R48, R119, R122 ;  /* 0x0000007a7730723e */ /* 0x000fe200000000ff */
[----:B------:R-:W4:Y:S01]  /*65a0*/  LDSM.16.MT88.4 R60, [R91+0x7800] ;  /* 0x007800005b3c783b */ /* 0x000f220000004200 */
[----:B--2---:R-:W-:Y:S01]  /*65b0*/  F2FP.F16.F32.PACK_AB R49, R117, R118 ;  /* 0x000000767531723e */ /* 0x004fe200000000ff */
        /* <DEDUP_REMOVED lines=12> */
[----:B------:R-:W2:Y:S07]  /*6680*/  LDSM.16.MT88.4 R56, [R2+0x1800] ;  /* 0x001800000238783b */ /* 0x000eae0000004200 */
[C---:B------:R-:W-:Y:S08]  /*6690*/  HMMA.16816.F32 R16, R48.reuse, R64, R16 ;  /* 0x000000403010723c */ /* 0x040ff00000001810 */
[C---:B------:R-:W-:Y:S08]  /*66a0*/  HMMA.16816.F32 R20, R48.reuse, R66, R20 ;  /* 0x000000423014723c */ /* 0x040ff00000001814 */
        /* <DEDUP_REMOVED lines=10> */
[----:B------:R-:W-:Y:S01]  /*6750*/  HMMA.16816.F32 R4, R48, R58, R4 ;  /* 0x0000003a3004723c */ /* 0x000fe20000001804 */
        /* <DEDUP_REMOVED lines=11> */
[----:B------:R-:W1:Y:S01]  /*6810*/  LDSM.16.MT88.4 R8, [R91+0x8c00] ;  /* 0x008c00005b08783b */ /* 0x000e620000004200 */
[----:B------:R-:W-:Y:S01]  /*6820*/  FADD.FTZ R143, R104, R105 ;  /* 0x00000069688f7221 */ /* 0x000fe20000010000 */
[----:B------:R-:W-:-:S05]  /*6830*/  FADD.FTZ R142, R97, R98 ;  /* 0x00000062618e7221 */ /* 0x000fca0000010000 */
[C---:B------:R-:W-:Y:S01]  /*6840*/  HMMA.16816.F32 R76, R48.reuse, R78, R12 ;  /* 0x0000004e304c723c */ /* 0x040fe2000000180c */
[----:B------:R-:W2:Y:S07]  /*6850*/  LDSM.16.MT88.4 R12, [R2+0x1c00] ;  /* 0x001c0000020c783b */ /* 0x000eae0000004200 */
[C---:B------:R-:W-:Y:S01]  /*6860*/  HMMA.16816.F32 R72, R48.reuse, R68, R16 ;  /* 0x000000443048723c */ /* 0x040fe20000001810 */
[----:B------:R4:W5:Y:S07]  /*6870*/  LDSM.16.MT88.4 R16, [R2+0x2c00] ;  /* 0x002c00000210783b */ /* 0x00096e0000004200 */
[C---:B---3--:R-:W-:Y:S08]  /*6880*/  HMMA.16816.F32 R64, R48.reuse, R60, R24 ;  /* 0x0000003c3040723c */ /* 0x048ff00000001818 */
[C---:B------:R-:W-:Y:S08]  /*6890*/  HMMA.16816.F32 R68, R48.reuse, R70, R20 ;  /* 0x000000463044723c */ /* 0x040ff00000001814 */
[----:B------:R-:W-:Y:S01]  /*68a0*/  HMMA.16816.F32 R60, R48, R62, R28 ;  /* 0x0000003e303c723c */ /* 0x000fe2000000181c */
[----:B----4-:R-:W-:-:S07]  /*68b0*/  MOV R2, R89 ;  /* 0x0000005900027202 */ /* 0x010fce0000000f00 */
[C---:B-1----:R-:W-:Y:S08]  /*68c0*/  HMMA.16816.F32 R36, R48.reuse, R8, R36 ;  /* 0x000000083024723c */ /* 0x042ff00000001824 */
[C---:B--2---:R-:W-:Y:S08]  /*68d0*/  HMMA.16816.F32 R56, R48.reuse, R12, R32 ;  /* 0x0000000c3038723c */ /* 0x044ff00000001820 */
[C---:B------:R-:W-:Y:S08]  /*68e0*/  HMMA.16816.F32 R52, R48.reuse, R14, R52 ;  /* 0x0000000e3034723c */ /* 0x040ff00000001834 */
[C---:B------:R-:W-:Y:S08]  /*68f0*/  HMMA.16816.F32 R40, R48.reuse, R10, R40 ;  /* 0x0000000a3028723c */ /* 0x040ff00000001828 */
[C---:B-----5:R-:W-:Y:S08]  /*6900*/  HMMA.16816.F32 R44, R48.reuse, R16, R44 ;  /* 0x00000010302c723c */ /* 0x060ff0000000182c */
[----:B------:R-:W-:-:S15]  /*6910*/  HMMA.16816.F32 R48, R48, R18, R4 ;  /* 0x000000123030723c */ /* 0x000fde0000001804 */
[----:B------:R-:W-:-:S05]  /*6920*/  NOP ;  /* 0x0000000000007918 */ /* 0x000fca0000000000 */
.L_x_4292:
        /* <DEDUP_REMOVED lines=19> */
.L_x_4302:
        /* <DEDUP_REMOVED lines=80> */
.L_x_4299:
[----:B------:R-:W-:Y:S02]  /*6f60*/  LEA R133, R133, UR5, 0x1 ;  /* 0x0000000585857c11 */ /* 0x000fe4000f8e08ff */
[C---:B------:R-:W-:Y:S02]  /*6f70*/  LEA R144, P0, R86.reuse, R130, 0x6 ;  /* 0x0000008256907211 */ /* 0x040fe400078030ff */
[----:B------:R-:W-:Y:S01]  /*6f80*/  MOV R2, 0x20 ;  /* 0x0000002000027802 */ /* 0x000fe20000000f00 */
[----:B------:R-:W-:Y:S01]  /*6f90*/  @!PT LDS RZ, [RZ] ;  /* 0x00000000fffff984 */ /* 0x000fe20000000800 */
[----:B------:R-:W-:Y:S01]  /*6fa0*/  @!PT LDS RZ, [RZ] ;  /* 0x00000000fffff984 */ /* 0x000fe20000000800 */
[----:B------:R-:W-:Y:S01]  /*6fb0*/  @!PT LDS RZ, [RZ] ;  /* 0x00000000fffff984 */ /* 0x000fe20000000800 */
[----:B------:R-:W-:Y:S01]  /*6fc0*/  LDGSTS.E.BYPASS.LTC128B.128 [R133+0x6000], desc[UR16][R130.64] ;  /* 0x0600000082857fae */ /* 0x000fe2000b981a10 */
[----:B------:R-:W-:Y:S02]  /*6fd0*/  LEA.HI.X R145, R86, R131, R85, 0x6, P0 ;  /* 0x0000008356917211 */ /* 0x000fe400000f3455 */
[----:B------:R-:W-:Y:S03]  /*6fe0*/  LOP3.LUT P0, RZ, R90, 0x4, RZ, 0xc0, !PT ;  /* 0x000000045aff7812 */ /* 0x000fe6000780c0ff */
[----:B------:R-:W-:Y:S01]  /*6ff0*/  LDGSTS.E.BYPASS.LTC128B.128 [R133+0x7000], desc[UR16][R130.64+0x40] ;  /* 0x0700004082857fae */ /* 0x000fe2000b981a10 */
[----:B------:R-:W-:Y:S02]  /*7000*/  ISETP.NE.AND P2, PT, R140, 0x1, PT ;  /* 0x000000018c00780c */ /* 0x000fe40003f45270 */
[----:B------:R-:W-:Y:S03]  /*7010*/  SEL R2, R2, 0xffffffe0, !P0 ;  /* 0xffffffe002027807 */ /* 0x000fe60004000000 */
[----:B------:R-:W-:Y:S01]  /*7020*/  LDGSTS.E.BYPASS.LTC128B.128 [R133+0x8000], desc[UR16][R130.64+0x80] ;  /* 0x0800008082857fae */ /* 0x000fe2000b981a10 */
[-C--:B------:R-:W-:Y:S05]  /*7030*/  IADD3 R0, PT, PT, R125, R2.reuse, RZ ;  /* 0x000000027d007210 */ /* 0x080fea0007ffe0ff */
[----:B------:R-:W-:Y:S01]  /*7040*/  LDGSTS.E.BYPASS.LTC128B.128 [R133+0x6800], desc[UR16][R144.64] ;  /* 0x0680000090857fae */ /* 0x000fe2000b981a10 */
[----:B------:R-:W-:Y:S05]  /*7050*/  IADD3 R84, PT, PT, R124, R2, RZ ;  /* 0x000000027c547210 */ /* 0x000fea0007ffe0ff */
[----:B------:R-:W-:Y:S06]  /*7060*/  LDGSTS.E.BYPASS.LTC128B.128 [R133+0x7800], desc[UR16][R144.64+0x40] ;  /* 0x0780004090857fae */ /* 0x000fec000b981a10 */
[----:B------:R1:W-:Y:S06]  /*7070*/  LDGSTS.E.BYPASS.LTC128B.128 [R133+0x8800], desc[UR16][R144.64+0x80] ;  /* 0x0880008090857fae */ /* 0x0003ec000b981a10 */
        /* <DEDUP_REMOVED lines=9> */
[----:B------:R-:W2:Y:S03]  /*7110*/  LDSM.16.M88.4 R120, [R84+0x3400] ;  /* 0x003400005478783b */ /* 0x000ea60000000200 */
[C---:B------:R-:W-:Y:S03]  /*7120*/  HMMA.16816.F32 R8, R92.reuse, R98, RZ ;  /* 0x000000625c08723c */ /* 0x040fe600000018ff */
[----:B------:R-:W-:Y:S05]  /*7130*/  LDSM.16.M88.4 R96, [R84+0x3c00] ;  /* 0x003c00005460783b */ /* 0x000fea0000000200 */
        /* <DEDUP_REMOVED lines=66> */
[----:B------:R-:W-:Y:S05]  /*7560*/  FMUL.FTZ R88, R9, UR10 ;  /* 0x0000000a09587c20 */ /* 0x000fea0008410000 */
[----:B------:R5:W3:Y:S01]  /*7570*/  MUFU.TANH R109, R87 ;  /* 0x00000057006d7308 */ /* 0x000ae20000002400 */
[C---:B-1----:R-:W-:Y:S09]  /*7580*/  HMMA.16816.F32 R12, R100.reuse, R92, R12 ;  /* 0x0000005c640c723c */ /* 0x042ff2000000180c */
[----:B------:R-:W1:Y:S01]  /*7590*/  MUFU.TANH R119, R86 ;  /* 0x0000005600777308 */ /* 0x000e620000002400 */
[----:B--2---:R-:W-:Y:S01]  /*75a0*/  FMUL.FTZ R85, R11, UR10 ;  /* 0x0000000a0b557c20 */ /* 0x004fe20008410000 */
[C---:B------:R-:W-:Y:S08]  /*75b0*/  HMMA.16816.F32 R16, R100.reuse, R94, R16 ;  /* 0x0000005e6410723c */ /* 0x040ff00000001810 */
[----:B------:R-:W2:Y:S01]  /*75c0*/  MUFU.TANH R110, R85 ;  /* 0x00000055006e7308 */ /* 0x000ea20000002400 */
[----:B-----5:R-:W-:Y:S01]  /*75d0*/  FMUL.FTZ R87, R10, UR10 ;  /* 0x0000000a0a577c20 */ /* 0x020fe20008410000 */
[C---:B---3--:R-:W-:Y:S03]  /*75e0*/  HMMA.16816.F32 R20, R100.reuse, R96, R20 ;  /* 0x000000606414723c */ /* 0x048fe60000001814 */
[----:B------:R-:W-:Y:S01]  /*75f0*/  FMUL.FTZ R159, R12, UR10 ;  /* 0x0000000a0c9f7c20 */ /* 0x000fe20008410000 */
[----:B------:R-:W-:Y:S01]  /*7600*/  FMUL.FTZ R163, R13, UR10 ;  /* 0x0000000a0da37c20 */ /* 0x000fe20008410000 */
[----:B------:R-:W-:Y:S03]  /*7610*/  FMUL.FTZ R162, R14, UR10 ;  /* 0x0000000a0ea27c20 */ /* 0x000fe60008410000 */
[----:B------:R3:W1:Y:S01]  /*7620*/  MUFU.TANH R118, R87 ;  /* 0x0000005700767308 */ /* 0x0006620000002400 */
[----:B------:R-:W-:Y:S01]  /*7630*/  FMUL.FTZ R160, R15, UR10 ;  /* 0x0000000a0fa07c20 */ /* 0x000fe20008410000 */
[C---:B------:R-:W-:Y:S03]  /*7640*/  HMMA.16816.F32 R24, R100.reuse, R98, R24 ;  /* 0x000000626418723c */ /* 0x040fe60000001818 */
        /* <DEDUP_REMOVED lines=9> */
[----:B---3--:R-:W3:Y:S01]  /*76e0*/  LDSM.16.M88.4 R84, [R84+0x5c00] ;  /* 0x005c00005454783b */ /* 0x008ee20000000200 */
[----:B------:R-:W-:Y:S04]  /*76f0*/  DEPBAR.LE SB0, 0x0 ;  /* 0x000080000000791a */ /* 0x000fe80000000000 */
[----:B------:R-:W-:Y:S01]  /*7700*/  FMUL.FTZ R154, R23, UR10 ;  /* 0x0000000a179a7c20 */ /* 0x000fe20008410000 */
[----:B------:R-:W-:Y:S03]  /*7710*/  FMUL.FTZ R155, R24, UR10 ;  /* 0x0000000a189b7c20 */ /* 0x000fe60008410000 */
[----:B------:R-:W1:Y:S01]  /*7720*/  MUFU.TANH R164, R164 ;  /* 0x000000a400a47308 */ /* 0x000e620000002400 */
[----:B------:R-:W-:Y:S01]  /*7730*/  BAR.SYNC.DEFER_BLOCKING 0x0 ;  /* 0x0000000000007b1d */ /* 0x000fe20000010000 */
[----:B------:R-:W-:Y:S01]  /*7740*/  FMUL.FTZ R149, R25, UR10 ;  /* 0x0000000a19957c20 */ /* 0x000fe20008410000 */
[----:B------:R-:W-:Y:S01]  /*7750*/  FMUL.FTZ R150, R26, UR10 ;  /* 0x0000000a1a967c20 */ /* 0x000fe20008410000 */
[----:B------:R-:W-:Y:S06]  /*7760*/  FMUL.FTZ R148, R27, UR10 ;  /* 0x0000000a1b947c20 */ /* 0x000fec0008410000 */
[----:B------:R-:W1:Y:S10]  /*7770*/  MUFU.TANH R159, R159 ;  /* 0x0000009f009f7308 */ /* 0x000e740000002400 */
[----:B------:R-:W1:Y:S10]  /*7780*/  MUFU.TANH R163, R163 ;  /* 0x000000a300a37308 */ /* 0x000e740000002400 */
[----:B------:R-:W1:Y:S10]  /*7790*/  MUFU.TANH R162, R162 ;  /* 0x000000a200a27308 */ /* 0x000e740000002400 */
[----:B------:R-:W1:Y:S01]  /*77a0*/  MUFU.TANH R160, R160 ;  /* 0x000000a000a07308 */ /* 0x000e620000002400 */
[C---:B---3--:R-:W-:Y:S09]  /*77b0*/  HMMA.16816.F32 R28, R100.reuse, R84, R28 ;  /* 0x00000054641c723c */ /* 0x048ff2000000181c */
[----:B------:R-:W3:Y:S01]  /*77c0*/  MUFU.TANH R161, R161 ;  /* 0x000000a100a17308 */ /* 0x000ee20000002400 */
[----:B------:R-:W-:Y:S09]  /*77d0*/  HMMA.16816.F32 R32, R100, R86, R32 ;  /* 0x000000566420723c */ /* 0x000ff20000001820 */
[----:B------:R-:W1:Y:S01]  /*77e0*/  MUFU.TANH R157, R157 ;  /* 0x0000009d009d7308 */ /* 0x000e620000002400 */
[----:B------:R-:W-:Y:S01]  /*77f0*/  FMUL.FTZ R144, R28, UR10 ;  /* 0x0000000a1c907c20 */ /* 0x000fe20008410000 */
[----:B------:R-:W-:Y:S01]  /*7800*/  FMUL.FTZ R147, R29, UR10 ;  /* 0x0000000a1d937c20 */ /* 0x000fe20008410000 */
[----:B-----5:R-:W-:Y:S01]  /*7810*/  FMUL.FTZ R88, R30, UR10 ;  /* 0x0000000a1e587c20 */ /* 0x020fe20008410000 */
        /* <DEDUP_REMOVED lines=100> */
.L_x_4301:
        /* <DEDUP_REMOVED lines=10> */
[----:B------:R2:W-:Y:S01]  /*7f00*/  LDGSTS.E.BYPASS.LTC128B.128 [R133+0x5800], desc[UR16][R6.64+0x80] ;  /* 0x0580008006857fae */ /* 0x0005e2000b981a10 */
[----:B------:R-:W3:Y:S03]  /*7f10*/  S2R R90, SR_TID.X ;  /* 0x00000000005a7919 */ /* 0x000ee60000002100 */
[----:B------:R-:W0:Y:S02]  /*7f20*/  LDGDEPBAR ;  /* 0x00000000000079af */ /* 0x000e240000000000 */
.L_x_4300:
[----:B------:R-:W-:Y:S01]  /*7f30*/  FMNMX3.FTZ R2, R89, R111, R109, !PT ;  /* 0x0000006f59027276 */ /* 0x000fe2000781006d */
        /* <DEDUP_REMOVED lines=90> */
[----:B------:R-:W4:Y:S01]  /*84e0*/  MUFU.EX2 R97, R97 ;  /* 0x0000006100617308 */ /* 0x000f220000000800 */
        /* <DEDUP_REMOVED lines=9> */
[----:B------:R-:W5:Y:S01]  /*8580*/  LDSM.16.MT88.4 R52, [R92+0x2000] ;  /* 0x002000005c34783b */ /* 0x000f620000004200 */
[C---:B------:R-:W-:Y:S01]  /*8590*/  FMUL.FTZ R42, R3.reuse, R42 ;  /* 0x0000002a032a7220 */ /* 0x040fe20000410000 */
[C---:B------:R-:W-:Y:S01]  /*85a0*/  FMUL.FTZ R43, R3.reuse, R43 ;  /* 0x0000002b032b7220 */ /* 0x040fe20000410000 */
[C---:B------:R-:W-:Y:S01]  /*85b0*/  FMUL.FTZ R44, R84.reuse, R44 ;  /* 0x0000002c542c7220 */ /* 0x040fe20000410000 */
[C---:B------:R-:W-:Y:S01]  /*85c0*/  FMUL.FTZ R45, R84.reuse, R45 ;  /* 0x0000002d542d7220 */ /* 0x040fe20000410000 */
[----:B------:R-:W-:Y:S03]  /*85d0*/  FMUL.FTZ R46, R3, R46 ;  /* 0x0000002e032e7220 */ /* 0x000fe60000410000 */
[----:B------:R-:W3:Y:S01]  /*85e0*/  MUFU.EX2 R95, R95 ;  /* 0x0000005f005f7308 */ /* 0x000ee20000000800 */
[----:B----4-:R-:W-:Y:S01]  /*85f0*/  F2FP.F16.F32.PACK_AB R81, R97, R100 ;  /* 0x000000646151723e */ /* 0x010fe200000000ff */
        /* <DEDUP_REMOVED lines=14> */
[----:B------:R-:W4:Y:S01]  /*86e0*/  MUFU.EX2 R93, R93 ;  /* 0x0000005d005d7308 */ /* 0x000f220000000800 */
[----:B---3--:R-:W-:Y:S01]  /*86f0*/  F2FP.F16.F32.PACK_AB R82, R95, R96 ;  /* 0x000000605f52723e */ /* 0x008fe200000000ff */
[----:B------:R-:W-:Y:S01]  /*8700*/  FFMA.FTZ R99, R85, UR4, -R99 ;  /* 0x0000000455637c23 */ /* 0x000fe20008010863 */
[--C-:B------:R-:W-:Y:S01]  /*8710*/  FFMA.FTZ R120, R147, UR4, -R102.reuse ;  /* 0x0000000493787c23 */ /* 0x100fe20008010866 */
[--C-:B------:R-:W-:Y:S01]  /*8720*/  FFMA.FTZ R122, R145, UR4, -R102.reuse ;  /* 0x00000004917a7c23 */ /* 0x100fe20008010866 */
[----:B------:R-:W-:Y:S01]  /*8730*/  FFMA.FTZ R102, R146, UR4, -R102 ;  /* 0x0000000492667c23 */ /* 0x000fe20008010866 */
[----:B------:R-:W-:Y:S01]  /*8740*/  FFMA.FTZ R100, R3, R142, R100 ;  /* 0x0000008e03647223 */ /* 0x000fe20000010064 */
[----:B------:R-:W-:Y:S03]  /*8750*/  FADD.FTZ R101, R98, R101 ;  /* 0x0000006562657221 */ /* 0x000fe60000010000 */
[----:B------:R-:W-:Y:S01]  /*8760*/  MUFU.EX2 R103, R103 ;  /* 0x0000006700677308 */ /* 0x000fe20000000800 */
[----:B------:R-:W-:Y:S09]  /*8770*/  FADD.FTZ R97, R97, R100 ;  /* 0x0000006461617221 */ /* 0x000ff20000010000 */
[----:B------:R-:W3:Y:S01]  /*8780*/  MUFU.EX2 R104, R104 ;  /* 0x0000006800687308 */ /* 0x000ee20000000800 */
[C---:B----4-:R-:W-:Y:S01]  /*8790*/  F2FP.F16.F32.PACK_AB R83, R93.reuse, R94 ;  /* 0x0000005e5d53723e */ /* 0x050fe200000000ff */
        /* <DEDUP_REMOVED lines=27> */
[----:B------:R-:W4:Y:S01]  /*8950*/  LDSM.16.MT88.4 R56, [R91+0x6400] ;  /* 0x006400005b38783b */ /* 0x000f220000004200 */
        /* <DEDUP_REMOVED lines=10> */
[C---:B-----5:R-:W-:Y:S09]  /*8a00*/  HMMA.16816.F32 R44, R80.reuse, R52, R44 ;  /* 0x00000034502c723c */ /* 0x060ff2000000182c */
[----:B------:R-:W5:Y:S01]  /*8a10*/  MUFU.EX2 R108, R108 ;  /* 0x0000006c006c7308 */ /* 0x000f620000000800 */
[----:B---3--:R-:W-:Y:S02]  /*8a20*/  F2FP.F16.F32.PACK_AB R52, R104, R103 ;  /* 0x000000676834723e */ /* 0x008fe400000000ff */
[C---:B-1----:R-:W-:Y:S01]  /*8a30*/  F2FP.F16.F32.PACK_AB R53, R105.reuse, R106 ;  /* 0x0000006a6935723e */ /* 0x042fe200000000ff */
[----:B------:R-:W-:Y:S01]  /*8a40*/  FADD.FTZ R106, R106, R93 ;  /* 0x0000005d6a6a7221 */ /* 0x000fe20000010000 */
[----:B------:R-:W-:Y:S05]  /*8a50*/  HMMA.16816.F32 R48, R80, R54, R48 ;  /* 0x000000365030723c */ /* 0x000fea0000001830 */
[----:B------:R-:W-:Y:S01]  /*8a60*/  MUFU.EX2 R110, R110 ;  /* 0x0000006e006e7308 */ /* 0x000fe20000000800 */
[----:B------:R-:W-:Y:S09]  /*8a70*/  FADD.FTZ R105, R105, R106 ;  /* 0x0000006a69697221 */ /* 0x000ff20000010000 */
[----:B------:R-:W1:Y:S01]  /*8a80*/  MUFU.EX2 R109, R109 ;  /* 0x0000006d006d7308 */ /* 0x000e620000000800 */
[----:B-----5:R-:W-:Y:S09]  /*8a90*/  F2FP.F16.F32.PACK_AB R54, R108, R107 ;  /* 0x0000006b6c36723e */ /* 0x020ff200000000ff */
[----:B------:R-:W-:Y:S10]  /*8aa0*/  MUFU.EX2 R119, R119 ;  /* 0x0000007700777308 */ /* 0x000ff40000000800 */
[----:B------:R-:W3:Y:S01]  /*8ab0*/  MUFU.EX2 R120, R120 ;  /* 0x0000007800787308 */ /* 0x000ee20000000800 */
[C---:B-1----:R-:W-:Y:S01]  /*8ac0*/  F2FP.F16.F32.PACK_AB R55, R109.reuse, R110 ;  /* 0x0000006e6d37723e */ /* 0x042fe200000000ff */
[----:B------:R-:W-:Y:S04]  /*8ad0*/  FADD.FTZ R110, R110, R105 ;  /* 0x000000696e6e7221 */ /* 0x000fe80000010000 */
[----:B------:R-:W-:Y:S02]  /*8ae0*/  FADD.FTZ R109, R109, R110 ;  /* 0x0000006e6d6d7221 */ /* 0x000fe40000010000 */
[C---:B----4-:R-:W-:Y:S02]  /*8af0*/  HMMA.16816.F32 R4, R52.reuse, R56, R4 ;  /* 0x000000383404723c */ /* 0x050fe40000001804 */
[----:B------:R-:W-:Y:S06]  /*8b00*/  MUFU.EX2 R121, R121 ;  /* 0x0000007900797308 */ /* 0x000fec0000000800 */
[C---:B------:R-:W-:Y:S01]  /*8b10*/  HMMA.16816.F32 R8, R52.reuse, R58, R8 ;  /* 0x0000003a3408723c */ /* 0x040fe20000001808 */
[----:B------:R-:W1:Y:S03]  /*8b20*/  LDSM.16.MT88.4 R56, [R91+0x7400] ;  /* 0x007400005b38783b */ /* 0x000e660000004200 */
[----:B------:R-:W4:Y:S01]  /*8b30*/  MUFU.EX2 R88, R88 ;  /* 0x0000005800587308 */ /* 0x000f220000000800 */
[----:B---3--:R-:W-:Y:S03]  /*8b40*/  F2FP.F16.F32.PACK_AB R84, R120, R119 ;  /* 0x000000777854723e */ /* 0x008fe600000000ff */
[C---:B--2---:R-:W-:Y:S06]  /*8b50*/  HMMA.16816.F32 R12, R52.reuse, R60, R12 ;  /* 0x0000003c340c723c */ /* 0x044fec000000180c */
[----:B------:R-:W-:Y:S02]  /*8b60*/  MUFU.EX2 R122, R122 ;  /* 0x0000007a007a7308 */ /* 0x000fe40000000800 */
[C---:B------:R-:W-:Y:S01]  /*8b70*/  HMMA.16816.F32 R16, R52.reuse, R62, R16 ;  /* 0x0000003e3410723c */ /* 0x040fe20000001810 */
[----:B------:R-:W2:Y:S07]  /*8b80*/  LDSM.16.MT88.4 R60, [R92+0x1400] ;  /* 0x001400005c3c783b */ /* 0x000eae0000004200 */
[----:B------:R-:W3:Y:S01]  /*8b90*/  MUFU.EX2 R123, R102 ;  /* 0x00000066007b7308 */ /* 0x000ee20000000800 */
[----:B----4-:R-:W-:Y:S09]  /*8ba0*/  F2FP.F16.F32.PACK_AB R85, R88, R121 ;  /* 0x000000795855723e */ /* 0x010ff200000000ff */
[----:B------:R-:W-:Y:S10]  /*8bb0*/  MUFU.EX2 R144, R144 ;  /* 0x0000009000907308 */ /* 0x000ff40000000800 */
[----:B------:R-:W4:Y:S01]  /*8bc0*/  MUFU.EX2 R99, R99 ;  /* 0x0000006300637308 */ /* 0x000f220000000800 */
[----:B---3--:R-:W-:Y:S01]  /*8bd0*/  F2FP.F16.F32.PACK_AB R86, R123, R122 ;  /* 0x0000007a7b56723e */ /* 0x008fe200000000ff */
[C---:B-1----:R-:W-:Y:S08]  /*8be0*/  HMMA.16816.F32 R20, R52.reuse, R56, R20 ;  /* 0x000000383414723c */ /* 0x042ff00000001814 */
[C---:B------:R-:W-:Y:S01]  /*8bf0*/  HMMA.16816.F32 R24, R52.reuse, R58, R24 ;  /* 0x0000003a3418723c */ /* 0x040fe20000001818 */
[----:B------:R-:W1:Y:S02]  /*8c00*/  LDSM.16.MT88.4 R56, [R91+0x8400] ;  /* 0x008400005b38783b */ /* 0x000e640000004200 */
[----:B----4-:R-:W-:Y:S05]  /*8c10*/  F2FP.F16.F32.PACK_AB R87, R99, R144 ;  /* 0x000000906357723e */ /* 0x010fea00000000ff */
        /* <DEDUP_REMOVED lines=64> */
[----:B------:R-:W-:Y:S03]  /*9020*/  HMMA.16816.F32 R48, R84, R10, R48 ;  /* 0x0000000a5430723c */ /* 0x000fe60000001830 */
[----:B------:R-:W-:Y:S01]  /*9030*/  FADD.FTZ R122, R122, R3 ;  /* 0x000000037a7a7221 */ /* 0x000fe20000010000 */
[----:B------:R-:W-:Y:S03]  /*9040*/  MOV R3, R0 ;  /* 0x0000000000037202 */ /* 0x000fe60000000f00 */
[----:B------:R-:W-:Y:S01]  /*9050*/  FADD.FTZ R143, R123, R122 ;  /* 0x0000007a7b8f7221 */ /* 0x000fe20000010000 */
[----:B------:R-:W-:Y:S01]  /*9060*/  @!UPT UIADD3 URZ, UPT, UPT, URZ, URZ, URZ ;  /* 0x000000fffffff290 */ /* 0x000fe2000fffe0ff */
[----:B------:R-:W-:Y:S11]  /*9070*/  @P0 BRA `(.L_x_4302) ;  /* 0xffffffd800780947 */ /* 0x000ff6000383ffff */
.L_x_4298:
        /* <DEDUP_REMOVED lines=180> */
.L_x_4304:
[----:B------:R-:W-:Y:S05]  /*9bc0*/  BSYNC.RECONVERGENT B0 ;  /* 0x0000000000007941 */ /* 0x000fea0003800200 */
.L_x_4303:
        /* <DEDUP_REMOVED lines=26> */
.L_x_4306:
[----:B------:R-:W-:Y:S05]  /*9d70*/  BSYNC.RECONVERGENT B0 ;  /* 0x0000000000007941 */ /* 0x000fea0003800200 */
.L_x_4305:
        /* <DEDUP_REMOVED lines=15> */
.L_x_4307:
        /* <DEDUP_REMOVED lines=9> */
.L_x_5541:


//--------------------- .text._ZN5flash24flash_fwd_splitkv_kernelI23Flash_fwd_kernel_traitsILi96ELi64ELi64ELi4ELb0ELb0EN7cutlass6half_tE19Flash_kernel_traitsILi96ELi64ELi64ELi4ES3_EELb1ELb0ELb1ELb0ELb0ELb0ELb0ELb0EEEvNS_16Flash_fwd_paramsE --------------------------
	.section	.text._ZN5flash24flash_fwd_splitkv_kernelI23Flash_fwd_kernel_traitsILi96ELi64ELi64ELi4ELb0ELb0EN7cutlass6half_tE19Flash_kernel_traitsILi96ELi64ELi64ELi4ES3_EELb1ELb0ELb1ELb0ELb0ELb0ELb0ELb0EEEvNS_16Flash_fwd_paramsE,"ax",@progbits
	.align	128
        .global         _ZN5flash24flash_fwd_splitkv_kernelI23Flash_fwd_kernel_traitsILi96ELi64ELi64ELi4ELb0ELb0EN7cutlass6half_tE19Flash_kernel_traitsILi96ELi64ELi64ELi4ES3_EELb1ELb0ELb1ELb0ELb0ELb0ELb0ELb0EEEvNS_16Flash_fwd_paramsE
        .type           _ZN5flash24flash_fwd_splitkv_kernelI23Flash_fwd_kernel_traitsILi96ELi64ELi64ELi4ELb0ELb0EN7cutlass6half_tE19Flash_kernel_traitsILi96ELi64ELi64ELi4ES3_EELb1ELb0ELb1ELb0ELb0ELb0ELb0ELb0EEEvNS_16Flash_fwd_paramsE,@function
        .size           _ZN5flash24flash_fwd_splitkv_kernelI23Flash_fwd_kernel_traitsILi96ELi64ELi64ELi4ELb0ELb0EN7cutlass6half_tE19Flash_kernel_traitsILi96ELi64ELi64ELi4ES3_EELb1ELb0ELb1ELb0ELb0ELb0ELb0ELb0EEEvNS_16Flash_fwd_paramsE,(.L_x_5542 - _ZN5flash24flash_fwd_splitkv_kernelI23Flash_fwd_kernel_traitsILi96ELi64ELi64ELi4ELb0ELb0EN7cutlass6half_tE19Flash_kernel_traitsILi96ELi64ELi64ELi4ES3_EELb1ELb0ELb1ELb0ELb0ELb0ELb0ELb0EEEvNS_16Flash_fwd_paramsE)
        .other          _ZN5flash24flash_fwd_splitkv_kernelI23Flash_fwd_kernel_traitsILi96ELi64ELi64ELi4ELb0ELb0EN7cutlass6half_tE19Flash_kernel_traitsILi96ELi64ELi64ELi4ES3_EELb1ELb0ELb1ELb0ELb0ELb0ELb0ELb0EEEvNS_16Flash_fwd_paramsE,@"STO_CUDA_ENTRY STV_DEFAULT"
_ZN5flash24flash_fwd_splitkv_kernelI23Flash_fwd_kernel_traitsILi96ELi64ELi64ELi4ELb0ELb0EN7cutlass6half_tE19Flash_kernel_traitsILi96ELi64ELi64ELi4ES3_EELb1ELb0ELb1ELb0ELb0ELb0ELb0ELb0EEEvNS_16Flash_fwd_paramsE:
.text._ZN5flash24flash_fwd_splitkv_kernelI23Flash_fwd_kernel_traitsILi96ELi64ELi64ELi4ELb0ELb0EN7cutlass6half_tE19Flash_kernel_traitsILi96ELi64ELi64ELi4ES3_EELb1ELb0ELb1ELb0ELb0ELb0ELb0ELb0EEEvNS_16Flash_fwd_paramsE:
        /* <DEDUP_REMOVED lines=12> */
[----:B----4-:R-:W-:Y:S01]  /*00c0*/  ISETP.NE.U32.AND P2, PT, RZ, UR4, PT ;  /* 0x00000004ff007c0c */ /* 0x010fe2000bf45070 */
[C---:B--2---:R-:W-:Y:S01]  /*00d0*/  IMAD.WIDE.U32 R8, R127.reuse, 0x4, R4 ;  /* 0x000000047f087825 */ /* 0x044fe200078e0004 */
[----:B---3--:R-:W-:Y:S01]  /*00e0*/  ISETP.NE.U32.AND P3, PT, RZ, UR6, PT ;  /* 0x00000006ff007c0c */ /* 0x008fe2000bf65070 */
[----:B------:R-:W1:Y:S01]  /*00f0*/  LDC.64 R4, c[0x0][0x468] ;  /* 0x00011a00ff047b82 */ /* 0x000e620000000a00 */
        /* <DEDUP_REMOVED lines=8> */
[----:B------:R-:W4:Y:S01]  /*0180*/  LDCU.U8 UR4, c[0x0][0x532] ;  /* 0x0000a640ff0477ac */ /* 0x000f220008000000 */
[----:B------:R-:W-:-:S02]  /*0190*/  @P3 IADD3 R14, P1, PT, R7, UR6, RZ ;  /* 0x00000006070e3c10 */ /* 0x000fc4000ff3e0ff */
[C---:B------:R-:W-:Y:S01]  /*01a0*/  @P2 IADD3.X R3, PT, PT, R6.reuse, UR5, RZ, P0, !PT ;  /* 0x0000000506032c10 */ /* 0x040fe200087fe4ff */
[----:B------:R-:W4:Y:S01]  /*01b0*/  S2R R19, SR_CTAID.X ;  /* 0x0000000000137919 */ /* 0x000f220000002500 */
[----:B------:R-:W-:-:S03]  /*01c0*/  @P3 IADD3.X R15, PT, PT, R6, UR7, RZ, P1, !PT ;  /* 0x00000007060f3c10 */ /* 0x000fc60008ffe4ff */
[----:B------:R-:W5:Y:S01]  /*01d0*/  @P2 LDG.E R11, desc[UR14][R2.64] ;  /* 0x0000000e020b2981 */ /* 0x000f62000c1e1900 */
[----:B-1----:R-:W-:-:S03]  /*01e0*/  IADD3 R12, P0, PT, R7, R4, RZ ;  /* 0x00000004070c7210 */ /* 0x002fc60007f1e0ff */
[----:B------:R1:W5:Y:S02]  /*01f0*/  @P3 LDG.E R0, desc[UR14][R14.64] ;  /* 0x0000000e0e003981 */ /* 0x000364000c1e1900 */
[----:B------:R-:W-:Y:S01]  /*0200*/  IMAD.X R13, R6, 0x1, R5, P0 ;  /* 0x00000001060d7824 */ /* 0x000fe200000e0605 */
[----:B------:R-:W-:-:S04]  /*0210*/  ISETP.NE.U32.AND P0, PT, R4, RZ, PT ;  /* 0x000000ff0400720c */ /* 0x000fc80003f05070 */
[C---:B------:R-:W-:Y:S01]  /*0220*/  ISETP.NE.AND.EX P0, PT, R5.reuse, RZ, PT, P0 ;  /* 0x000000ff0500720c */ /* 0x040fe20003f05300 */
[----:B---3--:R-:W3:Y:S01]  /*0230*/  @!P2 LDC R8, c[0x0][0x43c] ;  /* 0x00010f00ff08ab82 */ /* 0x008ee20000000800 */
[----:B----4-:R-:W-:Y:S02]  /*0240*/  ISETP.NE.AND P1, PT, RZ, UR4, PT ;  /* 0x00000004ff007c0c */ /* 0x010fe4000bf25270 */
[----:B------:R-:W-:Y:S01]  /*0250*/  ISETP.EQ.U32.AND P3, PT, R4, RZ, PT ;  /* 0x000000ff0400720c */ /* 0x000fe20003f62070 */
[----:B------:R-:W4:Y:S03]  /*0260*/  S2R R134, SR_CTAID.Z ;  /* 0x0000000000867919 */ /* 0x000f260000002700 */
[----:B------:R-:W-:Y:S01]  /*0270*/  ISETP.EQ.OR.EX P3, PT, R5, RZ, !P1, P3 ;  /* 0x000000ff0500720c */ /* 0x000fe20004f62730 */
[----:B------:R-:W2:Y:S08]  /*0280*/  @!P2 LDC.64 R2, c[0x0][0x488] ;  /* 0x00012200ff02ab82 */ /* 0x000eb00000000a00 */
[----:B-1----:R-:W1:Y:S08]  /*0290*/  @!P4 LDC R15, c[0x0][0x434] ;  /* 0x00010d00ff0fcb82 */ /* 0x002e700000000800 */
[----:B------:R-:W1:Y:S01]  /*02a0*/  @!P0 LDC R5, c[0x0][0x438] ;  /* 0x00010e00ff058b82 */ /* 0x000e620000000800 */
[----:B------:R-:W-:-:S02]  /*02b0*/  IMAD.MOV.U32 R9, RZ, RZ, -0x1 ;  /* 0xffffffffff097424 */ /* 0x000fc400078e00ff */
[----:B------:R-:W-:-:S04]  /*02c0*/  IMAD.SHL.U32 R128, R19, 0x40, RZ ;  /* 0x0000004013807824 */ /* 0x000fc800078e00ff */
[----:B------:R1:W5:Y:S01]  /*02d0*/  @!P3 LDG.E R9, desc[UR14][R12.64] ;  /* 0x0000000e0c09b981 */ /* 0x000362000c1e1900 */
[----:B--2---:R-:W-:-:S05]  /*02e0*/  @P4 IMAD.IADD R15, R17, 0x1, -R126 ;  /* 0x00000001110f4824 */ /* 0x004fca00078e0a7e */
[----:B-1----:R-:W-:Y:S01]  /*02f0*/  ISETP.GT.AND P3, PT, R15, R128, PT ;  /* 0x000000800f00720c */ /* 0x002fe20003f64270 */
[----:B---34-:R-:W-:-:S12]  /*0300*/  @!P0 BRA `(.L_x_4308) ;  /* 0x00000000000c8947 */ /* 0x018fd80003800000 */
[----:B------:R-:W2:Y:S02]  /*0310*/  @P1 LDG.E R4, desc[UR14][R12.64+0x4] ;  /* 0x0000040e0c041981 */ /* 0x000ea4000c1e1900 */
[----:B--2--5:R-:W-:-:S06]  /*0320*/  @P1 IADD3 R5, PT, PT, R4, -R9, RZ ;  /* 0x8000000904051210 */ /* 0x024fcc0007ffe0ff */
[----:B------:R1:W5:Y:S02]  /*0330*/  @!P1 LDG.E R5, desc[UR14][R12.64] ;  /* 0x0000000e0c059981 */ /* 0x000364000c1e1900 */
.L_x_4308:
[----:B------:R-:W-:Y:S01]  /*0340*/  @!P2 ISETP.NE.U32.AND P0, PT, R2, RZ, PT ;  /* 0x000000ff0200a20c */ /* 0x000fe20003f05070 */
[----:B------:R-:W-:-:S12]  /*0350*/  @!P3 EXIT ;  /* 0x000000000000b94d */ /* 0x000fd80003800000 */
[----:B------:R-:W2:Y:S01]  /*0360*/  LDCU UR5, c[0x0][0x438] ;  /* 0x00008700ff0577ac */ /* 0x000ea20008000800 */
[----:B------:R-:W-:Y:S01]  /*0370*/  @!P2 ISETP.NE.AND.EX P0, PT, R3, RZ, PT, P0 ;  /* 0x000000ff0300a20c */ /* 0x000fe20003f05300 */
[----:B-----5:R-:W-:Y:S01]  /*0380*/  @P2 IMAD.IADD R86, R11, 0x1, -R0 ;  /* 0x000000010b562824 */ /* 0x020fe200078e0a00 */
[----:B------:R-:W3:Y:S02]  /*0390*/  LDCU UR16, c[0x0][0x508] ;  /* 0x0000a100ff1077ac */ /* 0x000ee40008000800 */
[----:B------:R-:W-:Y:S01]  /*03a0*/  @!P2 SEL R8, R8, RZ, P0 ;  /* 0x000000ff0808a207 */ /* 0x000fe20000000000 */
[----:B------:R-:W-:-:S03]  /*03b0*/  VIADD R2, R19, 0x1 ;  /* 0x0000000113027836 */ /* 0x000fc60000000000 */
[----:B------:R-:W-:Y:S01]  /*03c0*/  @!P2 IADD3 R86, PT, PT, R8, R5, -R0 ;  /* 0x000000050856a210 */ /* 0x000fe20007ffe800 */
[----:B------:R-:W-:Y:S01]  /*03d0*/  IMAD R2, R2, 0x40, -R15 ;  /* 0x0000004002027824 */ /* 0x000fe200078e0a0f */
[----:B------:R-:W4:Y:S03]  /*03e0*/  S2R R5, SR_TID.X ;  /* 0x0000000000057919 */ /* 0x000f260000002100 */
[----:B------:R-:W-:Y:S01]  /*03f0*/  VIADD R11, R86, 0x3f ;  /* 0x0000003f560b7836 */ /* 0x000fe20000000000 */
[----:B--2---:R-:W-:-:S04]  /*0400*/  UIADD3 UR5, UPT, UPT, UR5, 0x3f, URZ ;  /* 0x0000003f05057890 */ /* 0x004fc8000fffe0ff */
[----:B------:R-:W-:Y:S02]  /*0410*/  SHF.R.S32.HI R4, RZ, 0x1f, R11 ;  /* 0x0000001fff047819 */ /* 0x000fe4000001140b */
[----:B---3--:R-:W-:Y:S01]  /*0420*/  IADD3 R3, PT, PT, R11, UR16, R2 ;  /* 0x000000100b037c10 */ /* 0x008fe2000fffe002 */
        /* <DEDUP_REMOVED lines=10> */
[----:B----4-:R-:W-:Y:S05]  /*04d0*/  @P0 BRA `(.L_x_4309) ;  /* 0x00000004003c0947 */ /* 0x010fea0003800000 */
[----:B------:R-:W-:Y:S01]  /*04e0*/  ISETP.NE.AND P0, PT, R126, -0x1, PT ;  /* 0xffffffff7e00780c */ /* 0x000fe20003f05270 */
[----:B------:R-:W1:Y:S01]  /*04f0*/  LDC.64 R2, c[0x0][0x408] ;  /* 0x00010200ff027b82 */ /* 0x000e620000000a00 */
[----:B------:R-:W-:Y:S01]  /*0500*/  IMAD.SHL.U32 R8, R5, 0x8, RZ ;  /* 0x0000000805087824 */ /* 0x000fe200078e00ff */
[----:B------:R-:W2:Y:S01]  /*0510*/  LDCU.64 UR4, c[0x0][0x410] ;  /* 0x00008200ff0477ac */ /* 0x000ea20008000a00 */
[----:B------:R-:W-:Y:S01]  /*0520*/  IMAD.MOV.U32 R9, RZ, RZ, RZ ;  /* 0x000000ffff097224 */ /* 0x000fe200078e00ff */
[----:B------:R-:W-:Y:S01]  /*0530*/  SHF.R.U32.HI R5, RZ, 0x2, R5 ;  /* 0x00000002ff057819 */ /* 0x000fe20000011605 */
[----:B------:R-:W-:Y:S01]  /*0540*/  BSSY.RECONVERGENT B0, `(.L_x_4310) ;  /* 0x0000024000007945 */ /* 0x000fe20003800200 */
[----:B------:R-:W-:Y:S02]  /*0550*/  LOP3.LUT R8, R8, 0x18, RZ, 0xc0, !PT ;  /* 0x0000001808087812 */ /* 0x000fe400078ec0ff */
[----:B------:R-:W3:Y:S08]  /*0560*/  LDC R0, c[0x0][0x3e0] ;  /* 0x0000f800ff007b82 */ /* 0x000ef00000000800 */
[----:B------:R-:W4:Y:S01]  /*0570*/  @!P0 LDC.64 R6, c[0x0][0x400] ;  /* 0x00010000ff068b82 */ /* 0x000f220000000a00 */
[----:B-1----:R-:W-:-:S04]  /*0580*/  @P0 IMAD.WIDE.U32 R12, R126, R2, RZ ;  /* 0x000000027e0c0225 */ /* 0x002fc800078e00ff */
[C---:B----4-:R-:W-:Y:S01]  /*0590*/  @!P0 IMAD.WIDE.U32 R10, R127.reuse, R6, RZ ;  /* 0x000000067f0a8225 */ /* 0x050fe200078e00ff */
[----:B------:R-:W-:Y:S02]  /*05a0*/  @P0 MOV R10, R12 ;  /* 0x0000000c000a0202 */ /* 0x000fe40000000f00 */
[----:B------:R-:W-:Y:S01]  /*05b0*/  LOP3.LUT R12, R8, 0x20, RZ, 0xfc, !PT ;  /* 0x00000020080c7812 */ /* 0x000fe200078efcff */
[----:B------:R-:W-:Y:S02]  /*05c0*/  @!P0 IMAD R4, R127, R7, R11 ;  /* 0x000000077f048224 */ /* 0x000fe400078e020b */
[----:B------:R-:W-:-:S04]  /*05d0*/  IMAD.WIDE.U32 R6, R128, R2, R8 ;  /* 0x0000000280067225 */ /* 0x000fc800078e0008 */
[-C--:B------:R-:W-:Y:S01]  /*05e0*/  @P0 IMAD R4, R126, R3.reuse, R13 ;  /* 0x000000037e040224 */ /* 0x080fe200078e020d */
[----:B------:R-:W-:Y:S01]  /*05f0*/  IADD3 R10, P0, PT, R10, R6, RZ ;  /* 0x000000060a0a7210 */ /* 0x000fe20007f1e0ff */
[----:B------:R-:W-:Y:S01]  /*0600*/  IMAD R11, R128, R3, R7 ;  /* 0x00000003800b7224 */ /* 0x000fe200078e0207 */
[----:B------:R-:W-:Y:S01]  /*0610*/  IADD3 R13, PT, PT, R5, 0x20, RZ ;  /* 0x00000020050d7810 */ /* 0x000fe20007ffe0ff */
[----:B------:R-:W1:Y:S02]  /*0620*/  LDC R7, c[0x0][0x434] ;  /* 0x00010d00ff077b82 */ /* 0x000e640000000800 */
[----:B------:R-:W-:Y:S01]  /*0630*/  IMAD.X R11, R4, 0x1, R11, P0 ;  /* 0x00000001040b7824 */ /* 0x000fe200000e060b */
[----:B------:R-:W-:Y:S01]  /*0640*/  IADD3 R4, PT, PT, -R128, R15, RZ ;  /* 0x0000000f80047210 */ /* 0x000fe20007ffe1ff */
[----:B--2---:R-:W-:-:S03]  /*0650*/  IMAD.WIDE.U32 R14, R134, UR4, R10 ;  /* 0x00000004860e7c25 */ /* 0x004fc6000f8e000a */
[-C--:B------:R-:W-:Y:S02]  /*0660*/  ISETP.GE.AND P0, PT, R5, R4.reuse, PT ;  /* 0x000000040500720c */ /* 0x080fe40003f06270 */
[----:B------:R-:W-:Y:S01]  /*0670*/  ISETP.GE.AND P1, PT, R13, R4, PT ;  /* 0x000000040d00720c */ /* 0x000fe20003f26270 */
[----:B------:R-:W-:Y:S01]  /*0680*/  IMAD R17, R134, UR5, R15 ;  /* 0x0000000586117c24 */ /* 0x000fe2000f8e020f */
[----:B------:R-:W-:-:S09]  /*0690*/  LOP3.LUT R10, R8, 0x40, RZ, 0xfc, !PT ;  /* 0x00000040080a7812 */ /* 0x000fd200078efcff */
        /* <DEDUP_REMOVED lines=14> */
.L_x_4311:
[----:B------:R-:W-:Y:S05]  /*0780*/  BSYNC.RECONVERGENT B0 ;  /* 0x0000000000007941 */ /* 0x000fea0003800200 */
.L_x_4310:
        /* <DEDUP_REMOVED lines=19> */
.L_x_4313:
[----:B------:R-:W-:Y:S05]  /*08c0*/  BSYNC.RECONVERGENT B0 ;  /* 0x0000000000007941 */ /* 0x000fea0003800200 */
.L_x_4312:
        /* <DEDUP_REMOVED lines=16> */
.L_x_4309:
        /* <DEDUP_REMOVED lines=11> */
.L_x_4314:
[----:B------:R-:W-:Y:S05]  /*0a80*/  BRA.U !UP1, `(.L_x_4315) ;  /* 0x0000000509987547 */ /* 0x000fea000b800000 */
[----:B------:R-:W2:Y:S01]  /*0a90*/  LDC R11, c[0x0][0x4f0] ;  /* 0x00013c00ff0b7b82 */ /* 0x000ea20000000800 */
[----:B------:R-:W-:Y:S01]  /*0aa0*/  LEA R16, R94, 0xffffffc0, 0x6 ;  /* 0xffffffc05e107811 */ /* 0x000fe200078e30ff */
[----:B------:R-:W3:Y:S03]  /*0ab0*/  LDCU.64 UR4, c[0x0][0x4e8] ;  /* 0x00009d00ff0477ac */ /* 0x000ee60008000a00 */
[----:B------:R-:W-:Y:S01]  /*0ac0*/  IABS R0, R16 ;  /* 0x0000001000007213 */ /* 0x000fe20000000000 */
[----:B------:R-:W4:Y:S01]  /*0ad0*/  LDCU.64 UR6, c[0x0][0x3a0] ;  /* 0x00007400ff0677ac */ /* 0x000f220008000a00 */
[----:B------:R-:W4:Y:S01]  /*0ae0*/  LDCU.64 UR12, c[0x0][0x3b8] ;  /* 0x00007700ff0c77ac */ /* 0x000f220008000a00 */
        /* <DEDUP_REMOVED lines=30> */
[----:B-1----:R-:W-:-:S05]  /*0cd0*/  IMAD.WIDE R12, R9, 0x4, R132 ;  /* 0x00000004090c7825 */ /* 0x002fca00078e0284 */
[----:B------:R-:W3:Y:S01]  /*0ce0*/  LDG.E R10, desc[UR14][R12.64] ;  /* 0x0000000e0c0a7981 */ /* 0x000ee2000c1e1900 */
[----:B--2---:R-:W-:Y:S02]  /*0cf0*/  IABS R0, R3 ;  /* 0x0000000300007213 */ /* 0x004fe40000000000 */
        /* <DEDUP_REMOVED lines=13> */
[----:B------:R-:W-:-:S03]  /*0dd0*/  MOV R4, R2 ;  /* 0x0000000200047202 */ /* 0x000fc60000000f00 */
[----:B------:R-:W-:Y:S02]  /*0de0*/  IMAD.U32 R6, RZ, RZ, UR10 ;  /* 0x0000000aff067e24 */ /* 0x000fe4000f8e00ff */
        /* <DEDUP_REMOVED lines=48> */
.L_x_4315:
        /* <DEDUP_REMOVED lines=12> */
[----:B-1----:R-:W-:-:S05]  /*11b0*/  IMAD.WIDE.U32 R12, R2, UR4, R6 ;  /* 0x00000004020c7c25 */ /* 0x002fca000f8e0006 */
[----:B------:R-:W-:Y:S01]  /*11c0*/  IADD3 R13, PT, PT, R13, R3, RZ ;  /* 0x000000030d0d7210 */ /* 0x000fe20007ffe0ff */
[----:B------:R-:W-:Y:S05]  /*11d0*/  BRA `(.L_x_4318) ;  /* 0x0000000000187947 */ /* 0x000fea0003800000 */
.L_x_4317:
[----:B------:R-:W1:Y:S01]  /*11e0*/  LDC.64 R92, c[0x0][0x3b8] ;  /* 0x0000ee00ff5c7b82 */ /* 0x000e620000000a00 */
[----:B------:R-:W-:-:S05]  /*11f0*/  IADD3 R6, PT, PT, R0, R9, RZ ;  /* 0x0000000900067210 */ /* 0x000fca0007ffe0ff */
[C---:B-1----:R-:W-:Y:S02]  /*1200*/  IMAD R13, R6.reuse, R93, RZ ;  /* 0x0000005d060d7224 */ /* 0x042fe400078e02ff */
[----:B------:R-:W-:-:S05]  /*1210*/  IMAD.WIDE.U32 R6, R6, R92, RZ ;  /* 0x0000005c06067225 */ /* 0x000fca00078e00ff */
[----:B------:R-:W-:Y:S02]  /*1220*/  IADD3 R13, PT, PT, R7, R13, RZ ;  /* 0x0000000d070d7210 */ /* 0x000fe40007ffe0ff */
[----:B------:R-:W-:Y:S02]  /*1230*/  MOV R12, R6 ;  /* 0x00000006000c7202 */ /* 0x000fe40000000f00 */
.L_x_4318:
[----:B------:R-:W-:Y:S05]  /*1240*/  @P0 BRA `(.L_x_4319) ;  /* 0x0000000000340947 */ /* 0x000fea0003800000 */
[----:B------:R-:W1:Y:S01]  /*1250*/  LDC.64 R6, c[0x0][0x3c0] ;  /* 0x0000f000ff067b82 */ /* 0x000e620000000a00 */
[----:B------:R-:W3:Y:S01]  /*1260*/  LDCU.64 UR4, c[0x0][0x3a8] ;  /* 0x00007500ff0477ac */ /* 0x000ee20008000a00 */
[----:B--2---:R-:W-:-:S05]  /*1270*/  SHF.R.S32.HI R3, RZ, 0x1f, R0 ;  /* 0x0000001fff037819 */ /* 0x004fca0000011400 */
[-C--:B-1----:R-:W-:Y:S01]  /*1280*/  IMAD R4, R3, R6.reuse, RZ ;  /* 0x0000000603047224 */ /* 0x082fe200078e02ff */
        /* <DEDUP_REMOVED lines=8> */
[----:B------:R-:W-:Y:S06]  /*1310*/  BRA `(.L_x_4320) ;  /* 0x0000000000187947 */ /* 0x000fec0003800000 */
.L_x_4319:
[----:B------:R-:W1:Y:S01]  /*1320*/  LDC.64 R6, c[0x0][0x3c0] ;  /* 0x0000f000ff067b82 */ /* 0x000e620000000a00 */
[----:B------:R-:W-:-:S05]  /*1330*/  IADD3 R0, PT, PT, R0, R9, RZ ;  /* 0x0000000900007210 */ /* 0x000fca0007ffe0ff */
[C---:B-1----:R-:W-:Y:S02]  /*1340*/  IMAD R17, R0.reuse, R7, RZ ;  /* 0x0000000700117224 */ /* 0x042fe400078e02ff */
[----:B--2--5:R-:W-:-:S05]  /*1350*/  IMAD.WIDE.U32 R2, R0, R6, RZ ;  /* 0x0000000600027225 */ /* 0x024fca00078e00ff */
[----:B------:R-:W-:Y:S02]  /*1360*/  IADD3 R17, PT, PT, R3, R17, RZ ;  /* 0x0000001103117210 */ /* 0x000fe40007ffe0ff */
[----:B------:R-:W-:-:S07]  /*1370*/  MOV R16, R2 ;  /* 0x0000000200107202 */ /* 0x000fce0000000f00 */
.L_x_4320:
        /* <DEDUP_REMOVED lines=44> */
.L_x_4316:
        /* <DEDUP_REMOVED lines=8> */
[C---:B------:R-:W-:Y:S01]  /*16c0*/  IMAD.SHL.U32 R12, R5.reuse, 0x20, RZ ;  /* 0x00000020050c7824 */ /* 0x040fe200078e00ff */
[----:B------:R-:W-:Y:S01]  /*16d0*/  BSSY.RECONVERGENT B0, `(.L_x_4321) ;  /* 0x000004a000007945 */ /* 0x000fe20003800200 */
[----:B------:R-:W4:Y:S01]  /*16e0*/  LDCU.64 UR10, c[0x0][0x388] ;  /* 0x00007100ff0a77ac */ /* 0x000f220008000a00 */
[----:B------:R-:W-:Y:S01]  /*16f0*/  IADD3 R22, P1, PT, R130, R14, RZ ;  /* 0x0000000e82167210 */ /* 0x000fe20007f3e0ff */
[----:B------:R-:W-:Y:S01]  /*1700*/  IMAD.SHL.U32 R10, R5, 0x4, RZ ;  /* 0x00000004050a7824 */ /* 0x000fe200078e00ff */
[----:B------:R-:W5:Y:S01]  /*1710*/  @!P0 LDC.64 R8, c[0x0][0x398] ;  /* 0x0000e600ff088b82 */ /* 0x000f620000000a00 */
[C---:B------:R-:W-:Y:S01]  /*1720*/  LOP3.LUT R13, R12.reuse, 0xc0, RZ, 0xc0, !PT ;  /* 0x000000c00c0d7812 */ /* 0x040fe200078ec0ff */
[----:B------:R-:W-:Y:S01]  /*1730*/  IMAD.MOV.U32 R17, RZ, RZ, RZ ;  /* 0x000000ffff117224 */ /* 0x000fe200078e00ff */
[----:B------:R-:W-:Y:S01]  /*1740*/  LOP3.LUT R85, R12, 0x120, RZ, 0xc0, !PT ;  /* 0x000001200c557812 */ /* 0x000fe200078ec0ff */
[----:B------:R-:W-:Y:S01]  /*1750*/  IMAD.X R23, RZ, RZ, R11, P1 ;  /* 0x000000ffff177224 */ /* 0x000fe200008e060b */
[----:B------:R-:W-:Y:S01]  /*1760*/  LOP3.LUT R10, R13, 0x18, R10, 0xf8, !PT ;  /* 0x000000180d0a7812 */ /* 0x000fe200078ef80a */
[----:B------:R-:W-:Y:S01]  /*1770*/  IMAD.WIDE.U32 R18, R19, 0x40, R16 ;  /* 0x0000004013127825 */ /* 0x000fe200078e0010 */
[C---:B------:R-:W-:Y:S01]  /*1780*/  LOP3.LUT R116, R130.reuse, 0x20, RZ, 0xfc, !PT ;  /* 0x0000002082747812 */ /* 0x040fe200078efcff */
[----:B------:R-:W1:Y:S01]  /*1790*/  @P0 LDC.64 R2, c[0x0][0x3b0] ;  /* 0x0000ec00ff020b82 */ /* 0x000e620000000a00 */
[----:B------:R-:W-:Y:S01]  /*17a0*/  LOP3.LUT R115, R130, 0x40, RZ, 0xfc, !PT ;  /* 0x0000004082737812 */ /* 0x000fe200078efcff */
[----:B------:R-:W-:-:S02]  /*17b0*/  IMAD.SHL.U32 R11, R5, 0x10, RZ ;  /* 0x00000010050b7824 */ /* 0x000fc400078e00ff */
        /* <DEDUP_REMOVED lines=14> */
[----:B------:R-:W-:Y:S01]  /*18a0*/  SHF.R.U32.HI R3, RZ, 0x1, R5 ;  /* 0x00000001ff037819 */ /* 0x000fe20000011605 */
        /* <DEDUP_REMOVED lines=9> */
[----:B--2---:R-:W-:Y:S01]  /*1940*/  ULEA UR4, UR12, UR4, 0x18 ;  /* 0x000000040c047291 */ /* 0x004fe2000f8ec0ff */
[----:B------:R-:W-:-:S03]  /*1950*/  IMAD R21, R134, UR5, R9 ;  /* 0x0000000586157c24 */ /* 0x000fc6000f8e0209 */
[----:B------:R-:W-:Y:S02]  /*1960*/  LEA.HI.X R117, R20, UR11, R117, 0x1, P1 ;  /* 0x0000000b14757c11 */ /* 0x000fe400088f0c75 */
[----:B------:R-:W-:-:S03]  /*1970*/  LEA R129, R129, UR4, 0x1 ;  /* 0x0000000481817c11 */ /* 0x000fc6000f8e08ff */
        /* <DEDUP_REMOVED lines=30> */
.L_x_4323:
[----:B------:R2:W-:Y:S02]  /*1b60*/  STS.128 [R129+0x2000], RZ ;  /* 0x002000ff81007388 */ /* 0x0005e40000000c00 */
.L_x_4322:
[----:B------:R-:W-:Y:S05]  /*1b70*/  BSYNC.RECONVERGENT B0 ;  /* 0x0000000000007941 */ /* 0x000fea0003800200 */
.L_x_4321:
        /* <DEDUP_REMOVED lines=36> */
.L_x_4326:
[----:B------:R4:W-:Y:S02]  /*1dc0*/  STS.128 [R129+0x2800], RZ ;  /* 0x002800ff81007388 */ /* 0x0009e40000000c00 */
.L_x_4325:
[----:B------:R-:W-:Y:S05]  /*1dd0*/  BSYNC.RECONVERGENT B0 ;  /* 0x0000000000007941 */ /* 0x000fea0003800200 */
.L_x_4324:
        /* <DEDUP_REMOVED lines=30> */
.L_x_4329:
[----:B------:R4:W-:Y:S02]  /*1fc0*/  STS.128 [R129+0x5000], RZ ;  /* 0x005000ff81007388 */ /* 0x0009e40000000c00 */
.L_x_4328:
[----:B------:R-:W-:Y:S05]  /*1fd0*/  BSYNC.RECONVERGENT B0 ;  /* 0x0000000000007941 */ /* 0x000fea0003800200 */
.L_x_4327:
[----:B-1--4-:R-:W1:Y:S01]  /*1fe0*/  LDC.64 R8, c[0x0][0x538] ;  /* 0x00014e00ff087b82 */ /* 0x012e620000000a00 */
[----:B------:R-:W-:Y:S01]  /*1ff0*/  ISETP.GE.AND P0, PT, R13, R14, PT ;  /* 0x0000000e0d00720c */ /* 0x000fe20003f06270 */
[----:B------:R-:W-:Y:S01]  /*2000*/  BSSY.RECONVERGENT B0, `(.L_x_4330) ;  /* 0x0000019000007945 */ /* 0x000fe20003800200 */
[C---:B------:R-:W-:Y:S01]  /*2010*/  SHF.L.U64.HI R122, R92.reuse, 0x5, R93 ;  /* 0x000000055c7a7819 */ /* 0x040fe2000001025d */
[----:B------:R-:W-:-:S10]  /*2020*/  IMAD.SHL.U32 R123, R92, 0x20, RZ ;  /* 0x000000205c7b7824 */ /* 0x000fd400078e00ff */
[----:B------:R-:W-:Y:S05]  /*2030*/  @P0 BRA `(.L_x_4331) ;  /* 0x0000000000540947 */ /* 0x000fea0003800000 */
[----:B------:R-:W4:Y:S01]  /*2040*/  LDCU UR5, c[0x0][0x440] ;  /* 0x00008800ff0577ac */ /* 0x000f220008000800 */
[----:B------:R-:W-:-:S04]  /*2050*/  LEA R18, P3, R123, R118, 0x1 ;  /* 0x000000767b127211 */ /* 0x000fc800078608ff */
[----:B------:R-:W-:Y:S02]  /*2060*/  LEA.HI.X R19, R123, R117, R122, 0x1, P3 ;  /* 0x000000757b137211 */ /* 0x000fe400018f0c7a */
        /* <DEDUP_REMOVED lines=18> */
.L_x_4331:
[----:B------:R-:W-:Y:S05]  /*2190*/  BSYNC.RECONVERGENT B0 ;  /* 0x0000000000007941 */ /* 0x000fea0003800200 */
.L_x_4330:
        /* <DEDUP_REMOVED lines=14> */
[----:B------:R-:W-:Y:S02]  /*2280*/  LOP3.LUT R84, R10, 0x8, R3, 0x78, !PT ;  /* 0x000000080a547812 */ /* 0x000fe400078e7803 */
[----:B------:R-:W-:Y:S02]  /*2290*/  IADD3 R9, PT, PT, R9, 0x1, R128 ;  /* 0x0000000109097810 */ /* 0x000fe40007ffe080 */
[----:B------:R-:W-:Y:S02]  /*22a0*/  LOP3.LUT R113, R11, 0x3e00, RZ, 0xc0, !PT ;  /* 0x00003e000b717812 */ /* 0x000fe400078ec0ff */
[----:B------:R-:W-:-:S04]  /*22b0*/  IADD3 R15, PT, PT, -R15, R9, R16 ;  /* 0x000000090f0f7210 */ /* 0x000fc80007ffe110 */
        /* <DEDUP_REMOVED lines=26> */
.L_x_4334:
[----:B------:R4:W-:Y:S01]  /*2460*/  STS.128 [R129+0x8000], RZ ;  /* 0x008000ff81007388 */ /* 0x0009e20000000c00 */
[----:B------:R-:W-:Y:S05]  /*2470*/  BRA `(.L_x_4335) ;  /* 0x00000000000c7947 */ /* 0x000fea0003800000 */
.L_x_4333:
[----:B------:R1:W-:Y:S04]  /*2480*/  STS.128 [R129+0x6000], RZ ;  /* 0x006000ff81007388 */ /* 0x0003e80000000c00 */
[----:B------:R1:W-:Y:S04]  /*2490*/  STS.128 [R129+0x7000], RZ ;  /* 0x007000ff81007388 */ /* 0x0003e80000000c00 */
[----:B------:R1:W-:Y:S02]  /*24a0*/  STS.128 [R129+0x8000], RZ ;  /* 0x008000ff81007388 */ /* 0x0003e40000000c00 */
.L_x_4335:
[----:B------:R-:W-:Y:S05]  /*24b0*/  BSYNC.RECONVERGENT B0 ;  /* 0x0000000000007941 */ /* 0x000fea0003800200 */
.L_x_4332:
[----:B------:R-:W-:Y:S01]  /*24c0*/  ISETP.GE.AND P0, PT, R13, R14, PT ;  /* 0x0000000e0d00720c */ /* 0x000fe20003f06270 */
[----:B------:R-:W-:Y:S01]  /*24d0*/  IMAD.SHL.U32 R87, R5, 0x2, RZ ;  /* 0x0000000205577824 */ /* 0x000fe200078e00ff */
[----:B------:R-:W-:Y:S01]  /*24e0*/  BSSY.RECONVERGENT B0, `(.L_x_4336) ;  /* 0x0000020000007945 */ /* 0x000fe20003800200 */
[----:B------:R-:W-:Y:S01]  /*24f0*/  IADD3 R113, PT, PT, R84, R85, R113 ;  /* 0x0000005554717210 */ /* 0x000fe20007ffe071 */
[C---:B------:R-:W-:Y:S01]  /*2500*/  IMAD.SHL.U32 R125, R6.reuse, 0x20, RZ ;  /* 0x00000020067d7824 */ /* 0x040fe200078e00ff */
[----:B------:R-:W-:Y:S02]  /*2510*/  SHF.L.U64.HI R124, R6, 0x5, R7 ;  /* 0x00000005067c7819 */ /* 0x000fe40000010207 */
[----:B------:R-:W-:-:S06]  /*2520*/  LOP3.LUT R87, R87, 0x6, RZ, 0xc0, !PT ;  /* 0x0000000657577812 */ /* 0x000fcc00078ec0ff */
        /* <DEDUP_REMOVED lines=26> */
.L_x_4338:
[----:B------:R1:W-:Y:S02]  /*26d0*/  STS.128 [R129+0x8800], RZ ;  /* 0x008800ff81007388 */ /* 0x0003e40000000c00 */
.L_x_4337:
[----:B------:R-:W-:Y:S05]  /*26e0*/  BSYNC.RECONVERGENT B0 ;  /* 0x0000000000007941 */ /* 0x000fea0003800200 */
.L_x_4336:
        /* <DEDUP_REMOVED lines=12> */
[----:B---3--:R-:W-:Y:S01]  /*27b0*/  LDSM.16.M88.4 R24, [R113+0x1000] ;  /* 0x001000007118783b */ /* 0x008fe20000000200 */
[----:B------:R-:W-:-:S03]  /*27c0*/  SEL R5, R5, 0xffffffe0, !P0 ;  /* 0xffffffe005057807 */ /* 0x000fc60004000000 */
[----:B------:R-:W3:Y:S02]  /*27d0*/  LDSM.16.M88.4 R52, [R112+0x3000] ;  /* 0x003000007034783b */ /* 0x000ee40000000200 */
[--C-:B------:R-:W-:Y:S02]  /*27e0*/  IMAD.IADD R111, R113, 0x1, R5.reuse ;  /* 0x00000001716f7824 */ /* 0x100fe400078e0205 */
[----:B------:R-:W5:Y:S01]  /*27f0*/  LDSM.16.M88.4 R44, [R112+0x3400] ;  /* 0x00340000702c783b */ /* 0x000f620000000200 */
[----:B------:R-:W-:-:S03]  /*2800*/  IMAD.IADD R109, R112, 0x1, R5 ;  /* 0x00000001706d7824 */ /* 0x000fc600078e0205 */
[----:B------:R-:W2:Y:S04]  /*2810*/  LDSM.16.M88.4 R36, [R112+0x3800] ;  /* 0x003800007024783b */ /* 0x000ea80000000200 */
[----:B-1----:R-:W1:Y:S04]  /*2820*/  LDSM.16.M88.4 R8, [R112+0x3c00] ;  /* 0x003c00007008783b */ /* 0x002e680000000200 */
[----:B------:R-:W-:Y:S04]  /*2830*/  LDSM.16.M88.4 R72, [R111] ;  /* 0x000000006f48783b */ /* 0x000fe80000000200 */
[----:B------:R-:W4:Y:S04]  /*2840*/  LDSM.16.M88.4 R20, [R109+0x3000] ;  /* 0x003000006d14783b */ /* 0x000f280000000200 */
[----:B------:R-:W4:Y:S04]  /*2850*/  LDSM.16.M88.4 R12, [R109+0x3800] ;  /* 0x003800006d0c783b */ /* 0x000f280000000200 */
[----:B------:R-:W4:Y:S04]  /*2860*/  LDSM.16.M88.4 R76, [R109+0x3c00] ;  /* 0x003c00006d4c783b */ /* 0x000f280000000200 */
[----:B------:R-:W-:Y:S04]  /*2870*/  LDSM.16.M88.4 R16, [R109+0x3400] ;  /* 0x003400006d10783b */ /* 0x000fe80000000200 */
[----:B------:R-:W-:Y:S01]  /*2880*/  LDSM.16.M88.4 R64, [R112+0x4800] ;  /* 0x004800007040783b */ /* 0x000fe20000000200 */
[C---:B---3--:R-:W-:Y:S03]  /*2890*/  HMMA.16816.F32 R56, R28.reuse, R52, RZ ;  /* 0x000000341c38723c */ /* 0x048fe600000018ff */
[----:B------:R-:W-:Y:S04]  /*28a0*/  LDSM.16.M88.4 R60, [R112+0x4c00] ;  /* 0x004c0000703c783b */ /* 0x000fe80000000200 */
[----:B------:R-:W-:Y:S01]  /*28b0*/  LDSM.16.M88.4 R68, [R112+0x4400] ;  /* 0x004400007044783b */ /* 0x000fe20000000200 */
[C---:B-----5:R-:W-:Y:S03]  /*28c0*/  HMMA.16816.F32 R48, R28.reuse, R44, RZ ;  /* 0x0000002c1c30723c */ /* 0x060fe600000018ff */
[----:B------:R-:W-:Y:S05]  /*28d0*/  LDSM.16.M88.4 R80, [R109+0x4c00] ;  /* 0x004c00006d50783b */ /* 0x000fea0000000200 */
[C---:B--2---:R-:W-:Y:S08]  /*28e0*/  HMMA.16816.F32 R40, R28.reuse, R36, RZ ;  /* 0x000000241c28723c */ /* 0x044ff000000018ff */
[C---:B------:R-:W-:Y:S08]  /*28f0*/  HMMA.16816.F32 R52, R28.reuse, R54, RZ ;  /* 0x000000361c34723c */ /* 0x040ff000000018ff */
[C---:B------:R-:W-:Y:S08]  /*2900*/  HMMA.16816.F32 R44, R28.reuse, R46, RZ ;  /* 0x0000002e1c2c723c */ /* 0x040ff000000018ff */
[C---:B------:R-:W-:Y:S08]  /*2910*/  HMMA.16816.F32 R36, R28.reuse, R38, RZ ;  /* 0x000000261c24723c */ /* 0x040ff000000018ff */
[C---:B-1----:R-:W-:Y:S08]  /*2920*/  HMMA.16816.F32 R32, R28.reuse, R8, RZ ;  /* 0x000000081c20723c */ /* 0x042ff000000018ff */
[----:B------:R-:W-:Y:S01]  /*2930*/  HMMA.16816.F32 R28, R28, R10, RZ ;  /* 0x0000000a1c1c723c */ /* 0x000fe200000018ff */
[----:B------:R-:W1:Y:S07]  /*2940*/  LDSM.16.M88.4 R8, [R112+0x4000] ;  /* 0x004000007008783b */ /* 0x000e6e0000000200 */
[C---:B----4-:R-:W-:Y:S08]  /*2950*/  HMMA.16816.F32 R56, R72.reuse, R20, R56 ;  /* 0x000000144838723c */ /* 0x050ff00000001838 */
[C---:B------:R-:W-:Y:S01]  /*2960*/  HMMA.16816.F32 R52, R72.reuse, R22, R52 ;  /* 0x000000164834723c */ /* 0x040fe20000001834 */
[----:B------:R-:W-:Y:S07]  /*2970*/  LDSM.16.M88.4 R20, [R109+0x4000] ;  /* 0x004000006d14783b */ /* 0x000fee0000000200 */
[C---:B------:R-:W-:Y:S08]  /*2980*/  HMMA.16816.F32 R40, R72.reuse, R12, R40 ;  /* 0x0000000c4828723c */ /* 0x040ff00000001828 */
[C---:B------:R-:W-:Y:S01]  /*2990*/  HMMA.16816.F32 R36, R72.reuse, R14, R36 ;  /* 0x0000000e4824723c */ /* 0x040fe20000001824 */
[----:B------:R-:W-:Y:S07]  /*29a0*/  LDSM.16.M88.4 R12, [R111+0x1000] ;  /* 0x001000006f0c783b */ /* 0x000fee0000000200 */
[----:B------:R-:W-:Y:S08]  /*29b0*/  HMMA.16816.F32 R32, R72, R76, R32 ;  /* 0x0000004c4820723c */ /* 0x000ff00000001820 */
[C---:B-1----:R-:W-:Y:S08]  /*29c0*/  HMMA.16816.F32 R56, R24.reuse, R8, R56 ;  /* 0x000000081838723c */ /* 0x042ff00000001838 */
[----:B------:R-:W-:Y:S01]  /*29d0*/  HMMA.16816.F32 R52, R24, R10, R52 ;  /* 0x0000000a1834723c */ /* 0x000fe20000001834 */
[----:B------:R-:W1:Y:S07]  /*29e0*/  LDSM.16.M88.4 R8, [R109+0x4800] ;  /* 0x004800006d08783b */ /* 0x000e6e0000000200 */
[C---:B------:R-:W-:Y:S01]  /*29f0*/  HMMA.16816.F32 R28, R72.reuse, R78, R28 ;  /* 0x0000004e481c723c */ /* 0x040fe2000000181c */
[----:B------:R-:W-:Y:S07]  /*2a00*/  LDSM.16.M88.4 R76, [R113+0x2000] ;  /* 0x00200000714c783b */ /* 0x000fee0000000200 */
[C---:B------:R-:W-:Y:S08]  /*2a10*/  HMMA.16816.F32 R48, R72.reuse, R16, R48 ;  /* 0x000000104830723c */ /* 0x040ff00000001830 */
[----:B------:R-:W-:Y:S01]  /*2a20*/  HMMA.16816.F32 R44, R72, R18, R44 ;  /* 0x00000012482c723c */ /* 0x000fe2000000182c */
[----:B------:R-:W2:Y:S04]  /*2a30*/  LDSM.16.M88.4 R16, [R109+0x4400] ;  /* 0x004400006d10783b */ /* 0x000ea80000000200 */
[----:B------:R-:W-:Y:S03]  /*2a40*/  LDSM.16.M88.4 R72, [R112+0x5000] ;  /* 0x005000007048783b */ /* 0x000fe60000000200 */
        /* <DEDUP_REMOVED lines=8> */
[----:B------:R-:W-:Y:S04]  /*2ad0*/  LDSM.16.M88.4 R24, [R111+0x2000] ;  /* 0x002000006f18783b */ /* 0x000fe80000000200 */
[----:B------:R-:W-:Y:S03]  /*2ae0*/  LDSM.16.M88.4 R68, [R112+0x5400] ;  /* 0x005400007044783b */ /* 0x000fe60000000200 */
[C---:B-1----:R-:W-:Y:S08]  /*2af0*/  HMMA.16816.F32 R40, R12.reuse, R8, R40 ;  /* 0x000000080c28723c */ /* 0x042ff00000001828 */
[C---:B------:R-:W-:Y:S01]  /*2b00*/  HMMA.16816.F32 R36, R12.reuse, R10, R36 ;  /* 0x0000000a0c24723c */ /* 0x040fe20000001824 */
[----:B------:R-:W1:Y:S07]  /*2b10*/  LDSM.16.M88.4 R8, [R109+0x5c00] ;  /* 0x005c00006d08783b */ /* 0x000e6e0000000200 */
[C---:B------:R-:W-:Y:S08]  /*2b20*/  HMMA.16816.F32 R28, R12.reuse, R82, R28 ;  /* 0x000000520c1c723c */ /* 0x040ff0000000181c */
[C---:B------:R-:W-:Y:S08]  /*2b30*/  HMMA.16816.F32 R56, R12.reuse, R20, R56 ;  /* 0x000000140c38723c */ /* 0x040ff00000001838 */
[C---:B------:R-:W-:Y:S01]  /*2b40*/  HMMA.16816.F32 R52, R12.reuse, R22, R52 ;  /* 0x000000160c34723c */ /* 0x040fe20000001834 */
[----:B------:R-:W4:Y:S07]  /*2b50*/  LDSM.16.M88.4 R20, [R109+0x5000] ;  /* 0x005000006d14783b */ /* 0x000f2e0000000200 */
[C---:B--2---:R-:W-:Y:S08]  /*2b60*/  HMMA.16816.F32 R48, R12.reuse, R16, R48 ;  /* 0x000000100c30723c */ /* 0x044ff00000001830 */
[C---:B------:R-:W-:Y:S01]  /*2b70*/  HMMA.16816.F32 R44, R12.reuse, R18, R44 ;  /* 0x000000120c2c723c */ /* 0x040fe2000000182c */
[----:B------:R-:W-:Y:S07]  /*2b80*/  LDSM.16.M88.4 R16, [R109+0x5400] ;  /* 0x005400006d10783b */ /* 0x000fee0000000200 */
[----:B------:R-:W-:Y:S01]  /*2b90*/  HMMA.16816.F32 R32, R12, R80, R32 ;  /* 0x000000500c20723c */ /* 0x000fe20000001820 */
[----:B------:R-:W2:Y:S01]  /*2ba0*/  LDSM.16.M88.4 R12, [R109+0x5800] ;  /* 0x005800006d0c783b */ /* 0x000ea20000000200 */
[----:B------:R-:W-:-:S06]  /*2bb0*/  DEPBAR.LE SB0, 0x0 ;  /* 0x000080000000791a */ /* 0x000fcc0000000000 */
[C---:B---3--:R-:W-:Y:S08]  /*2bc0*/  HMMA.16816.F32 R28, R76.reuse, R62, R28 ;  /* 0x0000003e4c1c723c */ /* 0x048ff0000000181c */
[C---:B------:R-:W-:Y:S08]  /*2bd0*/  HMMA.16816.F32 R56, R76.reuse, R72, R56 ;  /* 0x000000484c38723c */ /* 0x040ff00000001838 */
[C---:B------:R-:W-:Y:S08]  /*2be0*/  HMMA.16816.F32 R52, R76.reuse, R74, R52 ;  /* 0x0000004a4c34723c */ /* 0x040ff00000001834 */
[C---:B------:R-:W-:Y:S08]  /*2bf0*/  HMMA.16816.F32 R40, R76.reuse, R64, R40 ;  /* 0x000000404c28723c */ /* 0x040ff00000001828 */
[----:B------:R-:W-:Y:S08]  /*2c00*/  HMMA.16816.F32 R32, R76, R60, R32 ;  /* 0x0000003c4c20723c */ /* 0x000ff00000001820 */
[----:B-1----:R-:W-:Y:S01]  /*2c10*/  HMMA.16816.F32 R28, R24, R10, R28 ;  /* 0x0000000a181c723c */ /* 0x002fe2000000181c */
[----:B------:R-:W-:-:S04]  /*2c20*/  IMAD.IADD R10, R4, 0x1, R87 ;  /* 0x00000001040a7824 */ /* 0x000fc800078e0257 */
[----:B------:R-:W-:-:S03]  /*2c30*/  VIADD R11, R10, 0x38 ;  /* 0x000000380a0b7836 */ /* 0x000fc60000000000 */
[C---:B------:R-:W-:Y:S02]  /*2c40*/  HMMA.16816.F32 R48, R76.reuse, R68, R48 ;  /* 0x000000444c30723c */ /* 0x040fe40000001830 */
[----:B------:R-:W-:Y:S02]  /*2c50*/  I2FP.F32.U32 R3, R11 ;  /* 0x0000000b00037245 */ /* 0x000fe40000201000 */
[C---:B------:R-:W-:Y:S02]  /*2c60*/  ISETP.GE.AND P5, PT, R11.reuse, R96, PT ;  /* 0x000000600b00720c */ /* 0x040fe40003fa6270 */
[----:B------:R-:W-:Y:S01]  /*2c70*/  ISETP.GE.AND P2, PT, R11, R95, PT ;  /* 0x0000005f0b00720c */ /* 0x000fe20003f46270 */
[----:B------:R-:W-:Y:S01]  /*2c80*/  VIADD R11, R10, 0x18 ;  /* 0x000000180a0b7836 */ /* 0x000fe20000000000 */
[----:B------:R-:W-:Y:S03]  /*2c90*/  HMMA.16816.F32 R44, R76, R70, R44 ;  /* 0x000000464c2c723c */ /* 0x000fe6000000182c */
[----:B------:R-:W-:-:S05]  /*2ca0*/  FFMA.FTZ R28, R0, R3, R28 ;  /* 0x00000003001c7223 */ /* 0x000fca000001001c */
[----:B------:R-:W-:Y:S01]  /*2cb0*/  HMMA.16816.F32 R36, R76, R66, R36 ;  /* 0x000000424c24723c */ /* 0x000fe20000001824 */
[----:B------:R-:W-:-:S07]  /*2cc0*/  FSEL R97, R28, -INF , !P5 ;  /* 0xff8000001c617808 */ /* 0x000fce0006800000 */
[----:B----4-:R-:W-:Y:S01]  /*2cd0*/  HMMA.16816.F32 R56, R24, R20, R56 ;  /* 0x000000141838723c */ /* 0x010fe20000001838 */
[----:B------:R-:W-:-:S05]  /*2ce0*/  VIADD R21, R10, 0x1 ;  /* 0x000000010a157836 */ /* 0x000fca0000000000 */
[C---:B------:R-:W-:Y:S02]  /*2cf0*/  ISETP.GE.AND P4, PT, R21.reuse, R96, PT ;  /* 0x000000601500720c */ /* 0x040fe40003f86270 */
[----:B------:R-:W-:Y:S01]  /*2d00*/  HMMA.16816.F32 R52, R24, R22, R52 ;  /* 0x000000161834723c */ /* 0x000fe20000001834 */
[----:B------:R-:W-:Y:S01]  /*2d10*/  BAR.SYNC.DEFER_BLOCKING 0x0 ;  /* 0x0000000000007b1d */ /* 0x000fe20000010000 */
[----:B------:R-:W-:Y:S02]  /*2d20*/  ISETP.GE.AND P1, PT, R21, R95, PT ;  /* 0x0000005f1500720c */ /* 0x000fe40003f26270 */
[----:B------:R-:W-:-:S04]  /*2d30*/  I2FP.F32.U32 R21, R21 ;  /* 0x0000001500157245 */ /* 0x000fc80000201000 */
[C---:B--2---:R-:W-:Y:S01]  /*2d40*/  HMMA.16816.F32 R40, R24.reuse, R12, R40 ;  /* 0x0000000c1828723c */ /* 0x044fe20000001828 */
[----:B------:R-:W-:Y:S02]  /*2d50*/  VIADD R13, R10, 0x8 ;  /* 0x000000080a0d7836 */ /* 0x000fe40000000000 */
[CC--:B------:R-:W-:Y:S01]  /*2d60*/  FFMA.FTZ R57, R0.reuse, R21.reuse, R57 ;  /* 0x0000001500397223 */ /* 0x0c0fe20000010039 */
[----:B------:R-:W-:Y:S01]  /*2d70*/  FFMA.FTZ R21, R0, R21, R59 ;  /* 0x0000001500157223 */ /* 0x000fe2000001003b */
[C---:B------:R-:W-:Y:S01]  /*2d80*/  VIADD R12, R10.reuse, 0x28 ;  /* 0x000000280a0c7836 */ /* 0x040fe20000000000 */
[C---:B------:R-:W-:Y:S02]  /*2d90*/  ISETP.GE.AND P0, PT, R13.reuse, R96, PT ;  /* 0x000000600d00720c */ /* 0x040fe40003f06270 */
[----:B------:R-:W-:Y:S01]  /*2da0*/  HMMA.16816.F32 R32, R24, R8, R32 ;  /* 0x000000081820723c */ /* 0x000fe20000001820 */
[C---:B------:R-:W-:Y:S01]  /*2db0*/  VIADD R8, R10.reuse, 0x9 ;  /* 0x000000090a087836 */ /* 0x040fe20000000000 */
[----:B------:R-:W-:Y:S01]  /*2dc0*/  ISETP.GE.AND P6, PT, R13, R95, PT ;  /* 0x0000005f0d00720c */ /* 0x000fe20003fc6270 */
[----:B------:R-:W-:Y:S01]  /*2dd0*/  VIADD R9, R10, 0x19 ;  /* 0x000000190a097836 */ /* 0x000fe20000000000 */
[----:B------:R-:W-:-:S02]  /*2de0*/  I2FP.F32.U32 R13, R13 ;  /* 0x0000000d000d7245 */ /* 0x000fc40000201000 */
[C---:B------:R-:W-:Y:S02]  /*2df0*/  ISETP.GE.AND P3, PT, R8.reuse, R96, PT ;  /* 0x000000600800720c */ /* 0x040fe40003f66270 */
[----:B------:R-:W-:Y:S01]  /*2e00*/  HMMA.16816.F32 R48, R24, R16, R48 ;  /* 0x000000101830723c */ /* 0x000fe20000001830 */
[----:B------:R-:W-:Y:S01]  /*2e10*/  ISETP.GE.AND P5, PT, R8, R95, PT ;  /* 0x0000005f0800720c */ /* 0x000fe20003fa6270 */
[----:B------:R-:W-:Y:S01]  /*2e20*/  VIADD R17, R10, 0x10 ;  /* 0x000000100a117836 */ /* 0x000fe20000000000 */
[----:B------:R-:W-:Y:S02]  /*2e30*/  I2FP.F32.U32 R8, R8 ;  /* 0x0000000800087245 */ /* 0x000fe40000201000 */
[----:B------:R-:W-:-:S03]  /*2e40*/  FSEL R21, R21, -INF , !P1 ;  /* 0xff80000015157808 */ /* 0x000fc60004800000 */
[C---:B------:R-:W-:Y:S01]  /*2e50*/  HMMA.16816.F32 R44, R24.reuse, R18, R44 ;  /* 0x00000012182c723c */ /* 0x040fe2000000182c */
[CC--:B------:R-:W-:Y:S01]  /*2e60*/  FFMA.FTZ R23, R0.reuse, R8.reuse, R53 ;  /* 0x0000000800177223 */ /* 0x0c0fe20000010035 */
[----:B------:R-:W-:Y:S01]  /*2e70*/  FFMA.FTZ R19, R0, R8, R55 ;  /* 0x0000000800137223 */ /* 0x000fe20000010037 */
[----:B------:R-:W-:Y:S01]  /*2e80*/  VIADD R8, R10, 0x11 ;  /* 0x000000110a087836 */ /* 0x000fe20000000000 */
[----:B------:R-:W-:Y:S02]  /*2e90*/  FSEL R53, R57, -INF , !P4 ;  /* 0xff80000039357808 */ /* 0x000fe40006000000 */
[----:B------:R-:W-:Y:S02]  /*2ea0*/  ISETP.GE.AND P4, PT, R17, R95, PT ;  /* 0x0000005f1100720c */ /* 0x000fe40003f86270 */
[----:B------:R-:W-:Y:S01]  /*2eb0*/  HMMA.16816.F32 R36, R24, R14, R36 ;  /* 0x0000000e1824723c */ /* 0x000fe20000001824 */
[C---:B------:R-:W-:Y:S01]  /*2ec0*/  FFMA.FTZ R25, R0.reuse, R3, R30 ;  /* 0x0000000300197223 */ /* 0x040fe2000001001e */
[CC--:B------:R-:W-:Y:S01]  /*2ed0*/  FFMA.FTZ R27, R0.reuse, R13.reuse, R52 ;  /* 0x0000000d001b7223 */ /* 0x0c0fe20000010034 */
[----:B------:R-:W-:Y:S01]  /*2ee0*/  FFMA.FTZ R13, R0, R13, R54 ;  /* 0x0000000d000d7223 */ /* 0x000fe20000010036 */
[----:B------:R-:W-:Y:S01]  /*2ef0*/  ISETP.GE.AND P1, PT, R8, R96, PT ;  /* 0x000000600800720c */ /* 0x000fe20003f26270 */
[----:B------:R-:W-:Y:S01]  /*2f00*/  VIADD R3, R10, 0x20 ;  /* 0x000000200a037836 */ /* 0x000fe20000000000 */
[----:B------:R-:W-:-:S02]  /*2f10*/  FSEL R25, R25, -INF , !P2 ;  /* 0xff80000019197808 */ /* 0x000fc40005000000 */
[----:B------:R-:W-:Y:S02]  /*2f20*/  FSEL R27, R27, -INF , !P0 ;  /* 0xff8000001b1b7808 */ /* 0x000fe40004000000 */
[----:B------:R-:W-:Y:S02]  /*2f30*/  ISETP.GE.AND P2, PT, R17, R96, PT ;  /* 0x000000601100720c */ /* 0x000fe40003f46270 */
[----:B------:R-:W-:Y:S02]  /*2f40*/  ISETP.GE.AND P0, PT, R8, R95, PT ;  /* 0x0000005f0800720c */ /* 0x000fe40003f06270 */
[----:B------:R-:W-:Y:S02]  /*2f50*/  FSEL R13, R13, -INF , !P6 ;  /* 0xff8000000d0d7808 */ /* 0x000fe40007000000 */
[----:B------:R-:W-:Y:S02]  /*2f60*/  FSEL R23, R23, -INF , !P3 ;  /* 0xff80000017177808 */ /* 0x000fe40005800000 */
[----:B------:R-:W-:-:S02]  /*2f70*/  I2FP.F32.U32 R17, R17 ;  /* 0x0000001100117245 */ /* 0x000fc40000201000 */
[----:B------:R-:W-:Y:S02]  /*2f80*/  I2FP.F32.U32 R8, R8 ;  /* 0x0000000800087245 */ /* 0x000fe40000201000 */
[C---:B------:R-:W-:Y:S01]  /*2f90*/  ISETP.GE.AND P6, PT, R11.reuse, R96, PT ;  /* 0x000000600b00720c */ /* 0x040fe20003fc6270 */
[C---:B------:R-:W-:Y:S01]  /*2fa0*/  FFMA.FTZ R48, R0.reuse, R17, R48 ;  /* 0x0000001100307223 */ /* 0x040fe20000010030 */
[----:B------:R-:W-:Y:S01]  /*2fb0*/  ISETP.GE.AND P3, PT, R11, R95, PT ;  /* 0x0000005f0b00720c */ /* 0x000fe20003f66270 */
[CC--:B------:R-:W-:Y:S01]  /*2fc0*/  FFMA.FTZ R49, R0.reuse, R8.reuse, R49 ;  /* 0x0000000800317223 */ /* 0x0c0fe20000010031 */
[----:B------:R-:W-:Y:S01]  /*2fd0*/  I2FP.F32.U32 R11, R11 ;  /* 0x0000000b000b7245 */ /* 0x000fe20000201000 */
[C---:B------:R-:W-:Y:S01]  /*2fe0*/  FFMA.FTZ R17, R0.reuse, R17, R50 ;  /* 0x0000001100117223 */ /* 0x040fe20000010032 */
[----:B------:R-:W-:Y:S01]  /*2ff0*/  FFMA.FTZ R15, R0, R8, R51 ;  /* 0x00000008000f7223 */ /* 0x000fe20000010033 */
[----:B------:R-:W-:Y:S01]  /*3000*/  VIADD R8, R10, 0x21 ;  /* 0x000000210a087836 */ /* 0x000fe20000000000 */
[----:B------:R-:W-:Y:S01]  /*3010*/  FSEL R19, R19, -INF , !P5 ;  /* 0xff80000013137808 */ /* 0x000fe20006800000 */
[-C--:B------:R-:W-:Y:S01]  /*3020*/  FFMA.FTZ R44, R0, R11.reuse, R44 ;  /* 0x0000000b002c7223 */ /* 0x080fe2000001002c */
[----:B------:R-:W-:Y:S01]  /*3030*/  FSEL R55, R48, -INF , !P2 ;  /* 0xff80000030377808 */ /* 0x000fe20005000000 */
[----:B------:R-:W-:Y:S01]  /*3040*/  FFMA.FTZ R11, R0, R11, R46 ;  /* 0x0000000b000b7223 */ /* 0x000fe2000001002e */
[----:B------:R-:W-:-:S02]  /*3050*/  FSEL R51, R49, -INF , !P1 ;  /* 0xff80000031337808 */ /* 0x000fc40004800000 */
[C---:B------:R-:W-:Y:S02]  /*3060*/  ISETP.GE.AND P5, PT, R9.reuse, R96, PT ;  /* 0x000000600900720c */ /* 0x040fe40003fa6270 */
[----:B------:R-:W-:Y:S02]  /*3070*/  ISETP.GE.AND P2, PT, R9, R95, PT ;  /* 0x0000005f0900720c */ /* 0x000fe40003f46270 */
[----:B------:R-:W-:Y:S02]  /*3080*/  FSEL R17, R17, -INF , !P4 ;  /* 0xff80000011117808 */ /* 0x000fe40006000000 */
[----:B------:R-:W-:Y:S02]  /*3090*/  FSEL R15, R15, -INF , !P0 ;  /* 0xff8000000f0f7808 */ /* 0x000fe40004000000 */
[----:B------:R-:W-:Y:S02]  /*30a0*/  FSEL R49, R44, -INF , !P6 ;  /* 0xff8000002c317808 */ /* 0x000fe40007000000 */
[----:B------:R-:W-:-:S02]  /*30b0*/  I2FP.F32.U32 R9, R9 ;  /* 0x0000000900097245 */ /* 0x000fc40000201000 */
[CC--:B------:R-:W-:Y:S02]  /*30c0*/  ISETP.GE.AND P4, PT, R3.reuse, R96.reuse, PT ;  /* 0x000000600300720c */ /* 0x0c0fe40003f86270 */
[----:B------:R-:W-:Y:S01]  /*30d0*/  ISETP.GE.AND P1, PT, R3, R95, PT ;  /* 0x0000005f0300720c */ /* 0x000fe20003f26270 */
[-C--:B------:R-:W-:Y:S01]  /*30e0*/  FFMA.FTZ R45, R0, R9.reuse, R45 ;  /* 0x00000009002d7223 */ /* 0x080fe2000001002d */
[----:B------:R-:W-:Y:S01]  /*30f0*/  ISETP.GE.AND P0, PT, R8, R96, PT ;  /* 0x000000600800720c */ /* 0x000fe20003f06270 */
[----:B------:R-:W-:Y:S01]  /*3100*/  FFMA.FTZ R9, R0, R9, R47 ;  /* 0x0000000900097223 */ /* 0x000fe2000001002f */
[----:B------:R-:W-:Y:S02]  /*3110*/  ISETP.GE.AND P6, PT, R8, R95, PT ;  /* 0x0000005f0800720c */ /* 0x000fe40003fc6270 */
[----:B------:R-:W-:Y:S02]  /*3120*/  I2FP.F32.U32 R3, R3 ;  /* 0x0000000300037245 */ /* 0x000fe40000201000 */
[----:B------:R-:W-:-:S02]  /*3130*/  I2FP.F32.U32 R8, R8 ;  /* 0x0000000800087245 */ /* 0x000fc40000201000 */
        /* <DEDUP_REMOVED lines=8> */
[----:B------:R-:W-:Y:S02]  /*31c0*/  FSEL R41, R45, -INF , !P5 ;  /* 0xff8000002d297808 */ /* 0x000fe40006800000 */
[----:B------:R-:W-:-:S02]  /*31d0*/  ISETP.GE.AND P2, PT, R8, R96, PT ;  /* 0x000000600800720c */ /* 0x000fc40003f46270 */
[-C--:B------:R-:W-:Y:S02]  /*31e0*/  ISETP.GE.AND P4, PT, R8, R95.reuse, PT ;  /* 0x0000005f0800720c */ /* 0x080fe40003f86270 */
[----:B------:R-:W-:Y:S02]  /*31f0*/  I2FP.F32.U32 R45, R12 ;  /* 0x0000000c002d7245 */ /* 0x000fe40000201000 */
[----:B------:R-:W-:Y:S02]  /*3200*/  I2FP.F32.U32 R8, R8 ;  /* 0x0000000800087245 */ /* 0x000fe40000201000 */
[----:B------:R-:W-:Y:S01]  /*3210*/  ISETP.GE.AND P5, PT, R12, R95, PT ;  /* 0x0000005f0c00720c */ /* 0x000fe20003fa6270 */
[-C--:B------:R-:W-:Y:S01]  /*3220*/  FFMA.FTZ R38, R0, R45.reuse, R38 ;  /* 0x0000002d00267223 */ /* 0x080fe20000010026 */
[----:B------:R-:W-:Y:S01]  /*3230*/  FSEL R89, R42, -INF , !P1 ;  /* 0xff8000002a597808 */ /* 0x000fe20004800000 */
[CC--:B------:R-:W-:Y:S01]  /*3240*/  FFMA.FTZ R37, R0.reuse, R8.reuse, R37 ;  /* 0x0000000800257223 */ /* 0x0c0fe20000010025 */
[----:B------:R-:W-:Y:S01]  /*3250*/  FFMA.FTZ R39, R0, R8, R39 ;  /* 0x0000000800277223 */ /* 0x000fe20000010027 */
[----:B------:R-:W-:Y:S01]  /*3260*/  FSEL R87, R87, -INF , !P0 ;  /* 0xff80000057577808 */ /* 0x000fe20004000000 */
[----:B------:R-:W-:Y:S01]  /*3270*/  VIADD R8, R10, 0x31 ;  /* 0x000000310a087836 */ /* 0x000fe20000000000 */
[C---:B------:R-:W-:Y:S01]  /*3280*/  ISETP.GE.AND P1, PT, R3.reuse, R96, PT ;  /* 0x000000600300720c */ /* 0x040fe20003f26270 */
[----:B------:R-:W-:Y:S01]  /*3290*/  FFMA.FTZ R36, R0, R45, R36 ;  /* 0x0000002d00247223 */ /* 0x000fe20000010024 */
[----:B------:R-:W-:-:S02]  /*32a0*/  ISETP.GE.AND P0, PT, R3, R95, PT ;  /* 0x0000005f0300720c */ /* 0x000fc40003f06270 */
[----:B------:R-:W-:Y:S02]  /*32b0*/  I2FP.F32.U32 R3, R3 ;  /* 0x0000000300037245 */ /* 0x000fe40000201000 */
[----:B------:R-:W-:Y:S02]  /*32c0*/  FSEL R103, R38, -INF , !P5 ;  /* 0xff80000026677808 */ /* 0x000fe40006800000 */
[----:B------:R-:W-:Y:S01]  /*32d0*/  FSEL R119, R37, -INF , !P2 ;  /* 0xff80000025777808 */ /* 0x000fe20005000000 */
[CC--:B------:R-:W-:Y:S01]  /*32e0*/  FFMA.FTZ R34, R0.reuse, R3.reuse, R34 ;  /* 0x0000000300227223 */ /* 0x0c0fe20000010022 */
[----:B------:R-:W-:Y:S01]  /*32f0*/  FSEL R11, R11, -INF , !P3 ;  /* 0xff8000000b0b7808 */ /* 0x000fe20005800000 */
[----:B------:R-:W-:Y:S01]  /*3300*/  FFMA.FTZ R32, R0, R3, R32 ;  /* 0x0000000300207223 */ /* 0x000fe20000010020 */
[C---:B------:R-:W-:Y:S02]  /*3310*/  ISETP.GE.AND P5, PT, R8.reuse, R96, PT ;  /* 0x000000600800720c */ /* 0x040fe40003fa6270 */
[----:B------:R-:W-:-:S02]  /*3320*/  ISETP.GE.AND P2, PT, R8, R95, PT ;  /* 0x0000005f0800720c */ /* 0x000fc40003f46270 */
[----:B------:R-:W-:Y:S02]  /*3330*/  ISETP.GE.AND P3, PT, R12, R96, PT ;  /* 0x000000600c00720c */ /* 0x000fe40003f66270 */
[----:B------:R-:W-:Y:S02]  /*3340*/  I2FP.F32.U32 R8, R8 ;  /* 0x0000000800087245 */ /* 0x000fe40000201000 */
[----:B------:R-:W-:Y:S02]  /*3350*/  FSEL R105, R43, -INF , !P6 ;  /* 0xff8000002b697808 */ /* 0x000fe40007000000 */
[----:B------:R-:W-:Y:S01]  /*3360*/  FSEL R137, R36, -INF , !P3 ;  /* 0xff80000024897808 */ /* 0x000fe20005800000 */
[----:B------:R-:W-:Y:S01]  /*3370*/  FFMA.FTZ R104, R0, R8, R33 ;  /* 0x0000000800687223 */ /* 0x000fe20000010021 */
[C---:B------:R-:W-:Y:S02]  /*3380*/  ISETP.GE.AND P6, PT, R10.reuse, R96, PT ;  /* 0x000000600a00720c */ /* 0x040fe40003fc6270 */
[----:B------:R-:W-:-:S02]  /*3390*/  ISETP.GE.AND P3, PT, R10, R95, PT ;  /* 0x0000005f0a00720c */ /* 0x000fc40003f66270 */
[----:B------:R-:W-:Y:S01]  /*33a0*/  I2FP.F32.U32 R3, R10 ;  /* 0x0000000a00037245 */ /* 0x000fe20000201000 */
[----:B------:R-:W-:Y:S01]  /*33b0*/  VIADD R10, R10, 0x39 ;  /* 0x000000390a0a7836 */ /* 0x000fe20000000000 */
[----:B------:R-:W-:Y:S02]  /*33c0*/  FSEL R33, R34, -INF , !P0 ;  /* 0xff80000022217808 */ /* 0x000fe40004000000 */
[----:B------:R-:W-:Y:S01]  /*33d0*/  ISETP.NE.AND P0, PT, R94, 0x1, PT ;  /* 0x000000015e00780c */ /* 0x000fe20003f05270 */
[-C--:B------:R-:W-:Y:S01]  /*33e0*/  FFMA.FTZ R58, R0, R3.reuse, R58 ;  /* 0x00000003003a7223 */ /* 0x080fe2000001003a */
[----:B------:R-:W-:Y:S02]  /*33f0*/  FSEL R101, R39, -INF , !P4 ;  /* 0xff80000027657808 */ /* 0x000fe40006000000 */
[----:B------:R-:W-:Y:S01]  /*3400*/  FSEL R99, R32, -INF , !P1 ;  /* 0xff80000020637808 */ /* 0x000fe20004800000 */
[----:B------:R-:W-:Y:S01]  /*3410*/  FFMA.FTZ R32, R0, R8, R35 ;  /* 0x0000000800207223 */ /* 0x000fe20000010023 */
[----:B------:R-:W-:Y:S01]  /*3420*/  ISETP.GE.AND P4, PT, R10, R96, PT ;  /* 0x000000600a00720c */ /* 0x000fe20003f86270 */
[----:B------:R-:W-:Y:S01]  /*3430*/  FFMA.FTZ R35, R0, R3, R56 ;  /* 0x0000000300237223 */ /* 0x000fe20000010038 */
[----:B------:R-:W-:-:S02]  /*3440*/  ISETP.GE.AND P1, PT, R10, R95, PT ;  /* 0x0000005f0a00720c */ /* 0x000fc40003f26270 */
[----:B------:R-:W-:Y:S02]  /*3450*/  I2FP.F32.U32 R10, R10 ;  /* 0x0000000a000a7245 */ /* 0x000fe40000201000 */
[----:B------:R-:W-:Y:S02]  /*3460*/  FSEL R104, R104, -INF , !P5 ;  /* 0xff80000068687808 */ /* 0x000fe40006800000 */
[----:B------:R-:W-:Y:S01]  /*3470*/  FSEL R32, R32, -INF , !P2 ;  /* 0xff80000020207808 */ /* 0x000fe20005000000 */
[CC--:B------:R-:W-:Y:S01]  /*3480*/  FFMA.FTZ R102, R0.reuse, R10.reuse, R29 ;  /* 0x0000000a00667223 */ /* 0x0c0fe2000001001d */
[----:B------:R-:W-:Y:S01]  /*3490*/  FFMA.FTZ R31, R0, R10, R31 ;  /* 0x0000000a001f7223 */ /* 0x000fe2000001001f */
        /* <DEDUP_REMOVED lines=16> */
.L_x_4340:
[----:B------:R-:W1:Y:S01]  /*35a0*/  LDC R37, c[0x0][0x4f0] ;  /* 0x00013c00ff257b82 */ /* 0x000e620000000800 */
[----:B------:R-:W-:Y:S01]  /*35b0*/  IADD3 R16, PT, PT, R2, -0x80, RZ ;  /* 0xffffff8002107810 */ /* 0x000fe20007ffe0ff */
[----:B------:R-:W2:Y:S01]  /*35c0*/  LDCU.64 UR6, c[0x0][0x3a0] ;  /* 0x00007400ff0677ac */ /* 0x000ea20008000a00 */
[----:B------:R-:W-:Y:S02]  /*35d0*/  IABS R12, R4 ;  /* 0x00000004000c7213 */ /* 0x000fe40000000000 */
        /* <DEDUP_REMOVED lines=43> */
[----:B------:R-:W-:-:S04]  /*3890*/  IMAD R8, R3, R92, RZ ;  /* 0x0000005c03087224 */ /* 0x000fc800078e02ff */
[C---:B------:R-:W-:Y:S02]  /*38a0*/  IMAD R8, R37.reuse, R93, R8 ;  /* 0x0000005d25087224 */ /* 0x040fe400078e0208 */
[----:B------:R-:W-:-:S04]  /*38b0*/  IMAD.WIDE.U32 R36, R37, R92, RZ ;  /* 0x0000005c25247225 */ /* 0x000fc800078e00ff */
        /* <DEDUP_REMOVED lines=9> */
.L_x_4341:
[----:B------:R-:W1:Y:S01]  /*3950*/  LDCU UR5, c[0x0][0x440] ;  /* 0x00008800ff0577ac */ /* 0x000e620008000800 */
[----:B------:R-:W-:-:S04]  /*3960*/  LEA R2, P1, R123, R118, 0x1 ;  /* 0x000000767b027211 */ /* 0x000fc800078208ff */
[----:B------:R-:W-:Y:S02]  /*3970*/  LEA.HI.X R3, R123, R117, R122, 0x1, P1 ;  /* 0x000000757b037211 */ /* 0x000fe400008f0c7a */
[----:B-1----:R-:W-:Y:S02]  /*3980*/  ISETP.GE.AND P4, PT, R130, UR5, PT ;  /* 0x0000000582007c0c */ /* 0x002fe4000bf86270 */
[----:B------:R-:W-:Y:S02]  /*3990*/  ISETP.GE.AND P3, PT, R116, UR5, PT ;  /* 0x0000000574007c0c */ /* 0x000fe4000bf66270 */
[----:B------:R-:W-:-:S09]  /*39a0*/  ISETP.GE.AND P2, PT, R115, UR5, PT ;  /* 0x0000000573007c0c */ /* 0x000fd2000bf46270 */
[--C-:B------:R-:W-:Y:S02]  /*39b0*/  @!P4 IMAD.MOV.U32 R36, RZ, RZ, R118.reuse ;  /* 0x000000ffff24c224 */ /* 0x100fe400078e0076 */
[----:B------:R-:W-:Y:S01]  /*39c0*/  @!P4 IMAD.MOV.U32 R37, RZ, RZ, R117 ;  /* 0x000000ffff25c224 */ /* 0x000fe200078e0075 */
        /* <DEDUP_REMOVED lines=12> */
[----:B-1----:R-:W-:Y:S01]  /*3a90*/  @!P2 IMAD.MOV.U32 R36, RZ, RZ, R118 ;  /* 0x000000ffff24a224 */ /* 0x002fe200078e0076 */
[----:B------:R-:W-:-:S05]  /*3aa0*/  @!P2 MOV R37, R117 ;  /* 0x000000750025a202 */ /* 0x000fca0000000f00 */
        /* <DEDUP_REMOVED lines=21> */
.L_x_4339:
[----:B--2---:R-:W-:Y:S01]  /*3c00*/  FMNMX3.FTZ R2, R35, R53, R27, !PT ;  /* 0x0000003523027276 */ /* 0x004fe2000781001b */
        /* <DEDUP_REMOVED lines=16> */
[----:B------:R-:W-:Y:S01]  /*3d10*/  IADD3 R110, PT, PT, R85, R84, RZ ;  /* 0x00000054556e7210 */ /* 0x000fe20007ffe0ff */
[----:B------:R-:W2:Y:S03]  /*3d20*/  SHFL.BFLY PT, R2, R37, 0x2, 0x1f ;  /* 0x0c401f0025027f89 */ /* 0x000ea600000e0000 */
[----:B------:R-:W-:Y:S01]  /*3d30*/  LEA R110, R110, UR4, 0x1 ;  /* 0x000000046e6e7c11 */ /* 0x000fe2000f8e08ff */
[----:B------:R-:W3:Y:S03]  /*3d40*/  SHFL.BFLY PT, R8, R39, 0x2, 0x1f ;  /* 0x0c401f0027087f89 */ /* 0x000ee600000e0000 */
[----:B------:R-:W-:Y:S01]  /*3d50*/  IADD3 R108, PT, PT, R5, R110, RZ ;  /* 0x0000006e056c7210 */ /* 0x000fe20007ffe0ff */
[----:B------:R-:W-:Y:S04]  /*3d60*/  LDSM.16.MT88.4 R56, [R110+0x7000] ;  /* 0x007000006e38783b */ /* 0x000fe80000004200 */
[----:B------:R-:W-:Y:S04]  /*3d70*/  LDSM.16.MT88.4 R72, [R110+0x8000] ;  /* 0x008000006e48783b */ /* 0x000fe80000004200 */
[----:B------:R-:W-:Y:S01]  /*3d80*/  LDSM.16.MT88.4 R64, [R108+0x7000] ;  /* 0x007000006c40783b */ /* 0x000fe20000004200 */
[----:B--2---:R-:W-:-:S02]  /*3d90*/  FMNMX.FTZ R2, R37, R2, !PT ;  /* 0x0000000225027209 */ /* 0x004fc40007810000 */
[----:B---3--:R-:W-:-:S03]  /*3da0*/  FMNMX.FTZ R8, R39, R8, !PT ;  /* 0x0000000827087209 */ /* 0x008fc60007810000 */
[----:B------:R-:W2:Y:S04]  /*3db0*/  SHFL.BFLY PT, R3, R2, 0x1, 0x1f ;  /* 0x0c201f0002037f89 */ /* 0x000ea800000e0000 */
[----:B------:R-:W3:Y:S01]  /*3dc0*/  SHFL.BFLY PT, R37, R8, 0x1, 0x1f ;  /* 0x0c201f0008257f89 */ /* 0x000ee200000e0000 */
[----:B--2---:R-:W-:Y:S02]  /*3dd0*/  FMNMX.FTZ R3, R2, R3, !PT ;  /* 0x0000000302037209 */ /* 0x004fe40007810000 */
[----:B---3--:R-:W-:-:S03]  /*3de0*/  FMNMX.FTZ R2, R8, R37, !PT ;  /* 0x0000002508027209 */ /* 0x008fc60007810000 */
[C---:B-1----:R-:W-:Y:S01]  /*3df0*/  FMUL.FTZ R106, R3.reuse, UR6 ;  /* 0x00000006036a7c20 */ /* 0x042fe20008410000 */
        /* <DEDUP_REMOVED lines=14> */
[----:B------:R-:W-:Y:S01]  /*3ee0*/  MUFU.EX2 R143, R143 ;  /* 0x0000008f008f7308 */ /* 0x000fe20000000800 */
[----:B------:R-:W-:Y:S01]  /*3ef0*/  FFMA.FTZ R30, R15, UR6, -R34 ;  /* 0x000000060f1e7c23 */ /* 0x000fe20008010822 */
[--C-:B------:R-:W-:Y:S01]  /*3f00*/  FFMA.FTZ R28, R51, UR6, -R106.reuse ;  /* 0x00000006331c7c23 */ /* 0x100fe2000801086a */
[----:B------:R-:W-:Y:S01]  /*3f10*/  LDSM.16.MT88.4 R12, [R110+0x7400] ;  /* 0x007400006e0c783b */ /* 0x000fe20000004200 */
[--C-:B------:R-:W-:Y:S01]  /*3f20*/  FFMA.FTZ R27, R49, UR6, -R106.reuse ;  /* 0x00000006311b7c23 */ /* 0x100fe2000801086a */
[----:B------:R-:W-:Y:S01]  /*3f30*/  FFMA.FTZ R24, R41, UR6, -R106 ;  /* 0x0000000629187c23 */ /* 0x000fe2000801086a */
[--C-:B------:R-:W-:Y:S01]  /*3f40*/  FFMA.FTZ R29, R17, UR6, -R34.reuse ;  /* 0x00000006111d7c23 */ /* 0x100fe20008010822 */
[--C-:B------:R-:W-:Y:S01]  /*3f50*/  FFMA.FTZ R26, R11, UR6, -R34.reuse ;  /* 0x000000060b1a7c23 */ /* 0x100fe20008010822 */
[----:B------:R-:W1:Y:S01]  /*3f60*/  MUFU.EX2 R138, R138 ;  /* 0x0000008a008a7308 */ /* 0x000e620000000800 */
[----:B------:R-:W-:Y:S01]  /*3f70*/  FFMA.FTZ R5, R9, UR6, -R34 ;  /* 0x0000000609057c23 */ /* 0x000fe20008010822 */
[----:B------:R-:W2:Y:S01]  /*3f80*/  LDSM.16.MT88.4 R40, [R110+0x6000] ;  /* 0x006000006e28783b */ /* 0x000ea20000004200 */
[--C-:B------:R-:W-:Y:S01]  /*3f90*/  FFMA.FTZ R100, R88, UR6, -R106.reuse ;  /* 0x0000000658647c23 */ /* 0x100fe2000801086a */
[----:B------:R-:W-:Y:S01]  /*3fa0*/  FFMA.FTZ R91, R87, UR6, -R106 ;  /* 0x00000006575b7c23 */ /* 0x000fe2000801086a */
[----:B------:R-:W-:Y:S01]  /*3fb0*/  FFMA.FTZ R98, R89, UR6, -R34 ;  /* 0x0000000659627c23 */ /* 0x000fe20008010822 */
[----:B------:R-:W3:Y:S01]  /*3fc0*/  LDSM.16.MT88.4 R48, [R108+0x6000] ;  /* 0x006000006c30783b */ /* 0x000ee20000004200 */
[--C-:B------:R-:W-:Y:S01]  /*3fd0*/  FFMA.FTZ R90, R137, UR6, -R106.reuse ;  /* 0x00000006895a7c23 */ /* 0x100fe2000801086a */
[----:B------:R-:W-:Y:S01]  /*3fe0*/  MUFU.EX2 R107, R107 ;  /* 0x0000006b006b7308 */ /* 0x000fe20000000800 */
[----:B------:R-:W-:Y:S01]  /*3ff0*/  FFMA.FTZ R87, R119, UR6, -R106 ;  /* 0x0000000677577c23 */ /* 0x000fe2000801086a */
[----:B------:R-:W4:Y:S01]  /*4000*/  LDSM.16.MT88.4 R16, [R110+0x6400] ;  /* 0x006400006e10783b */ /* 0x000f220000004200 */
[--C-:B------:R-:W-:Y:S01]  /*4010*/  FFMA.FTZ R89, R105, UR6, -R34.reuse ;  /* 0x0000000669597c23 */ /* 0x100fe20008010822 */
[--C-:B------:R-:W-:Y:S01]  /*4020*/  FFMA.FTZ R88, R103, UR6, -R34.reuse ;  /* 0x0000000667587c23 */ /* 0x100fe20008010822 */
[----:B------:R-:W-:Y:S01]  /*4030*/  FFMA.FTZ R85, R101, UR6, -R34 ;  /* 0x0000000665557c23 */ /* 0x000fe20008010822 */
[----:B------:R-:W5:Y:S01]  /*4040*/  LDSM.16.MT88.4 R20, [R108+0x6400] ;  /* 0x006400006c14783b */ /* 0x000f620000004200 */
        /* <DEDUP_REMOVED lines=11> */
[----:B------:R-:W-:-:S06]  /*4100*/  FADD.FTZ R138, R143, R138 ;  /* 0x0000008a8f8a7221 */ /* 0x000fcc0000010000 */
[----:B------:R-:W1:Y:S01]  /*4110*/  MUFU.EX2 R141, R141 ;  /* 0x0000008d008d7308 */ /* 0x000e620000000800 */
[----:B--2---:R-:W-:Y:S01]  /*4120*/  F2FP.F16.F32.PACK_AB R82, R86, R107 ;  /* 0x0000006b5652723e */ /* 0x004fe200000000ff */
[----:B------:R-:W-:-:S04]  /*4130*/  FADD.FTZ R107, R107, R138 ;  /* 0x0000008a6b6b7221 */ /* 0x000fc80000010000 */
[----:B------:R-:W-:Y:S02]  /*4140*/  FADD.FTZ R86, R86, R107 ;  /* 0x0000006b56567221 */ /* 0x000fe40000010000 */
[----:B------:R-:W-:Y:S08]  /*4150*/  MUFU.EX2 R139, R139 ;  /* 0x0000008b008b7308 */ /* 0x000ff00000000800 */
[----:B------:R-:W2:Y:S01]  /*4160*/  MUFU.EX2 R84, R84 ;  /* 0x0000005400547308 */ /* 0x000ea20000000800 */
[----:B-1----:R-:W-:Y:S01]  /*4170*/  F2FP.F16.F32.PACK_AB R81, R141, R136 ;  /* 0x000000888d51723e */ /* 0x002fe200000000ff */
[----:B------:R-:W-:-:S06]  /*4180*/  FADD.FTZ R136, R136, R141 ;  /* 0x0000008d88887221 */ /* 0x000fcc0000010000 */
[----:B------:R-:W-:Y:S08]  /*4190*/  MUFU.EX2 R35, R35 ;  /* 0x0000002300237308 */ /* 0x000ff00000000800 */
[----:B------:R-:W1:Y:S01]  /*41a0*/  MUFU.EX2 R28, R28 ;  /* 0x0000001c001c7308 */ /* 0x000e620000000800 */
[----:B--2---:R-:W-:Y:S01]  /*41b0*/  F2FP.F16.F32.PACK_AB R83, R84, R139 ;  /* 0x0000008b5453723e */ /* 0x004fe200000000ff */
[----:B------:R-:W-:-:S04]  /*41c0*/  FADD.FTZ R139, R139, R136 ;  /* 0x000000888b8b7221 */ /* 0x000fc80000010000 */
[----:B------:R-:W-:Y:S01]  /*41d0*/  FADD.FTZ R84, R84, R139 ;  /* 0x0000008b54547221 */ /* 0x000fe20000010000 */
[----:B------:R-:W-:Y:S01]  /*41e0*/  MOV R139, 0xffffffff ;  /* 0xffffffff008b7802 */ /* 0x000fe20000000f00 */
[----:B------:R-:W-:Y:S01]  /*41f0*/  MUFU.EX2 R27, R27 ;  /* 0x0000001b001b7308 */ /* 0x000fe20000000800 */
[C---:B------:R-:W-:Y:S07]  /*4200*/  HMMA.16816.F32 R52, R80.reuse, R56, RZ ;  /* 0x000000385034723c */ /* 0x040fee00000018ff */
[----:B------:R-:W2:Y:S01]  /*4210*/  MUFU.EX2 R24, R24 ;  /* 0x0000001800187308 */ /* 0x000ea20000000800 */
[----:B------:R-:W-:Y:S01]  /*4220*/  HMMA.16816.F32 R56, R80, R58, RZ ;  /* 0x0000003a5038723c */ /* 0x000fe200000018ff */
[----:B-1----:R-:W-:Y:S01]  /*4230*/  F2FP.F16.F32.PACK_AB R8, R28, R35 ;  /* 0x000000231c08723e */ /* 0x002fe200000000ff */
[----:B------:R-:W-:-:S04]  /*4240*/  FADD.FTZ R35, R35, R86 ;  /* 0x0000005623237221 */ /* 0x000fc80000010000 */
[----:B------:R-:W-:Y:S01]  /*4250*/  FADD.FTZ R28, R28, R35 ;  /* 0x000000231c1c7221 */ /* 0x000fe20000010000 */
[----:B------:R-:W-:Y:S01]  /*4260*/  MUFU.EX2 R29, R29 ;  /* 0x0000001d001d7308 */ /* 0x000fe20000000800 */
[C---:B------:R-:W-:Y:S07]  /*4270*/  HMMA.16816.F32 R68, R80.reuse, R72, RZ ;  /* 0x000000485044723c */ /* 0x040fee00000018ff */
[----:B------:R-:W1:Y:S01]  /*4280*/  MUFU.EX2 R30, R30 ;  /* 0x0000001e001e7308 */ /* 0x000e620000000800 */
[----:B--2---:R-:W-:Y:S01]  /*4290*/  F2FP.F16.F32.PACK_AB R10, R24, R27 ;  /* 0x0000001b180a723e */ /* 0x004fe200000000ff */
[----:B------:R-:W-:Y:S01]  /*42a0*/  HMMA.16816.F32 R72, R80, R74, RZ ;  /* 0x0000004a5048723c */ /* 0x000fe200000018ff */
[----:B------:R-:W-:-:S04]  /*42b0*/  FADD.FTZ R27, R27, R28 ;  /* 0x0000001c1b1b7221 */ /* 0x000fc80000010000 */
[----:B------:R-:W-:Y:S01]  /*42c0*/  FADD.FTZ R27, R24, R27 ;  /* 0x0000001b181b7221 */ /* 0x000fe20000010000 */
[----:B------:R-:W-:Y:S02]  /*42d0*/  MUFU.EX2 R26, R26 ;  /* 0x0000001a001a7308 */ /* 0x000fe40000000800 */
[C---:B------:R-:W-:Y:S06]  /*42e0*/  HMMA.16816.F32 R36, R80.reuse, R40, RZ ;  /* 0x000000285024723c */ /* 0x040fec00000018ff */
[----:B------:R-:W2:Y:S01]  /*42f0*/  MUFU.EX2 R5, R5 ;  /* 0x0000000500057308 */ /* 0x000ea20000000800 */
[----:B-1----:R-:W-:Y:S01]  /*4300*/  F2FP.F16.F32.PACK_AB R9, R30, R29 ;  /* 0x0000001d1e09723e */ /* 0x002fe200000000ff */
[----:B---3--:R-:W-:Y:S01]  /*4310*/  HMMA.16816.F32 R44, R80, R48, RZ ;  /* 0x00000030502c723c */ /* 0x008fe200000018ff */
[----:B------:R-:W-:-:S04]  /*4320*/  FADD.FTZ R29, R29, R84 ;  /* 0x000000541d1d7221 */ /* 0x000fc80000010000 */
[----:B------:R-:W-:Y:S01]  /*4330*/  FADD.FTZ R29, R30, R29 ;  /* 0x0000001d1e1d7221 */ /* 0x000fe20000010000 */
[----:B------:R-:W-:Y:S02]  /*4340*/  MUFU.EX2 R100, R100 ;  /* 0x0000006400647308 */ /* 0x000fe40000000800 */
[C---:B------:R-:W-:Y:S06]  /*4350*/  HMMA.16816.F32 R60, R80.reuse, R64, RZ ;  /* 0x00000040503c723c */ /* 0x040fec00000018ff */
[----:B------:R-:W1:Y:S01]  /*4360*/  MUFU.EX2 R91, R91 ;  /* 0x0000005b005b7308 */ /* 0x000e620000000800 */
[----:B--2---:R-:W-:Y:S01]  /*4370*/  F2FP.F16.F32.PACK_AB R11, R5, R26 ;  /* 0x0000001a050b723e */ /* 0x004fe200000000ff */
[----:B------:R-:W-:Y:S01]  /*4380*/  HMMA.16816.F32 R40, R80, R42, RZ ;  /* 0x0000002a5028723c */ /* 0x000fe200000018ff */
[----:B------:R-:W-:-:S04]  /*4390*/  FADD.FTZ R26, R26, R29 ;  /* 0x0000001d1a1a7221 */ /* 0x000fc80000010000 */
[----:B------:R-:W-:Y:S01]  /*43a0*/  FADD.FTZ R5, R5, R26 ;  /* 0x0000001a05057221 */ /* 0x000fe20000010000 */
[----:B------:R-:W-:Y:S02]  /*43b0*/  MUFU.EX2 R90, R90 ;  /* 0x0000005a005a7308 */ /* 0x000fe40000000800 */
[C---:B------:R-:W-:Y:S06]  /*43c0*/  HMMA.16816.F32 R52, R8.reuse, R12, R52 ;  /* 0x0000000c0834723c */ /* 0x040fec0000001834 */
[----:B------:R-:W-:Y:S02]  /*43d0*/  MUFU.EX2 R87, R87 ;  /* 0x0000005700577308 */ /* 0x000fe40000000800 */
[----:B------:R-:W-:Y:S01]  /*43e0*/  HMMA.16816.F32 R56, R8, R14, R56 ;  /* 0x0000000e0838723c */ /* 0x000fe20000001838 */
[----:B------:R-:W2:Y:S05]  /*43f0*/  LDSM.16.MT88.4 R12, [R110+0x8400] ;  /* 0x008400006e0c783b */ /* 0x000eaa0000004200 */
        /* <DEDUP_REMOVED lines=8> */
[----:B------:R-:W1:Y:S05]  /*4480*/  LDSM.16.MT88.4 R16, [R108+0x7400] ;  /* 0x007400006c10783b */ /* 0x000e6a0000004200 */
[----:B------:R-:W-:Y:S02]  /*4490*/  MUFU.EX2 R99, R99 ;  /* 0x0000006300637308 */ /* 0x000fe40000000800 */
[C---:B-----5:R-:W-:Y:S06]  /*44a0*/  HMMA.16816.F32 R44, R8.reuse, R20, R44 ;  /* 0x00000014082c723c */ /* 0x060fec000000182c */
[----:B------:R-:W5:Y:S02]  /*44b0*/  MUFU.EX2 R104, R104 ;  /* 0x0000006800687308 */ /* 0x000f640000000800 */
[C---:B--2---:R-:W-:Y:S06]  /*44c0*/  HMMA.16816.F32 R68, R8.reuse, R12, R68 ;  /* 0x0000000c0844723c */ /* 0x044fec0000001844 */
[----:B------:R-:W-:Y:S02]  /*44d0*/  MUFU.EX2 R97, R97 ;  /* 0x0000006100617308 */ /* 0x000fe40000000800 */
[C---:B------:R-:W-:Y:S01]  /*44e0*/  HMMA.16816.F32 R72, R8.reuse, R14, R72 ;  /* 0x0000000e0848723c */ /* 0x040fe20000001848 */
[----:B------:R-:W2:Y:S05]  /*44f0*/  LDSM.16.MT88.4 R12, [R108+0x8000] ;  /* 0x008000006c0c783b */ /* 0x000eaa0000004200 */
        /* <DEDUP_REMOVED lines=9> */
[----:B------:R-:W1:Y:S01]  /*4590*/  MUFU.EX2 R142, R142 ;  /* 0x0000008e008e7308 */ /* 0x000e620000000800 */
[C---:B--2---:R-:W-:Y:S08]  /*45a0*/  HMMA.16816.F32 R76, R80.reuse, R12, RZ ;  /* 0x0000000c504c723c */ /* 0x044ff000000018ff */
[----:B------:R-:W-:Y:S01]  /*45b0*/  HMMA.16816.F32 R80, R80, R14, RZ ;  /* 0x0000000e5050723c */ /* 0x000fe200000018ff */
[----:B------:R-:W2:Y:S11]  /*45c0*/  LDSM.16.MT88.4 R12, [R108+0x8400] ;  /* 0x008400006c0c783b */ /* 0x000eb60000004200 */
[C---:B--2---:R-:W-:Y:S08]  /*45d0*/  HMMA.16816.F32 R76, R8.reuse, R12, R76 ;  /* 0x0000000c084c723c */ /* 0x044ff0000000184c */
[----:B------:R-:W-:Y:S01]  /*45e0*/  HMMA.16816.F32 R80, R8, R14, R80 ;  /* 0x0000000e0850723c */ /* 0x000fe20000001850 */
[----:B------:R-:W2:Y:S01]  /*45f0*/  LDSM.16.MT88.4 R12, [R110+0x6800] ;  /* 0x006800006e0c783b */ /* 0x000ea20000004200 */
[----:B------:R-:W-:Y:S01]  /*4600*/  F2FP.F16.F32.PACK_AB R8, R91, R100 ;  /* 0x000000645b08723e */ /* 0x000fe200000000ff */
[----:B------:R-:W-:Y:S01]  /*4610*/  FADD.FTZ R100, R100, R27 ;  /* 0x0000001b64647221 */ /* 0x000fe20000010000 */
[----:B---3--:R-:W-:Y:S01]  /*4620*/  F2FP.F16.F32.PACK_AB R9, R89, R98 ;  /* 0x000000625909723e */ /* 0x008fe200000000ff */
[----:B------:R-:W-:Y:S01]  /*4630*/  FADD.FTZ R98, R98, R5 ;  /* 0x0000000562627221 */ /* 0x000fe20000010000 */
[----:B------:R-:W-:Y:S01]  /*4640*/  F2FP.F16.F32.PACK_AB R10, R87, R90 ;  /* 0x0000005a570a723e */ /* 0x000fe200000000ff */
[----:B------:R-:W-:Y:S01]  /*4650*/  FADD.FTZ R91, R91, R100 ;  /* 0x000000645b5b7221 */ /* 0x000fe20000010000 */
[----:B----4-:R-:W-:Y:S01]  /*4660*/  F2FP.F16.F32.PACK_AB R11, R85, R88 ;  /* 0x00000058550b723e */ /* 0x010fe200000000ff */
[----:B------:R-:W-:-:S06]  /*4670*/  FADD.FTZ R89, R89, R98 ;  /* 0x0000006259597221 */ /* 0x000fcc0000010000 */
        /* <DEDUP_REMOVED lines=17> */
[----:B------:R-:W2:Y:S01]  /*4790*/  LDSM.16.MT88.4 R12, [R110+0x7c00] ;  /* 0x007c00006e0c783b */ /* 0x000ea20000004200 */
[----:B-----5:R-:W-:-:S02]  /*47a0*/  F2FP.F16.F32.PACK_AB R8, R104, R99 ;  /* 0x000000636808723e */ /* 0x020fc400000000ff */
[----:B-1----:R-:W-:Y:S02]  /*47b0*/  F2FP.F16.F32.PACK_AB R9, R32, R33 ;  /* 0x000000212009723e */ /* 0x002fe400000000ff */
[----:B------:R-:W-:Y:S02]  /*47c0*/  F2FP.F16.F32.PACK_AB R10, R102, R97 ;  /* 0x00000061660a723e */ /* 0x000fe400000000ff */
[----:B------:R-:W-:-:S07]  /*47d0*/  F2FP.F16.F32.PACK_AB R11, R142, R25 ;  /* 0x000000198e0b723e */ /* 0x000fce00000000ff */
[C---:B------:R-:W-:Y:S08]  /*47e0*/  HMMA.16816.F32 R44, R8.reuse, R16, R44 ;  /* 0x00000010082c723c */ /* 0x040ff0000000182c */
        /* <DEDUP_REMOVED lines=17> */
[C---:B------:R-:W-:Y:S08]  /*4900*/  HMMA.16816.F32 R64, R8.reuse, R22, R64 ;  /* 0x000000160840723c */ /* 0x040ff00000001840 */
[----:B--2---:R-:W-:Y:S01]  /*4910*/  HMMA.16816.F32 R76, R8, R12, R76 ;  /* 0x0000000c084c723c */ /* 0x004fe2000000184c */
        /* <DEDUP_REMOVED lines=72> */
.L_x_4343:
[----:B------:R-:W-:Y:S01]  /*4da0*/  UMOV UR4, URZ ;  /* 0x000000ff00047c82 */ /* 0x000fe20008000000 */
[----:B------:R-:W-:Y:S01]  /*4db0*/  IMAD.SHL.U32 R4, R6, 0x40, RZ ;  /* 0x0000004006047824 */ /* 0x000fe200078e00ff */
[----:B------:R-:W-:-:S05]  /*4dc0*/  IADD3 R5, P0, PT, RZ, -UR4, RZ ;  /* 0x80000004ff057c10 */ /* 0x000fca000ff1e0ff */
[----:B------:R-:W-:-:S05]  /*4dd0*/  IMAD.X R4, RZ, RZ, ~R4, P0 ;  /* 0x000000ffff047224 */ /* 0x000fca00000e0e04 */
[----:B------:R-:W-:-:S04]  /*4de0*/  SHF.R.S64 R5, R5, 0x1f, R4 ;  /* 0x0000001f05057819 */ /* 0x000fc80000001004 */
[----:B------:R-:W-:-:S04]  /*4df0*/  IADD3 R120, P0, PT, R5, R120, RZ ;  /* 0x0000007805787210 */ /* 0x000fc80007f1e0ff */
[----:B------:R-:W-:-:S09]  /*4e00*/  LEA.HI.X.SX32 R121, R4, R121, 0x1, P0 ;  /* 0x0000007904797211 */ /* 0x000fd200000f0eff */
.L_x_4344:
        /* <DEDUP_REMOVED lines=42> */
[----:B------:R-:W5:Y:S04]  /*50b0*/  LDSM.16.M88.4 R88, [R109+0x3400] ;  /* 0x003400006d58783b */ /* 0x000f680000000200 */
[----:B------:R-:W5:Y:S04]  /*50c0*/  LDSM.16.M88.4 R16, [R109+0x3000] ;  /* 0x003000006d10783b */ /* 0x000f680000000200 */
[----:B-1----:R-:W1:Y:S04]  /*50d0*/  LDSM.16.M88.4 R8, [R112+0x3800] ;  /* 0x003800007008783b */ /* 0x002e680000000200 */
[----:B--2---:R-:W2:Y:S04]  /*50e0*/  LDSM.16.M88.4 R12, [R109+0x3800] ;  /* 0x003800006d0c783b */ /* 0x004ea80000000200 */
[----:B------:R-:W0:Y:S01]  /*50f0*/  LDGDEPBAR ;  /* 0x00000000000079af */ /* 0x000e220000000000 */
[C---:B---3--:R-:W-:Y:S08]  /*5100*/  HMMA.16816.F32 R24, R4.reuse, R20, RZ ;  /* 0x000000140418723c */ /* 0x048ff000000018ff */
[C---:B------:R-:W-:Y:S08]  /*5110*/  HMMA.16816.F32 R20, R4.reuse, R22, RZ ;  /* 0x000000160414723c */ /* 0x040ff000000018ff */
[C---:B----4-:R-:W-:Y:S08]  /*5120*/  HMMA.16816.F32 R32, R4.reuse, R28, RZ ;  /* 0x0000001c0420723c */ /* 0x050ff000000018ff */
[----:B------:R-:W-:Y:S08]  /*5130*/  HMMA.16816.F32 R28, R4, R30, RZ ;  /* 0x0000001e041c723c */ /* 0x000ff000000018ff */
[C---:B-----5:R-:W-:Y:S08]  /*5140*/  HMMA.16816.F32 R24, R84.reuse, R88, R24 ;  /* 0x000000585418723c */ /* 0x060ff00000001818 */
[C---:B------:R-:W-:Y:S01]  /*5150*/  HMMA.16816.F32 R20, R84.reuse, R90, R20 ;  /* 0x0000005a5414723c */ /* 0x040fe20000001814 */
[----:B------:R-:W3:Y:S07]  /*5160*/  LDSM.16.M88.4 R88, [R112+0x3c00] ;  /* 0x003c00007058783b */ /* 0x000eee0000000200 */
[C---:B------:R-:W-:Y:S08]  /*5170*/  HMMA.16816.F32 R32, R84.reuse, R16, R32 ;  /* 0x000000105420723c */ /* 0x040ff00000001820 */
[----:B------:R-:W-:Y:S08]  /*5180*/  HMMA.16816.F32 R28, R84, R18, R28 ;  /* 0x00000012541c723c */ /* 0x000ff0000000181c */
[C---:B-1----:R-:W-:Y:S08]  /*5190*/  HMMA.16816.F32 R16, R4.reuse, R8, RZ ;  /* 0x000000080410723c */ /* 0x042ff000000018ff */
[----:B------:R-:W-:-:S12]  /*51a0*/  HMMA.16816.F32 R8, R4, R10, RZ ;  /* 0x0000000a0408723c */ /* 0x000fd800000018ff */
[C---:B--2---:R-:W-:Y:S08]  /*51b0*/  HMMA.16816.F32 R16, R84.reuse, R12, R16 ;  /* 0x0000000c5410723c */ /* 0x044ff00000001810 */
[----:B------:R-:W-:Y:S08]  /*51c0*/  HMMA.16816.F32 R12, R84, R14, R8 ;  /* 0x0000000e540c723c */ /* 0x000ff00000001808 */
[C---:B---3--:R-:W-:Y:S08]  /*51d0*/  HMMA.16816.F32 R8, R4.reuse, R88, RZ ;  /* 0x000000580408723c */ /* 0x048ff000000018ff */
[----:B------:R-:W-:Y:S01]  /*51e0*/  HMMA.16816.F32 R4, R4, R90, RZ ;  /* 0x0000005a0404723c */ /* 0x000fe200000018ff */
[----:B------:R-:W1:Y:S11]  /*51f0*/  LDSM.16.M88.4 R88, [R109+0x3c00] ;  /* 0x003c00006d58783b */ /* 0x000e760000000200 */
        /* <DEDUP_REMOVED lines=51> */
[----:B------:R-:W1:Y:S01]  /*5530*/  LDSM.16.M88.4 R84, [R109+0x5c00] ;  /* 0x005c00006d54783b */ /* 0x000e620000000200 */
[----:B------:R-:W-:-:S06]  /*5540*/  DEPBAR.LE SB0, 0x0 ;  /* 0x000080000000791a */ /* 0x000fcc0000000000 */
[C---:B-1----:R-:W-:Y:S01]  /*5550*/  HMMA.16816.F32 R4, R88.reuse, R86, R4 ;  /* 0x000000565804723c */ /* 0x042fe20000001804 */
[----:B------:R-:W1:Y:S07]  /*5560*/  S2R R86, SR_TID.X ;  /* 0x0000000000567919 */ /* 0x000e6e0000002100 */
[----:B------:R-:W-:Y:S01]  /*5570*/  HMMA.16816.F32 R8, R88, R84, R8 ;  /* 0x000000545808723c */ /* 0x000fe20000001808 */
[----:B------:R-:W-:-:S04]  /*5580*/  IMAD.SHL.U32 R84, R94, 0x40, RZ ;  /* 0x000000405e547824 */ /* 0x000fc800078e00ff */
[----:B------:R-:W-:Y:S02]  /*5590*/  VIADD R85, R84, 0xffffffc0 ;  /* 0xffffffc054557836 */ /* 0x000fe40000000000 */
[----:B-1----:R-:W-:-:S05]  /*55a0*/  IMAD.SHL.U32 R86, R86, 0x2, RZ ;  /* 0x0000000256567824 */ /* 0x002fca00078e00ff */
[----:B------:R-:W-:-:S05]  /*55b0*/  LOP3.LUT R86, R86, 0x6, RZ, 0xc0, !PT ;  /* 0x0000000656567812 */ /* 0x000fca00078ec0ff */
[----:B------:R-:W-:-:S04]  /*55c0*/  IMAD.IADD R85, R85, 0x1, R86 ;  /* 0x0000000155557824 */ /* 0x000fc800078e0256 */
[C---:B------:R-:W-:Y:S02]  /*55d0*/  VIADD R89, R85.reuse, 0xffffffc0 ;  /* 0xffffffc055597836 */ /* 0x040fe40000000000 */
[----:B------:R-:W-:Y:S01]  /*55e0*/  VIADD R87, R85, 0xfffffff8 ;  /* 0xfffffff855577836 */ /* 0x000fe20000000000 */
[----:B------:R-:W-:Y:S02]  /*55f0*/  BAR.SYNC.DEFER_BLOCKING 0x0 ;  /* 0x0000000000007b1d */ /* 0x000fe40000010000 */
[CC--:B------:R-:W-:Y:S02]  /*5600*/  ISETP.GE.AND P3, PT, R89.reuse, R96.reuse, PT ;  /* 0x000000605900720c */ /* 0x0c0fe40003f66270 */
[-C--:B------:R-:W-:Y:S02]  /*5610*/  ISETP.GE.AND P6, PT, R89, R95.reuse, PT ;  /* 0x0000005f5900720c */ /* 0x080fe40003fc6270 */
[C---:B------:R-:W-:Y:S02]  /*5620*/  ISETP.GE.AND P5, PT, R87.reuse, R96, PT ;  /* 0x000000605700720c */ /* 0x040fe40003fa6270 */
[----:B------:R-:W-:-:S02]  /*5630*/  ISETP.GE.AND P4, PT, R87, R95, PT ;  /* 0x0000005f5700720c */ /* 0x000fc40003f86270 */
[----:B------:R-:W-:Y:S02]  /*5640*/  I2FP.F32.U32 R89, R89 ;  /* 0x0000005900597245 */ /* 0x000fe40000201000 */
[----:B------:R-:W-:-:S03]  /*5650*/  I2FP.F32.U32 R87, R87 ;  /* 0x0000005700577245 */ /* 0x000fc60000201000 */
[CC--:B------:R-:W-:Y:S01]  /*5660*/  FFMA.FTZ R32, R0.reuse, R89.reuse, R32 ;  /* 0x0000005900207223 */ /* 0x0c0fe20000010020 */
[C---:B------:R-:W-:Y:S01]  /*5670*/  FFMA.FTZ R34, R0.reuse, R89, R34 ;  /* 0x0000005900227223 */ /* 0x040fe20000010022 */
[CC--:B------:R-:W-:Y:S01]  /*5680*/  FFMA.FTZ R97, R0.reuse, R87.reuse, R4 ;  /* 0x0000005700617223 */ /* 0x0c0fe20000010004 */
[C---:B------:R-:W-:Y:S02]  /*5690*/  VIADD R4, R85.reuse, 0xffffffc1 ;  /* 0xffffffc155047836 */ /* 0x040fe40000000000 */
[----:B------:R-:W-:Y:S01]  /*56a0*/  FFMA.FTZ R88, R0, R87, R6 ;  /* 0x0000005700587223 */ /* 0x000fe20000010006 */
[----:B------:R-:W-:Y:S01]  /*56b0*/  FSEL R32, R32, -INF , !P3 ;  /* 0xff80000020207808 */ /* 0x000fe20005800000 */
[----:B------:R-:W-:Y:S01]  /*56c0*/  VIADD R87, R85, 0xffffffc8 ;  /* 0xffffffc855577836 */ /* 0x000fe20000000000 */
[----:B------:R-:W-:Y:S02]  /*56d0*/  FSEL R6, R34, -INF , !P6 ;  /* 0xff80000022067808 */ /* 0x000fe40007000000 */
        /* <DEDUP_REMOVED lines=11> */
[----:B------:R-:W-:Y:S01]  /*5790*/  FSEL R86, R33, -INF , !P3 ;  /* 0xff80000021567808 */ /* 0x000fe20005800000 */
[----:B------:R-:W-:Y:S01]  /*57a0*/  VIADD R33, R85, 0xffffffd0 ;  /* 0xffffffd055217836 */ /* 0x000fe20000000000 */
[----:B------:R-:W-:Y:S01]  /*57b0*/  ISETP.GE.AND P3, PT, R4, R96, PT ;  /* 0x000000600400720c */ /* 0x000fe20003f66270 */
[CC--:B------:R-:W-:Y:S01]  /*57c0*/  FFMA.FTZ R34, R0.reuse, R87.reuse, R28 ;  /* 0x0000005700227223 */ /* 0x0c0fe2000001001c */
[----:B------:R-:W-:Y:S01]  /*57d0*/  FFMA.FTZ R28, R0, R87, R30 ;  /* 0x00000057001c7223 */ /* 0x000fe2000001001e */
[----:B------:R-:W-:Y:S02]  /*57e0*/  FSEL R30, R35, -INF , !P6 ;  /* 0xff800000231e7808 */ /* 0x000fe40007000000 */
[----:B------:R-:W-:Y:S02]  /*57f0*/  ISETP.GE.AND P6, PT, R4, R95, PT ;  /* 0x0000005f0400720c */ /* 0x000fe40003fc6270 */
[----:B------:R-:W-:Y:S02]  /*5800*/  FSEL R34, R34, -INF , !P5 ;  /* 0xff80000022227808 */ /* 0x000fe40006800000 */
[----:B------:R-:W-:-:S02]  /*5810*/  FSEL R28, R28, -INF , !P4 ;  /* 0xff8000001c1c7808 */ /* 0x000fc40006000000 */
[----:B------:R-:W-:Y:S02]  /*5820*/  I2FP.F32.U32 R4, R4 ;  /* 0x0000000400047245 */ /* 0x000fe40000201000 */
[C---:B------:R-:W-:Y:S02]  /*5830*/  ISETP.GE.AND P5, PT, R33.reuse, R96, PT ;  /* 0x000000602100720c */ /* 0x040fe40003fa6270 */
[----:B------:R-:W-:Y:S01]  /*5840*/  ISETP.GE.AND P4, PT, R33, R95, PT ;  /* 0x0000005f2100720c */ /* 0x000fe20003f86270 */
[CC--:B------:R-:W-:Y:S01]  /*5850*/  FFMA.FTZ R29, R0.reuse, R4.reuse, R29 ;  /* 0x00000004001d7223 */ /* 0x0c0fe2000001001d */
[----:B------:R-:W-:Y:S01]  /*5860*/  I2FP.F32.U32 R33, R33 ;  /* 0x0000002100217245 */ /* 0x000fe20000201000 */
[----:B------:R-:W-:-:S04]  /*5870*/  FFMA.FTZ R4, R0, R4, R31 ;  /* 0x0000000400047223 */ /* 0x000fc8000001001f */
[CC--:B------:R-:W-:Y:S01]  /*5880*/  FFMA.FTZ R150, R0.reuse, R33.reuse, R26 ;  /* 0x0000002100967223 */ /* 0x0c0fe2000001001a */
[----:B------:R-:W-:Y:S02]  /*5890*/  VIADD R26, R85, 0xffffffd1 ;  /* 0xffffffd1551a7836 */ /* 0x000fe40000000000 */
[----:B------:R-:W-:Y:S01]  /*58a0*/  FFMA.FTZ R146, R0, R33, R24 ;  /* 0x0000002100927223 */ /* 0x000fe20000010018 */
[----:B------:R-:W-:Y:S01]  /*58b0*/  FSEL R24, R29, -INF , !P3 ;  /* 0xff8000001d187808 */ /* 0x000fe20005800000 */
[----:B------:R-:W-:Y:S01]  /*58c0*/  VIADD R29, R85, 0xffffffd8 ;  /* 0xffffffd8551d7836 */ /* 0x000fe20000000000 */
[----:B------:R-:W-:Y:S02]  /*58d0*/  FSEL R4, R4, -INF , !P6 ;  /* 0xff80000004047808 */ /* 0x000fe40007000000 */
[C---:B------:R-:W-:Y:S02]  /*58e0*/  ISETP.GE.AND P3, PT, R26.reuse, R96, PT ;  /* 0x000000601a00720c */ /* 0x040fe40003f66270 */
[----:B------:R-:W-:-:S02]  /*58f0*/  ISETP.GE.AND P6, PT, R26, R95, PT ;  /* 0x0000005f1a00720c */ /* 0x000fc40003fc6270 */
[----:B------:R-:W-:Y:S02]  /*5900*/  I2FP.F32.U32 R26, R26 ;  /* 0x0000001a001a7245 */ /* 0x000fe40000201000 */
[----:B------:R-:W-:Y:S02]  /*5910*/  FSEL R146, R146, -INF , !P5 ;  /* 0xff80000092927808 */ /* 0x000fe40006800000 */
[----:B------:R-:W-:Y:S01]  /*5920*/  FSEL R150, R150, -INF , !P4 ;  /* 0xff80000096967808 */ /* 0x000fe20006000000 */
[C---:B------:R-:W-:Y:S01]  /*5930*/  FFMA.FTZ R25, R0.reuse, R26, R25 ;  /* 0x0000001a00197223 */ /* 0x040fe20000010019 */
[C---:B------:R-:W-:Y:S01]  /*5940*/  ISETP.GE.AND P5, PT, R29.reuse, R96, PT ;  /* 0x000000601d00720c */ /* 0x040fe20003fa6270 */
[----:B------:R-:W-:Y:S01]  /*5950*/  FFMA.FTZ R27, R0, R26, R27 ;  /* 0x0000001a001b7223 */ /* 0x000fe2000001001b */
[----:B------:R-:W-:Y:S02]  /*5960*/  ISETP.GE.AND P4, PT, R29, R95, PT ;  /* 0x0000005f1d00720c */ /* 0x000fe40003f86270 */
[----:B------:R-:W-:-:S02]  /*5970*/  I2FP.F32.U32 R29, R29 ;  /* 0x0000001d001d7245 */ /* 0x000fc40000201000 */
[----:B------:R-:W-:Y:S01]  /*5980*/  FSEL R160, R25, -INF , !P3 ;  /* 0xff80000019a07808 */ /* 0x000fe20005800000 */
[----:B------:R-:W-:Y:S01]  /*5990*/  VIADD R25, R85, 0xffffffe0 ;  /* 0xffffffe055197836 */ /* 0x000fe20000000000 */
[----:B------:R-:W-:Y:S01]  /*59a0*/  FSEL R156, R27, -INF , !P6 ;  /* 0xff8000001b9c7808 */ /* 0x000fe20007000000 */
[CC--:B------:R-:W-:Y:S01]  /*59b0*/  FFMA.FTZ R158, R0.reuse, R29.reuse, R20 ;  /* 0x0000001d009e7223 */ /* 0x0c0fe20000010014 */
[----:B------:R-:W-:Y:S01]  /*59c0*/  FFMA.FTZ R22, R0, R29, R22 ;  /* 0x0000001d00167223 */ /* 0x000fe20000010016 */
[----:B------:R-:W-:-:S03]  /*59d0*/  VIADD R20, R85, 0xffffffd9 ;  /* 0xffffffd955147836 */ /* 0x000fc60000000000 */
[----:B------:R-:W-:Y:S02]  /*59e0*/  FSEL R158, R158, -INF , !P5 ;  /* 0xff8000009e9e7808 */ /* 0x000fe40006800000 */
[----:B------:R-:W-:Y:S02]  /*59f0*/  FSEL R154, R22, -INF , !P4 ;  /* 0xff800000169a7808 */ /* 0x000fe40006000000 */
        /* <DEDUP_REMOVED lines=9> */
[----:B------:R-:W-:Y:S02]  /*5a90*/  VIADD R16, R85, 0xffffffe1 ;  /* 0xffffffe155107836 */ /* 0x000fe40000000000 */
        /* <DEDUP_REMOVED lines=12> */
[----:B------:R-:W-:-:S02]  /*5b60*/  ISETP.GE.AND P4, PT, R21, R95, PT ;  /* 0x0000005f1500720c */ /* 0x000fc40003f86270 */
[----:B------:R-:W-:Y:S02]  /*5b70*/  I2FP.F32.U32 R21, R21 ;  /* 0x0000001500157245 */ /* 0x000fe40000201000 */
        /* <DEDUP_REMOVED lines=23> */
[----:B------:R-:W-:Y:S02]  /*5cf0*/  ISETP.GE.AND P5, PT, R8, R95, PT ;  /* 0x0000005f0800720c */ /* 0x000fe40003fa6270 */
[----:B------:R-:W-:Y:S02]  /*5d00*/  I2FP.F32.U32 R8, R8 ;  /* 0x0000000800087245 */ /* 0x000fe40000201000 */
[----:B------:R-:W-:Y:S02]  /*5d10*/  FSEL R98, R10, -INF , !P4 ;  /* 0xff8000000a627808 */ /* 0x000fe40006000000 */
[----:B------:R-:W-:Y:S01]  /*5d20*/  I2FP.F32.U32 R10, R85 ;  /* 0x00000055000a7245 */ /* 0x000fe20000201000 */
[CC--:B------:R-:W-:Y:S01]  /*5d30*/  FFMA.FTZ R9, R0.reuse, R8.reuse, R9 ;  /* 0x0000000800097223 */ /* 0x0c0fe20000010009 */
[----:B------:R-:W-:Y:S01]  /*5d40*/  FSEL R102, R15, -INF , !P6 ;  /* 0xff8000000f667808 */ /* 0x000fe20007000000 */
[C---:B------:R-:W-:Y:S01]  /*5d50*/  FFMA.FTZ R11, R0.reuse, R8, R11 ;  /* 0x00000008000b7223 */ /* 0x040fe2000001000b */
[----:B------:R-:W-:Y:S01]  /*5d60*/  ISETP.GE.AND P6, PT, R85, R96, PT ;  /* 0x000000605500720c */ /* 0x000fe20003fc6270 */
[CC--:B------:R-:W-:Y:S01]  /*5d70*/  FFMA.FTZ R5, R0.reuse, R10.reuse, R5 ;  /* 0x0000000a00057223 */ /* 0x0c0fe20000010005 */
[----:B------:R-:W-:Y:S01]  /*5d80*/  FSEL R144, R9, -INF , !P3 ;  /* 0xff80000009907808 */ /* 0x000fe20005800000 */
[----:B------:R-:W-:Y:S01]  /*5d90*/  FFMA.FTZ R7, R0, R10, R7 ;  /* 0x0000000a00077223 */ /* 0x000fe20000010007 */
[----:B------:R-:W-:-:S02]  /*5da0*/  ISETP.GE.U32.AND P3, PT, R94, 0x3, PT ;  /* 0x000000035e00780c */ /* 0x000fc40003f66070 */
        /* <DEDUP_REMOVED lines=8> */
[----:B------:R-:W2:Y:S04]  /*5e30*/  LDCU.64 UR4, c[0x0][0x3a0] ;  /* 0x00007400ff0477ac */ /* 0x000ea80008000a00 */
[----:B------:R-:W-:-:S04]  /*5e40*/  SHF.L.U32 R9, R9, 0x6, RZ ;  /* 0x0000000609097819 */ /* 0x000fc800000006ff */
[----:B------:R-:W-:Y:S02]  /*5e50*/  IABS R12, R9 ;  /* 0x00000009000c7213 */ /* 0x000fe40000000000 */
[-C--:B-1----:R-:W-:Y:S02]  /*5e60*/  IABS R7, R8.reuse ;  /* 0x0000000800077213 */ /* 0x082fe40000000000 */
[----:B------:R-:W-:Y:S02]  /*5e70*/  LOP3.LUT R9, R9, R8, RZ, 0x3c, !PT ;  /* 0x0000000809097212 */ /* 0x000fe400078e3cff */
[----:B------:R-:W1:Y:S08]  /*5e80*/  I2F.RP R13, R7 ;  /* 0x00000007000d7306 */ /* 0x000e700000209400 */
[----:B-1----:R-:W1:Y:S02]  /*5e90*/  MUFU.RCP R10, R13 ;  /* 0x0000000d000a7308 */ /* 0x002e640000001000 */
[----:B-1----:R-:W-:Y:S01]  /*5ea0*/  VIADD R10, R10, 0xffffffe ;  /* 0x0ffffffe0a0a7836 */ /* 0x002fe20000000000 */
[----:B------:R-:W-:-:S05]  /*5eb0*/  IADD3 R13, PT, PT, R84, -0xc0, RZ ;  /* 0xffffff40540d7810 */ /* 0x000fca0007ffe0ff */
        /* <DEDUP_REMOVED lines=8> */
[----:B------:R-:W-:Y:S02]  /*5f40*/  IABS R12, R13 ;  /* 0x0000000d000c7213 */ /* 0x000fe40000000000 */
[----:B------:R-:W-:Y:S02]  /*5f50*/  LOP3.LUT R13, R13, R8, RZ, 0x3c, !PT ;  /* 0x000000080d0d7212 */ /* 0x000fe400078e3cff */
[----:B------:R-:W-:Y:S01]  /*5f60*/  ISETP.GT.U32.AND P3, PT, R7, R10, PT ;  /* 0x0000000a0700720c */ /* 0x000fe20003f64070 */
[----:B------:R-:W-:-:S12]  /*5f70*/  IMAD.HI.U32 R5, R5, R12, RZ ;  /* 0x0000000c05057227 */ /* 0x000fd800078e00ff */
[----:B------:R-:W-:Y:S01]  /*5f80*/  @!P3 IMAD.IADD R10, R10, 0x1, -R7 ;  /* 0x000000010a0ab824 */ /* 0x000fe200078e0a07 */
[----:B------:R-:W-:Y:S02]  /*5f90*/  @!P3 IADD3 R11, PT, PT, R11, 0x1, RZ ;  /* 0x000000010b0bb810 */ /* 0x000fe40007ffe0ff */
[----:B------:R-:W-:Y:S02]  /*5fa0*/  ISETP.GE.AND P3, PT, R13, RZ, PT ;  /* 0x000000ff0d00720c */ /* 0x000fe40003f66270 */
[----:B------:R-:W-:Y:S02]  /*5fb0*/  ISETP.GE.U32.AND P6, PT, R10, R7, PT ;  /* 0x000000070a00720c */ /* 0x000fe40003fc6070 */
[----:B------:R-:W-:-:S05]  /*5fc0*/  IADD3 R10, PT, PT, -R5, RZ, RZ ;  /* 0x000000ff050a7210 */ /* 0x000fca0007ffe1ff */
[----:B------:R-:W-:-:S05]  /*5fd0*/  IMAD R10, R7, R10, R12 ;  /* 0x0000000a070a7224 */ /* 0x000fca00078e020c */
[----:B------:R-:W-:Y:S01]  /*5fe0*/  ISETP.GT.U32.AND P4, PT, R7, R10, PT ;  /* 0x0000000a0700720c */ /* 0x000fe20003f84070 */
[----:B------:R-:W-:-:S12]  /*5ff0*/  @P6 VIADD R11, R11, 0x1 ;  /* 0x000000010b0b6836 */ /* 0x000fd80000000000 */
[----:B------:R-:W-:Y:S02]  /*6000*/  @!P4 IMAD.IADD R10, R10, 0x1, -R7 ;  /* 0x000000010a0ac824 */ /* 0x000fe400078e0a07 */
[----:B------:R-:W-:Y:S01]  /*6010*/  @!P4 VIADD R5, R5, 0x1 ;  /* 0x000000010505c836 */ /* 0x000fe20000000000 */
[----:B------:R-:W-:Y:S02]  /*6020*/  ISETP.GE.AND P4, PT, R9, RZ, PT ;  /* 0x000000ff0900720c */ /* 0x000fe40003f86270 */
[----:B------:R-:W-:-:S11]  /*6030*/  ISETP.GE.U32.AND P5, PT, R10, R7, PT ;  /* 0x000000070a00720c */ /* 0x000fd60003fa6070 */
[----:B------:R-:W-:Y:S02]  /*6040*/  @!P4 IADD3 R11, PT, PT, -R11, RZ, RZ ;  /* 0x000000ff0b0bc210 */ /* 0x000fe40007ffe1ff */
[----:B------:R-:W-:Y:S02]  /*6050*/  @P5 IADD3 R5, PT, PT, R5, 0x1, RZ ;  /* 0x0000000105055810 */ /* 0x000fe40007ffe0ff */
[----:B------:R-:W-:Y:S02]  /*6060*/  ISETP.NE.AND P5, PT, R8, RZ, PT ;  /* 0x000000ff0800720c */ /* 0x000fe40003fa5270 */
[----:B------:R-:W-:Y:S02]  /*6070*/  MOV R10, R5 ;  /* 0x00000005000a7202 */ /* 0x000fe40000000f00 */
[----:B------:R-:W-:-:S03]  /*6080*/  LOP3.LUT R5, RZ, R8, RZ, 0x33, !PT ;  /* 0x00000008ff057212 */ /* 0x000fc600078e33ff */
[----:B------:R-:W-:-:S05]  /*6090*/  @!P3 IMAD.MOV R10, RZ, RZ, -R10 ;  /* 0x000000ffff0ab224 */ /* 0x000fca00078e0a0a */
        /* <DEDUP_REMOVED lines=22> */
.L_x_4346:
[----:B------:R-:W-:Y:S01]  /*6200*/  UMOV UR4, URZ ;  /* 0x000000ff00047c82 */ /* 0x000fe20008000000 */
[----:B------:R-:W-:Y:S01]  /*6210*/  IMAD.SHL.U32 R92, R92, 0x40, RZ ;  /* 0x000000405c5c7824 */ /* 0x000fe200078e00ff */
[----:B------:R-:W-:-:S05]  /*6220*/  IADD3 R5, P3, PT, RZ, -UR4, RZ ;  /* 0x80000004ff057c10 */ /* 0x000fca000ff7e0ff */
[----:B------:R-:W-:-:S05]  /*6230*/  IMAD.X R92, RZ, RZ, ~R92, P3 ;  /* 0x000000ffff5c7224 */ /* 0x000fca00018e0e5c */
[----:B------:R-:W-:-:S04]  /*6240*/  SHF.R.S64 R5, R5, 0x1f, R92 ;  /* 0x0000001f05057819 */ /* 0x000fc8000000105c */
[----:B------:R-:W-:-:S04]  /*6250*/  IADD3 R118, P3, PT, R5, R118, RZ ;  /* 0x0000007605767210 */ /* 0x000fc80007f7e0ff */
[----:B------:R-:W-:-:S09]  /*6260*/  LEA.HI.X.SX32 R117, R92, R117, 0x1, P3 ;  /* 0x000000755c757211 */ /* 0x000fd200018f0eff */
.L_x_4347:
[----:B------:R-:W-:Y:S01]  /*6270*/  @!P2 IMAD.MOV.U32 R119, RZ, RZ, R117 ;  /* 0x000000ffff77a224 */ /* 0x000fe200078e0075 */
[----:B------:R-:W-:-:S04]  /*6280*/  LEA R8, P3, R123, R118, 0x1 ;  /* 0x000000767b087211 */ /* 0x000fc800078608ff */
[----:B------:R-:W-:Y:S01]  /*6290*/  @!PT LDS RZ, [RZ] ;  /* 0x00000000fffff984 */ /* 0x000fe20000000800 */
[----:B------:R-:W-:Y:S01]  /*62a0*/  @!PT LDS RZ, [RZ] ;  /* 0x00000000fffff984 */ /* 0x000fe20000000800 */
[----:B------:R-:W-:Y:S01]  /*62b0*/  @!PT LDS RZ, [RZ] ;  /* 0x00000000fffff984 */ /* 0x000fe20000000800 */
[----:B------:R1:W-:Y:S01]  /*62c0*/  @!P2 LDGSTS.E.BYPASS.LTC128B.128 [R129+0x3000], desc[UR14][R118.64] ;  /* 0x030000007681afae */ /* 0x0003e2000b981a0e */
[----:B------:R-:W-:-:S03]  /*62d0*/  LEA.HI.X R9, R123, R117, R122, 0x1, P3 ;  /* 0x000000757b097211 */ /* 0x000fc600018f0c7a */
[----:B------:R2:W-:Y:S01]  /*62e0*/  @P2 STS.128 [R129+0x3000], RZ ;  /* 0x003000ff81002388 */ /* 0x0005e20000000c00 */
[----:B-1----:R-:W-:-:S05]  /*62f0*/  @!P1 MOV R119, R117 ;  /* 0x0000007500779202 */ /* 0x002fca0000000f00 */
        /* <DEDUP_REMOVED lines=27> */
.L_x_4345:
        /* <DEDUP_REMOVED lines=17> */
[----:B--2---:R-:W1:Y:S04]  /*65c0*/  SHFL.BFLY PT, R8, R7, 0x2, 0x1f ;  /* 0x0c401f0007087f89 */ /* 0x004e6800000e0000 */
[----:B------:R-:W2:Y:S01]  /*65d0*/  SHFL.BFLY PT, R5, R10, 0x2, 0x1f ;  /* 0x0c401f000a057f89 */ /* 0x000ea200000e0000 */
[----:B-1----:R-:W-:Y:S02]  /*65e0*/  FMNMX.FTZ R8, R7, R8, !PT ;  /* 0x0000000807087209 */ /* 0x002fe40007810000 */
[----:B--2---:R-:W-:-:S03]  /*65f0*/  FMNMX.FTZ R5, R10, R5, !PT ;  /* 0x000000050a057209 */ /* 0x004fc60007810000 */
[----:B------:R-:W1:Y:S04]  /*6600*/  SHFL.BFLY PT, R89, R8, 0x1, 0x1f ;  /* 0x0c201f0008597f89 */ /* 0x000e6800000e0000 */
[----:B------:R-:W2:Y:S01]  /*6610*/  SHFL.BFLY PT, R90, R5, 0x1, 0x1f ;  /* 0x0c201f00055a7f89 */ /* 0x000ea200000e0000 */
[----:B-1----:R-:W-:-:S03]  /*6620*/  FMNMX.FTZ R89, R8, R89, !PT ;  /* 0x0000005908597209 */ /* 0x002fc60007810000 */
[----:B------:R-:W1:Y:S01]  /*6630*/  LDSM.16.MT88.4 R8, [R110+0x6000] ;  /* 0x006000006e08783b */ /* 0x000e620000004200 */
[C---:B------:R-:W-:Y:S01]  /*6640*/  FSETP.NEU.FTZ.AND P0, PT, R89.reuse, -INF , PT ;  /* 0xff8000005900780b */ /* 0x040fe20003f1d000 */
[----:B------:R-:W-:Y:S01]  /*6650*/  FMUL.FTZ R93, R89, UR6 ;  /* 0x00000006595d7c20 */ /* 0x000fe20008410000 */
[----:B--2---:R-:W-:Y:S02]  /*6660*/  FMNMX.FTZ R90, R5, R90, !PT ;  /* 0x0000005a055a7209 */ /* 0x004fe40007810000 */
[----:B------:R-:W-:Y:S02]  /*6670*/  FSEL R7, R89, RZ, P0 ;  /* 0x000000ff59077208 */ /* 0x000fe40000000000 */
[----:B------:R-:W-:Y:S01]  /*6680*/  FSEL R93, R93, RZ, P0 ;  /* 0x000000ff5d5d7208 */ /* 0x000fe20000000000 */
[C---:B------:R-:W-:Y:S01]  /*6690*/  FMUL.FTZ R137, R90.reuse, UR6 ;  /* 0x000000065a897c20 */ /* 0x040fe20008410000 */
[----:B------:R-:W-:Y:S01]  /*66a0*/  FSETP.NEU.FTZ.AND P1, PT, R90, -INF , PT ;  /* 0xff8000005a00780b */ /* 0x000fe20003f3d000 */
[----:B------:R-:W-:-:S02]  /*66b0*/  FADD.FTZ R7, R2, -R7 ;  /* 0x8000000702077221 */ /* 0x000fc40000010000 */
[--C-:B------:R-:W-:Y:S01]  /*66c0*/  FFMA.FTZ R107, R6, UR6, -R93.reuse ;  /* 0x00000006066b7c23 */ /* 0x100fe2000801085d */
[----:B------:R-:W-:Y:S01]  /*66d0*/  FSEL R6, R90, RZ, P1 ;  /* 0x000000ff5a067208 */ /* 0x000fe20000800000 */
[--C-:B------:R-:W-:Y:S01]  /*66e0*/  FFMA.FTZ R92, R30, UR6, -R93.reuse ;  /* 0x000000061e5c7c23 */ /* 0x100fe2000801085d */
        /* <DEDUP_REMOVED lines=10> */
[----:B------:R-:W-:Y:S01]  /*6790*/  MUFU.EX2 R107, R107 ;  /* 0x0000006b006b7308 */ /* 0x000fe20000000800 */
[----:B------:R-:W2:Y:S01]  /*67a0*/  LDSM.16.MT88.4 R24, [R110+0x7000] ;  /* 0x007000006e18783b */ /* 0x000ea20000004200 */
[--C-:B------:R-:W-:Y:S01]  /*67b0*/  FFMA.FTZ R105, R160, UR6, -R137.reuse ;  /* 0x00000006a0697c23 */ /* 0x100fe20008010889 */
[----:B------:R-:W-:Y:S01]  /*67c0*/  FFMA.FTZ R138, R138, UR6, -R137 ;  /* 0x000000068a8a7c23 */ /* 0x000fe20008010889 */
[--C-:B------:R-:W-:Y:S01]  /*67d0*/  FFMA.FTZ R104, R104, UR6, -R93.reuse ;  /* 0x0000000668687c23 */ /* 0x100fe2000801085d */
[----:B------:R-:W3:Y:S01]  /*67e0*/  LDSM.16.MT88.4 R32, [R108+0x7000] ;  /* 0x007000006c20783b */ /* 0x000ee20000004200 */
[----:B------:R-:W-:Y:S01]  /*67f0*/  FFMA.FTZ R102, R102, UR6, -R93 ;  /* 0x0000000666667c23 */ /* 0x000fe2000801085d */
[----:B------:R-:W-:Y:S01]  /*6800*/  FFMA.FTZ R97, R97, UR6, -R137 ;  /* 0x0000000661617c23 */ /* 0x000fe20008010889 */
[----:B------:R-:W-:Y:S01]  /*6810*/  MUFU.EX2 R164, R164 ;  /* 0x000000a400a47308 */ /* 0x000fe20000000800 */
[--C-:B------:R-:W-:Y:S01]  /*6820*/  FFMA.FTZ R88, R88, UR6, -R93.reuse ;  /* 0x0000000658587c23 */ /* 0x100fe2000801085d */
[----:B------:R-:W-:-:S06]  /*6830*/  FFMA.FTZ R91, R91, UR6, -R93 ;  /* 0x000000065b5b7c23 */ /* 0x000fcc000801085d */
[----:B------:R-:W4:Y:S08]  /*6840*/  MUFU.EX2 R119, R119 ;  /* 0x0000007700777308 */ /* 0x000f300000000800 */
[----:B------:R-:W-:Y:S08]  /*6850*/  MUFU.EX2 R96, R96 ;  /* 0x0000006000607308 */ /* 0x000ff00000000800 */
[----:B------:R-:W5:Y:S01]  /*6860*/  MUFU.EX2 R95, R95 ;  /* 0x0000005f005f7308 */ /* 0x000f620000000800 */
[----:B----4-:R-:W-:-:S07]  /*6870*/  F2FP.F16.F32.PACK_AB R84, R119, R164 ;  /* 0x000000a47754723e */ /* 0x010fce00000000ff */
[----:B------:R-:W4:Y:S08]  /*6880*/  MUFU.EX2 R92, R92 ;  /* 0x0000005c005c7308 */ /* 0x000f300000000800 */
[----:B------:R-:W-:Y:S01]  /*6890*/  MUFU.EX2 R3, R3 ;  /* 0x0000000300037308 */ /* 0x000fe20000000800 */
[----:B-----5:R-:W-:-:S07]  /*68a0*/  F2FP.F16.F32.PACK_AB R86, R95, R96 ;  /* 0x000000605f56723e */ /* 0x020fce00000000ff */
[----:B------:R-:W5:Y:S01]  /*68b0*/  MUFU.EX2 R143, R143 ;  /* 0x0000008f008f7308 */ /* 0x000f620000000800 */
[----:B----4-:R-:W-:-:S07]  /*68c0*/  F2FP.F16.F32.PACK_AB R85, R92, R107 ;  /* 0x0000006b5c55723e */ /* 0x010fce00000000ff */
[----:B------:R-:W4:Y:S08]  /*68d0*/  MUFU.EX2 R139, R139 ;  /* 0x0000008b008b7308 */ /* 0x000f300000000800 */
        /* <DEDUP_REMOVED lines=48> */
[C---:B------:R-:W-:Y:S01]  /*6be0*/  HMMA.16816.F32 R16, R84.reuse, R18, R48 ;  /* 0x000000125410723c */ /* 0x040fe20000001830 */
[----:B------:R-:W4:Y:S01]  /*6bf0*/  LDSM.16.MT88.4 R48, [R108+0x8000] ;  /* 0x008000006c30783b */ /* 0x000f220000004200 */
[-C--:B------:R-:W-:Y:S01]  /*6c00*/  FMUL.FTZ R74, R74, R139.reuse ;  /* 0x0000008b4a4a7220 */ /* 0x080fe20000410000 */
[----:B------:R-:W-:Y:S01]  /*6c10*/  FMUL.FTZ R75, R75, R139 ;  /* 0x0000008b4b4b7220 */ /* 0x000fe20000410000 */
[-C--:B------:R-:W-:Y:S01]  /*6c20*/  FMUL.FTZ R80, R80, R143.reuse ;  /* 0x0000008f50507220 */ /* 0x080fe20000410000 */
[----:B------:R-:W-:Y:S01]  /*6c30*/  FMUL.FTZ R81, R81, R143 ;  /* 0x0000008f51517220 */ /* 0x000fe20000410000 */
[-C--:B------:R-:W-:Y:S01]  /*6c40*/  FMUL.FTZ R82, R82, R139.reuse ;  /* 0x0000008b52527220 */ /* 0x080fe20000410000 */
[----:B------:R-:W-:Y:S01]  /*6c50*/  FMUL.FTZ R83, R83, R139 ;  /* 0x0000008b53537220 */ /* 0x000fe20000410000 */
[C---:B--2---:R-:W-:Y:S01]  /*6c60*/  HMMA.16816.F32 R20, R84.reuse, R24, R20 ;  /* 0x000000185414723c */ /* 0x044fe20000001814 */
[----:B------:R-:W-:Y:S01]  /*6c70*/  MUFU.EX2 R105, R105 ;  /* 0x0000006900697308 */ /* 0x000fe20000000800 */
[----:B------:R-:W-:Y:S01]  /*6c80*/  LDSM.16.MT88.4 R60, [R110+0x6800] ;  /* 0x006800006e3c783b */ /* 0x000fe20000004200 */
[----:B------:R-:W-:Y:S01]  /*6c90*/  FFMA.FTZ R164, R141, R143, R164 ;  /* 0x0000008f8da47223 */ /* 0x000fe200000100a4 */
[--C-:B------:R-:W-:Y:S01]  /*6ca0*/  FFMA.FTZ R141, R99, UR6, -R137.reuse ;  /* 0x00000006638d7c23 */ /* 0x100fe20008010889 */
[----:B------:R-:W-:Y:S01]  /*6cb0*/  FFMA.FTZ R99, R148, UR6, -R137 ;  /* 0x0000000694637c23 */ /* 0x000fe20008010889 */
[----:B------:R-:W-:Y:S01]  /*6cc0*/  FFMA.FTZ R143, R106, UR6, -R93 ;  /* 0x000000066a8f7c23 */ /* 0x000fe2000801085d */
[----:B------:R-:W-:Y:S01]  /*6cd0*/  FFMA.FTZ R107, R142, R139, R107 ;  /* 0x0000008b8e6b7223 */ /* 0x000fe2000001006b */
[C---:B------:R-:W-:Y:S01]  /*6ce0*/  HMMA.16816.F32 R24, R84.reuse, R26, R56 ;  /* 0x0000001a5418723c */ /* 0x040fe20000001838 */
[----:B------:R-:W2:Y:S01]  /*6cf0*/  LDSM.16.MT88.4 R56, [R110+0x6400] ;  /* 0x006400006e38783b */ /* 0x000ea20000004200 */
[----:B------:R-:W-:Y:S01]  /*6d00*/  MUFU.EX2 R141, R141 ;  /* 0x0000008d008d7308 */ /* 0x000fe20000000800 */
[----:B------:R-:W-:Y:S01]  /*6d10*/  FFMA.FTZ R106, R101, UR6, -R137 ;  /* 0x00000006656a7c23 */ /* 0x000fe20008010889 */
[----:B------:R-:W-:Y:S01]  /*6d20*/  FFMA.FTZ R139, R98, UR6, -R93 ;  /* 0x00000006628b7c23 */ /* 0x000fe2000801085d */
[----:B------:R-:W-:Y:S01]  /*6d30*/  FFMA.FTZ R101, R144, UR6, -R137 ;  /* 0x0000000690657c23 */ /* 0x000fe20008010889 */
[----:B------:R-:W-:Y:S01]  /*6d40*/  FFMA.FTZ R98, R100, UR6, -R93 ;  /* 0x0000000664627c23 */ /* 0x000fe2000801085d */
[----:B------:R-:W-:Y:S01]  /*6d50*/  FADD.FTZ R92, R92, R107 ;  /* 0x0000006b5c5c7221 */ /* 0x000fe20000010000 */
[----:B---3--:R-:W-:Y:S01]  /*6d60*/  HMMA.16816.F32 R28, R84, R32, R28 ;  /* 0x00000020541c723c */ /* 0x008fe2000000181c */
[----:B------:R-:W-:Y:S01]  /*6d70*/  FADD.FTZ R119, R119, R164 ;  /* 0x000000a477777221 */ /* 0x000fe20000010000 */
[----:B------:R-:W-:Y:S01]  /*6d80*/  MUFU.EX2 R138, R138 ;  /* 0x0000008a008a7308 */ /* 0x000fe20000000800 */
[----:B------:R-:W-:-:S02]  /*6d90*/  FADD.FTZ R3, R3, R92 ;  /* 0x0000005c03037221 */ /* 0x000fc40000010000 */
[----:B------:R-:W-:-:S03]  /*6da0*/  FADD.FTZ R96, R96, R119 ;  /* 0x0000007760607221 */ /* 0x000fc60000010000 */
[C---:B------:R-:W-:Y:S01]  /*6db0*/  HMMA.16816.F32 R32, R84.reuse, R34, R64 ;  /* 0x000000225420723c */ /* 0x040fe20000001840 */
[--C-:B------:R-:W-:Y:S01]  /*6dc0*/  FFMA.FTZ R64, R146, UR6, -R137.reuse ;  /* 0x0000000692407c23 */ /* 0x100fe20008010889 */
[----:B------:R-:W-:Y:S01]  /*6dd0*/  FFMA.FTZ R146, R158, UR6, -R137 ;  /* 0x000000069e927c23 */ /* 0x000fe20008010889 */
[----:B------:R-:W-:Y:S01]  /*6de0*/  FFMA.FTZ R65, R150, UR6, -R93 ;  /* 0x0000000696417c23 */ /* 0x000fe2000801085d */
[----:B------:R-:W-:Y:S01]  /*6df0*/  FFMA.FTZ R150, R103, UR6, -R137 ;  /* 0x0000000667967c23 */ /* 0x000fe20008010889 */
[----:B------:R-:W-:Y:S01]  /*6e00*/  FFMA.FTZ R103, R136, UR6, -R93 ;  /* 0x0000000688677c23 */ /* 0x000fe2000801085d */
[----:B------:R-:W-:Y:S01]  /*6e10*/  MUFU.EX2 R99, R99 ;  /* 0x0000006300637308 */ /* 0x000fe20000000800 */
[----:B------:R-:W-:Y:S01]  /*6e20*/  FADD.FTZ R95, R95, R96 ;  /* 0x000000605f5f7221 */ /* 0x000fe20000010000 */
[C---:B-1----:R-:W-:Y:S06]  /*6e30*/  HMMA.16816.F32 R36, R84.reuse, R40, R36 ;  /* 0x000000285424723c */ /* 0x042fec0000001824 */
[----:B------:R-:W1:Y:S02]  /*6e40*/  MUFU.EX2 R64, R64 ;  /* 0x0000004000407308 */ /* 0x000e640000000800 */
[C---:B----4-:R-:W-:Y:S06]  /*6e50*/  HMMA.16816.F32 R44, R84.reuse, R48, R44 ;  /* 0x00000030542c723c */ /* 0x050fec000000182c */
[----:B------:R-:W-:Y:S02]  /*6e60*/  MUFU.EX2 R146, R146 ;  /* 0x0000009200927308 */ /* 0x000fe40000000800 */
[C---:B------:R-:W-:Y:S01]  /*6e70*/  HMMA.16816.F32 R40, R84.reuse, R42, R72 ;  /* 0x0000002a5428723c */ /* 0x040fe20000001848 */
[----:B------:R-:W-:Y:S05]  /*6e80*/  LDSM.16.MT88.4 R72, [R110+0x8800] ;  /* 0x008800006e48783b */ /* 0x000fea0000004200 */
[----:B------:R-:W-:Y:S01]  /*6e90*/  MUFU.EX2 R65, R65 ;  /* 0x0000004100417308 */ /* 0x000fe20000000800 */
[----:B-1----:R-:W-:Y:S01]  /*6ea0*/  F2FP.F16.F32.PACK_AB R52, R105, R64 ;  /* 0x000000406934723e */ /* 0x002fe200000000ff */
[----:B------:R-:W-:Y:S01]  /*6eb0*/  HMMA.16816.F32 R48, R84, R50, R80 ;  /* 0x000000325430723c */ /* 0x000fe20000001850 */
[----:B------:R-:W-:Y:S01]  /*6ec0*/  FFMA.FTZ R85, R162, UR6, -R137 ;  /* 0x00000006a2557c23 */ /* 0x000fe20008010889 */
[--C-:B------:R-:W-:Y:S01]  /*6ed0*/  FFMA.FTZ R86, R156, UR6, -R93.reuse ;  /* 0x000000069c567c23 */ /* 0x100fe2000801085d */
[--C-:B------:R-:W-:Y:S01]  /*6ee0*/  FFMA.FTZ R87, R154, UR6, -R93.reuse ;  /* 0x000000069a577c23 */ /* 0x100fe2000801085d */
[----:B------:R-:W-:Y:S01]  /*6ef0*/  FFMA.FTZ R84, R152, UR6, -R93 ;  /* 0x0000000698547c23 */ /* 0x000fe2000801085d */
[----:B------:R-:W1:Y:S01]  /*6f00*/  LDSM.16.MT88.4 R80, [R108+0x8400] ;  /* 0x008400006c50783b */ /* 0x000e620000004200 */
[----:B------:R-:W-:Y:S01]  /*6f10*/  MUFU.EX2 R150, R150 ;  /* 0x0000009600967308 */ /* 0x000fe20000000800 */
[----:B------:R-:W-:-:S07]  /*6f20*/  FFMA.FTZ R137, R140, UR6, -R137 ;  /* 0x000000068c897c23 */ /* 0x000fce0008010889 */
[----:B------:R-:W3:Y:S08]  /*6f30*/  MUFU.EX2 R85, R85 ;  /* 0x0000005500557308 */ /* 0x000ef00000000800 */
[----:B------:R-:W4:Y:S08]  /*6f40*/  MUFU.EX2 R86, R86 ;  /* 0x0000005600567308 */ /* 0x000f300000000800 */
[----:B------:R-:W-:Y:S01]  /*6f50*/  MUFU.EX2 R87, R87 ;  /* 0x0000005700577308 */ /* 0x000fe20000000800 */
[----:B---3--:R-:W-:-:S07]  /*6f60*/  F2FP.F16.F32.PACK_AB R54, R85, R146 ;  /* 0x000000925536723e */ /* 0x008fce00000000ff */
[----:B------:R-:W3:Y:S01]  /*6f70*/  MUFU.EX2 R84, R84 ;  /* 0x0000005400547308 */ /* 0x000ee20000000800 */
[----:B----4-:R-:W-:-:S07]  /*6f80*/  F2FP.F16.F32.PACK_AB R53, R86, R65 ;  /* 0x000000415635723e */ /* 0x010fce00000000ff */
[----:B------:R-:W-:Y:S08]  /*6f90*/  MUFU.EX2 R104, R104 ;  /* 0x0000006800687308 */ /* 0x000ff00000000800 */
[----:B------:R-:W4:Y:S01]  /*6fa0*/  MUFU.EX2 R103, R103 ;  /* 0x0000006700677308 */ /* 0x000f220000000800 */
[----:B---3--:R-:W-:-:S07]  /*6fb0*/  F2FP.F16.F32.PACK_AB R55, R84, R87 ;  /* 0x000000575437723e */ /* 0x008fce00000000ff */
[C---:B--2---:R-:W-:Y:S01]  /*6fc0*/  HMMA.16816.F32 R4, R52.reuse, R56, R4 ;  /* 0x000000383404723c */ /* 0x044fe20000001804 */
[----:B------:R-:W-:Y:S07]  /*6fd0*/  MUFU.EX2 R143, R143 ;  /* 0x0000008f008f7308 */ /* 0x000fee0000000800 */
[C---:B------:R-:W-:Y:S01]  /*6fe0*/  HMMA.16816.F32 R8, R52.reuse, R58, R8 ;  /* 0x0000003a3408723c */ /* 0x040fe20000001808 */
[----:B------:R-:W2:Y:S01]  /*6ff0*/  LDSM.16.MT88.4 R56, [R108+0x6400] ;  /* 0x006400006c38783b */ /* 0x000ea20000004200 */
[----:B------:R-:W3:Y:S06]  /*7000*/  MUFU.EX2 R102, R102 ;  /* 0x0000006600667308 */ /* 0x000eec0000000800 */
[C---:B-1----:R-:W-:Y:S02]  /*7010*/  HMMA.16816.F32 R44, R52.reuse, R80, R44 ;  /* 0x00000050342c723c */ /* 0x042fe4000000182c */
[----:B------:R-:W-:Y:S06]  /*7020*/  MUFU.EX2 R106, R106 ;  /* 0x0000006a006a7308 */ /* 0x000fec0000000800 */
[C---:B------:R-:W-:Y:S02]  /*7030*/  HMMA.16816.F32 R80, R52.reuse, R82, R48 ;  /* 0x000000523450723c */ /* 0x040fe40000001830 */
[----:B------:R-:W-:Y:S08]  /*7040*/  MUFU.EX2 R101, R101 ;  /* 0x0000006500657308 */ /* 0x000ff00000000800 */
[----:B------:R-:W-:Y:S08]  /*7050*/  MUFU.EX2 R97, R97 ;  /* 0x0000006100617308 */ /* 0x000ff00000000800 */
[----:B------:R-:W-:Y:S01]  /*7060*/  MUFU.EX2 R136, R137 ;  /* 0x0000008900887308 */ /* 0x000fe20000000800 */
[C---:B--2---:R-:W-:Y:S07]  /*7070*/  HMMA.16816.F32 R12, R52.reuse, R56, R12 ;  /* 0x00000038340c723c */ /* 0x044fee000000180c */
[----:B------:R-:W-:Y:S01]  /*7080*/  MUFU.EX2 R139, R139 ;  /* 0x0000008b008b7308 */ /* 0x000fe20000000800 */
[C---:B------:R-:W-:Y:S01]  /*7090*/  HMMA.16816.F32 R16, R52.reuse, R58, R16 ;  /* 0x0000003a3410723c */ /* 0x040fe20000001810 */
[----:B------:R-:W1:Y:S06]  /*70a0*/  LDSM.16.MT88.4 R56, [R110+0x7400] ;  /* 0x007400006e38783b */ /* 0x000e6c0000004200 */
[----:B------:R-:W2:Y:S08]  /*70b0*/  MUFU.EX2 R98, R98 ;  /* 0x0000006200627308 */ /* 0x000eb00000000800 */
[----:B------:R-:W-:Y:S08]  /*70c0*/  MUFU.EX2 R88, R88 ;  /* 0x0000005800587308 */ /* 0x000ff00000000800 */
[----:B------:R-:W5:Y:S01]  /*70d0*/  MUFU.EX2 R91, R91 ;  /* 0x0000005b005b7308 */ /* 0x000f620000000800 */
        /* <DEDUP_REMOVED lines=8> */
[----:B------:R-:W-:Y:S01]  /*7160*/  F2FP.F16.F32.PACK_AB R52, R138, R141 ;  /* 0x0000008d8a34723e */ /* 0x000fe200000000ff */
[----:B------:R-:W1:Y:S01]  /*7170*/  LDSM.16.MT88.4 R56, [R108+0x6800] ;  /* 0x006800006c38783b */ /* 0x000e620000004200 */
[----:B----4-:R-:W-:-:S02]  /*7180*/  F2FP.F16.F32.PACK_AB R53, R103, R104 ;  /* 0x000000686735723e */ /* 0x010fc400000000ff */
[----:B------:R-:W-:Y:S02]  /*7190*/  F2FP.F16.F32.PACK_AB R54, R99, R150 ;  /* 0x000000966336723e */ /* 0x000fe400000000ff */
[----:B---3--:R-:W-:-:S07]  /*71a0*/  F2FP.F16.F32.PACK_AB R55, R102, R143 ;  /* 0x0000008f6637723e */ /* 0x008fce00000000ff */
[C---:B------:R-:W-:Y:S01]  /*71b0*/  HMMA.16816.F32 R48, R52.reuse, R60, R4 ;  /* 0x0000003c3430723c */ /* 0x040fe20000001804 */
[----:B------:R-:W3:Y:S07]  /*71c0*/  LDSM.16.MT88.4 R4, [R108+0x7800] ;  /* 0x007800006c04783b */ /* 0x000eee0000004200 */
[C---:B------:R-:W-:Y:S08]  /*71d0*/  HMMA.16816.F32 R68, R52.reuse, R72, R36 ;  /* 0x000000483444723c */ /* 0x040ff00000001824 */
[C---:B------:R-:W-:Y:S01]  /*71e0*/  HMMA.16816.F32 R72, R52.reuse, R74, R40 ;  /* 0x0000004a3448723c */ /* 0x040fe20000001828 */
[----:B------:R-:W-:Y:S07]  /*71f0*/  LDSM.16.MT88.4 R40, [R110+0x6c00] ;  /* 0x006c00006e28783b */ /* 0x000fee0000004200 */
[C---:B------:R-:W-:Y:S08]  /*7200*/  HMMA.16816.F32 R8, R52.reuse, R62, R8 ;  /* 0x0000003e3408723c */ /* 0x040ff00000001808 */
        /* <DEDUP_REMOVED lines=8> */
[----:B------:R-:W-:Y:S07]  /*7290*/  LDSM.16.MT88.4 R56, [R110+0x7c00] ;  /* 0x007c00006e38783b */ /* 0x000fee0000004200 */
[----:B---3--:R-:W-:Y:S01]  /*72a0*/  HMMA.16816.F32 R76, R52, R4, R44 ;  /* 0x00000004344c723c */ /* 0x008fe2000000182c */
[----:B------:R-:W-:Y:S01]  /*72b0*/  FADD.FTZ R4, R2, R3 ;  /* 0x0000000302047221 */ /* 0x000fe20000010000 */
[----:B--2---:R-:W-:Y:S01]  /*72c0*/  F2FP.F16.F32.PACK_AB R5, R98, R139 ;  /* 0x0000008b6205723e */ /* 0x004fe200000000ff */
[----:B------:R-:W-:-:S02]  /*72d0*/  FADD.FTZ R2, R64, R95 ;  /* 0x0000005f40027221 */ /* 0x000fc40000010000 */
[----:B------:R-:W-:Y:S01]  /*72e0*/  FADD.FTZ R3, R65, R4 ;  /* 0x0000000441037221 */ /* 0x000fe20000010000 */
[----:B------:R-:W-:Y:S01]  /*72f0*/  F2FP.F16.F32.PACK_AB R4, R101, R106 ;  /* 0x0000006a6504723e */ /* 0x000fe200000000ff */
[----:B------:R-:W1:Y:S01]  /*7300*/  LDSM.16.MT88.4 R64, [R108+0x7c00] ;  /* 0x007c00006c40783b */ /* 0x000e620000004200 */
[----:B------:R-:W-:Y:S01]  /*7310*/  HMMA.16816.F32 R80, R52, R6, R80 ;  /* 0x000000063450723c */ /* 0x000fe20000001850 */
[----:B------:R-:W-:Y:S01]  /*7320*/  F2FP.F16.F32.PACK_AB R6, R136, R97 ;  /* 0x000000618806723e */ /* 0x000fe200000000ff */
[----:B------:R-:W-:Y:S01]  /*7330*/  FADD.FTZ R105, R105, R2 ;  /* 0x0000000269697221 */ /* 0x000fe20000010000 */
[----:B------:R-:W2:Y:S01]  /*7340*/  LDSM.16.MT88.4 R52, [R108+0x6c00] ;  /* 0x006c00006c34783b */ /* 0x000ea20000004200 */
[----:B-----5:R-:W-:Y:S01]  /*7350*/  F2FP.F16.F32.PACK_AB R7, R91, R88 ;  /* 0x000000585b07723e */ /* 0x020fe200000000ff */
[----:B------:R-:W-:Y:S01]  /*7360*/  FADD.FTZ R86, R86, R3 ;  /* 0x0000000356567221 */ /* 0x000fe20000010000 */
[----:B------:R-:W-:Y:S01]  /*7370*/  FADD.FTZ R146, R146, R105 ;  /* 0x0000006992927221 */ /* 0x000fe20000010000 */
[----:B------:R-:W-:-:S02]  /*7380*/  MOV R2, R89 ;  /* 0x0000005900027202 */ /* 0x000fc40000000f00 */
[----:B------:R-:W-:Y:S01]  /*7390*/  FADD.FTZ R87, R87, R86 ;  /* 0x0000005657577221 */ /* 0x000fe20000010000 */
[----:B------:R-:W-:Y:S01]  /*73a0*/  FADD.FTZ R146, R85, R146 ;  /* 0x0000009255927221 */ /* 0x000fe20000010000 */
[----:B------:R-:W-:Y:S01]  /*73b0*/  HMMA.16816.F32 R36, R4, R40, R48 ;  /* 0x000000280424723c */ /* 0x000fe20000001830 */
[----:B------:R-:W-:Y:S01]  /*73c0*/  MOV R3, R90 ;  /* 0x0000005a00037202 */ /* 0x000fe20000000f00 */
        /* <DEDUP_REMOVED lines=16> */
[C---:B-1----:R-:W-:Y:S02]  /*74d0*/  HMMA.16816.F32 R60, R4.reuse, R64, R28 ;  /* 0x00000040043c723c */ /* 0x042fe4000000181c */
[----:B------:R-:W-:Y:S01]  /*74e0*/  FADD.FTZ R88, R88, R139 ;  /* 0x0000008b58587221 */ /* 0x000fe20000010000 */
[----:B------:R-:W-:Y:S01]  /*74f0*/  FADD.FTZ R141, R136, R97 ;  /* 0x00000061888d7221 */ /* 0x000fe20000010000 */
[----:B------:R-:W-:Y:S02]  /*7500*/  IADD3 R139, PT, PT, R94, -0x3, RZ ;  /* 0xfffffffd5e8b7810 */ /* 0x000fe40007ffe0ff */
[----:B------:R-:W-:Y:S02]  /*7510*/  FADD.FTZ R142, R91, R88 ;  /* 0x000000585b8e7221 */ /* 0x000fe40000010000 */
[C---:B--2---:R-:W-:Y:S01]  /*7520*/  HMMA.16816.F32 R44, R4.reuse, R52, R12 ;  /* 0x00000034042c723c */ /* 0x044fe2000000180c */
[----:B------:R-:W1:Y:S07]  /*7530*/  LDSM.16.MT88.4 R12, [R110+0x8c00] ;  /* 0x008c00006e0c783b */ /* 0x000e6e0000004200 */
[C---:B------:R-:W-:Y:S08]  /*7540*/  HMMA.16816.F32 R48, R4.reuse, R54, R16 ;  /* 0x000000360430723c */ /* 0x040ff00000001810 */
[C---:B------:R-:W-:Y:S08]  /*7550*/  HMMA.16816.F32 R52, R4.reuse, R56, R20 ;  /* 0x000000380434723c */ /* 0x040ff00000001814 */
[C---:B------:R-:W-:Y:S08]  /*7560*/  HMMA.16816.F32 R56, R4.reuse, R58, R24 ;  /* 0x0000003a0438723c */ /* 0x040ff00000001818 */
[C---:B------:R-:W-:Y:S08]  /*7570*/  HMMA.16816.F32 R64, R4.reuse, R66, R32 ;  /* 0x000000420440723c */ /* 0x040ff00000001820 */
[C---:B---3--:R-:W-:Y:S08]  /*7580*/  HMMA.16816.F32 R76, R4.reuse, R8, R76 ;  /* 0x00000008044c723c */ /* 0x048ff0000000184c */
[C---:B-1----:R-:W-:Y:S08]  /*7590*/  HMMA.16816.F32 R68, R4.reuse, R12, R68 ;  /* 0x0000000c0444723c */ /* 0x042ff00000001844 */
[C---:B------:R-:W-:Y:S08]  /*75a0*/  HMMA.16816.F32 R72, R4.reuse, R14, R72 ;  /* 0x0000000e0448723c */ /* 0x040ff00000001848 */
[----:B------:R-:W-:-:S15]  /*75b0*/  HMMA.16816.F32 R80, R4, R10, R80 ;  /* 0x0000000a0450723c */ /* 0x000fde0000001850 */
[----:B------:R-:W-:-:S05]  /*75c0*/  NOP ;  /* 0x0000000000007918 */ /* 0x000fca0000000000 */
.L_x_4342:
[----:B------:R-:W-:-:S13]  /*75d0*/  ISETP.GE.AND P0, PT, R139, RZ, PT ;  /* 0x000000ff8b00720c */ /* 0x000fda0003f06270 */
[----:B------:R-:W-:Y:S05]  /*75e0*/  @!P0 BRA `(.L_x_4348) ;  /* 0x00000028004c8947 */ /* 0x000fea0003800000 */
[----:B------:R-:W-:Y:S01]  /*75f0*/  ISETP.NE.U32.AND P4, PT, RZ, UR8, PT ;  /* 0x00000008ff007c0c */ /* 0x000fe2000bf85070 */
[----:B------:R-:W1:Y:S01]  /*7600*/  S2R R5, SR_TID.X ;  /* 0x0000000000057919 */ /* 0x000e620000002100 */
[C---:B------:R-:W-:Y:S01]  /*7610*/  IMAD.SHL.U32 R140, R139.reuse, 0x40, RZ ;  /* 0x000000408b8c7824 */ /* 0x040fe200078e00ff */
[----:B------:R-:W2:Y:S01]  /*7620*/  LDCU UR5, c[0x0][0x440] ;  /* 0x00008800ff0577ac */ /* 0x000ea20008000800 */
[----:B------:R-:W-:Y:S01]  /*7630*/  ISETP.NE.AND.EX P4, PT, RZ, UR9, PT, P4 ;  /* 0x00000009ff007c0c */ /* 0x000fe2000bf85340 */
[----:B------:R-:W-:Y:S02]  /*7640*/  IMAD.MOV.U32 R85, RZ, RZ, R2 ;  /* 0x000000ffff557224 */ /* 0x000fe400078e0002 */
[----:B------:R-:W-:Y:S01]  /*7650*/  IMAD.MOV.U32 R84, RZ, RZ, R3 ;  /* 0x000000ffff547224 */ /* 0x000fe200078e0003 */
[----:B------:R-:W3:Y:S01]  /*7660*/  LDCU UR4, c[0x0][0x45c] ;  /* 0x00008b80ff0477ac */ /* 0x000ee20008000800 */
[----:B------:R-:W-:Y:S01]  /*7670*/  VIADD R139, R139, 0x1 ;  /* 0x000000018b8b7836 */ /* 0x000fe20000000000 */
[----:B------:R-:W4:Y:S01]  /*7680*/  LDCU.64 UR6, c[0x0][0x3a0] ;  /* 0x00007400ff0677ac */ /* 0x000f220008000a00 */
[----:B------:R-:W1:Y:S06]  /*7690*/  LDCU.64 UR12, c[0x0][0x3c0] ;  /* 0x00007800ff0c77ac */ /* 0x000e6c0008000a00 */
[----:B------:R-:W5:Y:S01]  /*76a0*/  @!P4 LDC R136, c[0x0][0x3c0] ;  /* 0x0000f000ff88cb82 */ /* 0x000f620000000800 */
[----:B------:R-:W-:Y:S01]  /*76b0*/  @!P4 IMAD.MOV.U32 R137, RZ, RZ, RZ ;  /* 0x000000ffff89c224 */ /* 0x000fe200078e00ff */
[----:B------:R-:W2:Y:S04]  /*76c0*/  LDCU.64 UR10, c[0x0][0x3a8] ;  /* 0x00007500ff0a77ac */ /* 0x000ea80008000a00 */
[----:B------:R-:W-:Y:S01]  /*76d0*/  @!P4 IADD3 R137, P0, PT, RZ, -R137, RZ ;  /* 0x80000089ff89c210 */ /* 0x000fe20007f1e0ff */
[----:B------:R-:W2:Y:S01]  /*76e0*/  LDCU.64 UR8, c[0x0][0x3b8] ;  /* 0x00007700ff0877ac */ /* 0x000ea20008000a00 */
[----:B-1----:R-:W-:-:S05]  /*76f0*/  IMAD.SHL.U32 R5, R5, 0x2, RZ ;  /* 0x0000000205057824 */ /* 0x002fca00078e00ff */
[----:B------:R-:W-:Y:S02]  /*7700*/  LOP3.LUT R5, R5, 0x6, RZ, 0xc0, !PT ;  /* 0x0000000605057812 */ /* 0x000fe400078ec0ff */
[----:B-----5:R-:W-:Y:S02]  /*7710*/  @!P4 SHF.L.U32 R136, R136, 0x6, RZ ;  /* 0x000000068888c819 */ /* 0x020fe400000006ff */
[C---:B------:R-:W-:Y:S02]  /*7720*/  LOP3.LUT R138, R140.reuse, 0x20, R5, 0xfe, !PT ;  /* 0x000000208c8a7812 */ /* 0x040fe400078efe05 */
[----:B------:R-:W-:Y:S02]  /*7730*/  @!P4 IADD3.X R136, PT, PT, RZ, ~R136, RZ, P0, !PT ;  /* 0x80000088ff88c210 */ /* 0x000fe400007fe4ff */
[----:B------:R-:W-:Y:S02]  /*7740*/  IADD3 R140, PT, PT, R140, 0x40, RZ ;  /* 0x000000408c8c7810 */ /* 0x000fe40007ffe0ff */
[----:B--234-:R-:W-:-:S07]  /*7750*/  @!P4 SHF.R.S64 R137, R137, 0x1f, R136 ;  /* 0x0000001f8989c819 */ /* 0x01cfce0000001088 */
.L_x_4352:
        /* <DEDUP_REMOVED lines=70> */
.L_x_4349:
[----:B------:R-:W-:Y:S01]  /*7bc0*/  @!PT LDS RZ, [RZ] ;  /* 0x00000000fffff984 */ /* 0x000fe20000000800 */
[----:B------:R-:W-:Y:S01]  /*7bd0*/  @!PT LDS RZ, [RZ] ;  /* 0x00000000fffff984 */ /* 0x000fe20000000800 */
[----:B------:R-:W-:Y:S01]  /*7be0*/  @!PT LDS RZ, [RZ] ;  /* 0x00000000fffff984 */ /* 0x000fe20000000800 */
[----:B------:R1:W-:Y:S01]  /*7bf0*/  @!P3 LDGSTS.E.BYPASS.LTC128B.128 [R129+0x6000], desc[UR14][R120.64] ;  /* 0x060000007881bfae */ /* 0x0003e2000b981a0e */
[----:B------:R-:W-:Y:S01]  /*7c00*/  @!P1 IMAD.MOV.U32 R86, RZ, RZ, R120 ;  /* 0x000000ffff569224 */ /* 0x000fe200078e0078 */
[C---:B------:R-:W-:Y:S01]  /*7c10*/  LEA R2, P0, R125.reuse, R120, 0x1 ;  /* 0x000000787d027211 */ /* 0x040fe200078008ff */
[----:B------:R-:W-:Y:S01]  /*7c20*/  @!P1 IMAD.MOV.U32 R87, RZ, RZ, R121 ;  /* 0x000000ffff579224 */ /* 0x000fe200078e0079 */
[----:B------:R-:W-:Y:S02]  /*7c30*/  @P3 STS.128 [R129+0x6000], RZ ;  /* 0x006000ff81003388 */ /* 0x000fe40000000c00 */
[----:B------:R-:W-:Y:S02]  /*7c40*/  LEA.HI.X R3, R125, R121, R124, 0x1, P0 ;  /* 0x000000797d037211 */ /* 0x000fe400000f0c7c */
[----:B------:R-:W-:Y:S01]  /*7c50*/  @!PT LDS RZ, [RZ] ;  /* 0x00000000fffff984 */ /* 0x000fe20000000800 */
[----:B------:R-:W-:Y:S01]  /*7c60*/  @!PT LDS RZ, [RZ] ;  /* 0x00000000fffff984 */ /* 0x000fe20000000800 */
[----:B------:R-:W-:Y:S01]  /*7c70*/  @!PT LDS RZ, [RZ] ;  /* 0x00000000fffff984 */ /* 0x000fe20000000800 */
[----:B------:R1:W-:Y:S01]  /*7c80*/  @!P2 LDGSTS.E.BYPASS.LTC128B.128 [R129+0x7000], desc[UR14][R120.64+0x40] ;  /* 0x070000407881afae */ /* 0x0003e2000b981a0e */
[----:B------:R-:W-:Y:S03]  /*7c90*/  ISETP.NE.AND P0, PT, R139, 0x1, PT ;  /* 0x000000018b00780c */ /* 0x000fe60003f05270 */
        /* <DEDUP_REMOVED lines=26> */
[----:B------:R-:W5:Y:S01]  /*7e40*/  LDSM.16.M88.4 R104, [R112+0x3c00] ;  /* 0x003c00007068783b */ /* 0x000f620000000200 */
[C---:B--2---:R-:W-:Y:S08]  /*7e50*/  HMMA.16816.F32 R4, R88.reuse, R92, RZ ;  /* 0x0000005c5804723c */ /* 0x044ff000000018ff */
[C---:B------:R-:W-:Y:S01]  /*7e60*/  HMMA.16816.F32 R8, R88.reuse, R94, RZ ;  /* 0x0000005e5808723c */ /* 0x040fe200000018ff */
[----:B------:R-:W-:Y:S07]  /*7e70*/  LDSM.16.M88.4 R92, [R111] ;  /* 0x000000006f5c783b */ /* 0x000fee0000000200 */
[C---:B---3--:R-:W-:Y:S08]  /*7e80*/  HMMA.16816.F32 R12, R88.reuse, R96, RZ ;  /* 0x00000060580c723c */ /* 0x048ff000000018ff */
[C---:B------:R-:W-:Y:S08]  /*7e90*/  HMMA.16816.F32 R16, R88.reuse, R98, RZ ;  /* 0x000000625810723c */ /* 0x040ff000000018ff */
[C---:B----4-:R-:W-:Y:S08]  /*7ea0*/  HMMA.16816.F32 R20, R88.reuse, R100, RZ ;  /* 0x000000645814723c */ /* 0x050ff000000018ff */
[C---:B------:R-:W-:Y:S08]  /*7eb0*/  HMMA.16816.F32 R24, R88.reuse, R102, RZ ;  /* 0x000000665818723c */ /* 0x040ff000000018ff */
[C---:B-----5:R-:W-:Y:S08]  /*7ec0*/  HMMA.16816.F32 R28, R88.reuse, R104, RZ ;  /* 0x00000068581c723c */ /* 0x060ff000000018ff */
[----:B------:R-:W-:Y:S01]  /*7ed0*/  HMMA.16816.F32 R32, R88, R106, RZ ;  /* 0x0000006a5820723c */ /* 0x000fe200000018ff */
[----:B------:R-:W2:Y:S07]  /*7ee0*/  LDSM.16.M88.4 R88, [R109+0x3000] ;  /* 0x003000006d58783b */ /* 0x000eae0000000200 */
[C---:B--2---:R-:W-:Y:S08]  /*7ef0*/  HMMA.16816.F32 R4, R92.reuse, R88, R4 ;  /* 0x000000585c04723c */ /* 0x044ff00000001804 */
[C---:B------:R-:W-:Y:S01]  /*7f00*/  HMMA.16816.F32 R8, R92.reuse, R90, R8 ;  /* 0x0000005a5c08723c */ /* 0x040fe20000001808 */
        /* <DEDUP_REMOVED lines=8> */
[----:B------:R-:W-:Y:S01]  /*7f90*/  HMMA.16816.F32 R32, R92, R90, R32 ;  /* 0x0000005a5c20723c */ /* 0x000fe20000001820 */
[----:B------:R-:W-:Y:S04]  /*7fa0*/  LDSM.16.M88.4 R88, [R113+0x1000] ;  /* 0x001000007158783b */ /* 0x000fe80000000200 */
[----:B------:R-:W2:Y:S03]  /*7fb0*/  LDSM.16.M88.4 R92, [R112+0x4000] ;  /* 0x00400000705c783b */ /* 0x000ea60000000200 */
        /* <DEDUP_REMOVED lines=47> */
[----:B------:R-:W2:Y:S01]  /*82b0*/  LDSM.16.M88.4 R92, [R109+0x5c00] ;  /* 0x005c00006d5c783b */ /* 0x000ea20000000200 */
[----:B------:R-:W-:Y:S04]  /*82c0*/  DEPBAR.LE SB0, 0x0 ;  /* 0x000080000000791a */ /* 0x000fe80000000000 */
[----:B------:R-:W-:Y:S02]  /*82d0*/  BAR.SYNC.DEFER_BLOCKING 0x0 ;  /* 0x0000000000007b1d */ /* 0x000fe40000010000 */
[C---:B--2---:R-:W-:Y:S08]  /*82e0*/  HMMA.16816.F32 R28, R88.reuse, R92, R28 ;  /* 0x0000005c581c723c */ /* 0x044ff0000000181c */
[----:B------:R-:W-:Y:S01]  /*82f0*/  HMMA.16816.F32 R32, R88, R94, R32 ;  /* 0x0000005e5820723c */ /* 0x000fe20000001820 */
[----:B------:R-:W-:Y:S08]  /*8300*/  @!UPT UIADD3 URZ, UPT, UPT, URZ, URZ, URZ ;  /* 0x000000fffffff290 */ /* 0x000ff0000fffe0ff */
[----:B-1----:R-:W-:Y:S11]  /*8310*/  @!P0 BRA `(.L_x_4350) ;  /* 0x0000000400b88947 */ /* 0x002ff60003800000 */
        /* <DEDUP_REMOVED lines=9> */
[----:B------:R-:W-:Y:S01]  /*83b0*/  IMAD.MOV.U32 R88, RZ, RZ, RZ ;  /* 0x000000ffff587224 */ /* 0x000fe200078e00ff */
[----:B------:R-:W1:Y:S02]  /*83c0*/  LDC R3, c[0x0][0x4f0] ;  /* 0x00013c00ff037b82 */ /* 0x000e640000000800 */
[----:B-1----:R-:W-:Y:S04]  /*83d0*/  IABS R2, R3 ;  /* 0x0000000300027213 */ /* 0x002fe80000000000 */
[----:B------:R-:W1:Y:S10]  /*83e0*/  I2F.RP R91, R2 ;  /* 0x00000002005b7306 */ /* 0x000e740000209400 */
[----:B-1----:R-:W1:Y:S02]  /*83f0*/  MUFU.RCP R86, R91 ;  /* 0x0000005b00567308 */ /* 0x002e640000001000 */
[----:B-1----:R-:W-:Y:S08]  /*8400*/  VIADD R90, R86, 0xffffffe ;  /* 0x0ffffffe565a7836 */ /* 0x002ff00000000000 */
[----:B------:R-:W1:Y:S02]  /*8410*/  F2I.FTZ.U32.TRUNC.NTZ R89, R90 ;  /* 0x0000005a00597305 */ /* 0x000e64000021f000 */
[--C-:B-1----:R-:W-:Y:S01]  /*8420*/  IMAD.MOV R86, RZ, RZ, -R89.reuse ;  /* 0x000000ffff567224 */ /* 0x102fe200078e0a59 */
[----:B------:R-:W-:Y:S03]  /*8430*/  IADD3 R90, PT, PT, R140, -0x80, RZ ;  /* 0xffffff808c5a7810 */ /* 0x000fe60007ffe0ff */
[----:B------:R-:W-:Y:S01]  /*8440*/  IMAD R87, R86, R2, RZ ;  /* 0x0000000256577224 */ /* 0x000fe200078e02ff */
[----:B------:R-:W-:Y:S03]  /*8450*/  IADD3 R86, PT, PT, R140, -0x40, RZ ;  /* 0xffffffc08c567810 */ /* 0x000fe60007ffe0ff */
[----:B------:R-:W-:Y:S01]  /*8460*/  IMAD.HI.U32 R89, R89, R87, R88 ;  /* 0x0000005759597227 */ /* 0x000fe200078e0058 */
[----:B------:R-:W-:Y:S02]  /*8470*/  IABS R88, R86 ;  /* 0x0000005600587213 */ /* 0x000fe40000000000 */
[----:B------:R-:W-:Y:S03]  /*8480*/  LOP3.LUT R86, R86, R3, RZ, 0x3c, !PT ;  /* 0x0000000356567212 */ /* 0x000fe600078e3cff */
[----:B------:R-:W-:Y:S04]  /*8490*/  IMAD.HI.U32 R91, R89, R88, RZ ;  /* 0x00000058595b7227 */ /* 0x000fe800078e00ff */
[----:B------:R-:W-:Y:S04]  /*84a0*/  IMAD.MOV R87, RZ, RZ, -R91 ;  /* 0x000000ffff577224 */ /* 0x000fe800078e0a5b */
[C---:B------:R-:W-:Y:S05]  /*84b0*/  IMAD R88, R2.reuse, R87, R88 ;  /* 0x0000005702587224 */ /* 0x040fea00078e0258 */
[----:B------:R-:W-:Y:S11]  /*84c0*/  ISETP.GT.U32.AND P6, PT, R2, R88, PT ;  /* 0x000000580200720c */ /* 0x000ff60003fc4070 */
[----:B------:R-:W-:Y:S02]  /*84d0*/  @!UPT UIADD3 URZ, UPT, UPT, URZ, URZ, URZ ;  /* 0x000000fffffff290 */ /* 0x000fe4000fffe0ff */
[----:B------:R-:W-:Y:S02]  /*84e0*/  @!P6 IMAD.IADD R88, R88, 0x1, -R2 ;  /* 0x000000015858e824 */ /* 0x000fe400078e0a02 */
[----:B------:R-:W-:Y:S01]  /*84f0*/  @!P6 VIADD R91, R91, 0x1 ;  /* 0x000000015b5be836 */ /* 0x000fe20000000000 */
[----:B------:R-:W-:Y:S02]  /*8500*/  ISETP.GE.AND P6, PT, R86, RZ, PT ;  /* 0x000000ff5600720c */ /* 0x000fe40003fc6270 */
[----:B------:R-:W-:Y:S02]  /*8510*/  ISETP.GE.U32.AND P0, PT, R88, R2, PT ;  /* 0x000000025800720c */ /* 0x000fe40003f06070 */
[----:B------:R-:W-:Y:S02]  /*8520*/  IABS R88, R90 ;  /* 0x0000005a00587213 */ /* 0x000fe40000000000 */
[----:B------:R-:W-:Y:S03]  /*8530*/  LOP3.LUT R90, R90, R3, RZ, 0x3c, !PT ;  /* 0x000000035a5a7212 */ /* 0x000fe600078e3cff */
[----:B------:R-:W-:Y:S04]  /*8540*/  IMAD.HI.U32 R89, R89, R88, RZ ;  /* 0x0000005859597227 */ /* 0x000fe800078e00ff */
[----:B------:R-:W-:Y:S02]  /*8550*/  IMAD.MOV R87, RZ, RZ, -R89 ;  /* 0x000000ffff577224 */ /* 0x000fe400078e0a59 */
[----:B------:R-:W-:Y:S02]  /*8560*/  @P0 IADD3 R91, PT, PT, R91, 0x1, RZ ;  /* 0x000000015b5b0810 */ /* 0x000fe40007ffe0ff */
[----:B------:R-:W-:Y:S01]  /*8570*/  ISETP.NE.AND P0, PT, R3, RZ, PT ;  /* 0x000000ff0300720c */ /* 0x000fe20003f05270 */
[C---:B------:R-:W-:Y:S02]  /*8580*/  IMAD R88, R2.reuse, R87, R88 ;  /* 0x0000005702587224 */ /* 0x040fe400078e0258 */
[----:B------:R-:W-:Y:S03]  /*8590*/  @!P6 IMAD.MOV R91, RZ, RZ, -R91 ;  /* 0x000000ffff5be224 */ /* 0x000fe600078e0a5b */
[----:B------:R-:W-:Y:S11]  /*85a0*/  ISETP.GT.U32.AND P5, PT, R2, R88, PT ;  /* 0x000000580200720c */ /* 0x000ff60003fa4070 */
[----:B------:R-:W-:Y:S02]  /*85b0*/  @!UPT UIADD3 URZ, UPT, UPT, URZ, URZ, URZ ;  /* 0x000000fffffff290 */ /* 0x000fe4000fffe0ff */
[----:B------:R-:W-:Y:S01]  /*85c0*/  @!P5 IADD3 R89, PT, PT, R89, 0x1, RZ ;  /* 0x000000015959d810 */ /* 0x000fe20007ffe0ff */
[----:B------:R-:W-:Y:S05]  /*85d0*/  @!P5 IMAD.IADD R88, R88, 0x1, -R2 ;  /* 0x000000015858d824 */ /* 0x000fea00078e0a02 */
[----:B------:R-:W-:Y:S02]  /*85e0*/  ISETP.GE.U32.AND P5, PT, R88, R2, PT ;  /* 0x000000025800720c */ /* 0x000fe40003fa6070 */
[----:B------:R-:W-:Y:S04]  /*85f0*/  LOP3.LUT R2, RZ, R3, RZ, 0x33, !PT ;  /* 0x00000003ff027212 */ /* 0x000fe800078e33ff */
[----:B------:R-:W-:Y:S07]  /*8600*/  SEL R91, R2, R91, !P0 ;  /* 0x0000005b025b7207 */ /* 0x000fee0004000000 */
[----:B------:R-:W-:Y:S01]  /*8610*/  @P5 VIADD R89, R89, 0x1 ;  /* 0x0000000159595836 */ /* 0x000fe20000000000 */
[----:B------:R-:W-:Y:S11]  /*8620*/  ISETP.GE.AND P5, PT, R90, RZ, PT ;  /* 0x000000ff5a00720c */ /* 0x000ff60003fa6270 */
[----:B------:R-:W-:Y:S02]  /*8630*/  @!UPT UIADD3 URZ, UPT, UPT, URZ, URZ, URZ ;  /* 0x000000fffffff290 */ /* 0x000fe4000fffe0ff */
[----:B------:R-:W-:Y:S05]  /*8640*/  @!P5 IMAD.MOV R89, RZ, RZ, -R89 ;  /* 0x000000ffff59d224 */ /* 0x000fea00078e0a59 */
[----:B------:R-:W-:Y:S02]  /*8650*/  SEL R89, R2, R89, !P0 ;  /* 0x0000005902597207 */ /* 0x000fe40004000000 */
[-C--:B------:R-:W-:Y:S02]  /*8660*/  LEA R94, P0, R91, R132.reuse, 0x2 ;  /* 0x000000845b5e7211 */ /* 0x080fe400078010ff */
[----:B------:R-:W-:Y:S02]  /*8670*/  LEA R92, P5, R89, R132, 0x2 ;  /* 0x00000084595c7211 */ /* 0x000fe400078a10ff */
[-C--:B------:R-:W-:Y:S02]  /*8680*/  LEA.HI.X.SX32 R95, R91, R133.reuse, 0x2, P0 ;  /* 0x000000855b5f7211 */ /* 0x080fe400000f16ff */
[----:B------:R-:W-:Y:S02]  /*8690*/  LEA.HI.X.SX32 R93, R89, R133, 0x2, P5 ;  /* 0x00000085595d7211 */ /* 0x000fe400028f16ff */
[----:B------:R-:W-:Y:S01]  /*86a0*/  IADD3 R86, PT, PT, R91, -R89, RZ ;  /* 0x800000595b567210 */ /* 0x000fe20007ffe0ff */
[----:B------:R-:W2:Y:S04]  /*86b0*/  LDG.E R2, desc[UR14][R94.64] ;  /* 0x0000000e5e027981 */ /* 0x000ea8000c1e1900 */
[----:B------:R-:W-:Y:S01]  /*86c0*/  IMAD R86, R86, R3, -0x40 ;  /* 0xffffffc056567424 */ /* 0x000fe200078e0203 */
[----:B------:R-:W2:Y:S03]  /*86d0*/  LDG.E R87, desc[UR14][R92.64] ;  /* 0x0000000e5c577981 */ /* 0x000ea6000c1e1900 */
[C---:B------:R-:W-:Y:S01]  /*86e0*/  IMAD.WIDE.U32 R88, R86.reuse, UR8, RZ ;  /* 0x0000000856587c25 */ /* 0x040fe2000f8e00ff */
[----:B------:R-:W-:Y:S05]  /*86f0*/  SHF.R.S32.HI R3, RZ, 0x1f, R86 ;  /* 0x0000001fff037819 */ /* 0x000fea0000011456 */
[----:B------:R-:W-:Y:S04]  /*8700*/  IMAD R3, R3, UR8, RZ ;  /* 0x0000000803037c24 */ /* 0x000fe8000f8e02ff */
[----:B------:R-:W-:Y:S04]  /*8710*/  IMAD R3, R86, UR9, R3 ;  /* 0x0000000956037c24 */ /* 0x000fe8000f8e0203 */
        /* <DEDUP_REMOVED lines=9> */
.L_x_4351:
[--C-:B------:R-:W-:Y:S01]  /*87b0*/  @!P3 IMAD.MOV.U32 R119, RZ, RZ, R117.reuse ;  /* 0x000000ffff77b224 */ /* 0x100fe200078e0075 */
[-C--:B------:R-:W-:Y:S01]  /*87c0*/  @!P2 MOV R87, R117.reuse ;  /* 0x000000750057a202 */ /* 0x080fe20000000f00 */
[----:B------:R-:W-:Y:S01]  /*87d0*/  @!P2 IMAD.MOV.U32 R86, RZ, RZ, R118 ;  /* 0x000000ffff56a224 */ /* 0x000fe200078e0076 */
[C---:B------:R-:W-:Y:S02]  /*87e0*/  LEA R2, P0, R123.reuse, R118, 0x1 ;  /* 0x000000767b027211 */ /* 0x040fe400078008ff */
[----:B------:R-:W-:Y:S01]  /*87f0*/  @!PT LDS RZ, [RZ] ;  /* 0x00000000fffff984 */ /* 0x000fe20000000800 */
[----:B------:R-:W-:Y:S01]  /*8800*/  @!PT LDS RZ, [RZ] ;  /* 0x00000000fffff984 */ /* 0x000fe20000000800 */
[----:B------:R-:W-:Y:S01]  /*8810*/  @!PT LDS RZ, [RZ] ;  /* 0x00000000fffff984 */ /* 0x000fe20000000800 */
[----:B------:R1:W-:Y:S02]  /*8820*/  @!P3 LDGSTS.E.BYPASS.LTC128B.128 [R129+0x3000], desc[UR14][R118.64] ;  /* 0x030000007681bfae */ /* 0x0003e4000b981a0e */
[----:B------:R-:W-:Y:S02]  /*8830*/  LEA.HI.X R3, R123, R117, R122, 0x1, P0 ;  /* 0x000000757b037211 */ /* 0x000fe400000f0c7a */
[----:B------:R2:W-:Y:S04]  /*8840*/  @P3 STS.128 [R129+0x3000], RZ ;  /* 0x003000ff81003388 */ /* 0x0005e80000000c00 */
        /* <DEDUP_REMOVED lines=27> */
.L_x_4350:
[C---:B------:R-:W-:Y:S02]  /*8a00*/  IADD3 R89, PT, PT, R138.reuse, -0x20, RZ ;  /* 0xffffffe08a597810 */ /* 0x040fe40007ffe0ff */
[----:B--2---:R-:W-:Y:S02]  /*8a10*/  IADD3 R2, PT, PT, R138, -0x1f, RZ ;  /* 0xffffffe18a027810 */ /* 0x004fe40007ffe0ff */
[----:B------:R-:W-:Y:S02]  /*8a20*/  I2FP.F32.U32 R89, R89 ;  /* 0x0000005900597245 */ /* 0x000fe40000201000 */
[----:B------:R-:W-:Y:S02]  /*8a30*/  I2FP.F32.U32 R2, R2 ;  /* 0x0000000200027245 */ /* 0x000fe40000201000 */
[----:B------:R-:W-:Y:S01]  /*8a40*/  I2FP.F32.U32 R91, R138 ;  /* 0x0000008a005b7245 */ /* 0x000fe20000201000 */
[CC--:B------:R-:W-:Y:S01]  /*8a50*/  FFMA.FTZ R6, R0.reuse, R89.reuse, R6 ;  /* 0x0000005900067223 */ /* 0x0c0fe20000010006 */
[C---:B------:R-:W-:Y:S01]  /*8a60*/  FFMA.FTZ R4, R0.reuse, R89, R4 ;  /* 0x0000005900047223 */ /* 0x040fe20000010004 */
[CC--:B------:R-:W-:Y:S01]  /*8a70*/  FFMA.FTZ R7, R0.reuse, R2.reuse, R7 ;  /* 0x0000000200077223 */ /* 0x0c0fe20000010007 */
[----:B------:R-:W-:Y:S01]  /*8a80*/  FFMA.FTZ R5, R0, R2, R5 ;  /* 0x0000000200057223 */ /* 0x000fe20000010005 */
[----:B------:R-:W-:Y:S01]  /*8a90*/  IADD3 R89, PT, PT, R138, -0x10, RZ ;  /* 0xfffffff08a597810 */ /* 0x000fe20007ffe0ff */
[-C--:B------:R-:W-:Y:S01]  /*8aa0*/  FFMA.FTZ R22, R0, R91.reuse, R22 ;  /* 0x0000005b00167223 */ /* 0x080fe20000010016 */
[----:B------:R-:W-:Y:S01]  /*8ab0*/  IADD3 R2, PT, PT, R138, -0xf, RZ ;  /* 0xfffffff18a027810 */ /* 0x000fe20007ffe0ff */
[----:B------:R-:W-:Y:S01]  /*8ac0*/  FFMA.FTZ R20, R0, R91, R20 ;  /* 0x0000005b00147223 */ /* 0x000fe20000010014 */
[----:B------:R-:W-:Y:S02]  /*8ad0*/  I2FP.F32.U32 R89, R89 ;  /* 0x0000005900597245 */ /* 0x000fe40000201000 */
[----:B------:R-:W-:Y:S02]  /*8ae0*/  I2FP.F32.U32 R2, R2 ;  /* 0x0000000200027245 */ /* 0x000fe40000201000 */
[----:B------:R-:W-:Y:S01]  /*8af0*/  IADD3 R91, PT, PT, R138, -0x18, RZ ;  /* 0xffffffe88a5b7810 */ /* 0x000fe20007ffe0ff */
[----:B------:R-:W-:Y:S01]  /*8b00*/  FFMA.FTZ R14, R0, R89, R14 ;  /* 0x00000059000e7223 */ /* 0x000fe2000001000e */
[----:B------:R-:W-:Y:S01]  /*8b10*/  IADD3 R88, PT, PT, R138, -0x17, RZ ;  /* 0xffffffe98a587810 */ /* 0x000fe20007ffe0ff */
[C---:B------:R-:W-:Y:S01]  /*8b20*/  FFMA.FTZ R15, R0.reuse, R2, R15 ;  /* 0x00000002000f7223 */ /* 0x040fe2000001000f */
[----:B------:R-:W-:Y:S01]  /*8b30*/  I2FP.F32.U32 R91, R91 ;  /* 0x0000005b005b7245 */ /* 0x000fe20000201000 */
[C---:B------:R-:W-:Y:S01]  /*8b40*/  FFMA.FTZ R12, R0.reuse, R89, R12 ;  /* 0x00000059000c7223 */ /* 0x040fe2000001000c */
[----:B------:R-:W-:Y:S01]  /*8b50*/  I2FP.F32.U32 R88, R88 ;  /* 0x0000005800587245 */ /* 0x000fe20000201000 */
[----:B------:R-:W-:Y:S01]  /*8b60*/  FFMA.FTZ R13, R0, R2, R13 ;  /* 0x00000002000d7223 */ /* 0x000fe2000001000d */
[----:B------:R-:W-:Y:S01]  /*8b70*/  IADD3 R89, PT, PT, R138, -0x7, RZ ;  /* 0xfffffff98a597810 */ /* 0x000fe20007ffe0ff */
[-C--:B------:R-:W-:Y:S01]  /*8b80*/  FFMA.FTZ R10, R0, R91.reuse, R10 ;  /* 0x0000005b000a7223 */ /* 0x080fe2000001000a */
[----:B------:R-:W-:Y:S01]  /*8b90*/  IADD3 R2, PT, PT, R138, 0x9, RZ ;  /* 0x000000098a027810 */ /* 0x000fe20007ffe0ff */
[C---:B------:R-:W-:Y:S01]  /*8ba0*/  FFMA.FTZ R8, R0.reuse, R91, R8 ;  /* 0x0000005b00087223 */ /* 0x040fe20000010008 */
[CC--:B------:R-:W-:Y:S01]  /*8bb0*/  FFMA.FTZ R11, R0.reuse, R88.reuse, R11 ;  /* 0x00000058000b7223 */ /* 0x0c0fe2000001000b */
[----:B------:R-:W-:Y:S01]  /*8bc0*/  FFMA.FTZ R9, R0, R88, R9 ;  /* 0x0000005800097223 */ /* 0x000fe20000010009 */
[----:B------:R-:W-:Y:S02]  /*8bd0*/  I2FP.F32.U32 R89, R89 ;  /* 0x0000005900597245 */ /* 0x000fe40000201000 */
[----:B------:R-:W-:Y:S02]  /*8be0*/  I2FP.F32.U32 R2, R2 ;  /* 0x0000000200027245 */ /* 0x000fe40000201000 */
[----:B------:R-:W-:Y:S01]  /*8bf0*/  IADD3 R91, PT, PT, R138, -0x8, RZ ;  /* 0xfffffff88a5b7810 */ /* 0x000fe20007ffe0ff */
[----:B------:R-:W-:Y:S01]  /*8c00*/  FFMA.FTZ R19, R0, R89, R19 ;  /* 0x0000005900137223 */ /* 0x000fe20000010013 */
[----:B------:R-:W-:Y:S01]  /*8c10*/  IADD3 R88, PT, PT, R138, 0x1, RZ ;  /* 0x000000018a587810 */ /* 0x000fe20007ffe0ff */
[C---:B------:R-:W-:Y:S01]  /*8c20*/  FFMA.FTZ R27, R0.reuse, R2, R27 ;  /* 0x00000002001b7223 */ /* 0x040fe2000001001b */
[----:B------:R-:W-:Y:S01]  /*8c30*/  I2FP.F32.U32 R91, R91 ;  /* 0x0000005b005b7245 */ /* 0x000fe20000201000 */
[C---:B------:R-:W-:Y:S01]  /*8c40*/  FFMA.FTZ R17, R0.reuse, R89, R17 ;  /* 0x0000005900117223 */ /* 0x040fe20000010011 */
[----:B------:R-:W-:Y:S01]  /*8c50*/  I2FP.F32.U32 R88, R88 ;  /* 0x0000005800587245 */ /* 0x000fe20000201000 */
[----:B------:R-:W-:Y:S01]  /*8c60*/  FFMA.FTZ R25, R0, R2, R25 ;  /* 0x0000000200197223 */ /* 0x000fe20000010019 */
[----:B------:R-:W-:Y:S01]  /*8c70*/  IADD3 R89, PT, PT, R138, 0x10, RZ ;  /* 0x000000108a597810 */ /* 0x000fe20007ffe0ff */
[CC--:B------:R-:W-:Y:S01]  /*8c80*/  FFMA.FTZ R18, R0.reuse, R91.reuse, R18 ;  /* 0x0000005b00127223 */ /* 0x0c0fe20000010012 */
[----:B------:R-:W-:Y:S01]  /*8c90*/  FMNMX3.FTZ R2, R85, R6, R7, !PT ;  /* 0x0000000655027276 */ /* 0x000fe20007810007 */
[C---:B------:R-:W-:Y:S01]  /*8ca0*/  FFMA.FTZ R16, R0.reuse, R91, R16 ;  /* 0x0000005b00107223 */ /* 0x040fe20000010010 */
[CC--:B------:R-:W-:Y:S01]  /*8cb0*/  FFMA.FTZ R23, R0.reuse, R88.reuse, R23 ;  /* 0x0000005800177223 */ /* 0x0c0fe20000010017 */
[----:B------:R-:W-:Y:S01]  /*8cc0*/  FFMA.FTZ R21, R0, R88, R21 ;  /* 0x0000005800157223 */ /* 0x000fe20000010015 */
[----:B------:R-:W-:Y:S02]  /*8cd0*/  I2FP.F32.U32 R89, R89 ;  /* 0x0000005900597245 */ /* 0x000fe40000201000 */
[----:B------:R-:W-:Y:S02]  /*8ce0*/  IADD3 R91, PT, PT, R138, 0x8, RZ ;  /* 0x000000088a5b7810 */ /* 0x000fe40007ffe0ff */
[----:B------:R-:W-:Y:S01]  /*8cf0*/  FMNMX3.FTZ R2, R2, R10, R11, !PT ;  /* 0x0000000a02027276 */ /* 0x000fe2000781000b */
[-C--:B------:R-:W-:Y:S01]  /*8d00*/  FFMA.FTZ R30, R0, R89.reuse, R30 ;  /* 0x00000059001e7223 */ /* 0x080fe2000001001e */
[----:B------:R-:W-:Y:S01]  /*8d10*/  FMNMX3.FTZ R88, R84, R4, R5, !PT ;  /* 0x0000000454587276 */ /* 0x000fe20007810005 */
[----:B------:R-:W-:Y:S01]  /*8d20*/  FFMA.FTZ R28, R0, R89, R28 ;  /* 0x00000059001c7223 */ /* 0x000fe2000001001c */
        /* <DEDUP_REMOVED lines=8> */
[C---:B------:R-:W-:Y:S02]  /*8db0*/  IADD3 R90, PT, PT, R138.reuse, 0x18, RZ ;  /* 0x000000188a5a7810 */ /* 0x040fe40007ffe0ff */
[----:B------:R-:W-:Y:S02]  /*8dc0*/  IADD3 R91, PT, PT, R138, 0x19, RZ ;  /* 0x000000198a5b7810 */ /* 0x000fe40007ffe0ff */
[----:B------:R-:W-:Y:S02]  /*8dd0*/  I2FP.F32.U32 R89, R89 ;  /* 0x0000005900597245 */ /* 0x000fe40000201000 */
[----:B------:R-:W-:Y:S02]  /*8de0*/  FMNMX3.FTZ R2, R2, R22, R23, !PT ;  /* 0x0000001602027276 */ /* 0x000fe40007810017 */
[----:B------:R-:W-:Y:S01]  /*8df0*/  FMNMX3.FTZ R88, R88, R16, R17, !PT ;  /* 0x0000001058587276 */ /* 0x000fe20007810011 */
[CC--:B------:R-:W-:Y:S01]  /*8e00*/  FFMA.FTZ R31, R0.reuse, R89.reuse, R31 ;  /* 0x00000059001f7223 */ /* 0x0c0fe2000001001f */
[----:B------:R-:W-:Y:S01]  /*8e10*/  I2FP.F32.U32 R3, R90 ;  /* 0x0000005a00037245 */ /* 0x000fe20000201000 */
[----:B------:R-:W-:Y:S01]  /*8e20*/  FFMA.FTZ R29, R0, R89, R29 ;  /* 0x00000059001d7223 */ /* 0x000fe2000001001d */
        /* <DEDUP_REMOVED lines=25> */
[----:B------:R-:W-:Y:S02]  /*8fc0*/  FADD.FTZ R84, -R3, R84 ;  /* 0x0000005403547221 */ /* 0x000fe40000010100 */
[C---:B------:R-:W-:Y:S01]  /*8fd0*/  FSETP.NEU.FTZ.AND P0, PT, R2.reuse, -INF , PT ;  /* 0xff8000000200780b */ /* 0x040fe20003f1d000 */
[C---:B------:R-:W-:Y:S01]  /*8fe0*/  FMUL.FTZ R96, R2.reuse, UR4 ;  /* 0x0000000402607c20 */ /* 0x040fe20008410000 */
[----:B------:R-:W-:Y:S01]  /*8ff0*/  FADD.FTZ R85, -R2, R85 ;  /* 0x0000005502557221 */ /* 0x000fe20000010100 */
[----:B------:R-:W-:Y:S03]  /*9000*/  FMUL.FTZ R87, R84, UR4 ;  /* 0x0000000454577c20 */ /* 0x000fe60008410000 */
[----:B------:R-:W-:Y:S01]  /*9010*/  FSEL R96, R96, RZ, P0 ;  /* 0x000000ff60607208 */ /* 0x000fe20000000000 */
[----:B------:R-:W-:Y:S01]  /*9020*/  FMUL.FTZ R86, R85, UR4 ;  /* 0x0000000455567c20 */ /* 0x000fe20008410000 */
[----:B------:R-:W-:Y:S01]  /*9030*/  FSETP.NEU.FTZ.AND P0, PT, R3, -INF , PT ;  /* 0xff8000000300780b */ /* 0x000fe20003f1d000 */
[----:B------:R-:W2:Y:S02]  /*9040*/  MUFU.EX2 R84, R87 ;  /* 0x0000005700547308 */ /* 0x000ea40000000800 */
        /* <DEDUP_REMOVED lines=13> */
[----:B------:R-:W-:Y:S01]  /*9120*/  FFMA.FTZ R119, R19, UR4, -R96 ;  /* 0x0000000413777c23 */ /* 0x000fe20008010860 */
[----:B------:R-:W-:Y:S01]  /*9130*/  FFMA.FTZ R107, R12, UR4, -R102 ;  /* 0x000000040c6b7c23 */ /* 0x000fe20008010866 */
[C---:B--2---:R-:W-:Y:S01]  /*9140*/  FMUL.FTZ R36, R84.reuse, R36 ;  /* 0x0000002454247220 */ /* 0x044fe20000410000 */
        /* <DEDUP_REMOVED lines=27> */
[----:B---3--:R-:W-:Y:S01]  /*9300*/  FFMA.FTZ R98, R85, R142, R88 ;  /* 0x0000008e55627223 */ /* 0x008fe20000010058 */
[----:B------:R-:W-:Y:S01]  /*9310*/  F2FP.F16.F32.PACK_AB R89, R97, R88 ;  /* 0x000000586159723e */ /* 0x000fe200000000ff */
        /* <DEDUP_REMOVED lines=25> */
[C---:B------:R-:W-:Y:S01]  /*94b0*/  FMUL.FTZ R80, R84.reuse, R80 ;  /* 0x0000005054507220 */ /* 0x040fe20000410000 */
[----:B------:R-:W-:Y:S01]  /*94c0*/  FMUL.FTZ R81, R84, R81 ;  /* 0x0000005154517220 */ /* 0x000fe20000410000 */
[--C-:B------:R-:W-:Y:S01]  /*94d0*/  FFMA.FTZ R148, R13, UR4, -R102.reuse ;  /* 0x000000040d947c23 */ /* 0x100fe20008010866 */
[--C-:B------:R-:W-:Y:S03]  /*94e0*/  FFMA.FTZ R143, R16, UR4, -R102.reuse ;  /* 0x00000004108f7c23 */ /* 0x100fe60008010866 */
[----:B------:R-:W4:Y:S01]  /*94f0*/  MUFU.EX2 R104, R104 ;  /* 0x0000006800687308 */ /* 0x000f220000000800 */
[----:B--2---:R-:W-:Y:S01]  /*9500*/  F2FP.F16.F32.PACK_AB R91, R100, R103 ;  /* 0x00000067645b723e */ /* 0x004fe200000000ff */
[----:B------:R-:W-:Y:S01]  /*9510*/  FFMA.FTZ R142, R17, UR4, -R102 ;  /* 0x00000004118e7c23 */ /* 0x000fe20008010866 */
[--C-:B------:R-:W-:Y:S01]  /*9520*/  FFMA.FTZ R147, R22, UR4, -R96.reuse ;  /* 0x0000000416937c23 */ /* 0x100fe20008010860 */
[--C-:B------:R-:W-:Y:S01]  /*9530*/  FFMA.FTZ R152, R23, UR4, -R96.reuse ;  /* 0x0000000417987c23 */ /* 0x100fe20008010860 */
[--C-:B------:R-:W-:Y:S01]  /*9540*/  FFMA.FTZ R145, R26, UR4, -R96.reuse ;  /* 0x000000041a917c23 */ /* 0x100fe20008010860 */
[--C-:B------:R-:W-:Y:S01]  /*9550*/  FFMA.FTZ R150, R27, UR4, -R96.reuse ;  /* 0x000000041b967c23 */ /* 0x100fe20008010860 */
[--C-:B------:R-:W-:Y:S03]  /*9560*/  FFMA.FTZ R162, R30, UR4, -R96.reuse ;  /* 0x000000041ea27c23 */ /* 0x100fe60008010860 */
[----:B------:R-:W-:Y:S01]  /*9570*/  MUFU.EX2 R146, R146 ;  /* 0x0000009200927308 */ /* 0x000fe20000000800 */
[----:B---3--:R-:W-:Y:S01]  /*9580*/  F2FP.F16.F32.PACK_AB R88, R106, R99 ;  /* 0x000000636a58723e */ /* 0x008fe200000000ff */
[----:B------:R-:W-:Y:S01]  /*9590*/  FFMA.FTZ R99, R84, R141, R99 ;  /* 0x0000008d54637223 */ /* 0x000fe20000010063 */
[--C-:B------:R-:W-:Y:S01]  /*95a0*/  FFMA.FTZ R153, R31, UR4, -R96.reuse ;  /* 0x000000041f997c23 */ /* 0x100fe20008010860 */
[--C-:B------:R-:W-:Y:S01]  /*95b0*/  FFMA.FTZ R158, R34, UR4, -R96.reuse ;  /* 0x00000004229e7c23 */ /* 0x100fe20008010860 */
[----:B------:R-:W-:Y:S01]  /*95c0*/  FFMA.FTZ R157, R35, UR4, -R96 ;  /* 0x00000004239d7c23 */ /* 0x000fe20008010860 */
[--C-:B------:R-:W-:Y:S01]  /*95d0*/  FFMA.FTZ R149, R20, UR4, -R102.reuse ;  /* 0x0000000414957c23 */ /* 0x100fe20008010866 */
[--C-:B------:R-:W-:Y:S03]  /*95e0*/  FFMA.FTZ R154, R21, UR4, -R102.reuse ;  /* 0x00000004159a7c23 */ /* 0x100fe60008010866 */
[----:B------:R-:W2:Y:S01]  /*95f0*/  MUFU.EX2 R105, R105 ;  /* 0x0000006900697308 */ /* 0x000ea20000000800 */
[----:B----4-:R-:W-:Y:S01]  /*9600*/  F2FP.F16.F32.PACK_AB R90, R101, R104 ;  /* 0x00000068655a723e */ /* 0x010fe200000000ff */
[--C-:B------:R-:W-:Y:S01]  /*9610*/  FFMA.FTZ R151, R24, UR4, -R102.reuse ;  /* 0x0000000418977c23 */ /* 0x100fe20008010866 */
[--C-:B------:R-:W-:Y:S01]  /*9620*/  FFMA.FTZ R156, R25, UR4, -R102.reuse ;  /* 0x00000004199c7c23 */ /* 0x100fe20008010866 */
[--C-:B------:R-:W-:Y:S01]  /*9630*/  FFMA.FTZ R164, R28, UR4, -R102.reuse ;  /* 0x000000041ca47c23 */ /* 0x100fe20008010866 */
[--C-:B------:R-:W-:Y:S01]  /*9640*/  FFMA.FTZ R155, R29, UR4, -R102.reuse ;  /* 0x000000041d9b7c23 */ /* 0x100fe20008010866 */
[--C-:B------:R-:W-:Y:S01]  /*9650*/  FFMA.FTZ R141, R32, UR4, -R102.reuse ;  /* 0x00000004208d7c23 */ /* 0x100fe20008010866 */
[----:B------:R-:W-:Y:S01]  /*9660*/  FFMA.FTZ R102, R33, UR4, -R102 ;  /* 0x0000000421667c23 */ /* 0x000fe20008010866 */
[C---:B-1----:R-:W-:Y:S02]  /*9670*/  HMMA.16816.F32 R36, R88.reuse, R92, R36 ;  /* 0x0000005c5824723c */ /* 0x042fe40000001824 */
[----:B------:R-:W-:Y:S03]  /*9680*/  MUFU.EX2 R144, R144 ;  /* 0x0000009000907308 */ /* 0x000fe60000000800 */
[----:B------:R-:W-:Y:S02]  /*9690*/  ISETP.NE.AND P0, PT, R139, RZ, PT ;  /* 0x000000ff8b00720c */ /* 0x000fe40003f05270 */
[----:B------:R-:W-:Y:S01]  /*96a0*/  MOV R85, R2 ;  /* 0x0000000200557202 */ /* 0x000fe20000000f00 */
[C---:B------:R-:W-:Y:S01]  /*96b0*/  HMMA.16816.F32 R40, R88.reuse, R94, R40 ;  /* 0x0000005e5828723c */ /* 0x040fe20000001828 */
[----:B------:R-:W1:Y:S03]  /*96c0*/  LDSM.16.MT88.4 R92, [R108+0x6000] ;  /* 0x006000006c5c783b */ /* 0x000e660000004200 */
[----:B------:R-:W-:Y:S01]  /*96d0*/  MUFU.EX2 R160, R102 ;  /* 0x0000006600a07308 */ /* 0x000fe20000000800 */
[----:B------:R-:W-:Y:S09]  /*96e0*/  MOV R84, R3 ;  /* 0x0000000300547202 */ /* 0x000ff20000000f00 */
[----:B------:R-:W-:Y:S10]  /*96f0*/  MUFU.EX2 R107, R107 ;  /* 0x0000006b006b7308 */ /* 0x000ff40000000800 */
[----:B------:R-:W-:Y:S10]  /*9700*/  MUFU.EX2 R148, R148 ;  /* 0x0000009400947308 */ /* 0x000ff40000000800 */
[----:B------:R-:W3:Y:S10]  /*9710*/  MUFU.EX2 R119, R119 ;  /* 0x0000007700777308 */ /* 0x000ef40000000800 */
[----:B------:R-:W-:Y:S01]  /*9720*/  MUFU.EX2 R143, R143 ;  /* 0x0000008f008f7308 */ /* 0x000fe20000000800 */
[C---:B-1----:R-:W-:Y:S09]  /*9730*/  HMMA.16816.F32 R44, R88.reuse, R92, R44 ;  /* 0x0000005c582c723c */ /* 0x042ff2000000182c */
[----:B------:R-:W1:Y:S01]  /*9740*/  MUFU.EX2 R142, R142 ;  /* 0x0000008e008e7308 */ /* 0x000e620000000800 */
[C---:B------:R-:W-:Y:S01]  /*9750*/  HMMA.16816.F32 R48, R88.reuse, R94, R48 ;  /* 0x0000005e5830723c */ /* 0x040fe20000001830 */
[----:B------:R-:W4:Y:S08]  /*9760*/  LDSM.16.MT88.4 R92, [R110+0x7000] ;  /* 0x007000006e5c783b */ /* 0x000f300000004200 */
[----:B------:R-:W-:Y:S10]  /*9770*/  MUFU.EX2 R147, R147 ;  /* 0x0000009300937308 */ /* 0x000ff40000000800 */
[----:B------:R-:W-:Y:S10]  /*9780*/  MUFU.EX2 R152, R152 ;  /* 0x0000009800987308 */ /* 0x000ff40000000800 */
[----:B------:R-:W-:Y:S10]  /*9790*/  MUFU.EX2 R145, R145 ;  /* 0x0000009100917308 */ /* 0x000ff40000000800 */
[----:B------:R-:W5:Y:S10]  /*97a0*/  MUFU.EX2 R150, R150 ;  /* 0x0000009600967308 */ /* 0x000f740000000800 */
[----:B------:R-:W-:Y:S01]  /*97b0*/  MUFU.EX2 R149, R149 ;  /* 0x0000009500957308 */ /* 0x000fe20000000800 */
[C---:B----4-:R-:W-:Y:S09]  /*97c0*/  HMMA.16816.F32 R52, R88.reuse, R92, R52 ;  /* 0x0000005c5834723c */ /* 0x050ff20000001834 */
[----:B------:R-:W4:Y:S01]  /*97d0*/  MUFU.EX2 R154, R154 ;  /* 0x0000009a009a7308 */ /* 0x000f220000000800 */
[C---:B------:R-:W-:Y:S01]  /*97e0*/  HMMA.16816.F32 R56, R88.reuse, R94, R56 ;  /* 0x0000005e5838723c */ /* 0x040fe20000001838 */
[----:B------:R-:W2:Y:S08]  /*97f0*/  LDSM.16.MT88.4 R92, [R108+0x7000] ;  /* 0x007000006c5c783b */ /* 0x000eb00000004200 */
[----:B------:R-:W-:Y:S10]  /*9800*/  MUFU.EX2 R151, R151 ;  /* 0x0000009700977308 */ /* 0x000ff40000000800 */
[----:B------:R-:W4:Y:S10]  /*9810*/  MUFU.EX2 R156, R156 ;  /* 0x0000009c009c7308 */ /* 0x000f340000000800 */
[----:B------:R-:W-:Y:S10]  /*9820*/  MUFU.EX2 R162, R162 ;  /* 0x000000a200a27308 */ /* 0x000ff40000000800 */
[----:B------:R-:W4:Y:S10]  /*9830*/  MUFU.EX2 R153, R153 ;  /* 0x0000009900997308 */ /* 0x000f340000000800 */
[----:B------:R-:W-:Y:S01]  /*9840*/  MUFU.EX2 R158, R158 ;  /* 0x0000009e009e7308 */ /* 0x000fe20000000800 */
[C---:B--2---:R-:W-:Y:S09]  /*9850*/  HMMA.16816.F32 R60, R88.reuse, R92, R60 ;  /* 0x0000005c583c723c */ /* 0x044ff2000000183c */
[----:B------:R-:W2:Y:S01]  /*9860*/  MUFU.EX2 R33, R157 ;  /* 0x0000009d00217308 */ /* 0x000ea20000000800 */
[C---:B------:R-:W-:Y:S01]  /*9870*/  HMMA.16816.F32 R64, R88.reuse, R94, R64 ;  /* 0x0000005e5840723c */ /* 0x040fe20000001840 */
[----:B------:R-:W3:Y:S08]  /*9880*/  LDSM.16.MT88.4 R92, [R110+0x8000] ;  /* 0x008000006e5c783b */ /* 0x000ef00000004200 */
[----:B------:R-:W-:Y:S10]  /*9890*/  MUFU.EX2 R164, R164 ;  /* 0x000000a400a47308 */ /* 0x000ff40000000800 */
[----:B------:R-:W2:Y:S10]  /*98a0*/  MUFU.EX2 R155, R155 ;  /* 0x0000009b009b7308 */ /* 0x000eb40000000800 */
[----:B------:R-:W2:Y:S01]  /*98b0*/  MUFU.EX2 R141, R141 ;  /* 0x0000008d008d7308 */ /* 0x000ea20000000800 */
[C---:B---3--:R-:W-:Y:S08]  /*98c0*/  HMMA.16816.F32 R68, R88.reuse, R92, R68 ;  /* 0x0000005c5844723c */ /* 0x048ff00000001844 */
[C---:B------:R-:W-:Y:S01]  /*98d0*/  HMMA.16816.F32 R72, R88.reuse, R94, R72 ;  /* 0x0000005e5848723c */ /* 0x040fe20000001848 */
[----:B------:R-:W3:Y:S07]  /*98e0*/  LDSM.16.MT88.4 R92, [R108+0x8000] ;  /* 0x008000006c5c783b */ /* 0x000eee0000004200 */
[C---:B---3--:R-:W-:Y:S08]  /*98f0*/  HMMA.16816.F32 R76, R88.reuse, R92, R76 ;  /* 0x0000005c584c723c */ /* 0x048ff0000000184c */
[----:B------:R-:W-:Y:S01]  /*9900*/  HMMA.16816.F32 R80, R88, R94, R80 ;  /* 0x0000005e5850723c */ /* 0x000fe20000001850 */
[----:B------:R-:W3:Y:S02]  /*9910*/  LDSM.16.MT88.4 R92, [R110+0x6400] ;  /* 0x006400006e5c783b */ /* 0x000ee40000004200 */
[----:B------:R-:W-:Y:S02]  /*9920*/  F2FP.F16.F32.PACK_AB R89, R105, R146 ;  /* 0x000000926959723e */ /* 0x000fe400000000ff */
[----:B------:R-:W-:Y:S02]  /*9930*/  F2FP.F16.F32.PACK_AB R91, R119, R144 ;  /* 0x00000090775b723e */ /* 0x000fe400000000ff */
[----:B------:R-:W-:Y:S02]  /*9940*/  F2FP.F16.F32.PACK_AB R88, R148, R107 ;  /* 0x0000006b9458723e */ /* 0x000fe400000000ff */
[----:B-1----:R-:W-:Y:S07]  /*9950*/  F2FP.F16.F32.PACK_AB R90, R142, R143 ;  /* 0x0000008f8e5a723e */ /* 0x002fee00000000ff */
        /* <DEDUP_REMOVED lines=18> */
[----:B------:R-:W-:Y:S01]  /*9a80*/  FADD.FTZ R88, R97, R98 ;  /* 0x0000006261587221 */ /* 0x000fe20000010000 */
[----:B------:R-:W-:Y:S01]  /*9a90*/  FADD.FTZ R89, R106, R99 ;  /* 0x000000636a597221 */ /* 0x000fe20000010000 */
[----:B-----5:R-:W-:Y:S02]  /*9aa0*/  F2FP.F16.F32.PACK_AB R91, R150, R145 ;  /* 0x00000091965b723e */ /* 0x020fe400000000ff */
[----:B------:R-:W-:Y:S01]  /*9ab0*/  FADD.FTZ R103, R103, R88 ;  /* 0x0000005867677221 */ /* 0x000fe20000010000 */
[----:B------:R-:W-:Y:S01]  /*9ac0*/  FADD.FTZ R104, R104, R89 ;  /* 0x0000005968687221 */ /* 0x000fe20000010000 */
[----:B------:R-:W3:Y:S01]  /*9ad0*/  LDSM.16.MT88.4 R96, [R108+0x6800] ;  /* 0x006800006c60783b */ /* 0x000ee20000004200 */
[----:B------:R-:W-:Y:S01]  /*9ae0*/  F2FP.F16.F32.PACK_AB R89, R152, R147 ;  /* 0x000000939859723e */ /* 0x000fe200000000ff */
[----:B------:R-:W-:Y:S01]  /*9af0*/  FADD.FTZ R103, R100, R103 ;  /* 0x0000006764677221 */ /* 0x000fe20000010000 */
[----:B----4-:R-:W-:Y:S01]  /*9b00*/  F2FP.F16.F32.PACK_AB R88, R154, R149 ;  /* 0x000000959a58723e */ /* 0x010fe200000000ff */
[----:B------:R-:W-:Y:S01]  /*9b10*/  FADD.FTZ R104, R101, R104 ;  /* 0x0000006865687221 */ /* 0x000fe20000010000 */
[----:B------:R-:W-:Y:S01]  /*9b20*/  F2FP.F16.F32.PACK_AB R90, R156, R151 ;  /* 0x000000979c5a723e */ /* 0x000fe200000000ff */
[----:B------:R-:W-:Y:S02]  /*9b30*/  FADD.FTZ R146, R146, R103 ;  /* 0x0000006792927221 */ /* 0x000fe40000010000 */
[----:B------:R-:W-:Y:S01]  /*9b40*/  LDSM.16.MT88.4 R100, [R108+0x6c00] ;  /* 0x006c00006c64783b */ /* 0x000fe20000004200 */
[----:B------:R-:W-:Y:S01]  /*9b50*/  FADD.FTZ R107, R107, R104 ;  /* 0x000000686b6b7221 */ /* 0x000fe20000010000 */
[----:B------:R-:W-:Y:S03]  /*9b60*/  FADD.FTZ R105, R105, R146 ;  /* 0x0000009269697221 */ /* 0x000fe60000010000 */
[----:B------:R-:W-:Y:S01]  /*9b70*/  FADD.FTZ R148, R148, R107 ;  /* 0x0000006b94947221 */ /* 0x000fe20000010000 */
[----:B------:R-:W-:Y:S02]  /*9b80*/  FADD.FTZ R144, R144, R105 ;  /* 0x0000006990907221 */ /* 0x000fe40000010000 */
[----:B------:R-:W-:Y:S01]  /*9b90*/  LDSM.16.MT88.4 R104, [R108+0x7c00] ;  /* 0x007c00006c68783b */ /* 0x000fe20000004200 */
[----:B------:R-:W-:Y:S01]  /*9ba0*/  FADD.FTZ R143, R143, R148 ;  /* 0x000000948f8f7221 */ /* 0x000fe20000010000 */
[----:B------:R-:W-:Y:S03]  /*9bb0*/  FADD.FTZ R144, R119, R144 ;  /* 0x0000009077907221 */ /* 0x000fe60000010000 */
[----:B------:R-:W-:Y:S01]  /*9bc0*/  FADD.FTZ R142, R142, R143 ;  /* 0x0000008f8e8e7221 */ /* 0x000fe20000010000 */
[----:B------:R-:W-:Y:S03]  /*9bd0*/  FADD.FTZ R147, R147, R144 ;  /* 0x0000009093937221 */ /* 0x000fe60000010000 */
[----:B------:R-:W-:Y:S01]  /*9be0*/  FADD.FTZ R149, R149, R142 ;  /* 0x0000008e95957221 */ /* 0x000fe20000010000 */
[----:B------:R-:W-:Y:S03]  /*9bf0*/  FADD.FTZ R152, R152, R147 ;  /* 0x0000009398987221 */ /* 0x000fe60000010000 */
[----:B------:R-:W-:Y:S01]  /*9c00*/  FADD.FTZ R154, R154, R149 ;  /* 0x000000959a9a7221 */ /* 0x000fe20000010000 */
        /* <DEDUP_REMOVED lines=17> */
[----:B------:R-:W3:Y:S02]  /*9d20*/  LDSM.16.MT88.4 R96, [R110+0x7c00] ;  /* 0x007c00006e60783b */ /* 0x000ee40000004200 */
[----:B------:R-:W-:Y:S02]  /*9d30*/  F2FP.F16.F32.PACK_AB R89, R153, R162 ;  /* 0x000000a29959723e */ /* 0x000fe400000000ff */
[----:B--2---:R-:W-:Y:S02]  /*9d40*/  F2FP.F16.F32.PACK_AB R91, R33, R158 ;  /* 0x0000009e215b723e */ /* 0x004fe400000000ff */
        /* <DEDUP_REMOVED lines=8> */
[C---:B---3--:R-:W-:Y:S08]  /*9dd0*/  HMMA.16816.F32 R52, R88.reuse, R96, R52 ;  /* 0x000000605834723c */ /* 0x048ff00000001834 */
[C---:B------:R-:W-:Y:S08]  /*9de0*/  HMMA.16816.F32 R56, R88.reuse, R98, R56 ;  /* 0x000000625838723c */ /* 0x040ff00000001838 */
[C---:B------:R-:W-:Y:S08]  /*9df0*/  HMMA.16816.F32 R60, R88.reuse, R104, R60 ;  /* 0x00000068583c723c */ /* 0x040ff0000000183c */
[C---:B------:R-:W-:Y:S08]  /*9e00*/  HMMA.16816.F32 R64, R88.reuse, R106, R64 ;  /* 0x0000006a5840723c */ /* 0x040ff00000001840 */
[C---:B-1----:R-:W-:Y:S03]  /*9e10*/  HMMA.16816.F32 R68, R88.reuse, R92, R68 ;  /* 0x0000005c5844723c */ /* 0x042fe60000001844 */
[----:B------:R-:W-:Y:S04]  /*9e20*/  FADD.FTZ R93, R145, R152 ;  /* 0x00000098915d7221 */ /* 0x000fe80000010000 */
        /* <DEDUP_REMOVED lines=9> */
[----:B------:R-:W-:Y:S03]  /*9ec0*/  HMMA.16816.F32 R80, R88, R102, R80 ;  /* 0x000000665850723c */ /* 0x000fe60000001850 */
[----:B------:R-:W-:Y:S01]  /*9ed0*/  FADD.FTZ R142, R158, R153 ;  /* 0x000000999e8e7221 */ /* 0x000fe20000010000 */
[----:B------:R-:W-:Y:S03]  /*9ee0*/  FADD.FTZ R141, R141, R92 ;  /* 0x0000005c8d8d7221 */ /* 0x000fe60000010000 */
[----:B------:R-:W-:Y:S01]  /*9ef0*/  FADD.FTZ R142, R33, R142 ;  /* 0x0000008e218e7221 */ /* 0x000fe20000010000 */
[----:B------:R-:W-:Y:S01]  /*9f00*/  FADD.FTZ R141, R160, R141 ;  /* 0x0000008da08d7221 */ /* 0x000fe20000010000 */
[----:B------:R-:W-:Y:S11]  /*9f10*/  @P0 BRA `(.L_x_4352) ;  /* 0xffffffd800100947 */ /* 0x000ff6000383ffff */
.L_x_4348:
[----:B------:R-:W1:Y:S01]  /*9f20*/  SHFL.BFLY PT, R0, R141, 0x2, 0x1f ;  /* 0x0c401f008d007f89 */ /* 0x000e6200000e0000 */
[----:B------:R-:W2:Y:S01]  /*9f30*/  S2UR UR4, SR_CgaCtaId ;  /* 0x00000000000479c3 */ /* 0x000ea20000008800 */
[----:B------:R-:W-:Y:S01]  /*9f40*/  UMOV UR5, 0x400 ;  /* 0x0000040000057882 */ /* 0x000fe20000000000 */
[----:B------:R-:W-:Y:S01]  /*9f50*/  ISETP.NE.AND P1, PT, R126, -0x1, PT ;  /* 0xffffffff7e00780c */ /* 0x000fe20003f25270 */
[----:B------:R-:W3:Y:S01]  /*9f60*/  SHFL.BFLY PT, R5, R142, 0x2, 0x1f ;  /* 0x0c401f008e057f89 */ /* 0x000ee200000e0000 */
[----:B------:R-:W4:Y:S01]  /*9f70*/  LDCU.64 UR6, c[0x0][0x408] ;  /* 0x00008100ff0677ac */ /* 0x000f220008000a00 */
[----:B------:R-:W-:Y:S01]  /*9f80*/  BSSY.RECONVERGENT B0, `(.L_x_4353) ;  /* 0x00000ad000007945 */ /* 0x000fe20003800200 */
[----:B-1----:R-:W-:Y:S01]  /*9f90*/  FADD.FTZ R9, R0, R141 ;  /* 0x0000008d00097221 */ /* 0x002fe20000010000 */
[----:B--2---:R-:W-:Y:S01]  /*9fa0*/  ULEA UR4, UR4, UR5, 0x18 ;  /* 0x0000000504047291 */ /* 0x004fe2000f8ec0ff */
[----:B------:R-:W1:Y:S01]  /*9fb0*/  S2R R0, SR_TID.X ;  /* 0x0000000000007919 */ /* 0x000e620000002100 */
[----:B---3--:R-:W-:-:S02]  /*9fc0*/  FADD.FTZ R12, R5, R142 ;  /* 0x0000008e050c7221 */ /* 0x008fc40000010000 */
[----:B------:R-:W2:Y:S04]  /*9fd0*/  SHFL.BFLY PT, R8, R9, 0x1, 0x1f ;  /* 0x0c201f0009087f89 */ /* 0x000ea800000e0000 */
[----:B------:R-:W3:Y:S01]  /*9fe0*/  SHFL.BFLY PT, R7, R12, 0x1, 0x1f ;  /* 0x0c201f000c077f89 */ /* 0x000ee200000e0000 */
[----:B--2---:R-:W-:Y:S01]  /*9ff0*/  FADD.FTZ R8, R9, R8 ;  /* 0x0000000809087221 */ /* 0x004fe20000010000 */
[----:B---3--:R-:W-:-:S03]  /*a000*/  FADD.FTZ R7, R12, R7 ;  /* 0x000000070c077221 */ /* 0x008fc60000010000 */
[----:B------:R-:W2:Y:S01]  /*a010*/  MUFU.RCP R11, R8 ;  /* 0x00000008000b7308 */ /* 0x000ea20000001000 */
[C---:B-1----:R-:W-:Y:S01]  /*a020*/  SHF.L.U32 R4, R0.reuse, 0x4, RZ ;  /* 0x0000000400047819 */ /* 0x042fe200000006ff */
[----:B------:R-:W1:Y:S01]  /*a030*/  LDC R12, c[0x0][0x434] ;  /* 0x00010d00ff0c7b82 */ /* 0x000e620000000800 */
[C---:B------:R-:W-:Y:S02]  /*a040*/  SHF.L.U32 R5, R0.reuse, 0x1, RZ ;  /* 0x0000000100057819 */ /* 0x040fe400000006ff */
[----:B------:R-:W-:Y:S02]  /*a050*/  SHF.L.U32 R6, R0, 0x3, RZ ;  /* 0x0000000300067819 */ /* 0x000fe400000006ff */
[----:B------:R-:W-:Y:S01]  /*a060*/  LOP3.LUT R4, R4, 0x3e00, RZ, 0xc0, !PT ;  /* 0x00003e0004047812 */ /* 0x000fe200078ec0ff */
[----:B------:R-:W3:Y:S01]  /*a070*/  MUFU.RCP R10, R7 ;  /* 0x00000007000a7308 */ /* 0x000ee20000001000 */
[----:B------:R-:W-:Y:S02]  /*a080*/  LOP3.LUT R5, R5, 0x6, RZ, 0xc0, !PT ;  /* 0x0000000605057812 */ /* 0x000fe400078ec0ff */
[----:B------:R-:W-:-:S02]  /*a090*/  LOP3.LUT R9, R6, 0x20, RZ, 0xc0, !PT ;  /* 0x0000002006097812 */ /* 0x000fc400078ec0ff */
[----:B------:R-:W-:Y:S02]  /*a0a0*/  LOP3.LUT R13, R6, 0xc0, RZ, 0xc0, !PT ;  /* 0x000000c0060d7812 */ /* 0x000fe400078ec0ff */
[----:B------:R-:W-:Y:S01]  /*a0b0*/  FSETP.NE.FTZ.AND P4, PT, R8, RZ, PT ;  /* 0x000000ff0800720b */ /* 0x000fe20003f95000 */
[----:B------:R-:W5:Y:S01]  /*a0c0*/  LDC.U8 R6, c[0x0][0x548] ;  /* 0x00015200ff067b82 */ /* 0x000f620000000000 */
[----:B------:R-:W-:Y:S02]  /*a0d0*/  IADD3 R4, PT, PT, R9, R5, R4 ;  /* 0x0000000509047210 */ /* 0x000fe40007ffe004 */
[----:B------:R-:W-:Y:S02]  /*a0e0*/  LOP3.LUT R13, R13, 0x18, R0, 0xf8, !PT ;  /* 0x000000180d0d7812 */ /* 0x000fe400078ef800 */
[----:B------:R-:W-:Y:S02]  /*a0f0*/  FSETP.NE.FTZ.AND P3, PT, R7, RZ, PT ;  /* 0x000000ff0700720b */ /* 0x000fe40003f75000 */
[----:B--2---:R-:W-:-:S02]  /*a100*/  FSEL R11, R11, 1, P4 ;  /* 0x3f8000000b0b7808 */ /* 0x004fc40002000000 */
[----:B------:R-:W-:Y:S02]  /*a110*/  IADD3 R4, PT, PT, R13, R4, RZ ;  /* 0x000000040d047210 */ /* 0x000fe40007ffe0ff */
[----:B---3--:R-:W-:Y:S01]  /*a120*/  FSEL R10, R10, 1, P3 ;  /* 0x3f8000000a0a7808 */ /* 0x008fe20001800000 */
[C---:B------:R-:W-:Y:S01]  /*a130*/  FMUL.FTZ R36, R11.reuse, R36 ;  /* 0x000000240b247220 */ /* 0x040fe20000410000 */
[----:B------:R-:W-:Y:S01]  /*a140*/  SHF.L.U32 R5, R0, 0x2, RZ ;  /* 0x0000000200057819 */ /* 0x000fe200000006ff */
[----:B------:R-:W-:Y:S01]  /*a150*/  FMUL.FTZ R37, R11, R37 ;  /* 0x000000250b257220 */ /* 0x000fe20000410000 */
[----:B------:R-:W-:Y:S01]  /*a160*/  LEA R9, R4, UR4, 0x1 ;  /* 0x0000000404097c11 */ /* 0x000fe2000f8e08ff */
[C---:B------:R-:W-:Y:S01]  /*a170*/  FMUL.FTZ R38, R10.reuse, R38 ;  /* 0x000000260a267220 */ /* 0x040fe20000410000 */
        /* <DEDUP_REMOVED lines=73> */
[----:B------:R-:W4:Y:S01]  /*a610*/  @P4 LDC R14, c[0x0][0x458] ;  /* 0x00011600ff0e4b82 */ /* 0x000f220000000800 */
[----:B------:R-:W-:Y:S01]  /*a620*/  F2FP.F16.F32.PACK_AB R70, R71, R70 ;  /* 0x000000464746723e */ /* 0x000fe200000000ff */
[----:B------:R-:W-:Y:S01]  /*a630*/  STS [R17+0x20], R44 ;  /* 0x0000202c11007388 */ /* 0x000fe20000000800 */
[----:B------:R-:W-:Y:S01]  /*a640*/  F2FP.F16.F32.PACK_AB R72, R73, R72 ;  /* 0x000000484948723e */ /* 0x000fe200000000ff */
[----:B------:R-:W1:Y:S01]  /*a650*/  @P3 MUFU.LG2 R7, R7 ;  /* 0x0000000700073308 */ /* 0x000e620000000c00 */
        /* <DEDUP_REMOVED lines=8> */
[----:B-----5:R-:W-:Y:S01]  /*a6e0*/  ISETP.NE.AND P2, PT, R6, RZ, PT ;  /* 0x000000ff0600720c */ /* 0x020fe20003f45270 */
[----:B------:R-:W5:Y:S01]  /*a6f0*/  @P1 LDC.64 R10, c[0x0][0x408] ;  /* 0x00010200ff0a1b82 */ /* 0x000f620000000a00 */
[----:B------:R-:W-:Y:S01]  /*a700*/  LOP3.LUT P5, RZ, R0, 0x3, RZ, 0xc0, !PT ;  /* 0x0000000300ff7812 */ /* 0x000fe200078ac0ff */
[----:B------:R-:W-:Y:S01]  /*a710*/  STS [R9+0x1000], R52 ;  /* 0x0010003409007388 */ /* 0x000fe20000000800 */
[----:B------:R-:W-:Y:S01]  /*a720*/  ISETP.NE.OR P0, PT, R126, -0x1, !P2 ;  /* 0xffffffff7e00780c */ /* 0x000fe20005705670 */
[----:B--2---:R-:W-:-:S04]  /*a730*/  @!P1 IMAD.WIDE.U32 R18, R127, R4, RZ ;  /* 0x000000047f129225 */ /* 0x004fc800078e00ff */
[----:B---3--:R-:W-:Y:S01]  /*a740*/  @P4 FMUL.FTZ R8, R8, 0.69314718246459960938 ;  /* 0x3f31721808084820 */ /* 0x008fe20000410000 */
[----:B------:R-:W-:Y:S01]  /*a750*/  STS [R9+0x1200], R54 ;  /* 0x0012003609007388 */ /* 0x000fe20000000800 */
[----:B-1----:R-:W-:Y:S01]  /*a760*/  @P3 FMUL.FTZ R7, R7, 0.69314718246459960938 ;  /* 0x3f31721807073820 */ /* 0x002fe20000410000 */
[----:B------:R-:W-:Y:S01]  /*a770*/  @!P1 IMAD R5, R127, R5, R19 ;  /* 0x000000057f059224 */ /* 0x000fe200078e0213 */
[----:B------:R-:W-:Y:S01]  /*a780*/  MOV R4, 0x7f800000 ;  /* 0x7f80000000047802 */ /* 0x000fe20000000f00 */
[----:B------:R-:W-:Y:S01]  /*a790*/  STS [R13+0x1010], R56 ;  /* 0x001010380d007388 */ /* 0x000fe20000000800 */
[----:B------:R-:W1:Y:S03]  /*a7a0*/  @!P2 LDC R6, c[0x0][0x3e0] ;  /* 0x0000f800ff06ab82 */ /* 0x000e660000000800 */
        /* <DEDUP_REMOVED lines=13> */
[----:B--2---:R-:W2:Y:S08]  /*a880*/  @P3 LDC R9, c[0x0][0x458] ;  /* 0x00011600ff093b82 */ /* 0x004eb00000000800 */
[----:B------:R-:W-:Y:S08]  /*a890*/  BAR.SYNC.DEFER_BLOCKING 0x0 ;  /* 0x0000000000007b1d */ /* 0x000ff00000010000 */
[----:B---3--:R-:W3:Y:S01]  /*a8a0*/  @P2 LDC R13, c[0x0][0x454] ;  /* 0x00011500ff0d2b82 */ /* 0x008ee20000000800 */
[----:B-----5:R-:W-:Y:S01]  /*a8b0*/  @P1 IMAD.WIDE.U32 R16, R126, R10, RZ ;  /* 0x0000000a7e101225 */ /* 0x020fe200078e00ff */
[----:B------:R-:W-:-:S03]  /*a8c0*/  MOV R10, 0x7f800000 ;  /* 0x7f800000000a7802 */ /* 0x000fc60000000f00 */
[----:B----4-:R-:W-:Y:S01]  /*a8d0*/  @P4 FFMA.FTZ R10, R3, R14, R8 ;  /* 0x0000000e030a4223 */ /* 0x010fe20000010008 */
[----:B------:R-:W-:Y:S01]  /*a8e0*/  SHF.R.U32.HI R3, RZ, 0x2, R0 ;  /* 0x00000002ff037819 */ /* 0x000fe20000011600 */
[----:B------:R-:W-:Y:S02]  /*a8f0*/  @P1 IMAD R5, R126, R11, R17 ;  /* 0x0000000b7e051224 */ /* 0x000fe400078e0211 */
[C---:B-1----:R-:W-:Y:S02]  /*a900*/  @!P2 IMAD R11, R127.reuse, R6, R134 ;  /* 0x000000067f0ba224 */ /* 0x042fe400078e0286 */
[-C--:B------:R-:W-:Y:S02]  /*a910*/  @!P0 IMAD R126, R127, R12.reuse, RZ ;  /* 0x0000000c7f7e8224 */ /* 0x080fe400078e02ff */
[----:B--2---:R-:W-:Y:S01]  /*a920*/  @P3 FFMA.FTZ R4, R2, R9, R7 ;  /* 0x0000000902043223 */ /* 0x004fe20000010007 */
[----:B------:R-:W-:Y:S01]  /*a930*/  @!P2 IMAD R11, R11, R12, RZ ;  /* 0x0000000c0b0ba224 */ /* 0x000fe200078e02ff */
[----:B------:R1:W2:Y:S01]  /*a940*/  LDS.128 R20, [R129+0x800] ;  /* 0x0008000081147984 */ /* 0x0002a20000000c00 */
[----:B---3--:R-:W-:Y:S01]  /*a950*/  @P2 IMAD R11, R134, R13, R126 ;  /* 0x0000000d860b2224 */ /* 0x008fe200078e027e */
[----:B------:R-:W-:Y:S06]  /*a960*/  @P5 BRA `(.L_x_4354) ;  /* 0x0000000000385947 */ /* 0x000fec0003800000 */
[----:B------:R-:W-:Y:S01]  /*a970*/  SHF.R.U32.HI R0, RZ, 0x1, R0 ;  /* 0x00000001ff007819 */ /* 0x000fe20000011600 */
[----:B------:R-:W3:Y:S03]  /*a980*/  LDCU.64 UR4, c[0x0][0x420] ;  /* 0x00008400ff0477ac */ /* 0x000ee60008000a00 */
        /* <DEDUP_REMOVED lines=8> */
[----:B---3--:R-:W-:-:S04]  /*aa10*/  LEA R6, P0, R2, UR4, 0x2 ;  /* 0x0000000402067c11 */ /* 0x008fc8000f8010ff */
[----:B------:R-:W-:-:S05]  /*aa20*/  LEA.HI.X R7, R2, UR5, R7, 0x2, P0 ;  /* 0x0000000502077c11 */ /* 0x000fca00080f1407 */
[----:B------:R3:W-:Y:S04]  /*aa30*/  @!P3 STG.E desc[UR14][R6.64], R10 ;  /* 0x0000000a0600b986 */ /* 0x0007e8000c10190e */
[----:B------:R3:W-:Y:S02]  /*aa40*/  @!P2 STG.E desc[UR14][R6.64+0x20], R4 ;  /* 0x000020040600a986 */ /* 0x0007e4000c10190e */
.L_x_4354:
[----:B------:R-:W-:Y:S05]  /*aa50*/  BSYNC.RECONVERGENT B0 ;  /* 0x0000000000007941 */ /* 0x000fea0003800200 */
.L_x_4353:
[----:B------:R-:W-:Y:S01]  /*aa60*/  MOV R131, RZ ;  /* 0x000000ff00837202 */ /* 0x000fe20000000f00 */
[----:B------:R4:W1:Y:S01]  /*aa70*/  LDS.128 R12, [R129] ;  /* 0x00000000810c7984 */ /* 0x0008620000000c00 */
[----:B------:R-:W-:Y:S01]  /*aa80*/  @P1 MOV R18, R16 ;  /* 0x0000001000121202 */ /* 0x000fe20000000f00 */
[----:B------:R-:W5:Y:S01]  /*aa90*/  LDCU.64 UR4, c[0x0][0x410] ;  /* 0x00008200ff0477ac */ /* 0x000f620008000a00 */
[----:B------:R-:W-:Y:S01]  /*aaa0*/  ISETP.GE.AND P1, PT, R3, R114, PT ;  /* 0x000000720300720c */ /* 0x000fe20003f26270 */
[C---:B---3--:R-:W-:Y:S01]  /*aab0*/  IMAD.WIDE.U32 R6, R128.reuse, UR6, R130 ;  /* 0x0000000680067c25 */ /* 0x048fe2000f8e0082 */
[----:B------:R4:W3:Y:S01]  /*aac0*/  LDS.128 R8, [R129+0x1000] ;  /* 0x0010000081087984 */ /* 0x0008e20000000c00 */
        /* <DEDUP_REMOVED lines=20> */
[----:B-1----:R1:W-:Y:S04]  /*ac10*/  @!P3 STG.E.128 desc[UR14][R18.64], R12 ;  /* 0x0000000c1200b986 */ /* 0x0023e8000c101d0e */
[----:B---3--:R1:W-:Y:S04]  /*ac20*/  @!P2 STG.E.128 desc[UR14][R18.64+0x40], R8 ;  /* 0x000040081200a986 */ /* 0x0083e8000c101d0e */
[----:B------:R1:W-:Y:S02]  /*ac30*/  @!P1 STG.E.128 desc[UR14][R18.64+0x80], R4 ;  /* 0x0000800412009986 */ /* 0x0003e4000c101d0e */
.L_x_4356:
[----:B------:R-:W-:Y:S05]  /*ac40*/  BSYNC.RECONVERGENT B0 ;  /* 0x0000000000007941 */ /* 0x000fea0003800200 */
.L_x_4355:
[----:B-1----:R1:W1:Y:S01]  /*ac50*/  LDS.128 R4, [R129+0x1800] ;  /* 0x0018000081047984 */ /* 0x0022620000000c00 */
[----:B------:R-:W-:Y:S05]  /*ac60*/  @P0 EXIT ;  /* 0x000000000000094d */ /* 0x000fea0003800000 */
[----:B------:R-:W5:Y:S01]  /*ac70*/  LDCU.64 UR4, c[0x0][0x3f0] ;  /* 0x00007e00ff0477ac */ /* 0x000f620008000a00 */
[----:B------:R-:W-:Y:S01]  /*ac80*/  IADD3 R3, P0, PT, R3, 0x20, RZ ;  /* 0x0000002003037810 */ /* 0x000fe20007f1e0ff */
[----:B---3--:R3:W3:Y:S01]  /*ac90*/  LDS.128 R8, [R129+0x2800] ;  /* 0x0028000081087984 */ /* 0x0086e20000000c00 */
        /* <DEDUP_REMOVED lines=14> */
[----:B-1----:R2:W-:Y:S02]  /*ad80*/  @!P1 STG.E.128 desc[UR14][R2.64+0x40], R4 ;  /* 0x0000400402009986 */ /* 0x0025e4000c101d0e */
[----:B------:R-:W-:Y:S05]  /*ad90*/  @P0 EXIT ;  /* 0x000000000000094d */ /* 0x000fea0003800000 */
[----:B---3--:R-:W-:Y:S01]  /*ada0*/  STG.E.128 desc[UR14][R2.64+0x80], R8 ;  /* 0x0000800802007986 */ /* 0x008fe2000c101d0e */
[----:B------:R-:W-:Y:S05]  /*adb0*/  EXIT ;  /* 0x000000000000794d */ /* 0x000fea0003800000 */
.L_x_4357:
        /* <DEDUP_REMOVED lines=12> */
.L_x_5542:


//--------------------- .text._ZN5flash24flash_fwd_splitkv_kernelI23Flash_fwd_kernel_traitsILi96ELi64ELi64ELi4ELb0ELb0EN7cutlass6half_tE19Flash_kernel_traitsILi96ELi64ELi64ELi4ES3_EELb1ELb0ELb1ELb0ELb0ELb1ELb0ELb0EEEvNS_16Flash_fwd_paramsE --------------------------
	.section	.text._ZN5flash24flash_fwd_splitkv_kernelI23Flash_fwd_kernel_traitsILi96ELi64ELi64ELi4ELb0ELb0EN7cutlass6half_tE19Flash_kernel_traitsILi96ELi64ELi64ELi4ES3_EELb1ELb0ELb1ELb0ELb0ELb1ELb0ELb0EEEvNS_16Flash_fwd_paramsE,"ax",@progbits
	.align	128
        .global         _ZN5flash24flash_fwd_splitkv_kernelI23Flash_fwd_kernel_traitsILi96ELi64ELi64ELi4ELb0ELb0EN7cutlass6half_tE19Flash_kernel_traitsILi96ELi64ELi64ELi4ES3_EELb1ELb0ELb1ELb0ELb0ELb1ELb0ELb0EEEvNS_16Flash_fwd_paramsE
        .type           _ZN5flash24flash_fwd_splitkv_kernelI23Flash_fwd_kernel_traitsILi96ELi64ELi64ELi4ELb0ELb0EN7cutlass6half_tE19Flash_kernel_traitsILi96ELi64ELi64ELi4ES3_EELb1ELb0ELb1ELb0ELb0ELb1ELb0ELb0EEEvNS_16Flash_fwd_paramsE,@function
        .size           _ZN5flash24flash_fwd_splitkv_kernelI23Flash_fwd_kernel_traitsILi96ELi64ELi64ELi4ELb0ELb0EN7cutlass6half_tE19Flash_kernel_traitsILi96ELi64ELi64ELi4ES3_EELb1ELb0ELb1ELb0ELb0ELb1ELb0ELb0EEEvNS_16Flash_fwd_paramsE,(.L_x_5543 - _ZN5flash24flash_fwd_splitkv_kernelI23Flash_fwd_kernel_traitsILi96ELi64ELi64ELi4ELb0ELb0EN7cutlass6half_tE19Flash_kernel_traitsILi96ELi64ELi64ELi4ES3_EELb1ELb0ELb1ELb0ELb0ELb1ELb0ELb0EEEvNS_16Flash_fwd_paramsE)
        .other          _ZN5flash24flash_fwd_splitkv_kernelI23Flash_fwd_kernel_traitsILi96ELi64ELi64ELi4ELb0ELb0EN7cutlass6half_tE19Flash_kernel_traitsILi96ELi64ELi64ELi4ES3_EELb1ELb0ELb1ELb0ELb0ELb1ELb0ELb0EEEvNS_16Flash_fwd_paramsE,@"STO_CUDA_ENTRY STV_DEFAULT"
_ZN5flash24flash_fwd_splitkv_kernelI23Flash_fwd_kernel_traitsILi96ELi64ELi64ELi4ELb0ELb0EN7cutlass6half_tE19Flash_kernel_traitsILi96ELi64ELi64ELi4ES3_EELb1ELb0ELb1ELb0ELb0ELb1ELb0ELb0EEEvNS_16Flash_fwd_paramsE:
.text._ZN5flash24flash_fwd_splitkv_kernelI23Flash_fwd_kernel_traitsILi96ELi64ELi64ELi4ELb0ELb0EN7cutlass6half_tE19Flash_kernel_traitsILi96ELi64ELi64ELi4ES3_EELb1ELb0ELb1ELb0ELb0ELb1ELb0ELb0EEEvNS_16Flash_fwd_paramsE:
        /* <DEDUP_REMOVED lines=52> */
.L_x_4358:
        /* <DEDUP_REMOVED lines=11> */
[----:B-1----:R-:W-:Y:S01]  /*03f0*/  VIADD R11, R91, 0x3f ;  /* 0x0000003f5b0b7836 */ /* 0x002fe20000000000 */
        /* <DEDUP_REMOVED lines=56> */
.L_x_4361:
[----:B------:R-:W-:Y:S05]  /*0780*/  BSYNC.RECONVERGENT B0 ;  /* 0x0000000000007941 */ /* 0x000fea0003800200 */
.L_x_4360:
        /* <DEDUP_REMOVED lines=19> */
.L_x_4363:
[----:B------:R-:W-:Y:S05]  /*08c0*/  BSYNC.RECONVERGENT B0 ;  /* 0x0000000000007941 */ /* 0x000fea0003800200 */
.L_x_4362:
        /* <DEDUP_REMOVED lines=16> */
.L_x_4359:
        /* <DEDUP_REMOVED lines=11> */
.L_x_4364:
        /* <DEDUP_REMOVED lines=38> */
[----:B------:R-:W2:Y:S01]  /*0ce0*/  LDG.E R10, desc[UR14][R12.64] ;  /* 0x0000000e0c0a7981 */ /* 0x000ea2000c1e1900 */
        /* <DEDUP_REMOVED lines=15> */
[----:B---3--:R-:W-:Y:S02]  /*0de0*/  IMAD.U32 R6, RZ, RZ, UR10 ;  /* 0x0000000aff067e24 */ /* 0x008fe4000f8e00ff */
        /* <DEDUP_REMOVED lines=48> */
.L_x_4365:
        /* <DEDUP_REMOVED lines=15> */
.L_x_4367:
[----:B------:R-:W2:Y:S01]  /*11e0*/  LDC.64 R92, c[0x0][0x3b8] ;  /* 0x0000ee00ff5c7b82 */ /* 0x000ea20000000a00 */
[----:B------:R-:W-:-:S05]  /*11f0*/  IADD3 R6, PT, PT, R0, R9, RZ ;  /* 0x0000000900067210 */ /* 0x000fca0007ffe0ff */
[C---:B--2---:R-:W-:Y:S02]  /*1200*/  IMAD R13, R6.reuse, R93, RZ ;  /* 0x0000005d060d7224 */ /* 0x044fe400078e02ff */
[----:B------:R-:W-:-:S05]  /*1210*/  IMAD.WIDE.U32 R6, R6, R92, RZ ;  /* 0x0000005c06067225 */ /* 0x000fca00078e00ff */
[----:B------:R-:W-:Y:S02]  /*1220*/  IADD3 R13, PT, PT, R7, R13, RZ ;  /* 0x0000000d070d7210 */ /* 0x000fe40007ffe0ff */
[----:B------:R-:W-:Y:S02]  /*1230*/  MOV R12, R6 ;  /* 0x00000006000c7202 */ /* 0x000fe40000000f00 */
.L_x_4368:
        /* <DEDUP_REMOVED lines=14> */
.L_x_4369:
[----:B------:R-:W2:Y:S01]  /*1320*/  LDC.64 R6, c[0x0][0x3c0] ;  /* 0x0000f000ff067b82 */ /* 0x000ea20000000a00 */
[----:B------:R-:W-:-:S05]  /*1330*/  IADD3 R0, PT, PT, R0, R9, RZ ;  /* 0x0000000900007210 */ /* 0x000fca0007ffe0ff */
[C---:B--2---:R-:W-:Y:S02]  /*1340*/  IMAD R17, R0.reuse, R7, RZ ;  /* 0x0000000700117224 */ /* 0x044fe400078e02ff */
[----:B-1---5:R-:W-:-:S05]  /*1350*/  IMAD.WIDE.U32 R2, R0, R6, RZ ;  /* 0x0000000600027225 */ /* 0x022fca00078e00ff */
[----:B------:R-:W-:Y:S02]  /*1360*/  IADD3 R17, PT, PT, R3, R17, RZ ;  /* 0x0000001103117210 */ /* 0x000fe40007ffe0ff */
[----:B------:R-:W-:-:S07]  /*1370*/  MOV R16, R2 ;  /* 0x0000000200107202 */ /* 0x000fce0000000f00 */
.L_x_4370:
        /* <DEDUP_REMOVED lines=44> */
.L_x_4366:
        /* <DEDUP_REMOVED lines=20> */
[----:B------:R-:W-:Y:S01]  /*1780*/  SHF.R.U32.HI R13, RZ, 0x1, R5 ;  /* 0x00000001ff0d7819 */ /* 0x000fe20000011605 */
[----:B------:R-:W1:Y:S01]  /*1790*/  @P0 LDC.64 R2, c[0x0][0x3b0] ;  /* 0x0000ec00ff020b82 */ /* 0x000e620000000a00 */
[C---:B------:R-:W-:Y:S01]  /*17a0*/  LOP3.LUT R120, R134.reuse, 0x20, RZ, 0xfc, !PT ;  /* 0x0000002086787812 */ /* 0x040fe200078efcff */
[----:B------:R-:W-:Y:S01]  /*17b0*/  IMAD.SHL.U32 R11, R5, 0x10, RZ ;  /* 0x00000010050b7824 */ /* 0x000fe200078e00ff */
[----:B------:R-:W-:Y:S01]  /*17c0*/  LOP3.LUT R119, R134, 0x40, RZ, 0xfc, !PT ;  /* 0x0000004086777812 */ /* 0x000fe200078efcff */
        /* <DEDUP_REMOVED lines=57> */
.L_x_4373:
[----:B------:R2:W-:Y:S02]  /*1b60*/  STS.128 [R133+0x2000], RZ ;  /* 0x002000ff85007388 */ /* 0x0005e40000000c00 */
.L_x_4372:
[----:B------:R-:W-:Y:S05]  /*1b70*/  BSYNC.RECONVERGENT B0 ;  /* 0x0000000000007941 */ /* 0x000fea0003800200 */
.L_x_4371:
        /* <DEDUP_REMOVED lines=36> */
.L_x_4376:
[----:B------:R4:W-:Y:S02]  /*1dc0*/  STS.128 [R133+0x2800], RZ ;  /* 0x002800ff85007388 */ /* 0x0009e40000000c00 */
.L_x_4375:
[----:B------:R-:W-:Y:S05]  /*1dd0*/  BSYNC.RECONVERGENT B0 ;  /* 0x0000000000007941 */ /* 0x000fea0003800200 */
.L_x_4374:
        /* <DEDUP_REMOVED lines=9> */
[----:B-1-3--:R-:W-:Y:S02]  /*1e70*/  @!P1 IMAD.MOV.U32 R8, RZ, RZ, R122 ;  /* 0x000000ffff089224 */ /* 0x00afe400078e007a */
        /* <DEDUP_REMOVED lines=20> */
.L_x_4379:
[----:B------:R3:W-:Y:S02]  /*1fc0*/  STS.128 [R133+0x5000], RZ ;  /* 0x005000ff85007388 */ /* 0x0007e40000000c00 */
.L_x_4378:
[----:B------:R-:W-:Y:S05]  /*1fd0*/  BSYNC.RECONVERGENT B0 ;  /* 0x0000000000007941 */ /* 0x000fea0003800200 */
.L_x_4377:
[----:B-1-3--:R-:W1:Y:S01]  /*1fe0*/  LDC.64 R8, c[0x0][0x538] ;  /* 0x00014e00ff087b82 */ /* 0x00ae620000000a00 */
[----:B------:R-:W-:Y:S01]  /*1ff0*/  ISETP.GE.AND P0, PT, R3, R14, PT ;  /* 0x0000000e0300720c */ /* 0x000fe20003f06270 */
[----:B------:R-:W-:Y:S01]  /*2000*/  BSSY.RECONVERGENT B0, `(.L_x_4380) ;  /* 0x0000019000007945 */ /* 0x000fe20003800200 */
[C---:B------:R-:W-:Y:S01]  /*2010*/  SHF.L.U64.HI R126, R92.reuse, 0x5, R93 ;  /* 0x000000055c7e7819 */ /* 0x040fe2000001025d */
[----:B------:R-:W-:-:S10]  /*2020*/  IMAD.SHL.U32 R127, R92, 0x20, RZ ;  /* 0x000000205c7f7824 */ /* 0x000fd400078e00ff */
[----:B------:R-:W-:Y:S05]  /*2030*/  @P0 BRA `(.L_x_4381) ;  /* 0x0000000000540947 */ /* 0x000fea0003800000 */
[----:B------:R-:W3:Y:S01]  /*2040*/  LDCU UR5, c[0x0][0x440] ;  /* 0x00008800ff0577ac */ /* 0x000ee20008000800 */
[----:B------:R-:W-:-:S04]  /*2050*/  LEA R18, P3, R127, R122, 0x1 ;  /* 0x0000007a7f127211 */ /* 0x000fc800078608ff */
[----:B------:R-:W-:Y:S02]  /*2060*/  LEA.HI.X R19, R127, R121, R126, 0x1, P3 ;  /* 0x000000797f137211 */ /* 0x000fe400018f0c7e */
[----:B---3--:R-:W-:Y:S02]  /*2070*/  ISETP.GE.AND P2, PT, R134, UR5, PT ;  /* 0x0000000586007c0c */ /* 0x008fe4000bf46270 */
        /* <DEDUP_REMOVED lines=17> */
.L_x_4381:
[----:B------:R-:W-:Y:S05]  /*2190*/  BSYNC.RECONVERGENT B0 ;  /* 0x0000000000007941 */ /* 0x000fea0003800200 */
.L_x_4380:
[----:B------:R-:W3:Y:S01]  /*21a0*/  LDCU.64 UR6, c[0x0][0x540] ;  /* 0x0000a800ff0677ac */ /* 0x000ee20008000a00 */
[----:B------:R-:W-:Y:S01]  /*21b0*/  IMAD.MOV.U32 R139, RZ, RZ, RZ ;  /* 0x000000ffff8b7224 */ /* 0x000fe200078e00ff */
[----:B------:R-:W0:Y:S01]  /*21c0*/  LDGDEPBAR ;  /* 0x00000000000079af */ /* 0x000e220000000000 */
[----:B------:R-:W5:Y:S01]  /*21d0*/  LDCU UR5, c[0x0][0x458] ;  /* 0x00008b00ff0577ac */ /* 0x000f620008000800 */
[----:B---3--:R-:W-:-:S04]  /*21e0*/  IMAD.WIDE.U32 R18, R131, UR6, R138 ;  /* 0x0000000683127c25 */ /* 0x008fc8000f8e008a */
[----:B------:R-:W-:Y:S01]  /*21f0*/  IMAD R0, R131, UR7, R19 ;  /* 0x0000000783007c24 */ /* 0x000fe2000f8e0213 */
[----:B-1----:R-:W-:Y:S02]  /*2200*/  LEA R20, P0, R18, R8, 0x2 ;  /* 0x0000000812147211 */ /* 0x002fe400078010ff */
[----:B------:R-:W-:Y:S01]  /*2210*/  LOP3.LUT R90, R16, 0x7, RZ, 0xc0, !PT ;  /* 0x00000007105a7812 */ /* 0x000fe200078ec0ff */
[----:B------:R-:W-:-:S04]  /*2220*/  DEPBAR.LE SB0, 0x0 ;  /* 0x000080000000791a */ /* 0x000fc80000000000 */
[----:B------:R-:W-:-:S05]  /*2230*/  LEA.HI.X R21, R18, R9, R0, 0x2, P0 ;  /* 0x0000000912157211 */ /* 0x000fca00000f1400 */
[----:B------:R-:W3:Y:S01]  /*2240*/  LDG.E R17, desc[UR14][R20.64] ;  /* 0x0000000e14117981 */ /* 0x000ee2000c1e1900 */
[----:B-----5:R-:W3:Y:S01]  /*2250*/  MUFU.RCP R0, UR5 ;  /* 0x0000000500007d08 */ /* 0x020ee20008001000 */
        /* <DEDUP_REMOVED lines=8> */
[----:B---3--:R-:W-:-:S05]  /*22e0*/  FMUL.FTZ R0, R17, R0 ;  /* 0x0000000011007220 */ /* 0x008fca0000410000 */
        /* <DEDUP_REMOVED lines=23> */
.L_x_4384:
[----:B------:R3:W-:Y:S01]  /*2460*/  STS.128 [R133+0x8000], RZ ;  /* 0x008000ff85007388 */ /* 0x0007e20000000c00 */
[----:B------:R-:W-:Y:S05]  /*2470*/  BRA `(.L_x_4385) ;  /* 0x00000000000c7947 */ /* 0x000fea0003800000 */
.L_x_4383:
[----:B------:R1:W-:Y:S04]  /*2480*/  STS.128 [R133+0x6000], RZ ;  /* 0x006000ff85007388 */ /* 0x0003e80000000c00 */
[----:B------:R1:W-:Y:S04]  /*2490*/  STS.128 [R133+0x7000], RZ ;  /* 0x007000ff85007388 */ /* 0x0003e80000000c00 */
[----:B------:R1:W-:Y:S02]  /*24a0*/  STS.128 [R133+0x8000], RZ ;  /* 0x008000ff85007388 */ /* 0x0003e40000000c00 */
.L_x_4385:
[----:B------:R-:W-:Y:S05]  /*24b0*/  BSYNC.RECONVERGENT B0 ;  /* 0x0000000000007941 */ /* 0x000fea0003800200 */
.L_x_4382:
        /* <DEDUP_REMOVED lines=33> */
.L_x_4388:
[----:B------:R1:W-:Y:S02]  /*26d0*/  STS.128 [R133+0x8800], RZ ;  /* 0x008800ff85007388 */ /* 0x0003e40000000c00 */
.L_x_4387:
[----:B------:R-:W-:Y:S05]  /*26e0*/  BSYNC.RECONVERGENT B0 ;  /* 0x0000000000007941 */ /* 0x000fea0003800200 */
.L_x_4386:
[----:B------:R-:W-:Y:S01]  /*26f0*/  LOP3.LUT R11, R11, 0x100, RZ, 0xc0, !PT ;  /* 0x000001000b0b7812 */ /* 0x000fe200078ec0ff */
[----:B------:R-:W5:Y:S01]  /*2700*/  LDCU UR10, c[0x0][0x50c] ;  /* 0x0000a180ff0a77ac */ /* 0x000f620008000800 */
[----:B------:R-:W-:Y:S01]  /*2710*/  LOP3.LUT R116, R10, 0x8, R5, 0x78, !PT ;  /* 0x000000080a747812 */ /* 0x000fe200078e7805 */
[----:B------:R-:W-:Y:S01]  /*2720*/  IMAD.IADD R3, R4, 0x1, R3 ;  /* 0x0000000104037824 */ /* 0x000fe200078e0203 */
[----:B------:R-:W-:Y:S01]  /*2730*/  LOP3.LUT R11, R11, 0x20, R12, 0xf8, !PT ;  /* 0x000000200b0b7812 */ /* 0x000fe200078ef80c */
[----:B------:R-:W0:Y:S01]  /*2740*/  LDGDEPBAR ;  /* 0x00000000000079af */ /* 0x000e220000000000 */
        /* <DEDUP_REMOVED lines=9> */
[----:B------:R-:W-:-:S03]  /*27e0*/  SEL R5, R5, 0xffffffe0, !P0 ;  /* 0xffffffe005057807 */ /* 0x000fc60004000000 */
[----:B------:R-:W2:Y:S02]  /*27f0*/  LDSM.16.M88.4 R36, [R116+0x3000] ;  /* 0x003000007424783b */ /* 0x000ea40000000200 */
[--C-:B------:R-:W-:Y:S02]  /*2800*/  IMAD.IADD R115, R117, 0x1, R5.reuse ;  /* 0x0000000175737824 */ /* 0x100fe400078e0205 */
[----:B------:R-:W-:Y:S01]  /*2810*/  IMAD.IADD R113, R116, 0x1, R5 ;  /* 0x0000000174717824 */ /* 0x000fe200078e0205 */
[----:B------:R-:W3:Y:S04]  /*2820*/  LDSM.16.M88.4 R28, [R116+0x3400] ;  /* 0x00340000741c783b */ /* 0x000ee80000000200 */
[----:B------:R-:W4:Y:S04]  /*2830*/  LDSM.16.M88.4 R60, [R116+0x3800] ;  /* 0x00380000743c783b */ /* 0x000f280000000200 */
[----:B------:R-:W5:Y:S04]  /*2840*/  LDSM.16.M88.4 R48, [R116+0x3c00] ;  /* 0x003c00007430783b */ /* 0x000f680000000200 */
[----:B------:R-:W-:Y:S04]  /*2850*/  LDSM.16.M88.4 R12, [R115] ;  /* 0x00000000730c783b */ /* 0x000fe80000000200 */
[----:B------:R-:W5:Y:S04]  /*2860*/  LDSM.16.M88.4 R44, [R113+0x3000] ;  /* 0x00300000712c783b */ /* 0x000f680000000200 */
[----:B------:R-:W5:Y:S04]  /*2870*/  LDSM.16.M88.4 R40, [R113+0x3400] ;  /* 0x003400007128783b */ /* 0x000f680000000200 */
[----:B------:R-:W5:Y:S04]  /*2880*/  LDSM.16.M88.4 R24, [R113+0x3800] ;  /* 0x003800007118783b */ /* 0x000f680000000200 */
[----:B------:R-:W5:Y:S04]  /*2890*/  LDSM.16.M88.4 R20, [R113+0x3c00] ;  /* 0x003c00007114783b */ /* 0x000f680000000200 */
[----:B-1----:R-:W1:Y:S01]  /*28a0*/  LDSM.16.M88.4 R8, [R116+0x4000] ;  /* 0x004000007408783b */ /* 0x002e620000000200 */
[C---:B--2---:R-:W-:Y:S03]  /*28b0*/  HMMA.16816.F32 R16, R52.reuse, R36, RZ ;  /* 0x000000243410723c */ /* 0x044fe600000018ff */
[----:B------:R-:W2:Y:S04]  /*28c0*/  LDSM.16.M88.4 R84, [R116+0x4400] ;  /* 0x004400007454783b */ /* 0x000ea80000000200 */
[----:B------:R-:W-:Y:S01]  /*28d0*/  LDSM.16.M88.4 R80, [R113+0x4000] ;  /* 0x004000007150783b */ /* 0x000fe20000000200 */
[C---:B------:R-:W-:Y:S03]  /*28e0*/  HMMA.16816.F32 R36, R52.reuse, R38, RZ ;  /* 0x000000263424723c */ /* 0x040fe600000018ff */
[----:B------:R-:W-:Y:S04]  /*28f0*/  LDSM.16.M88.4 R68, [R116+0x4c00] ;  /* 0x004c00007444783b */ /* 0x000fe80000000200 */
[----:B------:R-:W-:Y:S01]  /*2900*/  LDSM.16.M88.4 R72, [R116+0x4800] ;  /* 0x004800007448783b */ /* 0x000fe20000000200 */
[C---:B---3--:R-:W-:Y:S08]  /*2910*/  HMMA.16816.F32 R32, R52.reuse, R28, RZ ;  /* 0x0000001c3420723c */ /* 0x048ff000000018ff */
[C---:B----4-:R-:W-:Y:S08]  /*2920*/  HMMA.16816.F32 R64, R52.reuse, R60, RZ ;  /* 0x0000003c3440723c */ /* 0x050ff000000018ff */
[C---:B------:R-:W-:Y:S08]  /*2930*/  HMMA.16816.F32 R28, R52.reuse, R30, RZ ;  /* 0x0000001e341c723c */ /* 0x040ff000000018ff */
[C---:B------:R-:W-:Y:S08]  /*2940*/  HMMA.16816.F32 R60, R52.reuse, R62, RZ ;  /* 0x0000003e343c723c */ /* 0x040ff000000018ff */
[C---:B-----5:R-:W-:Y:S08]  /*2950*/  HMMA.16816.F32 R56, R52.reuse, R48, RZ ;  /* 0x000000303438723c */ /* 0x060ff000000018ff */
[----:B------:R-:W-:Y:S01]  /*2960*/  HMMA.16816.F32 R52, R52, R50, RZ ;  /* 0x000000323434723c */ /* 0x000fe200000018ff */
[----:B------:R-:W3:Y:S07]  /*2970*/  LDSM.16.M88.4 R48, [R115+0x1000] ;  /* 0x001000007330783b */ /* 0x000eee0000000200 */
[C---:B------:R-:W-:Y:S08]  /*2980*/  HMMA.16816.F32 R16, R12.reuse, R44, R16 ;  /* 0x0000002c0c10723c */ /* 0x040ff00000001810 */
[C---:B------:R-:W-:Y:S01]  /*2990*/  HMMA.16816.F32 R36, R12.reuse, R46, R36 ;  /* 0x0000002e0c24723c */ /* 0x040fe20000001824 */
[----:B------:R-:W4:Y:S07]  /*29a0*/  LDSM.16.M88.4 R44, [R113+0x4400] ;  /* 0x00440000712c783b */ /* 0x000f2e0000000200 */
        /* <DEDUP_REMOVED lines=8> */
[----:B------:R-:W5:Y:S04]  /*2a30*/  LDSM.16.M88.4 R20, [R116+0x5000] ;  /* 0x005000007414783b */ /* 0x000f680000000200 */
[----:B------:R-:W-:Y:S03]  /*2a40*/  LDSM.16.M88.4 R12, [R115+0x2000] ;  /* 0x00200000730c783b */ /* 0x000fe60000000200 */
[C---:B-1----:R-:W-:Y:S08]  /*2a50*/  HMMA.16816.F32 R16, R76.reuse, R8, R16 ;  /* 0x000000084c10723c */ /* 0x042ff00000001810 */
[C---:B------:R-:W-:Y:S01]  /*2a60*/  HMMA.16816.F32 R36, R76.reuse, R10, R36 ;  /* 0x0000000a4c24723c */ /* 0x040fe20000001824 */
[----:B------:R-:W1:Y:S07]  /*2a70*/  LDSM.16.M88.4 R8, [R113+0x5000] ;  /* 0x005000007108783b */ /* 0x000e6e0000000200 */
[C---:B--2---:R-:W-:Y:S08]  /*2a80*/  HMMA.16816.F32 R32, R76.reuse, R84, R32 ;  /* 0x000000544c20723c */ /* 0x044ff00000001820 */
[----:B------:R-:W-:Y:S08]  /*2a90*/  HMMA.16816.F32 R28, R76, R86, R28 ;  /* 0x000000564c1c723c */ /* 0x000ff0000000181c */
[C---:B---3--:R-:W-:Y:S08]  /*2aa0*/  HMMA.16816.F32 R16, R48.reuse, R80, R16 ;  /* 0x000000503010723c */ /* 0x048ff00000001810 */
[C---:B------:R-:W-:Y:S08]  /*2ab0*/  HMMA.16816.F32 R36, R48.reuse, R82, R36 ;  /* 0x000000523024723c */ /* 0x040ff00000001824 */
[C---:B----4-:R-:W-:Y:S08]  /*2ac0*/  HMMA.16816.F32 R32, R48.reuse, R44, R32 ;  /* 0x0000002c3020723c */ /* 0x050ff00000001820 */
[----:B------:R-:W-:Y:S01]  /*2ad0*/  HMMA.16816.F32 R28, R48, R46, R28 ;  /* 0x0000002e301c723c */ /* 0x000fe2000000181c */
[----:B------:R-:W2:Y:S07]  /*2ae0*/  LDSM.16.M88.4 R44, [R116+0x5400] ;  /* 0x00540000742c783b */ /* 0x000eae0000000200 */
[C---:B------:R-:W-:Y:S08]  /*2af0*/  HMMA.16816.F32 R56, R76.reuse, R68, R56 ;  /* 0x000000444c38723c */ /* 0x040ff00000001838 */
[----:B------:R-:W-:Y:S01]  /*2b00*/  HMMA.16816.F32 R52, R76, R70, R52 ;  /* 0x000000464c34723c */ /* 0x000fe20000001834 */
[----:B------:R-:W3:Y:S07]  /*2b10*/  LDSM.16.M88.4 R68, [R113+0x4c00] ;  /* 0x004c00007144783b */ /* 0x000eee0000000200 */
[C---:B-----5:R-:W-:Y:S08]  /*2b20*/  HMMA.16816.F32 R16, R24.reuse, R20, R16 ;  /* 0x000000141810723c */ /* 0x060ff00000001810 */
[----:B------:R-:W-:Y:S01]  /*2b30*/  HMMA.16816.F32 R36, R24, R22, R36 ;  /* 0x000000161824723c */ /* 0x000fe20000001824 */
[----:B------:R-:W4:Y:S07]  /*2b40*/  LDSM.16.M88.4 R20, [R113+0x5400] ;  /* 0x005400007114783b */ /* 0x000f2e0000000200 */
[C---:B------:R-:W-:Y:S08]  /*2b50*/  HMMA.16816.F32 R64, R76.reuse, R72, R64 ;  /* 0x000000484c40723c */ /* 0x040ff00000001840 */
[----:B------:R-:W-:Y:S08]  /*2b60*/  HMMA.16816.F32 R60, R76, R74, R60 ;  /* 0x0000004a4c3c723c */ /* 0x000ff0000000183c */
[C---:B-1----:R-:W-:Y:S08]  /*2b70*/  HMMA.16816.F32 R16, R12.reuse, R8, R16 ;  /* 0x000000080c10723c */ /* 0x042ff00000001810 */
[----:B------:R-:W-:Y:S01]  /*2b80*/  HMMA.16816.F32 R36, R12, R10, R36 ;  /* 0x0000000a0c24723c */ /* 0x000fe20000001824 */
[----:B------:R-:W1:Y:S07]  /*2b90*/  LDSM.16.M88.4 R8, [R116+0x5c00] ;  /* 0x005c00007408783b */ /* 0x000e6e0000000200 */
[----:B------:R-:W-:Y:S03]  /*2ba0*/  HMMA.16816.F32 R64, R48, R40, R64 ;  /* 0x000000283040723c */ /* 0x000fe60000001840 */
[----:B------:R-:W-:Y:S01]  /*2bb0*/  FMUL.FTZ R16, R16, UR10 ;  /* 0x0000000a10107c20 */ /* 0x000fe20008410000 */
[----:B------:R-:W-:Y:S01]  /*2bc0*/  FMUL.FTZ R75, R17, UR10 ;  /* 0x0000000a114b7c20 */ /* 0x000fe20008410000 */
[----:B------:R-:W-:-:S03]  /*2bd0*/  FMUL.FTZ R73, R18, UR10 ;  /* 0x0000000a12497c20 */ /* 0x000fc60008410000 */
[----:B------:R-:W-:Y:S01]  /*2be0*/  HMMA.16816.F32 R60, R48, R42, R60 ;  /* 0x0000002a303c723c */ /* 0x000fe2000000183c */
[----:B------:R-:W5:Y:S01]  /*2bf0*/  LDSM.16.M88.4 R40, [R116+0x5800] ;  /* 0x005800007428783b */ /* 0x000f620000000200 */
[----:B------:R-:W-:Y:S01]  /*2c00*/  MUFU.TANH R75, R75 ;  /* 0x0000004b004b7308 */ /* 0x000fe20000002400 */
[----:B------:R-:W-:Y:S01]  /*2c10*/  FMUL.FTZ R39, R39, UR10 ;  /* 0x0000000a27277c20 */ /* 0x000fe20008410000 */
[----:B------:R-:W-:-:S04]  /*2c20*/  FMUL.FTZ R36, R36, UR10 ;  /* 0x0000000a24247c20 */ /* 0x000fc80008410000 */
[C---:B--2---:R-:W-:Y:S02]  /*2c30*/  HMMA.16816.F32 R32, R24.reuse, R44, R32 ;  /* 0x0000002c1820723c */ /* 0x044fe40000001820 */
[----:B------:R-:W-:Y:S06]  /*2c40*/  MUFU.TANH R39, R39 ;  /* 0x0000002700277308 */ /* 0x000fec0000002400 */
[----:B------:R-:W-:Y:S01]  /*2c50*/  HMMA.16816.F32 R28, R24, R46, R28 ;  /* 0x0000002e181c723c */ /* 0x000fe2000000181c */
[----:B------:R-:W2:Y:S01]  /*2c60*/  LDSM.16.M88.4 R44, [R113+0x5c00] ;  /* 0x005c0000712c783b */ /* 0x000ea20000000200 */
[----:B------:R-:W-:Y:S06]  /*2c70*/  MUFU.TANH R73, R73 ;  /* 0x0000004900497308 */ /* 0x000fec0000002400 */
[C---:B---3--:R-:W-:Y:S08]  /*2c80*/  HMMA.16816.F32 R52, R48.reuse, R70, R52 ;  /* 0x000000463034723c */ /* 0x048ff00000001834 */
[----:B------:R-:W-:Y:S01]  /*2c90*/  HMMA.16816.F32 R56, R48, R68, R56 ;  /* 0x000000443038723c */ /* 0x000fe20000001838 */
[----:B------:R3:W-:Y:S01]  /*2ca0*/  MUFU.TANH R69, R16 ;  /* 0x0000001000457308 */ /* 0x0007e20000002400 */
[----:B------:R-:W-:-:S06]  /*2cb0*/  FMUL.FTZ R49, R19, UR10 ;  /* 0x0000000a13317c20 */ /* 0x000fcc0008410000 */
[----:B----4-:R-:W-:Y:S01]  /*2cc0*/  HMMA.16816.F32 R28, R12, R22, R28 ;  /* 0x000000160c1c723c */ /* 0x010fe2000000181c */
[----:B------:R-:W-:Y:S01]  /*2cd0*/  MUFU.TANH R49, R49 ;  /* 0x0000003100317308 */ /* 0x000fe20000002400 */
[----:B------:R-:W-:-:S06]  /*2ce0*/  VIADD R22, R3, 0x18 ;  /* 0x0000001803167836 */ /* 0x000fcc0000000000 */
[----:B-1----:R-:W-:Y:S01]  /*2cf0*/  HMMA.16816.F32 R52, R24, R10, R52 ;  /* 0x0000000a1834723c */ /* 0x002fe20000001834 */
[----:B------:R-:W1:Y:S01]  /*2d00*/  MUFU.TANH R51, R36 ;  /* 0x0000002400337308 */ /* 0x000e620000002400 */
[----:B---3--:R-:W3:Y:S01]  /*2d10*/  LDSM.16.M88.4 R16, [R113+0x5800] ;  /* 0x005800007110783b */ /* 0x008ee20000000200 */
[----:B------:R-:W-:Y:S01]  /*2d20*/  VIADD R10, R3, 0x8 ;  /* 0x00000008030a7836 */ /* 0x000fe20000000000 */
[----:B------:R-:W-:-:S04]  /*2d30*/  DEPBAR.LE SB0, 0x0 ;  /* 0x000080000000791a */ /* 0x000fc80000000000 */
[----:B-----5:R-:W-:Y:S01]  /*2d40*/  HMMA.16816.F32 R64, R24, R40, R64 ;  /* 0x000000281840723c */ /* 0x020fe20000001840 */
[C---:B------:R-:W-:Y:S01]  /*2d50*/  ISETP.GE.AND P0, PT, R10.reuse, R96, PT ;  /* 0x000000600a00720c */ /* 0x040fe20003f06270 */
[----:B------:R-:W-:Y:S01]  /*2d60*/  BAR.SYNC.DEFER_BLOCKING 0x0 ;  /* 0x0000000000007b1d */ /* 0x000fe20000010000 */
[----:B------:R-:W-:Y:S01]  /*2d70*/  ISETP.GE.AND P6, PT, R10, R95, PT ;  /* 0x0000005f0a00720c */ /* 0x000fe20003fc6270 */
[----:B------:R-:W-:Y:S01]  /*2d80*/  FMUL.FTZ R31, R31, UR10 ;  /* 0x0000000a1f1f7c20 */ /* 0x000fe20008410000 */
[----:B------:R-:W-:-:S03]  /*2d90*/  I2FP.F32.U32 R10, R10 ;  /* 0x0000000a000a7245 */ /* 0x000fc60000201000 */
[C---:B------:R-:W-:Y:S08]  /*2da0*/  HMMA.16816.F32 R60, R24.reuse, R42, R60 ;  /* 0x0000002a183c723c */ /* 0x040ff0000000183c */
[----:B------:R-:W-:Y:S01]  /*2db0*/  HMMA.16816.F32 R56, R24, R8, R56 ;  /* 0x000000081838723c */ /* 0x000fe20000001838 */
[C---:B------:R-:W-:Y:S02]  /*2dc0*/  VIADD R8, R3.reuse, 0x38 ;  /* 0x0000003803087836 */ /* 0x040fe40000000000 */
[----:B------:R-:W-:Y:S01]  /*2dd0*/  FMUL.FTZ R25, R28, UR10 ;  /* 0x0000000a1c197c20 */ /* 0x000fe20008410000 */
[----:B------:R-:W-:Y:S01]  /*2de0*/  MUFU.TANH R27, R31 ;  /* 0x0000001f001b7308 */ /* 0x000fe20000002400 */
[----:B------:R-:W-:Y:S01]  /*2df0*/  VIADD R24, R3, 0x20 ;  /* 0x0000002003187836 */ /* 0x000fe20000000000 */
[----:B------:R-:W-:-:S02]  /*2e00*/  ISETP.GE.AND P5, PT, R8, R96, PT ;  /* 0x000000600800720c */ /* 0x000fc40003fa6270 */
[C---:B--2---:R-:W-:Y:S01]  /*2e10*/  HMMA.16816.F32 R52, R12.reuse, R46, R52 ;  /* 0x0000002e0c34723c */ /* 0x044fe20000001834 */
[----:B------:R-:W-:Y:S02]  /*2e20*/  ISETP.GE.AND P2, PT, R8, R95, PT ;  /* 0x0000005f0800720c */ /* 0x000fe40003f46270 */
[----:B------:R-:W-:Y:S01]  /*2e30*/  I2FP.F32.U32 R8, R8 ;  /* 0x0000000800087245 */ /* 0x000fe20000201000 */
[----:B------:R-:W-:Y:S04]  /*2e40*/  MUFU.TANH R25, R25 ;  /* 0x0000001900197308 */ /* 0x000fe80000002400 */
[----:B------:R-:W-:Y:S01]  /*2e50*/  HMMA.16816.F32 R32, R12, R20, R32 ;  /* 0x000000140c20723c */ /* 0x000fe20000001820 */
[----:B------:R-:W-:Y:S01]  /*2e60*/  FMUL.FTZ R21, R37, UR10 ;  /* 0x0000000a25157c20 */ /* 0x000fe20008410000 */
[----:B------:R-:W-:-:S05]  /*2e70*/  FMUL.FTZ R37, R38, UR10 ;  /* 0x0000000a26257c20 */ /* 0x000fca0008410000 */
[----:B------:R-:W-:Y:S01]  /*2e80*/  MUFU.TANH R21, R21 ;  /* 0x0000001500157308 */ /* 0x000fe20000002400 */
[----:B---3--:R-:W-:Y:S03]  /*2e90*/  HMMA.16816.F32 R64, R12, R16, R64 ;  /* 0x000000100c40723c */ /* 0x008fe60000001840 */
[----:B------:R-:W-:Y:S01]  /*2ea0*/  FMUL.FTZ R53, R53, UR10 ;  /* 0x0000000a35357c20 */ /* 0x000fe20008410000 */
[----:B------:R-:W-:-:S03]  /*2eb0*/  FMUL.FTZ R55, R55, UR10 ;  /* 0x0000000a37377c20 */ /* 0x000fc60008410000 */
[----:B------:R-:W-:Y:S01]  /*2ec0*/  MUFU.TANH R37, R37 ;  /* 0x0000002500257308 */ /* 0x000fe20000002400 */
[C---:B------:R-:W-:Y:S01]  /*2ed0*/  HMMA.16816.F32 R60, R12.reuse, R18, R60 ;  /* 0x000000120c3c723c */ /* 0x040fe2000000183c */
[----:B------:R-:W-:Y:S01]  /*2ee0*/  FMUL.FTZ R19, R29, UR10 ;  /* 0x0000000a1d137c20 */ /* 0x000fe20008410000 */
[----:B------:R-:W-:Y:S01]  /*2ef0*/  FMUL.FTZ R29, R54, UR10 ;  /* 0x0000000a361d7c20 */ /* 0x000fe20008410000 */
[----:B------:R-:W-:Y:S01]  /*2f00*/  FMUL.FTZ R23, R33, UR10 ;  /* 0x0000000a21177c20 */ /* 0x000fe20008410000 */
[----:B------:R-:W-:Y:S01]  /*2f10*/  FMUL.FTZ R11, R32, UR10 ;  /* 0x0000000a200b7c20 */ /* 0x000fe20008410000 */
[----:B------:R-:W-:Y:S01]  /*2f20*/  FMUL.FTZ R17, R35, UR10 ;  /* 0x0000000a23117c20 */ /* 0x000fe20008410000 */
[----:B------:R-:W-:Y:S01]  /*2f30*/  FMUL.FTZ R9, R34, UR10 ;  /* 0x0000000a22097c20 */ /* 0x000fe20008410000 */
[----:B-1----:R-:W-:Y:S01]  /*2f40*/  FFMA.FTZ R18, R0, R10, R51 ;  /* 0x0000000a00127223 */ /* 0x002fe20000010033 */
[----:B------:R-:W-:Y:S01]  /*2f50*/  HMMA.16816.F32 R56, R12, R44, R56 ;  /* 0x0000002c0c38723c */ /* 0x000fe20000001838 */
[----:B------:R-:W-:Y:S01]  /*2f60*/  FMUL.FTZ R15, R52, UR10 ;  /* 0x0000000a340f7c20 */ /* 0x000fe20008410000 */
[----:B------:R-:W-:Y:S01]  /*2f70*/  MUFU.TANH R29, R29 ;  /* 0x0000001d001d7308 */ /* 0x000fe20000002400 */
[----:B------:R-:W-:-:S02]  /*2f80*/  VIADD R12, R3, 0x1 ;  /* 0x00000001030c7836 */ /* 0x000fc40000000000 */
[----:B------:R-:W-:Y:S01]  /*2f90*/  FMUL.FTZ R13, R30, UR10 ;  /* 0x0000000a1e0d7c20 */ /* 0x000fe20008410000 */
[----:B------:R-:W-:Y:S01]  /*2fa0*/  VIADD R14, R3, 0x9 ;  /* 0x00000009030e7836 */ /* 0x000fe20000000000 */
[----:B------:R-:W-:Y:S01]  /*2fb0*/  FSEL R18, R18, -INF , !P0 ;  /* 0xff80000012127808 */ /* 0x000fe20004000000 */
[----:B------:R-:W-:Y:S01]  /*2fc0*/  FMUL.FTZ R64, R64, UR10 ;  /* 0x0000000a40407c20 */ /* 0x000fe20008410000 */
[----:B------:R-:W-:Y:S01]  /*2fd0*/  ISETP.GE.AND P4, PT, R12, R96, PT ;  /* 0x000000600c00720c */ /* 0x000fe20003f86270 */
[----:B------:R-:W-:Y:S01]  /*2fe0*/  FMUL.FTZ R66, R66, UR10 ;  /* 0x0000000a42427c20 */ /* 0x000fe20008410000 */
[----:B------:R-:W1:Y:S01]  /*2ff0*/  MUFU.TANH R15, R15 ;  /* 0x0000000f000f7308 */ /* 0x000e620000002400 */
[----:B------:R-:W-:Y:S01]  /*3000*/  ISETP.GE.AND P1, PT, R12, R95, PT ;  /* 0x0000005f0c00720c */ /* 0x000fe20003f26270 */
[----:B------:R-:W-:Y:S01]  /*3010*/  FMUL.FTZ R65, R65, UR10 ;  /* 0x0000000a41417c20 */ /* 0x000fe20008410000 */
[----:B------:R-:W-:Y:S01]  /*3020*/  I2FP.F32.U32 R12, R12 ;  /* 0x0000000c000c7245 */ /* 0x000fe20000201000 */
[----:B------:R-:W-:Y:S01]  /*3030*/  FMUL.FTZ R67, R67, UR10 ;  /* 0x0000000a43437c20 */ /* 0x000fe20008410000 */
[----:B------:R-:W-:Y:S01]  /*3040*/  ISETP.GE.AND P3, PT, R14, R96, PT ;  /* 0x000000600e00720c */ /* 0x000fe20003f66270 */
[----:B------:R-:W-:Y:S01]  /*3050*/  FMUL.FTZ R60, R60, UR10 ;  /* 0x0000000a3c3c7c20 */ /* 0x000fe20008410000 */
[----:B------:R-:W-:Y:S01]  /*3060*/  FMUL.FTZ R62, R62, UR10 ;  /* 0x0000000a3e3e7c20 */ /* 0x000fe20008410000 */
[----:B------:R-:W2:Y:S01]  /*3070*/  MUFU.TANH R23, R23 ;  /* 0x0000001700177308 */ /* 0x000ea20000002400 */
[----:B------:R-:W-:Y:S01]  /*3080*/  FFMA.FTZ R75, R0, R12, R75 ;  /* 0x0000000c004b7223 */ /* 0x000fe2000001004b */
[----:B------:R-:W-:Y:S01]  /*3090*/  FMUL.FTZ R58, R58, UR10 ;  /* 0x0000000a3a3a7c20 */ /* 0x000fe20008410000 */
[----:B------:R-:W-:Y:S01]  /*30a0*/  FMUL.FTZ R61, R61, UR10 ;  /* 0x0000000a3d3d7c20 */ /* 0x000fe20008410000 */
[----:B------:R-:W-:Y:S01]  /*30b0*/  FMUL.FTZ R63, R63, UR10 ;  /* 0x0000000a3f3f7c20 */ /* 0x000fe20008410000 */
[----:B------:R-:W-:Y:S01]  /*30c0*/  FMUL.FTZ R56, R56, UR10 ;  /* 0x0000000a38387c20 */ /* 0x000fe20008410000 */
[----:B------:R-:W-:Y:S01]  /*30d0*/  FMUL.FTZ R57, R57, UR10 ;  /* 0x0000000a39397c20 */ /* 0x000fe20008410000 */
[----:B------:R-:W-:Y:S01]  /*30e0*/  FMUL.FTZ R59, R59, UR10 ;  /* 0x0000000a3b3b7c20 */ /* 0x000fe20008410000 */
[----:B------:R-:W3:Y:S01]  /*30f0*/  MUFU.TANH R11, R11 ;  /* 0x0000000b000b7308 */ /* 0x000ee20000002400 */
[CC--:B-1----:R-:W-:Y:S01]  /*3100*/  FFMA.FTZ R100, R0.reuse, R8.reuse, R15 ;  /* 0x0000000800647223 */ /* 0x0c2fe2000001000f */
[C---:B------:R-:W-:Y:S01]  /*3110*/  FFMA.FTZ R8, R0.reuse, R8, R29 ;  /* 0x0000000800087223 */ /* 0x040fe2000001001d */
[C---:B------:R-:W-:Y:S01]  /*3120*/  FFMA.FTZ R29, R0.reuse, R12, R49 ;  /* 0x0000000c001d7223 */ /* 0x040fe20000010031 */
[----:B------:R-:W-:Y:S01]  /*3130*/  FFMA.FTZ R15, R0, R10, R37 ;  /* 0x0000000a000f7223 */ /* 0x000fe20000010025 */
[----:B------:R-:W-:Y:S01]  /*3140*/  VIADD R10, R3, 0x10 ;  /* 0x00000010030a7836 */ /* 0x000fe20000000000 */
[----:B------:R-:W-:-:S02]  /*3150*/  FSEL R100, R100, -INF , !P5 ;  /* 0xff80000064647808 */ /* 0x000fc40006800000 */
[----:B------:R-:W-:Y:S01]  /*3160*/  ISETP.GE.AND P5, PT, R14, R95, PT ;  /* 0x0000005f0e00720c */ /* 0x000fe20003fa6270 */
[----:B------:R-:W1:Y:S01]  /*3170*/  MUFU.TANH R17, R17 ;  /* 0x0000001100117308 */ /* 0x000e620000002400 */
[----:B------:R-:W-:Y:S02]  /*3180*/  I2FP.F32.U32 R14, R14 ;  /* 0x0000000e000e7245 */ /* 0x000fe40000201000 */
[----:B------:R-:W-:Y:S02]  /*3190*/  FSEL R31, R8, -INF , !P2 ;  /* 0xff800000081f7808 */ /* 0x000fe40005000000 */
[----:B------:R-:W-:Y:S01]  /*31a0*/  FSEL R29, R29, -INF , !P1 ;  /* 0xff8000001d1d7808 */ /* 0x000fe20004800000 */
[CC--:B------:R-:W-:Y:S01]  /*31b0*/  FFMA.FTZ R12, R0.reuse, R14.reuse, R21 ;  /* 0x0000000e000c7223 */ /* 0x0c0fe20000010015 */
[----:B------:R-:W-:Y:S01]  /*31c0*/  FFMA.FTZ R21, R0, R14, R39 ;  /* 0x0000000e00157223 */ /* 0x000fe20000010027 */
[----:B------:R-:W4:Y:S01]  /*31d0*/  MUFU.TANH R9, R9 ;  /* 0x0000000900097308 */ /* 0x000f220000002400 */
[----:B------:R-:W-:Y:S01]  /*31e0*/  VIADD R14, R3, 0x11 ;  /* 0x00000011030e7836 */ /* 0x000fe20000000000 */
[----:B------:R-:W-:-:S02]  /*31f0*/  FSEL R8, R75, -INF , !P4 ;  /* 0xff8000004b087808 */ /* 0x000fc40006000000 */
[-C--:B------:R-:W-:Y:S02]  /*3200*/  ISETP.GE.AND P2, PT, R10, R96.reuse, PT ;  /* 0x000000600a00720c */ /* 0x080fe40003f46270 */
[C---:B------:R-:W-:Y:S02]  /*3210*/  ISETP.GE.AND P1, PT, R14.reuse, R96, PT ;  /* 0x000000600e00720c */ /* 0x040fe40003f26270 */
[-C--:B------:R-:W-:Y:S01]  /*3220*/  ISETP.GE.AND P0, PT, R14, R95.reuse, PT ;  /* 0x0000005f0e00720c */ /* 0x080fe20003f06270 */
[----:B------:R-:W5:Y:S01]  /*3230*/  MUFU.TANH R19, R19 ;  /* 0x0000001300137308 */ /* 0x000f620000002400 */
[----:B------:R-:W-:Y:S02]  /*3240*/  ISETP.GE.AND P4, PT, R10, R95, PT ;  /* 0x0000005f0a00720c */ /* 0x000fe40003f86270 */
[----:B------:R-:W-:Y:S02]  /*3250*/  I2FP.F32.U32 R14, R14 ;  /* 0x0000000e000e7245 */ /* 0x000fe40000201000 */
[----:B------:R-:W-:-:S02]  /*3260*/  I2FP.F32.U32 R10, R10 ;  /* 0x0000000a000a7245 */ /* 0x000fc40000201000 */
[----:B------:R-:W-:Y:S01]  /*3270*/  FSEL R15, R15, -INF , !P6 ;  /* 0xff8000000f0f7808 */ /* 0x000fe20007000000 */
[----:B------:R-:W5:Y:S01]  /*3280*/  MUFU.TANH R13, R13 ;  /* 0x0000000d000d7308 */ /* 0x000f620000002400 */
[C---:B--2---:R-:W-:Y:S01]  /*3290*/  FFMA.FTZ R16, R0.reuse, R14, R23 ;  /* 0x0000000e00107223 */ /* 0x044fe20000010017 */
[C---:B---3--:R-:W-:Y:S01]  /*32a0*/  FFMA.FTZ R11, R0.reuse, R10, R11 ;  /* 0x0000000a000b7223 */ /* 0x048fe2000001000b */
[C---:B-1----:R-:W-:Y:S01]  /*32b0*/  FFMA.FTZ R14, R0.reuse, R14, R17 ;  /* 0x0000000e000e7223 */ /* 0x042fe20000010011 */
[----:B------:R-:W-:Y:S02]  /*32c0*/  VIADD R17, R3, 0x19 ;  /* 0x0000001903117836 */ /* 0x000fe40000000000 */
[----:B----4-:R-:W-:Y:S01]  /*32d0*/  FFMA.FTZ R10, R0, R10, R9 ;  /* 0x0000000a000a7223 */ /* 0x010fe20000010009 */
[----:B------:R-:W-:Y:S01]  /*32e0*/  FSEL R12, R12, -INF , !P3 ;  /* 0xff8000000c0c7808 */ /* 0x000fe20005800000 */
[----:B------:R-:W1:Y:S01]  /*32f0*/  MUFU.TANH R33, R64 ;  /* 0x0000004000217308 */ /* 0x000e620000002400 */
[----:B------:R-:W-:-:S02]  /*3300*/  ISETP.GE.AND P6, PT, R22, R96, PT ;  /* 0x000000601600720c */ /* 0x000fc40003fc6270 */
[----:B------:R-:W-:Y:S02]  /*3310*/  ISETP.GE.AND P3, PT, R22, R95, PT ;  /* 0x0000005f1600720c */ /* 0x000fe40003f66270 */
[----:B------:R-:W-:Y:S02]  /*3320*/  FSEL R20, R11, -INF , !P2 ;  /* 0xff8000000b147808 */ /* 0x000fe40005000000 */
[----:B------:R-:W-:Y:S01]  /*3330*/  I2FP.F32.U32 R22, R22 ;  /* 0x0000001600167245 */ /* 0x000fe20000201000 */
[----:B------:R-:W2:Y:S01]  /*3340*/  MUFU.TANH R35, R66 ;  /* 0x0000004200237308 */ /* 0x000ea20000002400 */
[----:B------:R-:W-:Y:S02]  /*3350*/  I2FP.F32.U32 R11, R17 ;  /* 0x00000011000b7245 */ /* 0x000fe40000201000 */
[----:B------:R-:W-:Y:S01]  /*3360*/  FSEL R21, R21, -INF , !P5 ;  /* 0xff80000015157808 */ /* 0x000fe20006800000 */
[C---:B------:R-:W-:Y:S01]  /*3370*/  FFMA.FTZ R25, R0.reuse, R22, R25 ;  /* 0x0000001600197223 */ /* 0x040fe20000010019 */
[CC--:B------:R-:W-:Y:S01]  /*3380*/  ISETP.GE.AND P5, PT, R17.reuse, R96.reuse, PT ;  /* 0x000000601100720c */ /* 0x0c0fe20003fa6270 */
[----:B------:R-:W-:Y:S01]  /*3390*/  FFMA.FTZ R27, R0, R11, R27 ;  /* 0x0000000b001b7223 */ /* 0x000fe2000001001b */
[----:B------:R-:W-:Y:S01]  /*33a0*/  ISETP.GE.AND P2, PT, R17, R95, PT ;  /* 0x0000005f1100720c */ /* 0x000fe20003f46270 */
[----:B------:R-:W3:Y:S01]  /*33b0*/  MUFU.TANH R65, R65 ;  /* 0x0000004100417308 */ /* 0x000ee20000002400 */
[----:B------:R-:W-:Y:S01]  /*33c0*/  FSEL R17, R10, -INF , !P4 ;  /* 0xff8000000a117808 */ /* 0x000fe20006000000 */
[----:B-----5:R-:W-:Y:S01]  /*33d0*/  FFMA.FTZ R10, R0, R11, R19 ;  /* 0x0000000b000a7223 */ /* 0x020fe20000010013 */
[----:B------:R-:W-:Y:S01]  /*33e0*/  FSEL R16, R16, -INF , !P1 ;  /* 0xff80000010107808 */ /* 0x000fe20004800000 */
[----:B------:R-:W-:Y:S01]  /*33f0*/  VIADD R11, R3, 0x21 ;  /* 0x00000021030b7836 */ /* 0x000fe20000000000 */
[----:B------:R-:W-:Y:S01]  /*3400*/  ISETP.GE.AND P4, PT, R24, R96, PT ;  /* 0x000000601800720c */ /* 0x000fe20003f86270 */
[----:B------:R-:W-:Y:S01]  /*3410*/  FFMA.FTZ R22, R0, R22, R13 ;  /* 0x0000001600167223 */ /* 0x000fe2000001000d */
[----:B------:R-:W-:Y:S01]  /*3420*/  ISETP.GE.AND P1, PT, R24, R95, PT ;  /* 0x0000005f1800720c */ /* 0x000fe20003f26270 */
[----:B------:R-:W4:Y:S01]  /*3430*/  MUFU.TANH R67, R67 ;  /* 0x0000004300437308 */ /* 0x000f220000002400 */
[----:B------:R-:W-:-:S02]  /*3440*/  I2FP.F32.U32 R24, R24 ;  /* 0x0000001800187245 */ /* 0x000fc40000201000 */
[----:B------:R-:W-:Y:S02]  /*3450*/  FSEL R13, R14, -INF , !P0 ;  /* 0xff8000000e0d7808 */ /* 0x000fe40004000000 */
[----:B------:R-:W-:Y:S01]  /*3460*/  FSEL R14, R25, -INF , !P6 ;  /* 0xff800000190e7808 */ /* 0x000fe20007000000 */
[CC--:B-1----:R-:W-:Y:S01]  /*3470*/  FFMA.FTZ R33, R0.reuse, R24.reuse, R33 ;  /* 0x0000001800217223 */ /* 0x0c2fe20000010021 */
[C---:B--2---:R-:W-:Y:S01]  /*3480*/  FFMA.FTZ R35, R0.reuse, R24, R35 ;  /* 0x0000001800237223 */ /* 0x044fe20000010023 */
[----:B------:R-:W1:Y:S01]  /*3490*/  MUFU.TANH R9, R60 ;  /* 0x0000003c00097308 */ /* 0x000e620000002400 */
[----:B------:R-:W-:Y:S01]  /*34a0*/  VIADD R24, R3, 0x28 ;  /* 0x0000002803187836 */ /* 0x000fe20000000000 */
[----:B------:R-:W-:Y:S02]  /*34b0*/  I2FP.F32.U32 R25, R11 ;  /* 0x0000000b00197245 */ /* 0x000fe40000201000 */
[CC--:B------:R-:W-:Y:S02]  /*34c0*/  ISETP.GE.AND P0, PT, R11.reuse, R96.reuse, PT ;  /* 0x000000600b00720c */ /* 0x0c0fe40003f06270 */
[----:B------:R-:W-:Y:S01]  /*34d0*/  ISETP.GE.AND P6, PT, R11, R95, PT ;  /* 0x0000005f0b00720c */ /* 0x000fe20003fc6270 */
[-C--:B---3--:R-:W-:Y:S01]  /*34e0*/  FFMA.FTZ R65, R0, R25.reuse, R65 ;  /* 0x0000001900417223 */ /* 0x088fe20000010041 */
[----:B------:R-:W2:Y:S01]  /*34f0*/  MUFU.TANH R23, R62 ;  /* 0x0000003e00177308 */ /* 0x000ea20000002400 */
[----:B------:R-:W-:Y:S01]  /*3500*/  FSEL R11, R22, -INF , !P3 ;  /* 0xff800000160b7808 */ /* 0x000fe20005800000 */
[----:B----4-:R-:W-:Y:S01]  /*3510*/  FFMA.FTZ R67, R0, R25, R67 ;  /* 0x0000001900437223 */ /* 0x010fe20000010043 */
[----:B------:R-:W-:Y:S01]  /*3520*/  FSEL R10, R10, -INF , !P5 ;  /* 0xff8000000a0a7808 */ /* 0x000fe20006800000 */
[----:B------:R-:W-:Y:S01]  /*3530*/  VIADD R22, R3, 0x29 ;  /* 0x0000002903167836 */ /* 0x000fe20000000000 */
[----:B------:R-:W-:-:S02]  /*3540*/  ISETP.GE.AND P3, PT, R24, R96, PT ;  /* 0x000000601800720c */ /* 0x000fc40003f66270 */
[----:B------:R-:W-:Y:S01]  /*3550*/  ISETP.GE.AND P5, PT, R24, R95, PT ;  /* 0x0000005f1800720c */ /* 0x000fe20003fa6270 */
[----:B------:R-:W3:Y:S01]  /*3560*/  MUFU.TANH R25, R58 ;  /* 0x0000003a00197308 */ /* 0x000ee20000002400 */
[----:B------:R-:W-:Y:S02]  /*3570*/  I2FP.F32.U32 R24, R24 ;  /* 0x0000001800187245 */ /* 0x000fe40000201000 */
[----:B------:R-:W-:Y:S02]  /*3580*/  FSEL R91, R35, -INF , !P1 ;  /* 0xff800000235b7808 */ /* 0x000fe40004800000 */
[----:B------:R-:W-:Y:S01]  /*3590*/  FSEL R140, R65, -INF , !P0 ;  /* 0xff800000418c7808 */ /* 0x000fe20004000000 */
[CC--:B-1----:R-:W-:Y:S01]  /*35a0*/  FFMA.FTZ R110, R0.reuse, R24.reuse, R9 ;  /* 0x00000018006e7223 */ /* 0x0c2fe20000010009 */
[----:B------:R-:W-:Y:S01]  /*35b0*/  FSEL R9, R27, -INF , !P2 ;  /* 0xff8000001b097808 */ /* 0x000fe20005000000 */
[----:B------:R-:W1:Y:S01]  /*35c0*/  MUFU.TANH R61, R61 ;  /* 0x0000003d003d7308 */ /* 0x000e620000002400 */
[----:B--2---:R-:W-:Y:S01]  /*35d0*/  FFMA.FTZ R23, R0, R24, R23 ;  /* 0x0000001800177223 */ /* 0x004fe20000010017 */
[----:B------:R-:W-:Y:S01]  /*35e0*/  VIADD R24, R3, 0x30 ;  /* 0x0000003003187836 */ /* 0x000fe20000000000 */
[----:B------:R-:W-:-:S02]  /*35f0*/  FSEL R98, R33, -INF , !P4 ;  /* 0xff80000021627808 */ /* 0x000fc40006000000 */
[-C--:B------:R-:W-:Y:S02]  /*3600*/  ISETP.GE.AND P2, PT, R22, R96.reuse, PT ;  /* 0x000000601600720c */ /* 0x080fe40003f46270 */
[C---:B------:R-:W-:Y:S01]  /*3610*/  ISETP.GE.AND P1, PT, R24.reuse, R96, PT ;  /* 0x000000601800720c */ /* 0x040fe20003f26270 */
[----:B------:R-:W2:Y:S01]  /*3620*/  MUFU.TANH R63, R63 ;  /* 0x0000003f003f7308 */ /* 0x000ea20000002400 */
[-C--:B------:R-:W-:Y:S02]  /*3630*/  ISETP.GE.AND P0, PT, R24, R95.reuse, PT ;  /* 0x0000005f1800720c */ /* 0x080fe40003f06270 */
[----:B------:R-:W-:Y:S02]  /*3640*/  I2FP.F32.U32 R24, R24 ;  /* 0x0000001800187245 */ /* 0x000fe40000201000 */
[----:B------:R-:W-:Y:S02]  /*3650*/  ISETP.GE.AND P4, PT, R22, R95, PT ;  /* 0x0000005f1600720c */ /* 0x000fe40003f86270 */
[----:B------:R-:W-:Y:S01]  /*3660*/  I2FP.F32.U32 R22, R22 ;  /* 0x0000001600167245 */ /* 0x000fe20000201000 */
[----:B------:R-:W4:Y:S01]  /*3670*/  MUFU.TANH R19, R56 ;  /* 0x0000003800137308 */ /* 0x000f220000002400 */
[----:B---3--:R-:W-:Y:S01]  /*3680*/  FFMA.FTZ R25, R0, R24, R25 ;  /* 0x0000001800197223 */ /* 0x008fe20000010019 */
[----:B------:R-:W-:-:S02]  /*3690*/  FSEL R109, R67, -INF , !P6 ;  /* 0xff800000436d7808 */ /* 0x000fc40007000000 */
[----:B-1----:R-:W-:Y:S01]  /*36a0*/  FFMA.FTZ R61, R0, R22, R61 ;  /* 0x00000016003d7223 */ /* 0x002fe2000001003d */
[----:B------:R-:W-:Y:S02]  /*36b0*/  FSEL R110, R110, -INF , !P3 ;  /* 0xff8000006e6e7808 */ /* 0x000fe40005800000 */
[C---:B------:R-:W-:Y:S01]  /*36c0*/  ISETP.GE.AND P6, PT, R3.reuse, R96, PT ;  /* 0x000000600300720c */ /* 0x040fe20003fc6270 */
[----:B------:R-:W1:Y:S01]  /*36d0*/  MUFU.TANH R57, R57 ;  /* 0x0000003900397308 */ /* 0x000e620000002400 */
[----:B--2---:R-:W-:Y:S01]  /*36e0*/  FFMA.FTZ R63, R0, R22, R63 ;  /* 0x00000016003f7223 */ /* 0x004fe2000001003f */
[----:B------:R-:W-:Y:S02]  /*36f0*/  ISETP.GE.AND P3, PT, R3, R95, PT ;  /* 0x0000005f0300720c */ /* 0x000fe40003f66270 */
[----:B------:R-:W-:Y:S02]  /*3700*/  I2FP.F32.U32 R22, R3 ;  /* 0x0000000300167245 */ /* 0x000fe40000201000 */
[----:B------:R-:W-:-:S02]  /*3710*/  FSEL R33, R25, -INF , !P0 ;  /* 0xff80000019217808 */ /* 0x000fc40004000000 */
[----:B------:R-:W2:Y:S01]  /*3720*/  MUFU.TANH R59, R59 ;  /* 0x0000003b003b7308 */ /* 0x000ea20000002400 */
[----:B----4-:R-:W-:Y:S01]  /*3730*/  FFMA.FTZ R19, R0, R24, R19 ;  /* 0x0000001800137223 */ /* 0x010fe20000010013 */
[C---:B------:R-:W-:Y:S01]  /*3740*/  VIADD R24, R3.reuse, 0x31 ;  /* 0x0000003103187836 */ /* 0x040fe20000000000 */
[----:B------:R-:W-:Y:S01]  /*3750*/  ISETP.NE.AND P0, PT, R94, 0x1, PT ;  /* 0x000000015e00780c */ /* 0x000fe20003f05270 */
[----:B------:R-:W-:Y:S01]  /*3760*/  VIADD R3, R3, 0x39 ;  /* 0x0000003903037836 */ /* 0x000fe20000000000 */
[----:B------:R-:W-:Y:S01]  /*3770*/  FSEL R87, R23, -INF , !P5 ;  /* 0xff80000017577808 */ /* 0x000fe20006800000 */
[----:B------:R-:W-:Y:S01]  /*3780*/  FFMA.FTZ R69, R0, R22, R69 ;  /* 0x0000001600457223 */ /* 0x000fe20000010045 */
[----:B------:R-:W-:Y:S01]  /*3790*/  FSEL R90, R61, -INF , !P2 ;  /* 0xff8000003d5a7808 */ /* 0x000fe20005000000 */
[----:B------:R-:W3:Y:S01]  /*37a0*/  MUFU.TANH R53, R53 ;  /* 0x0000003500357308 */ /* 0x000ee20000002400 */
[C---:B------:R-:W-:Y:S02]  /*37b0*/  ISETP.GE.AND P5, PT, R24.reuse, R96, PT ;  /* 0x000000601800720c */ /* 0x040fe40003fa6270 */
[----:B------:R-:W-:-:S02]  /*37c0*/  ISETP.GE.AND P2, PT, R24, R95, PT ;  /* 0x0000005f1800720c */ /* 0x000fc40003f46270 */
[----:B------:R-:W-:Y:S02]  /*37d0*/  I2FP.F32.U32 R24, R24 ;  /* 0x0000001800187245 */ /* 0x000fe40000201000 */
[----:B------:R-:W-:Y:S01]  /*37e0*/  I2FP.F32.U32 R26, R3 ;  /* 0x00000003001a7245 */ /* 0x000fe20000201000 */
[----:B------:R-:W4:Y:S01]  /*37f0*/  MUFU.TANH R55, R55 ;  /* 0x0000003700377308 */ /* 0x000f220000002400 */
[----:B------:R-:W-:Y:S01]  /*3800*/  FSEL R102, R19, -INF , !P1 ;  /* 0xff80000013667808 */ /* 0x000fe20004800000 */
[CC--:B-1----:R-:W-:Y:S01]  /*3810*/  FFMA.FTZ R57, R0.reuse, R24.reuse, R57 ;  /* 0x0000001800397223 */ /* 0x0c2fe20000010039 */
[----:B------:R-:W-:Y:S01]  /*3820*/  FSEL R103, R63, -INF , !P4 ;  /* 0xff8000003f677808 */ /* 0x000fe20006000000 */
[C---:B--2---:R-:W-:Y:S01]  /*3830*/  FFMA.FTZ R32, R0.reuse, R24, R59 ;  /* 0x0000001800207223 */ /* 0x044fe2000001003b */
[C---:B------:R-:W-:Y:S01]  /*3840*/  FFMA.FTZ R19, R0.reuse, R22, R73 ;  /* 0x0000001600137223 */ /* 0x040fe20000010049 */
[C---:B------:R-:W-:Y:S02]  /*3850*/  ISETP.GE.AND P4, PT, R3.reuse, R96, PT ;  /* 0x000000600300720c */ /* 0x040fe40003f86270 */
[----:B------:R-:W-:Y:S01]  /*3860*/  ISETP.GE.AND P1, PT, R3, R95, PT ;  /* 0x0000005f0300720c */ /* 0x000fe20003f26270 */
[----:B---3--:R-:W-:Y:S01]  /*3870*/  FFMA.FTZ R53, R0, R26, R53 ;  /* 0x0000001a00357223 */ /* 0x008fe20000010035 */
[----:B------:R-:W-:-:S02]  /*3880*/  FSEL R101, R57, -INF , !P5 ;  /* 0xff80000039657808 */ /* 0x000fc40006800000 */
[----:B------:R-:W-:Y:S02]  /*3890*/  FSEL R32, R32, -INF , !P2 ;  /* 0xff80000020207808 */ /* 0x000fe40005000000 */
[----:B------:R-:W-:Y:S02]  /*38a0*/  FSEL R22, R69, -INF , !P6 ;  /* 0xff80000045167808 */ /* 0x000fe40007000000 */
[----:B------:R-:W-:Y:S01]  /*38b0*/  FSEL R19, R19, -INF , !P3 ;  /* 0xff80000013137808 */ /* 0x000fe20005800000 */
[----:B----4-:R-:W-:Y:S01]  /*38c0*/  FFMA.FTZ R30, R0, R26, R55 ;  /* 0x0000001a001e7223 */ /* 0x010fe20000010037 */
[----:B------:R-:W-:-:S04]  /*38d0*/  FSEL R99, R53, -INF , !P4 ;  /* 0xff80000035637808 */ /* 0x000fc80006000000 */
        /* <DEDUP_REMOVED lines=13> */
.L_x_4390:
        /* <DEDUP_REMOVED lines=59> */
.L_x_4391:
        /* <DEDUP_REMOVED lines=41> */
.L_x_4389:
        /* <DEDUP_REMOVED lines=18> */
[----:B------:R-:W2:Y:S01]  /*4110*/  SHFL.BFLY PT, R2, R25, 0x2, 0x1f ;  /* 0x0c401f0019027f89 */ /* 0x000ea200000e0000 */
[----:B------:R-:W-:-:S02]  /*4120*/  MOV R143, 0xffffffff ;  /* 0xffffffff008f7802 */ /* 0x000fc40000000f00 */
        /* <DEDUP_REMOVED lines=10> */
[----:B------:R-:W2:Y:S02]  /*41d0*/  SHFL.BFLY PT, R3, R2, 0x1, 0x1f ;  /* 0x0c201f0002037f89 */ /* 0x000ea400000e0000 */
[----:B--2---:R-:W-:Y:S02]  /*41e0*/  FMNMX.FTZ R3, R2, R3, !PT ;  /* 0x0000000302037209 */ /* 0x004fe40007810000 */
[----:B------:R-:W2:Y:S02]  /*41f0*/  SHFL.BFLY PT, R2, R23, 0x1, 0x1f ;  /* 0x0c201f0017027f89 */ /* 0x000ea400000e0000 */
        /* <DEDUP_REMOVED lines=14> */
[----:B--2---:R-:W-:Y:S01]  /*42e0*/  FMNMX.FTZ R2, R23, R2, !PT ;  /* 0x0000000217027209 */ /* 0x004fe20007810000 */
[--C-:B------:R-:W-:Y:S01]  /*42f0*/  FFMA.FTZ R97, R140, UR6, -R105.reuse ;  /* 0x000000068c617c23 */ /* 0x100fe20008010869 */
[--C-:B------:R-:W-:Y:S01]  /*4300*/  FFMA.FTZ R89, R110, UR6, -R105.reuse ;  /* 0x000000066e597c23 */ /* 0x100fe20008010869 */
[----:B------:R-:W1:Y:S01]  /*4310*/  MUFU.EX2 R86, R86 ;  /* 0x0000005600567308 */ /* 0x000e620000000800 */
[C---:B------:R-:W-:Y:S01]  /*4320*/  FSETP.NEU.FTZ.AND P1, PT, R2.reuse, -INF , PT ;  /* 0xff8000000200780b */ /* 0x040fe20003f3d000 */
[----:B------:R-:W-:Y:S01]  /*4330*/  FMUL.FTZ R34, R2, UR6 ;  /* 0x0000000602227c20 */ /* 0x000fe20008410000 */
[--C-:B------:R-:W-:Y:S01]  /*4340*/  FFMA.FTZ R102, R102, UR6, -R105.reuse ;  /* 0x0000000666667c23 */ /* 0x100fe20008010869 */
[--C-:B------:R-:W-:Y:S01]  /*4350*/  FFMA.FTZ R101, R101, UR6, -R105.reuse ;  /* 0x0000000665657c23 */ /* 0x100fe20008010869 */
[--C-:B------:R-:W-:Y:S01]  /*4360*/  FFMA.FTZ R100, R100, UR6, -R105.reuse ;  /* 0x0000000664647c23 */ /* 0x100fe20008010869 */
[----:B------:R-:W-:Y:S01]  /*4370*/  FFMA.FTZ R99, R99, UR6, -R105 ;  /* 0x0000000663637c23 */ /* 0x000fe20008010869 */
[----:B------:R-:W-:Y:S01]  /*4380*/  FSEL R34, R34, RZ, P1 ;  /* 0x000000ff22227208 */ /* 0x000fe20000800000 */
[----:B------:R-:W-:Y:S04]  /*4390*/  MUFU.EX2 R104, R104 ;  /* 0x0000006800687308 */ /* 0x000fe80000000800 */
        /* <DEDUP_REMOVED lines=9> */
[----:B------:R-:W-:Y:S01]  /*4430*/  FFMA.FTZ R5, R9, UR6, -R34 ;  /* 0x0000000609057c23 */ /* 0x000fe20008010822 */
[----:B-1----:R-:W-:Y:S01]  /*4440*/  F2FP.F16.F32.PACK_AB R48, R86, R111 ;  /* 0x0000006f5630723e */ /* 0x002fe200000000ff */
[----:B------:R-:W1:Y:S01]  /*4450*/  LDSM.16.MT88.4 R16, [R114+0x6400] ;  /* 0x006400007210783b */ /* 0x000e620000004200 */
[----:B------:R-:W-:Y:S01]  /*4460*/  MUFU.EX2 R106, R106 ;  /* 0x0000006a006a7308 */ /* 0x000fe20000000800 */
[----:B------:R-:W-:Y:S01]  /*4470*/  FADD.FTZ R111, R111, R86 ;  /* 0x000000566f6f7221 */ /* 0x000fe20000010000 */
[--C-:B------:R-:W-:Y:S01]  /*4480*/  FFMA.FTZ R91, R91, UR6, -R34.reuse ;  /* 0x000000065b5b7c23 */ /* 0x100fe20008010822 */
[----:B------:R-:W4:Y:S01]  /*4490*/  LDSM.16.MT88.4 R20, [R112+0x6400] ;  /* 0x006400007014783b */ /* 0x000f220000004200 */
[--C-:B------:R-:W-:Y:S01]  /*44a0*/  FFMA.FTZ R90, R109, UR6, -R34.reuse ;  /* 0x000000066d5a7c23 */ /* 0x100fe20008010822 */
[--C-:B------:R-:W-:Y:S01]  /*44b0*/  FFMA.FTZ R87, R87, UR6, -R34.reuse ;  /* 0x0000000657577c23 */ /* 0x100fe20008010822 */
[--C-:B------:R-:W-:Y:S01]  /*44c0*/  FFMA.FTZ R86, R103, UR6, -R34.reuse ;  /* 0x0000000667567c23 */ /* 0x100fe20008010822 */
[--C-:B------:R-:W-:Y:S01]  /*44d0*/  FFMA.FTZ R33, R33, UR6, -R34.reuse ;  /* 0x0000000621217c23 */ /* 0x100fe20008010822 */
[----:B------:R-:W5:Y:S01]  /*44e0*/  MUFU.EX2 R107, R107 ;  /* 0x0000006b006b7308 */ /* 0x000f620000000800 */
[----:B--2---:R-:W-:Y:S01]  /*44f0*/  F2FP.F16.F32.PACK_AB R50, R35, R104 ;  /* 0x000000682332723e */ /* 0x004fe200000000ff */
[--C-:B------:R-:W-:Y:S01]  /*4500*/  FFMA.FTZ R32, R32, UR6, -R34.reuse ;  /* 0x0000000620207c23 */ /* 0x100fe20008010822 */
[--C-:B------:R-:W-:Y:S01]  /*4510*/  FFMA.FTZ R147, R30, UR6, -R34.reuse ;  /* 0x000000061e937c23 */ /* 0x100fe20008010822 */
[----:B------:R-:W-:Y:S01]  /*4520*/  FFMA.FTZ R31, R31, UR6, -R34 ;  /* 0x000000061f1f7c23 */ /* 0x000fe20008010822 */
[----:B------:R-:W-:-:S03]  /*4530*/  FADD.FTZ R104, R104, R111 ;  /* 0x0000006f68687221 */ /* 0x000fc60000010000 */
[----:B------:R-:W-:Y:S01]  /*4540*/  MUFU.EX2 R108, R108 ;  /* 0x0000006c006c7308 */ /* 0x000fe20000000800 */
[----:B------:R-:W-:-:S07]  /*4550*/  FADD.FTZ R35, R35, R104 ;  /* 0x0000006823237221 */ /* 0x000fce0000010000 */
[----:B------:R-:W2:Y:S01]  /*4560*/  MUFU.EX2 R85, R85 ;  /* 0x0000005500557308 */ /* 0x000ea20000000800 */
[----:B-----5:R-:W-:Y:S01]  /*4570*/  F2FP.F16.F32.PACK_AB R49, R107, R106 ;  /* 0x0000006a6b31723e */ /* 0x020fe200000000ff */
[----:B------:R-:W-:-:S06]  /*4580*/  FADD.FTZ R107, R106, R107 ;  /* 0x0000006b6a6b7221 */ /* 0x000fcc0000010000 */
[----:B------:R-:W-:Y:S08]  /*4590*/  MUFU.EX2 R84, R84 ;  /* 0x0000005400547308 */ /* 0x000ff00000000800 */
[----:B------:R-:W5:Y:S01]  /*45a0*/  MUFU.EX2 R27, R27 ;  /* 0x0000001b001b7308 */ /* 0x000f620000000800 */
[----:B--2---:R-:W-:Y:S01]  /*45b0*/  F2FP.F16.F32.PACK_AB R51, R85, R108 ;  /* 0x0000006c5533723e */ /* 0x004fe200000000ff */
[----:B------:R-:W-:-:S04]  /*45c0*/  FADD.FTZ R108, R108, R107 ;  /* 0x0000006b6c6c7221 */ /* 0x000fc80000010000 */
[----:B------:R-:W-:Y:S02]  /*45d0*/  FADD.FTZ R85, R85, R108 ;  /* 0x0000006c55557221 */ /* 0x000fe40000010000 */
[----:B------:R-:W-:Y:S01]  /*45e0*/  MUFU.EX2 R25, R25 ;  /* 0x0000001900197308 */ /* 0x000fe20000000800 */
[C---:B------:R-:W-:Y:S07]  /*45f0*/  HMMA.16816.F32 R64, R48.reuse, R60, RZ ;  /* 0x0000003c3040723c */ /* 0x040fee00000018ff */
[----:B------:R-:W2:Y:S01]  /*4600*/  MUFU.EX2 R24, R24 ;  /* 0x0000001800187308 */ /* 0x000ea20000000800 */
[----:B------:R-:W-:Y:S01]  /*4610*/  HMMA.16816.F32 R60, R48, R62, RZ ;  /* 0x0000003e303c723c */ /* 0x000fe200000018ff */
[----:B-----5:R-:W-:Y:S01]  /*4620*/  F2FP.F16.F32.PACK_AB R8, R27, R84 ;  /* 0x000000541b08723e */ /* 0x020fe200000000ff */
[----:B------:R-:W-:-:S04]  /*4630*/  FADD.FTZ R84, R84, R35 ;  /* 0x0000002354547221 */ /* 0x000fc80000010000 */
[----:B------:R-:W-:Y:S01]  /*4640*/  FADD.FTZ R84, R27, R84 ;  /* 0x000000541b547221 */ /* 0x000fe20000010000 */
[----:B------:R-:W-:Y:S01]  /*4650*/  MUFU.EX2 R28, R28 ;  /* 0x0000001c001c7308 */ /* 0x000fe20000000800 */
[C---:B------:R-:W-:Y:S07]  /*4660*/  HMMA.16816.F32 R36, R48.reuse, R40, RZ ;  /* 0x000000283024723c */ /* 0x040fee00000018ff */
[----:B------:R-:W5:Y:S01]  /*4670*/  MUFU.EX2 R29, R29 ;  /* 0x0000001d001d7308 */ /* 0x000f620000000800 */
[----:B--2---:R-:W-:Y:S01]  /*4680*/  F2FP.F16.F32.PACK_AB R10, R24, R25 ;  /* 0x00000019180a723e */ /* 0x004fe200000000ff */
[----:B------:R-:W-:Y:S01]  /*4690*/  HMMA.16816.F32 R40, R48, R42, RZ ;  /* 0x0000002a3028723c */ /* 0x000fe200000018ff */
[----:B------:R-:W-:-:S04]  /*46a0*/  FADD.FTZ R25, R25, R84 ;  /* 0x0000005419197221 */ /* 0x000fc80000010000 */
[----:B------:R-:W-:Y:S01]  /*46b0*/  FADD.FTZ R25, R24, R25 ;  /* 0x0000001918197221 */ /* 0x000fe20000010000 */
[----:B------:R-:W-:Y:S02]  /*46c0*/  MUFU.EX2 R26, R26 ;  /* 0x0000001a001a7308 */ /* 0x000fe40000000800 */
[C---:B------:R-:W-:Y:S06]  /*46d0*/  HMMA.16816.F32 R80, R48.reuse, R76, RZ ;  /* 0x0000004c3050723c */ /* 0x040fec00000018ff */
[----:B------:R-:W2:Y:S01]  /*46e0*/  MUFU.EX2 R5, R5 ;  /* 0x0000000500057308 */ /* 0x000ea20000000800 */
[----:B-----5:R-:W-:Y:S01]  /*46f0*/  F2FP.F16.F32.PACK_AB R9, R29, R28 ;  /* 0x0000001c1d09723e */ /* 0x020fe200000000ff */
[----:B------:R-:W-:Y:S01]  /*4700*/  HMMA.16816.F32 R72, R48, R68, RZ ;  /* 0x000000443048723c */ /* 0x000fe200000018ff */
[----:B------:R-:W-:-:S04]  /*4710*/  FADD.FTZ R28, R28, R85 ;  /* 0x000000551c1c7221 */ /* 0x000fc80000010000 */
[----:B------:R-:W-:Y:S01]  /*4720*/  FADD.FTZ R29, R29, R28 ;  /* 0x0000001c1d1d7221 */ /* 0x000fe20000010000 */
[----:B------:R-:W-:Y:S02]  /*4730*/  MUFU.EX2 R98, R98 ;  /* 0x0000006200627308 */ /* 0x000fe40000000800 */
[C---:B------:R-:W-:Y:S06]  /*4740*/  HMMA.16816.F32 R56, R48.reuse, R52, RZ ;  /* 0x000000343038723c */ /* 0x040fec00000018ff */
[----:B------:R-:W5:Y:S01]  /*4750*/  MUFU.EX2 R97, R97 ;  /* 0x0000006100617308 */ /* 0x000f620000000800 */
[----:B--2---:R-:W-:Y:S01]  /*4760*/  F2FP.F16.F32.PACK_AB R11, R5, R26 ;  /* 0x0000001a050b723e */ /* 0x004fe200000000ff */
[----:B------:R-:W-:Y:S06]  /*4770*/  HMMA.16816.F32 R76, R48, R78, RZ ;  /* 0x0000004e304c723c */ /* 0x000fec00000018ff */
[----:B------:R-:W-:Y:S02]  /*4780*/  MUFU.EX2 R89, R89 ;  /* 0x0000005900597308 */ /* 0x000fe40000000800 */
[C---:B---3--:R-:W-:Y:S06]  /*4790*/  HMMA.16816.F32 R64, R8.reuse, R12, R64 ;  /* 0x0000000c0840723c */ /* 0x048fec0000001840 */
        /* <DEDUP_REMOVED lines=8> */
[C---:B-1----:R-:W-:Y:S06]  /*4820*/  HMMA.16816.F32 R80, R8.reuse, R16, R80 ;  /* 0x000000100850723c */ /* 0x042fec0000001850 */
[----:B------:R-:W1:Y:S02]  /*4830*/  MUFU.EX2 R86, R86 ;  /* 0x0000005600567308 */ /* 0x000e640000000800 */
[C---:B------:R-:W-:Y:S01]  /*4840*/  HMMA.16816.F32 R76, R8.reuse, R18, R76 ;  /* 0x00000012084c723c */ /* 0x040fe2000000184c */
[----:B------:R-:W5:Y:S05]  /*4850*/  LDSM.16.MT88.4 R16, [R112+0x7400] ;  /* 0x007400007010783b */ /* 0x000f6a0000004200 */
[----:B------:R-:W-:Y:S02]  /*4860*/  MUFU.EX2 R102, R102 ;  /* 0x0000006600667308 */ /* 0x000fe40000000800 */
[C---:B----4-:R-:W-:Y:S06]  /*4870*/  HMMA.16816.F32 R72, R8.reuse, R20, R72 ;  /* 0x000000140848723c */ /* 0x050fec0000001848 */
[----:B------:R-:W4:Y:S02]  /*4880*/  MUFU.EX2 R101, R101 ;  /* 0x0000006500657308 */ /* 0x000f240000000800 */
        /* <DEDUP_REMOVED lines=22> */
[----:B---3--:R-:W-:-:S02]  /*49f0*/  F2FP.F16.F32.PACK_AB R9, R90, R91 ;  /* 0x0000005b5a09723e */ /* 0x008fc400000000ff */
[----:B------:R-:W-:Y:S02]  /*4a00*/  F2FP.F16.F32.PACK_AB R10, R88, R89 ;  /* 0x00000059580a723e */ /* 0x000fe400000000ff */
[----:B-1----:R-:W-:-:S07]  /*4a10*/  F2FP.F16.F32.PACK_AB R11, R86, R87 ;  /* 0x00000057560b723e */ /* 0x002fce00000000ff */
        /* <DEDUP_REMOVED lines=17> */
[----:B----4-:R-:W-:Y:S01]  /*4b30*/  F2FP.F16.F32.PACK_AB R8, R101, R102 ;  /* 0x000000666508723e */ /* 0x010fe200000000ff */
[----:B------:R-:W1:Y:S01]  /*4b40*/  LDSM.16.MT88.4 R12, [R114+0x7c00] ;  /* 0x007c0000720c783b */ /* 0x000e620000004200 */
[----:B-----5:R-:W-:-:S02]  /*4b50*/  F2FP.F16.F32.PACK_AB R9, R32, R33 ;  /* 0x000000212009723e */ /* 0x020fc400000000ff */
        /* <DEDUP_REMOVED lines=100> */
.L_x_4393:
[----:B------:R-:W-:Y:S01]  /*51a0*/  UMOV UR4, URZ ;  /* 0x000000ff00047c82 */ /* 0x000fe20008000000 */
[----:B------:R-:W-:Y:S01]  /*51b0*/  IMAD.SHL.U32 R4, R6, 0x40, RZ ;  /* 0x0000004006047824 */ /* 0x000fe200078e00ff */
[----:B------:R-:W-:-:S05]  /*51c0*/  IADD3 R5, P0, PT, RZ, -UR4, RZ ;  /* 0x80000004ff057c10 */ /* 0x000fca000ff1e0ff */
[----:B------:R-:W-:-:S05]  /*51d0*/  IMAD.X R4, RZ, RZ, ~R4, P0 ;  /* 0x000000ffff047224 */ /* 0x000fca00000e0e04 */
[----:B------:R-:W-:-:S04]  /*51e0*/  SHF.R.S64 R5, R5, 0x1f, R4 ;  /* 0x0000001f05057819 */ /* 0x000fc80000001004 */
[----:B------:R-:W-:-:S04]  /*51f0*/  IADD3 R124, P0, PT, R5, R124, RZ ;  /* 0x0000007c057c7210 */ /* 0x000fc80007f1e0ff */
[----:B------:R-:W-:-:S09]  /*5200*/  LEA.HI.X.SX32 R125, R4, R125, 0x1, P0 ;  /* 0x0000007d047d7211 */ /* 0x000fd200000f0eff */
.L_x_4394:
        /* <DEDUP_REMOVED lines=107> */
[----:B------:R-:W-:Y:S01]  /*58c0*/  HMMA.16816.F32 R28, R88, R86, R28 ;  /* 0x00000056581c723c */ /* 0x000fe2000000181c */
[----:B------:R-:W1:Y:S10]  /*58d0*/  LDSM.16.M88.4 R84, [R113+0x5400] ;  /* 0x005400007154783b */ /* 0x000e740000000200 */
[----:B------:R-:W-:-:S08]  /*58e0*/  FMUL.FTZ R34, R34, UR10 ;  /* 0x0000000a22227c20 */ /* 0x000fd00008410000 */
[----:B------:R-:W-:-:S06]  /*58f0*/  FMUL.FTZ R31, R31, UR10 ;  /* 0x0000000a1f1f7c20 */ /* 0x000fcc0008410000 */
[----:B------:R-:W-:Y:S01]  /*5900*/  MUFU.TANH R31, R31 ;  /* 0x0000001f001f7308 */ /* 0x000fe20000002400 */
[C---:B-1----:R-:W-:Y:S08]  /*5910*/  HMMA.16816.F32 R24, R88.reuse, R84, R24 ;  /* 0x000000545818723c */ /* 0x042ff00000001818 */
[----:B------:R-:W-:Y:S01]  /*5920*/  HMMA.16816.F32 R20, R88, R86, R20 ;  /* 0x000000565814723c */ /* 0x000fe20000001814 */
[----:B------:R-:W1:Y:S10]  /*5930*/  LDSM.16.M88.4 R84, [R113+0x5800] ;  /* 0x005800007154783b */ /* 0x000e740000000200 */
[----:B------:R-:W-:-:S06]  /*5940*/  FMUL.FTZ R27, R27, UR10 ;  /* 0x0000000a1b1b7c20 */ /* 0x000fcc0008410000 */
[----:B------:R-:W-:Y:S01]  /*5950*/  MUFU.TANH R27, R27 ;  /* 0x0000001b001b7308 */ /* 0x000fe20000002400 */
[C---:B-1----:R-:W-:Y:S08]  /*5960*/  HMMA.16816.F32 R16, R88.reuse, R84, R16 ;  /* 0x000000545810723c */ /* 0x042ff00000001810 */
[----:B------:R-:W-:Y:S01]  /*5970*/  HMMA.16816.F32 R12, R88, R86, R12 ;  /* 0x00000056580c723c */ /* 0x000fe2000000180c */
[----:B------:R-:W1:Y:S01]  /*5980*/  LDSM.16.M88.4 R84, [R113+0x5c00] ;  /* 0x005c00007154783b */ /* 0x000e620000000200 */
[----:B------:R-:W-:-:S09]  /*5990*/  DEPBAR.LE SB0, 0x0 ;  /* 0x000080000000791a */ /* 0x000fd20000000000 */
[----:B------:R-:W-:Y:S01]  /*59a0*/  FMUL.FTZ R101, R16, UR10 ;  /* 0x0000000a10657c20 */ /* 0x000fe20008410000 */
[----:B------:R-:W-:Y:S01]  /*59b0*/  FMUL.FTZ R17, R17, UR10 ;  /* 0x0000000a11117c20 */ /* 0x000fe20008410000 */
[----:B------:R-:W-:-:S04]  /*59c0*/  FMUL.FTZ R18, R18, UR10 ;  /* 0x0000000a12127c20 */ /* 0x000fc80008410000 */
[----:B------:R-:W-:Y:S02]  /*59d0*/  MUFU.TANH R101, R101 ;  /* 0x0000006500657308 */ /* 0x000fe40000002400 */
[----:B------:R-:W-:Y:S01]  /*59e0*/  FMUL.FTZ R15, R15, UR10 ;  /* 0x0000000a0f0f7c20 */ /* 0x000fe20008410000 */
[----:B------:R-:W-:Y:S01]  /*59f0*/  FMUL.FTZ R13, R13, UR10 ;  /* 0x0000000a0d0d7c20 */ /* 0x000fe20008410000 */
[----:B------:R-:W-:-:S04]  /*5a00*/  FMUL.FTZ R14, R14, UR10 ;  /* 0x0000000a0e0e7c20 */ /* 0x000fc80008410000 */
[----:B------:R-:W-:Y:S01]  /*5a10*/  MUFU.TANH R15, R15 ;  /* 0x0000000f000f7308 */ /* 0x000fe20000002400 */
[C---:B-1----:R-:W-:Y:S07]  /*5a20*/  HMMA.16816.F32 R8, R88.reuse, R84, R8 ;  /* 0x000000545808723c */ /* 0x042fee0000001808 */
[----:B------:R-:W-:Y:S01]  /*5a30*/  MUFU.TANH R85, R34 ;  /* 0x0000002200557308 */ /* 0x000fe20000002400 */
[----:B------:R-:W-:Y:S01]  /*5a40*/  HMMA.16816.F32 R4, R88, R86, R4 ;  /* 0x000000565804723c */ /* 0x000fe20000001804 */
[----:B------:R-:W1:Y:S01]  /*5a50*/  S2R R89, SR_TID.X ;  /* 0x0000000000597919 */ /* 0x000e620000002100 */
[----:B------:R-:W-:Y:S01]  /*5a60*/  FMUL.FTZ R87, R32, UR10 ;  /* 0x0000000a20577c20 */ /* 0x000fe20008410000 */
[----:B------:R-:W-:-:S02]  /*5a70*/  IMAD.SHL.U32 R32, R94, 0x40, RZ ;  /* 0x000000405e207824 */ /* 0x000fc400078e00ff */
[----:B------:R-:W-:Y:S02]  /*5a80*/  FMUL.FTZ R88, R29, UR10 ;  /* 0x0000000a1d587c20 */ /* 0x000fe40008410000 */
[----:B------:R-:W-:Y:S01]  /*5a90*/  VIADD R84, R32, 0xffffffc0 ;  /* 0xffffffc020547836 */ /* 0x000fe20000000000 */
[----:B------:R-:W2:Y:S03]  /*5aa0*/  MUFU.TANH R87, R87 ;  /* 0x0000005700577308 */ /* 0x000ea60000002400 */
[----:B------:R-:W-:Y:S01]  /*5ab0*/  FMUL.FTZ R8, R8, UR10 ;  /* 0x0000000a08087c20 */ /* 0x000fe20008410000 */
[----:B------:R-:W-:Y:S01]  /*5ac0*/  FMUL.FTZ R9, R9, UR10 ;  /* 0x0000000a09097c20 */ /* 0x000fe20008410000 */
[----:B------:R-:W-:-:S05]  /*5ad0*/  FMUL.FTZ R11, R11, UR10 ;  /* 0x0000000a0b0b7c20 */ /* 0x000fca0008410000 */
[----:B------:R-:W-:Y:S01]  /*5ae0*/  MUFU.TANH R9, R9 ;  /* 0x0000000900097308 */ /* 0x000fe20000002400 */
[----:B------:R-:W-:Y:S01]  /*5af0*/  FMUL.FTZ R97, R4, UR10 ;  /* 0x0000000a04617c20 */ /* 0x000fe20008410000 */
[----:B------:R-:W-:Y:S01]  /*5b00*/  FMUL.FTZ R5, R5, UR10 ;  /* 0x0000000a05057c20 */ /* 0x000fe20008410000 */
[----:B------:R-:W-:-:S05]  /*5b10*/  FMUL.FTZ R7, R7, UR10 ;  /* 0x0000000a07077c20 */ /* 0x000fca0008410000 */
[----:B------:R-:W3:Y:S01]  /*5b20*/  MUFU.TANH R97, R97 ;  /* 0x0000006100617308 */ /* 0x000ee20000002400 */
[----:B-1----:R-:W-:-:S07]  /*5b30*/  IMAD.SHL.U32 R89, R89, 0x2, RZ ;  /* 0x0000000259597824 */ /* 0x002fce00078e00ff */
[----:B------:R-:W-:Y:S01]  /*5b40*/  MUFU.TANH R11, R11 ;  /* 0x0000000b000b7308 */ /* 0x000fe20000002400 */
[----:B------:R-:W-:-:S07]  /*5b50*/  LOP3.LUT R89, R89, 0x6, RZ, 0xc0, !PT ;  /* 0x0000000659597812 */ /* 0x000fce00078ec0ff */
[----:B------:R-:W-:Y:S01]  /*5b60*/  MUFU.TANH R5, R5 ;  /* 0x0000000500057308 */ /* 0x000fe20000002400 */
[----:B------:R-:W-:Y:S02]  /*5b70*/  IMAD.IADD R84, R84, 0x1, R89 ;  /* 0x0000000154547824 */ /* 0x000fe400078e0259 */
[----:B------:R-:W-:Y:S02]  /*5b80*/  FMUL.FTZ R89, R6, UR10 ;  /* 0x0000000a06597c20 */ /* 0x000fe40008410000 */
[C---:B------:R-:W-:Y:S02]  /*5b90*/  VIADD R4, R84.reuse, 0xffffffc0 ;  /* 0xffffffc054047836 */ /* 0x040fe40000000000 */
[C---:B------:R-:W-:Y:S02]  /*5ba0*/  VIADD R86, R84.reuse, 0xfffffff8 ;  /* 0xfffffff854567836 */ /* 0x040fe40000000000 */
[----:B------:R-:W1:Y:S01]  /*5bb0*/  MUFU.TANH R89, R89 ;  /* 0x0000005900597308 */ /* 0x000e620000002400 */
[C---:B------:R-:W-:Y:S01]  /*5bc0*/  VIADD R29, R84.reuse, 0xffffffc8 ;  /* 0xffffffc8541d7836 */ /* 0x040fe20000000000 */
[----:B------:R-:W-:Y:S01]  /*5bd0*/  I2FP.F32.U32 R6, R4 ;  /* 0x0000000400067245 */ /* 0x000fe20000201000 */
[----:B------:R-:W-:Y:S01]  /*5be0*/  VIADD R16, R84, 0xffffffd9 ;  /* 0xffffffd954107836 */ /* 0x000fe20000000000 */
[----:B------:R-:W-:Y:S01]  /*5bf0*/  ISETP.GE.AND P3, PT, R4, R96, PT ;  /* 0x000000600400720c */ /* 0x000fe20003f66270 */
[----:B------:R-:W-:Y:S01]  /*5c00*/  VIADD R100, R84, 0xffffffe9 ;  /* 0xffffffe954647836 */ /* 0x000fe20000000000 */
[----:B------:R-:W-:Y:S01]  /*5c10*/  BAR.SYNC.DEFER_BLOCKING 0x0 ;  /* 0x0000000000007b1d */ /* 0x000fe20000010000 */
[CC--:B--2---:R-:W-:Y:S01]  /*5c20*/  FFMA.FTZ R34, R0.reuse, R6.reuse, R87 ;  /* 0x0000000600227223 */ /* 0x0c4fe20000010057 */
[----:B------:R-:W-:Y:S01]  /*5c30*/  FFMA.FTZ R6, R0, R6, R85 ;  /* 0x0000000600067223 */ /* 0x000fe20000010055 */
[-C--:B------:R-:W-:Y:S01]  /*5c40*/  ISETP.GE.AND P6, PT, R4, R95.reuse, PT ;  /* 0x0000005f0400720c */ /* 0x080fe20003fc6270 */
[----:B------:R-:W-:Y:S01]  /*5c50*/  FMUL.FTZ R85, R35, UR10 ;  /* 0x0000000a23557c20 */ /* 0x000fe20008410000 */
[----:B------:R-:W-:Y:S01]  /*5c60*/  FMUL.FTZ R4, R33, UR10 ;  /* 0x0000000a21047c20 */ /* 0x000fe20008410000 */
[----:B------:R-:W-:Y:S01]  /*5c70*/  FMUL.FTZ R33, R28, UR10 ;  /* 0x0000000a1c217c20 */ /* 0x000fe20008410000 */
[----:B------:R-:W-:Y:S01]  /*5c80*/  FMUL.FTZ R35, R30, UR10 ;  /* 0x0000000a1e237c20 */ /* 0x000fe20008410000 */
[C---:B------:R-:W-:Y:S01]  /*5c90*/  ISETP.GE.AND P5, PT, R86.reuse, R96, PT ;  /* 0x000000605600720c */ /* 0x040fe20003fa6270 */
[----:B------:R2:W4:Y:S01]  /*5ca0*/  MUFU.TANH R87, R4 ;  /* 0x0000000400577308 */ /* 0x0005220000002400 */
[----:B------:R-:W-:Y:S01]  /*5cb0*/  ISETP.GE.AND P4, PT, R86, R95, PT ;  /* 0x0000005f5600720c */ /* 0x000fe20003f86270 */
[----:B------:R-:W-:Y:S01]  /*5cc0*/  VIADD R144, R84, 0xffffffe8 ;  /* 0xffffffe854907836 */ /* 0x000fe20000000000 */
[----:B------:R-:W-:-:S02]  /*5cd0*/  I2FP.F32.U32 R86, R86 ;  /* 0x0000005600567245 */ /* 0x000fc40000201000 */
[----:B------:R-:W-:Y:S02]  /*5ce0*/  FSEL R28, R34, -INF , !P3 ;  /* 0xff800000221c7808 */ /* 0x000fe40005800000 */
[----:B------:R-:W-:Y:S01]  /*5cf0*/  FSEL R6, R6, -INF , !P6 ;  /* 0xff80000006067808 */ /* 0x000fe20007000000 */
[----:B------:R-:W5:Y:S01]  /*5d00*/  MUFU.TANH R85, R85 ;  /* 0x0000005500557308 */ /* 0x000f620000002400 */
[CC--:B---3--:R-:W-:Y:S01]  /*5d10*/  FFMA.FTZ R97, R0.reuse, R86.reuse, R97 ;  /* 0x0000005600617223 */ /* 0x0c8fe20000010061 */
[----:B-1----:R-:W-:Y:S01]  /*5d20*/  FFMA.FTZ R86, R0, R86, R89 ;  /* 0x0000005600567223 */ /* 0x002fe20000010059 */
[----:B------:R-:W-:-:S03]  /*5d30*/  FMUL.FTZ R89, R24, UR10 ;  /* 0x0000000a18597c20 */ /* 0x000fc60008410000 */
[----:B------:R-:W-:Y:S02]  /*5d40*/  FSEL R97, R97, -INF , !P5 ;  /* 0xff80000061617808 */ /* 0x000fe40006800000 */
[----:B------:R-:W1:Y:S01]  /*5d50*/  MUFU.TANH R33, R33 ;  /* 0x0000002100217308 */ /* 0x000e620000002400 */
[----:B--2---:R-:W-:Y:S01]  /*5d60*/  VIADD R4, R84, 0xffffffc1 ;  /* 0xffffffc154047836 */ /* 0x004fe20000000000 */
[----:B------:R-:W-:Y:S02]  /*5d70*/  FSEL R86, R86, -INF , !P4 ;  /* 0xff80000056567808 */ /* 0x000fe40006000000 */
[-C--:B------:R-:W-:Y:S02]  /*5d80*/  ISETP.GE.AND P5, PT, R29, R96.reuse, PT ;  /* 0x000000601d00720c */ /* 0x080fe40003fa6270 */
[C---:B------:R-:W-:Y:S02]  /*5d90*/  ISETP.GE.AND P3, PT, R4.reuse, R96, PT ;  /* 0x000000600400720c */ /* 0x040fe40003f66270 */
[----:B------:R-:W2:Y:S01]  /*5da0*/  MUFU.TANH R35, R35 ;  /* 0x0000002300237308 */ /* 0x000ea20000002400 */
[----:B------:R-:W-:-:S02]  /*5db0*/  ISETP.GE.AND P6, PT, R4, R95, PT ;  /* 0x0000005f0400720c */ /* 0x000fc40003fc6270 */
[----:B------:R-:W-:Y:S02]  /*5dc0*/  I2FP.F32.U32 R4, R4 ;  /* 0x0000000400047245 */ /* 0x000fe40000201000 */
[----:B------:R-:W-:Y:S02]  /*5dd0*/  ISETP.GE.AND P4, PT, R29, R95, PT ;  /* 0x0000005f1d00720c */ /* 0x000fe40003f86270 */
[----:B------:R-:W-:Y:S01]  /*5de0*/  I2FP.F32.U32 R29, R29 ;  /* 0x0000001d001d7245 */ /* 0x000fe20000201000 */
[CC--:B----4-:R-:W-:Y:S01]  /*5df0*/  FFMA.FTZ R30, R0.reuse, R4.reuse, R87 ;  /* 0x00000004001e7223 */ /* 0x0d0fe20000010057 */
[----:B-----5:R-:W-:Y:S01]  /*5e00*/  FFMA.FTZ R4, R0, R4, R85 ;  /* 0x0000000400047223 */ /* 0x020fe20000010055 */
[----:B------:R-:W-:Y:S01]  /*5e10*/  VIADD R87, R84, 0xffffffc9 ;  /* 0xffffffc954577836 */ /* 0x000fe20000000000 */
[----:B------:R3:W4:Y:S01]  /*5e20*/  MUFU.TANH R85, R88 ;  /* 0x0000005800557308 */ /* 0x0007220000002400 */
[----:B-1----:R-:W-:Y:S01]  /*5e30*/  FFMA.FTZ R34, R0, R29, R33 ;  /* 0x0000001d00227223 */ /* 0x002fe20000010021 */
[----:B------:R-:W-:-:S02]  /*5e40*/  FSEL R30, R30, -INF , !P3 ;  /* 0xff8000001e1e7808 */ /* 0x000fc40005800000 */
[----:B------:R-:W-:Y:S01]  /*5e50*/  FSEL R24, R4, -INF , !P6 ;  /* 0xff80000004187808 */ /* 0x000fe20007000000 */
[----:B--2---:R-:W-:Y:S01]  /*5e60*/  FFMA.FTZ R35, R0, R29, R35 ;  /* 0x0000001d00237223 */ /* 0x004fe20000010023 */
[----:B------:R-:W-:Y:S02]  /*5e70*/  FMUL.FTZ R29, R26, UR10 ;  /* 0x0000000a1a1d7c20 */ /* 0x000fe40008410000 */
[----:B------:R-:W1:Y:S01]  /*5e80*/  MUFU.TANH R33, R89 ;  /* 0x0000005900217308 */ /* 0x000e620000002400 */
[----:B------:R-:W-:Y:S02]  /*5e90*/  I2FP.F32.U32 R4, R87 ;  /* 0x0000005700047245 */ /* 0x000fe40000201000 */
[----:B------:R-:W-:Y:S02]  /*5ea0*/  FSEL R34, R34, -INF , !P5 ;  /* 0xff80000022227808 */ /* 0x000fe40006800000 */
[----:B------:R-:W-:Y:S01]  /*5eb0*/  FSEL R26, R35, -INF , !P4 ;  /* 0xff800000231a7808 */ /* 0x000fe20006000000 */
[----:B------:R-:W-:Y:S01]  /*5ec0*/  FMUL.FTZ R35, R22, UR10 ;  /* 0x0000000a16237c20 */ /* 0x000fe20008410000 */
[----:B------:R-:W-:Y:S01]  /*5ed0*/  ISETP.GE.AND P3, PT, R87, R96, PT ;  /* 0x000000605700720c */ /* 0x000fe20003f66270 */
[----:B------:R-:W2:Y:S01]  /*5ee0*/  MUFU.TANH R29, R29 ;  /* 0x0000001d001d7308 */ /* 0x000ea20000002400 */
[----:B---3--:R-:W-:Y:S01]  /*5ef0*/  FMUL.FTZ R88, R25, UR10 ;  /* 0x0000000a19587c20 */ /* 0x008fe20008410000 */
[----:B----4-:R-:W-:Y:S01]  /*5f00*/  FFMA.FTZ R25, R0, R4, R85 ;  /* 0x0000000400197223 */ /* 0x010fe20000010055 */
[----:B------:R-:W-:-:S02]  /*5f10*/  VIADD R85, R84, 0xffffffd0 ;  /* 0xffffffd054557836 */ /* 0x000fc40000000000 */
[----:B------:R-:W-:Y:S01]  /*5f20*/  FFMA.FTZ R4, R0, R4, R31 ;  /* 0x0000000400047223 */ /* 0x000fe2000001001f */
[-C--:B------:R-:W-:Y:S01]  /*5f30*/  ISETP.GE.AND P6, PT, R87, R95.reuse, PT ;  /* 0x0000005f5700720c */ /* 0x080fe20003fc6270 */
[----:B------:R-:W-:Y:S01]  /*5f40*/  FMUL.FTZ R87, R20, UR10 ;  /* 0x0000000a14577c20 */ /* 0x000fe20008410000 */
[----:B------:R-:W-:Y:S01]  /*5f50*/  FSEL R20, R25, -INF , !P3 ;  /* 0xff80000019147808 */ /* 0x000fe20005800000 */
[----:B------:R-:W3:Y:S01]  /*5f60*/  MUFU.TANH R31, R88 ;  /* 0x00000058001f7308 */ /* 0x000ee20000002400 */
[C---:B------:R-:W-:Y:S01]  /*5f70*/  ISETP.GE.AND P5, PT, R85.reuse, R96, PT ;  /* 0x000000605500720c */ /* 0x040fe20003fa6270 */
[----:B------:R-:W-:Y:S01]  /*5f80*/  VIADD R22, R84, 0xffffffd8 ;  /* 0xffffffd854167836 */ /* 0x000fe20000000000 */
[----:B------:R-:W-:Y:S02]  /*5f90*/  ISETP.GE.AND P4, PT, R85, R95, PT ;  /* 0x0000005f5500720c */ /* 0x000fe40003f86270 */
[----:B------:R-:W-:Y:S02]  /*5fa0*/  I2FP.F32.U32 R85, R85 ;  /* 0x0000005500557245 */ /* 0x000fe40000201000 */
[----:B------:R-:W-:Y:S01]  /*5fb0*/  FSEL R4, R4, -INF , !P6 ;  /* 0xff80000004047808 */ /* 0x000fe20007000000 */
[----:B------:R-:W4:Y:S02]  /*5fc0*/  MUFU.TANH R25, R35 ;  /* 0x0000002300197308 */ /* 0x000f240000002400 */
[CC--:B-1----:R-:W-:Y:S01]  /*5fd0*/  FFMA.FTZ R108, R0.reuse, R85.reuse, R33 ;  /* 0x00000055006c7223 */ /* 0x0c2fe20000010021 */
[----:B--2---:R-:W-:Y:S01]  /*5fe0*/  FFMA.FTZ R152, R0, R85, R29 ;  /* 0x0000005500987223 */ /* 0x004fe2000001001d */
[----:B------:R-:W-:Y:S01]  /*5ff0*/  FMUL.FTZ R85, R21, UR10 ;  /* 0x0000000a15557c20 */ /* 0x000fe20008410000 */
[----:B------:R-:W-:-:S02]  /*6000*/  VIADD R33, R84, 0xffffffd1 ;  /* 0xffffffd154217836 */ /* 0x000fc40000000000 */
[----:B------:R-:W-:Y:S01]  /*6010*/  FMUL.FTZ R21, R23, UR10 ;  /* 0x0000000a17157c20 */ /* 0x000fe20008410000 */
[----:B------:R-:W-:Y:S01]  /*6020*/  FSEL R108, R108, -INF , !P5 ;  /* 0xff8000006c6c7808 */ /* 0x000fe20006800000 */
[----:B------:R-:W1:Y:S01]  /*6030*/  MUFU.TANH R29, R87 ;  /* 0x00000057001d7308 */ /* 0x000e620000002400 */
[----:B------:R-:W-:Y:S02]  /*6040*/  FSEL R152, R152, -INF , !P4 ;  /* 0xff80000098987808 */ /* 0x000fe40006000000 */
[CC--:B------:R-:W-:Y:S02]  /*6050*/  ISETP.GE.AND P3, PT, R33.reuse, R96.reuse, PT ;  /* 0x000000602100720c */ /* 0x0c0fe40003f66270 */
[----:B------:R-:W-:Y:S02]  /*6060*/  ISETP.GE.AND P6, PT, R33, R95, PT ;  /* 0x0000005f2100720c */ /* 0x000fe40003fc6270 */
[----:B------:R-:W-:Y:S01]  /*6070*/  I2FP.F32.U32 R33, R33 ;  /* 0x0000002100217245 */ /* 0x000fe20000201000 */
[----:B------:R-:W2:Y:S01]  /*6080*/  MUFU.TANH R21, R21 ;  /* 0x0000001500157308 */ /* 0x000ea20000002400 */
[----:B------:R-:W-:-:S02]  /*6090*/  ISETP.GE.AND P5, PT, R22, R96, PT ;  /* 0x000000601600720c */ /* 0x000fc40003fa6270 */
[----:B------:R-:W-:Y:S01]  /*60a0*/  ISETP.GE.AND P4, PT, R22, R95, PT ;  /* 0x0000005f1600720c */ /* 0x000fe20003f86270 */
[CC--:B---3--:R-:W-:Y:S01]  /*60b0*/  FFMA.FTZ R158, R0.reuse, R33.reuse, R31 ;  /* 0x00000021009e7223 */ /* 0x0c8fe2000001001f */
[----:B------:R-:W-:Y:S01]  /*60c0*/  FFMA.FTZ R154, R0, R33, R27 ;  /* 0x00000021009a7223 */ /* 0x000fe2000001001b */
[----:B------:R-:W-:Y:S02]  /*60d0*/  I2FP.F32.U32 R22, R22 ;  /* 0x0000001600167245 */ /* 0x000fe40000201000 */
[----:B------:R-:W3:Y:S01]  /*60e0*/  MUFU.TANH R27, R85 ;  /* 0x00000055001b7308 */ /* 0x000ee20000002400 */
[----:B------:R-:W-:Y:S02]  /*60f0*/  FSEL R158, R158, -INF , !P3 ;  /* 0xff8000009e9e7808 */ /* 0x000fe40005800000 */
[----:B------:R-:W-:Y:S01]  /*6100*/  FSEL R154, R154, -INF , !P6 ;  /* 0xff8000009a9a7808 */ /* 0x000fe20007000000 */
[----:B----4-:R-:W-:Y:S01]  /*6110*/  FFMA.FTZ R156, R0, R22, R25 ;  /* 0x00000016009c7223 */ /* 0x010fe20000010019 */
[----:B------:R-:W-:Y:S01]  /*6120*/  ISETP.GE.AND P3, PT, R16, R96, PT ;  /* 0x000000601000720c */ /* 0x000fe20003f66270 */
[----:B-1----:R-:W-:Y:S01]  /*6130*/  FFMA.FTZ R160, R0, R22, R29 ;  /* 0x0000001600a07223 */ /* 0x002fe2000001001d */
[----:B------:R-:W-:Y:S01]  /*6140*/  ISETP.GE.AND P6, PT, R16, R95, PT ;  /* 0x0000005f1000720c */ /* 0x000fe20003fc6270 */
[----:B------:R-:W1:Y:S01]  /*6150*/  MUFU.TANH R23, R17 ;  /* 0x0000001100177308 */ /* 0x000e620000002400 */
[----:B------:R-:W-:-:S02]  /*6160*/  I2FP.F32.U32 R16, R16 ;  /* 0x0000001000107245 */ /* 0x000fc40000201000 */
[----:B------:R-:W-:Y:S02]  /*6170*/  FSEL R160, R160, -INF , !P5 ;  /* 0xff800000a0a07808 */ /* 0x000fe40006800000 */
[----:B------:R-:W-:Y:S01]  /*6180*/  FSEL R156, R156, -INF , !P4 ;  /* 0xff8000009c9c7808 */ /* 0x000fe20006000000 */
[CC--:B--2---:R-:W-:Y:S01]  /*6190*/  FFMA.FTZ R150, R0.reuse, R16.reuse, R21 ;  /* 0x0000001000967223 */ /* 0x0c4fe20000010015 */
[----:B------:R-:W-:Y:S01]  /*61a0*/  FMUL.FTZ R21, R19, UR10 ;  /* 0x0000000a13157c20 */ /* 0x000fe20008410000 */
[----:B------:R-:W-:Y:S01]  /*61b0*/  MUFU.TANH R25, R18 ;  /* 0x0000001200197308 */ /* 0x000fe20000002400 */
[----:B---3--:R-:W-:Y:S01]  /*61c0*/  FFMA.FTZ R162, R0, R16, R27 ;  /* 0x0000001000a27223 */ /* 0x008fe2000001001b */
[----:B------:R-:W-:Y:S01]  /*61d0*/  FMUL.FTZ R19, R12, UR10 ;  /* 0x0000000a0c137c20 */ /* 0x000fe20008410000 */
[----:B------:R-:W-:Y:S01]  /*61e0*/  VIADD R12, R84, 0xffffffe1 ;  /* 0xffffffe1540c7836 */ /* 0x000fe20000000000 */
[----:B------:R-:W-:Y:S01]  /*61f0*/  FSEL R150, R150, -INF , !P6 ;  /* 0xff80000096967808 */ /* 0x000fe20007000000 */
[----:B------:R-:W-:Y:S01]  /*6200*/  VIADD R16, R84, 0xffffffe0 ;  /* 0xffffffe054107836 */ /* 0x000fe20000000000 */
[----:B------:R-:W-:-:S02]  /*6210*/  FSEL R162, R162, -INF , !P3 ;  /* 0xff800000a2a27808 */ /* 0x000fc40005800000 */
[----:B------:R-:W2:Y:S01]  /*6220*/  MUFU.TANH R21, R21 ;  /* 0x0000001500157308 */ /* 0x000ea20000002400 */
[C---:B------:R-:W-:Y:S02]  /*6230*/  ISETP.GE.AND P3, PT, R12.reuse, R96, PT ;  /* 0x000000600c00720c */ /* 0x040fe40003f66270 */
[-C--:B------:R-:W-:Y:S02]  /*6240*/  ISETP.GE.AND P6, PT, R12, R95.reuse, PT ;  /* 0x0000005f0c00720c */ /* 0x080fe40003fc6270 */
[----:B------:R-:W-:Y:S02]  /*6250*/  I2FP.F32.U32 R12, R12 ;  /* 0x0000000c000c7245 */ /* 0x000fe40000201000 */
[C---:B------:R-:W-:Y:S01]  /*6260*/  ISETP.GE.AND P5, PT, R16.reuse, R96, PT ;  /* 0x000000601000720c */ /* 0x040fe20003fa6270 */
[----:B------:R-:W3:Y:S01]  /*6270*/  MUFU.TANH R17, R13 ;  /* 0x0000000d00117308 */ /* 0x000ee20000002400 */
[----:B------:R-:W-:Y:S01]  /*6280*/  ISETP.GE.AND P4, PT, R16, R95, PT ;  /* 0x0000005f1000720c */ /* 0x000fe20003f86270 */
[----:B-1----:R-:W-:Y:S01]  /*6290*/  FFMA.FTZ R140, R0, R12, R23 ;  /* 0x0000000c008c7223 */ /* 0x002fe20000010017 */
[----:B------:R-:W-:-:S04]  /*62a0*/  I2FP.F32.U32 R16, R16 ;  /* 0x0000001000107245 */ /* 0x000fc80000201000 */
[----:B------:R-:W-:Y:S01]  /*62b0*/  FSEL R140, R140, -INF , !P3 ;  /* 0xff8000008c8c7808 */ /* 0x000fe20005800000 */
[----:B------:R-:W1:Y:S01]  /*62c0*/  MUFU.TANH R19, R19 ;  /* 0x0000001300137308 */ /* 0x000e620000002400 */
[C---:B--2---:R-:W-:Y:S01]  /*62d0*/  FFMA.FTZ R110, R0.reuse, R12, R21 ;  /* 0x0000000c006e7223 */ /* 0x044fe20000010015 */
[CC--:B------:R-:W-:Y:S01]  /*62e0*/  FFMA.FTZ R101, R0.reuse, R16.reuse, R101 ;  /* 0x0000001000657223 */ /* 0x0c0fe20000010065 */
[----:B------:R-:W-:Y:S01]  /*62f0*/  FFMA.FTZ R102, R0, R16, R25 ;  /* 0x0000001000667223 */ /* 0x000fe20000010019 */
[----:B------:R-:W-:Y:S02]  /*6300*/  ISETP.GE.AND P3, PT, R100, R96, PT ;  /* 0x000000606400720c */ /* 0x000fe40003f66270 */
[----:B------:R-:W-:Y:S02]  /*6310*/  FSEL R110, R110, -INF , !P6 ;  /* 0xff8000006e6e7808 */ /* 0x000fe40007000000 */
[----:B------:R-:W2:Y:S01]  /*6320*/  MUFU.TANH R21, R14 ;  /* 0x0000000e00157308 */ /* 0x000ea20000002400 */
[----:B------:R-:W-:-:S02]  /*6330*/  FSEL R101, R101, -INF , !P5 ;  /* 0xff80000065657808 */ /* 0x000fc40006800000 */
[----:B------:R-:W-:Y:S02]  /*6340*/  FSEL R102, R102, -INF , !P4 ;  /* 0xff80000066667808 */ /* 0x000fe40006000000 */
[-C--:B------:R-:W-:Y:S02]  /*6350*/  ISETP.GE.AND P6, PT, R100, R95.reuse, PT ;  /* 0x0000005f6400720c */ /* 0x080fe40003fc6270 */
[C---:B------:R-:W-:Y:S01]  /*6360*/  ISETP.GE.AND P5, PT, R144.reuse, R96, PT ;  /* 0x000000609000720c */ /* 0x040fe20003fa6270 */
[----:B------:R4:W5:Y:S01]  /*6370*/  MUFU.TANH R13, R8 ;  /* 0x00000008000d7308 */ /* 0x0009620000002400 */
[----:B------:R-:W-:Y:S02]  /*6380*/  ISETP.GE.AND P4, PT, R144, R95, PT ;  /* 0x0000005f9000720c */ /* 0x000fe40003f86270 */
[----:B------:R-:W-:Y:S02]  /*6390*/  I2FP.F32.U32 R100, R100 ;  /* 0x0000006400647245 */ /* 0x000fe40000201000 */
[----:B------:R-:W-:-:S03]  /*63a0*/  I2FP.F32.U32 R144, R144 ;  /* 0x0000009000907245 */ /* 0x000fc60000201000 */
[CC--:B---3--:R-:W-:Y:S01]  /*63b0*/  FFMA.FTZ R146, R0.reuse, R100.reuse, R17 ;  /* 0x0000006400927223 */ /* 0x0c8fe20000010011 */
[C---:B------:R-:W-:Y:S01]  /*63c0*/  FFMA.FTZ R100, R0.reuse, R100, R15 ;  /* 0x0000006400647223 */ /* 0x040fe2000001000f */
[CC--:B-1----:R-:W-:Y:S01]  /*63d0*/  FFMA.FTZ R148, R0.reuse, R144.reuse, R19 ;  /* 0x0000009000947223 */ /* 0x0c2fe20000010013 */
[----:B--2---:R-:W-:Y:S01]  /*63e0*/  FFMA.FTZ R144, R0, R144, R21 ;  /* 0x0000009000907223 */ /* 0x004fe20000010015 */
[----:B------:R-:W-:Y:S01]  /*63f0*/  FMUL.FTZ R15, R10, UR10 ;  /* 0x0000000a0a0f7c20 */ /* 0x000fe20008410000 */
[----:B------:R-:W-:Y:S01]  /*6400*/  VIADD R10, R84, 0xfffffff0 ;  /* 0xfffffff0540a7836 */ /* 0x000fe20000000000 */
[----:B------:R-:W-:Y:S01]  /*6410*/  FSEL R146, R146, -INF , !P3 ;  /* 0xff80000092927808 */ /* 0x000fe20005800000 */
[----:B------:R-:W-:Y:S01]  /*6420*/  MUFU.TANH R7, R7 ;  /* 0x0000000700077308 */ /* 0x000fe20000002400 */
[----:B------:R-:W-:Y:S01]  /*6430*/  FSEL R148, R148, -INF , !P5 ;  /* 0xff80000094947808 */ /* 0x000fe20006800000 */
[----:B----4-:R-:W-:Y:S01]  /*6440*/  VIADD R8, R84, 0xfffffff1 ;  /* 0xfffffff154087836 */ /* 0x010fe20000000000 */
[----:B------:R-:W-:Y:S01]  /*6450*/  FSEL R144, R144, -INF , !P4 ;  /* 0xff80000090907808 */ /* 0x000fe20006000000 */
[----:B------:R-:W-:Y:S01]  /*6460*/  VIADD R84, R84, 0xfffffff9 ;  /* 0xfffffff954547836 */ /* 0x000fe20000000000 */
[----:B------:R-:W-:-:S02]  /*6470*/  ISETP.GE.AND P5, PT, R10, R96, PT ;  /* 0x000000600a00720c */ /* 0x000fc40003fa6270 */
[----:B------:R-:W-:Y:S01]  /*6480*/  ISETP.GE.AND P4, PT, R10, R95, PT ;  /* 0x0000005f0a00720c */ /* 0x000fe20003f86270 */
[----:B------:R-:W1:Y:S01]  /*6490*/  MUFU.TANH R15, R15 ;  /* 0x0000000f000f7308 */ /* 0x000e620000002400 */
[----:B------:R-:W-:Y:S02]  /*64a0*/  I2FP.F32.U32 R10, R10 ;  /* 0x0000000a000a7245 */ /* 0x000fe40000201000 */
[----:B------:R-:W-:Y:S02]  /*64b0*/  ISETP.GE.AND P3, PT, R8, R96, PT ;  /* 0x000000600800720c */ /* 0x000fe40003f66270 */
[----:B------:R-:W-:Y:S01]  /*64c0*/  FSEL R100, R100, -INF , !P6 ;  /* 0xff80000064647808 */ /* 0x000fe20007000000 */
[----:B-----5:R-:W-:Y:S01]  /*64d0*/  FFMA.FTZ R13, R0, R10, R13 ;  /* 0x0000000a000d7223 */ /* 0x020fe2000001000d */
[----:B------:R-:W-:-:S04]  /*64e0*/  ISETP.GE.AND P6, PT, R84, R96, PT ;  /* 0x000000605400720c */ /* 0x000fc80003fc6270 */
[----:B------:R-:W-:Y:S02]  /*64f0*/  FSEL R99, R13, -INF , !P5 ;  /* 0xff8000000d637808 */ /* 0x000fe40006800000 */
[----:B------:R-:W-:Y:S02]  /*6500*/  ISETP.GE.AND P5, PT, R8, R95, PT ;  /* 0x0000005f0800720c */ /* 0x000fe40003fa6270 */
[----:B------:R-:W-:Y:S01]  /*6510*/  I2FP.F32.U32 R8, R8 ;  /* 0x0000000800087245 */ /* 0x000fe20000201000 */
[----:B-1----:R-:W-:-:S04]  /*6520*/  FFMA.FTZ R15, R0, R10, R15 ;  /* 0x0000000a000f7223 */ /* 0x002fc8000001000f */
[CC--:B------:R-:W-:Y:S01]  /*6530*/  FFMA.FTZ R9, R0.reuse, R8.reuse, R9 ;  /* 0x0000000800097223 */ /* 0x0c0fe20000010009 */
[----:B------:R-:W-:Y:S01]  /*6540*/  FFMA.FTZ R11, R0, R8, R11 ;  /* 0x00000008000b7223 */ /* 0x000fe2000001000b */
[----:B------:R-:W-:Y:S02]  /*6550*/  FSEL R96, R15, -INF , !P4 ;  /* 0xff8000000f607808 */ /* 0x000fe40006000000 */
[----:B------:R-:W-:Y:S02]  /*6560*/  ISETP.GE.AND P4, PT, R84, R95, PT ;  /* 0x0000005f5400720c */ /* 0x000fe40003f86270 */
[----:B------:R-:W-:Y:S02]  /*6570*/  FSEL R106, R9, -INF , !P3 ;  /* 0xff800000096a7808 */ /* 0x000fe40005800000 */
[----:B------:R-:W-:Y:S02]  /*6580*/  ISETP.GE.U32.AND P3, PT, R94, 0x3, PT ;  /* 0x000000035e00780c */ /* 0x000fe40003f66070 */
[----:B------:R-:W-:-:S02]  /*6590*/  I2FP.F32.U32 R84, R84 ;  /* 0x0000005400547245 */ /* 0x000fc40000201000 */
[----:B------:R-:W-:-:S03]  /*65a0*/  FSEL R98, R11, -INF , !P5 ;  /* 0xff8000000b627808 */ /* 0x000fc60006800000 */
[CC--:B------:R-:W-:Y:S01]  /*65b0*/  FFMA.FTZ R5, R0.reuse, R84.reuse, R5 ;  /* 0x0000005400057223 */ /* 0x0c0fe20000010005 */
[----:B------:R-:W-:-:S04]  /*65c0*/  FFMA.FTZ R87, R0, R84, R7 ;  /* 0x0000005400577223 */ /* 0x000fc80000010007 */
[----:B------:R-:W-:Y:S02]  /*65d0*/  FSEL R104, R5, -INF , !P6 ;  /* 0xff80000005687808 */ /* 0x000fe40007000000 */
[----:B------:R-:W-:Y:S01]  /*65e0*/  FSEL R87, R87, -INF , !P4 ;  /* 0xff80000057577808 */ /* 0x000fe20006000000 */
[----:B------:R-:W-:Y:S06]  /*65f0*/  @!P3 BRA `(.L_x_4395) ;  /* 0x0000000400acb947 */ /* 0x000fec0003800000 */
        /* <DEDUP_REMOVED lines=64> */
.L_x_4396:
[----:B------:R-:W-:Y:S01]  /*6a00*/  UMOV UR4, URZ ;  /* 0x000000ff00047c82 */ /* 0x000fe20008000000 */
[----:B------:R-:W-:Y:S01]  /*6a10*/  IMAD.SHL.U32 R92, R92, 0x40, RZ ;  /* 0x000000405c5c7824 */ /* 0x000fe200078e00ff */
[----:B------:R-:W-:-:S05]  /*6a20*/  IADD3 R5, P3, PT, RZ, -UR4, RZ ;  /* 0x80000004ff057c10 */ /* 0x000fca000ff7e0ff */
[----:B------:R-:W-:-:S05]  /*6a30*/  IMAD.X R92, RZ, RZ, ~R92, P3 ;  /* 0x000000ffff5c7224 */ /* 0x000fca00018e0e5c */
[----:B------:R-:W-:-:S04]  /*6a40*/  SHF.R.S64 R5, R5, 0x1f, R92 ;  /* 0x0000001f05057819 */ /* 0x000fc8000000105c */
[----:B------:R-:W-:-:S04]  /*6a50*/  IADD3 R122, P3, PT, R5, R122, RZ ;  /* 0x0000007a057a7210 */ /* 0x000fc80007f7e0ff */
[----:B------:R-:W-:-:S09]  /*6a60*/  LEA.HI.X.SX32 R121, R92, R121, 0x1, P3 ;  /* 0x000000795c797211 */ /* 0x000fd200018f0eff */
.L_x_4397:
        /* <DEDUP_REMOVED lines=36> */
.L_x_4395:
        /* <DEDUP_REMOVED lines=24> */
[----:B------:R-:W-:Y:S01]  /*6e30*/  LDSM.16.MT88.4 R8, [R114+0x6000] ;  /* 0x006000007208783b */ /* 0x000fe20000004200 */
[----:B--2---:R-:W-:Y:S01]  /*6e40*/  FMNMX.FTZ R84, R5, R84, !PT ;  /* 0x0000005405547209 */ /* 0x004fe20007810000 */
[C---:B------:R-:W-:Y:S01]  /*6e50*/  FMUL.FTZ R109, R85.reuse, UR6 ;  /* 0x00000006556d7c20 */ /* 0x040fe20008410000 */
[----:B------:R-:W-:Y:S02]  /*6e60*/  FSETP.NEU.FTZ.AND P1, PT, R85, -INF , PT ;  /* 0xff8000005500780b */ /* 0x000fe40003f3d000 */
[C---:B------:R-:W-:Y:S01]  /*6e70*/  FSETP.NEU.FTZ.AND P0, PT, R84.reuse, -INF , PT ;  /* 0xff8000005400780b */ /* 0x040fe20003f1d000 */
[C---:B------:R-:W-:Y:S01]  /*6e80*/  FMUL.FTZ R89, R84.reuse, UR6 ;  /* 0x0000000654597c20 */ /* 0x040fe20008410000 */
[----:B------:R-:W-:Y:S02]  /*6e90*/  FSEL R109, R109, RZ, P1 ;  /* 0x000000ff6d6d7208 */ /* 0x000fe40000800000 */
[----:B------:R-:W-:Y:S02]  /*6ea0*/  FSEL R7, R84, RZ, P0 ;  /* 0x000000ff54077208 */ /* 0x000fe40000000000 */
[----:B------:R-:W-:Y:S01]  /*6eb0*/  FSEL R89, R89, RZ, P0 ;  /* 0x000000ff59597208 */ /* 0x000fe20000000000 */
[--C-:B------:R-:W-:Y:S01]  /*6ec0*/  FFMA.FTZ R91, R34, UR6, -R109.reuse ;  /* 0x00000006225b7c23 */ /* 0x100fe2000801086d */
[----:B------:R-:W-:Y:S01]  /*6ed0*/  FFMA.FTZ R164, R28, UR6, -R109 ;  /* 0x000000061ca47c23 */ /* 0x000fe2000801086d */
[----:B------:R-:W1:Y:S01]  /*6ee0*/  LDSM.16.MT88.4 R32, [R112+0x7000] ;  /* 0x007000007020783b */ /* 0x000e620000004200 */
[----:B------:R-:W-:Y:S01]  /*6ef0*/  FADD.FTZ R7, R2, -R7 ;  /* 0x8000000702077221 */ /* 0x000fe20000010000 */
[----:B------:R-:W-:Y:S01]  /*6f00*/  FFMA.FTZ R142, R6, UR6, -R89 ;  /* 0x00000006068e7c23 */ /* 0x000fe20008010859 */
[----:B------:R-:W-:Y:S01]  /*6f10*/  FSEL R6, R85, RZ, P1 ;  /* 0x000000ff55067208 */ /* 0x000fe20000800000 */
[--C-:B------:R-:W-:Y:S01]  /*6f20*/  FFMA.FTZ R107, R30, UR6, -R109.reuse ;  /* 0x000000061e6b7c23 */ /* 0x100fe2000801086d */
[----:B------:R-:W-:Y:S01]  /*6f30*/  FMUL.FTZ R111, R7, UR6 ;  /* 0x00000006076f7c20 */ /* 0x000fe20008410000 */
[----:B------:R-:W-:Y:S01]  /*6f40*/  FFMA.FTZ R90, R20, UR6, -R109 ;  /* 0x00000006145a7c23 */ /* 0x000fe2000801086d */
[--C-:B------:R-:W-:Y:S01]  /*6f50*/  FFMA.FTZ R88, R24, UR6, -R89.reuse ;  /* 0x0000000618587c23 */ /* 0x100fe20008010859 */
[----:B------:R-:W-:Y:S01]  /*6f60*/  FADD.FTZ R5, R3, -R6 ;  /* 0x8000000603057221 */ /* 0x000fe20000010000 */
[--C-:B------:R-:W-:Y:S01]  /*6f70*/  FFMA.FTZ R3, R26, UR6, -R89.reuse ;  /* 0x000000061a037c23 */ /* 0x100fe20008010859 */
[----:B------:R-:W-:Y:S01]  /*6f80*/  FFMA.FTZ R2, R4, UR6, -R89 ;  /* 0x0000000604027c23 */ /* 0x000fe20008010859 */
[----:B------:R-:W2:Y:S01]  /*6f90*/  MUFU.EX2 R111, R111 ;  /* 0x0000006f006f7308 */ /* 0x000ea20000000800 */
[----:B------:R-:W-:Y:S01]  /*6fa0*/  FMUL.FTZ R123, R5, UR6 ;  /* 0x00000006057b7c20 */ /* 0x000fe20008410000 */
[--C-:B------:R-:W-:Y:S01]  /*6fb0*/  FFMA.FTZ R105, R158, UR6, -R109.reuse ;  /* 0x000000069e697c23 */ /* 0x100fe2000801086d */
[----:B------:R-:W-:Y:S01]  /*6fc0*/  FFMA.FTZ R93, R162, UR6, -R109 ;  /* 0x00000006a25d7c23 */ /* 0x000fe2000801086d */
[--C-:B------:R-:W-:Y:S01]  /*6fd0*/  FFMA.FTZ R103, R154, UR6, -R89.reuse ;  /* 0x000000069a677c23 */ /* 0x100fe20008010859 */
[--C-:B------:R-:W-:Y:S01]  /*6fe0*/  FFMA.FTZ R95, R156, UR6, -R89.reuse ;  /* 0x000000069c5f7c23 */ /* 0x100fe20008010859 */
[----:B------:R-:W-:Y:S01]  /*6ff0*/  FFMA.FTZ R92, R150, UR6, -R89 ;  /* 0x00000006965c7c23 */ /* 0x000fe20008010859 */
[----:B------:R-:W3:Y:S01]  /*7000*/  LDSM.16.MT88.4 R24, [R114+0x7000] ;  /* 0x007000007218783b */ /* 0x000ee20000004200 */
[----:B------:R-:W4:Y:S01]  /*7010*/  MUFU.EX2 R123, R123 ;  /* 0x0000007b007b7308 */ /* 0x000f220000000800 */
[----:B------:R-:W-:Y:S01]  /*7020*/  FFMA.FTZ R150, R101, UR6, -R109 ;  /* 0x0000000665967c23 */ /* 0x000fe2000801086d */
[----:B------:R-:W-:Y:S01]  /*7030*/  FFMA.FTZ R143, R102, UR6, -R89 ;  /* 0x00000006668f7c23 */ /* 0x000fe20008010859 */
[----:B------:R-:W-:Y:S01]  /*7040*/  FFMA.FTZ R101, R146, UR6, -R109 ;  /* 0x0000000692657c23 */ /* 0x000fe2000801086d */
[--C-:B------:R-:W-:Y:S01]  /*7050*/  FFMA.FTZ R102, R110, UR6, -R89.reuse ;  /* 0x000000066e667c23 */ /* 0x100fe20008010859 */
[--C-:B------:R-:W-:Y:S01]  /*7060*/  FFMA.FTZ R141, R144, UR6, -R89.reuse ;  /* 0x00000006908d7c23 */ /* 0x100fe20008010859 */
[----:B------:R-:W-:Y:S01]  /*7070*/  FFMA.FTZ R100, R100, UR6, -R89 ;  /* 0x0000000664647c23 */ /* 0x000fe20008010859 */
        /* <DEDUP_REMOVED lines=13> */
[-C--:B------:R-:W-:Y:S01]  /*7150*/  FMUL.FTZ R29, R57, R123.reuse ;  /* 0x0000007b391d7220 */ /* 0x080fe20000410000 */
[-C--:B------:R-:W-:Y:S01]  /*7160*/  FMUL.FTZ R52, R52, R123.reuse ;  /* 0x0000007b34347220 */ /* 0x080fe20000410000 */
[-C--:B------:R-:W-:Y:S01]  /*7170*/  FMUL.FTZ R53, R53, R123.reuse ;  /* 0x0000007b35357220 */ /* 0x080fe20000410000 */
[-C--:B------:R-:W-:Y:S01]  /*7180*/  FMUL.FTZ R36, R36, R123.reuse ;  /* 0x0000007b24247220 */ /* 0x080fe20000410000 */
[----:B------:R-:W-:Y:S01]  /*7190*/  MUFU.EX2 R91, R91 ;  /* 0x0000005b005b7308 */ /* 0x000fe20000000800 */
[----:B------:R-:W-:Y:S01]  /*71a0*/  FMUL.FTZ R37, R37, R123 ;  /* 0x0000007b25257220 */ /* 0x000fe20000410000 */
[----:B------:R-:W-:Y:S01]  /*71b0*/  FMUL.FTZ R39, R39, R111 ;  /* 0x0000006f27277220 */ /* 0x000fe20000410000 */
[-C--:B------:R-:W-:Y:S01]  /*71c0*/  FMUL.FTZ R40, R40, R123.reuse ;  /* 0x0000007b28287220 */ /* 0x080fe20000410000 */
[----:B------:R-:W-:Y:S01]  /*71d0*/  FMUL.FTZ R41, R41, R123 ;  /* 0x0000007b29297220 */ /* 0x000fe20000410000 */
[-C--:B------:R-:W-:Y:S01]  /*71e0*/  FMUL.FTZ R42, R42, R111.reuse ;  /* 0x0000006f2a2a7220 */ /* 0x080fe20000410000 */
[-C--:B------:R-:W-:Y:S01]  /*71f0*/  FMUL.FTZ R43, R43, R111.reuse ;  /* 0x0000006f2b2b7220 */ /* 0x080fe20000410000 */
[----:B------:R-:W-:Y:S01]  /*7200*/  LDSM.16.MT88.4 R56, [R114+0x6400] ;  /* 0x006400007238783b */ /* 0x000fe20000004200 */
[----:B------:R-:W4:Y:S01]  /*7210*/  MUFU.EX2 R90, R90 ;  /* 0x0000005a005a7308 */ /* 0x000f220000000800 */
[----:B--2---:R-:W-:Y:S01]  /*7220*/  F2FP.F16.F32.PACK_AB R80, R107, R164 ;  /* 0x000000a46b50723e */ /* 0x004fe200000000ff */
[----:B------:R-:W-:Y:S01]  /*7230*/  FMUL.FTZ R22, R66, R111 ;  /* 0x0000006f42167220 */ /* 0x000fe20000410000 */
[-C--:B------:R-:W-:Y:S01]  /*7240*/  FMUL.FTZ R20, R64, R123.reuse ;  /* 0x0000007b40147220 */ /* 0x080fe20000410000 */
[--C-:B------:R-:W-:Y:S01]  /*7250*/  FFMA.FTZ R66, R108, UR6, -R109.reuse ;  /* 0x000000066c427c23 */ /* 0x100fe2000801086d */
[----:B------:R-:W-:Y:S01]  /*7260*/  FFMA.FTZ R108, R160, UR6, -R109 ;  /* 0x00000006a06c7c23 */ /* 0x000fe2000801086d */
[----:B------:R-:W-:Y:S01]  /*7270*/  FFMA.FTZ R64, R152, UR6, -R89 ;  /* 0x0000000698407c23 */ /* 0x000fe20008010859 */
        /* <DEDUP_REMOVED lines=32> */
[----:B------:R-:W-:Y:S01]  /*7480*/  FFMA.FTZ R164, R145, R123, R164 ;  /* 0x0000007b91a47223 */ /* 0x000fe200000100a4 */
[----:B------:R-:W2:Y:S01]  /*7490*/  MUFU.EX2 R66, R66 ;  /* 0x0000004200427308 */ /* 0x000ea20000000800 */
[--C-:B------:R-:W-:Y:S01]  /*74a0*/  FFMA.FTZ R123, R140, UR6, -R109.reuse ;  /* 0x000000068c7b7c23 */ /* 0x100fe2000801086d */
[--C-:B------:R-:W-:Y:S01]  /*74b0*/  FFMA.FTZ R140, R148, UR6, -R109.reuse ;  /* 0x00000006948c7c23 */ /* 0x100fe2000801086d */
[----:B------:R-:W-:Y:S01]  /*74c0*/  FADD.FTZ R164, R107, R164 ;  /* 0x000000a46ba47221 */ /* 0x000fe20000010000 */
[----:B------:R-:W-:Y:S01]  /*74d0*/  FFMA.FTZ R111, R147, R111, R142 ;  /* 0x0000006f936f7223 */ /* 0x000fe2000001008e */
[----:B------:R-:W-:Y:S01]  /*74e0*/  FFMA.FTZ R65, R99, UR6, -R109 ;  /* 0x0000000663417c23 */ /* 0x000fe2000801086d */
[----:B------:R-:W-:Y:S01]  /*74f0*/  FFMA.FTZ R107, R96, UR6, -R89 ;  /* 0x00000006606b7c23 */ /* 0x000fe20008010859 */
[----:B------:R-:W-:Y:S01]  /*7500*/  FFMA.FTZ R99, R106, UR6, -R109 ;  /* 0x000000066a637c23 */ /* 0x000fe2000801086d */
[----:B------:R-:W-:Y:S01]  /*7510*/  MUFU.EX2 R105, R105 ;  /* 0x0000006900697308 */ /* 0x000fe20000000800 */
[----:B----4-:R-:W-:Y:S01]  /*7520*/  F2FP.F16.F32.PACK_AB R83, R2, R3 ;  /* 0x000000030253723e */ /* 0x010fe200000000ff */
[--C-:B------:R-:W-:Y:S01]  /*7530*/  FFMA.FTZ R96, R98, UR6, -R89.reuse ;  /* 0x0000000662607c23 */ /* 0x100fe20008010859 */
[--C-:B------:R-:W-:Y:S01]  /*7540*/  FFMA.FTZ R86, R86, UR6, -R89.reuse ;  /* 0x0000000656567c23 */ /* 0x100fe20008010859 */
[----:B------:R-:W-:Y:S01]  /*7550*/  FFMA.FTZ R147, R87, UR6, -R89 ;  /* 0x0000000657937c23 */ /* 0x000fe20008010859 */
[----:B------:R-:W-:Y:S01]  /*7560*/  FFMA.FTZ R109, R104, UR6, -R109 ;  /* 0x00000006686d7c23 */ /* 0x000fe2000801086d */
[----:B------:R-:W-:Y:S01]  /*7570*/  FADD.FTZ R88, R88, R111 ;  /* 0x0000006f58587221 */ /* 0x000fe20000010000 */
[----:B------:R-:W-:Y:S01]  /*7580*/  FADD.FTZ R91, R91, R164 ;  /* 0x000000a45b5b7221 */ /* 0x000fe20000010000 */
[----:B-1----:R-:W-:Y:S01]  /*7590*/  HMMA.16816.F32 R28, R80, R32, R28 ;  /* 0x00000020501c723c */ /* 0x002fe2000000181c */
[----:B------:R-:W-:Y:S01]  /*75a0*/  MUFU.EX2 R108, R108 ;  /* 0x0000006c006c7308 */ /* 0x000fe20000000800 */
[----:B------:R-:W-:Y:S01]  /*75b0*/  FADD.FTZ R3, R3, R88 ;  /* 0x0000005803037221 */ /* 0x000fe20000010000 */
[----:B------:R-:W-:-:S03]  /*75c0*/  FADD.FTZ R91, R90, R91 ;  /* 0x0000005b5a5b7221 */ /* 0x000fc60000010000 */
[----:B------:R-:W-:Y:S01]  /*75d0*/  FADD.FTZ R3, R2, R3 ;  /* 0x0000000302037221 */ /* 0x000fe20000010000 */
[----:B--2---:R-:W-:Y:S01]  /*75e0*/  FADD.FTZ R2, R66, R91 ;  /* 0x0000005b42027221 */ /* 0x004fe20000010000 */
[C---:B------:R-:W-:Y:S01]  /*75f0*/  HMMA.16816.F32 R32, R80.reuse, R34, R52 ;  /* 0x000000225020723c */ /* 0x040fe20000001834 */
[----:B------:R-:W1:Y:S01]  /*7600*/  LDSM.16.MT88.4 R52, [R114+0x8000] ;  /* 0x008000007234783b */ /* 0x000e620000004200 */
[----:B------:R-:W-:Y:S06]  /*7610*/  MUFU.EX2 R93, R93 ;  /* 0x0000005d005d7308 */ /* 0x000fec0000000800 */
[C---:B------:R-:W-:Y:S02]  /*7620*/  HMMA.16816.F32 R4, R80.reuse, R8, R4 ;  /* 0x000000085004723c */ /* 0x040fe40000001804 */
[----:B------:R-:W2:Y:S06]  /*7630*/  MUFU.EX2 R64, R64 ;  /* 0x0000004000407308 */ /* 0x000eac0000000800 */
[C---:B------:R-:W-:Y:S01]  /*7640*/  HMMA.16816.F32 R8, R80.reuse, R10, R76 ;  /* 0x0000000a5008723c */ /* 0x040fe2000000184c */
[----:B------:R-:W-:Y:S01]  /*7650*/  LDSM.16.MT88.4 R76, [R114+0x6c00] ;  /* 0x006c0000724c783b */ /* 0x000fe20000004200 */
[----:B------:R-:W4:Y:S06]  /*7660*/  MUFU.EX2 R103, R103 ;  /* 0x0000006700677308 */ /* 0x000f2c0000000800 */
[----:B------:R-:W-:Y:S02]  /*7670*/  HMMA.16816.F32 R12, R80, R16, R12 ;  /* 0x00000010500c723c */ /* 0x000fe4000000180c */
[----:B------:R-:W-:Y:S01]  /*7680*/  MUFU.EX2 R95, R95 ;  /* 0x0000005f005f7308 */ /* 0x000fe20000000800 */
[----:B--2---:R-:W-:Y:S01]  /*7690*/  FADD.FTZ R88, R64, R3 ;  /* 0x0000000340587221 */ /* 0x004fe20000010000 */
[----:B------:R-:W-:-:S04]  /*76a0*/  MOV R3, R85 ;  /* 0x0000005500037202 */ /* 0x000fc80000000f00 */
[----:B------:R-:W-:Y:S01]  /*76b0*/  HMMA.16816.F32 R16, R80, R18, R68 ;  /* 0x000000125010723c */ /* 0x000fe20000001844 */
[----:B------:R-:W-:Y:S01]  /*76c0*/  LDSM.16.MT88.4 R68, [R112+0x6c00] ;  /* 0x006c00007044783b */ /* 0x000fe20000004200 */
[----:B------:R-:W2:Y:S01]  /*76d0*/  MUFU.EX2 R92, R92 ;  /* 0x0000005c005c7308 */ /* 0x000ea20000000800 */
[----:B----4-:R-:W-:-:S05]  /*76e0*/  FADD.FTZ R88, R103, R88 ;  /* 0x0000005867587221 */ /* 0x010fca0000010000 */
[C---:B---3--:R-:W-:Y:S02]  /*76f0*/  HMMA.16816.F32 R20, R80.reuse, R24, R20 ;  /* 0x000000185014723c */ /* 0x048fe40000001814 */
[----:B------:R-:W-:Y:S06]  /*7700*/  MUFU.EX2 R150, R150 ;  /* 0x0000009600967308 */ /* 0x000fec0000000800 */
[C---:B-1----:R-:W-:Y:S02]  /*7710*/  HMMA.16816.F32 R36, R80.reuse, R52, R36 ;  /* 0x000000345024723c */ /* 0x042fe40000001824 */
[----:B------:R-:W1:Y:S06]  /*7720*/  MUFU.EX2 R123, R123 ;  /* 0x0000007b007b7308 */ /* 0x000e6c0000000800 */
[C---:B------:R-:W-:Y:S01]  /*7730*/  HMMA.16816.F32 R40, R80.reuse, R54, R40 ;  /* 0x000000365028723c */ /* 0x040fe20000001828 */
[----:B------:R-:W3:Y:S01]  /*7740*/  LDSM.16.MT88.4 R52, [R112+0x8000] ;  /* 0x008000007034783b */ /* 0x000ee20000004200 */
[----:B------:R-:W-:Y:S06]  /*7750*/  MUFU.EX2 R140, R140 ;  /* 0x0000008c008c7308 */ /* 0x000fec0000000800 */
[C---:B------:R-:W-:Y:S01]  /*7760*/  HMMA.16816.F32 R24, R80.reuse, R26, R60 ;  /* 0x0000001a5018723c */ /* 0x040fe2000000183c */
[----:B------:R-:W-:Y:S01]  /*7770*/  LDSM.16.MT88.4 R60, [R114+0x6800] ;  /* 0x00680000723c783b */ /* 0x000fe20000004200 */
[----:B------:R-:W-:Y:S08]  /*7780*/  MUFU.EX2 R101, R101 ;  /* 0x0000006500657308 */ /* 0x000ff00000000800 */
[----:B------:R-:W-:Y:S08]  /*7790*/  MUFU.EX2 R143, R143 ;  /* 0x0000008f008f7308 */ /* 0x000ff00000000800 */
[----:B------:R-:W4:Y:S08]  /*77a0*/  MUFU.EX2 R102, R102 ;  /* 0x0000006600667308 */ /* 0x000f300000000800 */
[----:B------:R-:W-:Y:S01]  /*77b0*/  MUFU.EX2 R141, R141 ;  /* 0x0000008d008d7308 */ /* 0x000fe20000000800 */
[----:B---3--:R-:W-:Y:S01]  /*77c0*/  HMMA.16816.F32 R44, R80, R52, R44 ;  /* 0x00000034502c723c */ /* 0x008fe2000000182c */
[----:B------:R-:W-:-:S06]  /*77d0*/  F2FP.F16.F32.PACK_AB R52, R105, R66 ;  /* 0x000000426934723e */ /* 0x000fcc00000000ff */
[----:B------:R-:W3:Y:S01]  /*77e0*/  MUFU.EX2 R100, R100 ;  /* 0x0000006400647308 */ /* 0x000ee20000000800 */
[----:B------:R-:W-:Y:S01]  /*77f0*/  F2FP.F16.F32.PACK_AB R53, R103, R64 ;  /* 0x000000406735723e */ /* 0x000fe200000000ff */
[----:B------:R-:W-:Y:S01]  /*7800*/  FADD.FTZ R105, R105, R2 ;  /* 0x0000000269697221 */ /* 0x000fe20000010000 */
[----:B------:R-:W-:Y:S01]  /*7810*/  MOV R2, R84 ;  /* 0x0000005400027202 */ /* 0x000fe20000000f00 */
[----:B------:R-:W-:Y:S01]  /*7820*/  HMMA.16816.F32 R48, R80, R54, R48 ;  /* 0x000000365030723c */ /* 0x000fe20000001830 */
[----:B------:R-:W-:-:S03]  /*7830*/  F2FP.F16.F32.PACK_AB R54, R93, R108 ;  /* 0x0000006c5d36723e */ /* 0x000fc600000000ff */
[----:B------:R-:W-:Y:S01]  /*7840*/  MUFU.EX2 R104, R65 ;  /* 0x0000004100687308 */ /* 0x000fe20000000800 */
[----:B--2---:R-:W-:Y:S01]  /*7850*/  F2FP.F16.F32.PACK_AB R55, R92, R95 ;  /* 0x0000005f5c37723e */ /* 0x004fe200000000ff */
[----:B------:R-:W-:Y:S01]  /*7860*/  FADD.FTZ R108, R108, R105 ;  /* 0x000000696c6c7221 */ /* 0x000fe20000010000 */
[----:B------:R-:W-:-:S03]  /*7870*/  FADD.FTZ R95, R95, R88 ;  /* 0x000000585f5f7221 */ /* 0x000fc60000010000 */
[----:B------:R-:W-:Y:S01]  /*7880*/  FADD.FTZ R93, R93, R108 ;  /* 0x0000006c5d5d7221 */ /* 0x000fe20000010000 */
[----:B------:R-:W-:Y:S01]  /*7890*/  FADD.FTZ R92, R92, R95 ;  /* 0x0000005f5c5c7221 */ /* 0x000fe20000010000 */
[C---:B------:R-:W-:Y:S01]  /*78a0*/  HMMA.16816.F32 R4, R52.reuse, R56, R4 ;  /* 0x000000383404723c */ /* 0x040fe20000001804 */
[----:B------:R-:W2:Y:S07]  /*78b0*/  MUFU.EX2 R99, R99 ;  /* 0x0000006300637308 */ /* 0x000eae0000000800 */
[C---:B------:R-:W-:Y:S01]  /*78c0*/  HMMA.16816.F32 R8, R52.reuse, R58, R8 ;  /* 0x0000003a3408723c */ /* 0x040fe20000001808 */
[----:B------:R-:W5:Y:S01]  /*78d0*/  LDSM.16.MT88.4 R56, [R112+0x6400] ;  /* 0x006400007038783b */ /* 0x000f620000004200 */
[----:B------:R-:W-:Y:S08]  /*78e0*/  MUFU.EX2 R97, R97 ;  /* 0x0000006100617308 */ /* 0x000ff00000000800 */
[----:B------:R-:W-:Y:S08]  /*78f0*/  MUFU.EX2 R106, R109 ;  /* 0x0000006d006a7308 */ /* 0x000ff00000000800 */
[----:B------:R-:W-:Y:S08]  /*7900*/  MUFU.EX2 R107, R107 ;  /* 0x0000006b006b7308 */ /* 0x000ff00000000800 */
[----:B------:R-:W2:Y:S08]  /*7910*/  MUFU.EX2 R96, R96 ;  /* 0x0000006000607308 */ /* 0x000eb00000000800 */
[----:B------:R-:W-:Y:S01]  /*7920*/  MUFU.EX2 R86, R86 ;  /* 0x0000005600567308 */ /* 0x000fe20000000800 */
[C---:B-----5:R-:W-:Y:S07]  /*7930*/  HMMA.16816.F32 R12, R52.reuse, R56, R12 ;  /* 0x00000038340c723c */ /* 0x060fee000000180c */
[----:B------:R-:W5:Y:S01]  /*7940*/  MUFU.EX2 R147, R147 ;  /* 0x0000009300937308 */ /* 0x000f620000000800 */
        /* <DEDUP_REMOVED lines=16> */
[----:B----4-:R-:W-:Y:S01]  /*7a50*/  F2FP.F16.F32.PACK_AB R53, R102, R143 ;  /* 0x0000008f6635723e */ /* 0x010fe200000000ff */
[----:B------:R-:W-:Y:S01]  /*7a60*/  FADD.FTZ R143, R143, R92 ;  /* 0x0000005c8f8f7221 */ /* 0x000fe20000010000 */
[----:B------:R-:W-:Y:S01]  /*7a70*/  F2FP.F16.F32.PACK_AB R54, R101, R140 ;  /* 0x0000008c6536723e */ /* 0x000fe200000000ff */
[----:B------:R-:W-:Y:S01]  /*7a80*/  FADD.FTZ R123, R123, R150 ;  /* 0x000000967b7b7221 */ /* 0x000fe20000010000 */
[----:B---3--:R-:W-:Y:S01]  /*7a90*/  F2FP.F16.F32.PACK_AB R55, R100, R141 ;  /* 0x0000008d6437723e */ /* 0x008fe200000000ff */
[----:B------:R-:W-:Y:S01]  /*7aa0*/  FADD.FTZ R102, R102, R143 ;  /* 0x0000008f66667221 */ /* 0x000fe20000010000 */
[----:B------:R-:W-:Y:S01]  /*7ab0*/  IADD3 R143, PT, PT, R94, -0x3, RZ ;  /* 0xfffffffd5e8f7810 */ /* 0x000fe20007ffe0ff */
[----:B------:R-:W-:-:S02]  /*7ac0*/  FADD.FTZ R140, R140, R123 ;  /* 0x0000007b8c8c7221 */ /* 0x000fc40000010000 */
[----:B------:R-:W-:Y:S02]  /*7ad0*/  FADD.FTZ R141, R141, R102 ;  /* 0x000000668d8d7221 */ /* 0x000fe40000010000 */
[----:B------:R-:W-:Y:S01]  /*7ae0*/  HMMA.16816.F32 R80, R52, R60, R4 ;  /* 0x0000003c3450723c */ /* 0x000fe20000001804 */
[----:B------:R-:W3:Y:S01]  /*7af0*/  LDSM.16.MT88.4 R4, [R112+0x7800] ;  /* 0x007800007004783b */ /* 0x000ee20000004200 */
[----:B------:R-:W-:Y:S01]  /*7b00*/  FADD.FTZ R101, R101, R140 ;  /* 0x0000008c65657221 */ /* 0x000fe20000010000 */
[----:B------:R-:W-:-:S05]  /*7b10*/  FADD.FTZ R100, R100, R141 ;  /* 0x0000008d64647221 */ /* 0x000fca0000010000 */
        /* <DEDUP_REMOVED lines=11> */
[----:B---3--:R-:W-:Y:S01]  /*7bd0*/  HMMA.16816.F32 R44, R52, R4, R44 ;  /* 0x00000004342c723c */ /* 0x008fe2000000182c */
[----:B--2---:R-:W-:Y:S01]  /*7be0*/  F2FP.F16.F32.PACK_AB R4, R99, R104 ;  /* 0x000000686304723e */ /* 0x004fe200000000ff */
[----:B------:R-:W-:Y:S01]  /*7bf0*/  FADD.FTZ R104, R104, R101 ;  /* 0x0000006568687221 */ /* 0x000fe20000010000 */
[----:B------:R-:W-:Y:S01]  /*7c00*/  F2FP.F16.F32.PACK_AB R5, R96, R107 ;  /* 0x0000006b6005723e */ /* 0x000fe200000000ff */
[----:B------:R-:W-:-:S02]  /*7c10*/  FADD.FTZ R107, R107, R100 ;  /* 0x000000646b6b7221 */ /* 0x000fc40000010000 */
[----:B------:R-:W-:Y:S02]  /*7c20*/  FADD.FTZ R104, R99, R104 ;  /* 0x0000006863687221 */ /* 0x000fe40000010000 */
[----:B------:R-:W-:Y:S01]  /*7c30*/  HMMA.16816.F32 R48, R52, R6, R48 ;  /* 0x000000063430723c */ /* 0x000fe20000001830 */
[----:B------:R-:W-:Y:S01]  /*7c40*/  F2FP.F16.F32.PACK_AB R6, R106, R97 ;  /* 0x000000616a06723e */ /* 0x000fe200000000ff */
[----:B------:R-:W-:Y:S01]  /*7c50*/  FADD.FTZ R107, R96, R107 ;  /* 0x0000006b606b7221 */ /* 0x000fe20000010000 */
[----:B-----5:R-:W-:Y:S01]  /*7c60*/  F2FP.F16.F32.PACK_AB R7, R147, R86 ;  /* 0x000000569307723e */ /* 0x020fe200000000ff */
[----:B------:R-:W-:Y:S02]  /*7c70*/  FADD.FTZ R97, R97, R104 ;  /* 0x0000006861617221 */ /* 0x000fe40000010000 */
[----:B------:R-:W-:Y:S02]  /*7c80*/  FADD.FTZ R86, R86, R107 ;  /* 0x0000006b56567221 */ /* 0x000fe40000010000 */
[----:B------:R-:W-:-:S02]  /*7c90*/  FADD.FTZ R145, R106, R97 ;  /* 0x000000616a917221 */ /* 0x000fc40000010000 */
[----:B------:R-:W-:Y:S01]  /*7ca0*/  HMMA.16816.F32 R80, R4, R76, R80 ;  /* 0x0000004c0450723c */ /* 0x000fe20000001850 */
[----:B------:R-:W-:-:S07]  /*7cb0*/  FADD.FTZ R147, R147, R86 ;  /* 0x0000005693937221 */ /* 0x000fce0000010000 */
[----:B------:R-:W-:Y:S01]  /*7cc0*/  HMMA.16816.F32 R76, R4, R78, R8 ;  /* 0x0000004e044c723c */ /* 0x000fe20000001808 */
[----:B------:R-:W2:Y:S07]  /*7cd0*/  LDSM.16.MT88.4 R8, [R112+0x8c00] ;  /* 0x008c00007008783b */ /* 0x000eae0000004200 */
[C---:B-1----:R-:W-:Y:S08]  /*7ce0*/  HMMA.16816.F32 R36, R52.reuse, R56, R36 ;  /* 0x000000383424723c */ /* 0x042ff00000001824 */
[----:B------:R-:W-:Y:S01]  /*7cf0*/  HMMA.16816.F32 R40, R52, R58, R40 ;  /* 0x0000003a3428723c */ /* 0x000fe20000001828 */
[----:B------:R-:W1:Y:S07]  /*7d00*/  LDSM.16.MT88.4 R52, [R112+0x7c00] ;  /* 0x007c00007034783b */ /* 0x000e6e0000004200 */
[C---:B------:R-:W-:Y:S01]  /*7d10*/  HMMA.16816.F32 R72, R4.reuse, R68, R12 ;  /* 0x000000440448723c */ /* 0x040fe2000000180c */
[----:B------:R-:W3:Y:S07]  /*7d20*/  LDSM.16.MT88.4 R12, [R114+0x8c00] ;  /* 0x008c0000720c783b */ /* 0x000eee0000004200 */
[C---:B------:R-:W-:Y:S08]  /*7d30*/  HMMA.16816.F32 R64, R4.reuse, R60, R20 ;  /* 0x0000003c0440723c */ /* 0x040ff00000001814 */
[C---:B------:R-:W-:Y:S08]  /*7d40*/  HMMA.16816.F32 R68, R4.reuse, R70, R16 ;  /* 0x000000460444723c */ /* 0x040ff00000001810 */
[C---:B------:R-:W-:Y:S08]  /*7d50*/  HMMA.16816.F32 R60, R4.reuse, R62, R24 ;  /* 0x0000003e043c723c */ /* 0x040ff00000001818 */
[C---:B--2---:R-:W-:Y:S08]  /*7d60*/  HMMA.16816.F32 R44, R4.reuse, R8, R44 ;  /* 0x00000008042c723c */ /* 0x044ff0000000182c */
[C---:B-1----:R-:W-:Y:S08]  /*7d70*/  HMMA.16816.F32 R56, R4.reuse, R52, R28 ;  /* 0x000000340438723c */ /* 0x042ff0000000181c */
[C---:B------:R-:W-:Y:S08]  /*7d80*/  HMMA.16816.F32 R52, R4.reuse, R54, R32 ;  /* 0x000000360434723c */ /* 0x040ff00000001820 */
[C---:B---3--:R-:W-:Y:S08]  /*7d90*/  HMMA.16816.F32 R36, R4.reuse, R12, R36 ;  /* 0x0000000c0424723c */ /* 0x048ff00000001824 */
[C---:B------:R-:W-:Y:S08]  /*7da0*/  HMMA.16816.F32 R40, R4.reuse, R14, R40 ;  /* 0x0000000e0428723c */ /* 0x040ff00000001828 */
[----:B------:R-:W-:-:S15]  /*7db0*/  HMMA.16816.F32 R48, R4, R10, R48 ;  /* 0x0000000a0430723c */ /* 0x000fde0000001830 */
[----:B------:R-:W-:-:S05]  /*7dc0*/  NOP ;  /* 0x0000000000007918 */ /* 0x000fca0000000000 */
.L_x_4392:
        /* <DEDUP_REMOVED lines=11> */
[----:B------:R-:W4:Y:S01]  /*7e80*/  LDCU UR4, c[0x0][0x45c] ;  /* 0x00008b80ff0477ac */ /* 0x000f220008000800 */
[----:B------:R-:W1:Y:S06]  /*7e90*/  LDCU.64 UR6, c[0x0][0x3a0] ;  /* 0x00007400ff0677ac */ /* 0x000e6c0008000a00 */
[----:B------:R-:W5:Y:S01]  /*7ea0*/  @!P4 LDC R140, c[0x0][0x3c0] ;  /* 0x0000f000ff8ccb82 */ /* 0x000f620000000800 */
[----:B------:R-:W-:Y:S01]  /*7eb0*/  @!P4 IMAD.MOV.U32 R141, RZ, RZ, RZ ;  /* 0x000000ffff8dc224 */ /* 0x000fe200078e00ff */
[----:B------:R-:W2:Y:S04]  /*7ec0*/  LDCU.64 UR12, c[0x0][0x3c0] ;  /* 0x00007800ff0c77ac */ /* 0x000ea80008000a00 */
[----:B------:R-:W-:Y:S01]  /*7ed0*/  @!P4 IADD3 R141, P0, PT, RZ, -R141, RZ ;  /* 0x8000008dff8dc210 */ /* 0x000fe20007f1e0ff */
[----:B------:R-:W2:Y:S01]  /*7ee0*/  LDCU.64 UR10, c[0x0][0x3a8] ;  /* 0x00007500ff0a77ac */ /* 0x000ea20008000a00 */
        /* <DEDUP_REMOVED lines=8> */
.L_x_4402:
        /* <DEDUP_REMOVED lines=70> */
.L_x_4399:
        /* <DEDUP_REMOVED lines=12> */
[----:B------:R-:W-:Y:S02]  /*8490*/  LEA.HI.X R3, R129, R125, R128, 0x1, P0 ;  /* 0x0000007d81037211 */ /* 0x000fe400000f0c80 */
[----:B------:R-:W-:Y:S03]  /*84a0*/  ISETP.NE.AND P0, PT, R143, 0x1, PT ;  /* 0x000000018f00780c */ /* 0x000fe60003f05270 */
        /* <DEDUP_REMOVED lines=24> */
[----:B------:R-:W4:Y:S06]  /*8630*/  LDSM.16.M88.4 R104, [R116+0x3800] ;  /* 0x003800007468783b */ /* 0x000f2c0000000200 */
[----:B------:R-:W0:Y:S06]  /*8640*/  LDGDEPBAR ;  /* 0x00000000000079af */ /* 0x000e2c0000000000 */
[----:B------:R-:W5:Y:S06]  /*8650*/  LDSM.16.M88.4 R108, [R116+0x3c00] ;  /* 0x003c0000746c783b */ /* 0x000f6c0000000200 */
[----:B------:R-:W-:Y:S01]  /*8660*/  LDSM.16.M88.4 R88, [R113+0x5c00] ;  /* 0x005c00007158783b */ /* 0x000fe20000000200 */
        /* <DEDUP_REMOVED lines=21> */
[----:B------:R-:W-:Y:S06]  /*87c0*/  LDSM.16.M88.4 R92, [R117+0x1000] ;  /* 0x00100000755c783b */ /* 0x000fec0000000200 */
[----:B------:R-:W2:Y:S02]  /*87d0*/  LDSM.16.M88.4 R96, [R116+0x4000] ;  /* 0x004000007460783b */ /* 0x000ea40000000200 */
        /* <DEDUP_REMOVED lines=41> */
[----:B------:R-:W2:Y:S10]  /*8a70*/  LDSM.16.M88.4 R96, [R113+0x5400] ;  /* 0x005400007160783b */ /* 0x000eb40000000200 */
[----:B-1----:R-:W-:Y:S01]  /*8a80*/  FMUL.FTZ R3, R4, UR5 ;  /* 0x0000000504037c20 */ /* 0x002fe20008410000 */
[----:B------:R-:W-:Y:S01]  /*8a90*/  FMUL.FTZ R155, R5, UR5 ;  /* 0x00000005059b7c20 */ /* 0x000fe20008410000 */
[----:B------:R-:W-:Y:S01]  /*8aa0*/  FMUL.FTZ R157, R6, UR5 ;  /* 0x00000005069d7c20 */ /* 0x000fe20008410000 */
[----:B------:R-:W-:Y:S03]  /*8ab0*/  FMUL.FTZ R161, R7, UR5 ;  /* 0x0000000507a17c20 */ /* 0x000fe60008410000 */
[----:B------:R-:W1:Y:S02]  /*8ac0*/  MUFU.TANH R3, R3 ;  /* 0x0000000300037308 */ /* 0x000e640000002400 */
[----:B------:R-:W-:Y:S01]  /*8ad0*/  FMUL.FTZ R2, R9, UR5 ;  /* 0x0000000509027c20 */ /* 0x000fe20008410000 */
[----:B------:R-:W-:Y:S01]  /*8ae0*/  FMUL.FTZ R159, R8, UR5 ;  /* 0x00000005089f7c20 */ /* 0x000fe20008410000 */
[----:B------:R-:W-:Y:S01]  /*8af0*/  FMUL.FTZ R165, R10, UR5 ;  /* 0x000000050aa57c20 */ /* 0x000fe20008410000 */
[----:B------:R-:W-:Y:S05]  /*8b00*/  FMUL.FTZ R163, R11, UR5 ;  /* 0x000000050ba37c20 */ /* 0x000fea0008410000 */
[----:B------:R3:W4:Y:S10]  /*8b10*/  MUFU.TANH R8, R2 ;  /* 0x0000000200087308 */ /* 0x0007340000002400 */
[----:B------:R-:W1:Y:S10]  /*8b20*/  MUFU.TANH R155, R155 ;  /* 0x0000009b009b7308 */ /* 0x000e740000002400 */
[----:B------:R-:W1:Y:S01]  /*8b30*/  MUFU.TANH R157, R157 ;  /* 0x0000009d009d7308 */ /* 0x000e620000002400 */
[C---:B--2---:R-:W-:Y:S09]  /*8b40*/  HMMA.16816.F32 R12, R92.reuse, R96, R12 ;  /* 0x000000605c0c723c */ /* 0x044ff2000000180c */
[----:B------:R-:W2:Y:S01]  /*8b50*/  MUFU.TANH R161, R161 ;  /* 0x000000a100a17308 */ /* 0x000ea20000002400 */
[C---:B------:R-:W-:Y:S01]  /*8b60*/  HMMA.16816.F32 R16, R92.reuse, R98, R16 ;  /* 0x000000625c10723c */ /* 0x040fe20000001810 */
[----:B------:R-:W5:Y:S01]  /*8b70*/  LDSM.16.M88.4 R96, [R113+0x5800] ;  /* 0x005800007160783b */ /* 0x000f620000000200 */
[----:B------:R-:W-:Y:S07]  /*8b80*/  DEPBAR.LE SB0, 0x0 ;  /* 0x000080000000791a */ /* 0x000fee0000000000 */
[----:B------:R-:W1:Y:S01]  /*8b90*/  MUFU.TANH R159, R159 ;  /* 0x0000009f009f7308 */ /* 0x000e620000002400 */
[----:B------:R-:W-:Y:S01]  /*8ba0*/  BAR.SYNC.DEFER_BLOCKING 0x0 ;  /* 0x0000000000007b1d */ /* 0x000fe20000010000 */
        /* <DEDUP_REMOVED lines=8> */
[----:B---3--:R-:W-:Y:S06]  /*8c30*/  FMUL.FTZ R2, R19, UR5 ;  /* 0x0000000513027c20 */ /* 0x008fec0008410000 */
[----:B------:R3:W1:Y:S10]  /*8c40*/  MUFU.TANH R110, R86 ;  /* 0x00000056006e7308 */ /* 0x0006740000002400 */
[----:B------:R-:W1:Y:S10]  /*8c50*/  MUFU.TANH R163, R163 ;  /* 0x000000a300a37308 */ /* 0x000e740000002400 */
[----:B------:R-:W1:Y:S01]  /*8c60*/  MUFU.TANH R150, R150 ;  /* 0x0000009600967308 */ /* 0x000e620000002400 */
[C---:B-----5:R-:W-:Y:S09]  /*8c70*/  HMMA.16816.F32 R20, R92.reuse, R96, R20 ;  /* 0x000000605c14723c */ /* 0x060ff20000001814 */
[----:B------:R-:W1:Y:S01]  /*8c80*/  MUFU.TANH R148, R148 ;  /* 0x0000009400947308 */ /* 0x000e620000002400 */
[C---:B------:R-:W-:Y:S09]  /*8c90*/  HMMA.16816.F32 R24, R92.reuse, R98, R24 ;  /* 0x000000625c18723c */ /* 0x040ff20000001818 */
[----:B------:R-:W1:Y:S01]  /*8ca0*/  MUFU.TANH R153, R153 ;  /* 0x0000009900997308 */ /* 0x000e620000002400 */
[C---:B------:R-:W-:Y:S03]  /*8cb0*/  HMMA.16816.F32 R28, R92.reuse, R88, R28 ;  /* 0x000000585c1c723c */ /* 0x040fe6000000181c */
[----:B------:R-:W-:Y:S01]  /*8cc0*/  FMUL.FTZ R152, R21, UR5 ;  /* 0x0000000515987c20 */ /* 0x000fe20008410000 */
[----:B------:R-:W-:Y:S01]  /*8cd0*/  FMUL.FTZ R87, R23, UR5 ;  /* 0x0000000517577c20 */ /* 0x000fe20008410000 */
[----:B------:R-:W-:Y:S04]  /*8ce0*/  FMUL.FTZ R154, R20, UR5 ;  /* 0x00000005149a7c20 */ /* 0x000fe80008410000 */
[----:B------:R-:W1:Y:S01]  /*8cf0*/  MUFU.TANH R151, R151 ;  /* 0x0000009700977308 */ /* 0x000e620000002400 */
[----:B------:R-:W-:Y:S01]  /*8d00*/  FMUL.FTZ R123, R22, UR5 ;  /* 0x00000005167b7c20 */ /* 0x000fe20008410000 */
[----:B------:R-:W-:Y:S03]  /*8d10*/  HMMA.16816.F32 R32, R92, R90, R32 ;  /* 0x0000005a5c20723c */ /* 0x000fe60000001820 */
[----:B---3--:R-:W-:Y:S01]  /*8d20*/  FMUL.FTZ R86, R24, UR5 ;  /* 0x0000000518567c20 */ /* 0x008fe20008410000 */
[----:B------:R-:W-:Y:S01]  /*8d30*/  FMUL.FTZ R89, R25, UR5 ;  /* 0x0000000519597c20 */ /* 0x000fe20008410000 */
[----:B------:R-:W-:Y:S03]  /*8d40*/  FMUL.FTZ R88, R26, UR5 ;  /* 0x000000051a587c20 */ /* 0x000fe60008410000 */
[----:B------:R3:W1:Y:S01]  /*8d50*/  MUFU.TANH R99, R152 ;  /* 0x0000009800637308 */ /* 0x0006620000002400 */
[----:B------:R-:W-:Y:S09]  /*8d60*/  FMUL.FTZ R90, R29, UR5 ;  /* 0x000000051d5a7c20 */ /* 0x000ff20008410000 */
[----:B------:R5:W1:Y:S01]  /*8d70*/  MUFU.TANH R102, R87 ;  /* 0x0000005700667308 */ /* 0x000a620000002400 */
[----:B------:R-:W-:Y:S09]  /*8d80*/  FMUL.FTZ R91, R33, UR5 ;  /* 0x00000005215b7c20 */ /* 0x000ff20008410000 */
[----:B------:R4:W1:Y:S01]  /*8d90*/  MUFU.TANH R98, R86 ;  /* 0x0000005600627308 */ /* 0x0008620000002400 */
[----:B---3--:R-:W-:Y:S09]  /*8da0*/  FMUL.FTZ R152, R28, UR5 ;  /* 0x000000051c987c20 */ /* 0x008ff20008410000 */
[----:B------:R3:W1:Y:S01]  /*8db0*/  MUFU.TANH R97, R89 ;  /* 0x0000005900617308 */ /* 0x0006620000002400 */
[----:B-----5:R-:W-:Y:S09]  /*8dc0*/  FMUL.FTZ R87, R34, UR5 ;  /* 0x0000000522577c20 */ /* 0x020ff20008410000 */
[----:B------:R5:W1:Y:S01]  /*8dd0*/  MUFU.TANH R103, R88 ;  /* 0x0000005800677308 */ /* 0x000a620000002400 */
[----:B----4-:R-:W-:Y:S09]  /*8de0*/  FMUL.FTZ R86, R35, UR5 ;  /* 0x0000000523567c20 */ /* 0x010ff20008410000 */
[----:B------:R4:W1:Y:S01]  /*8df0*/  MUFU.TANH R104, R154 ;  /* 0x0000009a00687308 */ /* 0x0008620000002400 */
[----:B---3--:R-:W-:Y:S09]  /*8e00*/  FMUL.FTZ R89, R30, UR5 ;  /* 0x000000051e597c20 */ /* 0x008ff20008410000 */
[----:B------:R3:W1:Y:S01]  /*8e10*/  MUFU.TANH R105, R123 ;  /* 0x0000007b00697308 */ /* 0x0006620000002400 */
[----:B-----5:R-:W-:Y:S09]  /*8e20*/  FMUL.FTZ R88, R31, UR5 ;  /* 0x000000051f587c20 */ /* 0x020ff20008410000 */
[----:B------:R-:W1:Y:S01]  /*8e30*/  MUFU.TANH R146, R146 ;  /* 0x0000009200927308 */ /* 0x000e620000002400 */
[----:B----4-:R-:W-:Y:S09]  /*8e40*/  FMUL.FTZ R154, R27, UR5 ;  /* 0x000000051b9a7c20 */ /* 0x010ff20008410000 */
[----:B------:R-:W4:Y:S01]  /*8e50*/  MUFU.TANH R149, R149 ;  /* 0x0000009500957308 */ /* 0x000f220000002400 */
[----:B---3--:R-:W-:Y:S09]  /*8e60*/  FMUL.FTZ R123, R32, UR5 ;  /* 0x00000005207b7c20 */ /* 0x008ff20008410000 */
[----:B------:R-:W3:Y:S10]  /*8e70*/  MUFU.TANH R2, R2 ;  /* 0x0000000200027308 */ /* 0x000ef40000002400 */
[----:B------:R1:W1:Y:S10]  /*8e80*/  MUFU.TANH R100, R154 ;  /* 0x0000009a00647308 */ /* 0x0002740000002400 */
[----:B------:R-:W1:Y:S10]  /*8e90*/  MUFU.TANH R152, R152 ;  /* 0x0000009800987308 */ /* 0x000e740000002400 */
[----:B------:R-:W1:Y:S10]  /*8ea0*/  MUFU.TANH R90, R90 ;  /* 0x0000005a005a7308 */ /* 0x000e740000002400 */
[----:B------:R-:W1:Y:S10]  /*8eb0*/  MUFU.TANH R89, R89 ;  /* 0x0000005900597308 */ /* 0x000e740000002400 */
[----:B------:R-:W1:Y:S10]  /*8ec0*/  MUFU.TANH R88, R88 ;  /* 0x0000005800587308 */ /* 0x000e740000002400 */
[----:B------:R1:W1:Y:S10]  /*8ed0*/  MUFU.TANH R101, R123 ;  /* 0x0000007b00657308 */ /* 0x0002740000002400 */
[----:B------:R1:W1:Y:S10]  /*8ee0*/  MUFU.TANH R96, R91 ;  /* 0x0000005b00607308 */ /* 0x0002740000002400 */
[----:B------:R-:W1:Y:S10]  /*8ef0*/  MUFU.TANH R87, R87 ;  /* 0x0000005700577308 */ /* 0x000e740000002400 */
[----:B------:R-:W1:Y:S01]  /*8f00*/  MUFU.TANH R86, R86 ;  /* 0x0000005600567308 */ /* 0x000e620000002400 */
[----:B--234-:R-:W-:Y:S05]  /*8f10*/  @!P0 BRA `(.L_x_4400) ;  /* 0x0000000400b88947 */ /* 0x01cfea0003800000 */
        /* <DEDUP_REMOVED lines=8> */
[----:B------:R-:W-:Y:S08]  /*8fa0*/  @!P4 BRA `(.L_x_4401) ;  /* 0x000000040000c947 */ /* 0x000ff00003800000 */
[----:B------:R-:W-:Y:S01]  /*8fb0*/  IMAD.MOV.U32 R10, RZ, RZ, RZ ;  /* 0x000000ffff0a7224 */ /* 0x000fe200078e00ff */
[----:B------:R-:W2:Y:S02]  /*8fc0*/  LDC R5, c[0x0][0x4f0] ;  /* 0x00013c00ff057b82 */ /* 0x000ea40000000800 */
[-C--:B--2---:R-:W-:Y:S04]  /*8fd0*/  IABS R4, R5.reuse ;  /* 0x0000000500047213 */ /* 0x084fe80000000000 */
[----:B------:R-:W2:Y:S10]  /*8fe0*/  I2F.RP R7, R4 ;  /* 0x0000000400077306 */ /* 0x000eb40000209400 */
[----:B--2---:R-:W2:Y:S02]  /*8ff0*/  MUFU.RCP R6, R7 ;  /* 0x0000000700067308 */ /* 0x004ea40000001000 */
[----:B--2---:R-:W-:Y:S08]  /*9000*/  VIADD R12, R6, 0xffffffe ;  /* 0x0ffffffe060c7836 */ /* 0x004ff00000000000 */
[----:B------:R-:W2:Y:S02]  /*9010*/  F2I.FTZ.U32.TRUNC.NTZ R11, R12 ;  /* 0x0000000c000b7305 */ /* 0x000ea4000021f000 */
[--C-:B--2---:R-:W-:Y:S01]  /*9020*/  IMAD.MOV R6, RZ, RZ, -R11.reuse ;  /* 0x000000ffff067224 */ /* 0x104fe200078e0a0b */
[----:B------:R-:W-:Y:S03]  /*9030*/  IADD3 R12, PT, PT, R144, -0x80, RZ ;  /* 0xffffff80900c7810 */ /* 0x000fe60007ffe0ff */
[----:B------:R-:W-:Y:S04]  /*9040*/  IMAD R6, R6, R4, RZ ;  /* 0x0000000406067224 */ /* 0x000fe800078e02ff */
[----:B------:R-:W-:Y:S01]  /*9050*/  IMAD.HI.U32 R10, R11, R6, R10 ;  /* 0x000000060b0a7227 */ /* 0x000fe200078e000a */
[----:B------:R-:W-:Y:S04]  /*9060*/  IADD3 R6, PT, PT, R144, -0x40, RZ ;  /* 0xffffffc090067810 */ /* 0x000fe80007ffe0ff */
        /* <DEDUP_REMOVED lines=52> */
.L_x_4401:
[--C-:B-1----:R-:W-:Y:S01]  /*93b0*/  @!P3 IMAD.MOV.U32 R123, RZ, RZ, R121.reuse ;  /* 0x000000ffff7bb224 */ /* 0x102fe200078e0079 */
        /* <DEDUP_REMOVED lines=36> */
.L_x_4400:
[C---:B------:R-:W-:Y:S01]  /*9600*/  IADD3 R10, PT, PT, R142.reuse, -0x20, RZ ;  /* 0xffffffe08e0a7810 */ /* 0x040fe20007ffe0ff */
[----:B------:R-:W-:Y:S01]  /*9610*/  LDSM.16.MT88.4 R92, [R114+0x6000] ;  /* 0x00600000725c783b */ /* 0x000fe20000004200 */
[----:B--2---:R-:W-:Y:S02]  /*9620*/  I2FP.F32.U32 R5, R142 ;  /* 0x0000008e00057245 */ /* 0x004fe40000201000 */
[----:B------:R-:W-:Y:S02]  /*9630*/  I2FP.F32.U32 R10, R10 ;  /* 0x0000000a000a7245 */ /* 0x000fe40000201000 */
[----:B------:R-:W-:Y:S01]  /*9640*/  IADD3 R4, PT, PT, R142, -0xf, RZ ;  /* 0xfffffff18e047810 */ /* 0x000fe20007ffe0ff */
[CC--:B-1----:R-:W-:Y:S01]  /*9650*/  FFMA.FTZ R105, R0.reuse, R5.reuse, R105 ;  /* 0x0000000500697223 */ /* 0x0c2fe20000010069 */
[C---:B------:R-:W-:Y:S01]  /*9660*/  FFMA.FTZ R104, R0.reuse, R5, R104 ;  /* 0x0000000500687223 */ /* 0x040fe20000010068 */
[CC--:B------:R-:W-:Y:S01]  /*9670*/  FFMA.FTZ R157, R0.reuse, R10.reuse, R157 ;  /* 0x0000000a009d7223 */ /* 0x0c0fe2000001009d */
[----:B------:R-:W-:Y:S01]  /*9680*/  FFMA.FTZ R10, R0, R10, R3 ;  /* 0x0000000a000a7223 */ /* 0x000fe20000010003 */
[C---:B------:R-:W-:Y:S02]  /*9690*/  IADD3 R5, PT, PT, R142.reuse, -0x10, RZ ;  /* 0xfffffff08e057810 */ /* 0x040fe40007ffe0ff */
[C---:B------:R-:W-:Y:S02]  /*96a0*/  IADD3 R3, PT, PT, R142.reuse, -0x17, RZ ;  /* 0xffffffe98e037810 */ /* 0x040fe40007ffe0ff */
[----:B------:R-:W-:Y:S02]  /*96b0*/  I2FP.F32.U32 R4, R4 ;  /* 0x0000000400047245 */ /* 0x000fe40000201000 */
[C---:B------:R-:W-:Y:S02]  /*96c0*/  IADD3 R7, PT, PT, R142.reuse, -0x7, RZ ;  /* 0xfffffff98e077810 */ /* 0x040fe40007ffe0ff */
[----:B------:R-:W-:Y:S01]  /*96d0*/  IADD3 R16, PT, PT, R142, -0x1f, RZ ;  /* 0xffffffe18e107810 */ /* 0x000fe20007ffe0ff */
[CC--:B------:R-:W-:Y:S01]  /*96e0*/  FFMA.FTZ R151, R0.reuse, R4.reuse, R151 ;  /* 0x0000000400977223 */ /* 0x0c0fe20000010097 */
[----:B------:R-:W-:Y:S01]  /*96f0*/  I2FP.F32.U32 R5, R5 ;  /* 0x0000000500057245 */ /* 0x000fe20000201000 */
[C---:B------:R-:W-:Y:S01]  /*9700*/  FFMA.FTZ R148, R0.reuse, R4, R148 ;  /* 0x0000000400947223 */ /* 0x040fe20000010094 */
[----:B------:R-:W-:Y:S02]  /*9710*/  I2FP.F32.U32 R3, R3 ;  /* 0x0000000300037245 */ /* 0x000fe40000201000 */
[----:B------:R-:W-:Y:S01]  /*9720*/  I2FP.F32.U32 R7, R7 ;  /* 0x0000000700077245 */ /* 0x000fe20000201000 */
[-C--:B------:R-:W-:Y:S01]  /*9730*/  FFMA.FTZ R150, R0, R5.reuse, R150 ;  /* 0x0000000500967223 */ /* 0x080fe20000010096 */
[----:B------:R-:W-:Y:S01]  /*9740*/  IADD3 R12, PT, PT, R142, -0x18, RZ ;  /* 0xffffffe88e0c7810 */ /* 0x000fe20007ffe0ff */
[C---:B------:R-:W-:Y:S01]  /*9750*/  FFMA.FTZ R153, R0.reuse, R5, R153 ;  /* 0x0000000500997223 */ /* 0x040fe20000010099 */
[----:B------:R-:W-:Y:S01]  /*9760*/  I2FP.F32.U32 R16, R16 ;  /* 0x0000001000107245 */ /* 0x000fe20000201000 */
[-C--:B------:R-:W-:Y:S01]  /*9770*/  FFMA.FTZ R8, R0, R3.reuse, R8 ;  /* 0x0000000300087223 */ /* 0x080fe20000010008 */
[----:B------:R-:W-:Y:S01]  /*9780*/  IADD3 R4, PT, PT, R142, 0x8, RZ ;  /* 0x000000088e047810 */ /* 0x000fe20007ffe0ff */
[----:B------:R-:W-:Y:S01]  /*9790*/  FFMA.FTZ R163, R0, R3, R163 ;  /* 0x0000000300a37223 */ /* 0x000fe200000100a3 */
[----:B------:R-:W-:Y:S01]  /*97a0*/  IADD3 R5, PT, PT, R142, 0x1, RZ ;  /* 0x000000018e057810 */ /* 0x000fe20007ffe0ff */
[C---:B------:R-:W-:Y:S01]  /*97b0*/  FFMA.FTZ R123, R0.reuse, R7, R2 ;  /* 0x00000007007b7223 */ /* 0x040fe20000010002 */
[----:B------:R-:W-:Y:S01]  /*97c0*/  I2FP.F32.U32 R12, R12 ;  /* 0x0000000c000c7245 */ /* 0x000fe20000201000 */
[C---:B------:R-:W-:Y:S01]  /*97d0*/  FFMA.FTZ R161, R0.reuse, R16, R161 ;  /* 0x0000001000a17223 */ /* 0x040fe200000100a1 */
[----:B------:R-:W-:Y:S01]  /*97e0*/  I2FP.F32.U32 R2, R4 ;  /* 0x0000000400027245 */ /* 0x000fe20000201000 */
[----:B------:R-:W-:Y:S01]  /*97f0*/  FFMA.FTZ R16, R0, R16, R155 ;  /* 0x0000001000107223 */ /* 0x000fe2000001009b */
[----:B------:R-:W-:Y:S01]  /*9800*/  IADD3 R3, PT, PT, R142, -0x8, RZ ;  /* 0xfffffff88e037810 */ /* 0x000fe20007ffe0ff */
[C---:B------:R-:W-:Y:S01]  /*9810*/  FFMA.FTZ R165, R0.reuse, R12, R165 ;  /* 0x0000000c00a57223 */ /* 0x040fe200000100a5 */
[----:B------:R-:W-:Y:S01]  /*9820*/  I2FP.F32.U32 R5, R5 ;  /* 0x0000000500057245 */ /* 0x000fe20000201000 */
[CC--:B------:R-:W-:Y:S01]  /*9830*/  FFMA.FTZ R103, R0.reuse, R2.reuse, R103 ;  /* 0x0000000200677223 */ /* 0x0c0fe20000010067 */
[----:B------:R-:W-:Y:S01]  /*9840*/  I2FP.F32.U32 R3, R3 ;  /* 0x0000000300037245 */ /* 0x000fe20000201000 */
[C---:B------:R-:W-:Y:S01]  /*9850*/  FFMA.FTZ R98, R0.reuse, R2, R98 ;  /* 0x0000000200627223 */ /* 0x040fe20000010062 */
[----:B------:R-:W-:Y:S01]  /*9860*/  FMNMX3.FTZ R2, R85, R157, R161, !PT ;  /* 0x0000009d55027276 */ /* 0x000fe200078100a1 */
[C---:B------:R-:W-:Y:S01]  /*9870*/  FFMA.FTZ R12, R0.reuse, R12, R159 ;  /* 0x0000000c000c7223 */ /* 0x040fe2000001009f */
[CC--:B------:R-:W-:Y:S01]  /*9880*/  FFMA.FTZ R102, R0.reuse, R5.reuse, R102 ;  /* 0x0000000500667223 */ /* 0x0c0fe20000010066 */
[----:B------:R-:W-:Y:S01]  /*9890*/  FFMA.FTZ R99, R0, R5, R99 ;  /* 0x0000000500637223 */ /* 0x000fe20000010063 */
[----:B------:R-:W-:Y:S01]  /*98a0*/  FMNMX3.FTZ R5, R84, R10, R16, !PT ;  /* 0x0000000a54057276 */ /* 0x000fe20007810010 */
[CC--:B------:R-:W-:Y:S01]  /*98b0*/  FFMA.FTZ R149, R0.reuse, R3.reuse, R149 ;  /* 0x0000000300957223 */ /* 0x0c0fe20000010095 */
[----:B------:R-:W-:Y:S01]  /*98c0*/  FFMA.FTZ R146, R0, R3, R146 ;  /* 0x0000000300927223 */ /* 0x000fe20000010092 */
[----:B------:R-:W-:Y:S01]  /*98d0*/  IADD3 R3, PT, PT, R142, 0x9, RZ ;  /* 0x000000098e037810 */ /* 0x000fe20007ffe0ff */
[----:B------:R-:W-:Y:S01]  /*98e0*/  FFMA.FTZ R110, R0, R7, R110 ;  /* 0x00000007006e7223 */ /* 0x000fe2000001006e */
[----:B------:R-:W-:Y:S02]  /*98f0*/  FMNMX3.FTZ R2, R2, R165, R163, !PT ;  /* 0x000000a502027276 */ /* 0x000fe400078100a3 */
[----:B------:R-:W-:Y:S02]  /*9900*/  FMNMX3.FTZ R5, R5, R12, R8, !PT ;  /* 0x0000000c05057276 */ /* 0x000fe40007810008 */
[----:B------:R-:W-:Y:S02]  /*9910*/  I2FP.F32.U32 R3, R3 ;  /* 0x0000000300037245 */ /* 0x000fe40000201000 */
[----:B------:R-:W-:Y:S02]  /*9920*/  FMNMX3.FTZ R2, R2, R153, R151, !PT ;  /* 0x0000009902027276 */ /* 0x000fe40007810097 */
[----:B------:R-:W-:Y:S01]  /*9930*/  IADD3 R91, PT, PT, R142, 0x10, RZ ;  /* 0x000000108e5b7810 */ /* 0x000fe20007ffe0ff */
[-C--:B------:R-:W-:Y:S01]  /*9940*/  FFMA.FTZ R100, R0, R3.reuse, R100 ;  /* 0x0000000300647223 */ /* 0x080fe20000010064 */
[----:B------:R-:W-:Y:S01]  /*9950*/  IADD3 R7, PT, PT, R142, 0x11, RZ ;  /* 0x000000118e077810 */ /* 0x000fe20007ffe0ff */
[----:B------:R-:W-:Y:S01]  /*9960*/  FFMA.FTZ R97, R0, R3, R97 ;  /* 0x0000000300617223 */ /* 0x000fe20000010061 */
[----:B------:R-:W-:Y:S02]  /*9970*/  FMNMX3.FTZ R5, R5, R150, R148, !PT ;  /* 0x0000009605057276 */ /* 0x000fe40007810094 */
[----:B------:R-:W-:Y:S02]  /*9980*/  FMNMX3.FTZ R2, R2, R149, R123, !PT ;  /* 0x0000009502027276 */ /* 0x000fe4000781007b */
[----:B------:R-:W-:Y:S02]  /*9990*/  I2FP.F32.U32 R91, R91 ;  /* 0x0000005b005b7245 */ /* 0x000fe40000201000 */
[----:B------:R-:W-:Y:S02]  /*99a0*/  I2FP.F32.U32 R7, R7 ;  /* 0x0000000700077245 */ /* 0x000fe40000201000 */
[----:B------:R-:W-:Y:S01]  /*99b0*/  IADD3 R3, PT, PT, R142, 0x19, RZ ;  /* 0x000000198e037810 */ /* 0x000fe20007ffe0ff */
[----:B------:R-:W-:Y:S01]  /*99c0*/  FFMA.FTZ R89, R0, R91, R89 ;  /* 0x0000005b00597223 */ /* 0x000fe20000010059 */
[----:B------:R-:W-:Y:S01]  /*99d0*/  IADD3 R4, PT, PT, R142, 0x18, RZ ;  /* 0x000000188e047810 */ /* 0x000fe20007ffe0ff */
[C---:B------:R-:W-:Y:S01]  /*99e0*/  FFMA.FTZ R88, R0.reuse, R7, R88 ;  /* 0x0000000700587223 */ /* 0x040fe20000010058 */
[----:B------:R-:W-:Y:S01]  /*99f0*/  FMNMX3.FTZ R5, R5, R146, R110, !PT ;  /* 0x0000009205057276 */ /* 0x000fe2000781006e */
[----:B------:R-:W-:Y:S01]  /*9a00*/  FFMA.FTZ R91, R0, R91, R152 ;  /* 0x0000005b005b7223 */ /* 0x000fe20000010098 */
        /* <DEDUP_REMOVED lines=17> */
[----:B------:R-:W-:Y:S02]  /*9b20*/  IADD3 R144, PT, PT, R144, -0x40, RZ ;  /* 0xffffffc090907810 */ /* 0x000fe40007ffe0ff */
        /* <DEDUP_REMOVED lines=8> */
[C---:B------:R-:W-:Y:S01]  /*9bb0*/  FADD.FTZ R5, -R3.reuse, R84 ;  /* 0x0000005403057221 */ /* 0x040fe20000010100 */
[----:B------:R-:W-:Y:S01]  /*9bc0*/  FMUL.FTZ R107, R3, UR4 ;  /* 0x00000004036b7c20 */ /* 0x000fe20008410000 */
[C---:B------:R-:W-:Y:S01]  /*9bd0*/  FSETP.NEU.FTZ.AND P0, PT, R2.reuse, -INF , PT ;  /* 0xff8000000200780b */ /* 0x040fe20003f1d000 */
[C---:B------:R-:W-:Y:S01]  /*9be0*/  FADD.FTZ R4, -R2.reuse, R85 ;  /* 0x0000005502047221 */ /* 0x040fe20000010100 */
[----:B------:R-:W-:Y:S01]  /*9bf0*/  FMUL.FTZ R84, R5, UR4 ;  /* 0x0000000405547c20 */ /* 0x000fe20008410000 */
[----:B------:R-:W-:Y:S02]  /*9c00*/  FMUL.FTZ R108, R2, UR4 ;  /* 0x00000004026c7c20 */ /* 0x000fe40008410000 */
[----:B------:R-:W-:Y:S03]  /*9c10*/  FMUL.FTZ R6, R4, UR4 ;  /* 0x0000000404067c20 */ /* 0x000fe60008410000 */
[----:B------:R-:W1:Y:S01]  /*9c20*/  MUFU.EX2 R84, R84 ;  /* 0x0000005400547308 */ /* 0x000e620000000800 */
[----:B------:R-:W-:Y:S02]  /*9c30*/  FSEL R108, R108, RZ, P0 ;  /* 0x000000ff6c6c7208 */ /* 0x000fe40000000000 */
[----:B------:R-:W-:Y:S03]  /*9c40*/  FSETP.NEU.FTZ.AND P0, PT, R3, -INF , PT ;  /* 0xff8000000300780b */ /* 0x000fe60003f1d000 */
[--C-:B------:R-:W-:Y:S01]  /*9c50*/  FFMA.FTZ R9, R157, UR4, -R108.reuse ;  /* 0x000000049d097c23 */ /* 0x100fe2000801086c */
[----:B------:R-:W-:Y:S03]  /*9c60*/  FSEL R107, R107, RZ, P0 ;  /* 0x000000ff6b6b7208 */ /* 0x000fe60000000000 */
[----:B------:R-:W2:Y:S01]  /*9c70*/  MUFU.EX2 R4, R6 ;  /* 0x0000000600047308 */ /* 0x000ea20000000800 */
[--C-:B------:R-:W-:Y:S01]  /*9c80*/  FFMA.FTZ R109, R161, UR4, -R108.reuse ;  /* 0x00000004a16d7c23 */ /* 0x100fe2000801086c */
[--C-:B------:R-:W-:Y:S01]  /*9c90*/  FFMA.FTZ R106, R165, UR4, -R108.reuse ;  /* 0x00000004a56a7c23 */ /* 0x100fe2000801086c */
[--C-:B------:R-:W-:Y:S01]  /*9ca0*/  FFMA.FTZ R85, R163, UR4, -R108.reuse ;  /* 0x00000004a3557c23 */ /* 0x100fe2000801086c */
[--C-:B------:R-:W-:Y:S01]  /*9cb0*/  FFMA.FTZ R111, R10, UR4, -R107.reuse ;  /* 0x000000040a6f7c23 */ /* 0x100fe2000801086b */
[--C-:B------:R-:W-:Y:S01]  /*9cc0*/  FFMA.FTZ R105, R105, UR4, -R108.reuse ;  /* 0x0000000469697c23 */ /* 0x100fe2000801086c */
[----:B------:R-:W-:Y:S01]  /*9cd0*/  FFMA.FTZ R102, R102, UR4, -R108 ;  /* 0x0000000466667c23 */ /* 0x000fe2000801086c */
[--C-:B------:R-:W-:Y:S03]  /*9ce0*/  FFMA.FTZ R99, R99, UR4, -R107.reuse ;  /* 0x0000000463637c23 */ /* 0x100fe6000801086b */
[----:B------:R-:W3:Y:S01]  /*9cf0*/  MUFU.EX2 R9, R9 ;  /* 0x0000000900097308 */ /* 0x000ee20000000800 */
        /* <DEDUP_REMOVED lines=8> */
[C---:B--2---:R-:W-:Y:S01]  /*9d80*/  FMUL.FTZ R10, R4.reuse, R78 ;  /* 0x0000004e040a7220 */ /* 0x044fe20000410000 */
[C---:B------:R-:W-:Y:S01]  /*9d90*/  FMUL.FTZ R18, R4.reuse, R70 ;  /* 0x0000004604127220 */ /* 0x040fe20000410000 */
[----:B------:R-:W-:Y:S01]  /*9da0*/  FMUL.FTZ R19, R4, R71 ;  /* 0x0000004704137220 */ /* 0x000fe20000410000 */
[--C-:B------:R-:W-:Y:S01]  /*9db0*/  FFMA.FTZ R71, R12, UR4, -R107.reuse ;  /* 0x000000040c477c23 */ /* 0x100fe2000801086b */
[--C-:B------:R-:W-:Y:S01]  /*9dc0*/  FFMA.FTZ R70, R8, UR4, -R107.reuse ;  /* 0x0000000408467c23 */ /* 0x100fe2000801086b */
[----:B------:R-:W-:Y:S01]  /*9dd0*/  FFMA.FTZ R78, R16, UR4, -R107 ;  /* 0x00000004104e7c23 */ /* 0x000fe2000801086b */
[C---:B------:R-:W-:Y:S01]  /*9de0*/  FMUL.FTZ R14, R4.reuse, R74 ;  /* 0x0000004a040e7220 */ /* 0x040fe20000410000 */
[----:B------:R-:W-:Y:S01]  /*9df0*/  FMUL.FTZ R15, R4, R75 ;  /* 0x0000004b040f7220 */ /* 0x000fe20000410000 */
[----:B------:R-:W-:Y:S01]  /*9e00*/  FMUL.FTZ R12, R84, R72 ;  /* 0x00000048540c7220 */ /* 0x000fe20000410000 */
[----:B------:R-:W-:Y:S01]  /*9e10*/  MUFU.EX2 R71, R71 ;  /* 0x0000004700477308 */ /* 0x000fe20000000800 */
[----:B------:R-:W1:Y:S01]  /*9e20*/  LDSM.16.MT88.4 R72, [R112+0x6000] ;  /* 0x006000007048783b */ /* 0x000e620000004200 */
        /* <DEDUP_REMOVED lines=10> */
[C---:B---3--:R-:W-:Y:S01]  /*9ed0*/  FFMA.FTZ R62, R4.reuse, R147, R9 ;  /* 0x00000093043e7223 */ /* 0x048fe20000010009 */
        /* <DEDUP_REMOVED lines=12> */
[----:B------:R-:W3:Y:S01]  /*9fa0*/  LDSM.16.MT88.4 R64, [R114+0x7000] ;  /* 0x007000007240783b */ /* 0x000ee20000004200 */
[----:B------:R-:W-:Y:S01]  /*9fb0*/  FMUL.FTZ R4, R84, R80 ;  /* 0x0000005054047220 */ /* 0x000fe20000410000 */
[----:B--2---:R-:W-:Y:S01]  /*9fc0*/  F2FP.F16.F32.PACK_AB R82, R70, R71 ;  /* 0x000000474652723e */ /* 0x004fe200000000ff */
[C---:B------:R-:W-:Y:S01]  /*9fd0*/  FMUL.FTZ R8, R84.reuse, R76 ;  /* 0x0000004c54087220 */ /* 0x040fe20000410000 */
[C---:B------:R-:W-:Y:S01]  /*9fe0*/  F2FP.F16.F32.PACK_AB R81, R109.reuse, R9 ;  /* 0x000000096d51723e */ /* 0x040fe200000000ff */
[C---:B------:R-:W-:Y:S01]  /*9ff0*/  FMUL.FTZ R9, R84.reuse, R77 ;  /* 0x0000004d54097220 */ /* 0x040fe20000410000 */
[C---:B------:R-:W-:Y:S03]  /*a000*/  FMUL.FTZ R16, R84.reuse, R68 ;  /* 0x0000004454107220 */ /* 0x040fe60000410000 */
[----:B------:R-:W2:Y:S01]  /*a010*/  MUFU.EX2 R85, R85 ;  /* 0x0000005500557308 */ /* 0x000ea20000000800 */
[----:B------:R-:W4:Y:S01]  /*a020*/  LDSM.16.MT88.4 R56, [R112+0x7000] ;  /* 0x007000007038783b */ /* 0x000f220000004200 */
[C---:B------:R-:W-:Y:S01]  /*a030*/  FMUL.FTZ R32, R84.reuse, R52 ;  /* 0x0000003454207220 */ /* 0x040fe20000410000 */
[C---:B------:R-:W-:Y:S01]  /*a040*/  FMUL.FTZ R33, R84.reuse, R53 ;  /* 0x0000003554217220 */ /* 0x040fe20000410000 */
[C---:B------:R-:W-:Y:S01]  /*a050*/  FMUL.FTZ R24, R84.reuse, R60 ;  /* 0x0000003c54187220 */ /* 0x040fe20000410000 */
[C---:B------:R-:W-:Y:S01]  /*a060*/  FMUL.FTZ R25, R84.reuse, R61 ;  /* 0x0000003d54197220 */ /* 0x040fe20000410000 */
[C---:B------:R-:W-:Y:S01]  /*a070*/  FMUL.FTZ R36, R84.reuse, R36 ;  /* 0x0000002454247220 */ /* 0x040fe20000410000 */
[C---:B------:R-:W-:Y:S03]  /*a080*/  FMUL.FTZ R37, R84.reuse, R37 ;  /* 0x0000002554257220 */ /* 0x040fe60000410000 */
[----:B------:R-:W5:Y:S01]  /*a090*/  MUFU.EX2 R111, R111 ;  /* 0x0000006f006f7308 */ /* 0x000f620000000800 */
[----:B------:R-:W4:Y:S01]  /*a0a0*/  LDSM.16.MT88.4 R52, [R114+0x8000] ;  /* 0x008000007234783b */ /* 0x000f220000004200 */
[C---:B------:R-:W-:Y:S01]  /*a0b0*/  FMUL.FTZ R40, R84.reuse, R40 ;  /* 0x0000002854287220 */ /* 0x040fe20000410000 */
[C---:B------:R-:W-:Y:S01]  /*a0c0*/  FMUL.FTZ R41, R84.reuse, R41 ;  /* 0x0000002954297220 */ /* 0x040fe20000410000 */
[C---:B------:R-:W-:Y:S01]  /*a0d0*/  FMUL.FTZ R44, R84.reuse, R44 ;  /* 0x0000002c542c7220 */ /* 0x040fe20000410000 */
[C---:B------:R-:W-:Y:S01]  /*a0e0*/  FMUL.FTZ R45, R84.reuse, R45 ;  /* 0x0000002d542d7220 */ /* 0x040fe20000410000 */
[C---:B------:R-:W-:Y:S01]  /*a0f0*/  FMUL.FTZ R48, R84.reuse, R48 ;  /* 0x0000003054307220 */ /* 0x040fe20000410000 */
[----:B------:R-:W-:Y:S01]  /*a100*/  FMUL.FTZ R49, R84, R49 ;  /* 0x0000003154317220 */ /* 0x000fe20000410000 */
[----:B------:R-:W-:Y:S01]  /*a110*/  FADD.FTZ R109, R109, R62 ;  /* 0x0000003e6d6d7221 */ /* 0x000fe20000010000 */
[----:B--2---:R-:W-:Y:S01]  /*a120*/  F2FP.F16.F32.PACK_AB R83, R85, R106 ;  /* 0x0000006a5553723e */ /* 0x004fe200000000ff */
[----:B------:R-:W-:Y:S01]  /*a130*/  LDSM.16.MT88.4 R60, [R112+0x6800] ;  /* 0x00680000703c783b */ /* 0x000fe20000004200 */
[--C-:B------:R-:W-:Y:S01]  /*a140*/  FFMA.FTZ R69, R89, UR4, -R108.reuse ;  /* 0x0000000459457c23 */ /* 0x100fe2000801086c */
[--C-:B------:R-:W-:Y:S01]  /*a150*/  FFMA.FTZ R68, R88, UR4, -R108.reuse ;  /* 0x0000000458447c23 */ /* 0x100fe2000801086c */
[----:B------:R-:W-:Y:S01]  /*a160*/  MUFU.EX2 R105, R105 ;  /* 0x0000006900697308 */ /* 0x000fe20000000800 */
[--C-:B------:R-:W-:Y:S01]  /*a170*/  FFMA.FTZ R98, R98, UR4, -R107.reuse ;  /* 0x0000000462627c23 */ /* 0x100fe2000801086b */
[----:B------:R-:W-:Y:S01]  /*a180*/  FFMA.FTZ R97, R97, UR4, -R107 ;  /* 0x0000000461617c23 */ /* 0x000fe2000801086b */
[----:B------:R-:W-:Y:S01]  /*a190*/  FFMA.FTZ R89, R87, UR4, -R108 ;  /* 0x0000000457597c23 */ /* 0x000fe2000801086c */
[----:B-----5:R-:W-:Y:S01]  /*a1a0*/  F2FP.F16.F32.PACK_AB R80, R78, R111 ;  /* 0x0000006f4e50723e */ /* 0x020fe200000000ff */
[----:B------:R-:W-:Y:S01]  /*a1b0*/  FFMA.FTZ R111, R84, R145, R111 ;  /* 0x00000091546f7223 */ /* 0x000fe2000001006f */
[----:B------:R-:W-:Y:S01]  /*a1c0*/  FFMA.FTZ R88, R101, UR4, -R107 ;  /* 0x0000000465587c23 */ /* 0x000fe2000801086b */
[----:B------:R-:W-:Y:S03]  /*a1d0*/  FADD.FTZ R106, R106, R109 ;  /* 0x0000006d6a6a7221 */ /* 0x000fe60000010000 */
[----:B------:R-:W-:Y:S01]  /*a1e0*/  MUFU.EX2 R102, R102 ;  /* 0x0000006600667308 */ /* 0x000fe20000000800 */
[----:B------:R-:W-:Y:S01]  /*a1f0*/  FADD.FTZ R78, R78, R111 ;  /* 0x0000006f4e4e7221 */ /* 0x000fe20000010000 */
[----:B------:R-:W-:Y:S01]  /*a200*/  ISETP.NE.AND P0, PT, R143, RZ, PT ;  /* 0x000000ff8f00720c */ /* 0x000fe20003f05270 */
[C---:B------:R-:W-:Y:S05]  /*a210*/  HMMA.16816.F32 R4, R80.reuse, R92, R4 ;  /* 0x0000005c5004723c */ /* 0x040fea0000001804 */
[----:B------:R-:W-:Y:S02]  /*a220*/  FADD.FTZ R71, R71, R78 ;  /* 0x0000004e47477221 */ /* 0x000fe40000010000 */
[----:B------:R-:W-:Y:S01]  /*a230*/  MUFU.EX2 R99, R99 ;  /* 0x0000006300637308 */ /* 0x000fe20000000800 */
[----:B------:R-:W-:Y:S01]  /*a240*/  LDSM.16.MT88.4 R76, [R114+0x6c00] ;  /* 0x006c0000724c783b */ /* 0x000fe20000004200 */
[C---:B------:R-:W-:Y:S03]  /*a250*/  HMMA.16816.F32 R8, R80.reuse, R94, R8 ;  /* 0x0000005e5008723c */ /* 0x040fe60000001808 */
[----:B------:R-:W-:Y:S01]  /*a260*/  FADD.FTZ R71, R70, R71 ;  /* 0x0000004746477221 */ /* 0x000fe20000010000 */
[--C-:B------:R-:W-:Y:S01]  /*a270*/  FFMA.FTZ R95, R100, UR4, -R108.reuse ;  /* 0x00000004645f7c23 */ /* 0x100fe2000801086c */
[----:B------:R-:W-:Y:S03]  /*a280*/  FFMA.FTZ R94, R103, UR4, -R108 ;  /* 0x00000004675e7c23 */ /* 0x000fe6000801086c */
[----:B------:R-:W-:Y:S01]  /*a290*/  MUFU.EX2 R98, R98 ;  /* 0x0000006200627308 */ /* 0x000fe20000000800 */
[--C-:B------:R-:W-:Y:S01]  /*a2a0*/  FFMA.FTZ R100, R104, UR4, -R107.reuse ;  /* 0x0000000468647c23 */ /* 0x100fe2000801086b */
[C---:B-1----:R-:W-:Y:S03]  /*a2b0*/  HMMA.16816.F32 R12, R80.reuse, R72, R12 ;  /* 0x00000048500c723c */ /* 0x042fe6000000180c */
[----:B------:R-:W-:Y:S01]  /*a2c0*/  FADD.FTZ R106, R85, R106 ;  /* 0x0000006a556a7221 */ /* 0x000fe20000010000 */
[--C-:B------:R-:W-:Y:S01]  /*a2d0*/  FFMA.FTZ R92, R123, UR4, -R108.reuse ;  /* 0x000000047b5c7c23 */ /* 0x100fe2000801086c */
[--C-:B------:R-:W-:Y:S03]  /*a2e0*/  FFMA.FTZ R73, R148, UR4, -R107.reuse ;  /* 0x0000000494497c23 */ /* 0x100fe6000801086b */
[----:B------:R-:W-:Y:S01]  /*a2f0*/  MUFU.EX2 R94, R94 ;  /* 0x0000005e005e7308 */ /* 0x000fe20000000800 */
[--C-:B------:R-:W-:Y:S01]  /*a300*/  FFMA.FTZ R72, R146, UR4, -R107.reuse ;  /* 0x0000000492487c23 */ /* 0x100fe2000801086b */
[C---:B------:R-:W-:Y:S03]  /*a310*/  HMMA.16816.F32 R16, R80.reuse, R74, R16 ;  /* 0x0000004a5010723c */ /* 0x040fe60000001810 */
[--C-:B------:R-:W-:Y:S01]  /*a320*/  FFMA.FTZ R75, R91, UR4, -R107.reuse ;  /* 0x000000045b4b7c23 */ /* 0x100fe2000801086b */
[--C-:B------:R-:W-:Y:S01]  /*a330*/  FFMA.FTZ R74, R90, UR4, -R107.reuse ;  /* 0x000000045a4a7c23 */ /* 0x100fe2000801086b */
[--C-:B------:R-:W-:Y:S03]  /*a340*/  FFMA.FTZ R93, R110, UR4, -R107.reuse ;  /* 0x000000046e5d7c23 */ /* 0x100fe6000801086b */
[----:B------:R-:W-:Y:S01]  /*a350*/  MUFU.EX2 R91, R69 ;  /* 0x00000045005b7308 */ /* 0x000fe20000000800 */
[C---:B---3--:R-:W-:Y:S03]  /*a360*/  HMMA.16816.F32 R20, R80.reuse, R64, R20 ;  /* 0x000000405014723c */ /* 0x048fe60000001814 */
[--C-:B------:R-:W-:Y:S01]  /*a370*/  FFMA.FTZ R64, R151, UR4, -R108.reuse ;  /* 0x0000000497407c23 */ /* 0x100fe2000801086c */
[--C-:B------:R-:W-:Y:S05]  /*a380*/  FFMA.FTZ R65, R149, UR4, -R108.reuse ;  /* 0x0000000495417c23 */ /* 0x100fea000801086c */
[----:B------:R-:W1:Y:S01]  /*a390*/  MUFU.EX2 R90, R68 ;  /* 0x00000044005a7308 */ /* 0x000e620000000800 */
[C---:B------:R-:W-:Y:S03]  /*a3a0*/  HMMA.16816.F32 R24, R80.reuse, R66, R24 ;  /* 0x000000425018723c */ /* 0x040fe60000001818 */
[--C-:B------:R-:W-:Y:S01]  /*a3b0*/  FFMA.FTZ R66, R150, UR4, -R107.reuse ;  /* 0x0000000496427c23 */ /* 0x100fe2000801086b */
[--C-:B------:R-:W-:Y:S01]  /*a3c0*/  FFMA.FTZ R67, R153, UR4, -R108.reuse ;  /* 0x0000000499437c23 */ /* 0x100fe2000801086c */
[----:B------:R-:W-:Y:S04]  /*a3d0*/  FFMA.FTZ R108, R86, UR4, -R108 ;  /* 0x00000004566c7c23 */ /* 0x000fe8000801086c */
[----:B------:R-:W-:Y:S01]  /*a3e0*/  MUFU.EX2 R95, R95 ;  /* 0x0000005f005f7308 */ /* 0x000fe20000000800 */
[----:B------:R-:W-:Y:S01]  /*a3f0*/  FFMA.FTZ R107, R96, UR4, -R107 ;  /* 0x00000004606b7c23 */ /* 0x000fe2000801086b */
[C---:B----4-:R-:W-:Y:S08]  /*a400*/  HMMA.16816.F32 R28, R80.reuse, R56, R28 ;  /* 0x00000038501c723c */ /* 0x050ff0000000181c */
[----:B------:R-:W-:Y:S01]  /*a410*/  MUFU.EX2 R66, R66 ;  /* 0x0000004200427308 */ /* 0x000fe20000000800 */
[----:B-1----:R-:W-:Y:S01]  /*a420*/  F2FP.F16.F32.PACK_AB R85, R90, R91 ;  /* 0x0000005b5a55723e */ /* 0x002fe200000000ff */
[C---:B------:R-:W-:Y:S01]  /*a430*/  HMMA.16816.F32 R32, R80.reuse, R58, R32 ;  /* 0x0000003a5020723c */ /* 0x040fe20000001820 */
[----:B------:R-:W-:Y:S07]  /*a440*/  LDSM.16.MT88.4 R56, [R114+0x6400] ;  /* 0x006400007238783b */ /* 0x000fee0000004200 */
[----:B------:R-:W-:Y:S01]  /*a450*/  MUFU.EX2 R100, R100 ;  /* 0x0000006400647308 */ /* 0x000fe20000000800 */
[C---:B------:R-:W-:Y:S09]  /*a460*/  HMMA.16816.F32 R36, R80.reuse, R52, R36 ;  /* 0x000000345024723c */ /* 0x040ff20000001824 */
[----:B------:R-:W-:Y:S01]  /*a470*/  MUFU.EX2 R97, R97 ;  /* 0x0000006100617308 */ /* 0x000fe20000000800 */
[C---:B------:R-:W-:Y:S01]  /*a480*/  HMMA.16816.F32 R40, R80.reuse, R54, R40 ;  /* 0x000000365028723c */ /* 0x040fe20000001828 */
[----:B------:R-:W1:Y:S08]  /*a490*/  LDSM.16.MT88.4 R52, [R112+0x8000] ;  /* 0x008000007034783b */ /* 0x000e700000004200 */
[----:B------:R-:W-:Y:S10]  /*a4a0*/  MUFU.EX2 R67, R67 ;  /* 0x0000004300437308 */ /* 0x000ff40000000800 */
[----:B------:R-:W2:Y:S10]  /*a4b0*/  MUFU.EX2 R64, R64 ;  /* 0x0000004000407308 */ /* 0x000eb40000000800 */
[----:B------:R-:W-:Y:S10]  /*a4c0*/  MUFU.EX2 R65, R65 ;  /* 0x0000004100417308 */ /* 0x000ff40000000800 */
[----:B------:R-:W3:Y:S10]  /*a4d0*/  MUFU.EX2 R92, R92 ;  /* 0x0000005c005c7308 */ /* 0x000ef40000000800 */
[----:B------:R-:W4:Y:S01]  /*a4e0*/  MUFU.EX2 R73, R73 ;  /* 0x0000004900497308 */ /* 0x000f220000000800 */
[C---:B-1----:R-:W-:Y:S03]  /*a4f0*/  HMMA.16816.F32 R44, R80.reuse, R52, R44 ;  /* 0x00000034502c723c */ /* 0x042fe6000000182c */
[----:B--2---:R-:W-:Y:S01]  /*a500*/  F2FP.F16.F32.PACK_AB R53, R64, R67 ;  /* 0x000000434035723e */ /* 0x004fe200000000ff */
[----:B------:R-:W-:Y:S05]  /*a510*/  FADD.FTZ R67, R67, R106 ;  /* 0x0000006a43437221 */ /* 0x000fea0000010000 */
[----:B------:R-:W1:Y:S01]  /*a520*/  MUFU.EX2 R72, R72 ;  /* 0x0000004800487308 */ /* 0x000e620000000800 */
[----:B------:R-:W-:Y:S03]  /*a530*/  HMMA.16816.F32 R48, R80, R54, R48 ;  /* 0x000000365030723c */ /* 0x000fe60000001830 */
[----:B---3--:R-:W-:Y:S01]  /*a540*/  F2FP.F16.F32.PACK_AB R55, R92, R65 ;  /* 0x000000415c37723e */ /* 0x008fe200000000ff */
[----:B------:R-:W-:Y:S05]  /*a550*/  FADD.FTZ R64, R64, R67 ;  /* 0x0000004340407221 */ /* 0x000fea0000010000 */
[----:B------:R-:W2:Y:S01]  /*a560*/  MUFU.EX2 R93, R93 ;  /* 0x0000005d005d7308 */ /* 0x000ea20000000800 */
[----:B----4-:R-:W-:Y:S01]  /*a570*/  F2FP.F16.F32.PACK_AB R52, R73, R66 ;  /* 0x000000424934723e */ /* 0x010fe200000000ff */
[----:B------:R-:W-:Y:S01]  /*a580*/  FADD.FTZ R66, R66, R71 ;  /* 0x0000004742427221 */ /* 0x000fe20000010000 */
[----:B------:R-:W-:Y:S01]  /*a590*/  FADD.FTZ R103, R65, R64 ;  /* 0x0000004041677221 */ /* 0x000fe20000010000 */
[----:B------:R-:W-:Y:S02]  /*a5a0*/  LDSM.16.MT88.4 R68, [R112+0x6c00] ;  /* 0x006c00007044783b */ /* 0x000fe40000004200 */
[----:B------:R-:W-:Y:S01]  /*a5b0*/  FADD.FTZ R73, R73, R66 ;  /* 0x0000004249497221 */ /* 0x000fe20000010000 */
[----:B------:R-:W-:Y:S03]  /*a5c0*/  FADD.FTZ R92, R92, R103 ;  /* 0x000000675c5c7221 */ /* 0x000fe60000010000 */
[----:B------:R-:W-:Y:S01]  /*a5d0*/  MUFU.EX2 R89, R89 ;  /* 0x0000005900597308 */ /* 0x000fe20000000800 */
[----:B-1----:R-:W-:Y:S09]  /*a5e0*/  FADD.FTZ R104, R72, R73 ;  /* 0x0000004948687221 */ /* 0x002ff20000010000 */
[----:B------:R-:W1:Y:S01]  /*a5f0*/  MUFU.EX2 R108, R108 ;  /* 0x0000006c006c7308 */ /* 0x000e620000000800 */
[C---:B--2---:R-:W-:Y:S01]  /*a600*/  F2FP.F16.F32.PACK_AB R54, R93.reuse, R72 ;  /* 0x000000485d36723e */ /* 0x044fe200000000ff */
[----:B------:R-:W-:Y:S06]  /*a610*/  FADD.FTZ R93, R93, R104 ;  /* 0x000000685d5d7221 */ /* 0x000fec0000010000 */
[C---:B------:R-:W-:Y:S02]  /*a620*/  HMMA.16816.F32 R4, R52.reuse, R56, R4 ;  /* 0x000000383404723c */ /* 0x040fe40000001804 */
[----:B------:R-:W-:Y:S06]  /*a630*/  MUFU.EX2 R101, R75 ;  /* 0x0000004b00657308 */ /* 0x000fec0000000800 */
[C---:B------:R-:W-:Y:S01]  /*a640*/  HMMA.16816.F32 R8, R52.reuse, R58, R8 ;  /* 0x0000003a3408723c */ /* 0x040fe20000001808 */
[----:B------:R-:W2:Y:S03]  /*a650*/  LDSM.16.MT88.4 R56, [R112+0x6400] ;  /* 0x006400007038783b */ /* 0x000ea60000004200 */
        /* <DEDUP_REMOVED lines=22> */
[----:B------:R-:W-:Y:S02]  /*a7c0*/  F2FP.F16.F32.PACK_AB R55, R95, R94 ;  /* 0x0000005e5f37723e */ /* 0x000fe400000000ff */
[----:B------:R-:W-:Y:S01]  /*a7d0*/  F2FP.F16.F32.PACK_AB R52, R99, R100 ;  /* 0x000000646334723e */ /* 0x000fe200000000ff */
[----:B------:R-:W-:Y:S01]  /*a7e0*/  FADD.FTZ R100, R100, R93 ;  /* 0x0000005d64647221 */ /* 0x000fe20000010000 */
[----:B------:R-:W-:Y:S03]  /*a7f0*/  F2FP.F16.F32.PACK_AB R54, R97, R98 ;  /* 0x000000626136723e */ /* 0x000fe600000000ff */
[----:B------:R-:W-:Y:S04]  /*a800*/  FADD.FTZ R99, R99, R100 ;  /* 0x0000006463637221 */ /* 0x000fe80000010000 */
        /* <DEDUP_REMOVED lines=40> */
[----:B------:R-:W-:Y:S01]  /*aa90*/  MOV R85, R2 ;  /* 0x0000000200557202 */ /* 0x000fe20000000f00 */
[----:B------:R-:W-:Y:S01]  /*aaa0*/  FADD.FTZ R90, R90, R91 ;  /* 0x0000005b5a5a7221 */ /* 0x000fe20000010000 */
[----:B------:R-:W-:Y:S01]  /*aab0*/  FADD.FTZ R5, R96, R5 ;  /* 0x0000000560057221 */ /* 0x000fe20000010000 */
[----:B------:R-:W-:Y:S02]  /*aac0*/  MOV R84, R3 ;  /* 0x0000000300547202 */ /* 0x000fe40000000f00 */
[----:B------:R-:W-:Y:S01]  /*aad0*/  FADD.FTZ R89, R89, R90 ;  /* 0x0000005a59597221 */ /* 0x000fe20000010000 */
[----:B------:R-:W-:Y:S03]  /*aae0*/  FADD.FTZ R88, R88, R5 ;  /* 0x0000000558587221 */ /* 0x000fe60000010000 */
[----:B------:R-:W-:Y:S01]  /*aaf0*/  FADD.FTZ R147, R108, R89 ;  /* 0x000000596c937221 */ /* 0x000fe20000010000 */
[----:B------:R-:W-:Y:S01]  /*ab00*/  FADD.FTZ R145, R107, R88 ;  /* 0x000000586b917221 */ /* 0x000fe20000010000 */
[----:B------:R-:W-:Y:S06]  /*ab10*/  @P0 BRA `(.L_x_4402) ;  /* 0xffffffd400140947 */ /* 0x000fec000383ffff */
.L_x_4398:
        /* <DEDUP_REMOVED lines=23> */
[----:B------:R-:W-:-:S02]  /*ac90*/  LOP3.LUT R4, R5, 0x3e00, R4, 0xf8, !PT ;  /* 0x00003e0005047812 */ /* 0x000fc400078ef804 */
[----:B------:R-:W-:Y:S02]  /*aca0*/  FSETP.NE.FTZ.AND P4, PT, R8, RZ, PT ;  /* 0x000000ff0800720b */ /* 0x000fe40003f95000 */
[----:B------:R-:W-:Y:S02]  /*acb0*/  LOP3.LUT R5, R6, 0x20, RZ, 0xc0, !PT ;  /* 0x0000002006057812 */ /* 0x000fe400078ec0ff */
[----:B------:R-:W-:Y:S01]  /*acc0*/  LOP3.LUT R9, R9, 0x18, R0, 0xf8, !PT ;  /* 0x0000001809097812 */ /* 0x000fe200078ef800 */
[----:B------:R-:W5:Y:S01]  /*acd0*/  LDC.U8 R6, c[0x0][0x548] ;  /* 0x00015200ff067b82 */ /* 0x000f620000000000 */
[----:B------:R-:W-:Y:S02]  /*ace0*/  FSETP.NE.FTZ.AND P3, PT, R7, RZ, PT ;  /* 0x000000ff0700720b */ /* 0x000fe40003f75000 */
[----:B--2---:R-:W-:Y:S02]  /*acf0*/  FSEL R11, R11, 1, P4 ;  /* 0x3f8000000b0b7808 */ /* 0x004fe40002000000 */
[----:B------:R-:W-:-:S02]  /*ad00*/  IADD3 R4, PT, PT, R9, R4, R5 ;  /* 0x0000000409047210 */ /* 0x000fc40007ffe005 */
        /* <DEDUP_REMOVED lines=147> */
.L_x_4404:
[----:B------:R-:W-:Y:S05]  /*b640*/  BSYNC.RECONVERGENT B0 ;  /* 0x0000000000007941 */ /* 0x000fea0003800200 */
.L_x_4403:
        /* <DEDUP_REMOVED lines=30> */
.L_x_4406:
[----:B------:R-:W-:Y:S05]  /*b830*/  BSYNC.RECONVERGENT B0 ;  /* 0x0000000000007941 */ /* 0x000fea0003800200 */
.L_x_4405:
        /* <DEDUP_REMOVED lines=23> */
.L_x_4407:
        /* <DEDUP_REMOVED lines=13> */
.L_x_5543:


//--------------------- .text._ZN5flash24flash_fwd_splitkv_kernelI23Flash_fwd_kernel_traitsILi96ELi64ELi64ELi4ELb0ELb0EN7cutlass6half_tE19Flash_kernel_traitsILi96ELi64ELi64ELi4ES3_EELb1ELb0ELb0ELb0ELb1ELb0ELb0ELb1EEEvNS_16Flash_fwd_paramsE --------------------------
	.section	.text._ZN5flash24flash_fwd_splitkv_kernelI23Flash_fwd_kernel_traitsILi96ELi64ELi64ELi4ELb0ELb0EN7cutlass6half_tE19Flash_kernel_traitsILi96ELi64ELi64ELi4ES3_EELb1ELb0ELb0ELb0ELb1ELb0ELb0ELb1EEEvNS_16Flash_fwd_paramsE,"ax",@progbits
	.align	128
        .global         _ZN5flash24flash_fwd_splitkv_kernelI23Flash_fwd_kernel_traitsILi96ELi64ELi64ELi4ELb0ELb0EN7cutlass6half_tE19Flash_kernel_traitsILi96ELi64ELi64ELi4ES3_EELb1ELb0ELb0ELb0ELb1ELb0ELb0ELb1EEEvNS_16Flash_fwd_paramsE
        .type           _ZN5flash24flash_fwd_splitkv_kernelI23Flash_fwd_kernel_traitsILi96ELi64ELi64ELi4ELb0ELb0EN7cutlass6half_tE19Flash_kernel_traitsILi96ELi64ELi64ELi4ES3_EELb1ELb0ELb0ELb0ELb1ELb0ELb0ELb1EEEvNS_16Flash_fwd_paramsE,@function
        .size           _ZN5flash24flash_fwd_splitkv_kernelI23Flash_fwd_kernel_traitsILi96ELi64ELi64ELi4ELb0ELb0EN7cutlass6half_tE19Flash_kernel_traitsILi96ELi64ELi64ELi4ES3_EELb1ELb0ELb0ELb0ELb1ELb0ELb0ELb1EEEvNS_16Flash_fwd_paramsE,(.L_x_5544 - _ZN5flash24flash_fwd_splitkv_kernelI23Flash_fwd_kernel_traitsILi96ELi64ELi64ELi4ELb0ELb0EN7cutlass6half_tE19Flash_kernel_traitsILi96ELi64ELi64ELi4ES3_EELb1ELb0ELb0ELb0ELb1ELb0ELb0ELb1EEEvNS_16Flash_fwd_paramsE)
        .other          _ZN5flash24flash_fwd_splitkv_kernelI23Flash_fwd_kernel_traitsILi96ELi64ELi64ELi4ELb0ELb0EN7cutlass6half_tE19Flash_kernel_traitsILi96ELi64ELi64ELi4ES3_EELb1ELb0ELb0ELb0ELb1ELb0ELb0ELb1EEEvNS_16Flash_fwd_paramsE,@"STO_CUDA_ENTRY STV_DEFAULT"
_ZN5flash24flash_fwd_splitkv_kernelI23Flash_fwd_kernel_traitsILi96ELi64ELi64ELi4ELb0ELb0EN7cutlass6half_tE19Flash_kernel_traitsILi96ELi64ELi64ELi4ES3_EELb1ELb0ELb0ELb0ELb1ELb0ELb0ELb1EEEvNS_16Flash_fwd_paramsE:
.text._ZN5flash24flash_fwd_splitkv_kernelI23Flash_fwd_kernel_traitsILi96ELi64ELi64ELi4ELb0ELb0EN7cutlass6half_tE19Flash_kernel_traitsILi96ELi64ELi64ELi4ES3_EELb1ELb0ELb0ELb0ELb1ELb0ELb0ELb1EEEvNS_16Flash_fwd_paramsE:
[----:B------:R-:W-:Y:S01]  /*0000*/  LDC R1, c[0x0][0x37c] ;  /* 0x0000df00ff017b82 */ /* 0x000fe20000000800 */
[----:B------:R-:W1:Y:S01]  /*0010*/  S2R R7, SR_CTAID.Y ;  /* 0x0000000000077919 */ /* 0x000e620000002600 */
[----:B------:R-:W2:Y:S06]  /*0020*/  LDCU.64 UR10, c[0x0][0x460] ;  /* 0x00008c00ff0a77ac */ /* 0x000eac0008000a00 */
[----:B------:R-:W1:Y:S01]  /*0030*/  LDC.64 R2, c[0x0][0x460] ;  /* 0x00011800ff027b82 */ /* 0x000e620000000a00 */
[----:B------:R-:W-:Y:S01]  /*0040*/  IMAD.MOV.U32 R116, RZ, RZ, -0x1 ;  /* 0xffffffffff747424 */ /* 0x000fe200078e00ff */
[----:B------:R-:W3:Y:S01]  /*0050*/  LDCU.64 UR4, c[0x0][0x478] ;  /* 0x00008f00ff0477ac */ /* 0x000ee20008000a00 */
[----:B------:R-:W4:Y:S01]  /*0060*/  LDCU.64 UR6, c[0x0][0x358] ;  /* 0x00006b00ff0677ac */ /* 0x000f220008000a00 */
[----:B------:R-:W4:Y:S01]  /*0070*/  LDCU.64 UR8, c[0x0][0x470] ;  /* 0x00008e00ff0877ac */ /* 0x000f220008000a00 */
[----:B--2---:R-:W-:-:S02]  /*0080*/  ISETP.NE.U32.AND P0, PT, RZ, UR10, PT ;  /* 0x0000000aff007c0c */ /* 0x004fc4000bf05070 */
[----:B------:R-:W-:Y:S02]  /*0090*/  ISETP.NE.U32.AND P3, PT, RZ, UR10, PT ;  /* 0x0000000aff007c0c */ /* 0x000fe4000bf65070 */
[----:B------:R-:W-:Y:S02]  /*00a0*/  ISETP.NE.AND.EX P0, PT, RZ, UR11, PT, P0 ;  /* 0x0000000bff007c0c */ /* 0x000fe4000bf05300 */
[----:B------:R-:W-:Y:S02]  /*00b0*/  ISETP.NE.AND.EX P3, PT, RZ, UR11, PT, P3 ;  /* 0x0000000bff007c0c */ /* 0x000fe4000bf65330 */
[----:B---3--:R-:W-:-:S04]  /*00c0*/  ISETP.NE.U32.AND P1, PT, RZ, UR4, PT ;  /* 0x00000004ff007c0c */ /* 0x008fc8000bf25070 */
[----:B------:R-:W-:Y:S01]  /*00d0*/  ISETP.NE.AND.EX P1, PT, RZ, UR5, PT, P1 ;  /* 0x00000005ff007c0c */ /* 0x000fe2000bf25310 */
[----:B-1----:R-:W-:-:S04]  /*00e0*/  IMAD.WIDE.U32 R4, R7, 0x4, R2 ;  /* 0x0000000407047825 */ /* 0x002fc800078e0002 */
[----:B------:R-:W-:Y:S01]  /*00f0*/  IMAD.SHL.U32 R89, R7, 0x4, RZ ;  /* 0x0000000407597824 */ /* 0x000fe200078e00ff */
[----:B----4-:R-:W2:Y:S04]  /*0100*/  @P0 LDG.E R116, desc[UR6][R4.64] ;  /* 0x0000000604740981 */ /* 0x010ea8000c1e1900 */
[----:B------:R1:W2:Y:S01]  /*0110*/  @P3 LDG.E R15, desc[UR6][R4.64+0x4] ;  /* 0x00000406040f3981 */ /* 0x0002a2000c1e1900 */
[----:B------:R-:W-:Y:S01]  /*0120*/  SHF.R.U32.HI R84, RZ, 0x1e, R7 ;  /* 0x0000001eff547819 */ /* 0x000fe20000011607 */
[----:B------:R-:W-:Y:S01]  /*0130*/  IMAD.MOV.U32 R0, RZ, RZ, RZ ;  /* 0x000000ffff007224 */ /* 0x000fe200078e00ff */
[C---:B------:R-:W-:Y:S01]  /*0140*/  @P1 IADD3 R2, P0, PT, R89.reuse, UR4, RZ ;  /* 0x0000000459021c10 */ /* 0x040fe2000ff1e0ff */
[----:B------:R-:W3:Y:S01]  /*0150*/  LDCU.U8 UR4, c[0x0][0x532] ;  /* 0x0000a640ff0477ac */ /* 0x000ee20008000000 */
[----:B------:R-:W-:-:S02]  /*0160*/  IADD3 R18, P4, PT, R89, UR8, RZ ;  /* 0x0000000859127c10 */ /* 0x000fc4000ff9e0ff */
        /* <DEDUP_REMOVED lines=28> */
.L_x_4408:
[----:B------:R-:W-:Y:S01]  /*0330*/  @!P1 ISETP.NE.U32.AND P0, PT, R2, RZ, PT ;  /* 0x000000ff0200920c */ /* 0x000fe20003f05070 */
[----:B------:R-:W-:-:S12]  /*0340*/  @!P3 EXIT ;  /* 0x000000000000b94d */ /* 0x000fd80003800000 */
[----:B------:R-:W2:Y:S01]  /*0350*/  LDC R2, c[0x0][0x508] ;  /* 0x00014200ff027b82 */ /* 0x000ea20000000800 */
[----:B------:R-:W-:Y:S01]  /*0360*/  @!P1 ISETP.NE.AND.EX P0, PT, R3, RZ, PT, P0 ;  /* 0x000000ff0300920c */ /* 0x000fe20003f05300 */
[----:B------:R-:W3:Y:S01]  /*0370*/  LDCU UR5, c[0x0][0x438] ;  /* 0x00008700ff0577ac */ /* 0x000ee20008000800 */
[--C-:B-----5:R-:W-:Y:S01]  /*0380*/  IMAD.IADD R81, R81, 0x1, -R0.reuse ;  /* 0x0000000151517824 */ /* 0x120fe200078e0a00 */
[----:B------:R-:W4:Y:S01]  /*0390*/  S2R R10, SR_CTAID.Z ;  /* 0x00000000000a7919 */ /* 0x000f220000002700 */
[----:B------:R-:W-:Y:S01]  /*03a0*/  @!P1 SEL R6, R6, RZ, P0 ;  /* 0x000000ff06069207 */ /* 0x000fe20000000000 */
[----:B------:R-:W-:Y:S01]  /*03b0*/  @P1 IMAD.IADD R80, R11, 0x1, -R0 ;  /* 0x000000010b501824 */ /* 0x000fe200078e0a00 */
[----:B------:R-:W1:Y:S03]  /*03c0*/  S2R R76, SR_TID.X ;  /* 0x00000000004c7919 */ /* 0x000e660000002100 */
[----:B------:R-:W-:-:S04]  /*03d0*/  @!P1 IMAD.IADD R80, R81, 0x1, R6 ;  /* 0x0000000151509824 */ /* 0x000fc800078e0206 */
[----:B------:R-:W-:-:S05]  /*03e0*/  VIADD R5, R80, 0x3f ;  /* 0x0000003f50057836 */ /* 0x000fca0000000000 */
[----:B------:R-:W-:Y:S01]  /*03f0*/  IADD3 R3, PT, PT, R5, R78, -R117 ;  /* 0x0000004e05037210 */ /* 0x000fe20007ffe875 */
[----:B---3--:R-:W-:Y:S01]  /*0400*/  UIADD3 UR5, UPT, UPT, UR5, 0x3f, URZ ;  /* 0x0000003f05057890 */ /* 0x008fe2000fffe0ff */
[----:B------:R-:W-:Y:S02]  /*0410*/  SHF.R.S32.HI R4, RZ, 0x1f, R5 ;  /* 0x0000001fff047819 */ /* 0x000fe40000011405 */
[----:B--2---:R-:W-:Y:S01]  /*0420*/  IADD3 R3, PT, PT, R3, 0x40, R2 ;  /* 0x0000004003037810 */ /* 0x004fe20007ffe002 */
[----:B------:R-:W-:Y:S01]  /*0430*/  USHF.R.S32.HI UR4, URZ, 0x1f, UR5 ;  /* 0x0000001fff047899 */ /* 0x000fe20008011405 */
[----:B------:R-:W-:Y:S01]  /*0440*/  LEA.HI R4, R4, R5, RZ, 0x6 ;  /* 0x0000000504047211 */ /* 0x000fe200078f30ff */
[----:B------:R-:W-:Y:S01]  /*0450*/  IMAD.MOV.U32 R5, RZ, RZ, R7 ;  /* 0x000000ffff057224 */ /* 0x000fe200078e0007 */
        /* <DEDUP_REMOVED lines=15> */
[----:B------:R-:W-:Y:S01]  /*0550*/  LOP3.LUT R6, R0, 0x18, RZ, 0xc0, !PT ;  /* 0x0000001800067812 */ /* 0x000fe200078ec0ff */
[----:B------:R-:W3:Y:S01]  /*0560*/  LDCU.64 UR4, c[0x0][0x410] ;  /* 0x00008200ff0477ac */ /* 0x000ee20008000a00 */
[----:B------:R-:W-:Y:S01]  /*0570*/  IADD3 R117, PT, PT, -R78, R117, RZ ;  /* 0x000000754e757210 */ /* 0x000fe20007ffe1ff */
[----:B------:R-:W4:Y:S04]  /*0580*/  LDCU UR8, c[0x0][0x434] ;  /* 0x00008680ff0877ac */ /* 0x000f280008000800 */
[----:B------:R-:W5:Y:S01]  /*0590*/  @!P0 LDC.64 R8, c[0x0][0x400] ;  /* 0x00010000ff088b82 */ /* 0x000f620000000a00 */
[----:B--2---:R-:W-:-:S02]  /*05a0*/  IMAD R5, R5, UR9, R10 ;  /* 0x0000000905057c24 */ /* 0x004fc4000f8e020a */
[----:B-1----:R-:W-:-:S04]  /*05b0*/  @P0 IMAD.WIDE.U32 R14, R116, R2, RZ ;  /* 0x00000002740e0225 */ /* 0x002fc800078e00ff */
[----:B----4-:R-:W-:Y:S02]  /*05c0*/  IMAD R5, R5, UR8, R78 ;  /* 0x0000000805057c24 */ /* 0x010fe4000f8e024e */
[C---:B-----5:R-:W-:Y:S01]  /*05d0*/  @!P0 IMAD.WIDE.U32 R12, R7.reuse, R8, RZ ;  /* 0x00000008070c8225 */ /* 0x060fe200078e00ff */
[----:B------:R-:W-:Y:S02]  /*05e0*/  @P0 MOV R12, R14 ;  /* 0x0000000e000c0202 */ /* 0x000fe40000000f00 */
[----:B------:R-:W-:Y:S01]  /*05f0*/  IADD3 R8, PT, PT, R4, 0x20, RZ ;  /* 0x0000002004087810 */ /* 0x000fe20007ffe0ff */
[----:B------:R-:W-:Y:S01]  /*0600*/  @!P0 IMAD R9, R7, R9, R13 ;  /* 0x0000000907098224 */ /* 0x000fe200078e020d */
[----:B------:R-:W-:Y:S01]  /*0610*/  MOV R7, RZ ;  /* 0x000000ff00077202 */ /* 0x000fe20000000f00 */
[----:B------:R-:W-:Y:S01]  /*0620*/  @P0 IMAD R9, R116, R3, R15 ;  /* 0x0000000374090224 */ /* 0x000fe200078e020f */
[----:B------:R-:W-:Y:S01]  /*0630*/  ISETP.GE.AND P1, PT, R8, R117, PT ;  /* 0x000000750800720c */ /* 0x000fe20003f26270 */
[----:B------:R-:W-:-:S04]  /*0640*/  IMAD.WIDE.U32 R6, R78, R2, R6 ;  /* 0x000000024e067225 */ /* 0x000fc800078e0006 */
[----:B------:R-:W-:Y:S01]  /*0650*/  IMAD R0, R78, R3, R7 ;  /* 0x000000034e007224 */ /* 0x000fe200078e0207 */
[----:B------:R-:W-:-:S04]  /*0660*/  IADD3 R6, P0, PT, R12, R6, RZ ;  /* 0x000000060c067210 */ /* 0x000fc80007f1e0ff */
[----:B------:R-:W-:Y:S02]  /*0670*/  IADD3.X R7, PT, PT, R9, R0, RZ, P0, !PT ;  /* 0x0000000009077210 */ /* 0x000fe400007fe4ff */
[----:B------:R-:W-:Y:S01]  /*0680*/  ISETP.GE.AND P0, PT, R4, R117, PT ;  /* 0x000000750400720c */ /* 0x000fe20003f06270 */
[----:B---3--:R-:W-:-:S04]  /*0690*/  IMAD.WIDE.U32 R6, R10, UR4, R6 ;  /* 0x000000040a067c25 */ /* 0x008fc8000f8e0006 */
[----:B------:R-:W-:-:S08]  /*06a0*/  IMAD R11, R10, UR5, R7 ;  /* 0x000000050a0b7c24 */ /* 0x000fd0000f8e0207 */
        /* <DEDUP_REMOVED lines=10> */
.L_x_4411:
[----:B------:R-:W-:Y:S05]  /*0750*/  BSYNC.RECONVERGENT B0 ;  /* 0x0000000000007941 */ /* 0x000fea0003800200 */
.L_x_4410:
[----:B------:R-:W-:Y:S04]  /*0760*/  BSSY.RECONVERGENT B0, `(.L_x_4412) ;  /* 0x000000f000007945 */ /* 0x000fe80003800200 */
[----:B------:R-:W-:Y:S05]  /*0770*/  @P1 BRA `(.L_x_4413) ;  /* 0x0000000000341947 */ /* 0x000fea0003800000 */
[----:B------:R-:W2:Y:S01]  /*0780*/  LDCU.64 UR4, c[0x0][0x3f0] ;  /* 0x00007e00ff0477ac */ /* 0x000ea20008000a00 */
[----:B------:R-:W-:Y:S02]  /*0790*/  IADD3 R7, P0, PT, R4, 0x20, RZ ;  /* 0x0000002004077810 */ /* 0x000fe40007f1e0ff */
[----:B------:R-:W-:Y:S02]  /*07a0*/  MOV R10, R6 ;  /* 0x00000006000a7202 */ /* 0x000fe40000000f00 */
[----:B------:R-:W-:-:S03]  /*07b0*/  IADD3.X R9, PT, PT, RZ, RZ, RZ, P0, !PT ;  /* 0x000000ffff097210 */ /* 0x000fc600007fe4ff */
[----:B------:R-:W-:-:S04]  /*07c0*/  IMAD.WIDE.U32 R10, R7, R2, R10 ;  /* 0x00000002070a7225 */ /* 0x000fc800078e000a */
[----:B------:R-:W-:-:S04]  /*07d0*/  IMAD R0, R9, R2, RZ ;  /* 0x0000000209007224 */ /* 0x000fc800078e02ff */
[----:B------:R-:W-:Y:S01]  /*07e0*/  IMAD R3, R7, R3, R0 ;  /* 0x0000000307037224 */ /* 0x000fe200078e0200 */
[----:B--2---:R-:W-:-:S04]  /*07f0*/  LEA R2, P0, R10, UR4, 0x1 ;  /* 0x000000040a027c11 */ /* 0x004fc8000f8008ff */
[----:B------:R-:W-:-:S04]  /*0800*/  IADD3 R3, PT, PT, R11, R3, RZ ;  /* 0x000000030b037210 */ /* 0x000fc80007ffe0ff */
[----:B------:R-:W-:-:S05]  /*0810*/  LEA.HI.X R3, R10, UR5, R3, 0x1, P0 ;  /* 0x000000050a037c11 */ /* 0x000fca00080f0c03 */
[----:B------:R2:W-:Y:S04]  /*0820*/  STG.E.128 desc[UR6][R2.64], RZ ;  /* 0x000000ff02007986 */ /* 0x0005e8000c101d06 */
[----:B------:R2:W-:Y:S04]  /*0830*/  STG.E.128 desc[UR6][R2.64+0x40], RZ ;  /* 0x000040ff02007986 */ /* 0x0005e8000c101d06 */
[----:B------:R2:W-:Y:S02]  /*0840*/  STG.E.128 desc[UR6][R2.64+0x80], RZ ;  /* 0x000080ff02007986 */ /* 0x0005e4000c101d06 */
.L_x_4413:
[----:B------:R-:W-:Y:S05]  /*0850*/  BSYNC.RECONVERGENT B0 ;  /* 0x0000000000007941 */ /* 0x000fea0003800200 */
.L_x_4412:
[----:B------:R-:W2:Y:S01]  /*0860*/  LDCU.64 UR4, c[0x0][0x420] ;  /* 0x00008400ff0477ac */ /* 0x000ea20008000a00 */
[----:B------:R-:W-:-:S04]  /*0870*/  LOP3.LUT P2, R76, R76, 0x3, RZ, 0xc0, !PT ;  /* 0x000000034c4c7812 */ /* 0x000fc8000784c0ff */
[----:B------:R-:W-:Y:S02]  /*0880*/  ISETP.GE.OR P2, PT, R4, R117, P2 ;  /* 0x000000750400720c */ /* 0x000fe40001746670 */
[C---:B------:R-:W-:Y:S02]  /*0890*/  IADD3 R4, P0, PT, R5.reuse, R4, RZ ;  /* 0x0000000405047210 */ /* 0x040fe40007f1e0ff */
[----:B------:R-:W-:Y:S02]  /*08a0*/  ISETP.NE.OR P1, PT, R76, RZ, P1 ;  /* 0x000000ff4c00720c */ /* 0x000fe40000f25670 */
        /* <DEDUP_REMOVED lines=9> */
.L_x_4409:
        /* <DEDUP_REMOVED lines=10> */
.L_x_4414:
[----:B------:R-:W-:Y:S05]  /*09e0*/  BRA.U !UP0, `(.L_x_4415) ;  /* 0x0000000508907547 */ /* 0x000fea000b800000 */
[----:B------:R-:W1:Y:S01]  /*09f0*/  LDC R9, c[0x0][0x4f0] ;  /* 0x00013c00ff097b82 */ /* 0x000e620000000800 */
[----:B------:R-:W-:Y:S01]  /*0a00*/  LEA R4, R88, 0xffffffc0, 0x6 ;  /* 0xffffffc058047811 */ /* 0x000fe200078e30ff */
[----:B------:R-:W2:Y:S03]  /*0a10*/  LDCU.64 UR4, c[0x0][0x4e8] ;  /* 0x00009d00ff0477ac */ /* 0x000ea60008000a00 */
[----:B------:R-:W-:Y:S01]  /*0a20*/  IABS R0, R4 ;  /* 0x0000000400007213 */ /* 0x000fe20000000000 */
[----:B------:R-:W3:Y:S01]  /*0a30*/  LDCU.64 UR10, c[0x0][0x3a0] ;  /* 0x00007400ff0a77ac */ /* 0x000ee20008000a00 */
[----:B------:R-:W4:Y:S01]  /*0a40*/  LDCU.64 UR8, c[0x0][0x3a8] ;  /* 0x00007500ff0877ac */ /* 0x000f220008000a00 */
        /* <DEDUP_REMOVED lines=9> */
[----:B-----5:R-:W-:-:S04]  /*0ae0*/  IMAD.HI.U32 R5, R15, R2, R14 ;  /* 0x000000020f057227 */ /* 0x020fc800078e000e */
[----:B------:R-:W-:Y:S02]  /*0af0*/  IMAD.MOV.U32 R2, RZ, RZ, R0 ;  /* 0x000000ffff027224 */ /* 0x000fe400078e0000 */
[----:B--2---:R-:W-:-:S04]  /*0b00*/  IMAD.WIDE.U32 R14, R7, UR4, RZ ;  /* 0x00000004070e7c25 */ /* 0x004fc8000f8e00ff */
        /* <DEDUP_REMOVED lines=19> */
[----:B------:R-:W-:-:S06]  /*0c40*/  IMAD.WIDE R20, R3, 0x4, R118 ;  /* 0x0000000403147825 */ /* 0x000fcc00078e0276 */
[----:B------:R-:W3:Y:S01]  /*0c50*/  LDG.E R20, desc[UR6][R20.64] ;  /* 0x0000000614147981 */ /* 0x000ee2000c1e1900 */
[----:B------:R-:W-:Y:S02]  /*0c60*/  IADD3 R3, PT, PT, -R3, RZ, RZ ;  /* 0x000000ff03037210 */ /* 0x000fe40007ffe1ff */
[----:B-1----:R-:W-:Y:S02]  /*0c70*/  MOV R86, UR4 ;  /* 0x0000000400567c02 */ /* 0x002fe40008000f00 */
[----:B------:R-:W-:Y:S01]  /*0c80*/  MOV R87, UR5 ;  /* 0x0000000500577c02 */ /* 0x000fe20008000f00 */
[----:B------:R-:W-:Y:S01]  /*0c90*/  IMAD R4, R9, R3, R4 ;  /* 0x0000000309047224 */ /* 0x000fe200078e0204 */
[-C--:B--2---:R-:W-:Y:S02]  /*0ca0*/  IABS R6, R5.reuse ;  /* 0x0000000500067213 */ /* 0x084fe40000000000 */
[----:B------:R-:W-:Y:S02]  /*0cb0*/  LOP3.LUT R3, R10, R5, RZ, 0x3c, !PT ;  /* 0x000000050a037212 */ /* 0x000fe400078e3cff */
        /* <DEDUP_REMOVED lines=11> */
[----:B------:R-:W-:-:S05]  /*0d70*/  IMAD R11, R6, R11, R0 ;  /* 0x0000000b060b7224 */ /* 0x000fca00078e0200 */
[----:B------:R-:W-:-:S13]  /*0d80*/  ISETP.GT.U32.AND P0, PT, R6, R11, PT ;  /* 0x0000000b0600720c */ /* 0x000fda0003f04070 */
[-C--:B------:R-:W-:Y:S01]  /*0d90*/  @!P0 IADD3 R11, PT, PT, R11, -R6.reuse, RZ ;  /* 0x800000060b0b8210 */ /* 0x080fe20007ffe0ff */
[----:B------:R-:W-:Y:S01]  /*0da0*/  @!P0 VIADD R2, R2, 0x1 ;  /* 0x0000000102028836 */ /* 0x000fe20000000000 */
[----:B------:R-:W-:Y:S02]  /*0db0*/  ISETP.GE.AND P0, PT, R3, RZ, PT ;  /* 0x000000ff0300720c */ /* 0x000fe40003f06270 */
[----:B------:R-:W-:Y:S02]  /*0dc0*/  ISETP.GE.U32.AND P1, PT, R11, R6, PT ;  /* 0x000000060b00720c */ /* 0x000fe40003f26070 */
[----:B------:R-:W-:-:S11]  /*0dd0*/  SHF.R.S32.HI R3, RZ, 0x1f, R4 ;  /* 0x0000001fff037819 */ /* 0x000fd60000011404 */
[----:B------:R-:W-:Y:S02]  /*0de0*/  @P1 IADD3 R2, PT, PT, R2, 0x1, RZ ;  /* 0x0000000102021810 */ /* 0x000fe40007ffe0ff */
[----:B------:R-:W-:Y:S02]  /*0df0*/  ISETP.NE.AND P1, PT, R5, RZ, PT ;  /* 0x000000ff0500720c */ /* 0x000fe40003f25270 */
[----:B---3--:R-:W-:Y:S01]  /*0e00*/  SHF.R.S32.HI R0, RZ, 0x1f, R20 ;  /* 0x0000001fff007819 */ /* 0x008fe20000011414 */
[----:B------:R-:W-:-:S04]  /*0e10*/  IMAD.WIDE.U32 R14, R20, UR10, RZ ;  /* 0x0000000a140e7c25 */ /* 0x000fc8000f8e00ff */
[C---:B------:R-:W-:Y:S02]  /*0e20*/  IMAD R11, R0.reuse, UR10, RZ ;  /* 0x0000000a000b7c24 */ /* 0x040fe4000f8e02ff */
[----:B----4-:R-:W-:Y:S01]  /*0e30*/  IMAD R9, R0, UR8, RZ ;  /* 0x0000000800097c24 */ /* 0x010fe2000f8e02ff */
[----:B------:R-:W-:Y:S01]  /*0e40*/  LOP3.LUT R0, RZ, R5, RZ, 0x33, !PT ;  /* 0x00000005ff007212 */ /* 0x000fe200078e33ff */
[----:B------:R-:W-:Y:S02]  /*0e50*/  IMAD R16, R20, UR11, R11 ;  /* 0x0000000b14107c24 */ /* 0x000fe4000f8e020b */
[C---:B------:R-:W-:Y:S02]  /*0e60*/  IMAD R5, R3.reuse, R86, RZ ;  /* 0x0000005603057224 */ /* 0x040fe400078e02ff */
[----:B------:R-:W-:Y:S01]  /*0e70*/  IMAD R3, R3, UR12, RZ ;  /* 0x0000000c03037c24 */ /* 0x000fe2000f8e02ff */
[----:B------:R-:W-:Y:S01]  /*0e80*/  IADD3 R17, PT, PT, R15, R16, RZ ;  /* 0x000000100f117210 */ /* 0x000fe20007ffe0ff */
[----:B------:R-:W-:-:S02]  /*0e90*/  IMAD.MOV.U32 R16, RZ, RZ, R14 ;  /* 0x000000ffff107224 */ /* 0x000fc400078e000e */
[C---:B------:R-:W-:Y:S02]  /*0ea0*/  IMAD R14, R20.reuse, UR9, R9 ;  /* 0x00000009140e7c24 */ /* 0x040fe4000f8e0209 */
[----:B------:R-:W-:Y:S01]  /*0eb0*/  IMAD.WIDE.U32 R20, R20, UR8, RZ ;  /* 0x0000000814147c25 */ /* 0x000fe2000f8e00ff */
[----:B------:R-:W1:Y:S03]  /*0ec0*/  LDCU.128 UR8, c[0x0][0x3d0] ;  /* 0x00007a00ff0877ac */ /* 0x000e660008000c00 */
[----:B------:R-:W-:Y:S01]  /*0ed0*/  IMAD.MOV.U32 R9, RZ, RZ, R2 ;  /* 0x000000ffff097224 */ /* 0x000fe200078e0002 */
[----:B------:R-:W-:Y:S01]  /*0ee0*/  IADD3 R15, PT, PT, R21, R14, RZ ;  /* 0x0000000e150f7210 */ /* 0x000fe20007ffe0ff */
[----:B------:R-:W-:Y:S02]  /*0ef0*/  IMAD.MOV.U32 R14, RZ, RZ, R20 ;  /* 0x000000ffff0e7224 */ /* 0x000fe400078e0014 */
[C---:B------:R-:W-:Y:S01]  /*0f00*/  IMAD R5, R4.reuse, R87, R5 ;  /* 0x0000005704057224 */ /* 0x040fe200078e0205 */
[----:B------:R-:W-:Y:S01]  /*0f10*/  @!P0 IADD3 R9, PT, PT, -R9, RZ, RZ ;  /* 0x000000ff09098210 */ /* 0x000fe20007ffe1ff */
[----:B------:R-:W-:-:S03]  /*0f20*/  IMAD.WIDE.U32 R16, R4, R86, R16 ;  /* 0x0000005604107225 */ /* 0x000fc600078e0010 */
[----:B------:R-:W-:Y:S01]  /*0f30*/  SEL R6, R0, R9, !P1 ;  /* 0x0000000900067207 */ /* 0x000fe20004800000 */
[C---:B------:R-:W-:Y:S01]  /*0f40*/  IMAD R3, R4.reuse, UR13, R3 ;  /* 0x0000000d04037c24 */ /* 0x040fe2000f8e0203 */
[----:B------:R-:W-:Y:S01]  /*0f50*/  IADD3 R17, PT, PT, R17, R5, RZ ;  /* 0x0000000511117210 */ /* 0x000fe20007ffe0ff */
[----:B------:R-:W-:Y:S01]  /*0f60*/  IMAD.WIDE.U32 R14, R4, UR12, R14 ;  /* 0x0000000c040e7c25 */ /* 0x000fe2000f8e000e */
[----:B------:R-:W-:-:S03]  /*0f70*/  SHF.R.S32.HI R4, RZ, 0x1f, R6 ;  /* 0x0000001fff047819 */ /* 0x000fc60000011406 */
[----:B-1----:R-:W-:Y:S01]  /*0f80*/  IMAD.WIDE.U32 R16, R6, UR8, R16 ;  /* 0x0000000806107c25 */ /* 0x002fe2000f8e0010 */
[----:B------:R-:W-:-:S03]  /*0f90*/  IADD3 R15, PT, PT, R15, R3, RZ ;  /* 0x000000030f0f7210 */ /* 0x000fc60007ffe0ff */
[C---:B------:R-:W-:Y:S01]  /*0fa0*/  IMAD R5, R4.reuse, UR10, RZ ;  /* 0x0000000a04057c24 */ /* 0x040fe2000f8e02ff */
[----:B------:R-:W-:Y:S01]  /*0fb0*/  MOV R12, R16 ;  /* 0x00000010000c7202 */ /* 0x000fe20000000f00 */
[----:B------:R-:W-:Y:S02]  /*0fc0*/  IMAD R3, R4, UR8, RZ ;  /* 0x0000000804037c24 */ /* 0x000fe4000f8e02ff */
[C---:B------:R-:W-:Y:S02]  /*0fd0*/  IMAD R5, R6.reuse, UR11, R5 ;  /* 0x0000000b06057c24 */ /* 0x040fe4000f8e0205 */
[----:B------:R-:W-:-:S04]  /*0fe0*/  IMAD.WIDE.U32 R14, R6, UR10, R14 ;  /* 0x0000000a060e7c25 */ /* 0x000fc8000f8e000e */
[----:B------:R-:W-:Y:S01]  /*0ff0*/  IMAD R3, R6, UR9, R3 ;  /* 0x0000000906037c24 */ /* 0x000fe2000f8e0203 */
[----:B------:R-:W-:-:S03]  /*1000*/  IADD3 R11, PT, PT, R15, R5, RZ ;  /* 0x000000050f0b7210 */ /* 0x000fc60007ffe0ff */
[----:B------:R-:W-:Y:S01]  /*1010*/  IMAD.IADD R6, R17, 0x1, R3 ;  /* 0x0000000111067824 */ /* 0x000fe200078e0203 */
[----:B------:R-:W-:Y:S06]  /*1020*/  BRA `(.L_x_4416) ;  /* 0x0000000400647947 */ /* 0x000fec0003800000 */
.L_x_4415:
        /* <DEDUP_REMOVED lines=13> */
[----:B------:R-:W-:Y:S02]  /*1100*/  IADD3 R11, PT, PT, R15, R2, RZ ;  /* 0x000000020f0b7210 */ /* 0x000fe40007ffe0ff */
[----:B------:R-:W-:Y:S01]  /*1110*/  MOV R6, R14 ;  /* 0x0000000e00067202 */ /* 0x000fe20000000f00 */
[----:B------:R-:W-:Y:S05]  /*1120*/  BRA `(.L_x_4418) ;  /* 0x0000000000187947 */ /* 0x000fea0003800000 */
.L_x_4417:
[----:B------:R-:W2:Y:S01]  /*1130*/  LDC.64 R86, c[0x0][0x3b8] ;  /* 0x0000ee00ff567b82 */ /* 0x000ea20000000a00 */
[----:B-1----:R-:W-:-:S05]  /*1140*/  IADD3 R2, PT, PT, R0, R9, RZ ;  /* 0x0000000900027210 */ /* 0x002fca0007ffe0ff */
[C---:B--2---:R-:W-:Y:S02]  /*1150*/  IMAD R11, R2.reuse, R87, RZ ;  /* 0x00000057020b7224 */ /* 0x044fe400078e02ff */
[----:B------:R-:W-:-:S05]  /*1160*/  IMAD.WIDE.U32 R2, R2, R86, RZ ;  /* 0x0000005602027225 */ /* 0x000fca00078e00ff */
[----:B------:R-:W-:Y:S02]  /*1170*/  IADD3 R11, PT, PT, R3, R11, RZ ;  /* 0x0000000b030b7210 */ /* 0x000fe40007ffe0ff */
[----:B------:R-:W-:Y:S02]  /*1180*/  MOV R6, R2 ;  /* 0x0000000200067202 */ /* 0x000fe40000000f00 */
.L_x_4418:
        /* <DEDUP_REMOVED lines=14> */
.L_x_4419:
[----:B------:R-:W1:Y:S01]  /*1270*/  LDCU.64 UR12, c[0x0][0x3c0] ;  /* 0x00007800ff0c77ac */ /* 0x000e620008000a00 */
[----:B------:R-:W-:-:S05]  /*1280*/  IADD3 R0, PT, PT, R0, R9, RZ ;  /* 0x0000000900007210 */ /* 0x000fca0007ffe0ff */
[C---:B-1----:R-:W-:Y:S02]  /*1290*/  IMAD R15, R0.reuse, UR13, RZ ;  /* 0x0000000d000f7c24 */ /* 0x042fe4000f8e02ff */
[----:B------:R-:W-:-:S05]  /*12a0*/  IMAD.WIDE.U32 R2, R0, UR12, RZ ;  /* 0x0000000c00027c25 */ /* 0x000fca000f8e00ff */
[----:B------:R-:W-:Y:S02]  /*12b0*/  IADD3 R15, PT, PT, R3, R15, RZ ;  /* 0x0000000f030f7210 */ /* 0x000fe40007ffe0ff */
[----:B------:R-:W-:-:S07]  /*12c0*/  MOV R14, R2 ;  /* 0x00000002000e7202 */ /* 0x000fce0000000f00 */
.L_x_4420:
[----:B------:R-:W1:Y:S01]  /*12d0*/  LDC R21, c[0x0][0x3e8] ;  /* 0x0000fa00ff157b82 */ /* 0x000e620000000800 */
[----:B------:R-:W-:Y:S02]  /*12e0*/  MOV R4, RZ ;  /* 0x000000ff00047202 */ /* 0x000fe40000000f00 */
[----:B------:R-:W-:Y:S02]  /*12f0*/  CS2R R118, SRZ ;  /* 0x0000000000767805 */ /* 0x000fe4000001ff00 */
[----:B------:R-:W-:Y:S02]  /*1300*/  MOV R20, R6 ;  /* 0x0000000600147202 */ /* 0x000fe40000000f00 */
[----:B-1----:R-:W-:-:S04]  /*1310*/  IABS R0, R21 ;  /* 0x0000001500007213 */ /* 0x002fc80000000000 */
[----:B------:R-:W1:Y:S08]  /*1320*/  I2F.RP R8, R0 ;  /* 0x0000000000087306 */ /* 0x000e700000209400 */
[----:B-1---5:R-:W1:Y:S02]  /*1330*/  MUFU.RCP R5, R8 ;  /* 0x0000000800057308 */ /* 0x022e640000001000 */
        /* <DEDUP_REMOVED lines=19> */
[----:B------:R-:W-:Y:S01]  /*1470*/  LOP3.LUT R0, RZ, R21, RZ, 0x33, !PT ;  /* 0x00000015ff007212 */ /* 0x000fe200078e33ff */
[----:B------:R-:W-:-:S04]  /*1480*/  IMAD.WIDE.U32 R14, R3, UR12, R14 ;  /* 0x0000000c030e7c25 */ /* 0x000fc8000f8e000e */
[----:B------:R-:W-:Y:S01]  /*1490*/  @P1 VIADD R2, R2, 0x1 ;  /* 0x0000000102021836 */ /* 0x000fe20000000000 */
[----:B------:R-:W-:Y:S01]  /*14a0*/  ISETP.NE.AND P1, PT, R21, RZ, PT ;  /* 0x000000ff1500720c */ /* 0x000fe20003f25270 */
[----:B------:R-:W-:Y:S01]  /*14b0*/  IMAD R15, R3, UR13, R15 ;  /* 0x0000000d030f7c24 */ /* 0x000fe2000f8e020f */
[----:B------:R-:W-:Y:S02]  /*14c0*/  MOV R21, R11 ;  /* 0x0000000b00157202 */ /* 0x000fe40000000f00 */
[----:B------:R-:W-:-:S05]  /*14d0*/  MOV R17, R2 ;  /* 0x0000000200117202 */ /* 0x000fca0000000f00 */
        /* <DEDUP_REMOVED lines=14> */
.L_x_4416:
[----:B------:R-:W-:Y:S01]  /*15c0*/  IMAD.MOV.U32 R3, RZ, RZ, RZ ;  /* 0x000000ffff037224 */ /* 0x000fe200078e00ff */
[----:B------:R-:W1:Y:S01]  /*15d0*/  LDC.64 R110, c[0x0][0x3b0] ;  /* 0x0000ec00ff6e7b82 */ /* 0x000e620000000a00 */
[----:B------:R-:W-:Y:S01]  /*15e0*/  IMAD.SHL.U32 R93, R76, 0x8, RZ ;  /* 0x000000084c5d7824 */ /* 0x000fe200078e00ff */
[----:B------:R-:W2:Y:S03]  /*15f0*/  LDCU.64 UR10, c[0x0][0x390] ;  /* 0x00007200ff0a77ac */ /* 0x000ea60008000a00 */
[----:B------:R3:W5:Y:S01]  /*1600*/  @P2 LDG.E R3, desc[UR6][R18.64] ;  /* 0x0000000612032981 */ /* 0x000762000c1e1900 */
[----:B------:R-:W-:Y:S01]  /*1610*/  ISETP.NE.AND P2, PT, R116, -0x1, PT ;  /* 0xffffffff7400780c */ /* 0x000fe20003f45270 */
[----:B------:R-:W4:Y:S01]  /*1620*/  LDCU.64 UR8, c[0x0][0x3c8] ;  /* 0x00007900ff0877ac */ /* 0x000f220008000a00 */
[----:B------:R-:W-:Y:S01]  /*1630*/  LOP3.LUT R28, R93, 0x18, RZ, 0xc0, !PT ;  /* 0x000000185d1c7812 */ /* 0x000fe200078ec0ff */
[----:B------:R-:W2:Y:S01]  /*1640*/  LDC R92, c[0x0][0x450] ;  /* 0x00011400ff5c7b82 */ /* 0x000ea20000000800 */
[----:B------:R-:W-:Y:S01]  /*1650*/  SHF.R.U32.HI R108, RZ, 0x2, R76 ;  /* 0x00000002ff6c7819 */ /* 0x000fe2000001164c */
[----:B------:R-:W4:Y:S01]  /*1660*/  LDCU.64 UR4, c[0x0][0x388] ;  /* 0x00007100ff0477ac */ /* 0x000f220008000a00 */
[----:B------:R-:W-:Y:S01]  /*1670*/  MOV R109, RZ ;  /* 0x000000ff006d7202 */ /* 0x000fe20000000f00 */
[----:B------:R-:W-:Y:S01]  /*1680*/  IMAD.SHL.U32 R85, R88, 0x40, RZ ;  /* 0x0000004058557824 */ /* 0x000fe200078e00ff */
[----:B------:R-:W-:Y:S01]  /*1690*/  SHF.L.U32 R77, R76, 0x2, RZ ;  /* 0x000000024c4d7819 */ /* 0x000fe200000006ff */
[----:B------:R-:W-:-:S04]  /*16a0*/  IMAD.WIDE.U32 R8, R13, 0x40, R108 ;  /* 0x000000400d087825 */ /* 0x000fc800078e006c */
[----:B------:R-:W4:Y:S01]  /*16b0*/  @!P2 LDC.64 R4, c[0x0][0x398] ;  /* 0x0000e600ff04ab82 */ /* 0x000f220000000a00 */
[----:B-1----:R-:W-:-:S04]  /*16c0*/  IMAD R79, R9, R110, RZ ;  /* 0x0000006e094f7224 */ /* 0x002fc800078e02ff */
[----:B------:R-:W-:Y:S02]  /*16d0*/  IMAD R79, R8, R111, R79 ;  /* 0x0000006f084f7224 */ /* 0x000fe400078e024f */
[----:B---3--:R-:W-:Y:S01]  /*16e0*/  @P2 IMAD.WIDE.U32 R18, R116, R110, RZ ;  /* 0x0000006e74122225 */ /* 0x008fe200078e00ff */
[----:B--2---:R-:W-:-:S04]  /*16f0*/  LEA.HI R92, R92, R92, RZ, 0x1 ;  /* 0x0000005c5c5c7211 */ /* 0x004fc800078f08ff */
[----:B------:R-:W-:Y:S01]  /*1700*/  SHF.R.S32.HI R92, RZ, 0x1, R92 ;  /* 0x00000001ff5c7819 */ /* 0x000fe2000001145c */
[----:B----4-:R-:W-:-:S04]  /*1710*/  @!P2 IMAD.WIDE.U32 R16, R7, R4, RZ ;  /* 0x000000040710a225 */ /* 0x010fc800078e00ff */
[----:B------:R-:W-:Y:S01]  /*1720*/  @!P2 IMAD.MOV.U32 R4, RZ, RZ, R16 ;  /* 0x000000ffff04a224 */ /* 0x000fe200078e0010 */
[----:B------:R-:W-:Y:S01]  /*1730*/  IADD3 R16, P3, PT, R28, R14, RZ ;  /* 0x0000000e1c107210 */ /* 0x000fe20007f7e0ff */
[----:B------:R-:W-:Y:S01]  /*1740*/  @!P2 IMAD R5, R7, R5, R17 ;  /* 0x000000050705a224 */ /* 0x000fe200078e0211 */
[----:B------:R-:W-:Y:S01]  /*1750*/  @P2 MOV R4, R18 ;  /* 0x0000001200042202 */ /* 0x000fe20000000f00 */
[----:B------:R-:W-:Y:S01]  /*1760*/  @P2 IMAD R5, R116, R111, R19 ;  /* 0x0000006f74052224 */ /* 0x000fe200078e0213 */
[C---:B------:R-:W-:Y:S01]  /*1770*/  IADD3 R14, P4, PT, R28.reuse, R12, RZ ;  /* 0x0000000c1c0e7210 */ /* 0x040fe20007f9e0ff */
[----:B------:R-:W-:Y:S01]  /*1780*/  IMAD.X R17, RZ, RZ, R11, P3 ;  /* 0x000000ffff117224 */ /* 0x000fe200018e060b */
[----:B------:R-:W-:Y:S02]  /*1790*/  IADD3 R12, P2, PT, R28, R4, RZ ;  /* 0x000000041c0c7210 */ /* 0x000fe40007f5e0ff */
[----:B------:R-:W-:Y:S01]  /*17a0*/  SHF.R.S32.HI R4, RZ, 0x1f, R81 ;  /* 0x0000001fff047819 */ /* 0x000fe20000011451 */
[----:B------:R-:W-:-:S03]  /*17b0*/  IMAD.WIDE.U32 R16, R108, UR12, R16 ;  /* 0x0000000c6c107c25 */ /* 0x000fc6000f8e0010 */
[----:B------:R-:W-:Y:S01]  /*17c0*/  LEA.HI R95, R4, R81, RZ, 0x6 ;  /* 0x00000051045f7211 */ /* 0x000fe200078f30ff */
[----:B------:R-:W-:Y:S01]  /*17d0*/  IMAD R97, R108, UR13, R17 ;  /* 0x0000000d6c617c24 */ /* 0x000fe2000f8e0211 */
[C---:B------:R-:W-:Y:S01]  /*17e0*/  SHF.L.U32 R96, R16.reuse, 0x1, RZ ;  /* 0x0000000110607819 */ /* 0x040fe200000006ff */
[----:B------:R-:W-:Y:S01]  /*17f0*/  IMAD.X R13, RZ, RZ, R5, P2 ;  /* 0x000000ffff0d7224 */ /* 0x000fe200010e0605 */
[----:B------:R-:W-:Y:S01]  /*1800*/  SHF.R.S32.HI R95, RZ, 0x6, R95 ;  /* 0x00000006ff5f7819 */ /* 0x000fe2000001145f */
[----:B------:R-:W-:Y:S01]  /*1810*/  IMAD.X R15, RZ, RZ, R6, P4 ;  /* 0x000000ffff0f7224 */ /* 0x000fe200020e0606 */
[----:B------:R-:W-:Y:S01]  /*1820*/  SHF.L.U64.HI R97, R16, 0x1, R97 ;  /* 0x0000000110617819 */ /* 0x000fe20000010261 */
[----:B------:R-:W-:Y:S01]  /*1830*/  IMAD.WIDE.U32 R12, R10, UR8, R12 ;  /* 0x000000080a0c7c25 */ /* 0x000fe2000f8e000c */
[----:B------:R-:W-:Y:S02]  /*1840*/  IADD3 R96, P2, PT, R96, UR10, RZ ;  /* 0x0000000a60607c10 */ /* 0x000fe4000ff5e0ff */
[----:B------:R-:W-:Y:S01]  /*1850*/  LOP3.LUT R5, R77, 0xc, RZ, 0xc0, !PT ;  /* 0x0000000c4d057812 */ /* 0x000fe200078ec0ff */
[----:B------:R-:W-:Y:S01]  /*1860*/  IMAD.WIDE.U32 R14, R108, R86, R14 ;  /* 0x000000566c0e7225 */ /* 0x000fe200078e000e */
[----:B------:R-:W-:-:S02]  /*1870*/  IADD3.X R97, PT, PT, R97, UR11, RZ, P2, !PT ;  /* 0x0000000b61617c10 */ /* 0x000fc400097fe4ff */
[----:B------:R-:W-:Y:S01]  /*1880*/  ISETP.GE.AND P2, PT, R95, R88, PT ;  /* 0x000000585f00720c */ /* 0x000fe20003f46270 */
[----:B------:R-:W-:Y:S01]  /*1890*/  IMAD R113, R108, R87, R15 ;  /* 0x000000576c717224 */ /* 0x000fe200078e020f */
[----:B------:R-:W-:Y:S01]  /*18a0*/  MOV R114, R96 ;  /* 0x0000006000727202 */ /* 0x000fe20000000f00 */
[----:B------:R-:W-:Y:S02]  /*18b0*/  IMAD.SHL.U32 R112, R14, 0x2, RZ ;  /* 0x000000020e707824 */ /* 0x000fe400078e00ff */
[----:B------:R-:W-:Y:S01]  /*18c0*/  IMAD R11, R10, UR9, R13 ;  /* 0x000000090a0b7c24 */ /* 0x000fe2000f8e020d */
[----:B------:R-:W-:Y:S01]  /*18d0*/  SHF.L.U64.HI R113, R14, 0x1, R113 ;  /* 0x000000010e717819 */ /* 0x000fe20000010271 */
[----:B------:R-:W-:Y:S01]  /*18e0*/  IMAD.MOV.U32 R10, RZ, RZ, R12 ;  /* 0x000000ffff0a7224 */ /* 0x000fe200078e000c */
[----:B------:R-:W-:Y:S01]  /*18f0*/  IADD3 R112, P3, PT, R112, UR4, RZ ;  /* 0x0000000470707c10 */ /* 0x000fe2000ff7e0ff */
[----:B------:R-:W-:Y:S02]  /*1900*/  IMAD R91, R108, R92, R5 ;  /* 0x0000005c6c5b7224 */ /* 0x000fe400078e0205 */
[----:B------:R-:W-:Y:S01]  /*1910*/  IMAD.WIDE.U32 R110, R8, R110, R10 ;  /* 0x0000006e086e7225 */ /* 0x000fe200078e000a */
[----:B------:R-:W-:-:S02]  /*1920*/  IADD3.X R113, PT, PT, R113, UR5, RZ, P3, !PT ;  /* 0x0000000571717c10 */ /* 0x000fc40009ffe4ff */
[----:B------:R-:W-:Y:S01]  /*1930*/  IADD3 R90, PT, PT, R5, R91, RZ ;  /* 0x0000005b055a7210 */ /* 0x000fe20007ffe0ff */
[----:B------:R-:W-:Y:S01]  /*1940*/  IMAD.MOV.U32 R115, RZ, RZ, R97 ;  /* 0x000000ffff737224 */ /* 0x000fe200078e0061 */
[----:B------:R-:W-:Y:S02]  /*1950*/  SHF.R.S32.HI R83, RZ, 0x1f, R91 ;  /* 0x0000001fff537819 */ /* 0x000fe4000001145b */
[----:B------:R-:W-:Y:S02]  /*1960*/  SHF.R.S32.HI R82, RZ, 0x1f, R90 ;  /* 0x0000001fff527819 */ /* 0x000fe4000001145a */
[----:B------:R-:W-:Y:S01]  /*1970*/  IADD3 R79, PT, PT, R111, R79, RZ ;  /* 0x0000004f6f4f7210 */ /* 0x000fe20007ffe0ff */
[----:B------:R-:W-:Y:S06]  /*1980*/  @P2 BRA `(.L_x_4421) ;  /* 0x0000004400ac2947 */ /* 0x000fec0003800000 */
[----:B------:R-:W1:Y:S01]  /*1990*/  LDCU.128 UR20, c[0x0][0x4a0] ;  /* 0x00009400ff1477ac */ /* 0x000e620008000c00 */
[----:B------:R-:W-:Y:S01]  /*19a0*/  IMAD.MOV.U32 R29, RZ, RZ, RZ ;  /* 0x000000ffff1d7224 */ /* 0x000fe200078e00ff */
[----:B------:R-:W-:Y:S01]  /*19b0*/  IADD3 R104, PT, PT, R85, -0x40, RZ ;  /* 0xffffffc055687810 */ /* 0x000fe20007ffe0ff */
[----:B------:R-:W-:Y:S01]  /*19c0*/  @!P0 IMAD.MOV R2, RZ, RZ, -R2 ;  /* 0x000000ffff028224 */ /* 0x000fe200078e0a02 */
[----:B------:R-:W2:Y:S01]  /*19d0*/  LDCU.128 UR8, c[0x0][0x490] ;  /* 0x00009200ff0877ac */ /* 0x000ea20008000c00 */
[----:B------:R-:W-:Y:S01]  /*19e0*/  SHF.R.S32.HI R31, RZ, 0x1f, R81 ;  /* 0x0000001fff1f7819 */ /* 0x000fe20000011451 */
[C---:B------:R-:W-:Y:S01]  /*19f0*/  IMAD.IADD R105, R81.reuse, 0x1, -R85 ;  /* 0x0000000151697824 */ /* 0x040fe200078e0a55 */
[----:B------:R-:W-:Y:S01]  /*1a00*/  VIMNMX R95, PT, PT, RZ, R95, !PT ;  /* 0x0000005fff5f7248 */ /* 0x000fe20007fe0100 */
[----:B------:R-:W3:Y:S01]  /*1a10*/  LDCU.128 UR16, c[0x0][0x4b0] ;  /* 0x00009600ff1077ac */ /* 0x000ee20008000c00 */
[----:B------:R-:W-:Y:S01]  /*1a20*/  SEL R0, R0, R2, !P1 ;  /* 0x0000000200007207 */ /* 0x000fe20004800000 */
[----:B-----5:R-:W-:Y:S01]  /*1a30*/  IMAD.IADD R3, R104, 0x1, R3 ;  /* 0x0000000168037824 */ /* 0x020fe200078e0203 */
[----:B------:R-:W-:Y:S01]  /*1a40*/  IADD3 R2, P0, PT, -R81, R108, RZ ;  /* 0x0000006c51027210 */ /* 0x000fe20007f1e1ff */
[----:B------:R-:W4:Y:S01]  /*1a50*/  LDCU.128 UR12, c[0x0][0x4c0] ;  /* 0x00009800ff0c77ac */ /* 0x000f220008000c00 */
[C---:B------:R-:W-:Y:S01]  /*1a60*/  LOP3.LUT R26, R28.reuse, 0x20, RZ, 0xfc, !PT ;  /* 0x000000201c1a7812 */ /* 0x040fe200078efcff */
[----:B------:R-:W-:Y:S01]  /*1a70*/  IMAD R64, R3, R92, RZ ;  /* 0x0000005c03407224 */ /* 0x000fe200078e02ff */
[----:B------:R-:W-:Y:S01]  /*1a80*/  IADD3.X R31, PT, PT, RZ, ~R31, RZ, P0, !PT ;  /* 0x8000001fff1f7210 */ /* 0x000fe200007fe4ff */
[----:B------:R-:W4:Y:S01]  /*1a90*/  LDCU.64 UR4, c[0x0][0x488] ;  /* 0x00009100ff0477ac */ /* 0x000f220008000a00 */
[----:B------:R-:W-:Y:S01]  /*1aa0*/  LOP3.LUT R25, R28, 0x40, RZ, 0xfc, !PT ;  /* 0x000000401c197812 */ /* 0x000fe200078efcff */
[C---:B-1----:R-:W-:Y:S01]  /*1ab0*/  IMAD.WIDE.U32 R8, R7.reuse, UR20, R28 ;  /* 0x0000001407087c25 */ /* 0x042fe2000f8e001c */
[----:B------:R-:W-:Y:S01]  /*1ac0*/  SHF.R.S32.HI R65, RZ, 0x1f, R64 ;  /* 0x0000001fff417819 */ /* 0x000fe20000011440 */
[----:B------:R-:W-:Y:S01]  /*1ad0*/  UMOV UR20, URZ ;  /* 0x000000ff00147c82 */ /* 0x000fe20008000000 */
[C---:B------:R-:W-:Y:S01]  /*1ae0*/  IADD3 R98, P0, PT, R64.reuse, R90, RZ ;  /* 0x0000005a40627210 */ /* 0x040fe20007f1e0ff */
[----:B--2---:R-:W-:Y:S01]  /*1af0*/  IMAD.WIDE.U32 R4, R7, UR10, R28 ;  /* 0x0000000a07047c25 */ /* 0x004fe2000f8e001c */
[----:B------:R-:W-:Y:S01]  /*1b00*/  IADD3 R64, P1, PT, R64, R91, RZ ;  /* 0x0000005b40407210 */ /* 0x000fe20007f3e0ff */
[----:B------:R-:W-:Y:S01]  /*1b10*/  UIADD3 UR20, UP0, UPT, URZ, -UR20, URZ ;  /* 0x80000014ff147290 */ /* 0x000fe2000ff1e0ff */
[----:B------:R-:W-:Y:S01]  /*1b20*/  IADD3 R103, PT, PT, -R85, R80, RZ ;  /* 0x0000005055677210 */ /* 0x000fe20007ffe1ff */
[C---:B------:R-:W-:Y:S01]  /*1b30*/  IMAD R9, R7.reuse, UR21, R9 ;  /* 0x0000001507097c24 */ /* 0x040fe2000f8e0209 */
[----:B------:R-:W-:Y:S01]  /*1b40*/  IADD3 R94, PT, PT, R108, 0x20, RZ ;  /* 0x000000206c5e7810 */ /* 0x000fe20007ffe0ff */
[----:B------:R-:W-:Y:S01]  /*1b50*/  IMAD R5, R7, UR11, R5 ;  /* 0x0000000b07057c24 */ /* 0x000fe2000f8e0205 */
[----:B------:R-:W1:Y:S01]  /*1b60*/  LDCU.64 UR10, c[0x0][0x4d0] ;  /* 0x00009a00ff0a77ac */ /* 0x000e620008000a00 */
[----:B---3--:R-:W-:Y:S01]  /*1b70*/  IMAD.WIDE.U32 R10, R104, UR16, R8 ;  /* 0x00000010680a7c25 */ /* 0x008fe2000f8e0008 */
[----:B------:R-:W-:-:S03]  /*1b80*/  MOV R122, R112 ;  /* 0x00000070007a7202 */ /* 0x000fc60000000f00 */
[----:B------:R-:W-:Y:S01]  /*1b90*/  IMAD.WIDE.U32 R8, R104, UR22, R4 ;  /* 0x0000001668087c25 */ /* 0x000fe2000f8e0004 */
[----:B------:R-:W-:-:S03]  /*1ba0*/  SHF.R.S32.HI R5, RZ, 0x1f, R0 ;  /* 0x0000001fff057819 */ /* 0x000fc60000011400 */
[C---:B------:R-:W-:Y:S02]  /*1bb0*/  IMAD R11, R104.reuse, UR17, R11 ;  /* 0x00000011680b7c24 */ /* 0x040fe4000f8e020b */
[C---:B----4-:R-:W-:Y:S02]  /*1bc0*/  IMAD R7, R5.reuse, UR12, RZ ;  /* 0x0000000c05077c24 */ /* 0x050fe4000f8e02ff */
[----:B------:R-:W-:Y:S02]  /*1bd0*/  IMAD R9, R104, UR23, R9 ;  /* 0x0000001768097c24 */ /* 0x000fe4000f8e0209 */
[----:B------:R-:W-:Y:S02]  /*1be0*/  IMAD R5, R5, UR18, RZ ;  /* 0x0000001205057c24 */ /* 0x000fe4000f8e02ff */
[C---:B------:R-:W-:Y:S02]  /*1bf0*/  IMAD R4, R0.reuse, UR13, R7 ;  /* 0x0000000d00047c24 */ /* 0x040fe4000f8e0207 */
[C---:B------:R-:W-:Y:S01]  /*1c00*/  IMAD.WIDE.U32 R10, R0.reuse, UR12, R10 ;  /* 0x0000000c000a7c25 */ /* 0x040fe2000f8e000a */
[----:B------:R-:W2:Y:S03]  /*1c10*/  LDCU.64 UR12, c[0x0][0x3c0] ;  /* 0x00007800ff0c77ac */ /* 0x000ea60008000a00 */
[C---:B------:R-:W-:Y:S01]  /*1c20*/  IMAD R6, R0.reuse, UR19, R5 ;  /* 0x0000001300067c24 */ /* 0x040fe2000f8e0205 */
[----:B------:R-:W-:Y:S01]  /*1c30*/  USHF.L.U32 UR19, UR16, 0x6, URZ ;  /* 0x0000000610137899 */ /* 0x000fe200080006ff */
[----:B------:R-:W-:Y:S01]  /*1c40*/  IMAD.WIDE.U32 R8, R0, UR18, R8 ;  /* 0x0000001200087c25 */ /* 0x000fe2000f8e0008 */
[----:B------:R-:W3:Y:S03]  /*1c50*/  LDCU UR18, c[0x0][0x450] ;  /* 0x00008a00ff1277ac */ /* 0x000ee60008000800 */
[----:B------:R-:W-:Y:S01]  /*1c60*/  IMAD R121, R31, UR16, RZ ;  /* 0x000000101f797c24 */ /* 0x000fe2000f8e02ff */
[----:B------:R-:W-:Y:S01]  /*1c70*/  IADD3 R7, PT, PT, R9, R6, RZ ;  /* 0x0000000609077210 */ /* 0x000fe20007ffe0ff */
[----:B------:R-:W-:Y:S01]  /*1c80*/  IMAD.IADD R5, R11, 0x1, R4 ;  /* 0x000000010b057824 */ /* 0x000fe200078e0204 */
[----:B------:R-:W-:Y:S01]  /*1c90*/  MOV R6, R8 ;  /* 0x0000000800067202 */ /* 0x000fe20000000f00 */
[----:B------:R-:W-:Y:S01]  /*1ca0*/  IMAD.MOV.U32 R4, RZ, RZ, R10 ;  /* 0x000000ffff047224 */ /* 0x000fe200078e000a */
[----:B------:R-:W-:Y:S01]  /*1cb0*/  UIADD3.X UR19, UPT, UPT, URZ, ~UR19, URZ, UP0, !UPT ;  /* 0x80000013ff137290 */ /* 0x000fe200087fe4ff */
[C---:B------:R-:W-:Y:S01]  /*1cc0*/  IMAD.X R99, R65.reuse, 0x1, R82, P0 ;  /* 0x0000000141637824 */ /* 0x040fe200000e0652 */
[----:B------:R-:W-:Y:S01]  /*1cd0*/  IADD3.X R65, PT, PT, R65, R83, RZ, P1, !PT ;  /* 0x0000005341417210 */ /* 0x000fe20000ffe4ff */
[C---:B------:R-:W-:Y:S01]  /*1ce0*/  IMAD R121, R2.reuse, UR17, R121 ;  /* 0x0000001102797c24 */ /* 0x040fe2000f8e0279 */
[----:B------:R-:W4:Y:S01]  /*1cf0*/  LDCU.U8 UR17, c[0x0][0x533] ;  /* 0x0000a660ff1177ac */ /* 0x000f220008000000 */
[----:B------:R-:W-:Y:S01]  /*1d00*/  IMAD.WIDE.U32 R4, R2, UR16, R4 ;  /* 0x0000001002047c25 */ /* 0x000fe2000f8e0004 */
[----:B------:R-:W-:-:S02]  /*1d10*/  SHF.L.U64.HI R99, R98, 0x1, R99 ;  /* 0x0000000162637819 */ /* 0x000fc40000010263 */
[C---:B------:R-:W-:Y:S01]  /*1d20*/  SHF.L.U64.HI R65, R64.reuse, 0x1, R65 ;  /* 0x0000000140417819 */ /* 0x040fe20000010241 */
[----:B------:R-:W-:Y:S01]  /*1d30*/  IMAD R31, R31, UR22, RZ ;  /* 0x000000161f1f7c24 */ /* 0x000fe2000f8e02ff */
[----:B------:R-:W-:Y:S01]  /*1d40*/  SHF.L.U32 R64, R64, 0x1, RZ ;  /* 0x0000000140407819 */ /* 0x000fe200000006ff */
[----:B------:R-:W-:Y:S01]  /*1d50*/  IMAD.SHL.U32 R98, R98, 0x2, RZ ;  /* 0x0000000262627824 */ /* 0x000fe200078e00ff */
[----:B------:R-:W-:Y:S01]  /*1d60*/  LEA R120, P2, R4, UR8, 0x1 ;  /* 0x0000000804787c11 */ /* 0x000fe2000f8408ff */
[----:B------:R-:W-:Y:S01]  /*1d70*/  IMAD R31, R2, UR23, R31 ;  /* 0x00000017021f7c24 */ /* 0x000fe2000f8e021f */
[----:B------:R-:W-:Y:S01]  /*1d80*/  IADD3 R32, P0, PT, R64, UR14, RZ ;  /* 0x0000000e40207c10 */ /* 0x000fe2000ff1e0ff */
[----:B------:R-:W-:Y:S01]  /*1d90*/  IMAD.IADD R121, R5, 0x1, R121 ;  /* 0x0000000105797824 */ /* 0x000fe200078e0279 */
[----:B------:R-:W-:Y:S01]  /*1da0*/  IADD3 R100, P1, PT, R98, UR14, RZ ;  /* 0x0000000e62647c10 */ /* 0x000fe2000ff3e0ff */
[----:B------:R-:W-:Y:S01]  /*1db0*/  IMAD.WIDE.U32 R2, R2, UR22, R6 ;  /* 0x0000001602027c25 */ /* 0x000fe2000f8e0006 */
[----:B------:R-:W-:Y:S01]  /*1dc0*/  USHF.L.U32 UR16, UR22, 0x6, URZ ;  /* 0x0000000616107899 */ /* 0x000fe200080006ff */
[----:B------:R-:W-:-:S02]  /*1dd0*/  IADD3.X R33, PT, PT, R65, UR15, RZ, P0, !PT ;  /* 0x0000000f41217c10 */ /* 0x000fc400087fe4ff */
[----:B------:R-:W-:Y:S01]  /*1de0*/  LEA.HI.X R121, R4, UR9, R121, 0x1, P2 ;  /* 0x0000000904797c11 */ /* 0x000fe200090f0c79 */
[----:B------:R-:W-:Y:S01]  /*1df0*/  UIADD3.X UR16, UPT, UPT, URZ, ~UR16, URZ, UP0, !UPT ;  /* 0x80000010ff107290 */ /* 0x000fe200087fe4ff */
[----:B------:R-:W-:Y:S01]  /*1e00*/  IADD3 R31, PT, PT, R3, R31, RZ ;  /* 0x0000001f031f7210 */ /* 0x000fe20007ffe0ff */
[----:B------:R-:W-:Y:S01]  /*1e10*/  IMAD.MOV.U32 R102, RZ, RZ, R88 ;  /* 0x000000ffff667224 */ /* 0x000fe200078e0058 */
[----:B------:R-:W-:Y:S01]  /*1e20*/  LEA R30, P2, R2, UR4, 0x1 ;  /* 0x00000004021e7c11 */ /* 0x000fe2000f8408ff */
[----:B---3--:R-:W-:Y:S01]  /*1e30*/  IMAD.U32 R27, RZ, RZ, UR18 ;  /* 0x00000012ff1b7e24 */ /* 0x008fe2000f8e00ff */
[----:B------:R-:W-:Y:S01]  /*1e40*/  IADD3.X R101, PT, PT, R99, UR15, RZ, P1, !PT ;  /* 0x0000000f63657c10 */ /* 0x000fe20008ffe4ff */
[----:B------:R-:W-:Y:S01]  /*1e50*/  IMAD.MOV.U32 R123, RZ, RZ, R113 ;  /* 0x000000ffff7b7224 */ /* 0x000fe200078e0071 */
[----:B-1----:R-:W-:Y:S01]  /*1e60*/  IADD3 R98, P1, PT, R98, UR10, RZ ;  /* 0x0000000a62627c10 */ /* 0x002fe2000ff3e0ff */
[----:B------:R-:W1:Y:S01]  /*1e70*/  LDCU.64 UR14, c[0x0][0x4e0] ;  /* 0x00009c00ff0e77ac */ /* 0x000e620008000a00 */
[----:B------:R-:W-:-:S02]  /*1e80*/  IADD3 R64, P0, PT, R64, UR10, RZ ;  /* 0x0000000a40407c10 */ /* 0x000fc4000ff1e0ff */
[----:B------:R-:W-:Y:S01]  /*1e90*/  LEA.HI.X R31, R2, UR5, R31, 0x1, P2 ;  /* 0x00000005021f7c11 */ /* 0x000fe200090f0c1f */
[----:B------:R-:W-:Y:S01]  /*1ea0*/  USHF.R.S64 UR5, UR20, 0x1f, UR19 ;  /* 0x0000001f14057899 */ /* 0x000fe20008001013 */
[----:B------:R-:W-:Y:S01]  /*1eb0*/  IADD3.X R99, PT, PT, R99, UR11, RZ, P1, !PT ;  /* 0x0000000b63637c10 */ /* 0x000fe20008ffe4ff */
[----:B------:R-:W-:Y:S01]  /*1ec0*/  USHF.R.S64 UR20, UR20, 0x1f, UR16 ;  /* 0x0000001f14147899 */ /* 0x000fe20008001010 */
[----:B------:R-:W-:Y:S01]  /*1ed0*/  IADD3.X R65, PT, PT, R65, UR11, RZ, P0, !PT ;  /* 0x0000000b41417c10 */ /* 0x000fe200087fe4ff */
[----:B------:R-:W3:Y:S01]  /*1ee0*/  LDCU.128 UR8, c[0x0][0x3a0] ;  /* 0x00007400ff0877ac */ /* 0x000ee20008000c00 */
[----:B------:R-:W-:Y:S02]  /*1ef0*/  USHF.R.S32.HI UR4, URZ, 0x1f, UR19 ;  /* 0x0000001fff047899 */ /* 0x000fe40008011413 */
[----:B------:R-:W-:Y:S02]  /*1f00*/  USHF.R.S32.HI UR16, URZ, 0x1f, UR16 ;  /* 0x0000001fff107899 */ /* 0x000fe40008011410 */
[----:B--2-4-:R-:W-:-:S11]  /*1f10*/  UISETP.NE.AND UP0, UPT, UR17, URZ, UPT ;  /* 0x000000ff1100728c */ /* 0x014fd6000bf05270 */
.L_x_4435:
[----:B------:R-:W-:Y:S01]  /*1f20*/  VIADD R103, R103, 0x40 ;  /* 0x0000004067677836 */ /* 0x000fe20000000000 */
[----:B------:R-:W2:Y:S01]  /*1f30*/  LDC.64 R86, c[0x0][0x3b8] ;  /* 0x0000ee00ff567b82 */ /* 0x000ea20000000a00 */
[----:B------:R-:W-:Y:S01]  /*1f40*/  VIADD R105, R105, 0x40 ;  /* 0x0000004069697836 */ /* 0x000fe20000000000 */
[----:B------:R-:W-:Y:S01]  /*1f50*/  BSSY.RECONVERGENT B1, `(.L_x_4422) ;  /* 0x00003ad000017945 */ /* 0x000fe20003800200 */
[----:B------:R-:W-:Y:S01]  /*1f60*/  VIADD R102, R102, 0xffffffff ;  /* 0xffffffff66667836 */ /* 0x000fe20000000000 */
[-C--:B------:R-:W-:Y:S01]  /*1f70*/  ISETP.GE.AND P0, PT, R108, R103.reuse, PT ;  /* 0x000000676c00720c */ /* 0x080fe20003f06270 */
[----:B------:R-:W-:Y:S01]  /*1f80*/  IMAD.MOV.U32 R106, RZ, RZ, R104 ;  /* 0x000000ffff6a7224 */ /* 0x000fe200078e0068 */
[----:B------:R-:W-:Y:S02]  /*1f90*/  ISETP.GE.AND P4, PT, R94, R103, PT ;  /* 0x000000675e00720c */ /* 0x000fe40003f86270 */
[-C--:B------:R-:W-:Y:S02]  /*1fa0*/  ISETP.GE.AND P0, PT, R108, R105.reuse, !P0 ;  /* 0x000000696c00720c */ /* 0x080fe40004706270 */
[----:B------:R-:W-:Y:S02]  /*1fb0*/  ISETP.GE.AND P4, PT, R94, R105, !P4 ;  /* 0x000000695e00720c */ /* 0x000fe40006786270 */
[----:B------:R-:W-:Y:S09]  /*1fc0*/  ISETP.GT.AND P3, PT, R102, R95, PT ;  /* 0x0000005f6600720c */ /* 0x000ff20003f64270 */
[----:B------:R-:W4:Y:S02]  /*1fd0*/  @P0 LDG.E.128 R16, desc[UR6][R120.64] ;  /* 0x0000000678100981 */ /* 0x000f24000c1e1d00 */
[----:B------:R-:W5:Y:S02]  /*1fe0*/  @P4 LDC.64 R2, c[0x0][0x4b0] ;  /* 0x00012c00ff024b82 */ /* 0x000f640000000a00 */
[----:B----4-:R4:W-:Y:S01]  /*1ff0*/  @P0 STG.E.128 desc[UR6][R96.64], R16 ;  /* 0x0000001060000986 */ /* 0x0109e2000c101d06 */
[----:B-----5:R-:W-:Y:S01]  /*2000*/  @P4 LEA R22, P1, R2, R120, 0x6 ;  /* 0x0000007802164211 */ /* 0x020fe200078230ff */
[C---:B--2---:R-:W-:Y:S01]  /*2010*/  IMAD.SHL.U32 R49, R86.reuse, 0x20, RZ ;  /* 0x0000002056317824 */ /* 0x044fe200078e00ff */
[----:B------:R-:W-:Y:S01]  /*2020*/  SHF.L.U64.HI R47, R86, 0x5, R87 ;  /* 0x00000005562f7819 */ /* 0x000fe20000010257 */
[----:B------:R-:W2:Y:S01]  /*2030*/  @P0 LDG.E.128 R4, desc[UR6][R120.64+0x40] ;  /* 0x0000400678040981 */ /* 0x000ea2000c1e1d00 */
[----:B------:R-:W-:Y:S02]  /*2040*/  @P4 LEA.HI.X R23, R2, R121, R3, 0x6, P1 ;  /* 0x0000007902174211 */ /* 0x000fe400008f3403 */
[----:B------:R-:W5:Y:S02]  /*2050*/  @P4 LDC.64 R2, c[0x0][0x3c0] ;  /* 0x0000f000ff024b82 */ /* 0x000f640000000a00 */
[C---:B-----5:R-:W-:Y:S04]  /*2060*/  @P4 LEA R20, P1, R2.reuse, R96, 0x6 ;  /* 0x0000006002144211 */ /* 0x060fe800078230ff */
[----:B------:R-:W-:Y:S02]  /*2070*/  @P4 LEA.HI.X R21, R2, R97, R3, 0x6, P1 ;  /* 0x0000006102154211 */ /* 0x000fe400008f3403 */
[----:B------:R-:W-:Y:S01]  /*2080*/  ISETP.NE.AND P1, PT, R27, RZ, PT ;  /* 0x000000ff1b00720c */ /* 0x000fe20003f25270 */
[----:B--2---:R2:W-:Y:S04]  /*2090*/  @P0 STG.E.128 desc[UR6][R96.64+0x40], R4 ;  /* 0x0000400460000986 */ /* 0x0045e8000c101d06 */
[----:B------:R-:W5:Y:S04]  /*20a0*/  @P0 LDG.E.128 R12, desc[UR6][R120.64+0x80] ;  /* 0x00008006780c0981 */ /* 0x000f68000c1e1d00 */
[----:B-----5:R1:W-:Y:S04]  /*20b0*/  @P0 STG.E.128 desc[UR6][R96.64+0x80], R12 ;  /* 0x0000800c60000986 */ /* 0x0203e8000c101d06 */
[----:B------:R-:W5:Y:S04]  /*20c0*/  @P4 LDG.E.128 R8, desc[UR6][R22.64] ;  /* 0x0000000616084981 */ /* 0x000f68000c1e1d00 */
[----:B-----5:R1:W-:Y:S04]  /*20d0*/  @P4 STG.E.128 desc[UR6][R20.64], R8 ;  /* 0x0000000814004986 */ /* 0x0203e8000c101d06 */
[----:B----4-:R-:W4:Y:S04]  /*20e0*/  @P4 LDG.E.128 R16, desc[UR6][R22.64+0x40] ;  /* 0x0000400616104981 */ /* 0x010f28000c1e1d00 */
[----:B----4-:R4:W-:Y:S04]  /*20f0*/  @P4 STG.E.128 desc[UR6][R20.64+0x40], R16 ;  /* 0x0000401014004986 */ /* 0x0109e8000c101d06 */
[----:B--2---:R-:W2:Y:S04]  /*2100*/  @P4 LDG.E.128 R4, desc[UR6][R22.64+0x80] ;  /* 0x0000800616044981 */ /* 0x004ea8000c1e1d00 */
[----:B--2---:R4:W-:Y:S01]  /*2110*/  @P4 STG.E.128 desc[UR6][R20.64+0x80], R4 ;  /* 0x0000800414004986 */ /* 0x0049e2000c101d06 */
[----:B-1----:R-:W-:Y:S05]  /*2120*/  @P1 BRA `(.L_x_4423) ;  /* 0x0000000000501947 */ /* 0x002fea0003800000 */
[----:B------:R-:W2:Y:S01]  /*2130*/  @P0 LDG.E.128 R12, desc[UR6][R30.64] ;  /* 0x000000061e0c0981 */ /* 0x000ea2000c1e1d00 */
[----:B------:R-:W-:Y:S03]  /*2140*/  MOV R27, RZ ;  /* 0x000000ff001b7202 */ /* 0x000fe60000000f00 */
[----:B--2---:R1:W-:Y:S04]  /*2150*/  @P0 STG.E.128 desc[UR6][R122.64], R12 ;  /* 0x0000000c7a000986 */ /* 0x0043e8000c101d06 */
[----:B------:R-:W2:Y:S04]  /*2160*/  @P0 LDG.E.128 R8, desc[UR6][R30.64+0x40] ;  /* 0x000040061e080981 */ /* 0x000ea8000c1e1d00 */
[----:B--2---:R1:W-:Y:S04]  /*2170*/  @P0 STG.E.128 desc[UR6][R122.64+0x40], R8 ;  /* 0x000040087a000986 */ /* 0x0043e8000c101d06 */
[----:B----4-:R-:W2:Y:S04]  /*2180*/  @P0 LDG.E.128 R4, desc[UR6][R30.64+0x80] ;  /* 0x000080061e040981 */ /* 0x010ea8000c1e1d00 */
[----:B--2---:R1:W-:Y:S01]  /*2190*/  @P0 STG.E.128 desc[UR6][R122.64+0x80], R4 ;  /* 0x000080047a000986 */ /* 0x0043e2000c101d06 */
[----:B------:R-:W-:Y:S05]  /*21a0*/  @!P4 BRA `(.L_x_4424) ;  /* 0x00000038001cc947 */ /* 0x000fea0003800000 */
[----:B------:R-:W2:Y:S02]  /*21b0*/  LDC.64 R2, c[0x0][0x4a8] ;  /* 0x00012a00ff027b82 */ /* 0x000ea40000000a00 */
[C---:B--2---:R-:W-:Y:S04]  /*21c0*/  LEA R18, P0, R2.reuse, R30, 0x6 ;  /* 0x0000001e02127211 */ /* 0x044fe800078030ff */
[----:B------:R-:W-:Y:S02]  /*21d0*/  LEA.HI.X R19, R2, R31, R3, 0x6, P0 ;  /* 0x0000001f02137211 */ /* 0x000fe400000f3403 */
[C---:B------:R-:W-:Y:S03]  /*21e0*/  LEA R16, P0, R49.reuse, R122, 0x1 ;  /* 0x0000007a31107211 */ /* 0x040fe600078008ff */
[----:B-1----:R-:W2:Y:S01]  /*21f0*/  LDG.E.128 R4, desc[UR6][R18.64] ;  /* 0x0000000612047981 */ /* 0x002ea2000c1e1d00 */
[----:B------:R-:W-:Y:S05]  /*2200*/  LEA.HI.X R17, R49, R123, R47, 0x1, P0 ;  /* 0x0000007b31117211 */ /* 0x000fea00000f0c2f */
[----:B--2---:R2:W-:Y:S04]  /*2210*/  STG.E.128 desc[UR6][R16.64], R4 ;  /* 0x0000000410007986 */ /* 0x0045e8000c101d06 */
[----:B------:R-:W4:Y:S04]  /*2220*/  LDG.E.128 R12, desc[UR6][R18.64+0x40] ;  /* 0x00004006120c7981 */ /* 0x000f28000c1e1d00 */
[----:B----4-:R2:W-:Y:S04]  /*2230*/  STG.E.128 desc[UR6][R16.64+0x40], R12 ;  /* 0x0000400c10007986 */ /* 0x0105e8000c101d06 */
[----:B------:R-:W4:Y:S04]  /*2240*/  LDG.E.128 R8, desc[UR6][R18.64+0x80] ;  /* 0x0000800612087981 */ /* 0x000f28000c1e1d00 */
[----:B----4-:R2:W-:Y:S01]  /*2250*/  STG.E.128 desc[UR6][R16.64+0x80], R8 ;  /* 0x0000800810007986 */ /* 0x0105e2000c101d06 */
[----:B------:R-:W-:Y:S05]  /*2260*/  BRA `(.L_x_4424) ;  /* 0x0000003400ec7947 */ /* 0x000fea0003800000 */
.L_x_4423:
[----:B------:R-:W-:Y:S05]  /*2270*/  BRA.U !UP0, `(.L_x_4425) ;  /* 0x0000001508347547 */ /* 0x000fea000b800000 */
[----:B------:R-:W1:Y:S01]  /*2280*/  LDC R46, c[0x0][0x450] ;  /* 0x00011400ff2e7b82 */ /* 0x000e620000000800 */
[----:B------:R-:W-:Y:S04]  /*2290*/  BSSY.RECONVERGENT B0, `(.L_x_4426) ;  /* 0x0000095000007945 */ /* 0x000fe80003800200 */
[----:B------:R-:W-:Y:S05]  /*22a0*/  @!P0 BRA `(.L_x_4427) ;  /* 0x00000008004c8947 */ /* 0x000fea0003800000 */
[-C--:B------:R-:W-:Y:S01]  /*22b0*/  ISETP.GE.AND P0, PT, R28, R27.reuse, PT ;  /* 0x0000001b1c00720c */ /* 0x080fe20003f06270 */
[----:B----4-:R-:W2:Y:S01]  /*22c0*/  LDG.E.128 R16, desc[UR6][R30.64] ;  /* 0x000000061e107981 */ /* 0x010ea2000c1e1d00 */
[----:B------:R-:W-:Y:S11]  /*22d0*/  ISETP.GE.AND P1, PT, R26, R27, PT ;  /* 0x0000001b1a00720c */ /* 0x000ff60003f26270 */
[----:B------:R-:W4:Y:S06]  /*22e0*/  @!P0 LDG.E.64 R40, desc[UR6][R64.64] ;  /* 0x0000000640288981 */ /* 0x000f2c000c1e1b00 */
[----:B------:R-:W5:Y:S01]  /*22f0*/  @!P0 LDG.E.64 R14, desc[UR6][R32.64] ;  /* 0x00000006200e8981 */ /* 0x000f62000c1e1b00 */
[--C-:B----4-:R-:W-:Y:S01]  /*2300*/  @!P0 HADD2.F32 R37, -RZ, R40.reuse.H0_H0 ;  /* 0x20000028ff258230 */ /* 0x110fe20000004100 */
[----:B--2---:R-:W-:Y:S01]  /*2310*/  @!P0 MOV R23, R16 ;  /* 0x0000001000178202 */ /* 0x004fe20000000f00 */
[----:B------:R-:W-:Y:S01]  /*2320*/  @!P0 HADD2.F32 R38, -RZ, R41.H0_H0 ;  /* 0x20000029ff268230 */ /* 0x000fe20000004100 */
[----:B------:R-:W-:Y:S01]  /*2330*/  @!P0 MOV R20, R17 ;  /* 0x0000001100148202 */ /* 0x000fe20000000f00 */
[----:B------:R-:W-:Y:S02]  /*2340*/  @!P0 HADD2.F32 R39, -RZ, R40.H1_H1 ;  /* 0x30000028ff278230 */ /* 0x000fe40000004100 */
[--C-:B------:R-:W-:Y:S02]  /*2350*/  @!P0 HADD2.F32 R22, -RZ, R23.reuse.H1_H1 ;  /* 0x30000017ff168230 */ /* 0x100fe40000004100 */
[--C-:B-----5:R-:W-:Y:S02]  /*2360*/  @!P0 HADD2.F32 R21, -RZ, R14.reuse.H0_H0 ;  /* 0x2000000eff158230 */ /* 0x120fe40000004100 */
[----:B------:R-:W-:Y:S02]  /*2370*/  @!P0 HADD2.F32 R36, -RZ, R23.H0_H0 ;  /* 0x20000017ff248230 */ /* 0x000fe40000004100 */
[C---:B------:R-:W-:Y:S01]  /*2380*/  @!P0 FMUL.FTZ R43, R22.reuse, R37 ;  /* 0x00000025162b8220 */ /* 0x040fe20000410000 */
[----:B------:R-:W-:Y:S02]  /*2390*/  @!P0 HADD2.F32 R14, -RZ, R14.H1_H1 ;  /* 0x3000000eff0e8230 */ /* 0x000fe40000004100 */
[-C--:B------:R-:W-:Y:S01]  /*23a0*/  @!P0 FMUL.FTZ R0, R22, R21.reuse ;  /* 0x0000001516008220 */ /* 0x080fe20000410000 */
[----:B------:R-:W-:Y:S01]  /*23b0*/  @!P0 HADD2.F32 R23, -RZ, R20.H1_H1 ;  /* 0x30000014ff178230 */ /* 0x000fe20000004100 */
[----:B------:R-:W-:Y:S01]  /*23c0*/  @!P0 MOV R22, R18 ;  /* 0x0000001200168202 */ /* 0x000fe20000000f00 */
[--C-:B------:R-:W-:Y:S02]  /*23d0*/  @!P0 HADD2.F32 R13, -RZ, R15.reuse.H0_H0 ;  /* 0x2000000fff0d8230 */ /* 0x100fe40000004100 */
[----:B------:R-:W-:Y:S01]  /*23e0*/  @!P0 FFMA.FTZ R43, R36, R21, -R43 ;  /* 0x00000015242b8223 */ /* 0x000fe2000001082b */
[----:B------:R-:W-:Y:S01]  /*23f0*/  @!P0 HADD2.F32 R15, -RZ, R15.H1_H1 ;  /* 0x3000000fff0f8230 */ /* 0x000fe20000004100 */
[----:B------:R-:W-:Y:S01]  /*2400*/  @!P0 MOV R21, R19 ;  /* 0x0000001300158202 */ /* 0x000fe20000000f00 */
[----:B------:R-:W-:Y:S02]  /*2410*/  @!P0 HADD2.F32 R24, -RZ, R22.H1_H1 ;  /* 0x30000016ff188230 */ /* 0x000fe40000004100 */
[----:B------:R-:W-:Y:S01]  /*2420*/  @!P0 FFMA.FTZ R0, R37, R36, R0 ;  /* 0x0000002425008223 */ /* 0x000fe20000010000 */
[----:B------:R-:W-:Y:S02]  /*2430*/  @!P0 HADD2.F32 R37, -RZ, R20.H0_H0 ;  /* 0x20000014ff258230 */ /* 0x000fe40000004100 */
[C---:B------:R-:W-:Y:S01]  /*2440*/  @!P0 FMUL.FTZ R2, R23.reuse, R14 ;  /* 0x0000000e17028220 */ /* 0x040fe20000410000 */
[----:B------:R-:W-:Y:S02]  /*2450*/  @!P0 HADD2.F32 R41, -RZ, R41.H1_H1 ;  /* 0x30000029ff298230 */ /* 0x000fe40000004100 */
[----:B------:R-:W-:Y:S01]  /*2460*/  @!P0 FMUL.FTZ R45, R23, R39 ;  /* 0x00000027172d8220 */ /* 0x000fe20000410000 */
[--C-:B------:R-:W-:Y:S02]  /*2470*/  @!P0 HADD2.F32 R20, -RZ, R21.reuse.H1_H1 ;  /* 0x30000015ff148230 */ /* 0x100fe40000004100 */
[----:B------:R-:W-:Y:S01]  /*2480*/  @!P0 FMUL.FTZ R3, R24, R13 ;  /* 0x0000000d18038220 */ /* 0x000fe20000410000 */
[----:B------:R-:W-:Y:S01]  /*2490*/  @!P0 HADD2.F32 R36, -RZ, R22.H0_H0 ;  /* 0x20000016ff248230 */ /* 0x000fe20000004100 */
[----:B------:R-:W-:Y:S01]  /*24a0*/  @!P0 F2FP.F16.F32.PACK_AB R43, R0, R43 ;  /* 0x0000002b002b823e */ /* 0x000fe200000000ff */
[----:B------:R-:W-:Y:S02]  /*24b0*/  @!P0 HADD2.F32 R40, -RZ, R21.H0_H0 ;  /* 0x20000015ff288230 */ /* 0x000fe40000004100 */
        /* <DEDUP_REMOVED lines=22> */
[----:B--2---:R-:W-:Y:S02]  /*2620*/  @!P1 MOV R18, R22 ;  /* 0x0000001600129202 */ /* 0x004fe40000000f00 */
[----:B------:R-:W-:Y:S01]  /*2630*/  @!P1 MOV R17, R23 ;  /* 0x0000001700119202 */ /* 0x000fe20000000f00 */
[--C-:B------:R-:W-:Y:S01]  /*2640*/  @!P1 HADD2.F32 R35, -RZ, R34.reuse.H1_H1 ;  /* 0x30000022ff239230 */ /* 0x100fe20000004100 */
[----:B------:R-:W-:Y:S01]  /*2650*/  @!P1 MOV R16, R21 ;  /* 0x0000001500109202 */ /* 0x000fe20000000f00 */
[----:B------:R-:W-:Y:S02]  /*2660*/  @!P1 HADD2.F32 R37, -RZ, R34.H0_H0 ;  /* 0x20000022ff259230 */ /* 0x000fe40000004100 */
[--C-:B-----5:R-:W-:Y:S02]  /*2670*/  @!P1 HADD2.F32 R24, -RZ, R14.reuse.H0_H0 ;  /* 0x2000000eff189230 */ /* 0x120fe40000004100 */
[----:B------:R-:W-:Y:S02]  /*2680*/  @!P1 HADD2.F32 R14, -RZ, R14.H1_H1 ;  /* 0x3000000eff0e9230 */ /* 0x000fe40000004100 */
[----:B------:R-:W-:Y:S02]  /*2690*/  @!P1 HADD2.F32 R19, -RZ, R16.H1_H1 ;  /* 0x30000010ff139230 */ /* 0x000fe40000004100 */
[----:B------:R-:W-:Y:S01]  /*26a0*/  @!P1 FMUL.FTZ R5, R35, R24 ;  /* 0x0000001823059220 */ /* 0x000fe20000410000 */
[--C-:B---3--:R-:W-:Y:S02]  /*26b0*/  @!P1 HADD2.F32 R36, -RZ, R40.reuse.H0_H0 ;  /* 0x20000028ff249230 */ /* 0x108fe40000004100 */
[----:B------:R-:W-:Y:S02]  /*26c0*/  @!P1 HADD2.F32 R13, -RZ, R15.H0_H0 ;  /* 0x2000000fff0d9230 */ /* 0x000fe40000004100 */
[----:B------:R-:W-:Y:S01]  /*26d0*/  @!P1 FMUL.FTZ R6, R19, R14 ;  /* 0x0000000e13069220 */ /* 0x000fe20000410000 */
[----:B------:R-:W-:Y:S02]  /*26e0*/  @!P1 HADD2.F32 R38, -RZ, R41.H0_H0 ;  /* 0x20000029ff269230 */ /* 0x000fe40000004100 */
[----:B------:R-:W-:Y:S01]  /*26f0*/  @!P1 FMUL.FTZ R42, R35, R36 ;  /* 0x00000024232a9220 */ /* 0x000fe20000410000 */
[----:B------:R-:W-:Y:S02]  /*2700*/  @!P1 HADD2.F32 R15, -RZ, R15.H1_H1 ;  /* 0x3000000fff0f9230 */ /* 0x000fe40000004100 */
[----:B------:R-:W-:Y:S01]  /*2710*/  @!P1 FFMA.FTZ R5, R36, R37, R5 ;  /* 0x0000002524059223 */ /* 0x000fe20000010005 */
[----:B------:R-:W-:Y:S02]  /*2720*/  @!P1 HADD2.F32 R39, -RZ, R40.H1_H1 ;  /* 0x30000028ff279230 */ /* 0x000fe40000004100 */
[----:B------:R-:W-:Y:S01]  /*2730*/  @!P1 FFMA.FTZ R42, R37, R24, -R42 ;  /* 0x00000018252a9223 */ /* 0x000fe2000001082a */
[----:B------:R-:W-:Y:S02]  /*2740*/  @!P1 HADD2.F32 R37, -RZ, R16.H0_H0 ;  /* 0x20000010ff259230 */ /* 0x000fe40000004100 */
[--C-:B------:R-:W-:Y:S02]  /*2750*/  @!P1 HADD2.F32 R24, -RZ, R18.reuse.H1_H1 ;  /* 0x30000012ff189230 */ /* 0x100fe40000004100 */
[----:B------:R-:W-:Y:S01]  /*2760*/  @!P1 FMUL.FTZ R43, R19, R39 ;  /* 0x00000027132b9220 */ /* 0x000fe20000410000 */
[----:B------:R-:W-:Y:S01]  /*2770*/  @!P1 F2FP.F16.F32.PACK_AB R42, R5, R42 ;  /* 0x0000002a052a923e */ /* 0x000fe200000000ff */
[----:B------:R-:W-:Y:S02]  /*2780*/  @!P1 HADD2.F32 R41, -RZ, R41.H1_H1 ;  /* 0x30000029ff299230 */ /* 0x000fe40000004100 */
[----:B------:R-:W-:Y:S01]  /*2790*/  @!P1 FFMA.FTZ R6, R39, R37, R6 ;  /* 0x0000002527069223 */ /* 0x000fe20000010006 */
[--C-:B------:R-:W-:Y:S01]  /*27a0*/  @!P1 HADD2.F32 R16, -RZ, R17.reuse.H1_H1 ;  /* 0x30000011ff109230 */ /* 0x100fe20000004100 */
[----:B------:R-:W-:Y:S01]  /*27b0*/  @!P1 MOV R20, R42 ;  /* 0x0000002a00149202 */ /* 0x000fe20000000f00 */
[----:B------:R-:W-:Y:S02]  /*27c0*/  @!P1 HADD2.F32 R36, -RZ, R18.H0_H0 ;  /* 0x20000012ff249230 */ /* 0x000fe40000004100 */
[----:B------:R-:W-:Y:S01]  /*27d0*/  @!P1 FMUL.FTZ R7, R24, R13 ;  /* 0x0000000d18079220 */ /* 0x000fe20000410000 */
[----:B------:R-:W-:Y:S02]  /*27e0*/  @!P1 HADD2.F32 R40, -RZ, R17.H0_H0 ;  /* 0x20000011ff289230 */ /* 0x000fe40000004100 */
[C---:B------:R-:W-:Y:S01]  /*27f0*/  @!P1 FMUL.FTZ R45, R16.reuse, R41 ;  /* 0x00000029102d9220 */ /* 0x040fe20000410000 */
[-C--:B------:R-:W-:Y:S01]  /*2800*/  @!P1 FMUL.FTZ R8, R16, R15.reuse ;  /* 0x0000000f10089220 */ /* 0x080fe20000410000 */
[----:B------:R-:W-:Y:S01]  /*2810*/  @!P1 FMUL.FTZ R44, R24, R38 ;  /* 0x00000026182c9220 */ /* 0x000fe20000410000 */
        /* <DEDUP_REMOVED lines=26> */
[----:B------:R-:W-:Y:S02]  /*29c0*/  @!P0 HADD2.F32 R13, -RZ, R15.H0_H0 ;  /* 0x2000000fff0d8230 */ /* 0x000fe40000004100 */
[----:B------:R-:W-:Y:S01]  /*29d0*/  @!P0 FMUL.FTZ R10, R23, R14 ;  /* 0x0000000e170a8220 */ /* 0x000fe20000410000 */
[----:B------:R-:W-:Y:S02]  /*29e0*/  @!P0 HADD2.F32 R38, -RZ, R41.H0_H0 ;  /* 0x20000029ff268230 */ /* 0x000fe40000004100 */
[----:B------:R-:W-:Y:S01]  /*29f0*/  @!P0 FMUL.FTZ R42, R35, R36 ;  /* 0x00000024232a8220 */ /* 0x000fe20000410000 */
[----:B------:R-:W-:Y:S01]  /*2a00*/  @!P0 FFMA.FTZ R9, R36, R37, R9 ;  /* 0x0000002524098223 */ /* 0x000fe20000010009 */
[----:B------:R-:W-:Y:S02]  /*2a10*/  @!P0 HADD2.F32 R15, -RZ, R15.H1_H1 ;  /* 0x3000000fff0f8230 */ /* 0x000fe40000004100 */
[----:B------:R-:W-:Y:S01]  /*2a20*/  @!P0 FFMA.FTZ R42, R37, R24, -R42 ;  /* 0x00000018252a8223 */ /* 0x000fe2000001082a */
[----:B------:R-:W-:Y:S02]  /*2a30*/  @!P0 HADD2.F32 R37, -RZ, R20.H0_H0 ;  /* 0x20000014ff258230 */ /* 0x000fe40000004100 */
[----:B------:R-:W-:Y:S02]  /*2a40*/  @!P0 HADD2.F32 R24, -RZ, R22.H1_H1 ;  /* 0x30000016ff188230 */ /* 0x000fe40000004100 */
[----:B------:R-:W-:Y:S01]  /*2a50*/  @!P0 F2FP.F16.F32.PACK_AB R42, R9, R42 ;  /* 0x0000002a092a823e */ /* 0x000fe200000000ff */
[----:B------:R-:W-:Y:S02]  /*2a60*/  @!P0 HADD2.F32 R39, -RZ, R40.H1_H1 ;  /* 0x30000028ff278230 */ /* 0x000fe40000004100 */
[----:B------:R-:W-:Y:S01]  /*2a70*/  @!P0 HADD2.F32 R41, -RZ, R41.H1_H1 ;  /* 0x30000029ff298230 */ /* 0x000fe20000004100 */
[----:B------:R-:W-:Y:S01]  /*2a80*/  @!P0 MOV R16, R42 ;  /* 0x0000002a00108202 */ /* 0x000fe20000000f00 */
[--C-:B------:R-:W-:Y:S02]  /*2a90*/  @!P0 HADD2.F32 R20, -RZ, R21.reuse.H1_H1 ;  /* 0x30000015ff148230 */ /* 0x100fe40000004100 */
[C---:B------:R-:W-:Y:S01]  /*2aa0*/  @!P0 FMUL.FTZ R11, R24.reuse, R13 ;  /* 0x0000000d180b8220 */ /* 0x040fe20000410000 */
[----:B------:R-:W-:Y:S02]  /*2ab0*/  @!P0 HADD2.F32 R36, -RZ, R22.H0_H0 ;  /* 0x20000016ff248230 */ /* 0x000fe40000004100 */
[----:B------:R-:W-:Y:S01]  /*2ac0*/  @!P0 FMUL.FTZ R43, R23, R39 ;  /* 0x00000027172b8220 */ /* 0x000fe20000410000 */
[----:B------:R-:W-:Y:S02]  /*2ad0*/  @!P0 HADD2.F32 R40, -RZ, R21.H0_H0 ;  /* 0x20000015ff288230 */ /* 0x000fe40000004100 */
[----:B------:R-:W-:Y:S01]  /*2ae0*/  @!P0 FMUL.FTZ R44, R24, R38 ;  /* 0x00000026182c8220 */ /* 0x000fe20000410000 */
        /* <DEDUP_REMOVED lines=15> */
.L_x_4427:
[----:B---3--:R-:W-:Y:S05]  /*2be0*/  BSYNC.RECONVERGENT B0 ;  /* 0x0000000000007941 */ /* 0x008fea0003800200 */
.L_x_4426:
[----:B------:R-:W-:Y:S04]  /*2bf0*/  BSSY.RECONVERGENT B0, `(.L_x_4428) ;  /* 0x00000ae000007945 */ /* 0x000fe80003800200 */
[----:B------:R-:W-:Y:S05]  /*2c00*/  @!P4 BRA `(.L_x_4429) ;  /* 0x0000000800b0c947 */ /* 0x000fea0003800000 */
[----:B------:R-:W-:Y:S01]  /*2c10*/  ISETP.GE.AND P0, PT, R28, R27, PT ;  /* 0x0000001b1c00720c */ /* 0x000fe20003f06270 */
[----:B------:R-:W3:Y:S01]  /*2c20*/  LDC.64 R52, c[0x0][0x4a8] ;  /* 0x00012a00ff347b82 */ /* 0x000ee20000000a00 */
[----:B------:R-:W-:Y:S04]  /*2c30*/  SHF.L.U32 R51, R92, 0x5, RZ ;  /* 0x000000055c337819 */ /* 0x000fe800000006ff */
[----:B------:R-:W-:Y:S07]  /*2c40*/  SHF.R.S32.HI R48, RZ, 0x1f, R51 ;  /* 0x0000001fff307819 */ /* 0x000fee0000011433 */
[C---:B------:R-:W-:Y:S02]  /*2c50*/  @!P0 SHF.L.U32 R59, R51.reuse, 0x1, RZ ;  /* 0x00000001333b8819 */ /* 0x040fe400000006ff */
[--C-:B------:R-:W-:Y:S02]  /*2c60*/  @!P0 SHF.L.U64.HI R57, R51, 0x1, R48.reuse ;  /* 0x0000000133398819 */ /* 0x100fe40000010230 */
[----:B------:R-:W-:Y:S04]  /*2c70*/  @!P0 IADD3 R34, P2, PT, R32, R59, RZ ;  /* 0x0000003b20228210 */ /* 0x000fe80007f5e0ff */
[----:B------:R-:W-:Y:S02]  /*2c80*/  @!P0 IADD3.X R35, PT, PT, R33, R57, RZ, P2, !PT ;  /* 0x0000003921238210 */ /* 0x000fe400017fe4ff */
[C---:B---3--:R-:W-:Y:S03]  /*2c90*/  LEA R54, P1, R52.reuse, R30, 0x6 ;  /* 0x0000001e34367211 */ /* 0x048fe600078230ff */
[----:B------:R-:W2:Y:S01]  /*2ca0*/  @!P0 LDG.E.64 R14, desc[UR6][R34.64] ;  /* 0x00000006220e8981 */ /* 0x000ea2000c1e1b00 */
[----:B------:R-:W-:Y:S02]  /*2cb0*/  LEA.HI.X R55, R52, R31, R53, 0x6, P1 ;  /* 0x0000001f34377211 */ /* 0x000fe400008f3435 */
[----:B------:R-:W-:Y:S02]  /*2cc0*/  @!P0 IADD3 R44, P1, PT, R64, R59, RZ ;  /* 0x0000003b402c8210 */ /* 0x000fe40007f3e0ff */
[----:B------:R-:W-:Y:S01]  /*2cd0*/  LEA R52, P2, R49, R122, 0x1 ;  /* 0x0000007a31347211 */ /* 0x000fe200078408ff */
[----:B----4-:R-:W3:Y:S01]  /*2ce0*/  LDG.E.128 R20, desc[UR6][R54.64] ;  /* 0x0000000636147981 */ /* 0x010ee2000c1e1d00 */
[----:B------:R-:W-:Y:S02]  /*2cf0*/  @!P0 IADD3.X R45, PT, PT, R65, R57, RZ, P1, !PT ;  /* 0x00000039412d8210 */ /* 0x000fe40000ffe4ff */
[----:B------:R-:W-:Y:S05]  /*2d00*/  ISETP.GE.AND P1, PT, R26, R27, PT ;  /* 0x0000001b1a00720c */ /* 0x000fea0003f26270 */
[----:B------:R-:W4:Y:S08]  /*2d10*/  @!P0 LDG.E.64 R44, desc[UR6][R44.64] ;  /* 0x000000062c2c8981 */ /* 0x000f30000c1e1b00 */
[C---:B------:R-:W-:Y:S02]  /*2d20*/  @!P1 SHF.L.U32 R61, R51.reuse, 0x1, RZ ;  /* 0x00000001333d9819 */ /* 0x040fe400000006ff */
[----:B------:R-:W-:Y:S02]  /*2d30*/  @!P1 SHF.L.U64.HI R63, R51, 0x1, R48 ;  /* 0x00000001333f9819 */ /* 0x000fe40000010230 */
[----:B------:R-:W-:Y:S04]  /*2d40*/  @!P1 IADD3 R36, P4, PT, R32, R61, RZ ;  /* 0x0000003d20249210 */ /* 0x000fe80007f9e0ff */
[----:B------:R-:W-:Y:S01]  /*2d50*/  @!P1 IADD3.X R37, PT, PT, R33, R63, RZ, P4, !PT ;  /* 0x0000003f21259210 */ /* 0x000fe200027fe4ff */
[--C-:B--2---:R-:W-:Y:S02]  /*2d60*/  @!P0 HADD2.F32 R16, -RZ, R14.reuse.H0_H0 ;  /* 0x2000000eff108230 */ /* 0x104fe40000004100 */
[----:B------:R-:W-:Y:S02]  /*2d70*/  @!P0 HADD2.F32 R14, -RZ, R14.H1_H1 ;  /* 0x3000000eff0e8230 */ /* 0x000fe40000004100 */
[--C-:B------:R-:W-:Y:S02]  /*2d80*/  @!P0 HADD2.F32 R13, -RZ, R15.reuse.H0_H0 ;  /* 0x2000000fff0d8230 */ /* 0x100fe40000004100 */
[----:B------:R-:W-:Y:S01]  /*2d90*/  @!P0 HADD2.F32 R15, -RZ, R15.H1_H1 ;  /* 0x3000000fff0f8230 */ /* 0x000fe20000004100 */
[----:B---3--:R-:W-:Y:S02]  /*2da0*/  @!P0 MOV R17, R20 ;  /* 0x0000001400118202 */ /* 0x008fe40000000f00 */
[----:B------:R-:W-:Y:S03]  /*2db0*/  @!P0 MOV R18, R21 ;  /* 0x0000001500128202 */ /* 0x000fe60000000f00 */
[--C-:B------:R-:W-:Y:S02]  /*2dc0*/  @!P0 HADD2.F32 R19, -RZ, R17.reuse.H1_H1 ;  /* 0x30000011ff138230 */ /* 0x100fe40000004100 */
[----:B------:R-:W-:Y:S02]  /*2dd0*/  @!P0 HADD2.F32 R41, -RZ, R17.H0_H0 ;  /* 0x20000011ff298230 */ /* 0x000fe40000004100 */
[----:B----4-:R-:W-:Y:S02]  /*2de0*/  @!P0 HADD2.F32 R39, -RZ, R44.H0_H0 ;  /* 0x2000002cff278230 */ /* 0x010fe40000004100 */
[CC--:B------:R-:W-:Y:S01]  /*2df0*/  @!P0 FMUL.FTZ R0, R19.reuse, R16.reuse ;  /* 0x0000001013008220 */ /* 0x0c0fe20000410000 */
[----:B------:R-:W-:Y:S02]  /*2e00*/  @!P0 HADD2.F32 R17, -RZ, R18.H1_H1 ;  /* 0x30000012ff118230 */ /* 0x000fe40000004100 */
[----:B------:R-:W-:Y:S02]  /*2e10*/  @!P0 HADD2.F32 R43, -RZ, R44.H1_H1 ;  /* 0x3000002cff2b8230 */ /* 0x000fe40000004100 */
[----:B------:R-:W-:Y:S01]  /*2e20*/  @!P0 FMUL.FTZ R53, R19, R39 ;  /* 0x0000002713358220 */ /* 0x000fe20000410000 */
[----:B------:R-:W-:Y:S01]  /*2e30*/  @!P0 MOV R19, R23 ;  /* 0x0000001700138202 */ /* 0x000fe20000000f00 */
[----:B------:R-:W-:Y:S01]  /*2e40*/  @!P0 FFMA.FTZ R0, R39, R41, R0 ;  /* 0x0000002927008223 */ /* 0x000fe20000010000 */
[----:B------:R-:W-:Y:S02]  /*2e50*/  @!P0 HADD2.F32 R39, -RZ, R18.H0_H0 ;  /* 0x20000012ff278230 */ /* 0x000fe40000004100 */
[----:B------:R-:W-:Y:S01]  /*2e60*/  @!P0 FFMA.FTZ R53, R41, R16, -R53 ;  /* 0x0000001029358223 */ /* 0x000fe20000010835 */
[----:B------:R-:W-:Y:S01]  /*2e70*/  @!P0 MOV R16, R22 ;  /* 0x0000001600108202 */ /* 0x000fe20000000f00 */
[C---:B------:R-:W-:Y:S01]  /*2e80*/  @!P0 FMUL.FTZ R57, R17.reuse, R43 ;  /* 0x0000002b11398220 */ /* 0x040fe20000410000 */
[-C--:B------:R-:W-:Y:S01]  /*2e90*/  @!P0 FMUL.FTZ R2, R17, R14.reuse ;  /* 0x0000000e11028220 */ /* 0x080fe20000410000 */
[----:B------:R-:W-:Y:S01]  /*2ea0*/  @!P0 HADD2.F32 R38, -RZ, R45.H0_H0 ;  /* 0x2000002dff268230 */ /* 0x000fe20000004100 */
[----:B------:R-:W-:Y:S01]  /*2eb0*/  @!P0 F2FP.F16.F32.PACK_AB R56, R0, R53 ;  /* 0x000000350038823e */ /* 0x000fe200000000ff */
[--C-:B------:R-:W-:Y:S01]  /*2ec0*/  @!P0 HADD2.F32 R18, -RZ, R16.reuse.H1_H1 ;  /* 0x30000010ff128230 */ /* 0x100fe20000004100 */
[----:B------:R-:W-:Y:S01]  /*2ed0*/  LEA.HI.X R53, R49, R123, R47, 0x1, P2 ;  /* 0x0000007b31357211 */ /* 0x000fe200010f0c2f */
[----:B------:R-:W-:Y:S01]  /*2ee0*/  @!P0 FFMA.FTZ R57, R39, R14, -R57 ;  /* 0x0000000e27398223 */ /* 0x000fe20000010839 */
[----:B------:R-:W-:Y:S01]  /*2ef0*/  @!P0 MOV R20, R56 ;  /* 0x0000003800148202 */ /* 0x000fe20000000f00 */
[----:B------:R-:W-:Y:S02]  /*2f00*/  @!P0 HADD2.F32 R14, -RZ, R19.H1_H1 ;  /* 0x30000013ff0e8230 */ /* 0x000fe40000004100 */
[C---:B------:R-:W-:Y:S01]  /*2f10*/  @!P0 FMUL.FTZ R3, R18.reuse, R13 ;  /* 0x0000000d12038220 */ /* 0x040fe20000410000 */
[----:B------:R-:W-:Y:S02]  /*2f20*/  @!P0 HADD2.F32 R45, -RZ, R45.H1_H1 ;  /* 0x3000002dff2d8230 */ /* 0x000fe40000004100 */
[----:B------:R-:W-:Y:S01]  /*2f30*/  @!P0 FMUL.FTZ R50, R18, R38 ;  /* 0x0000002612328220 */ /* 0x000fe20000410000 */
[----:B------:R-:W-:Y:S02]  /*2f40*/  @!P0 HADD2.F32 R40, -RZ, R16.H0_H0 ;  /* 0x20000010ff288230 */ /* 0x000fe40000004100 */
[C---:B------:R-:W-:Y:S01]  /*2f50*/  @!P0 FMUL.FTZ R4, R14.reuse, R15 ;  /* 0x0000000f0e048220 */ /* 0x040fe20000410000 */
[----:B------:R-:W-:Y:S02]  /*2f60*/  @!P0 HADD2.F32 R42, -RZ, R19.H0_H0 ;  /* 0x20000013ff2a8230 */ /* 0x000fe40000004100 */
[----:B------:R-:W-:Y:S01]  /*2f70*/  @!P0 FMUL.FTZ R59, R14, R45 ;  /* 0x0000002d0e3b8220 */ /* 0x000fe20000410000 */
[----:B------:R-:W-:Y:S01]  /*2f80*/  @!P0 FFMA.FTZ R2, R43, R39, R2 ;  /* 0x000000272b028223 */ /* 0x000fe20000010002 */
[----:B------:R-:W-:Y:S01]  /*2f90*/  @!P0 FFMA.FTZ R3, R38, R40, R3 ;  /* 0x0000002826038223 */ /* 0x000fe20000010003 */
[----:B------:R-:W-:Y:S01]  /*2fa0*/  @!P0 FFMA.FTZ R50, R40, R13, -R50 ;  /* 0x0000000d28328223 */ /* 0x000fe20000010832 */
[----:B------:R-:W-:Y:S01]  /*2fb0*/  @!P0 FFMA.FTZ R59, R42, R15, -R59 ;  /* 0x0000000f2a3b8223 */ /* 0x000fe2000001083b */
[----:B------:R-:W-:Y:S01]  /*2fc0*/  @!P0 FFMA.FTZ R4, R45, R42, R4 ;  /* 0x0000002a2d048223 */ /* 0x000fe20000010004 */
[----:B------:R-:W-:Y:S02]  /*2fd0*/  @!P0 F2FP.F16.F32.PACK_AB R57, R2, R57 ;  /* 0x000000390239823e */ /* 0x000fe400000000ff */
[----:B------:R-:W-:Y:S02]  /*2fe0*/  @!P0 F2FP.F16.F32.PACK_AB R50, R3, R50 ;  /* 0x000000320332823e */ /* 0x000fe400000000ff */
[----:B------:R-:W-:Y:S02]  /*2ff0*/  @!P0 F2FP.F16.F32.PACK_AB R59, R4, R59 ;  /* 0x0000003b043b823e */ /* 0x000fe400000000ff */
[----:B------:R-:W-:Y:S02]  /*3000*/  @!P0 MOV R21, R57 ;  /* 0x0000003900158202 */ /* 0x000fe40000000f00 */
[----:B------:R-:W-:Y:S02]  /*3010*/  @!P0 MOV R22, R50 ;  /* 0x0000003200168202 */ /* 0x000fe40000000f00 */
[----:B------:R-:W-:Y:S02]  /*3020*/  @!P0 MOV R23, R59 ;  /* 0x0000003b00178202 */ /* 0x000fe40000000f00 */
[----:B------:R-:W-:Y:S02]  /*3030*/  @!P1 IADD3 R42, P2, PT, R64, R61, RZ ;  /* 0x0000003d402a9210 */ /* 0x000fe40007f5e0ff */
[----:B------:R-:W-:Y:S01]  /*3040*/  ISETP.GE.AND P0, PT, R25, R27, PT ;  /* 0x0000001b1900720c */ /* 0x000fe20003f06270 */
[----:B------:R2:W-:Y:S01]  /*3050*/  STG.E.128 desc[UR6][R52.64], R20 ;  /* 0x0000001434007986 */ /* 0x0005e2000c101d06 */
[----:B------:R-:W-:Y:S07]  /*3060*/  @!P1 IADD3.X R43, PT, PT, R65, R63, RZ, P2, !PT ;  /* 0x0000003f412b9210 */ /* 0x000fee00017fe4ff */
[----:B------:R-:W3:Y:S04]  /*3070*/  LDG.E.128 R16, desc[UR6][R54.64+0x40] ;  /* 0x0000400636107981 */ /* 0x000ee8000c1e1d00 */
[C---:B------:R-:W-:Y:S02]  /*3080*/  @!P0 SHF.L.U64.HI R57, R51.reuse, 0x1, R48 ;  /* 0x0000000133398819 */ /* 0x040fe40000010230 */
[----:B------:R-:W-:Y:S02]  /*3090*/  @!P0 SHF.L.U32 R51, R51, 0x1, RZ ;  /* 0x0000000133338819 */ /* 0x000fe400000006ff */
[----:B------:R4:W5:Y:S06]  /*30a0*/  @!P1 LDG.E.64 R14, desc[UR6][R36.64+0x20] ;  /* 0x00002006240e9981 */ /* 0x00096c000c1e1b00 */
[----:B------:R-:W5:Y:S01]  /*30b0*/  @!P1 LDG.E.64 R42, desc[UR6][R42.64+0x20] ;  /* 0x000020062a2a9981 */ /* 0x000f62000c1e1b00 */
[----:B----4-:R-:W-:Y:S04]  /*30c0*/  @!P0 IADD3 R36, P4, PT, R32, R51, RZ ;  /* 0x0000003320248210 */ /* 0x010fe80007f9e0ff */
[----:B------:R-:W-:Y:S02]  /*30d0*/  @!P0 IADD3.X R37, PT, PT, R33, R57, RZ, P4, !PT ;  /* 0x0000003921258210 */ /* 0x000fe400027fe4ff */
[----:B---3--:R-:W-:Y:S02]  /*30e0*/  @!P1 MOV R27, R16 ;  /* 0x00000010001b9202 */ /* 0x008fe40000000f00 */
        /* <DEDUP_REMOVED lines=9> */
[--C-:B------:R-:W-:Y:S02]  /*3180*/  @!P1 HADD2.F32 R38, -RZ, R42.reuse.H0_H0 ;  /* 0x2000002aff269230 */ /* 0x100fe40000004100 */
        /* <DEDUP_REMOVED lines=8> */
[----:B------:R-:W-:Y:S02]  /*3210*/  @!P1 HADD2.F32 R24, -RZ, R22.H1_H1 ;  /* 0x30000016ff189230 */ /* 0x000fe40000004100 */
[----:B------:R-:W-:Y:S02]  /*3220*/  @!P1 HADD2.F32 R39, -RZ, R20.H0_H0 ;  /* 0x20000014ff279230 */ /* 0x000fe40000004100 */
[----:B------:R-:W-:Y:S01]  /*3230*/  @!P1 FMUL.FTZ R47, R23, R41 ;  /* 0x00000029172f9220 */ /* 0x000fe20000410000 */
[----:B------:R-:W-:Y:S01]  /*3240*/  @!P1 F2FP.F16.F32.PACK_AB R50, R5, R50 ;  /* 0x000000320532923e */ /* 0x000fe200000000ff */
[----:B------:R-:W-:Y:S02]  /*3250*/  @!P1 HADD2.F32 R20, -RZ, R21.H1_H1 ;  /* 0x30000015ff149230 */ /* 0x000fe40000004100 */
[----:B------:R-:W-:Y:S01]  /*3260*/  @!P1 FMUL.FTZ R7, R24, R13 ;  /* 0x0000000d18079220 */ /* 0x000fe20000410000 */
[----:B------:R-:W-:Y:S01]  /*3270*/  @!P1 HADD2.F32 R43, -RZ, R43.H1_H1 ;  /* 0x3000002bff2b9230 */ /* 0x000fe20000004100 */
[----:B------:R-:W-:Y:S01]  /*3280*/  @!P1 MOV R16, R50 ;  /* 0x0000003200109202 */ /* 0x000fe20000000f00 */
[----:B------:R-:W-:Y:S02]  /*3290*/  @!P1 HADD2.F32 R38, -RZ, R22.H0_H0 ;  /* 0x20000016ff269230 */ /* 0x000fe40000004100 */
[C---:B------:R-:W-:Y:S01]  /*32a0*/  @!P1 FMUL.FTZ R8, R20.reuse, R15 ;  /* 0x0000000f14089220 */ /* 0x040fe20000410000 */
[----:B------:R-:W-:Y:S02]  /*32b0*/  @!P1 HADD2.F32 R42, -RZ, R21.H0_H0 ;  /* 0x20000015ff2a9230 */ /* 0x000fe40000004100 */
[----:B------:R-:W-:Y:S01]  /*32c0*/  @!P1 FMUL.FTZ R49, R20, R43 ;  /* 0x0000002b14319220 */ /* 0x000fe20000410000 */
[----:B------:R-:W-:Y:S01]  /*32d0*/  @!P1 FMUL.FTZ R56, R24, R40 ;  /* 0x0000002818389220 */ /* 0x000fe20000410000 */
[----:B------:R-:W-:Y:S01]  /*32e0*/  @!P1 FFMA.FTZ R6, R41, R39, R6 ;  /* 0x0000002729069223 */ /* 0x000fe20000010006 */
[----:B------:R-:W-:Y:S01]  /*32f0*/  @!P1 FFMA.FTZ R7, R40, R38, R7 ;  /* 0x0000002628079223 */ /* 0x000fe20000010007 */
[----:B------:R-:W-:Y:S01]  /*3300*/  @!P1 FFMA.FTZ R47, R39, R14, -R47 ;  /* 0x0000000e272f9223 */ /* 0x000fe2000001082f */
[----:B------:R-:W-:Y:S01]  /*3310*/  @!P1 FFMA.FTZ R49, R42, R15, -R49 ;  /* 0x0000000f2a319223 */ /* 0x000fe20000010831 */
[----:B------:R-:W-:Y:S01]  /*3320*/  @!P1 FFMA.FTZ R8, R43, R42, R8 ;  /* 0x0000002a2b089223 */ /* 0x000fe20000010008 */
[----:B------:R-:W-:Y:S01]  /*3330*/  @!P0 IADD3 R42, P2, PT, R64, R51, RZ ;  /* 0x00000033402a8210 */ /* 0x000fe20007f5e0ff */
[----:B------:R-:W-:Y:S01]  /*3340*/  @!P1 FFMA.FTZ R56, R38, R13, -R56 ;  /* 0x0000000d26389223 */ /* 0x000fe20000010838 */
[----:B------:R-:W-:Y:S02]  /*3350*/  @!P1 F2FP.F16.F32.PACK_AB R47, R6, R47 ;  /* 0x0000002f062f923e */ /* 0x000fe400000000ff */
[----:B------:R-:W-:Y:S02]  /*3360*/  @!P1 F2FP.F16.F32.PACK_AB R49, R8, R49 ;  /* 0x000000310831923e */ /* 0x000fe400000000ff */
[----:B------:R-:W-:Y:S02]  /*3370*/  @!P1 F2FP.F16.F32.PACK_AB R56, R7, R56 ;  /* 0x000000380738923e */ /* 0x000fe400000000ff */
[----:B------:R-:W-:Y:S02]  /*3380*/  @!P1 MOV R17, R47 ;  /* 0x0000002f00119202 */ /* 0x000fe40000000f00 */
[----:B------:R-:W-:Y:S02]  /*3390*/  @!P1 MOV R18, R56 ;  /* 0x0000003800129202 */ /* 0x000fe40000000f00 */
[----:B------:R-:W-:Y:S02]  /*33a0*/  @!P1 MOV R19, R49 ;  /* 0x0000003100139202 */ /* 0x000fe40000000f00 */
[----:B------:R-:W-:Y:S03]  /*33b0*/  @!P0 IADD3.X R43, PT, PT, R65, R57, RZ, P2, !PT ;  /* 0x00000039412b8210 */ /* 0x000fe600017fe4ff */
        /* <DEDUP_REMOVED lines=49> */
.L_x_4429:
[----:B------:R-:W-:Y:S05]  /*36d0*/  BSYNC.RECONVERGENT B0 ;  /* 0x0000000000007941 */ /* 0x000fea0003800200 */
.L_x_4428:
[----:B------:R-:W2:Y:S01]  /*36e0*/  LDC R27, c[0x0][0x450] ;  /* 0x00011400ff1b7b82 */ /* 0x000ea20000000800 */
[----:B-1----:R-:W-:Y:S05]  /*36f0*/  IMAD.U32 R3, R46, -0x20, RZ ;  /* 0xffffffe02e037824 */ /* 0x002fea00078e00ff */
[C---:B------:R-:W-:Y:S02]  /*3700*/  LEA R32, P1, R3.reuse, R32, 0x1 ;  /* 0x0000002003207211 */ /* 0x040fe400078208ff */
[C---:B------:R-:W-:Y:S02]  /*3710*/  LEA R64, P0, R3.reuse, R64, 0x1 ;  /* 0x0000004003407211 */ /* 0x040fe400078008ff */
[C---:B------:R-:W-:Y:S02]  /*3720*/  LEA.HI.X.SX32 R33, R3.reuse, R33, 0x1, P1 ;  /* 0x0000002103217211 */ /* 0x040fe400008f0eff */
[----:B------:R-:W-:Y:S01]  /*3730*/  LEA.HI.X.SX32 R65, R3, R65, 0x1, P0 ;  /* 0x0000004103417211 */ /* 0x000fe200000f0eff */
[----:B------:R-:W-:Y:S05]  /*3740*/  BRA `(.L_x_4424) ;  /* 0x0000002000b47947 */ /* 0x000fea0003800000 */
.L_x_4425:
[----:B------:R-:W-:Y:S01]  /*3750*/  LEA.HI R34, R27, R27, RZ, 0x1 ;  /* 0x0000001b1b227211 */ /* 0x000fe200078f08ff */
[----:B------:R-:W1:Y:S01]  /*3760*/  LDC R107, c[0x0][0x450] ;  /* 0x00011400ff6b7b82 */ /* 0x000e620000000800 */
[----:B------:R-:W-:Y:S01]  /*3770*/  SHF.R.U32.HI R35, RZ, 0x1, R27 ;  /* 0x00000001ff237819 */ /* 0x000fe2000001161b */
[----:B------:R-:W-:Y:S01]  /*3780*/  BSSY.RECONVERGENT B0, `(.L_x_4430) ;  /* 0x000010c000007945 */ /* 0x000fe20003800200 */
[----:B------:R-:W-:Y:S05]  /*3790*/  SHF.R.S32.HI R34, RZ, 0x1, R34 ;  /* 0x00000001ff227819 */ /* 0x000fea0000011422 */
[----:B------:R-:W-:Y:S01]  /*37a0*/  IMAD.MOV R34, RZ, RZ, -R34 ;  /* 0x000000ffff227224 */ /* 0x000fe200078e0a22 */
[----:B------:R-:W-:Y:S06]  /*37b0*/  @!P0 BRA `(.L_x_4431) ;  /* 0x0000001000208947 */ /* 0x000fec0003800000 */
[C---:B------:R-:W-:Y:S01]  /*37c0*/  ISETP.GE.AND P0, PT, R28.reuse, R27, PT ;  /* 0x0000001b1c00720c */ /* 0x040fe20003f06270 */
[----:B------:R-:W2:Y:S11]  /*37d0*/  LDG.E.128 R72, desc[UR6][R30.64] ;  /* 0x000000061e487981 */ /* 0x000eb6000c1e1d00 */
[----:B------:R-:W-:Y:S01]  /*37e0*/  @!UPT UIADD3 URZ, UPT, UPT, URZ, URZ, URZ ;  /* 0x000000fffffff290 */ /* 0x000fe2000fffe0ff */
[----:B------:R-:W-:Y:S02]  /*37f0*/  @!P0 ISETP.GE.U32.AND P1, PT, R28, R35, PT ;  /* 0x000000231c00820c */ /* 0x000fe40003f26070 */
[----:B------:R-:W-:Y:S02]  /*3800*/  @!P0 SHF.R.S32.HI R128, RZ, 0x1f, R34 ;  /* 0x0000001fff808819 */ /* 0x000fe40000011422 */
        /* <DEDUP_REMOVED lines=9> */
[----:B------:R-:W5:Y:S03]  /*38a0*/  @!P0 LDG.E.128 R36, desc[UR6][R38.64] ;  /* 0x0000000626248981 */ /* 0x000f66000c1e1d00 */
[----:B------:R-:W-:Y:S02]  /*38b0*/  @!P0 IADD3.X R53, PT, PT, R128, R101, RZ, P1, !PT ;  /* 0x0000006580358210 */ /* 0x000fe40000ffe4ff */
[----:B------:R-:W-:Y:S03]  /*38c0*/  ISETP.GE.U32.OR P1, PT, R28, R35, P0 ;  /* 0x000000231c00720c */ /* 0x000fe60000726470 */
[----:B------:R-:W3:Y:S08]  /*38d0*/  @!P0 LDG.E.128 R124, desc[UR6][R126.64] ;  /* 0x000000067e7c8981 */ /* 0x000ef0000c1e1d00 */
[----:B------:R2:W4:Y:S01]  /*38e0*/  @!P0 LDG.E.128 R60, desc[UR6][R52.64] ;  /* 0x00000006343c8981 */ /* 0x000522000c1e1d00 */
[--C-:B-----5:R-:W-:Y:S01]  /*38f0*/  @!P0 HADD2.F32 R47, -RZ, R36.reuse.H0_H0 ;  /* 0x20000024ff2f8230 */ /* 0x120fe20000004100 */
[----:B--2---:R-:W-:Y:S01]  /*3900*/  @!P0 MOV R52, R72 ;  /* 0x0000004800348202 */ /* 0x004fe20000000f00 */
        /* <DEDUP_REMOVED lines=23> */
[--C-:B----4-:R-:W-:Y:S02]  /*3a80*/  @!P0 HADD2.F32 R52, -RZ, R60.reuse.H0_H0 ;  /* 0x2000003cff348230 */ /* 0x110fe40000004100 */
[----:B------:R-:W-:Y:S01]  /*3a90*/  @!P1 FADD.FTZ R38, -R38, -RZ ;  /* 0x800000ff26269221 */ /* 0x000fe20000010100 */
[----:B------:R-:W-:Y:S02]  /*3aa0*/  @!P0 HADD2.F32 R54, -RZ, R60.H1_H1 ;  /* 0x3000003cff368230 */ /* 0x000fe40000004100 */
[----:B------:R-:W-:Y:S01]  /*3ab0*/  @!P1 FADD.FTZ R36, -R36, -RZ ;  /* 0x800000ff24249221 */ /* 0x000fe20000010100 */
[--C-:B------:R-:W-:Y:S01]  /*3ac0*/  @!P0 HADD2.F32 R44, -RZ, R37.reuse.H0_H0 ;  /* 0x20000025ff2c8230 */ /* 0x100fe20000004100 */
[----:B------:R-:W-:Y:S01]  /*3ad0*/  ISETP.GE.AND P1, PT, R26, R27, PT ;  /* 0x0000001b1a00720c */ /* 0x000fe20003f26270 */
[----:B------:R-:W-:Y:S02]  /*3ae0*/  @!P0 HADD2.F32 R42, -RZ, R37.H1_H1 ;  /* 0x30000025ff2a8230 */ /* 0x000fe40000004100 */
[----:B------:R-:W-:Y:S01]  /*3af0*/  @!P0 FFMA.FTZ R0, R53, R52, R0 ;  /* 0x0000003435008223 */ /* 0x000fe20000010000 */
[--C-:B------:R-:W-:Y:S02]  /*3b00*/  @!P0 HADD2.F32 R52, -RZ, R56.reuse.H0_H0 ;  /* 0x20000038ff348230 */ /* 0x100fe40000004100 */
[----:B------:R-:W-:Y:S01]  /*3b10*/  @!P0 FFMA.FTZ R2, R55, R54, R2 ;  /* 0x0000003637028223 */ /* 0x000fe20000010002 */
[--C-:B------:R-:W-:Y:S02]  /*3b20*/  @!P0 HADD2.F32 R53, -RZ, R61.reuse.H0_H0 ;  /* 0x2000003dff358230 */ /* 0x100fe40000004100 */
[----:B------:R-:W-:Y:S01]  /*3b30*/  @!P0 FMUL.FTZ R3, R44, R51 ;  /* 0x000000332c038220 */ /* 0x000fe20000410000 */
[----:B------:R-:W-:Y:S02]  /*3b40*/  @!P0 HADD2.F32 R55, -RZ, R56.H1_H1 ;  /* 0x30000038ff378230 */ /* 0x000fe40000004100 */
[----:B------:R-:W-:Y:S01]  /*3b50*/  @!P0 FMUL.FTZ R4, R42, R49 ;  /* 0x000000312a048220 */ /* 0x000fe20000410000 */
[----:B------:R-:W-:Y:S02]  /*3b60*/  @!P0 HADD2.F32 R54, -RZ, R61.H1_H1 ;  /* 0x3000003dff368230 */ /* 0x000fe40000004100 */
[----:B------:R-:W-:Y:S01]  /*3b70*/  @!P0 FFMA.FTZ R3, R52, R53, R3 ;  /* 0x0000003534038223 */ /* 0x000fe20000010003 */
[--C-:B------:R-:W-:Y:S02]  /*3b80*/  @!P0 HADD2.F32 R37, -RZ, R39.reuse.H0_H0 ;  /* 0x20000027ff258230 */ /* 0x100fe40000004100 */
[----:B------:R-:W-:Y:S01]  /*3b90*/  @!P0 FMUL.FTZ R5, R41, R46 ;  /* 0x0000002e29058220 */ /* 0x000fe20000410000 */
[----:B------:R-:W-:Y:S02]  /*3ba0*/  @!P0 HADD2.F32 R39, -RZ, R39.H1_H1 ;  /* 0x30000027ff278230 */ /* 0x000fe40000004100 */
[----:B------:R-:W-:Y:S01]  /*3bb0*/  @!P0 FFMA.FTZ R4, R55, R54, R4 ;  /* 0x0000003637048223 */ /* 0x000fe20000010004 */
[----:B------:R-:W-:Y:S01]  /*3bc0*/  @!P0 HADD2.F32 R57, -RZ, R62.H0_H0 ;  /* 0x2000003eff398230 */ /* 0x000fe20000004100 */
[----:B------:R-:W-:Y:S01]  /*3bd0*/  @!P0 MOV R54, R75 ;  /* 0x0000004b00368202 */ /* 0x000fe20000000f00 */
[----:B------:R-:W-:Y:S02]  /*3be0*/  @!P0 HADD2.F32 R56, -RZ, R66.H0_H0 ;  /* 0x20000042ff388230 */ /* 0x000fe40000004100 */
[----:B------:R-:W-:Y:S01]  /*3bf0*/  @!P0 FMUL.FTZ R8, R39, R36 ;  /* 0x0000002427088220 */ /* 0x000fe20000410000 */
[----:B------:R-:W-:Y:S02]  /*3c00*/  @!P0 HADD2.F32 R58, -RZ, R62.H1_H1 ;  /* 0x3000003eff3a8230 */ /* 0x000fe40000004100 */
[----:B------:R-:W-:Y:S01]  /*3c10*/  @!P0 FMUL.FTZ R6, R40, R43 ;  /* 0x0000002b28068220 */ /* 0x000fe20000410000 */
[----:B------:R-:W-:Y:S02]  /*3c20*/  @!P0 HADD2.F32 R53, -RZ, R66.H1_H1 ;  /* 0x30000042ff358230 */ /* 0x000fe40000004100 */
[----:B------:R-:W-:Y:S01]  /*3c30*/  @!P0 FMUL.FTZ R7, R37, R38 ;  /* 0x0000002625078220 */ /* 0x000fe20000410000 */
[--C-:B------:R-:W-:Y:S01]  /*3c40*/  @!P0 HADD2.F32 R59, -RZ, R63.reuse.H0_H0 ;  /* 0x2000003fff3b8230 */ /* 0x100fe20000004100 */
[----:B------:R-:W-:Y:S01]  /*3c50*/  @!P1 IADD3 R126, P5, PT, R34, 0x20, RZ ;  /* 0x00000020227e9810 */ /* 0x000fe20007fbe0ff */
[--C-:B------:R-:W-:Y:S02]  /*3c60*/  @!P0 HADD2.F32 R52, -RZ, R54.reuse.H0_H0 ;  /* 0x20000036ff348230 */ /* 0x100fe40000004100 */
[----:B------:R-:W-:Y:S01]  /*3c70*/  @!P0 FFMA.FTZ R5, R56, R57, R5 ;  /* 0x0000003938058223 */ /* 0x000fe20000010005 */
[----:B------:R-:W-:Y:S02]  /*3c80*/  @!P0 HADD2.F32 R60, -RZ, R63.H1_H1 ;  /* 0x3000003fff3c8230 */ /* 0x000fe40000004100 */
[----:B------:R-:W-:Y:S01]  /*3c90*/  @!P0 FFMA.FTZ R6, R53, R58, R6 ;  /* 0x0000003a35068223 */ /* 0x000fe20000010006 */
[----:B------:R-:W-:Y:S01]  /*3ca0*/  @!P0 HADD2.F32 R55, -RZ, R54.H1_H1 ;  /* 0x30000036ff378230 */ /* 0x000fe20000004100 */
[----:B------:R-:W-:Y:S01]  /*3cb0*/  @!P1 ISETP.GE.U32.AND P2, PT, R26, R35, PT ;  /* 0x000000231a00920c */ /* 0x000fe20003f46070 */
[----:B------:R-:W-:Y:S01]  /*3cc0*/  @!P0 FFMA.FTZ R7, R52, R59, R7 ;  /* 0x0000003b34078223 */ /* 0x000fe20000010007 */
[----:B------:R-:W-:Y:S02]  /*3cd0*/  @!P1 LEA.HI.X.SX32 R127, R34, RZ, 0x1, P5 ;  /* 0x000000ff227f9211 */ /* 0x000fe400028f0eff */
[----:B------:R-:W-:Y:S01]  /*3ce0*/  @!P0 FFMA.FTZ R8, R55, R60, R8 ;  /* 0x0000003c37088223 */ /* 0x000fe20000010008 */
[----:B------:R-:W-:Y:S02]  /*3cf0*/  @!P1 SEL R126, R126, 0x20, P2 ;  /* 0x000000207e7e9807 */ /* 0x000fe40001000000 */
[----:B------:R-:W-:Y:S02]  /*3d00*/  @!P1 SEL R129, R127, RZ, P2 ;  /* 0x000000ff7f819207 */ /* 0x000fe40001000000 */
[----:B------:R-:W-:Y:S02]  /*3d10*/  @!P0 F2FP.F16.F32.PACK_AB R127, R6, R5 ;  /* 0x00000005067f823e */ /* 0x000fe400000000ff */
[----:B------:R-:W-:Y:S02]  /*3d20*/  @!P0 F2FP.F16.F32.PACK_AB R124, R2, R0 ;  /* 0x00000000027c823e */ /* 0x000fe400000000ff */
[----:B------:R-:W-:Y:S02]  /*3d30*/  @!P0 F2FP.F16.F32.PACK_AB R125, R4, R3 ;  /* 0x00000003047d823e */ /* 0x000fe400000000ff */
[----:B------:R-:W-:Y:S02]  /*3d40*/  @!P0 F2FP.F16.F32.PACK_AB R130, R8, R7 ;  /* 0x000000070882823e */ /* 0x000fe400000000ff */
[C---:B------:R-:W-:Y:S02]  /*3d50*/  @!P1 SHF.L.U64.HI R128, R126.reuse, 0x1, R129 ;  /* 0x000000017e809819 */ /* 0x040fe40000010281 */
[----:B------:R-:W-:Y:S02]  /*3d60*/  @!P1 SHF.L.U32 R129, R126, 0x1, RZ ;  /* 0x000000017e819819 */ /* 0x000fe400000006ff */
[----:B------:R-:W-:Y:S02]  /*3d70*/  @!P0 MOV R72, R124 ;  /* 0x0000007c00488202 */ /* 0x000fe40000000f00 */
        /* <DEDUP_REMOVED lines=12> */
[----:B------:R-:W4:Y:S08]  /*3e40*/  LDG.E.128 R68, desc[UR6][R30.64+0x40] ;  /* 0x000040061e447981 */ /* 0x000f30000c1e1d00 */
[----:B------:R-:W5:Y:S08]  /*3e50*/  @!P1 LDG.E.128 R36, desc[UR6][R38.64+0x40] ;  /* 0x0000400626249981 */ /* 0x000f70000c1e1d00 */
[----:B------:R1:W2:Y:S01]  /*3e60*/  @!P1 LDG.E.128 R60, desc[UR6][R52.64] ;  /* 0x00000006343c9981 */ /* 0x0002a2000c1e1d00 */
[--C-:B---3--:R-:W-:Y:S02]  /*3e70*/  @!P1 HADD2.F32 R50, -RZ, R124.reuse.H0_H0 ;  /* 0x2000007cff329230 */ /* 0x108fe40000004100 */
[----:B------:R-:W-:Y:S02]  /*3e80*/  @!P1 HADD2.F32 R48, -RZ, R124.H1_H1 ;  /* 0x3000007cff309230 */ /* 0x000fe40000004100 */
[--C-:B------:R-:W-:Y:S02]  /*3e90*/  @!P1 HADD2.F32 R51, -RZ, R125.reuse.H0_H0 ;  /* 0x2000007dff339230 */ /* 0x100fe40000004100 */
[----:B------:R-:W-:Y:S01]  /*3ea0*/  @!P0 FADD.FTZ R50, -R50, -RZ ;  /* 0x800000ff32328221 */ /* 0x000fe20000010100 */
[----:B------:R-:W-:Y:S02]  /*3eb0*/  @!P1 HADD2.F32 R49, -RZ, R125.H1_H1 ;  /* 0x3000007dff319230 */ /* 0x000fe40000004100 */
[----:B------:R-:W-:Y:S01]  /*3ec0*/  @!P0 FADD.FTZ R48, -R48, -RZ ;  /* 0x800000ff30308221 */ /* 0x000fe20000010100 */
[--C-:B------:R-:W-:Y:S01]  /*3ed0*/  @!P1 HADD2.F32 R46, -RZ, R126.reuse.H0_H0 ;  /* 0x2000007eff2e9230 */ /* 0x100fe20000004100 */
[----:B----4-:R-:W-:Y:S01]  /*3ee0*/  @!P1 MOV R55, R68 ;  /* 0x0000004400379202 */ /* 0x010fe20000000f00 */
[----:B------:R-:W-:Y:S02]  /*3ef0*/  @!P1 HADD2.F32 R43, -RZ, R126.H1_H1 ;  /* 0x3000007eff2b9230 */ /* 0x000fe40000004100 */
[----:B------:R-:W-:Y:S01]  /*3f00*/  @!P0 FADD.FTZ R51, -R51, -RZ ;  /* 0x800000ff33338221 */ /* 0x000fe20000010100 */
[----:B------:R-:W-:Y:S01]  /*3f10*/  @!P0 FADD.FTZ R49, -R49, -RZ ;  /* 0x800000ff31318221 */ /* 0x000fe20000010100 */
[----:B------:R-:W-:Y:S01]  /*3f20*/  @!P0 FADD.FTZ R46, -R46, -RZ ;  /* 0x800000ff2e2e8221 */ /* 0x000fe20000010100 */
[--C-:B-1----:R-:W-:Y:S02]  /*3f30*/  @!P1 HADD2.F32 R52, -RZ, R55.reuse.H0_H0 ;  /* 0x20000037ff349230 */ /* 0x102fe40000004100 */
[----:B------:R-:W-:Y:S01]  /*3f40*/  @!P0 FADD.FTZ R43, -R43, -RZ ;  /* 0x800000ff2b2b8221 */ /* 0x000fe20000010100 */
[--C-:B-----5:R-:W-:Y:S02]  /*3f50*/  @!P1 HADD2.F32 R47, -RZ, R36.reuse.H0_H0 ;  /* 0x20000024ff2f9230 */ /* 0x120fe40000004100 */
[----:B------:R-:W-:Y:S02]  /*3f60*/  @!P1 HADD2.F32 R45, -RZ, R36.H1_H1 ;  /* 0x30000024ff2d9230 */ /* 0x000fe40000004100 */
[----:B------:R-:W-:Y:S02]  /*3f70*/  @!P1 HADD2.F32 R55, -RZ, R55.H1_H1 ;  /* 0x30000037ff379230 */ /* 0x000fe40000004100 */
[----:B------:R-:W-:Y:S01]  /*3f80*/  @!P1 FMUL.FTZ R9, R47, R50 ;  /* 0x000000322f099220 */ /* 0x000fe20000410000 */
[----:B------:R-:W-:Y:S02]  /*3f90*/  @!P1 HADD2.F32 R41, -RZ, R38.H0_H0 ;  /* 0x20000026ff299230 */ /* 0x000fe40000004100 */
[----:B------:R-:W-:Y:S01]  /*3fa0*/  @!P1 FMUL.FTZ R10, R45, R48 ;  /* 0x000000302d0a9220 */ /* 0x000fe20000410000 */
[--C-:B--2---:R-:W-:Y:S02]  /*3fb0*/  @!P1 HADD2.F32 R53, -RZ, R60.reuse.H0_H0 ;  /* 0x2000003cff359230 */ /* 0x104fe40000004100 */
[----:B------:R-:W-:Y:S02]  /*3fc0*/  @!P1 HADD2.F32 R54, -RZ, R60.H1_H1 ;  /* 0x3000003cff369230 */ /* 0x000fe40000004100 */
[----:B------:R-:W-:Y:S01]  /*3fd0*/  @!P1 FMUL.FTZ R13, R41, R46 ;  /* 0x0000002e290d9220 */ /* 0x000fe20000410000 */
[----:B------:R-:W-:Y:S02]  /*3fe0*/  @!P1 HADD2.F32 R40, -RZ, R38.H1_H1 ;  /* 0x30000026ff289230 */ /* 0x000fe40000004100 */
[----:B------:R-:W-:Y:S01]  /*3ff0*/  @!P1 FFMA.FTZ R9, R52, R53, R9 ;  /* 0x0000003534099223 */ /* 0x000fe20000010009 */
[--C-:B------:R-:W-:Y:S02]  /*4000*/  @!P1 HADD2.F32 R38, -RZ, R127.reuse.H0_H0 ;  /* 0x2000007fff269230 */ /* 0x100fe40000004100 */
[----:B------:R-:W-:Y:S01]  /*4010*/  @!P1 FFMA.FTZ R10, R55, R54, R10 ;  /* 0x00000036370a9223 */ /* 0x000fe2000001000a */
[----:B------:R-:W-:Y:S01]  /*4020*/  @!P1 HADD2.F32 R36, -RZ, R127.H1_H1 ;  /* 0x3000007fff249230 */ /* 0x000fe20000004100 */
[----:B------:R-:W-:Y:S01]  /*4030*/  @!P1 MOV R55, R69 ;  /* 0x0000004500379202 */ /* 0x000fe20000000f00 */
[--C-:B------:R-:W-:Y:S02]  /*4040*/  @!P1 HADD2.F32 R44, -RZ, R37.reuse.H0_H0 ;  /* 0x20000025ff2c9230 */ /* 0x100fe40000004100 */
[----:B------:R-:W-:Y:S01]  /*4050*/  @!P0 FADD.FTZ R38, -R38, -RZ ;  /* 0x800000ff26268221 */ /* 0x000fe20000010100 */
[----:B------:R-:W-:Y:S02]  /*4060*/  @!P1 HADD2.F32 R42, -RZ, R37.H1_H1 ;  /* 0x30000025ff2a9230 */ /* 0x000fe40000004100 */
[----:B------:R-:W-:Y:S01]  /*4070*/  @!P0 FADD.FTZ R36, -R36, -RZ ;  /* 0x800000ff24248221 */ /* 0x000fe20000010100 */
[----:B------:R-:W-:Y:S01]  /*4080*/  @!P1 HADD2.F32 R53, -RZ, R61.H0_H0 ;  /* 0x2000003dff359230 */ /* 0x000fe20000004100 */
[----:B------:R-:W-:Y:S01]  /*4090*/  ISETP.GE.AND P0, PT, R25, R27, PT ;  /* 0x0000001b1900720c */ /* 0x000fe20003f06270 */
[----:B------:R-:W-:Y:S02]  /*40a0*/  @!P1 HADD2.F32 R52, -RZ, R55.H0_H0 ;  /* 0x20000037ff349230 */ /* 0x000fe40000004100 */
[----:B------:R-:W-:Y:S01]  /*40b0*/  @!P1 FMUL.FTZ R11, R44, R51 ;  /* 0x000000332c0b9220 */ /* 0x000fe20000410000 */
[----:B------:R-:W-:Y:S01]  /*40c0*/  @!P1 HADD2.F32 R54, -RZ, R61.H1_H1 ;  /* 0x3000003dff369230 */ /* 0x000fe20000004100 */
[----:B------:R-:W-:Y:S01]  /*40d0*/  @!P1 MOV R61, R70 ;  /* 0x00000046003d9202 */ /* 0x000fe20000000f00 */
[----:B------:R-:W-:Y:S02]  /*40e0*/  @!P1 HADD2.F32 R55, -RZ, R55.H1_H1 ;  /* 0x30000037ff379230 */ /* 0x000fe40000004100 */
[----:B------:R-:W-:Y:S01]  /*40f0*/  @!P1 FMUL.FTZ R12, R42, R49 ;  /* 0x000000312a0c9220 */ /* 0x000fe20000410000 */
[--C-:B------:R-:W-:Y:S02]  /*4100*/  @!P1 HADD2.F32 R37, -RZ, R39.reuse.H0_H0 ;  /* 0x20000027ff259230 */ /* 0x100fe40000004100 */
[----:B------:R-:W-:Y:S01]  /*4110*/  @!P1 FFMA.FTZ R11, R52, R53, R11 ;  /* 0x00000035340b9223 */ /* 0x000fe2000001000b */
[----:B------:R-:W-:Y:S02]  /*4120*/  @!P1 HADD2.F32 R39, -RZ, R39.H1_H1 ;  /* 0x30000027ff279230 */ /* 0x000fe40000004100 */
[----:B------:R-:W-:Y:S01]  /*4130*/  @!P1 FFMA.FTZ R12, R55, R54, R12 ;  /* 0x00000036370c9223 */ /* 0x000fe2000001000c */
[--C-:B------:R-:W-:Y:S01]  /*4140*/  @!P1 HADD2.F32 R57, -RZ, R62.reuse.H0_H0 ;  /* 0x2000003eff399230 */ /* 0x100fe20000004100 */
[----:B------:R-:W-:Y:S01]  /*4150*/  @!P1 MOV R54, R71 ;  /* 0x0000004700369202 */ /* 0x000fe20000000f00 */
[--C-:B------:R-:W-:Y:S02]  /*4160*/  @!P1 HADD2.F32 R56, -RZ, R61.reuse.H0_H0 ;  /* 0x2000003dff389230 */ /* 0x100fe40000004100 */
        /* <DEDUP_REMOVED lines=48> */
[----:B------:R-:W-:Y:S01]  /*4470*/  @!P0 HADD2.F32 R43, -RZ, R126.H1_H1 ;  /* 0x3000007eff2b8230 */ /* 0x000fe20000004100 */
[----:B------:R-:W-:Y:S01]  /*4480*/  @!P0 MOV R66, R73 ;  /* 0x0000004900428202 */ /* 0x000fe20000000f00 */
[----:B------:R-:W-:Y:S01]  /*4490*/  @!P1 FADD.FTZ R51, -R51, -RZ ;  /* 0x800000ff33339221 */ /* 0x000fe20000010100 */
[----:B------:R-:W-:Y:S01]  /*44a0*/  @!P0 MOV R67, R75 ;  /* 0x0000004b00438202 */ /* 0x000fe20000000f00 */
[----:B-1----:R-:W-:Y:S02]  /*44b0*/  @!P0 HADD2.F32 R52, -RZ, R55.H0_H0 ;  /* 0x20000037ff348230 */ /* 0x002fe40000004100 */
[----:B------:R-:W-:Y:S01]  /*44c0*/  @!P1 FADD.FTZ R49, -R49, -RZ ;  /* 0x800000ff31319221 */ /* 0x000fe20000010100 */
[--C-:B-----5:R-:W-:Y:S02]  /*44d0*/  @!P0 HADD2.F32 R47, -RZ, R36.reuse.H0_H0 ;  /* 0x20000024ff2f8230 */ /* 0x120fe40000004100 */
[----:B------:R-:W-:Y:S01]  /*44e0*/  @!P1 FADD.FTZ R46, -R46, -RZ ;  /* 0x800000ff2e2e9221 */ /* 0x000fe20000010100 */
[----:B------:R-:W-:Y:S02]  /*44f0*/  @!P0 HADD2.F32 R45, -RZ, R36.H1_H1 ;  /* 0x30000024ff2d8230 */ /* 0x000fe40000004100 */
[----:B------:R-:W-:Y:S01]  /*4500*/  @!P1 FADD.FTZ R43, -R43, -RZ ;  /* 0x800000ff2b2b9221 */ /* 0x000fe20000010100 */
[----:B------:R-:W-:Y:S02]  /*4510*/  @!P0 HADD2.F32 R44, -RZ, R37.H0_H0 ;  /* 0x20000025ff2c8230 */ /* 0x000fe40000004100 */
[----:B------:R-:W-:Y:S01]  /*4520*/  @!P0 FMUL.FTZ R17, R47, R50 ;  /* 0x000000322f118220 */ /* 0x000fe20000410000 */
[----:B------:R-:W-:Y:S02]  /*4530*/  @!P0 HADD2.F32 R41, -RZ, R38.H0_H0 ;  /* 0x20000026ff298230 */ /* 0x000fe40000004100 */
[----:B------:R-:W-:Y:S01]  /*4540*/  @!P0 FMUL.FTZ R18, R45, R48 ;  /* 0x000000302d128220 */ /* 0x000fe20000410000 */
[--C-:B--2---:R-:W-:Y:S02]  /*4550*/  @!P0 HADD2.F32 R53, -RZ, R60.reuse.H0_H0 ;  /* 0x2000003cff358230 */ /* 0x104fe40000004100 */
[----:B------:R-:W-:Y:S01]  /*4560*/  @!P0 FMUL.FTZ R19, R44, R51 ;  /* 0x000000332c138220 */ /* 0x000fe20000410000 */
[----:B------:R-:W-:Y:S02]  /*4570*/  @!P0 HADD2.F32 R54, -RZ, R60.H1_H1 ;  /* 0x3000003cff368230 */ /* 0x000fe40000004100 */
[----:B------:R-:W-:Y:S01]  /*4580*/  @!P0 FMUL.FTZ R21, R41, R46 ;  /* 0x0000002e29158220 */ /* 0x000fe20000410000 */
[----:B------:R-:W-:Y:S02]  /*4590*/  @!P0 HADD2.F32 R40, -RZ, R38.H1_H1 ;  /* 0x30000026ff288230 */ /* 0x000fe40000004100 */
[----:B------:R-:W-:Y:S01]  /*45a0*/  @!P0 FFMA.FTZ R17, R52, R53, R17 ;  /* 0x0000003534118223 */ /* 0x000fe20000010011 */
[--C-:B------:R-:W-:Y:S02]  /*45b0*/  @!P0 HADD2.F32 R57, -RZ, R61.reuse.H0_H0 ;  /* 0x2000003dff398230 */ /* 0x100fe40000004100 */
[----:B------:R-:W-:Y:S02]  /*45c0*/  @!P0 HADD2.F32 R58, -RZ, R61.H1_H1 ;  /* 0x3000003dff3a8230 */ /* 0x000fe40000004100 */
[----:B------:R-:W-:Y:S01]  /*45d0*/  @!P0 FMUL.FTZ R22, R40, R43 ;  /* 0x0000002b28168220 */ /* 0x000fe20000410000 */
[--C-:B------:R-:W-:Y:S02]  /*45e0*/  @!P0 HADD2.F32 R59, -RZ, R62.reuse.H0_H0 ;  /* 0x2000003eff3b8230 */ /* 0x100fe40000004100 */
[----:B------:R-:W-:Y:S02]  /*45f0*/  @!P0 HADD2.F32 R60, -RZ, R62.H1_H1 ;  /* 0x3000003eff3c8230 */ /* 0x000fe40000004100 */
[----:B------:R-:W-:Y:S02]  /*4600*/  @!P0 HADD2.F32 R38, -RZ, R127.H0_H0 ;  /* 0x2000007fff268230 */ /* 0x000fe40000004100 */
[--C-:B------:R-:W-:Y:S02]  /*4610*/  @!P0 HADD2.F32 R61, -RZ, R63.reuse.H0_H0 ;  /* 0x2000003fff3d8230 */ /* 0x100fe40000004100 */
[----:B------:R-:W-:Y:S01]  /*4620*/  @!P0 HADD2.F32 R62, -RZ, R63.H1_H1 ;  /* 0x3000003fff3e8230 */ /* 0x000fe20000004100 */
[----:B------:R-:W-:Y:S01]  /*4630*/  @!P0 MOV R63, R74 ;  /* 0x0000004a003f8202 */ /* 0x000fe20000000f00 */
[----:B------:R-:W-:Y:S02]  /*4640*/  @!P0 HADD2.F32 R42, -RZ, R37.H1_H1 ;  /* 0x30000025ff2a8230 */ /* 0x000fe40000004100 */
[----:B------:R-:W-:Y:S01]  /*4650*/  @!P1 FADD.FTZ R38, -R38, -RZ ;  /* 0x800000ff26269221 */ /* 0x000fe20000010100 */
[----:B------:R-:W-:Y:S02]  /*4660*/  @!P0 HADD2.F32 R36, -RZ, R127.H1_H1 ;  /* 0x3000007fff248230 */ /* 0x000fe40000004100 */
[----:B------:R-:W-:Y:S02]  /*4670*/  @!P0 HADD2.F32 R55, -RZ, R55.H1_H1 ;  /* 0x30000037ff378230 */ /* 0x000fe40000004100 */
[----:B------:R-:W-:Y:S01]  /*4680*/  @!P0 FMUL.FTZ R20, R42, R49 ;  /* 0x000000312a148220 */ /* 0x000fe20000410000 */
[--C-:B------:R-:W-:Y:S02]  /*4690*/  @!P0 HADD2.F32 R56, -RZ, R66.reuse.H0_H0 ;  /* 0x20000042ff388230 */ /* 0x100fe40000004100 */
[----:B------:R-:W-:Y:S01]  /*46a0*/  @!P1 FADD.FTZ R36, -R36, -RZ ;  /* 0x800000ff24249221 */ /* 0x000fe20000010100 */
[--C-:B------:R-:W-:Y:S02]  /*46b0*/  @!P0 HADD2.F32 R37, -RZ, R39.reuse.H0_H0 ;  /* 0x20000027ff258230 */ /* 0x100fe40000004100 */
[----:B------:R-:W-:Y:S01]  /*46c0*/  @!P0 FFMA.FTZ R18, R55, R54, R18 ;  /* 0x0000003637128223 */ /* 0x000fe20000010012 */
[----:B------:R-:W-:Y:S02]  /*46d0*/  @!P0 HADD2.F32 R53, -RZ, R66.H1_H1 ;  /* 0x30000042ff358230 */ /* 0x000fe40000004100 */
[----:B------:R-:W-:Y:S01]  /*46e0*/  @!P0 FFMA.FTZ R19, R56, R57, R19 ;  /* 0x0000003938138223 */ /* 0x000fe20000010013 */
[----:B------:R-:W-:Y:S02]  /*46f0*/  @!P0 HADD2.F32 R39, -RZ, R39.H1_H1 ;  /* 0x30000027ff278230 */ /* 0x000fe40000004100 */
[----:B------:R-:W-:Y:S01]  /*4700*/  @!P0 FMUL.FTZ R23, R37, R38 ;  /* 0x0000002625178220 */ /* 0x000fe20000410000 */
[----:B------:R-:W-:Y:S01]  /*4710*/  @!P0 F2FP.F16.F32.PACK_AB R124, R18, R17 ;  /* 0x00000011127c823e */ /* 0x000fe200000000ff */
[--C-:B------:R-:W-:Y:S02]  /*4720*/  @!P0 HADD2.F32 R52, -RZ, R63.reuse.H0_H0 ;  /* 0x2000003fff348230 */ /* 0x100fe40000004100 */
[----:B------:R-:W-:Y:S01]  /*4730*/  @!P0 FFMA.FTZ R20, R53, R58, R20 ;  /* 0x0000003a35148223 */ /* 0x000fe20000010014 */
[----:B------:R-:W-:Y:S01]  /*4740*/  @!P0 HADD2.F32 R55, -RZ, R63.H1_H1 ;  /* 0x3000003fff378230 */ /* 0x000fe20000004100 */
[----:B------:R-:W-:Y:S01]  /*4750*/  @!P0 MOV R72, R124 ;  /* 0x0000007c00488202 */ /* 0x000fe20000000f00 */
        /* <DEDUP_REMOVED lines=14> */
.L_x_4431:
[----:B---3--:R-:W-:Y:S05]  /*4840*/  BSYNC.RECONVERGENT B0 ;  /* 0x0000000000007941 */ /* 0x008fea0003800200 */
.L_x_4430:
[----:B------:R-:W-:Y:S04]  /*4850*/  BSSY.RECONVERGENT B0, `(.L_x_4432) ;  /* 0x0000116000007945 */ /* 0x000fe80003800200 */
[----:B------:R-:W-:Y:S05]  /*4860*/  @!P4 BRA `(.L_x_4433) ;  /* 0x000000100050c947 */ /* 0x000fea0003800000 */
[----:B------:R-:W3:Y:S01]  /*4870*/  LDC.64 R10, c[0x0][0x4a8] ;  /* 0x00012a00ff0a7b82 */ /* 0x000ee20000000a00 */
[C---:B------:R-:W-:Y:S11]  /*4880*/  ISETP.GE.AND P0, PT, R28.reuse, R27, PT ;  /* 0x0000001b1c00720c */ /* 0x040ff60003f06270 */
[----:B------:R-:W-:Y:S02]  /*4890*/  @!UPT UIADD3 URZ, UPT, UPT, URZ, URZ, URZ ;  /* 0x000000fffffff290 */ /* 0x000fe4000fffe0ff */
[----:B------:R-:W-:Y:S02]  /*48a0*/  @!P0 ISETP.GE.U32.AND P1, PT, R28, R35, PT ;  /* 0x000000231c00820c */ /* 0x000fe40003f26070 */
[----:B------:R-:W-:Y:S02]  /*48b0*/  @!P0 SHF.R.S32.HI R13, RZ, 0x1f, R34 ;  /* 0x0000001fff0d8819 */ /* 0x000fe40000011422 */
[----:B------:R-:W-:Y:S02]  /*48c0*/  @!P0 SHF.L.U32 R9, R92, 0x5, RZ ;  /* 0x000000055c098819 */ /* 0x000fe400000006ff */
[----:B------:R-:W-:Y:S02]  /*48d0*/  @!P0 SEL R12, R34, RZ, P1 ;  /* 0x000000ff220c8207 */ /* 0x000fe40000800000 */
[----:B----4-:R-:W-:Y:S02]  /*48e0*/  @!P0 SEL R17, R35, R34, !P1 ;  /* 0x0000002223118207 */ /* 0x010fe40004800000 */
[C---:B---3--:R-:W-:Y:S04]  /*48f0*/  LEA R20, P2, R10.reuse, R30, 0x6 ;  /* 0x0000001e0a147211 */ /* 0x048fe800078430ff */
[----:B------:R-:W-:Y:S02]  /*4900*/  LEA.HI.X R21, R10, R31, R11, 0x6, P2 ;  /* 0x0000001f0a157211 */ /* 0x000fe400010f340b */
[----:B------:R-:W-:Y:S02]  /*4910*/  @!P0 SEL R10, R13, RZ, P1 ;  /* 0x000000ff0d0a8207 */ /* 0x000fe40000800000 */
[----:B------:R-:W-:Y:S01]  /*4920*/  @!P0 IADD3 R11, P2, PT, R9, R12, RZ ;  /* 0x0000000c090b8210 */ /* 0x000fe20007f5e0ff */
[----:B------:R-:W-:Y:S01]  /*4930*/  @!P0 IMAD.WIDE R18, R17, 0x2, R20 ;  /* 0x0000000211128825 */ /* 0x000fe200078e0214 */
[----:B------:R-:W3:Y:S02]  /*4940*/  LDG.E.128 R60, desc[UR6][R20.64] ;  /* 0x00000006143c7981 */ /* 0x000ee4000c1e1d00 */
[----:B------:R-:W-:Y:S02]  /*4950*/  @!P0 LEA.HI.X.SX32 R10, R9, R10, 0x1, P2 ;  /* 0x0000000a090a8211 */ /* 0x000fe400010f0eff */
[C---:B------:R-:W-:Y:S02]  /*4960*/  @!P0 SHF.L.U32 R9, R11.reuse, 0x1, RZ ;  /* 0x000000010b098819 */ /* 0x040fe400000006ff */
[----:B------:R-:W-:Y:S02]  /*4970*/  @!P0 SHF.L.U64.HI R10, R11, 0x1, R10 ;  /* 0x000000010b0a8819 */ /* 0x000fe4000001020a */
[C---:B------:R-:W-:Y:S01]  /*4980*/  @!P0 IADD3 R12, P1, PT, R9.reuse, R98, RZ ;  /* 0x00000062090c8210 */ /* 0x040fe20007f3e0ff */
[----:B------:R-:W4:Y:S03]  /*4990*/  @!P0 LDG.E.128 R16, desc[UR6][R18.64] ;  /* 0x0000000612108981 */ /* 0x000f26000c1e1d00 */
[C---:B------:R-:W-:Y:S02]  /*49a0*/  @!P0 IADD3.X R13, PT, PT, R10.reuse, R99, RZ, P1, !PT ;  /* 0x000000630a0d8210 */ /* 0x040fe40000ffe4ff */
[----:B------:R-:W-:Y:S04]  /*49b0*/  @!P0 IADD3 R46, P1, PT, R9, R100, RZ ;  /* 0x00000064092e8210 */ /* 0x000fe80007f3e0ff */
[----:B------:R-:W5:Y:S01]  /*49c0*/  @!P0 LDG.E.128 R12, desc[UR6][R12.64] ;  /* 0x000000060c0c8981 */ /* 0x000f62000c1e1d00 */
[----:B------:R-:W-:Y:S02]  /*49d0*/  @!P0 IADD3.X R47, PT, PT, R10, R101, RZ, P1, !PT ;  /* 0x000000650a2f8210 */ /* 0x000fe40000ffe4ff */
[C---:B------:R-:W-:Y:S05]  /*49e0*/  ISETP.GE.AND P1, PT, R26.reuse, R27, PT ;  /* 0x0000001b1a00720c */ /* 0x040fea0003f26270 */
[----:B------:R2:W5:Y:S08]  /*49f0*/  @!P0 LDG.E.128 R52, desc[UR6][R46.64] ;  /* 0x000000062e348981 */ /* 0x000570000c1e1d00 */
[----:B------:R-:W-:Y:S02]  /*4a00*/  @!P1 ISETP.GE.U32.AND P2, PT, R26, R35, PT ;  /* 0x000000231a00920c */ /* 0x000fe40003f46070 */
[----:B------:R-:W-:Y:S02]  /*4a10*/  @!P1 SHF.R.S32.HI R9, RZ, 0x1f, R34 ;  /* 0x0000001fff099819 */ /* 0x000fe40000011422 */
[----:B------:R-:W-:Y:S02]  /*4a20*/  @!P1 SHF.L.U32 R10, R92, 0x5, RZ ;  /* 0x000000055c0a9819 */ /* 0x000fe400000006ff */
[----:B------:R-:W-:Y:S02]  /*4a30*/  @!P1 SEL R11, R34, RZ, P2 ;  /* 0x000000ff220b9207 */ /* 0x000fe40001000000 */
[----:B------:R-:W-:Y:S02]  /*4a40*/  @!P1 SEL R9, R9, RZ, P2 ;  /* 0x000000ff09099207 */ /* 0x000fe40001000000 */
[C---:B------:R-:W-:Y:S04]  /*4a50*/  @!P1 IADD3 R11, P4, PT, R10.reuse, R11, RZ ;  /* 0x0000000b0a0b9210 */ /* 0x040fe80007f9e0ff */
[----:B------:R-:W-:Y:S02]  /*4a60*/  @!P1 LEA.HI.X.SX32 R10, R10, R9, 0x1, P4 ;  /* 0x000000090a0a9211 */ /* 0x000fe400020f0eff */
[----:B------:R-:W-:Y:S02]  /*4a70*/  ISETP.GE.U32.OR P4, PT, R28, R35, P0 ;  /* 0x000000231c00720c */ /* 0x000fe40000786470 */
[----:B---3--:R-:W-:Y:S02]  /*4a80*/  @!P0 MOV R56, R61 ;  /* 0x0000003d00388202 */ /* 0x008fe40000000f00 */
[----:B------:R-:W-:Y:S03]  /*4a90*/  @!P0 MOV R44, R60 ;  /* 0x0000003c002c8202 */ /* 0x000fe60000000f00 */
[----:B------:R-:W-:Y:S02]  /*4aa0*/  @!P0 HADD2.F32 R48, -RZ, R56.H0_H0 ;  /* 0x20000038ff308230 */ /* 0x000fe40000004100 */
[----:B--2---:R-:W-:Y:S02]  /*4ab0*/  @!P0 HADD2.F32 R47, -RZ, R44.H0_H0 ;  /* 0x2000002cff2f8230 */ /* 0x004fe40000004100 */
[--C-:B----4-:R-:W-:Y:S02]  /*4ac0*/  @!P0 HADD2.F32 R40, -RZ, R16.reuse.H0_H0 ;  /* 0x20000010ff288230 */ /* 0x110fe40000004100 */
[----:B------:R-:W-:Y:S02]  /*4ad0*/  @!P0 HADD2.F32 R39, -RZ, R16.H1_H1 ;  /* 0x30000010ff278230 */ /* 0x000fe40000004100 */
[--C-:B------:R-:W-:Y:S02]  /*4ae0*/  @!P0 HADD2.F32 R36, -RZ, R17.reuse.H0_H0 ;  /* 0x20000011ff248230 */ /* 0x100fe40000004100 */
[----:B------:R-:W-:Y:S02]  /*4af0*/  @!P0 HADD2.F32 R49, -RZ, R44.H1_H1 ;  /* 0x3000002cff318230 */ /* 0x000fe40000004100 */
[----:B------:R-:W-:Y:S02]  /*4b00*/  @!P0 HADD2.F32 R24, -RZ, R17.H1_H1 ;  /* 0x30000011ff188230 */ /* 0x000fe40000004100 */
[--C-:B-----5:R-:W-:Y:S02]  /*4b10*/  @!P0 HADD2.F32 R45, -RZ, R12.reuse.H0_H0 ;  /* 0x2000000cff2d8230 */ /* 0x120fe40000004100 */
[----:B------:R-:W-:Y:S02]  /*4b20*/  @!P0 HADD2.F32 R42, -RZ, R12.H1_H1 ;  /* 0x3000000cff2a8230 */ /* 0x000fe40000004100 */
[--C-:B------:R-:W-:Y:S02]  /*4b30*/  @!P0 HADD2.F32 R43, -RZ, R13.reuse.H0_H0 ;  /* 0x2000000dff2b8230 */ /* 0x100fe40000004100 */
[----:B------:R-:W-:Y:S01]  /*4b40*/  @!P4 FADD.FTZ R45, -R45, -RZ ;  /* 0x800000ff2d2dc221 */ /* 0x000fe20000010100 */
[----:B------:R-:W-:Y:S02]  /*4b50*/  @!P0 HADD2.F32 R41, -RZ, R13.H1_H1 ;  /* 0x3000000dff298230 */ /* 0x000fe40000004100 */
[----:B------:R-:W-:Y:S01]  /*4b60*/  @!P4 FADD.FTZ R42, -R42, -RZ ;  /* 0x800000ff2a2ac221 */ /* 0x000fe20000010100 */
[--C-:B------:R-:W-:Y:S02]  /*4b70*/  @!P0 HADD2.F32 R44, -RZ, R52.reuse.H0_H0 ;  /* 0x20000034ff2c8230 */ /* 0x100fe40000004100 */
[----:B------:R-:W-:Y:S01]  /*4b80*/  @!P4 FADD.FTZ R43, -R43, -RZ ;  /* 0x800000ff2b2bc221 */ /* 0x000fe20000010100 */
[----:B------:R-:W-:Y:S02]  /*4b90*/  @!P0 HADD2.F32 R46, -RZ, R52.H1_H1 ;  /* 0x30000034ff2e8230 */ /* 0x000fe40000004100 */
[----:B------:R-:W-:Y:S01]  /*4ba0*/  @!P0 FMUL.FTZ R0, R40, R45 ;  /* 0x0000002d28008220 */ /* 0x000fe20000410000 */
[----:B------:R-:W-:Y:S02]  /*4bb0*/  @!P0 HADD2.F32 R50, -RZ, R53.H0_H0 ;  /* 0x20000035ff328230 */ /* 0x000fe40000004100 */
[----:B------:R-:W-:Y:S01]  /*4bc0*/  @!P0 FMUL.FTZ R2, R39, R42 ;  /* 0x0000002a27028220 */ /* 0x000fe20000410000 */
[----:B------:R-:W-:Y:S02]  /*4bd0*/  @!P0 HADD2.F32 R38, -RZ, R14.H0_H0 ;  /* 0x2000000eff268230 */ /* 0x000fe40000004100 */
[----:B------:R-:W-:Y:S01]  /*4be0*/  @!P4 FADD.FTZ R41, -R41, -RZ ;  /* 0x800000ff2929c221 */ /* 0x000fe20000010100 */
[--C-:B------:R-:W-:Y:S02]  /*4bf0*/  @!P0 HADD2.F32 R23, -RZ, R18.reuse.H0_H0 ;  /* 0x20000012ff178230 */ /* 0x100fe40000004100 */
[----:B------:R-:W-:Y:S01]  /*4c00*/  @!P0 FMUL.FTZ R3, R36, R43 ;  /* 0x0000002b24038220 */ /* 0x000fe20000410000 */
[----:B------:R-:W-:Y:S02]  /*4c10*/  @!P0 HADD2.F32 R22, -RZ, R18.H1_H1 ;  /* 0x30000012ff168230 */ /* 0x000fe40000004100 */
[----:B------:R-:W-:Y:S01]  /*4c20*/  @!P0 FFMA.FTZ R0, R47, R44, R0 ;  /* 0x0000002c2f008223 */ /* 0x000fe20000010000 */
[----:B------:R-:W-:Y:S02]  /*4c30*/  @!P0 HADD2.F32 R37, -RZ, R14.H1_H1 ;  /* 0x3000000eff258230 */ /* 0x000fe40000004100 */
[----:B------:R-:W-:Y:S01]  /*4c40*/  @!P0 FFMA.FTZ R2, R49, R46, R2 ;  /* 0x0000002e31028223 */ /* 0x000fe20000010002 */
[--C-:B------:R-:W-:Y:S01]  /*4c50*/  @!P0 HADD2.F32 R18, -RZ, R15.reuse.H0_H0 ;  /* 0x2000000fff128230 */ /* 0x100fe20000004100 */
[----:B------:R-:W-:Y:S01]  /*4c60*/  @!P0 MOV R46, R62 ;  /* 0x0000003e002e8202 */ /* 0x000fe20000000f00 */
[----:B------:R-:W-:Y:S02]  /*4c70*/  @!P0 HADD2.F32 R16, -RZ, R15.H1_H1 ;  /* 0x3000000fff108230 */ /* 0x000fe40000004100 */
[----:B------:R-:W-:Y:S01]  /*4c80*/  @!P0 FMUL.FTZ R4, R24, R41 ;  /* 0x0000002918048220 */ /* 0x000fe20000410000 */
[----:B------:R-:W-:Y:S02]  /*4c90*/  @!P0 HADD2.F32 R51, -RZ, R53.H1_H1 ;  /* 0x30000035ff338230 */ /* 0x000fe40000004100 */
[----:B------:R-:W-:Y:S01]  /*4ca0*/  @!P0 FFMA.FTZ R3, R48, R50, R3 ;  /* 0x0000003230038223 */ /* 0x000fe20000010003 */
[----:B------:R-:W-:Y:S02]  /*4cb0*/  @!P0 HADD2.F32 R47, -RZ, R56.H1_H1 ;  /* 0x30000038ff2f8230 */ /* 0x000fe40000004100 */
[----:B------:R-:W-:Y:S01]  /*4cc0*/  @!P4 FADD.FTZ R38, -R38, -RZ ;  /* 0x800000ff2626c221 */ /* 0x000fe20000010100 */
[--C-:B------:R-:W-:Y:S01]  /*4cd0*/  @!P0 HADD2.F32 R17, -RZ, R19.reuse.H0_H0 ;  /* 0x20000013ff118230 */ /* 0x100fe20000004100 */
[----:B------:R-:W-:Y:S01]  /*4ce0*/  @!P0 MOV R48, R63 ;  /* 0x0000003f00308202 */ /* 0x000fe20000000f00 */
[----:B------:R-:W-:Y:S02]  /*4cf0*/  @!P0 HADD2.F32 R19, -RZ, R19.H1_H1 ;  /* 0x30000013ff138230 */ /* 0x000fe40000004100 */
[----:B------:R-:W-:Y:S01]  /*4d00*/  @!P4 FADD.FTZ R37, -R37, -RZ ;  /* 0x800000ff2525c221 */ /* 0x000fe20000010100 */
[----:B------:R-:W-:Y:S02]  /*4d10*/  @!P0 HADD2.F32 R52, -RZ, R54.H0_H0 ;  /* 0x20000036ff348230 */ /* 0x000fe40000004100 */
[----:B------:R-:W-:Y:S01]  /*4d20*/  @!P4 FADD.FTZ R18, -R18, -RZ ;  /* 0x800000ff1212c221 */ /* 0x000fe20000010100 */
[----:B------:R-:W-:Y:S02]  /*4d30*/  @!P0 HADD2.F32 R44, -RZ, R46.H0_H0 ;  /* 0x2000002eff2c8230 */ /* 0x000fe40000004100 */
[----:B------:R-:W-:Y:S01]  /*4d40*/  @!P4 FADD.FTZ R16, -R16, -RZ ;  /* 0x800000ff1010c221 */ /* 0x000fe20000010100 */
[----:B------:R-:W-:Y:S02]  /*4d50*/  @!P0 HADD2.F32 R53, -RZ, R54.H1_H1 ;  /* 0x30000036ff358230 */ /* 0x000fe40000004100 */
[----:B------:R-:W-:Y:S01]  /*4d60*/  @!P0 FFMA.FTZ R4, R47, R51, R4 ;  /* 0x000000332f048223 */ /* 0x000fe20000010004 */
[----:B------:R-:W-:Y:S02]  /*4d70*/  @!P0 HADD2.F32 R47, -RZ, R46.H1_H1 ;  /* 0x3000002eff2f8230 */ /* 0x000fe40000004100 */
[----:B------:R-:W-:Y:S01]  /*4d80*/  @!P0 FMUL.FTZ R5, R23, R38 ;  /* 0x0000002617058220 */ /* 0x000fe20000410000 */
[--C-:B------:R-:W-:Y:S01]  /*4d90*/  @!P0 HADD2.F32 R54, -RZ, R55.reuse.H0_H0 ;  /* 0x20000037ff368230 */ /* 0x100fe20000004100 */
[----:B------:R-:W-:Y:S01]  /*4da0*/  LEA R66, P4, R86, R122, 0x6 ;  /* 0x0000007a56427211 */ /* 0x000fe200078830ff */
[--C-:B------:R-:W-:Y:S02]  /*4db0*/  @!P0 HADD2.F32 R46, -RZ, R48.reuse.H0_H0 ;  /* 0x20000030ff2e8230 */ /* 0x100fe40000004100 */
[----:B------:R-:W-:Y:S01]  /*4dc0*/  @!P0 FMUL.FTZ R6, R22, R37 ;  /* 0x0000002516068220 */ /* 0x000fe20000410000 */
[----:B------:R-:W-:Y:S02]  /*4dd0*/  @!P0 HADD2.F32 R55, -RZ, R55.H1_H1 ;  /* 0x30000037ff378230 */ /* 0x000fe40000004100 */
[----:B------:R-:W-:Y:S01]  /*4de0*/  @!P0 FFMA.FTZ R5, R44, R52, R5 ;  /* 0x000000342c058223 */ /* 0x000fe20000010005 */
[----:B------:R-:W-:Y:S02]  /*4df0*/  @!P0 HADD2.F32 R49, -RZ, R48.H1_H1 ;  /* 0x30000030ff318230 */ /* 0x000fe40000004100 */
[----:B------:R-:W-:Y:S01]  /*4e00*/  @!P0 FMUL.FTZ R7, R17, R18 ;  /* 0x0000001211078220 */ /* 0x000fe20000410000 */
[----:B------:R-:W-:Y:S01]  /*4e10*/  @!P0 FMUL.FTZ R8, R19, R16 ;  /* 0x0000001013088220 */ /* 0x000fe20000410000 */
[----:B------:R-:W-:Y:S01]  /*4e20*/  @!P0 FFMA.FTZ R6, R47, R53, R6 ;  /* 0x000000352f068223 */ /* 0x000fe20000010006 */
[----:B------:R-:W-:Y:S01]  /*4e30*/  @!P0 F2FP.F16.F32.PACK_AB R12, R4, R3 ;  /* 0x00000003040c823e */ /* 0x000fe200000000ff */
[----:B------:R-:W-:Y:S01]  /*4e40*/  @!P0 FFMA.FTZ R7, R46, R54, R7 ;  /* 0x000000362e078223 */ /* 0x000fe20000010007 */
[----:B------:R-:W-:Y:S01]  /*4e50*/  @!P0 FFMA.FTZ R8, R49, R55, R8 ;  /* 0x0000003731088223 */ /* 0x000fe20000010008 */
[----:B------:R-:W-:Y:S02]  /*4e60*/  @!P0 F2FP.F16.F32.PACK_AB R9, R2, R0 ;  /* 0x000000000209823e */ /* 0x000fe400000000ff */
[----:B------:R-:W-:Y:S02]  /*4e70*/  @!P0 MOV R61, R12 ;  /* 0x0000000c003d8202 */ /* 0x000fe40000000f00 */
[----:B------:R-:W-:Y:S02]  /*4e80*/  @!P0 F2FP.F16.F32.PACK_AB R13, R8, R7 ;  /* 0x00000007080d823e */ /* 0x000fe400000000ff */
[----:B------:R-:W-:Y:S02]  /*4e90*/  @!P0 F2FP.F16.F32.PACK_AB R12, R6, R5 ;  /* 0x00000005060c823e */ /* 0x000fe400000000ff */
[----:B------:R-:W-:Y:S02]  /*4ea0*/  @!P0 MOV R60, R9 ;  /* 0x00000009003c8202 */ /* 0x000fe40000000f00 */
[----:B------:R-:W-:Y:S02]  /*4eb0*/  LEA.HI.X R67, R86, R123, R87, 0x6, P4 ;  /* 0x0000007b56437211 */ /* 0x000fe400020f3457 */
[----:B------:R-:W-:Y:S02]  /*4ec0*/  @!P0 MOV R62, R12 ;  /* 0x0000000c003e8202 */ /* 0x000fe40000000f00 */
[----:B------:R-:W-:Y:S02]  /*4ed0*/  @!P0 MOV R63, R13 ;  /* 0x0000000d003f8202 */ /* 0x000fe40000000f00 */
[----:B------:R-:W-:Y:S02]  /*4ee0*/  @!P1 SHF.L.U32 R15, R11, 0x1, RZ ;  /* 0x000000010b0f9819 */ /* 0x000fe400000006ff */
[----:B------:R-:W-:Y:S01]  /*4ef0*/  @!P1 SEL R9, R35, R34, !P2 ;  /* 0x0000002223099207 */ /* 0x000fe20005000000 */
[----:B------:R2:W-:Y:S01]  /*4f00*/  STG.E.128 desc[UR6][R66.64], R60 ;  /* 0x0000003c42007986 */ /* 0x0005e2000c101d06 */
[----:B------:R-:W-:Y:S02]  /*4f10*/  @!P1 IADD3 R68, P0, PT, R15, R98, RZ ;  /* 0x000000620f449210 */ /* 0x000fe40007f1e0ff */
[----:B------:R-:W-:Y:S01]  /*4f20*/  @!P1 SHF.L.U64.HI R14, R11, 0x1, R10 ;  /* 0x000000010b0e9819 */ /* 0x000fe2000001020a */
[----:B------:R-:W-:Y:S03]  /*4f30*/  @!P1 IMAD.WIDE R10, R9, 0x2, R20 ;  /* 0x00000002090a9825 */ /* 0x000fe600078e0214 */
[C---:B------:R-:W-:Y:S01]  /*4f40*/  @!P1 IADD3.X R69, PT, PT, R14.reuse, R99, RZ, P0, !PT ;  /* 0x000000630e459210 */ /* 0x040fe200007fe4ff */
[----:B------:R-:W2:Y:S01]  /*4f50*/  LDG.E.128 R56, desc[UR6][R20.64+0x40] ;  /* 0x0000400614387981 */ /* 0x000ea2000c1e1d00 */
[----:B------:R-:W-:Y:S04]  /*4f60*/  @!P1 IADD3 R12, P0, PT, R15, R100, RZ ;  /* 0x000000640f0c9210 */ /* 0x000fe80007f1e0ff */
[----:B------:R-:W-:Y:S02]  /*4f70*/  @!P1 IADD3.X R13, PT, PT, R14, R101, RZ, P0, !PT ;  /* 0x000000650e0d9210 */ /* 0x000fe400007fe4ff */
[C---:B------:R-:W-:Y:S01]  /*4f80*/  ISETP.GE.AND P0, PT, R25.reuse, R27, PT ;  /* 0x0000001b1900720c */ /* 0x040fe20003f06270 */
[----:B------:R-:W3:Y:S08]  /*4f90*/  @!P1 LDG.E.128 R8, desc[UR6][R10.64+0x40] ;  /* 0x000040060a089981 */ /* 0x000ef0000c1e1d00 */
[----:B------:R-:W4:Y:S04]  /*4fa0*/  @!P1 LDG.E.128 R68, desc[UR6][R68.64+0x40] ;  /* 0x0000400644449981 */ /* 0x000f28000c1e1d00 */
[----:B------:R-:W-:Y:S02]  /*4fb0*/  @!P0 ISETP.GE.U32.AND P2, PT, R25, R35, PT ;  /* 0x000000231900820c */ /* 0x000fe40003f46070 */
[----:B------:R-:W-:Y:S02]  /*4fc0*/  @!P0 SHF.R.S32.HI R15, RZ, 0x1f, R34 ;  /* 0x0000001fff0f8819 */ /* 0x000fe40000011422 */
[----:B------:R-:W5:Y:S01]  /*4fd0*/  @!P1 LDG.E.128 R52, desc[UR6][R12.64+0x40] ;  /* 0x000040060c349981 */ /* 0x000f62000c1e1d00 */
[----:B------:R-:W-:Y:S02]  /*4fe0*/  @!P0 SHF.L.U32 R72, R92, 0x5, RZ ;  /* 0x000000055c488819 */ /* 0x000fe400000006ff */
[----:B------:R-:W-:Y:S02]  /*4ff0*/  @!P0 SEL R73, R34, RZ, P2 ;  /* 0x000000ff22498207 */ /* 0x000fe40001000000 */
[----:B------:R-:W-:Y:S02]  /*5000*/  @!P0 SEL R15, R15, RZ, P2 ;  /* 0x000000ff0f0f8207 */ /* 0x000fe40001000000 */
[C---:B------:R-:W-:Y:S04]  /*5010*/  @!P0 IADD3 R73, P4, PT, R72.reuse, R73, RZ ;  /* 0x0000004948498210 */ /* 0x040fe80007f9e0ff */
[----:B------:R-:W-:Y:S02]  /*5020*/  @!P0 LEA.HI.X.SX32 R72, R72, R15, 0x1, P4 ;  /* 0x0000000f48488211 */ /* 0x000fe400020f0eff */
[----:B------:R-:W-:Y:S02]  /*5030*/  ISETP.GE.U32.OR P4, PT, R26, R35, P1 ;  /* 0x000000231a00720c */ /* 0x000fe40000f86470 */
[C---:B------:R-:W-:Y:S02]  /*5040*/  @!P0 SHF.L.U64.HI R72, R73.reuse, 0x1, R72 ;  /* 0x0000000149488819 */ /* 0x040fe40000010248 */
[----:B------:R-:W-:Y:S02]  /*5050*/  @!P0 SHF.L.U32 R73, R73, 0x1, RZ ;  /* 0x0000000149498819 */ /* 0x000fe400000006ff */
[----:B--2---:R-:W-:Y:S02]  /*5060*/  @!P1 MOV R60, R57 ;  /* 0x00000039003c9202 */ /* 0x004fe40000000f00 */
[----:B------:R-:W-:Y:S02]  /*5070*/  @!P1 MOV R61, R58 ;  /* 0x0000003a003d9202 */ /* 0x000fe40000000f00 */
[----:B------:R-:W-:Y:S01]  /*5080*/  @!P1 MOV R46, R56 ;  /* 0x00000038002e9202 */ /* 0x000fe20000000f00 */
[----:B------:R-:W-:Y:S02]  /*5090*/  @!P1 HADD2.F32 R49, -RZ, R60.H0_H0 ;  /* 0x2000003cff319230 */ /* 0x000fe40000004100 */
[--C-:B---3--:R-:W-:Y:S02]  /*50a0*/  @!P1 HADD2.F32 R27, -RZ, R8.reuse.H0_H0 ;  /* 0x20000008ff1b9230 */ /* 0x108fe40000004100 */
[----:B------:R-:W-:Y:S02]  /*50b0*/  @!P1 HADD2.F32 R24, -RZ, R8.H1_H1 ;  /* 0x30000008ff189230 */ /* 0x000fe40000004100 */
        /* <DEDUP_REMOVED lines=8> */
[--C-:B------:R-:W-:Y:S02]  /*5140*/  @!P1 HADD2.F32 R11, -RZ, R69.reuse.H0_H0 ;  /* 0x20000045ff0b9230 */ /* 0x100fe40000004100 */
[----:B------:R-:W-:Y:S01]  /*5150*/  @!P1 FMUL.FTZ R8, R27, R8 ;  /* 0x000000081b089220 */ /* 0x000fe20000410000 */
[----:B-----5:R-:W-:Y:S02]  /*5160*/  @!P1 HADD2.F32 R44, -RZ, R52.H0_H0 ;  /* 0x20000034ff2c9230 */ /* 0x020fe40000004100 */
[----:B------:R-:W-:Y:S01]  /*5170*/  @!P1 FMUL.FTZ R9, R24, R9 ;  /* 0x0000000918099220 */ /* 0x000fe20000410000 */
[----:B------:R-:W-:Y:S02]  /*5180*/  @!P1 HADD2.F32 R47, -RZ, R46.H0_H0 ;  /* 0x2000002eff2f9230 */ /* 0x000fe40000004100 */
[----:B------:R-:W-:Y:S01]  /*5190*/  @!P4 FADD.FTZ R11, -R11, -RZ ;  /* 0x800000ff0b0bc221 */ /* 0x000fe20000010100 */
[----:B------:R-:W-:Y:S02]  /*51a0*/  @!P1 HADD2.F32 R36, -RZ, R69.H1_H1 ;  /* 0x30000045ff249230 */ /* 0x000fe40000004100 */
[----:B------:R-:W-:Y:S02]  /*51b0*/  @!P1 HADD2.F32 R48, -RZ, R52.H1_H1 ;  /* 0x30000034ff309230 */ /* 0x000fe40000004100 */
[----:B------:R-:W-:Y:S01]  /*51c0*/  @!P1 FFMA.FTZ R8, R47, R44, R8 ;  /* 0x0000002c2f089223 */ /* 0x000fe20000010008 */
[----:B------:R-:W-:Y:S02]  /*51d0*/  @!P1 HADD2.F32 R46, -RZ, R46.H1_H1 ;  /* 0x3000002eff2e9230 */ /* 0x000fe40000004100 */
[----:B------:R-:W-:Y:S01]  /*51e0*/  @!P4 FADD.FTZ R36, -R36, -RZ ;  /* 0x800000ff2424c221 */ /* 0x000fe20000010100 */
[--C-:B------:R-:W-:Y:S02]  /*51f0*/  @!P1 HADD2.F32 R23, -RZ, R70.reuse.H0_H0 ;  /* 0x20000046ff179230 */ /* 0x100fe40000004100 */
[----:B------:R-:W-:Y:S02]  /*5200*/  @!P1 HADD2.F32 R18, -RZ, R70.H1_H1 ;  /* 0x30000046ff129230 */ /* 0x000fe40000004100 */
[----:B------:R-:W-:Y:S01]  /*5210*/  @!P1 FFMA.FTZ R9, R46, R48, R9 ;  /* 0x000000302e099223 */ /* 0x000fe20000010009 */
[--C-:B------:R-:W-:Y:S01]  /*5220*/  @!P1 HADD2.F32 R17, -RZ, R71.reuse.H0_H0 ;  /* 0x20000047ff119230 */ /* 0x100fe20000004100 */
[----:B------:R-:W-:Y:S01]  /*5230*/  @!P1 MOV R48, R59 ;  /* 0x0000003b00309202 */ /* 0x000fe20000000f00 */
[----:B------:R-:W-:Y:S02]  /*5240*/  @!P1 HADD2.F32 R15, -RZ, R71.H1_H1 ;  /* 0x30000047ff0f9230 */ /* 0x000fe40000004100 */
[----:B------:R-:W-:Y:S01]  /*5250*/  @!P4 FADD.FTZ R23, -R23, -RZ ;  /* 0x800000ff1717c221 */ /* 0x000fe20000010100 */
[--C-:B------:R-:W-:Y:S01]  /*5260*/  @!P1 HADD2.F32 R12, -RZ, R10.reuse.H0_H0 ;  /* 0x2000000aff0c9230 */ /* 0x100fe20000004100 */
[----:B------:R-:W-:Y:S01]  /*5270*/  @!P1 F2FP.F16.F32.PACK_AB R68, R9, R8 ;  /* 0x000000080944923e */ /* 0x000fe200000000ff */
[----:B------:R-:W-:Y:S01]  /*5280*/  @!P1 HADD2.F32 R13, -RZ, R10.H1_H1 ;  /* 0x3000000aff0d9230 */ /* 0x000fe20000004100 */
[----:B------:R-:W-:Y:S01]  /*5290*/  @!P0 SEL R9, R35, R34, !P2 ;  /* 0x0000002223098207 */ /* 0x000fe20005000000 */
[--C-:B------:R-:W-:Y:S02]  /*52a0*/  @!P1 HADD2.F32 R50, -RZ, R53.reuse.H0_H0 ;  /* 0x20000035ff329230 */ /* 0x100fe40000004100 */
[----:B------:R-:W-:Y:S01]  /*52b0*/  @!P1 FMUL.FTZ R10, R22, R11 ;  /* 0x0000000b160a9220 */ /* 0x000fe20000410000 */
[----:B------:R-:W-:Y:S02]  /*52c0*/  @!P1 HADD2.F32 R51, -RZ, R53.H1_H1 ;  /* 0x30000035ff339230 */ /* 0x000fe40000004100 */
[----:B------:R-:W-:Y:S01]  /*52d0*/  @!P4 FADD.FTZ R18, -R18, -RZ ;  /* 0x800000ff1212c221 */ /* 0x000fe20000010100 */
[----:B------:R-:W-:Y:S02]  /*52e0*/  @!P1 HADD2.F32 R44, -RZ, R60.H1_H1 ;  /* 0x3000003cff2c9230 */ /* 0x000fe40000004100 */
[----:B------:R-:W-:Y:S01]  /*52f0*/  @!P4 FADD.FTZ R17, -R17, -RZ ;  /* 0x800000ff1111c221 */ /* 0x000fe20000010100 */
[--C-:B------:R-:W-:Y:S01]  /*5300*/  @!P1 HADD2.F32 R52, -RZ, R54.reuse.H0_H0 ;  /* 0x20000036ff349230 */ /* 0x100fe20000004100 */
[----:B------:R-:W-:Y:S01]  /*5310*/  @!P1 MOV R56, R68 ;  /* 0x0000004400389202 */ /* 0x000fe20000000f00 */
[--C-:B------:R-:W-:Y:S02]  /*5320*/  @!P1 HADD2.F32 R47, -RZ, R61.reuse.H0_H0 ;  /* 0x2000003dff2f9230 */ /* 0x100fe40000004100 */
[----:B------:R-:W-:Y:S01]  /*5330*/  @!P1 FMUL.FTZ R11, R19, R36 ;  /* 0x00000024130b9220 */ /* 0x000fe20000410000 */
[----:B------:R-:W-:Y:S02]  /*5340*/  @!P1 HADD2.F32 R53, -RZ, R54.H1_H1 ;  /* 0x30000036ff359230 */ /* 0x000fe40000004100 */
[----:B------:R-:W-:Y:S01]  /*5350*/  @!P4 FADD.FTZ R15, -R15, -RZ ;  /* 0x800000ff0f0fc221 */ /* 0x000fe20000010100 */
[----:B------:R-:W-:Y:S02]  /*5360*/  @!P1 HADD2.F32 R46, -RZ, R61.H1_H1 ;  /* 0x3000003dff2e9230 */ /* 0x000fe40000004100 */
[----:B------:R-:W-:Y:S01]  /*5370*/  @!P1 FMUL.FTZ R12, R12, R23 ;  /* 0x000000170c0c9220 */ /* 0x000fe20000410000 */
[--C-:B------:R-:W-:Y:S02]  /*5380*/  @!P1 HADD2.F32 R54, -RZ, R55.reuse.H0_H0 ;  /* 0x20000037ff369230 */ /* 0x100fe40000004100 */
[----:B------:R-:W-:Y:S01]  /*5390*/  @!P1 FFMA.FTZ R10, R49, R50, R10 ;  /* 0x00000032310a9223 */ /* 0x000fe2000001000a */
[--C-:B------:R-:W-:Y:S02]  /*53a0*/  @!P1 HADD2.F32 R49, -RZ, R48.reuse.H0_H0 ;  /* 0x20000030ff319230 */ /* 0x100fe40000004100 */
[----:B------:R-:W-:Y:S01]  /*53b0*/  @!P1 FMUL.FTZ R13, R13, R18 ;  /* 0x000000120d0d9220 */ /* 0x000fe20000410000 */
[----:B------:R-:W-:Y:S02]  /*53c0*/  @!P1 HADD2.F32 R55, -RZ, R55.H1_H1 ;  /* 0x30000037ff379230 */ /* 0x000fe40000004100 */
[----:B------:R-:W-:Y:S01]  /*53d0*/  @!P1 FMUL.FTZ R14, R14, R17 ;  /* 0x000000110e0e9220 */ /* 0x000fe20000410000 */
[----:B------:R-:W-:Y:S02]  /*53e0*/  @!P1 HADD2.F32 R48, -RZ, R48.H1_H1 ;  /* 0x30000030ff309230 */ /* 0x000fe40000004100 */
[----:B------:R-:W-:Y:S01]  /*53f0*/  @!P1 FMUL.FTZ R15, R16, R15 ;  /* 0x0000000f100f9220 */ /* 0x000fe20000410000 */
[----:B------:R-:W-:Y:S01]  /*5400*/  @!P1 FFMA.FTZ R11, R44, R51, R11 ;  /* 0x000000332c0b9223 */ /* 0x000fe2000001000b */
[----:B------:R-:W-:Y:S01]  /*5410*/  @!P1 FFMA.FTZ R12, R47, R52, R12 ;  /* 0x000000342f0c9223 */ /* 0x000fe2000001000c */
[----:B------:R-:W-:Y:S01]  /*5420*/  @!P1 FFMA.FTZ R13, R46, R53, R13 ;  /* 0x000000352e0d9223 */ /* 0x000fe2000001000d */
[----:B------:R-:W-:Y:S01]  /*5430*/  @!P1 FFMA.FTZ R14, R49, R54, R14 ;  /* 0x00000036310e9223 */ /* 0x000fe2000001000e */
[----:B------:R-:W-:Y:S01]  /*5440*/  @!P1 FFMA.FTZ R15, R48, R55, R15 ;  /* 0x00000037300f9223 */ /* 0x000fe2000001000f */
[----:B------:R-:W-:Y:S01]  /*5450*/  @!P1 F2FP.F16.F32.PACK_AB R69, R11, R10 ;  /* 0x0000000a0b45923e */ /* 0x000fe200000000ff */
[----:B------:R-:W-:Y:S01]  /*5460*/  @!P0 IMAD.WIDE R10, R9, 0x2, R20 ;  /* 0x00000002090a8825 */ /* 0x000fe200078e0214 */
[----:B------:R-:W-:Y:S02]  /*5470*/  @!P1 F2FP.F16.F32.PACK_AB R12, R13, R12 ;  /* 0x0000000c0d0c923e */ /* 0x000fe400000000ff */
[----:B------:R-:W-:Y:S02]  /*5480*/  @!P1 F2FP.F16.F32.PACK_AB R15, R15, R14 ;  /* 0x0000000e0f0f923e */ /* 0x000fe400000000ff */
[----:B------:R-:W-:Y:S02]  /*5490*/  @!P1 MOV R57, R69 ;  /* 0x0000004500399202 */ /* 0x000fe40000000f00 */
[----:B------:R-:W-:Y:S02]  /*54a0*/  @!P1 MOV R58, R12 ;  /* 0x0000000c003a9202 */ /* 0x000fe40000000f00 */
[----:B------:R-:W-:Y:S02]  /*54b0*/  @!P1 MOV R59, R15 ;  /* 0x0000000f003b9202 */ /* 0x000fe40000000f00 */
[C---:B------:R-:W-:Y:S03]  /*54c0*/  @!P0 IADD3 R68, P1, PT, R73.reuse, R98, RZ ;  /* 0x0000006249448210 */ /* 0x040fe60007f3e0ff */
[----:B------:R2:W-:Y:S01]  /*54d0*/  STG.E.128 desc[UR6][R66.64+0x40], R56 ;  /* 0x0000403842007986 */ /* 0x0005e2000c101d06 */
[C---:B------:R-:W-:Y:S02]  /*54e0*/  @!P0 IADD3.X R69, PT, PT, R72.reuse, R99, RZ, P1, !PT ;  /* 0x0000006348458210 */ /* 0x040fe40000ffe4ff */
[----:B------:R-:W-:Y:S04]  /*54f0*/  @!P0 IADD3 R46, P1, PT, R73, R100, RZ ;  /* 0x00000064492e8210 */ /* 0x000fe80007f3e0ff */
[----:B------:R-:W-:Y:S01]  /*5500*/  @!P0 IADD3.X R47, PT, PT, R72, R101, RZ, P1, !PT ;  /* 0x00000065482f8210 */ /* 0x000fe20000ffe4ff */
[----:B------:R-:W3:Y:S01]  /*5510*/  @!P0 LDG.E.128 R8, desc[UR6][R10.64+0x80] ;  /* 0x000080060a088981 */ /* 0x000ee2000c1e1d00 */
[----:B------:R-:W-:Y:S07]  /*5520*/  ISETP.GE.U32.OR P1, PT, R25, R35, P0 ;  /* 0x000000231900720c */ /* 0x000fee0000726470 */
[----:B------:R-:W4:Y:S08]  /*5530*/  @!P0 LDG.E.128 R68, desc[UR6][R68.64+0x80] ;  /* 0x0000800644448981 */ /* 0x000f30000c1e1d00 */
[----:B------:R-:W5:Y:S08]  /*5540*/  LDG.E.128 R60, desc[UR6][R20.64+0x80] ;  /* 0x00008006143c7981 */ /* 0x000f70000c1e1d00 */
[----:B------:R5:W2:Y:S01]  /*5550*/  @!P0 LDG.E.128 R52, desc[UR6][R46.64+0x80] ;  /* 0x000080062e348981 */ /* 0x000aa2000c1e1d00 */
        /* <DEDUP_REMOVED lines=10> */
[--C-:B------:R-:W-:Y:S01]  /*5600*/  @!P0 HADD2.F32 R14, -RZ, R11.reuse.H0_H0 ;  /* 0x2000000bff0e8230 */ /* 0x100fe20000004100 */
[----:B-----5:R-:W-:Y:S01]  /*5610*/  @!P0 MOV R46, R60 ;  /* 0x0000003c002e8202 */ /* 0x020fe20000000f00 */
[----:B------:R-:W-:Y:S01]  /*5620*/  @!P0 HADD2.F32 R16, -RZ, R11.H1_H1 ;  /* 0x3000000bff108230 */ /* 0x000fe20000004100 */
[----:B--2---:R-:W-:Y:S01]  /*5630*/  @!P0 MOV R56, R61 ;  /* 0x0000003d00388202 */ /* 0x004fe20000000f00 */
[--C-:B------:R-:W-:Y:S01]  /*5640*/  @!P0 HADD2.F32 R11, -RZ, R69.reuse.H0_H0 ;  /* 0x20000045ff0b8230 */ /* 0x100fe20000004100 */
[----:B------:R-:W-:Y:S01]  /*5650*/  @!P0 MOV R57, R62 ;  /* 0x0000003e00398202 */ /* 0x000fe20000000f00 */
[----:B------:R-:W-:Y:S02]  /*5660*/  @!P0 HADD2.F32 R47, -RZ, R46.H0_H0 ;  /* 0x2000002eff2f8230 */ /* 0x000fe40000004100 */
[----:B------:R-:W-:Y:S01]  /*5670*/  @!P0 FMUL.FTZ R8, R24, R9 ;  /* 0x0000000918088220 */ /* 0x000fe20000410000 */
[--C-:B------:R-:W-:Y:S02]  /*5680*/  @!P0 HADD2.F32 R44, -RZ, R52.reuse.H0_H0 ;  /* 0x20000034ff2c8230 */ /* 0x100fe40000004100 */
[----:B------:R-:W-:Y:S01]  /*5690*/  @!P0 FMUL.FTZ R9, R23, R10 ;  /* 0x0000000a17098220 */ /* 0x000fe20000410000 */
[----:B------:R-:W-:Y:S02]  /*56a0*/  @!P0 HADD2.F32 R20, -RZ, R69.H1_H1 ;  /* 0x30000045ff148230 */ /* 0x000fe40000004100 */
[----:B------:R-:W-:Y:S01]  /*56b0*/  @!P1 FADD.FTZ R11, -R11, -RZ ;  /* 0x800000ff0b0b9221 */ /* 0x000fe20000010100 */
[----:B------:R-:W-:Y:S02]  /*56c0*/  @!P0 HADD2.F32 R48, -RZ, R52.H1_H1 ;  /* 0x30000034ff308230 */ /* 0x000fe40000004100 */
[----:B------:R-:W-:Y:S01]  /*56d0*/  @!P0 FFMA.FTZ R8, R47, R44, R8 ;  /* 0x0000002c2f088223 */ /* 0x000fe20000010008 */
[----:B------:R-:W-:Y:S02]  /*56e0*/  @!P0 HADD2.F32 R46, -RZ, R46.H1_H1 ;  /* 0x3000002eff2e8230 */ /* 0x000fe40000004100 */
[----:B------:R-:W-:Y:S01]  /*56f0*/  @!P0 FMUL.FTZ R10, R22, R11 ;  /* 0x0000000b160a8220 */ /* 0x000fe20000410000 */
[--C-:B------:R-:W-:Y:S02]  /*5700*/  @!P0 HADD2.F32 R21, -RZ, R70.reuse.H0_H0 ;  /* 0x20000046ff158230 */ /* 0x100fe40000004100 */
[----:B------:R-:W-:Y:S01]  /*5710*/  @!P1 FADD.FTZ R20, -R20, -RZ ;  /* 0x800000ff14149221 */ /* 0x000fe20000010100 */
[----:B------:R-:W-:Y:S02]  /*5720*/  @!P0 HADD2.F32 R18, -RZ, R70.H1_H1 ;  /* 0x30000046ff128230 */ /* 0x000fe40000004100 */
[----:B------:R-:W-:Y:S01]  /*5730*/  @!P0 FFMA.FTZ R9, R46, R48, R9 ;  /* 0x000000302e098223 */ /* 0x000fe20000010009 */
[--C-:B------:R-:W-:Y:S01]  /*5740*/  @!P0 HADD2.F32 R17, -RZ, R71.reuse.H0_H0 ;  /* 0x20000047ff118230 */ /* 0x100fe20000004100 */
[----:B------:R-:W-:Y:S01]  /*5750*/  @!P0 MOV R48, R63 ;  /* 0x0000003f00308202 */ /* 0x000fe20000000f00 */
[----:B------:R-:W-:Y:S02]  /*5760*/  @!P0 HADD2.F32 R15, -RZ, R71.H1_H1 ;  /* 0x30000047ff0f8230 */ /* 0x000fe40000004100 */
[----:B------:R-:W-:Y:S01]  /*5770*/  @!P0 FMUL.FTZ R11, R19, R20 ;  /* 0x00000014130b8220 */ /* 0x000fe20000410000 */
[--C-:B------:R-:W-:Y:S01]  /*5780*/  @!P0 HADD2.F32 R50, -RZ, R53.reuse.H0_H0 ;  /* 0x20000035ff328230 */ /* 0x100fe20000004100 */
[----:B------:R-:W-:Y:S01]  /*5790*/  @!P0 F2FP.F16.F32.PACK_AB R9, R9, R8 ;  /* 0x000000080909823e */ /* 0x000fe200000000ff */
[--C-:B------:R-:W-:Y:S02]  /*57a0*/  @!P0 HADD2.F32 R49, -RZ, R56.reuse.H0_H0 ;  /* 0x20000038ff318230 */ /* 0x100fe40000004100 */
[----:B------:R-:W-:Y:S01]  /*57b0*/  @!P1 FADD.FTZ R21, -R21, -RZ ;  /* 0x800000ff15159221 */ /* 0x000fe20000010100 */
[----:B------:R-:W-:Y:S02]  /*57c0*/  @!P0 HADD2.F32 R51, -RZ, R53.H1_H1 ;  /* 0x30000035ff338230 */ /* 0x000fe40000004100 */
[----:B------:R-:W-:Y:S01]  /*57d0*/  @!P1 FADD.FTZ R18, -R18, -RZ ;  /* 0x800000ff12129221 */ /* 0x000fe20000010100 */
[----:B------:R-:W-:Y:S02]  /*57e0*/  @!P0 HADD2.F32 R44, -RZ, R56.H1_H1 ;  /* 0x30000038ff2c8230 */ /* 0x000fe40000004100 */
[----:B------:R-:W-:Y:S01]  /*57f0*/  @!P1 FADD.FTZ R17, -R17, -RZ ;  /* 0x800000ff11119221 */ /* 0x000fe20000010100 */
[--C-:B------:R-:W-:Y:S01]  /*5800*/  @!P0 HADD2.F32 R52, -RZ, R54.reuse.H0_H0 ;  /* 0x20000036ff348230 */ /* 0x100fe20000004100 */
[----:B------:R-:W-:Y:S01]  /*5810*/  @!P0 MOV R60, R9 ;  /* 0x00000009003c8202 */ /* 0x000fe20000000f00 */
[--C-:B------:R-:W-:Y:S02]  /*5820*/  @!P0 HADD2.F32 R47, -RZ, R57.reuse.H0_H0 ;  /* 0x20000039ff2f8230 */ /* 0x100fe40000004100 */
[----:B------:R-:W-:Y:S01]  /*5830*/  @!P1 FADD.FTZ R15, -R15, -RZ ;  /* 0x800000ff0f0f9221 */ /* 0x000fe20000010100 */
[----:B------:R-:W-:Y:S01]  /*5840*/  @!P0 FFMA.FTZ R10, R49, R50, R10 ;  /* 0x00000032310a8223 */ /* 0x000fe2000001000a */
[----:B------:R-:W-:Y:S01]  /*5850*/  @!P0 FMUL.FTZ R12, R12, R21 ;  /* 0x000000150c0c8220 */ /* 0x000fe20000410000 */
[----:B------:R-:W-:Y:S02]  /*5860*/  @!P0 HADD2.F32 R53, -RZ, R54.H1_H1 ;  /* 0x30000036ff358230 */ /* 0x000fe40000004100 */
[----:B------:R-:W-:Y:S01]  /*5870*/  @!P0 FMUL.FTZ R13, R13, R18 ;  /* 0x000000120d0d8220 */ /* 0x000fe20000410000 */
[----:B------:R-:W-:Y:S02]  /*5880*/  @!P0 HADD2.F32 R46, -RZ, R57.H1_H1 ;  /* 0x30000039ff2e8230 */ /* 0x000fe40000004100 */
[----:B------:R-:W-:Y:S01]  /*5890*/  @!P0 FMUL.FTZ R14, R14, R17 ;  /* 0x000000110e0e8220 */ /* 0x000fe20000410000 */
[--C-:B------:R-:W-:Y:S02]  /*58a0*/  @!P0 HADD2.F32 R54, -RZ, R55.reuse.H0_H0 ;  /* 0x20000037ff368230 */ /* 0x100fe40000004100 */
[----:B------:R-:W-:Y:S01]  /*58b0*/  @!P0 FFMA.FTZ R11, R44, R51, R11 ;  /* 0x000000332c0b8223 */ /* 0x000fe2000001000b */
[--C-:B------:R-:W-:Y:S02]  /*58c0*/  @!P0 HADD2.F32 R49, -RZ, R48.reuse.H0_H0 ;  /* 0x20000030ff318230 */ /* 0x100fe40000004100 */
[----:B------:R-:W-:Y:S01]  /*58d0*/  @!P0 FMUL.FTZ R15, R16, R15 ;  /* 0x0000000f100f8220 */ /* 0x000fe20000410000 */
[----:B------:R-:W-:Y:S02]  /*58e0*/  @!P0 HADD2.F32 R55, -RZ, R55.H1_H1 ;  /* 0x30000037ff378230 */ /* 0x000fe40000004100 */
        /* <DEDUP_REMOVED lines=12> */
.L_x_4433:
[----:B------:R-:W-:Y:S05]  /*59b0*/  BSYNC.RECONVERGENT B0 ;  /* 0x0000000000007941 */ /* 0x000fea0003800200 */
.L_x_4432:
[----:B------:R-:W2:Y:S01]  /*59c0*/  LDC R27, c[0x0][0x450] ;  /* 0x00011400ff1b7b82 */ /* 0x000ea20000000800 */
[----:B-1----:R-:W-:Y:S05]  /*59d0*/  IMAD.U32 R107, R107, -0x20, RZ ;  /* 0xffffffe06b6b7824 */ /* 0x002fea00078e00ff */
[C---:B------:R-:W-:Y:S02]  /*59e0*/  LEA R100, P1, R107.reuse, R100, 0x1 ;  /* 0x000000646b647211 */ /* 0x040fe400078208ff */
[C---:B------:R-:W-:Y:S02]  /*59f0*/  LEA R98, P0, R107.reuse, R98, 0x1 ;  /* 0x000000626b627211 */ /* 0x040fe400078008ff */
[C---:B------:R-:W-:Y:S02]  /*5a00*/  LEA.HI.X.SX32 R101, R107.reuse, R101, 0x1, P1 ;  /* 0x000000656b657211 */ /* 0x040fe400008f0eff */
[----:B------:R-:W-:Y:S09]  /*5a10*/  LEA.HI.X.SX32 R99, R107, R99, 0x1, P0 ;  /* 0x000000636b637211 */ /* 0x000ff200000f0eff */
.L_x_4424:
[----:B---3--:R-:W-:Y:S05]  /*5a20*/  BSYNC.RECONVERGENT B1 ;  /* 0x0000000000017941 */ /* 0x008fea0003800200 */
.L_x_4422:
[----:B------:R-:W-:Y:S01]  /*5a30*/  ISETP.NE.U32.AND P2, PT, RZ, UR14, PT ;  /* 0x0000000eff007c0c */ /* 0x000fe2000bf45070 */
[----:B------:R-:W-:Y:S03]  /*5a40*/  VIADD R104, R104, 0xffffffc0 ;  /* 0xffffffc068687836 */ /* 0x000fe60000000000 */
[----:B------:R-:W-:Y:S11]  /*5a50*/  ISETP.NE.AND.EX P2, PT, RZ, UR15, PT, P2 ;  /* 0x0000000fff007c0c */ /* 0x000ff6000bf45320 */
[----:B------:R-:W-:Y:S02]  /*5a60*/  @!UPT UIADD3 URZ, UPT, UPT, URZ, URZ, URZ ;  /* 0x000000fffffff290 */ /* 0x000fe4000fffe0ff */
[----:B------:R-:W3:Y:S01]  /*5a70*/  @!P2 LDC R0, c[0x0][0x3c0] ;  /* 0x0000f000ff00ab82 */ /* 0x000ee20000000800 */
[----:B------:R-:W-:Y:S02]  /*5a80*/  @!P2 IMAD.MOV.U32 R2, RZ, RZ, RZ ;  /* 0x000000ffff02a224 */ /* 0x000fe400078e00ff */
[----:B------:R-:W-:Y:S03]  /*5a90*/  @!P2 IMAD.SHL.U32 R3, R86, 0x40, RZ ;  /* 0x000000405603a824 */ /* 0x000fe600078e00ff */
[----:B------:R-:W-:Y:S05]  /*5aa0*/  @!P2 IADD3 R2, P0, PT, RZ, -R2, RZ ;  /* 0x80000002ff02a210 */ /* 0x000fea0007f1e0ff */
[----:B------:R-:W-:Y:S05]  /*5ab0*/  @!P2 IMAD.X R3, RZ, RZ, ~R3, P0 ;  /* 0x000000ffff03a224 */ /* 0x000fea00000e0e03 */
[----:B-12-4-:R-:W-:Y:S01]  /*5ac0*/  @!P2 SHF.R.S64 R5, R2, 0x1f, R3 ;  /* 0x0000001f0205a819 */ /* 0x016fe20000001003 */
[----:B---3--:R-:W-:Y:S04]  /*5ad0*/  @!P2 IMAD.SHL.U32 R0, R0, 0x40, RZ ;  /* 0x000000400000a824 */ /* 0x008fe800078e00ff */
[----:B------:R-:W-:Y:S01]  /*5ae0*/  @!P2 IMAD.X R0, RZ, RZ, ~R0, P0 ;  /* 0x000000ffff00a224 */ /* 0x000fe200000e0e00 */
[----:B------:R-:W-:Y:S04]  /*5af0*/  @!P2 IADD3 R5, P0, PT, R122, R5, RZ ;  /* 0x000000057a05a210 */ /* 0x000fe80007f1e0ff */
[----:B------:R-:W-:Y:S01]  /*5b00*/  @!P2 SHF.R.S64 R7, R2, 0x1f, R0 ;  /* 0x0000001f0207a819 */ /* 0x000fe20000001000 */
[----:B------:R-:W-:Y:S01]  /*5b10*/  @!P2 IMAD.MOV.U32 R122, RZ, RZ, R5 ;  /* 0x000000ffff7aa224 */ /* 0x000fe200078e0005 */
[----:B------:R-:W-:Y:S02]  /*5b20*/  @!P2 LEA.HI.X.SX32 R2, R3, R123, 0x1, P0 ;  /* 0x0000007b0302a211 */ /* 0x000fe400000f0eff */
[----:B------:R-:W-:Y:S03]  /*5b30*/  @!P2 IADD3 R96, P1, PT, R7, R96, RZ ;  /* 0x000000600760a210 */ /* 0x000fe60007f3e0ff */
[----:B------:R-:W-:Y:S01]  /*5b40*/  @!P2 IMAD.MOV.U32 R123, RZ, RZ, R2 ;  /* 0x000000ffff7ba224 */ /* 0x000fe200078e0002 */
        /* <DEDUP_REMOVED lines=55> */
[----:B------:R-:W-:Y:S01]  /*5ec0*/  IMAD R5, R5, R86, RZ ;  /* 0x0000005605057224 */ /* 0x000fe200078e02ff */
        /* <DEDUP_REMOVED lines=9> */
[----:B------:R-:W-:Y:S01]  /*5f60*/  IMAD.WIDE.U32 R8, R0, R86, R8 ;  /* 0x0000005600087225 */ /* 0x000fe200078e0008 */
[----:B------:R-:W-:Y:S03]  /*5f70*/  LEA R96, P1, R10, R96, 0x1 ;  /* 0x000000600a607211 */ /* 0x000fe600078208ff */
[----:B------:R-:W-:Y:S01]  /*5f80*/  IMAD R6, R7, UR11, R6 ;  /* 0x0000000b07067c24 */ /* 0x000fe2000f8e0206 */
[----:B------:R-:W-:Y:S01]  /*5f90*/  LEA R122, P0, R8, R122, 0x1 ;  /* 0x0000007a087a7211 */ /* 0x000fe200078008ff */
[----:B------:R-:W-:Y:S02]  /*5fa0*/  IMAD R5, R0, R87, R5 ;  /* 0x0000005700057224 */ /* 0x000fe400078e0205 */
[----:B------:R-:W-:Y:S03]  /*5fb0*/  IMAD.IADD R6, R11, 0x1, R6 ;  /* 0x000000010b067824 */ /* 0x000fe600078e0206 */
[----:B------:R-:W-:Y:S02]  /*5fc0*/  IADD3 R5, PT, PT, R9, R5, RZ ;  /* 0x0000000509057210 */ /* 0x000fe40007ffe0ff */
[----:B------:R-:W-:Y:S02]  /*5fd0*/  LEA.HI.X R97, R10, R97, R6, 0x1, P1 ;  /* 0x000000610a617211 */ /* 0x000fe400008f0c06 */
[----:B------:R-:W-:Y:S07]  /*5fe0*/  LEA.HI.X R123, R8, R123, R5, 0x1, P0 ;  /* 0x0000007b087b7211 */ /* 0x000fee00000f0c05 */
.L_x_4434:
[----:B------:R-:W-:Y:S02]  /*5ff0*/  IADD3 R120, P1, PT, R120, UR5, RZ ;  /* 0x0000000578787c10 */ /* 0x000fe4000ff3e0ff */
[----:B------:R-:W-:Y:S02]  /*6000*/  IADD3 R30, P0, PT, R30, UR20, RZ ;  /* 0x000000141e1e7c10 */ /* 0x000fe4000ff1e0ff */
[----:B------:R-:W-:Y:S02]  /*6010*/  IADD3.X R121, PT, PT, R121, UR4, RZ, P1, !PT ;  /* 0x0000000479797c10 */ /* 0x000fe40008ffe4ff */
[----:B------:R-:W-:Y:S01]  /*6020*/  IADD3.X R31, PT, PT, R31, UR16, RZ, P0, !PT ;  /* 0x000000101f1f7c10 */ /* 0x000fe200087fe4ff */
[----:B------:R-:W-:Y:S08]  /*6030*/  @P3 BRA `(.L_x_4435) ;  /* 0xffffffbc00b83947 */ /* 0x000ff0000383ffff */
.L_x_4421:
[----:B-----5:R-:W1:Y:S01]  /*6040*/  LDC R3, c[0x0][0x450] ;  /* 0x00011400ff037b82 */ /* 0x020e620000000800 */
        /* <DEDUP_REMOVED lines=29> */
.L_x_4439:
[----:B------:R-:W-:Y:S05]  /*6220*/  BSYNC.RECONVERGENT B0 ;  /* 0x0000000000007941 */ /* 0x000fea0003800200 */
.L_x_4438:
        /* <DEDUP_REMOVED lines=10> */
.L_x_4437:
[----:B------:R-:W1:Y:S01]  /*62d0*/  LDCU.64 UR8, c[0x0][0x470] ;  /* 0x00008e00ff0877ac */ /* 0x000e620008000a00 */
[----:B------:R-:W-:Y:S01]  /*62e0*/  IMAD.MOV.U32 R0, RZ, RZ, RZ ;  /* 0x000000ffff007224 */ /* 0x000fe200078e00ff */
[----:B-1----:R-:W-:-:S04]  /*62f0*/  ISETP.NE.U32.AND P1, PT, RZ, UR8, PT ;  /* 0x00000008ff007c0c */ /* 0x002fc8000bf25070 */
[----:B------:R-:W-:-:S13]  /*6300*/  ISETP.NE.AND.EX P1, PT, RZ, UR9, PT, P1 ;  /* 0x00000009ff007c0c */ /* 0x000fda000bf25310 */
[----:B------:R-:W-:-:S04]  /*6310*/  @P1 IADD3 R4, P0, PT, R89, UR8, RZ ;  /* 0x0000000859041c10 */ /* 0x000fc8000ff1e0ff */
[----:B------:R-:W-:Y:S01]  /*6320*/  @P1 IADD3.X R5, PT, PT, R84, UR9, RZ, P0, !PT ;  /* 0x0000000954051c10 */ /* 0x000fe200087fe4ff */
[----:B------:R-:W1:Y:S04]  /*6330*/  LDCU.U8 UR4, c[0x0][0x533] ;  /* 0x0000a660ff0477ac */ /* 0x000e680008000000 */
[----:B------:R-:W2:Y:S01]  /*6340*/  @P1 LDG.E R0, desc[UR6][R4.64] ;  /* 0x0000000604001981 */ /* 0x000ea2000c1e1900 */
[----:B------:R-:W3:Y:S01]  /*6350*/  LDCU.64 UR8, c[0x0][0x380] ;  /* 0x00007000ff0877ac */ /* 0x000ee20008000a00 */
[----:B------:R-:W-:Y:S01]  /*6360*/  IMAD.SHL.U32 R25, R92, 0x20, RZ ;  /* 0x000000205c197824 */ /* 0x000fe200078e00ff */
[----:B-1----:R-:W-:Y:S01]  /*6370*/  UISETP.NE.AND UP0, UPT, UR4, URZ, UPT ;  /* 0x000000ff0400728c */ /* 0x002fe2000bf05270 */
[----:B---3--:R-:W-:-:S04]  /*6380*/  LEA R38, P0, R110, UR8, 0x1 ;  /* 0x000000086e267c11 */ /* 0x008fc8000f8008ff */
[----:B------:R-:W-:Y:S02]  /*6390*/  LEA.HI.X R39, R110, UR9, R79, 0x1, P0 ;  /* 0x000000096e277c11 */ /* 0x000fe400080f0c4f */
[----:B--2---:R-:W-:-:S05]  /*63a0*/  IADD3 R81, PT, PT, R0, R81, R78 ;  /* 0x0000005100517210 */ /* 0x004fca0007ffe04e */
        /* <DEDUP_REMOVED lines=65> */
.L_x_4445:
[----:B------:R-:W-:Y:S05]  /*67c0*/  BSYNC.RECONVERGENT B0 ;  /* 0x0000000000007941 */ /* 0x000fea0003800200 */
.L_x_4444:
        /* <DEDUP_REMOVED lines=45> */
.L_x_4447:
[----:B------:R-:W-:Y:S05]  /*6aa0*/  BSYNC.RECONVERGENT B0 ;  /* 0x0000000000007941 */ /* 0x000fea0003800200 */
.L_x_4446:
        /* <DEDUP_REMOVED lines=45> */
.L_x_4449:
[----:B------:R-:W-:Y:S05]  /*6d80*/  BSYNC.RECONVERGENT B0 ;  /* 0x0000000000007941 */ /* 0x000fea0003800200 */
.L_x_4448:
[----:B------:R4:W-:Y:S02]  /*6d90*/  STS.128 [R121+0x2000], R8 ;  /* 0x0020000879007388 */ /* 0x0009e40000000c00 */
.L_x_4443:
[----:B------:R-:W-:Y:S05]  /*6da0*/  BSYNC.RECONVERGENT B1 ;  /* 0x0000000000017941 */ /* 0x000fea0003800200 */
.L_x_4442:
        /* <DEDUP_REMOVED lines=61> */
.L_x_4451:
[----:B------:R-:W-:Y:S05]  /*7180*/  BSYNC.RECONVERGENT B0 ;  /* 0x0000000000007941 */ /* 0x000fea0003800200 */
.L_x_4450:
        /* <DEDUP_REMOVED lines=55> */
.L_x_4453:
[----:B------:R-:W-:Y:S05]  /*7500*/  BSYNC.RECONVERGENT B0 ;  /* 0x0000000000007941 */ /* 0x000fea0003800200 */
.L_x_4452:
        /* <DEDUP_REMOVED lines=54> */
.L_x_4455:
[----:B------:R-:W-:Y:S05]  /*7870*/  BSYNC.RECONVERGENT B0 ;  /* 0x0000000000007941 */ /* 0x000fea0003800200 */
.L_x_4454:
[----:B------:R1:W-:Y:S01]  /*7880*/  STS.128 [R121+0x2800], R8 ;  /* 0x0028000879007388 */ /* 0x0003e20000000c00 */
[----:B------:R-:W-:Y:S05]  /*7890*/  BRA `(.L_x_4440) ;  /* 0x0000002000407947 */ /* 0x000fea0003800000 */
.L_x_4441:
[----:B------:R-:W-:Y:S01]  /*78a0*/  IMAD.IADD R37, R117, 0x1, -R78 ;  /* 0x0000000175257824 */ /* 0x000fe200078e0a4e */
[----:B------:R-:W-:Y:S01]  /*78b0*/  BSSY.RECONVERGENT B1, `(.L_x_4456) ;  /* 0x0000107000017945 */ /* 0x000fe20003800200 */
[----:B------:R-:W-:Y:S01]  /*78c0*/  IMAD.MOV R24, RZ, RZ, -R92 ;  /* 0x000000ffff187224 */ /* 0x000fe200078e0a5c */
[----:B------:R-:W-:Y:S02]  /*78d0*/  SHF.R.U32.HI R27, RZ, 0x1, R3 ;  /* 0x00000001ff1b7819 */ /* 0x000fe40000011603 */
[----:B------:R-:W-:Y:S02]  /*78e0*/  ISETP.GE.AND P0, PT, R108, R37, PT ;  /* 0x000000256c00720c */ /* 0x000fe40003f06270 */
[----:B------:R-:W-:-:S11]  /*78f0*/  SHF.R.S32.HI R26, RZ, 0x1f, R24 ;  /* 0x0000001fff1a7819 */ /* 0x000fd60000011418 */
[----:B------:R-:W-:Y:S05]  /*7900*/  @P0 BRA `(.L_x_4457) ;  /* 0x0000001000040947 */ /* 0x000fea0003800000 */
        /* <DEDUP_REMOVED lines=85> */
.L_x_4459:
[----:B------:R-:W-:Y:S05]  /*7e60*/  BSYNC.RECONVERGENT B0 ;  /* 0x0000000000007941 */ /* 0x000fea0003800200 */
.L_x_4458:
        /* <DEDUP_REMOVED lines=84> */
.L_x_4461:
[----:B------:R-:W-:Y:S05]  /*83b0*/  BSYNC.RECONVERGENT B0 ;  /* 0x0000000000007941 */ /* 0x000fea0003800200 */
.L_x_4460:
        /* <DEDUP_REMOVED lines=84> */
.L_x_4463:
[----:B------:R-:W-:Y:S05]  /*8900*/  BSYNC.RECONVERGENT B0 ;  /* 0x0000000000007941 */ /* 0x000fea0003800200 */
.L_x_4462:
[----:B------:R4:W-:Y:S02]  /*8910*/  STS.128 [R121+0x2000], R16 ;  /* 0x0020001079007388 */ /* 0x0009e40000000c00 */
.L_x_4457:
[----:B------:R-:W-:Y:S05]  /*8920*/  BSYNC.RECONVERGENT B1 ;  /* 0x0000000000017941 */ /* 0x000fea0003800200 */
.L_x_4456:
        /* <DEDUP_REMOVED lines=90> */
.L_x_4465:
[----:B------:R-:W-:Y:S05]  /*8ed0*/  BSYNC.RECONVERGENT B0 ;  /* 0x0000000000007941 */ /* 0x000fea0003800200 */
.L_x_4464:
        /* <DEDUP_REMOVED lines=85> */
.L_x_4467:
[----:B------:R-:W-:Y:S05]  /*9430*/  BSYNC.RECONVERGENT B0 ;  /* 0x0000000000007941 */ /* 0x000fea0003800200 */
.L_x_4466:
        /* <DEDUP_REMOVED lines=84> */
.L_x_4469:
[----:B------:R-:W-:Y:S05]  /*9980*/  BSYNC.RECONVERGENT B0 ;  /* 0x0000000000007941 */ /* 0x000fea0003800200 */
.L_x_4468:
[----:B------:R4:W-:Y:S02]  /*9990*/  STS.128 [R121+0x2800], R16 ;  /* 0x0028001079007388 */ /* 0x0009e40000000c00 */
.L_x_4440:
[----:B------:R-:W-:Y:S05]  /*99a0*/  BSYNC.RECONVERGENT B2 ;  /* 0x0000000000027941 */ /* 0x000fea0003800200 */
.L_x_4436:
[----:B-12---:R-:W-:Y:S01]  /*99b0*/  IADD3 R3, PT, PT, R80, 0x40, -R85 ;  /* 0x0000004050037810 */ /* 0x006fe20007ffe855 */
[----:B---3--:R-:W-:Y:S01]  /*99c0*/  IMAD.WIDE.U32 R4, R86, 0x40, RZ ;  /* 0x0000004056047825 */ /* 0x008fe200078e00ff */
[----:B------:R-:W1:Y:S01]  /*99d0*/  LDC.64 R100, c[0x0][0x3c0] ;  /* 0x0000f000ff647b82 */ /* 0x000e620000000a00 */
[----:B------:R-:W-:Y:S01]  /*99e0*/  SHF.R.U32.HI R110, RZ, 0x1, R76 ;  /* 0x00000001ff6e7819 */ /* 0x000fe2000001164c */
[----:B------:R-:W2:Y:S01]  /*99f0*/  LDCU UR4, c[0x0][0x508] ;  /* 0x0000a100ff0477ac */ /* 0x000ea20008000800 */
[-C--:B------:R-:W-:Y:S01]  /*9a00*/  ISETP.GE.AND P2, PT, R36, R3.reuse, PT ;  /* 0x000000032400720c */ /* 0x080fe20003f46270 */
[----:B------:R-:W-:Y:S01]  /*9a10*/  IMAD.SHL.U32 R0, R87, 0x40, RZ ;  /* 0x0000004057007824 */ /* 0x000fe200078e00ff */
[-C--:B------:R-:W-:Y:S01]  /*9a20*/  ISETP.GE.AND P3, PT, R108, R3.reuse, PT ;  /* 0x000000036c00720c */ /* 0x080fe20003f66270 */
[----:B------:R-:W-:Y:S01]  /*9a30*/  IMAD.SHL.U32 R82, R76, 0x20, RZ ;  /* 0x000000204c527824 */ /* 0x000fe200078e00ff */
[----:B------:R-:W-:Y:S01]  /*9a40*/  ISETP.GE.AND P1, PT, R36, R3, PT ;  /* 0x000000032400720c */ /* 0x000fe20003f26270 */
[----:B------:R-:W-:Y:S01]  /*9a50*/  IMAD.SHL.U32 R3, R76, 0x10, RZ ;  /* 0x000000104c037824 */ /* 0x000fe200078e00ff */
[----:B------:R-:W-:Y:S01]  /*9a60*/  LOP3.LUT R109, R108, 0x7, RZ, 0xc0, !PT ;  /* 0x000000076c6d7812 */ /* 0x000fe200078ec0ff */
[----:B------:R-:W-:Y:S01]  /*9a70*/  IMAD.MOV.U32 R91, RZ, RZ, 0x20 ;  /* 0x00000020ff5b7424 */ /* 0x000fe200078e00ff */
[----:B----4-:R-:W-:-:S02]  /*9a80*/  LOP3.LUT R9, R82, 0xc0, RZ, 0xc0, !PT ;  /* 0x000000c052097812 */ /* 0x010fc400078ec0ff */
[C---:B------:R-:W-:Y:S02]  /*9a90*/  LOP3.LUT R111, R3.reuse, 0x3e00, RZ, 0xc0, !PT ;  /* 0x00003e00036f7812 */ /* 0x040fe400078ec0ff */
[----:B------:R-:W-:Y:S02]  /*9aa0*/  LOP3.LUT R3, R3, 0x100, RZ, 0xc0, !PT ;  /* 0x0000010003037812 */ /* 0x000fe400078ec0ff */
[----:B------:R-:W-:Y:S01]  /*9ab0*/  @!P2 IADD3 R10, P0, PT, R112, R4, RZ ;  /* 0x00000004700aa210 */ /* 0x000fe20007f1e0ff */
[----:B------:R-:W-:Y:S01]  /*9ac0*/  @!PT LDS RZ, [RZ] ;  /* 0x00000000fffff984 */ /* 0x000fe20000000800 */
[----:B------:R-:W-:Y:S01]  /*9ad0*/  @!PT LDS RZ, [RZ] ;  /* 0x00000000fffff984 */ /* 0x000fe20000000800 */
[----:B------:R-:W-:Y:S01]  /*9ae0*/  @!PT LDS RZ, [RZ] ;  /* 0x00000000fffff984 */ /* 0x000fe20000000800 */
[----:B------:R-:W-:Y:S01]  /*9af0*/  @!P3 LDGSTS.E.BYPASS.LTC128B.128 [R121+0x3000], desc[UR6][R112.64] ;  /* 0x030000007079bfae */ /* 0x000fe2000b981a06 */
[----:B------:R-:W-:Y:S02]  /*9b00*/  LOP3.LUT R2, R9, 0x8, R76, 0xf8, !PT ;  /* 0x0000000809027812 */ /* 0x000fe400078ef84c */
[----:B------:R-:W-:Y:S01]  /*9b10*/  @!P2 IADD3.X R11, PT, PT, R113, R5, R0, P0, !PT ;  /* 0x00000005710ba210 */ /* 0x000fe200007fe400 */
[----:B------:R-:W-:Y:S01]  /*9b20*/  @!P3 LDGSTS.E.BYPASS.LTC128B.128 [R121+0x4000], desc[UR6][R112.64+0x40] ;  /* 0x040000407079bfae */ /* 0x000fe2000b981a06 */
[----:B------:R-:W-:Y:S01]  /*9b30*/  LOP3.LUT R5, R110, 0x8, RZ, 0xc0, !PT ;  /* 0x000000086e057812 */ /* 0x000fe200078ec0ff */
[----:B-1----:R-:W-:Y:S01]  /*9b40*/  IMAD.WIDE.U32 R6, R100, 0x40, RZ ;  /* 0x0000004064067825 */ /* 0x002fe200078e00ff */
[--C-:B------:R-:W-:Y:S01]  /*9b50*/  LOP3.LUT R3, R3, 0x20, R82.reuse, 0xf8, !PT ;  /* 0x0000002003037812 */ /* 0x100fe200078ef852 */
[----:B------:R-:W-:Y:S01]  /*9b60*/  @!P3 LDGSTS.E.BYPASS.LTC128B.128 [R121+0x5000], desc[UR6][R112.64+0x80] ;  /* 0x050000807079bfae */ /* 0x000fe2000b981a06 */
[----:B------:R-:W-:Y:S01]  /*9b70*/  LOP3.LUT R4, R5, 0xc0, R82, 0xf8, !PT ;  /* 0x000000c005047812 */ /* 0x000fe200078ef852 */
[----:B------:R-:W-:Y:S01]  /*9b80*/  IMAD.SHL.U32 R0, R101, 0x40, RZ ;  /* 0x0000004065007824 */ /* 0x000fe200078e00ff */
[--C-:B------:R-:W-:Y:S01]  /*9b90*/  LOP3.LUT R2, R2, 0x18, R77.reuse, 0x78, !PT ;  /* 0x0000001802027812 */ /* 0x100fe200078e784d */
[----:B------:R-:W-:Y:S01]  /*9ba0*/  @!P2 LDGSTS.E.BYPASS.LTC128B.128 [R121+0x3800], desc[UR6][R10.64] ;  /* 0x038000000a79afae */ /* 0x000fe2000b981a06 */
[----:B------:R-:W-:-:S02]  /*9bb0*/  LOP3.LUT R79, R4, 0x18, R77, 0x78, !PT ;  /* 0x00000018044f7812 */ /* 0x000fc400078e784d */
[----:B------:R-:W-:Y:S01]  /*9bc0*/  LOP3.LUT R4, R111, 0x120, R82, 0xf8, !PT ;  /* 0x000001206f047812 */ /* 0x000fe200078ef852 */
[----:B------:R-:W-:Y:S01]  /*9bd0*/  @!P2 LDGSTS.E.BYPASS.LTC128B.128 [R121+0x4800], desc[UR6][R10.64+0x40] ;  /* 0x048000400a79afae */ /* 0x000fe2000b981a06 */
[----:B------:R-:W-:Y:S02]  /*9be0*/  @!P1 IADD3 R6, P0, PT, R114, R6, RZ ;  /* 0x0000000672069210 */ /* 0x000fe40007f1e0ff */
[----:B------:R-:W-:Y:S01]  /*9bf0*/  LOP3.LUT R2, R3, R2, RZ, 0xfc, !PT ;  /* 0x0000000203027212 */ /* 0x000fe200078efcff */
[----:B------:R-:W-:Y:S01]  /*9c00*/  @!P2 LDGSTS.E.BYPASS.LTC128B.128 [R121+0x5800], desc[UR6][R10.64+0x80] ;  /* 0x058000800a79afae */ /* 0x000fe2000b981a06 */
[----:B------:R-:W-:Y:S02]  /*9c10*/  LOP3.LUT R4, R4, R79, RZ, 0xfc, !PT ;  /* 0x0000004f04047212 */ /* 0x000fe400078efcff */
[----:B------:R-:W-:Y:S01]  /*9c20*/  @!P1 IADD3.X R7, PT, PT, R115, R7, R0, P0, !PT ;  /* 0x0000000773079210 */ /* 0x000fe200007fe400 */
[----:B------:R-:W0:Y:S01]  /*9c30*/  LDGDEPBAR ;  /* 0x00000000000079af */ /* 0x000e220000000000 */
[----:B------:R-:W-:-:S02]  /*9c40*/  LEA R90, R4, UR5, 0x1 ;  /* 0x00000005045a7c11 */ /* 0x000fc4000f8e08ff */
[----:B------:R-:W-:Y:S02]  /*9c50*/  LEA R0, R2, UR5, 0x1 ;  /* 0x0000000502007c11 */ /* 0x000fe4000f8e08ff */
[----:B------:R-:W-:Y:S02]  /*9c60*/  LOP3.LUT P0, R102, R76, 0x4, RZ, 0xc0, !PT ;  /* 0x000000044c667812 */ /* 0x000fe4000780c0ff */
[----:B------:R-:W-:Y:S02]  /*9c70*/  ISETP.NE.AND P6, PT, R88, 0x1, PT ;  /* 0x000000015800780c */ /* 0x000fe40003fc5270 */
[----:B------:R-:W-:-:S05]  /*9c80*/  SEL R77, R91, 0xffffffe0, !P0 ;  /* 0xffffffe05b4d7807 */ /* 0x000fca0004000000 */
[--C-:B------:R-:W-:Y:S02]  /*9c90*/  IMAD.IADD R3, R90, 0x1, R77.reuse ;  /* 0x000000015a037824 */ /* 0x100fe400078e024d */
[----:B------:R-:W-:Y:S01]  /*9ca0*/  IMAD.IADD R2, R0, 0x1, R77 ;  /* 0x0000000100027824 */ /* 0x000fe200078e024d */
        /* <DEDUP_REMOVED lines=23> */
[----:B------:R-:W5:Y:S04]  /*9e20*/  LDSM.16.M88.4 R28, [R0+0x3800] ;  /* 0x00380000001c783b */ /* 0x000f680000000200 */
[----:B------:R-:W2:Y:S04]  /*9e30*/  LDSM.16.M88.4 R56, [R0+0x3c00] ;  /* 0x003c00000038783b */ /* 0x000ea80000000200 */
[----:B------:R-:W-:Y:S04]  /*9e40*/  LDSM.16.M88.4 R52, [R2+0x3000] ;  /* 0x003000000234783b */ /* 0x000fe80000000200 */
[----:B-1----:R-:W1:Y:S04]  /*9e50*/  LDSM.16.M88.4 R4, [R3] ;  /* 0x000000000304783b */ /* 0x002e680000000200 */
[----:B------:R-:W1:Y:S04]  /*9e60*/  LDSM.16.M88.4 R20, [R2+0x3400] ;  /* 0x003400000214783b */ /* 0x000e680000000200 */
[----:B------:R-:W1:Y:S04]  /*9e70*/  LDSM.16.M88.4 R12, [R2+0x3800] ;  /* 0x00380000020c783b */ /* 0x000e680000000200 */
[----:B------:R-:W1:Y:S04]  /*9e80*/  LDSM.16.M88.4 R8, [R2+0x3c00] ;  /* 0x003c00000208783b */ /* 0x000e680000000200 */
[----:B------:R-:W-:Y:S01]  /*9e90*/  LDSM.16.M88.4 R16, [R90+0x1000] ;  /* 0x001000005a10783b */ /* 0x000fe20000000200 */
        /* <DEDUP_REMOVED lines=8> */
[----:B------:R-:W0:Y:S01]  /*9f20*/  LDGDEPBAR ;  /* 0x00000000000079af */ /* 0x000e220000000000 */
[C---:B------:R-:W-:Y:S08]  /*9f30*/  HMMA.16816.F32 R36, R72.reuse, R38, RZ ;  /* 0x000000264824723c */ /* 0x040ff000000018ff */
[C---:B-----5:R-:W-:Y:S08]  /*9f40*/  HMMA.16816.F32 R32, R72.reuse, R28, RZ ;  /* 0x0000001c4820723c */ /* 0x060ff000000018ff */
[C---:B------:R-:W-:Y:S08]  /*9f50*/  HMMA.16816.F32 R28, R72.reuse, R30, RZ ;  /* 0x0000001e481c723c */ /* 0x040ff000000018ff */
[C---:B--2---:R-:W-:Y:S08]  /*9f60*/  HMMA.16816.F32 R24, R72.reuse, R56, RZ ;  /* 0x000000384818723c */ /* 0x044ff000000018ff */
[----:B------:R-:W-:Y:S01]  /*9f70*/  HMMA.16816.F32 R72, R72, R58, RZ ;  /* 0x0000003a4848723c */ /* 0x000fe200000018ff */
[----:B------:R-:W2:Y:S07]  /*9f80*/  LDSM.16.M88.4 R56, [R0+0x4400] ;  /* 0x004400000038783b */ /* 0x000eae0000000200 */
[C---:B-1----:R-:W-:Y:S08]  /*9f90*/  HMMA.16816.F32 R48, R4.reuse, R52, R48 ;  /* 0x000000340430723c */ /* 0x042ff00000001830 */
[C---:B------:R-:W-:Y:S01]  /*9fa0*/  HMMA.16816.F32 R44, R4.reuse, R54, R44 ;  /* 0x00000036042c723c */ /* 0x040fe2000000182c */
[----:B------:R-:W1:Y:S07]  /*9fb0*/  LDSM.16.M88.4 R52, [R0+0x4800] ;  /* 0x004800000034783b */ /* 0x000e6e0000000200 */
        /* <DEDUP_REMOVED lines=21> */
[----:B------:R-:W-:Y:S04]  /*a110*/  LDSM.16.M88.4 R20, [R3+0x2000] ;  /* 0x002000000314783b */ /* 0x000fe80000000200 */
[----:B------:R-:W4:Y:S03]  /*a120*/  LDSM.16.M88.4 R16, [R2+0x5000] ;  /* 0x005000000210783b */ /* 0x000f260000000200 */
[C---:B-----5:R-:W-:Y:S08]  /*a130*/  HMMA.16816.F32 R48, R92.reuse, R12, R48 ;  /* 0x0000000c5c30723c */ /* 0x060ff00000001830 */
[C---:B------:R-:W-:Y:S01]  /*a140*/  HMMA.16816.F32 R44, R92.reuse, R14, R44 ;  /* 0x0000000e5c2c723c */ /* 0x040fe2000000182c */
[----:B------:R-:W5:Y:S07]  /*a150*/  LDSM.16.M88.4 R12, [R2+0x5400] ;  /* 0x00540000020c783b */ /* 0x000f6e0000000200 */
[C---:B------:R-:W-:Y:S08]  /*a160*/  HMMA.16816.F32 R40, R92.reuse, R8, R40 ;  /* 0x000000085c28723c */ /* 0x040ff00000001828 */
[C---:B------:R-:W-:Y:S01]  /*a170*/  HMMA.16816.F32 R36, R92.reuse, R10, R36 ;  /* 0x0000000a5c24723c */ /* 0x040fe20000001824 */
[----:B------:R-:W5:Y:S07]  /*a180*/  LDSM.16.M88.4 R8, [R2+0x5800] ;  /* 0x005800000208783b */ /* 0x000f6e0000000200 */
[C---:B------:R-:W-:Y:S08]  /*a190*/  HMMA.16816.F32 R32, R92.reuse, R4, R32 ;  /* 0x000000045c20723c */ /* 0x040ff00000001820 */
[----:B------:R-:W-:Y:S01]  /*a1a0*/  HMMA.16816.F32 R28, R92, R6, R28 ;  /* 0x000000065c1c723c */ /* 0x000fe2000000181c */
[----:B------:R3:W5:Y:S01]  /*a1b0*/  LDSM.16.M88.4 R4, [R2+0x5c00] ;  /* 0x005c00000204783b */ /* 0x0007620000000200 */
[----:B------:R-:W-:-:S06]  /*a1c0*/  DEPBAR.LE SB0, 0x0 ;  /* 0x000080000000791a */ /* 0x000fcc0000000000 */
[C---:B------:R-:W-:Y:S08]  /*a1d0*/  HMMA.16816.F32 R24, R92.reuse, R96, R24 ;  /* 0x000000605c18723c */ /* 0x040ff00000001818 */
[----:B------:R-:W-:Y:S08]  /*a1e0*/  HMMA.16816.F32 R72, R92, R98, R72 ;  /* 0x000000625c48723c */ /* 0x000ff00000001848 */
[----:B------:R-:W-:Y:S01]  /*a1f0*/  HMMA.16816.F32 R48, R68, R64, R48 ;  /* 0x000000404430723c */ /* 0x000fe20000001830 */
[----:B---3--:R-:W-:-:S04]  /*a200*/  LOP3.LUT R2, R110, 0x1f0, RZ, 0xc0, !PT ;  /* 0x000001f06e027812 */ /* 0x008fc800078ec0ff */
[----:B------:R-:W-:-:S03]  /*a210*/  IADD3 R78, PT, PT, R109, R2, R78 ;  /* 0x000000026d4e7210 */ /* 0x000fc60007ffe04e */
[----:B------:R-:W-:Y:S01]  /*a220*/  HMMA.16816.F32 R44, R68, R66, R44 ;  /* 0x00000042442c723c */ /* 0x000fe2000000182c */
[----:B------:R-:W-:-:S05]  /*a230*/  IADD3 R78, PT, PT, R80, R78, -R117 ;  /* 0x0000004e504e7210 */ /* 0x000fca0007ffe875 */
[----:B------:R-:W-:Y:S02]  /*a240*/  VIADD R89, R78, UR4 ;  /* 0x000000044e597c36 */ /* 0x000fe40008000000 */
[----:B------:R-:W-:Y:S03]  /*a250*/  HMMA.16816.F32 R40, R68, R60, R40 ;  /* 0x0000003c4428723c */ /* 0x000fe60000001828 */
[C-C-:B------:R-:W-:Y:S02]  /*a260*/  VIADDMNMX R2, R89.reuse, 0x1, R80.reuse, PT ;  /* 0x0000000159027846 */ /* 0x140fe40003800150 */
[----:B------:R-:W-:-:S03]  /*a270*/  VIADDMNMX R89, R89, 0x9, R80, PT ;  /* 0x0000000959597846 */ /* 0x000fc60003800150 */
[C---:B------:R-:W-:Y:S08]  /*a280*/  HMMA.16816.F32 R36, R68.reuse, R62, R36 ;  /* 0x0000003e4424723c */ /* 0x040ff00000001824 */
[C---:B--2---:R-:W-:Y:S08]  /*a290*/  HMMA.16816.F32 R32, R68.reuse, R56, R32 ;  /* 0x000000384420723c */ /* 0x044ff00000001820 */
[C---:B------:R-:W-:Y:S08]  /*a2a0*/  HMMA.16816.F32 R28, R68.reuse, R58, R28 ;  /* 0x0000003a441c723c */ /* 0x040ff0000000181c */
[C---:B-1----:R-:W-:Y:S08]  /*a2b0*/  HMMA.16816.F32 R24, R68.reuse, R52, R24 ;  /* 0x000000344418723c */ /* 0x042ff00000001818 */
        /* <DEDUP_REMOVED lines=22> */
.L_x_4471:
        /* <DEDUP_REMOVED lines=60> */
.L_x_4472:
        /* <DEDUP_REMOVED lines=12> */
.L_x_4470:
[----:B-1----:R-:W-:Y:S01]  /*a8a0*/  IMAD.SHL.U32 R4, R76, 0x2, RZ ;  /* 0x000000024c047824 */ /* 0x002fe200078e00ff */
[----:B------:R-:W1:Y:S01]  /*a8b0*/  LDCU UR4, c[0x0][0x45c] ;  /* 0x00008b80ff0477ac */ /* 0x000e620008000800 */
[----:B------:R-:W-:-:S03]  /*a8c0*/  LOP3.LUT R109, R79, 0x120, R82, 0xf8, !PT ;  /* 0x000001204f6d7812 */ /* 0x000fc600078ef852 */
[----:B------:R-:W-:Y:S02]  /*a8d0*/  LOP3.LUT R4, R4, 0x6, RZ, 0xc0, !PT ;  /* 0x0000000604047812 */ /* 0x000fe400078ec0ff */
[----:B------:R-:W-:Y:S02]  /*a8e0*/  LEA R109, R109, UR5, 0x1 ;  /* 0x000000056d6d7c11 */ /* 0x000fe4000f8e08ff */
[----:B------:R-:W-:-:S03]  /*a8f0*/  LOP3.LUT R13, R85, R4, RZ, 0xfc, !PT ;  /* 0x00000004550d7212 */ /* 0x000fc600078efcff */
[----:B------:R-:W-:Y:S02]  /*a900*/  LDSM.16.MT88.4 R52, [R109+0x7000] ;  /* 0x007000006d34783b */ /* 0x000fe40000004200 */
        /* <DEDUP_REMOVED lines=12> */
[-C--:B------:R-:W-:Y:S01]  /*a9d0*/  ISETP.GE.AND P0, PT, R3, R2.reuse, PT ;  /* 0x000000020300720c */ /* 0x080fe20003f06270 */
[----:B------:R-:W-:Y:S01]  /*a9e0*/  VIADD R17, R13, 0xffffffe0 ;  /* 0xffffffe00d117836 */ /* 0x000fe20000000000 */
[-C--:B------:R-:W-:Y:S01]  /*a9f0*/  ISETP.GE.AND P1, PT, R3, R89.reuse, PT ;  /* 0x000000590300720c */ /* 0x080fe20003f26270 */
[C---:B------:R-:W-:Y:S01]  /*aa00*/  VIADD R16, R13.reuse, 0xffffffe1 ;  /* 0xffffffe10d107836 */ /* 0x040fe20000000000 */
[----:B------:R-:W-:Y:S01]  /*aa10*/  FSEL R3, R48, -INF , !P4 ;  /* 0xff80000030037808 */ /* 0x000fe20006000000 */
[C---:B------:R-:W-:Y:S01]  /*aa20*/  VIADD R8, R13.reuse, 0xffffffe8 ;  /* 0xffffffe80d087836 */ /* 0x040fe20000000000 */
[----:B------:R-:W-:Y:S01]  /*aa30*/  FSEL R50, R50, -INF , !P3 ;  /* 0xff80000032327808 */ /* 0x000fe20005800000 */
[C---:B------:R-:W-:Y:S01]  /*aa40*/  VIADD R6, R13.reuse, 0xffffffe9 ;  /* 0xffffffe90d067836 */ /* 0x040fe20000000000 */
[CC--:B------:R-:W-:Y:S01]  /*aa50*/  ISETP.GE.AND P4, PT, R4.reuse, R2.reuse, PT ;  /* 0x000000020400720c */ /* 0x0c0fe20003f86270 */
        /* <DEDUP_REMOVED lines=9> */
[----:B------:R-:W-:Y:S02]  /*aaf0*/  ISETP.GE.AND P4, PT, R18, R2, PT ;  /* 0x000000021200720c */ /* 0x000fe40003f86270 */
[----:B------:R-:W-:Y:S02]  /*ab00*/  FSEL R9, R40, -INF , !P5 ;  /* 0xff80000028097808 */ /* 0x000fe40006800000 */
[----:B------:R-:W-:-:S02]  /*ab10*/  FMNMX3.FTZ R20, R3, R49, R11, !PT ;  /* 0x0000003103147276 */ /* 0x000fc4000781000b */
[-C--:B------:R-:W-:Y:S02]  /*ab20*/  ISETP.GE.AND P5, PT, R12, R2.reuse, PT ;  /* 0x000000020c00720c */ /* 0x080fe40003fa6270 */
[----:B------:R-:W-:Y:S02]  /*ab30*/  FSEL R41, R41, -INF , !P0 ;  /* 0xff80000029297808 */ /* 0x000fe40004000000 */
[----:B------:R-:W-:Y:S02]  /*ab40*/  ISETP.GE.AND P0, PT, R17, R2, PT ;  /* 0x000000021100720c */ /* 0x000fe40003f06270 */
[----:B------:R-:W-:Y:S02]  /*ab50*/  FSEL R7, R36, -INF , !P4 ;  /* 0xff80000024077808 */ /* 0x000fe40006000000 */
[----:B------:R-:W-:Y:S02]  /*ab60*/  FMNMX3.FTZ R20, R20, R45, R9, !PT ;  /* 0x0000002d14147276 */ /* 0x000fe40007810009 */
[----:B------:R-:W-:-:S02]  /*ab70*/  FSEL R10, R51, -INF , !P2 ;  /* 0xff800000330a7808 */ /* 0x000fc40005000000 */
[----:B------:R-:W-:Y:S02]  /*ab80*/  FSEL R46, R46, -INF , !P1 ;  /* 0xff8000002e2e7808 */ /* 0x000fe40004800000 */
[-C--:B------:R-:W-:Y:S02]  /*ab90*/  ISETP.GE.AND P2, PT, R5, R89.reuse, PT ;  /* 0x000000590500720c */ /* 0x080fe40003f46270 */
[----:B------:R-:W-:Y:S01]  /*aba0*/  ISETP.GE.AND P1, PT, R4, R89, PT ;  /* 0x000000590400720c */ /* 0x000fe20003f26270 */
[C---:B------:R-:W-:Y:S01]  /*abb0*/  VIADD R4, R13.reuse, 0xfffffff0 ;  /* 0xfffffff00d047836 */ /* 0x040fe20000000000 */
[-C--:B------:R-:W-:Y:S01]  /*abc0*/  ISETP.GE.AND P4, PT, R16, R2.reuse, PT ;  /* 0x000000021000720c */ /* 0x080fe20003f86270 */
[----:B------:R-:W-:Y:S01]  /*abd0*/  VIADD R13, R13, 0xfffffff9 ;  /* 0xfffffff90d0d7836 */ /* 0x000fe20000000000 */
[----:B------:R-:W-:Y:S02]  /*abe0*/  FSEL R5, R37, -INF , !P5 ;  /* 0xff80000025057808 */ /* 0x000fe40006800000 */
[----:B------:R-:W-:-:S02]  /*abf0*/  ISETP.GE.AND P5, PT, R8, R2, PT ;  /* 0x000000020800720c */ /* 0x000fc40003fa6270 */
[----:B------:R-:W-:Y:S02]  /*ac00*/  FSEL R129, R32, -INF , !P0 ;  /* 0xff80000020817808 */ /* 0x000fe40004000000 */
[----:B------:R-:W-:Y:S02]  /*ac10*/  FMNMX3.FTZ R20, R20, R41, R7, !PT ;  /* 0x0000002914147276 */ /* 0x000fe40007810007 */
[-C--:B------:R-:W-:Y:S02]  /*ac20*/  ISETP.GE.AND P0, PT, R6, R2.reuse, PT ;  /* 0x000000020600720c */ /* 0x080fe40003f06270 */
[----:B------:R-:W-:Y:S02]  /*ac30*/  FSEL R125, R33, -INF , !P4 ;  /* 0xff800000217d7808 */ /* 0x000fe40006000000 */
[----:B------:R-:W-:Y:S02]  /*ac40*/  ISETP.GE.AND P4, PT, R4, R2, PT ;  /* 0x000000020400720c */ /* 0x000fe40003f86270 */
[----:B------:R-:W-:-:S02]  /*ac50*/  FSEL R127, R28, -INF , !P5 ;  /* 0xff8000001c7f7808 */ /* 0x000fc40006800000 */
[----:B------:R-:W-:Y:S02]  /*ac60*/  FMNMX3.FTZ R20, R20, R5, R129, !PT ;  /* 0x0000000514147276 */ /* 0x000fe40007810081 */
[----:B------:R-:W-:Y:S02]  /*ac70*/  FSEL R123, R29, -INF , !P0 ;  /* 0xff8000001d7b7808 */ /* 0x000fe40004000000 */
[-C--:B------:R-:W-:Y:S02]  /*ac80*/  ISETP.GE.AND P5, PT, R15, R2.reuse, PT ;  /* 0x000000020f00720c */ /* 0x080fe40003fa6270 */
[----:B------:R-:W-:Y:S02]  /*ac90*/  ISETP.GE.AND P0, PT, R14, R2, PT ;  /* 0x000000020e00720c */ /* 0x000fe40003f06270 */
[----:B------:R-:W-:Y:S02]  /*aca0*/  FSEL R92, R24, -INF , !P4 ;  /* 0xff800000185c7808 */ /* 0x000fe40006000000 */
[----:B------:R-:W-:-:S02]  /*acb0*/  FMNMX3.FTZ R19, R20, R125, R127, !PT ;  /* 0x0000007d14137276 */ /* 0x000fc4000781007f */
[----:B------:R-:W-:Y:S01]  /*acc0*/  FSEL R95, R25, -INF , !P5 ;  /* 0xff800000195f7808 */ /* 0x000fe20006800000 */
[----:B------:R-:W-:Y:S01]  /*acd0*/  LDSM.16.MT88.4 R20, [R109+0x7400] ;  /* 0x007400006d14783b */ /* 0x000fe20000004200 */
[----:B------:R-:W-:Y:S02]  /*ace0*/  FSEL R94, R72, -INF , !P0 ;  /* 0xff800000485e7808 */ /* 0x000fe40004000000 */
[----:B------:R-:W-:Y:S02]  /*acf0*/  FMNMX3.FTZ R19, R19, R123, R92, !PT ;  /* 0x0000007b13137276 */ /* 0x000fe4000781005c */
[-C--:B------:R-:W-:Y:S02]  /*ad00*/  ISETP.GE.AND P0, PT, R18, R89.reuse, PT ;  /* 0x000000591200720c */ /* 0x080fe40003f06270 */
[----:B------:R-:W-:Y:S02]  /*ad10*/  ISETP.GE.AND P4, PT, R13, R2, PT ;  /* 0x000000020d00720c */ /* 0x000fe40003f86270 */
[----:B------:R-:W-:-:S02]  /*ad20*/  ISETP.GE.AND P5, PT, R12, R89, PT ;  /* 0x000000590c00720c */ /* 0x000fc40003fa6270 */
[----:B------:R-:W-:Y:S02]  /*ad30*/  FMNMX3.FTZ R18, R19, R95, R94, !PT ;  /* 0x0000005f13127276 */ /* 0x000fe4000781005e */
[----:B------:R-:W-:Y:S02]  /*ad40*/  FSEL R12, R47, -INF , !P3 ;  /* 0xff8000002f0c7808 */ /* 0x000fe40005800000 */
[----:B------:R-:W-:Y:S02]  /*ad50*/  FSEL R42, R42, -INF , !P2 ;  /* 0xff8000002a2a7808 */ /* 0x000fe40005000000 */
[----:B------:R-:W-:Y:S02]  /*ad60*/  FMNMX3.FTZ R19, R50, R10, R46, !PT ;  /* 0x0000000a32137276 */ /* 0x000fe4000781002e */
[----:B------:R-:W-:Y:S02]  /*ad70*/  ISETP.GE.AND P2, PT, R8, R89, PT ;  /* 0x000000590800720c */ /* 0x000fe40003f46270 */
[----:B------:R-:W-:-:S02]  /*ad80*/  FSEL R8, R43, -INF , !P1 ;  /* 0xff8000002b087808 */ /* 0x000fc40004800000 */
[----:B------:R-:W-:Y:S02]  /*ad90*/  FSEL R93, R73, -INF , !P4 ;  /* 0xff800000495d7808 */ /* 0x000fe40006000000 */
[-C--:B------:R-:W-:Y:S02]  /*ada0*/  ISETP.GE.AND P1, PT, R6, R89.reuse, PT ;  /* 0x000000590600720c */ /* 0x080fe40003f26270 */
[-C--:B------:R-:W-:Y:S02]  /*adb0*/  ISETP.GE.AND P4, PT, R17, R89.reuse, PT ;  /* 0x000000591100720c */ /* 0x080fe40003f86270 */
[----:B------:R-:W-:Y:S02]  /*adc0*/  FSEL R6, R38, -INF , !P0 ;  /* 0xff80000026067808 */ /* 0x000fe40004000000 */
[----:B------:R-:W-:Y:S02]  /*add0*/  FMNMX3.FTZ R19, R19, R12, R42, !PT ;  /* 0x0000000c13137276 */ /* 0x000fe4000781002a */
[----:B------:R-:W-:-:S02]  /*ade0*/  ISETP.GE.AND P0, PT, R4, R89, PT ;  /* 0x000000590400720c */ /* 0x000fc40003f06270 */
[----:B------:R-:W-:Y:S02]  /*adf0*/  ISETP.GE.AND P3, PT, R16, R89, PT ;  /* 0x000000591000720c */ /* 0x000fe40003f66270 */
[----:B------:R-:W-:Y:S02]  /*ae00*/  FSEL R4, R39, -INF , !P5 ;  /* 0xff80000027047808 */ /* 0x000fe40006800000 */
[----:B------:R-:W-:Y:S01]  /*ae10*/  FSEL R124, R34, -INF , !P4 ;  /* 0xff800000227c7808 */ /* 0x000fe20006000000 */
[----:B------:R-:W-:Y:S01]  /*ae20*/  LDSM.16.MT88.4 R36, [R109+0x6000] ;  /* 0x006000006d24783b */ /* 0x000fe20000004200 */
[----:B------:R-:W-:Y:S02]  /*ae30*/  FMNMX3.FTZ R19, R19, R8, R6, !PT ;  /* 0x0000000813137276 */ /* 0x000fe40007810006 */
[----:B------:R-:W-:Y:S02]  /*ae40*/  FMNMX.FTZ R16, R93, R18, !PT ;  /* 0x000000125d107209 */ /* 0x000fe40007810000 */
[----:B------:R-:W-:Y:S01]  /*ae50*/  FSEL R132, R35, -INF , !P3 ;  /* 0xff80000023847808 */ /* 0x000fe20005800000 */
[----:B------:R-:W-:Y:S01]  /*ae60*/  IMAD.IADD R35, R77, 0x1, R109 ;  /* 0x000000014d237824 */ /* 0x000fe200078e026d */
[----:B------:R-:W-:Y:S01]  /*ae70*/  FSEL R130, R30, -INF , !P2 ;  /* 0xff8000001e827808 */ /* 0x000fe20005000000 */
[----:B------:R-:W2:Y:S01]  /*ae80*/  SHFL.BFLY PT, R17, R16, 0x2, 0x1f ;  /* 0x0c401f0010117f89 */ /* 0x000ea200000e0000 */
[----:B------:R-:W-:-:S02]  /*ae90*/  FMNMX3.FTZ R19, R19, R4, R124, !PT ;  /* 0x0000000413137276 */ /* 0x000fc4000781007c */
[-C--:B------:R-:W-:Y:S01]  /*aea0*/  ISETP.GE.AND P4, PT, R15, R89.reuse, PT ;  /* 0x000000590f00720c */ /* 0x080fe20003f86270 */
[----:B------:R-:W-:Y:S01]  /*aeb0*/  LDSM.16.MT88.4 R60, [R35+0x7000] ;  /* 0x00700000233c783b */ /* 0x000fe20000004200 */
        /* <DEDUP_REMOVED lines=14> */
[----:B--2---:R-:W-:-:S03]  /*afa0*/  FMNMX.FTZ R84, R17, R84, !PT ;  /* 0x0000005411547209 */ /* 0x004fc60007810000 */
[----:B------:R-:W-:Y:S01]  /*afb0*/  LDSM.16.MT88.4 R16, [R35+0x7400] ;  /* 0x007400002310783b */ /* 0x000fe20000004200 */
[----:B---3--:R-:W-:Y:S01]  /*afc0*/  FMNMX.FTZ R14, R15, R14, !PT ;  /* 0x0000000e0f0e7209 */ /* 0x008fe20007810000 */
[C---:B-1----:R-:W-:Y:S01]  /*afd0*/  FMUL.FTZ R122, R84.reuse, UR4 ;  /* 0x00000004547a7c20 */ /* 0x042fe20008410000 */
        /* <DEDUP_REMOVED lines=18> */
[----:B------:R-:W-:Y:S01]  /*b100*/  FFMA.FTZ R94, R94, UR4, -R122 ;  /* 0x000000045e5e7c23 */ /* 0x000fe2000801087a */
[----:B-1----:R-:W-:-:S04]  /*b110*/  FMNMX.FTZ R3, R14, R13, !PT ;  /* 0x0000000d0e037209 */ /* 0x002fc80007810000 */
[C---:B------:R-:W-:Y:S01]  /*b120*/  FSETP.NEU.FTZ.AND P0, PT, R3.reuse, -INF , PT ;  /* 0xff8000000300780b */ /* 0x040fe20003f1d000 */
[----:B------:R-:W-:Y:S01]  /*b130*/  FMUL.FTZ R105, R3, UR4 ;  /* 0x0000000403697c20 */ /* 0x000fe20008410000 */
[----:B------:R-:W-:Y:S04]  /*b140*/  MUFU.EX2 R97, R97 ;  /* 0x0000006100617308 */ /* 0x000fe80000000800 */
[----:B------:R-:W-:Y:S02]  /*b150*/  FSEL R105, R105, RZ, P0 ;  /* 0x000000ff69697208 */ /* 0x000fe40000000000 */
[----:B--2---:R-:W-:Y:S02]  /*b160*/  F2FP.F16.F32.PACK_AB R72, R96, R99 ;  /* 0x000000636048723e */ /* 0x004fe400000000ff */
[----:B------:R-:W1:Y:S01]  /*b170*/  MUFU.EX2 R32, R32 ;  /* 0x0000002000207308 */ /* 0x000e620000000800 */
        /* <DEDUP_REMOVED lines=11> */
[--C-:B------:R-:W-:Y:S01]  /*b230*/  FFMA.FTZ R124, R124, UR4, -R105.reuse ;  /* 0x000000047c7c7c23 */ /* 0x100fe20008010869 */
[----:B------:R-:W4:Y:S01]  /*b240*/  LDSM.16.MT88.4 R12, [R109+0x6400] ;  /* 0x006400006d0c783b */ /* 0x000f220000004200 */
[--C-:B------:R-:W-:Y:S01]  /*b250*/  FFMA.FTZ R93, R108, UR4, -R105.reuse ;  /* 0x000000046c5d7c23 */ /* 0x100fe20008010869 */
[--C-:B------:R-:W-:Y:S01]  /*b260*/  FFMA.FTZ R104, R104, UR4, -R105.reuse ;  /* 0x0000000468687c23 */ /* 0x100fe20008010869 */
[----:B------:R-:W5:Y:S01]  /*b270*/  MUFU.EX2 R106, R106 ;  /* 0x0000006a006a7308 */ /* 0x000f620000000800 */
[----:B-1----:R-:W-:Y:S01]  /*b280*/  F2FP.F16.F32.PACK_AB R74, R32, R97 ;  /* 0x00000061204a723e */ /* 0x002fe200000000ff */
[--C-:B------:R-:W-:Y:S01]  /*b290*/  FFMA.FTZ R103, R103, UR4, -R105.reuse ;  /* 0x0000000467677c23 */ /* 0x100fe20008010869 */
[----:B------:R-:W-:Y:S01]  /*b2a0*/  FFMA.FTZ R98, R98, UR4, -R105 ;  /* 0x0000000462627c23 */ /* 0x000fe20008010869 */
[----:B------:R-:W-:-:S04]  /*b2b0*/  FADD.FTZ R96, R99, R96 ;  /* 0x0000006063607221 */ /* 0x000fc80000010000 */
[----:B------:R-:W-:Y:S01]  /*b2c0*/  MUFU.EX2 R33, R33 ;  /* 0x0000002100217308 */ /* 0x000fe20000000800 */
[----:B------:R-:W-:-:S04]  /*b2d0*/  FADD.FTZ R97, R97, R96 ;  /* 0x0000006061617221 */ /* 0x000fc80000010000 */
[----:B------:R-:W-:-:S03]  /*b2e0*/  FADD.FTZ R32, R32, R97 ;  /* 0x0000006120207221 */ /* 0x000fc60000010000 */
[----:B------:R-:W1:Y:S01]  /*b2f0*/  MUFU.EX2 R34, R34 ;  /* 0x0000002200227308 */ /* 0x000e620000000800 */
[----:B-----5:R-:W-:Y:S01]  /*b300*/  F2FP.F16.F32.PACK_AB R73, R106, R107 ;  /* 0x0000006b6a49723e */ /* 0x020fe200000000ff */
[----:B------:R-:W-:-:S06]  /*b310*/  FADD.FTZ R106, R107, R106 ;  /* 0x0000006a6b6a7221 */ /* 0x000fcc0000010000 */
[----:B------:R-:W-:Y:S08]  /*b320*/  MUFU.EX2 R29, R29 ;  /* 0x0000001d001d7308 */ /* 0x000ff00000000800 */
[----:B------:R-:W5:Y:S01]  /*b330*/  MUFU.EX2 R28, R28 ;  /* 0x0000001c001c7308 */ /* 0x000f620000000800 */
[----:B-1----:R-:W-:Y:S01]  /*b340*/  F2FP.F16.F32.PACK_AB R75, R34, R33 ;  /* 0x00000021224b723e */ /* 0x002fe200000000ff */
[----:B------:R-:W-:-:S04]  /*b350*/  FADD.FTZ R33, R33, R106 ;  /* 0x0000006a21217221 */ /* 0x000fc80000010000 */
[----:B------:R-:W-:Y:S02]  /*b360*/  FADD.FTZ R34, R34, R33 ;  /* 0x0000002122227221 */ /* 0x000fe40000010000 */
[----:B------:R-:W-:Y:S01]  /*b370*/  MUFU.EX2 R27, R27 ;  /* 0x0000001b001b7308 */ /* 0x000fe20000000800 */
[C---:B--2---:R-:W-:Y:S07]  /*b380*/  HMMA.16816.F32 R40, R72.reuse, R44, RZ ;  /* 0x0000002c4828723c */ /* 0x044fee00000018ff */
[----:B------:R-:W1:Y:S01]  /*b390*/  MUFU.EX2 R26, R26 ;  /* 0x0000001a001a7308 */ /* 0x000e620000000800 */
[----:B------:R-:W-:Y:S01]  /*b3a0*/  HMMA.16816.F32 R44, R72, R46, RZ ;  /* 0x0000002e482c723c */ /* 0x000fe200000018ff */
[----:B-----5:R-:W-:Y:S01]  /*b3b0*/  F2FP.F16.F32.PACK_AB R4, R28, R29 ;  /* 0x0000001d1c04723e */ /* 0x020fe200000000ff */
[----:B------:R-:W-:-:S04]  /*b3c0*/  FADD.FTZ R29, R29, R32 ;  /* 0x000000201d1d7221 */ /* 0x000fc80000010000 */
[----:B------:R-:W-:Y:S01]  /*b3d0*/  FADD.FTZ R28, R28, R29 ;  /* 0x0000001d1c1c7221 */ /* 0x000fe20000010000 */
[----:B------:R-:W-:Y:S01]  /*b3e0*/  MUFU.EX2 R31, R31 ;  /* 0x0000001f001f7308 */ /* 0x000fe20000000800 */
[C---:B------:R-:W-:Y:S07]  /*b3f0*/  HMMA.16816.F32 R80, R72.reuse, R36, RZ ;  /* 0x000000244850723c */ /* 0x040fee00000018ff */
[----:B------:R-:W2:Y:S01]  /*b400*/  MUFU.EX2 R30, R30 ;  /* 0x0000001e001e7308 */ /* 0x000ea20000000800 */
[----:B-1----:R-:W-:Y:S01]  /*b410*/  F2FP.F16.F32.PACK_AB R6, R26, R27 ;  /* 0x0000001b1a06723e */ /* 0x002fe200000000ff */
[C---:B------:R-:W-:Y:S06]  /*b420*/  HMMA.16816.F32 R36, R72.reuse, R38, RZ ;  /* 0x000000264824723c */ /* 0x040fec00000018ff */
        /* <DEDUP_REMOVED lines=11> */
[----:B------:R-:W-:Y:S06]  /*b4e0*/  HMMA.16816.F32 R52, R72, R54, RZ ;  /* 0x000000364834723c */ /* 0x000fec00000018ff */
[----:B------:R-:W-:Y:S02]  /*b4f0*/  MUFU.EX2 R124, R124 ;  /* 0x0000007c007c7308 */ /* 0x000fe40000000800 */
[C---:B---3--:R-:W-:Y:S06]  /*b500*/  HMMA.16816.F32 R40, R4.reuse, R8, R40 ;  /* 0x000000080428723c */ /* 0x048fec0000001828 */
[----:B------:R-:W-:Y:S02]  /*b510*/  MUFU.EX2 R92, R92 ;  /* 0x0000005c005c7308 */ /* 0x000fe40000000800 */
[C---:B------:R-:W-:Y:S01]  /*b520*/  HMMA.16816.F32 R44, R4.reuse, R10, R44 ;  /* 0x0000000a042c723c */ /* 0x040fe2000000182c */
[----:B------:R-:W1:Y:S05]  /*b530*/  LDSM.16.MT88.4 R8, [R35+0x8000] ;  /* 0x008000002308783b */ /* 0x000e6a0000004200 */
        /* <DEDUP_REMOVED lines=13> */
[----:B------:R-:W-:-:S03]  /*b610*/  FFMA.FTZ R123, R132, UR4, -R105 ;  /* 0x00000004847b7c23 */ /* 0x000fc60008010869 */
        /* <DEDUP_REMOVED lines=13> */
[----:B------:R-:W-:-:S05]  /*b6f0*/  FFMA.FTZ R20, R128, UR4, -R105 ;  /* 0x0000000480147c23 */ /* 0x000fca0008010869 */
        /* <DEDUP_REMOVED lines=54> */
[----:B------:R-:W-:Y:S01]  /*ba60*/  FADD.FTZ R14, R123, R14 ;  /* 0x0000000e7b0e7221 */ /* 0x000fe20000010000 */
[----:B------:R-:W-:Y:S01]  /*ba70*/  IMAD.MOV.U32 R125, RZ, RZ, -0x1 ;  /* 0xffffffffff7d7424 */ /* 0x000fe200078e00ff */
        /* <DEDUP_REMOVED lines=81> */
.L_x_4474:
[----:B------:R-:W-:Y:S01]  /*bf90*/  UMOV UR8, URZ ;  /* 0x000000ff00087c82 */ /* 0x000fe20008000000 */
[----:B------:R-:W-:Y:S01]  /*bfa0*/  IMAD.SHL.U32 R4, R100, 0x40, RZ ;  /* 0x0000004064047824 */ /* 0x000fe200078e00ff */
[----:B------:R-:W-:-:S05]  /*bfb0*/  IADD3 R5, P0, PT, RZ, -UR8, RZ ;  /* 0x80000008ff057c10 */ /* 0x000fca000ff1e0ff */
[----:B------:R-:W-:-:S05]  /*bfc0*/  IMAD.X R4, RZ, RZ, ~R4, P0 ;  /* 0x000000ffff047224 */ /* 0x000fca00000e0e04 */
[----:B------:R-:W-:-:S04]  /*bfd0*/  SHF.R.S64 R5, R5, 0x1f, R4 ;  /* 0x0000001f05057819 */ /* 0x000fc80000001004 */
[----:B------:R-:W-:-:S04]  /*bfe0*/  IADD3 R114, P0, PT, R5, R114, RZ ;  /* 0x0000007205727210 */ /* 0x000fc80007f1e0ff */
[----:B------:R-:W-:-:S09]  /*bff0*/  LEA.HI.X.SX32 R115, R4, R115, 0x1, P0 ;  /* 0x0000007304737211 */ /* 0x000fd200000f0eff */
.L_x_4475:
        /* <DEDUP_REMOVED lines=16> */
[----:B------:R-:W1:Y:S04]  /*c100*/  LDSM.16.M88.4 R4, [R0+0x3000] ;  /* 0x003000000004783b */ /* 0x000e680000000200 */
[----:B------:R-:W2:Y:S04]  /*c110*/  LDSM.16.M88.4 R28, [R0+0x3400] ;  /* 0x00340000001c783b */ /* 0x000ea80000000200 */
[----:B------:R-:W3:Y:S04]  /*c120*/  LDSM.16.M88.4 R20, [R0+0x3800] ;  /* 0x003800000014783b */ /* 0x000ee80000000200 */
[----:B------:R-:W4:Y:S04]  /*c130*/  LDSM.16.M88.4 R100, [R0+0x3c00] ;  /* 0x003c00000064783b */ /* 0x000f280000000200 */
[----:B------:R-:W-:Y:S04]  /*c140*/  LDSM.16.M88.4 R92, [R91] ;  /* 0x000000005b5c783b */ /* 0x000fe80000000200 */
[----:B------:R-:W5:Y:S04]  /*c150*/  LDSM.16.M88.4 R96, [R85+0x3000] ;  /* 0x003000005560783b */ /* 0x000f680000000200 */
[----:B------:R-:W5:Y:S04]  /*c160*/  LDSM.16.M88.4 R104, [R85+0x3400] ;  /* 0x003400005568783b */ /* 0x000f680000000200 */
[----:B------:R-:W0:Y:S01]  /*c170*/  LDGDEPBAR ;  /* 0x00000000000079af */ /* 0x000e220000000000 */
[C---:B-1----:R-:W-:Y:S08]  /*c180*/  HMMA.16816.F32 R8, R12.reuse, R4, RZ ;  /* 0x000000040c08723c */ /* 0x042ff000000018ff */
[C---:B------:R-:W-:Y:S08]  /*c190*/  HMMA.16816.F32 R4, R12.reuse, R6, RZ ;  /* 0x000000060c04723c */ /* 0x040ff000000018ff */
        /* <DEDUP_REMOVED lines=35> */
[----:B------:R1:W-:Y:S07]  /*c3d0*/  LDSM.16.M88.4 R104, [R90+0x2000] ;  /* 0x002000005a68783b */ /* 0x0003ee0000000200 */
[C---:B------:R-:W-:Y:S08]  /*c3e0*/  HMMA.16816.F32 R32, R96.reuse, R100, R32 ;  /* 0x000000646020723c */ /* 0x040ff00000001820 */
[C---:B------:R-:W-:Y:S01]  /*c3f0*/  HMMA.16816.F32 R28, R96.reuse, R102, R28 ;  /* 0x00000066601c723c */ /* 0x040fe2000000181c */
[----:B------:R-:W3:Y:S07]  /*c400*/  LDSM.16.M88.4 R100, [R85+0x4c00] ;  /* 0x004c00005564783b */ /* 0x000eee0000000200 */
[C---:B--2---:R-:W-:Y:S01]  /*c410*/  HMMA.16816.F32 R24, R96.reuse, R92, R24 ;  /* 0x0000005c6018723c */ /* 0x044fe20000001818 */
[----:B-1----:R-:W1:Y:S07]  /*c420*/  S2R R90, SR_TID.X ;  /* 0x00000000005a7919 */ /* 0x002e6e0000002100 */
[C---:B------:R-:W-:Y:S01]  /*c430*/  HMMA.16816.F32 R20, R96.reuse, R94, R20 ;  /* 0x0000005e6014723c */ /* 0x040fe20000001814 */
[----:B------:R-:W2:Y:S07]  /*c440*/  LDSM.16.M88.4 R92, [R0+0x5000] ;  /* 0x00500000005c783b */ /* 0x000eae0000000200 */
[----:B---3--:R-:W-:Y:S01]  /*c450*/  HMMA.16816.F32 R16, R96, R100, R16 ;  /* 0x000000646010723c */ /* 0x008fe20000001810 */
[----:B-1----:R-:W-:-:S05]  /*c460*/  IMAD.SHL.U32 R90, R90, 0x2, RZ ;  /* 0x000000025a5a7824 */ /* 0x002fca00078e00ff */
[----:B------:R-:W-:Y:S02]  /*c470*/  LOP3.LUT R90, R90, 0x6, RZ, 0xc0, !PT ;  /* 0x000000065a5a7812 */ /* 0x000fe400078ec0ff */
        /* <DEDUP_REMOVED lines=8> */
[----:B------:R-:W-:Y:S07]  /*c500*/  LDSM.16.M88.4 R100, [R91+0x2000] ;  /* 0x002000005b64783b */ /* 0x000fee0000000200 */
[C---:B--2---:R-:W-:Y:S08]  /*c510*/  HMMA.16816.F32 R16, R104.reuse, R92, R16 ;  /* 0x0000005c6810723c */ /* 0x044ff00000001810 */
[C---:B------:R-:W-:Y:S01]  /*c520*/  HMMA.16816.F32 R12, R104.reuse, R94, R12 ;  /* 0x0000005e680c723c */ /* 0x040fe2000000180c */
[----:B------:R-:W1:Y:S07]  /*c530*/  LDSM.16.M88.4 R92, [R85+0x5400] ;  /* 0x00540000555c783b */ /* 0x000e6e0000000200 */
[C---:B------:R-:W-:Y:S08]  /*c540*/  HMMA.16816.F32 R24, R104.reuse, R96, R24 ;  /* 0x000000606818723c */ /* 0x040ff00000001818 */
[----:B------:R-:W-:Y:S01]  /*c550*/  HMMA.16816.F32 R20, R104, R98, R20 ;  /* 0x000000626814723c */ /* 0x000fe20000001814 */
[----:B------:R-:W2:Y:S07]  /*c560*/  LDSM.16.M88.4 R96, [R85+0x5000] ;  /* 0x005000005560783b */ /* 0x000eae0000000200 */
[----:B-1----:R-:W-:Y:S01]  /*c570*/  HMMA.16816.F32 R32, R100, R92, R32 ;  /* 0x0000005c6420723c */ /* 0x002fe20000001820 */
[----:B------:R-:W-:-:S05]  /*c580*/  IMAD.SHL.U32 R93, R88, 0x40, RZ ;  /* 0x00000040585d7824 */ /* 0x000fca00078e00ff */
[----:B------:R-:W-:Y:S02]  /*c590*/  LOP3.LUT R90, R93, R90, RZ, 0xfc, !PT ;  /* 0x0000005a5d5a7212 */ /* 0x000fe400078efcff */
[----:B------:R-:W-:Y:S03]  /*c5a0*/  HMMA.16816.F32 R28, R100, R94, R28 ;  /* 0x0000005e641c723c */ /* 0x000fe6000000181c */
[C---:B------:R-:W-:Y:S02]  /*c5b0*/  VIADD R91, R90.reuse, 0xffffff80 ;  /* 0xffffff805a5b7836 */ /* 0x040fe40000000000 */
[----:B------:R-:W-:-:S03]  /*c5c0*/  VIADD R0, R90, 0xffffff81 ;  /* 0xffffff815a007836 */ /* 0x000fc60000000000 */
[C---:B--2---:R-:W-:Y:S01]  /*c5d0*/  HMMA.16816.F32 R8, R100.reuse, R96, R8 ;  /* 0x000000606408723c */ /* 0x044fe20000001808 */
[CC--:B------:R-:W-:Y:S02]  /*c5e0*/  ISETP.GE.AND P5, PT, R91.reuse, R2.reuse, PT ;  /* 0x000000025b00720c */ /* 0x0c0fe40003fa6270 */
[-C--:B------:R-:W-:Y:S01]  /*c5f0*/  ISETP.GE.AND P4, PT, R91, R89.reuse, PT ;  /* 0x000000595b00720c */ /* 0x080fe20003f86270 */
[----:B------:R-:W-:Y:S01]  /*c600*/  VIADD R91, R90, 0xffffff88 ;  /* 0xffffff885a5b7836 */ /* 0x000fe20000000000 */
[CC--:B------:R-:W-:Y:S02]  /*c610*/  ISETP.GE.AND P2, PT, R0.reuse, R2.reuse, PT ;  /* 0x000000020000720c */ /* 0x0c0fe40003f46270 */
[----:B------:R-:W-:Y:S01]  /*c620*/  ISETP.GE.AND P1, PT, R0, R89, PT ;  /* 0x000000590000720c */ /* 0x000fe20003f26270 */
[----:B------:R-:W-:Y:S01]  /*c630*/  HMMA.16816.F32 R4, R100, R98, R4 ;  /* 0x000000626404723c */ /* 0x000fe20000001804 */
[----:B------:R-:W1:Y:S01]  /*c640*/  LDSM.16.M88.4 R96, [R85+0x5800] ;  /* 0x005800005560783b */ /* 0x000e620000000200 */
[----:B------:R-:W-:Y:S01]  /*c650*/  VIADD R0, R90, 0xffffff89 ;  /* 0xffffff895a007836 */ /* 0x000fe20000000000 */
[----:B------:R-:W-:-:S02]  /*c660*/  ISETP.GE.AND P0, PT, R91, R2, PT ;  /* 0x000000025b00720c */ /* 0x000fc40003f06270 */
[----:B------:R-:W-:Y:S01]  /*c670*/  ISETP.GE.AND P6, PT, R91, R89, PT ;  /* 0x000000595b00720c */ /* 0x000fe20003fc6270 */
[----:B------:R-:W-:Y:S01]  /*c680*/  VIADD R91, R90, 0xffffff90 ;  /* 0xffffff905a5b7836 */ /* 0x000fe20000000000 */
[----:B------:R-:W-:-:S04]  /*c690*/  ISETP.GE.AND P3, PT, R0, R2, PT ;  /* 0x000000020000720c */ /* 0x000fc80003f66270 */
[----:B------:R-:W-:Y:S01]  /*c6a0*/  FSEL R125, R8, -INF , !P5 ;  /* 0xff800000087d7808 */ /* 0x000fe20006800000 */
[----:B------:R-:W-:Y:S01]  /*c6b0*/  VIADD R8, R90, 0xffffff91 ;  /* 0xffffff915a087836 */ /* 0x000fe20000000000 */
[----:B------:R-:W-:Y:S02]  /*c6c0*/  ISETP.GE.AND P5, PT, R0, R89, PT ;  /* 0x000000590000720c */ /* 0x000fe40003fa6270 */
[----:B------:R-:W-:Y:S02]  /*c6d0*/  FSEL R132, R11, -INF , !P1 ;  /* 0xff8000000b847808 */ /* 0x000fe40004800000 */
[----:B------:R-:W-:Y:S02]  /*c6e0*/  FSEL R0, R10, -INF , !P4 ;  /* 0xff8000000a007808 */ /* 0x000fe40006000000 */
[----:B------:R-:W-:Y:S01]  /*c6f0*/  FSEL R131, R4, -INF , !P0 ;  /* 0xff80000004837808 */ /* 0x000fe20004000000 */
[----:B------:R-:W-:Y:S01]  /*c700*/  VIADD R4, R90, 0xffffff98 ;  /* 0xffffff985a047836 */ /* 0x000fe20000000000 */
[----:B------:R-:W-:-:S02]  /*c710*/  FSEL R133, R9, -INF , !P2 ;  /* 0xff80000009857808 */ /* 0x000fc40005000000 */
[C---:B------:R-:W-:Y:S02]  /*c720*/  ISETP.GE.AND P1, PT, R8.reuse, R2, PT ;  /* 0x000000020800720c */ /* 0x040fe40003f26270 */
[----:B------:R-:W-:Y:S02]  /*c730*/  ISETP.GE.AND P0, PT, R8, R89, PT ;  /* 0x000000590800720c */ /* 0x000fe40003f06270 */
[----:B------:R-:W2:Y:S01]  /*c740*/  LDSM.16.M88.4 R8, [R85+0x5c00] ;  /* 0x005c00005508783b */ /* 0x000ea20000000200 */
[----:B------:R-:W-:Y:S01]  /*c750*/  FSEL R6, R6, -INF , !P6 ;  /* 0xff80000006067808 */ /* 0x000fe20007000000 */
[----:B------:R-:W-:-:S04]  /*c760*/  DEPBAR.LE SB0, 0x0 ;  /* 0x000080000000791a */ /* 0x000fc80000000000 */
[----:B------:R-:W-:Y:S02]  /*c770*/  FSEL R5, R5, -INF , !P3 ;  /* 0xff80000005057808 */ /* 0x000fe40005800000 */
[C---:B------:R-:W-:Y:S02]  /*c780*/  ISETP.GE.AND P6, PT, R4.reuse, R2, PT ;  /* 0x000000020400720c */ /* 0x040fe40003fc6270 */
[-C--:B------:R-:W-:Y:S02]  /*c790*/  ISETP.GE.AND P3, PT, R4, R89.reuse, PT ;  /* 0x000000590400720c */ /* 0x080fe40003f66270 */
[----:B------:R-:W-:Y:S01]  /*c7a0*/  FSEL R4, R7, -INF , !P5 ;  /* 0xff80000007047808 */ /* 0x000fe20006800000 */
[----:B------:R-:W-:Y:S01]  /*c7b0*/  VIADD R7, R90, 0xffffffa0 ;  /* 0xffffffa05a077836 */ /* 0x000fe20000000000 */
[----:B-1----:R-:W-:Y:S01]  /*c7c0*/  HMMA.16816.F32 R24, R100, R96, R24 ;  /* 0x000000606418723c */ /* 0x002fe20000001818 */
[----:B------:R-:W-:Y:S02]  /*c7d0*/  ISETP.GE.AND P2, PT, R91, R89, PT ;  /* 0x000000595b00720c */ /* 0x000fe40003f46270 */
[----:B------:R-:W-:-:S02]  /*c7e0*/  FSEL R97, R33, -INF , !P1 ;  /* 0xff80000021617808 */ /* 0x000fc40004800000 */
[----:B------:R-:W-:Y:S02]  /*c7f0*/  FSEL R130, R34, -INF , !P2 ;  /* 0xff80000022827808 */ /* 0x000fe40005000000 */
[CC--:B------:R-:W-:Y:S01]  /*c800*/  ISETP.GE.AND P2, PT, R7.reuse, R2.reuse, PT ;  /* 0x000000020700720c */ /* 0x0c0fe20003f46270 */
[----:B------:R-:W-:Y:S01]  /*c810*/  HMMA.16816.F32 R20, R100, R98, R20 ;  /* 0x000000626414723c */ /* 0x000fe20000001814 */
[----:B------:R-:W-:Y:S01]  /*c820*/  ISETP.GE.AND P1, PT, R7, R89, PT ;  /* 0x000000590700720c */ /* 0x000fe20003f26270 */
[C---:B------:R-:W-:Y:S01]  /*c830*/  VIADD R7, R90.reuse, 0xffffffa1 ;  /* 0xffffffa15a077836 */ /* 0x040fe20000000000 */
[----:B------:R-:W-:Y:S01]  /*c840*/  ISETP.GE.AND P4, PT, R91, R2, PT ;  /* 0x000000025b00720c */ /* 0x000fe20003f86270 */
[----:B------:R-:W-:Y:S01]  /*c850*/  VIADD R91, R90, 0xffffff99 ;  /* 0xffffff995a5b7836 */ /* 0x000fe20000000000 */
[----:B------:R-:W-:Y:S02]  /*c860*/  FSEL R126, R35, -INF , !P0 ;  /* 0xff800000237e7808 */ /* 0x000fe40004000000 */
[----:B------:R-:W-:Y:S01]  /*c870*/  FSEL R95, R28, -INF , !P6 ;  /* 0xff8000001c5f7808 */ /* 0x000fe20007000000 */
[----:B------:R-:W-:Y:S01]  /*c880*/  VIADD R28, R90, 0xffffffa8 ;  /* 0xffffffa85a1c7836 */ /* 0x000fe20000000000 */
[----:B------:R-:W-:-:S02]  /*c890*/  FSEL R123, R32, -INF , !P4 ;  /* 0xff800000207b7808 */ /* 0x000fc40006000000 */
[CC--:B------:R-:W-:Y:S02]  /*c8a0*/  ISETP.GE.AND P0, PT, R7.reuse, R2.reuse, PT ;  /* 0x000000020700720c */ /* 0x0c0fe40003f06270 */
[-C--:B------:R-:W-:Y:S01]  /*c8b0*/  ISETP.GE.AND P6, PT, R7, R89.reuse, PT ;  /* 0x000000590700720c */ /* 0x080fe20003fc6270 */
[----:B------:R-:W-:Y:S01]  /*c8c0*/  VIADD R7, R90, 0xffffffa9 ;  /* 0xffffffa95a077836 */ /* 0x000fe20000000000 */
[-C--:B------:R-:W-:Y:S02]  /*c8d0*/  ISETP.GE.AND P4, PT, R91, R89.reuse, PT ;  /* 0x000000595b00720c */ /* 0x080fe40003f86270 */
[----:B------:R-:W-:Y:S01]  /*c8e0*/  FSEL R99, R24, -INF , !P2 ;  /* 0xff80000018637808 */ /* 0x000fe20005000000 */
[C---:B--2---:R-:W-:Y:S01]  /*c8f0*/  HMMA.16816.F32 R16, R100.reuse, R8, R16 ;  /* 0x000000086410723c */ /* 0x044fe20000001810 */
[----:B------:R-:W-:Y:S01]  /*c900*/  FSEL R124, R31, -INF , !P4 ;  /* 0xff8000001f7c7808 */ /* 0x000fe20006000000 */
[C---:B------:R-:W-:Y:S01]  /*c910*/  VIADD R8, R90.reuse, 0xffffffb1 ;  /* 0xffffffb15a087836 */ /* 0x040fe20000000000 */
[CC--:B------:R-:W-:Y:S01]  /*c920*/  ISETP.GE.AND P4, PT, R7.reuse, R2.reuse, PT ;  /* 0x000000020700720c */ /* 0x0c0fe20003f86270 */
[----:B------:R-:W-:Y:S01]  /*c930*/  BAR.SYNC.DEFER_BLOCKING 0x0 ;  /* 0x0000000000007b1d */ /* 0x000fe20000010000 */
[----:B------:R-:W-:Y:S01]  /*c940*/  ISETP.GE.AND P2, PT, R7, R89, PT ;  /* 0x000000590700720c */ /* 0x000fe20003f46270 */
[----:B------:R-:W-:Y:S01]  /*c950*/  VIADD R7, R90, 0xffffffb0 ;  /* 0xffffffb05a077836 */ /* 0x000fe20000000000 */
[----:B------:R-:W-:Y:S01]  /*c960*/  FSEL R107, R25, -INF , !P0 ;  /* 0xff800000196b7808 */ /* 0x000fe20004000000 */
[----:B------:R-:W-:Y:S01]  /*c970*/  HMMA.16816.F32 R12, R100, R10, R12 ;  /* 0x0000000a640c723c */ /* 0x000fe2000000180c */
[----:B------:R-:W-:-:S02]  /*c980*/  ISETP.GE.AND P5, PT, R91, R2, PT ;  /* 0x000000025b00720c */ /* 0x000fc40003fa6270 */
[C---:B------:R-:W-:Y:S02]  /*c990*/  ISETP.GE.AND P0, PT, R7.reuse, R89, PT ;  /* 0x000000590700720c */ /* 0x040fe40003f06270 */
[----:B------:R-:W-:Y:S02]  /*c9a0*/  FSEL R106, R26, -INF , !P1 ;  /* 0xff8000001a6a7808 */ /* 0x000fe40004800000 */
[----:B------:R-:W-:Y:S01]  /*c9b0*/  ISETP.GE.AND P1, PT, R7, R2, PT ;  /* 0x000000020700720c */ /* 0x000fe20003f26270 */
[----:B------:R-:W-:Y:S01]  /*c9c0*/  VIADD R7, R90, 0xffffffb8 ;  /* 0xffffffb85a077836 */ /* 0x000fe20000000000 */
[----:B------:R-:W-:Y:S01]  /*c9d0*/  FSEL R128, R30, -INF , !P3 ;  /* 0xff8000001e807808 */ /* 0x000fe20005800000 */
[----:B------:R-:W-:Y:S01]  /*c9e0*/  VIADD R90, R90, 0xffffffb9 ;  /* 0xffffffb95a5a7836 */ /* 0x000fe20000000000 */
[----:B------:R-:W-:Y:S02]  /*c9f0*/  FSEL R92, R18, -INF , !P0 ;  /* 0xff800000125c7808 */ /* 0x000fe40004000000 */
[----:B------:R-:W-:-:S02]  /*ca00*/  ISETP.GE.AND P0, PT, R88, 0x3, PT ;  /* 0x000000035800780c */ /* 0x000fc40003f06270 */
[----:B------:R-:W-:Y:S02]  /*ca10*/  FSEL R93, R29, -INF , !P5 ;  /* 0xff8000001d5d7808 */ /* 0x000fe40006800000 */
[C---:B------:R-:W-:Y:S02]  /*ca20*/  ISETP.GE.AND P3, PT, R28.reuse, R2, PT ;  /* 0x000000021c00720c */ /* 0x040fe40003f66270 */
[----:B------:R-:W-:Y:S02]  /*ca30*/  ISETP.GE.AND P5, PT, R28, R89, PT ;  /* 0x000000591c00720c */ /* 0x000fe40003fa6270 */
[----:B------:R-:W-:Y:S02]  /*ca40*/  FSEL R104, R27, -INF , !P6 ;  /* 0xff8000001b687808 */ /* 0x000fe40007000000 */
[----:B------:R-:W-:Y:S02]  /*ca50*/  FSEL R105, R20, -INF , !P3 ;  /* 0xff80000014697808 */ /* 0x000fe40005800000 */
[----:B------:R-:W-:-:S02]  /*ca60*/  FSEL R108, R22, -INF , !P5 ;  /* 0xff800000166c7808 */ /* 0x000fc40006800000 */
[----:B------:R-:W-:Y:S02]  /*ca70*/  FSEL R101, R21, -INF , !P4 ;  /* 0xff80000015657808 */ /* 0x000fe40006000000 */
[----:B------:R-:W-:Y:S02]  /*ca80*/  FSEL R122, R23, -INF , !P2 ;  /* 0xff800000177a7808 */ /* 0x000fe40005000000 */
[----:B------:R-:W-:Y:S02]  /*ca90*/  FSEL R91, R16, -INF , !P1 ;  /* 0xff800000105b7808 */ /* 0x000fe40004800000 */
[CC--:B------:R-:W-:Y:S02]  /*caa0*/  ISETP.GE.AND P6, PT, R8.reuse, R2.reuse, PT ;  /* 0x000000020800720c */ /* 0x0c0fe40003fc6270 */
[----:B------:R-:W-:Y:S02]  /*cab0*/  ISETP.GE.AND P3, PT, R8, R89, PT ;  /* 0x000000590800720c */ /* 0x000fe40003f66270 */
[----:B------:R-:W-:-:S02]  /*cac0*/  ISETP.GE.AND P5, PT, R7, R2, PT ;  /* 0x000000020700720c */ /* 0x000fc40003fa6270 */
[C---:B------:R-:W-:Y:S02]  /*cad0*/  ISETP.GE.AND P4, PT, R90.reuse, R2, PT ;  /* 0x000000025a00720c */ /* 0x040fe40003f86270 */
[-C--:B------:R-:W-:Y:S02]  /*cae0*/  ISETP.GE.AND P2, PT, R7, R89.reuse, PT ;  /* 0x000000590700720c */ /* 0x080fe40003f46270 */
[----:B------:R-:W-:Y:S02]  /*caf0*/  ISETP.GE.AND P1, PT, R90, R89, PT ;  /* 0x000000595a00720c */ /* 0x000fe40003f26270 */
[----:B------:R-:W-:Y:S02]  /*cb00*/  FSEL R98, R17, -INF , !P6 ;  /* 0xff80000011627808 */ /* 0x000fe40007000000 */
[----:B------:R-:W-:Y:S02]  /*cb10*/  FSEL R94, R19, -INF , !P3 ;  /* 0xff800000135e7808 */ /* 0x000fe40005800000 */
[----:B------:R-:W-:-:S02]  /*cb20*/  FSEL R96, R12, -INF , !P5 ;  /* 0xff8000000c607808 */ /* 0x000fc40006800000 */
        /* <DEDUP_REMOVED lines=68> */
.L_x_4477:
[----:B------:R-:W-:Y:S01]  /*cf70*/  UMOV UR8, URZ ;  /* 0x000000ff00087c82 */ /* 0x000fe20008000000 */
[----:B------:R-:W-:Y:S01]  /*cf80*/  IMAD.SHL.U32 R2, R86, 0x40, RZ ;  /* 0x0000004056027824 */ /* 0x000fe200078e00ff */
[----:B------:R-:W-:-:S05]  /*cf90*/  IADD3 R7, P0, PT, RZ, -UR8, RZ ;  /* 0x80000008ff077c10 */ /* 0x000fca000ff1e0ff */
[----:B------:R-:W-:-:S05]  /*cfa0*/  IMAD.X R2, RZ, RZ, ~R2, P0 ;  /* 0x000000ffff027224 */ /* 0x000fca00000e0e02 */
[----:B------:R-:W-:-:S04]  /*cfb0*/  SHF.R.S64 R7, R7, 0x1f, R2 ;  /* 0x0000001f07077819 */ /* 0x000fc80000001002 */
[----:B------:R-:W-:-:S04]  /*cfc0*/  IADD3 R112, P0, PT, R7, R112, RZ ;  /* 0x0000007007707210 */ /* 0x000fc80007f1e0ff */
[----:B------:R-:W-:-:S09]  /*cfd0*/  LEA.HI.X.SX32 R113, R2, R113, 0x1, P0 ;  /* 0x0000007102717211 */ /* 0x000fd200000f0eff */
.L_x_4478:
        /* <DEDUP_REMOVED lines=12> */
.L_x_4476:
        /* <DEDUP_REMOVED lines=24> */
[----:B------:R-:W2:Y:S04]  /*d220*/  SHFL.BFLY PT, R27, R2, 0x1, 0x1f ;  /* 0x0c201f00021b7f89 */ /* 0x000ea800000e0000 */
[----:B------:R-:W3:Y:S01]  /*d230*/  LDSM.16.MT88.4 R8, [R109+0x6000] ;  /* 0x006000006d08783b */ /* 0x000ee20000004200 */
[----:B-1----:R-:W-:Y:S02]  /*d240*/  FMNMX.FTZ R26, R7, R26, !PT ;  /* 0x0000001a071a7209 */ /* 0x002fe40007810000 */
[----:B------:R-:W1:Y:S02]  /*d250*/  S2R R7, SR_TID.X ;  /* 0x0000000000077919 */ /* 0x000e640000002100 */
[C---:B------:R-:W-:Y:S01]  /*d260*/  FSETP.NEU.FTZ.AND P0, PT, R26.reuse, -INF , PT ;  /* 0xff8000001a00780b */ /* 0x040fe20003f1d000 */
[----:B------:R-:W-:Y:S01]  /*d270*/  FMUL.FTZ R85, R26, UR4 ;  /* 0x000000041a557c20 */ /* 0x000fe20008410000 */
[----:B--2---:R-:W-:-:S04]  /*d280*/  FMNMX.FTZ R27, R2, R27, !PT ;  /* 0x0000001b021b7209 */ /* 0x004fc80007810000 */
[----:B------:R-:W-:Y:S01]  /*d290*/  FSEL R85, R85, RZ, P0 ;  /* 0x000000ff55557208 */ /* 0x000fe20000000000 */
[C---:B------:R-:W-:Y:S01]  /*d2a0*/  FMUL.FTZ R86, R27.reuse, UR4 ;  /* 0x000000041b567c20 */ /* 0x040fe20008410000 */
[----:B------:R-:W-:-:S03]  /*d2b0*/  FSETP.NEU.FTZ.AND P1, PT, R27, -INF , PT ;  /* 0xff8000001b00780b */ /* 0x000fc60003f3d000 */
        /* <DEDUP_REMOVED lines=9> */
[--C-:B------:R-:W-:Y:S01]  /*d350*/  FFMA.FTZ R100, R130, UR4, -R85.reuse ;  /* 0x0000000482647c23 */ /* 0x100fe20008010855 */
[----:B------:R-:W-:Y:S01]  /*d360*/  FMUL.FTZ R29, R3, UR4 ;  /* 0x00000004031d7c20 */ /* 0x000fe20008410000 */
[--C-:B------:R-:W-:Y:S01]  /*d370*/  FFMA.FTZ R32, R125, UR4, -R86.reuse ;  /* 0x000000047d207c23 */ /* 0x100fe20008010856 */
[--C-:B------:R-:W-:Y:S01]  /*d380*/  FFMA.FTZ R24, R133, UR4, -R86.reuse ;  /* 0x0000000485187c23 */ /* 0x100fe20008010856 */
[--C-:B------:R-:W-:Y:S01]  /*d390*/  FFMA.FTZ R25, R131, UR4, -R86.reuse ;  /* 0x0000000483197c23 */ /* 0x100fe20008010856 */
[--C-:B------:R-:W-:Y:S01]  /*d3a0*/  FFMA.FTZ R2, R5, UR4, -R86.reuse ;  /* 0x0000000405027c23 */ /* 0x100fe20008010856 */
[----:B------:R-:W-:Y:S01]  /*d3b0*/  FMUL.FTZ R31, R31, UR4 ;  /* 0x000000041f1f7c20 */ /* 0x000fe20008410000 */
[--C-:B------:R-:W-:Y:S01]  /*d3c0*/  FFMA.FTZ R3, R4, UR4, -R85.reuse ;  /* 0x0000000404037c23 */ /* 0x100fe20008010855 */
[----:B------:R-:W-:Y:S01]  /*d3d0*/  MUFU.EX2 R32, R32 ;  /* 0x0000002000207308 */ /* 0x000fe20000000800 */
[----:B------:R-:W-:Y:S01]  /*d3e0*/  IADD3 R4, PT, PT, R109, 0x6000, RZ ;  /* 0x000060006d047810 */ /* 0x000fe20007ffe0ff */
[--C-:B------:R-:W-:Y:S01]  /*d3f0*/  FFMA.FTZ R87, R97, UR4, -R86.reuse ;  /* 0x0000000461577c23 */ /* 0x100fe20008010856 */
[----:B-1----:R-:W-:Y:S01]  /*d400*/  LOP3.LUT P0, RZ, R7, 0x4, RZ, 0xc0, !PT ;  /* 0x0000000407ff7812 */ /* 0x002fe2000780c0ff */
        /* <DEDUP_REMOVED lines=13> */
[----:B------:R-:W-:Y:S01]  /*d4e0*/  @P0 IADD3 R33, PT, PT, R4, -0x20, RZ ;  /* 0xffffffe004210810 */ /* 0x000fe20007ffe0ff */
[--C-:B------:R-:W-:Y:S01]  /*d4f0*/  FFMA.FTZ R104, R104, UR4, -R85.reuse ;  /* 0x0000000468687c23 */ /* 0x100fe20008010855 */
[--C-:B------:R-:W-:Y:S01]  /*d500*/  FFMA.FTZ R106, R108, UR4, -R85.reuse ;  /* 0x000000046c6a7c23 */ /* 0x100fe20008010855 */
[--C-:B------:R-:W-:Y:S01]  /*d510*/  FFMA.FTZ R101, R122, UR4, -R85.reuse ;  /* 0x000000047a657c23 */ /* 0x100fe20008010855 */
[--C-:B------:R-:W-:Y:S01]  /*d520*/  FFMA.FTZ R91, R91, UR4, -R86.reuse ;  /* 0x000000045b5b7c23 */ /* 0x100fe20008010856 */
[----:B------:R-:W2:Y:S01]  /*d530*/  LDSM.16.MT88.4 R12, [R33] ;  /* 0x00000000210c783b */ /* 0x000ea20000004200 */
[--C-:B------:R-:W-:Y:S01]  /*d540*/  FFMA.FTZ R98, R98, UR4, -R86.reuse ;  /* 0x0000000462627c23 */ /* 0x100fe20008010856 */
[----:B------:R-:W4:Y:S01]  /*d550*/  MUFU.EX2 R2, R2 ;  /* 0x0000000200027308 */ /* 0x000f220000000800 */
[----:B-1----:R-:W-:Y:S01]  /*d560*/  F2FP.F16.F32.PACK_AB R4, R24, R32 ;  /* 0x000000201804723e */ /* 0x002fe200000000ff */
[----:B------:R-:W-:Y:S01]  /*d570*/  LDSM.16.MT88.4 R16, [R33+0x400] ;  /* 0x000400002110783b */ /* 0x000fe20000004200 */
        /* <DEDUP_REMOVED lines=8> */
[----:B------:R-:W1:Y:S01]  /*d600*/  MUFU.EX2 R0, R0 ;  /* 0x0000000000007308 */ /* 0x000e620000000800 */
[----:B----4-:R-:W-:-:S07]  /*d610*/  F2FP.F16.F32.PACK_AB R6, R2, R25 ;  /* 0x000000190206723e */ /* 0x010fce00000000ff */
[----:B------:R-:W4:Y:S08]  /*d620*/  MUFU.EX2 R31, R31 ;  /* 0x0000001f001f7308 */ /* 0x000f300000000800 */
[----:B------:R-:W5:Y:S01]  /*d630*/  MUFU.EX2 R29, R29 ;  /* 0x0000001d001d7308 */ /* 0x000f620000000800 */
[----:B-1----:R-:W-:-:S07]  /*d640*/  F2FP.F16.F32.PACK_AB R5, R0, R30 ;  /* 0x0000001e0005723e */ /* 0x002fce00000000ff */
[----:B------:R-:W1:Y:S01]  /*d650*/  MUFU.EX2 R3, R3 ;  /* 0x0000000300037308 */ /* 0x000e620000000800 */
        /* <DEDUP_REMOVED lines=34> */
[-C--:B------:R-:W-:Y:S01]  /*d880*/  FMUL.FTZ R62, R62, R29.reuse ;  /* 0x0000001d3e3e7220 */ /* 0x080fe20000410000 */
[----:B------:R-:W-:Y:S01]  /*d890*/  FMUL.FTZ R63, R63, R29 ;  /* 0x0000001d3f3f7220 */ /* 0x000fe20000410000 */
[-C--:B------:R-:W-:Y:S01]  /*d8a0*/  FMUL.FTZ R64, R64, R31.reuse ;  /* 0x0000001f40407220 */ /* 0x080fe20000410000 */
[----:B------:R-:W-:Y:S01]  /*d8b0*/  FMUL.FTZ R65, R65, R31 ;  /* 0x0000001f41417220 */ /* 0x000fe20000410000 */
[-C--:B------:R-:W-:Y:S01]  /*d8c0*/  FMUL.FTZ R66, R66, R29.reuse ;  /* 0x0000001d42427220 */ /* 0x080fe20000410000 */
[C---:B--2---:R-:W-:Y:S01]  /*d8d0*/  HMMA.16816.F32 R40, R4.reuse, R12, R40 ;  /* 0x0000000c0428723c */ /* 0x044fe20000001828 */
        /* <DEDUP_REMOVED lines=8> */
[----:B------:R-:W2:Y:S01]  /*d960*/  LDSM.16.MT88.4 R12, [R33+0x1000] ;  /* 0x00100000210c783b */ /* 0x000ea20000004200 */
        /* <DEDUP_REMOVED lines=18> */
[C---:B-1----:R-:W-:Y:S05]  /*da90*/  HMMA.16816.F32 R48, R4.reuse, R8, R48 ;  /* 0x000000080430723c */ /* 0x042fea0000001830 */
[----:B------:R-:W-:Y:S03]  /*daa0*/  MUFU.EX2 R100, R100 ;  /* 0x0000006400647308 */ /* 0x000fe60000000800 */
[C---:B------:R-:W-:Y:S01]  /*dab0*/  HMMA.16816.F32 R52, R4.reuse, R10, R52 ;  /* 0x0000000a0434723c */ /* 0x040fe20000001834 */
[----:B------:R-:W1:Y:S04]  /*dac0*/  LDSM.16.MT88.4 R8, [R109+0x8000] ;  /* 0x008000006d08783b */ /* 0x000e680000004200 */
[----:B------:R-:W4:Y:S03]  /*dad0*/  MUFU.EX2 R95, R95 ;  /* 0x0000005f005f7308 */ /* 0x000f260000000800 */
[C---:B--2---:R-:W-:Y:S05]  /*dae0*/  HMMA.16816.F32 R56, R4.reuse, R12, R56 ;  /* 0x0000000c0438723c */ /* 0x044fea0000001838 */
[----:B------:R-:W-:Y:S03]  /*daf0*/  MUFU.EX2 R97, R97 ;  /* 0x0000006100617308 */ /* 0x000fe60000000800 */
[C---:B------:R-:W-:Y:S01]  /*db00*/  HMMA.16816.F32 R60, R4.reuse, R14, R60 ;  /* 0x0000000e043c723c */ /* 0x040fe2000000183c */
[----:B------:R-:W2:Y:S04]  /*db10*/  LDSM.16.MT88.4 R12, [R33+0x2000] ;  /* 0x00200000210c783b */ /* 0x000ea80000004200 */
[----:B------:R-:W5:Y:S08]  /*db20*/  MUFU.EX2 R102, R102 ;  /* 0x0000006600667308 */ /* 0x000f700000000800 */
[----:B------:R-:W-:Y:S08]  /*db30*/  MUFU.EX2 R124, R124 ;  /* 0x0000007c007c7308 */ /* 0x000ff00000000800 */
[----:B------:R-:W5:Y:S01]  /*db40*/  MUFU.EX2 R99, R99 ;  /* 0x0000006300637308 */ /* 0x000f620000000800 */
[C---:B-1----:R-:W-:Y:S07]  /*db50*/  HMMA.16816.F32 R64, R4.reuse, R8, R64 ;  /* 0x000000080440723c */ /* 0x042fee0000001840 */
[----:B------:R-:W-:Y:S01]  /*db60*/  MUFU.EX2 R103, R103 ;  /* 0x0000006700677308 */ /* 0x000fe20000000800 */
[C---:B------:R-:W-:Y:S01]  /*db70*/  HMMA.16816.F32 R68, R4.reuse, R10, R68 ;  /* 0x0000000a0444723c */ /* 0x040fe20000001844 */
[----:B------:R-:W1:Y:S06]  /*db80*/  LDSM.16.MT88.4 R8, [R109+0x6400] ;  /* 0x006400006d08783b */ /* 0x000e6c0000004200 */
[----:B------:R-:W-:Y:S01]  /*db90*/  MUFU.EX2 R126, R126 ;  /* 0x0000007e007e7308 */ /* 0x000fe20000000800 */
[C---:B--2---:R-:W-:Y:S07]  /*dba0*/  HMMA.16816.F32 R76, R4.reuse, R12, R76 ;  /* 0x0000000c044c723c */ /* 0x044fee000000184c */
[----:B------:R-:W-:Y:S01]  /*dbb0*/  MUFU.EX2 R105, R105 ;  /* 0x0000006900697308 */ /* 0x000fe20000000800 */
[----:B------:R-:W-:Y:S01]  /*dbc0*/  HMMA.16816.F32 R72, R4, R14, R72 ;  /* 0x0000000e0448723c */ /* 0x000fe20000001848 */
[----:B---3--:R-:W-:Y:S01]  /*dbd0*/  F2FP.F16.F32.PACK_AB R4, R87, R34 ;  /* 0x000000225704723e */ /* 0x008fe200000000ff */
[----:B------:R-:W2:Y:S01]  /*dbe0*/  LDSM.16.MT88.4 R12, [R33+0x1400] ;  /* 0x00140000210c783b */ /* 0x000ea20000004200 */
        /* <DEDUP_REMOVED lines=20> */
[C---:B-1----:R-:W-:Y:S06]  /*dd30*/  HMMA.16816.F32 R80, R4.reuse, R8, R80 ;  /* 0x000000080450723c */ /* 0x042fec0000001850 */
[----:B------:R-:W1:Y:S02]  /*dd40*/  MUFU.EX2 R98, R98 ;  /* 0x0000006200627308 */ /* 0x000e640000000800 */
[C---:B------:R-:W-:Y:S01]  /*dd50*/  HMMA.16816.F32 R36, R4.reuse, R10, R36 ;  /* 0x0000000a0424723c */ /* 0x040fe20000001824 */
[----:B------:R-:W5:Y:S05]  /*dd60*/  LDSM.16.MT88.4 R8, [R109+0x8400] ;  /* 0x008400006d08783b */ /* 0x000f6a0000004200 */
[----:B------:R-:W-:Y:S02]  /*dd70*/  MUFU.EX2 R96, R96 ;  /* 0x0000006000607308 */ /* 0x000fe40000000800 */
[C---:B--2---:R-:W-:Y:S06]  /*dd80*/  HMMA.16816.F32 R56, R4.reuse, R12, R56 ;  /* 0x0000000c0438723c */ /* 0x044fec0000001838 */
[----:B------:R-:W-:Y:S02]  /*dd90*/  MUFU.EX2 R89, R89 ;  /* 0x0000005900597308 */ /* 0x000fe40000000800 */
[C---:B------:R-:W-:Y:S01]  /*dda0*/  HMMA.16816.F32 R60, R4.reuse, R14, R60 ;  /* 0x0000000e043c723c */ /* 0x040fe2000000183c */
[----:B------:R-:W2:Y:S05]  /*ddb0*/  LDSM.16.MT88.4 R12, [R33+0x2400] ;  /* 0x00240000210c783b */ /* 0x000eaa0000004200 */
[----:B------:R-:W-:Y:S02]  /*ddc0*/  MUFU.EX2 R86, R86 ;  /* 0x0000005600567308 */ /* 0x000fe40000000800 */
[C---:B------:R-:W-:Y:S06]  /*ddd0*/  HMMA.16816.F32 R48, R4.reuse, R20, R48 ;  /* 0x000000140430723c */ /* 0x040fec0000001830 */
[----:B------:R-:W1:Y:S02]  /*dde0*/  MUFU.EX2 R107, R107 ;  /* 0x0000006b006b7308 */ /* 0x000e640000000800 */
[C---:B------:R-:W-:Y:S01]  /*ddf0*/  HMMA.16816.F32 R52, R4.reuse, R22, R52 ;  /* 0x000000160434723c */ /* 0x040fe20000001834 */
[----:B------:R-:W-:Y:S05]  /*de00*/  LDSM.16.MT88.4 R20, [R33+0xc00] ;  /* 0x000c00002114783b */ /* 0x000fea0000004200 */
[----:B------:R-:W-:Y:S02]  /*de10*/  MUFU.EX2 R90, R90 ;  /* 0x0000005a005a7308 */ /* 0x000fe40000000800 */
[C---:B-----5:R-:W-:Y:S06]  /*de20*/  HMMA.16816.F32 R64, R4.reuse, R8, R64 ;  /* 0x000000080440723c */ /* 0x060fec0000001840 */
[----:B------:R-:W5:Y:S02]  /*de30*/  MUFU.EX2 R35, R35 ;  /* 0x0000002300237308 */ /* 0x000f640000000800 */
[C---:B------:R-:W-:Y:S01]  /*de40*/  HMMA.16816.F32 R68, R4.reuse, R10, R68 ;  /* 0x0000000a0444723c */ /* 0x040fe20000001844 */
[----:B------:R-:W1:Y:S07]  /*de50*/  LDSM.16.MT88.4 R8, [R109+0x6800] ;  /* 0x006800006d08783b */ /* 0x000e6e0000004200 */
[C---:B--2---:R-:W-:Y:S08]  /*de60*/  HMMA.16816.F32 R76, R4.reuse, R12, R76 ;  /* 0x0000000c044c723c */ /* 0x044ff0000000184c */
[----:B------:R-:W-:Y:S01]  /*de70*/  HMMA.16816.F32 R72, R4, R14, R72 ;  /* 0x0000000e0448723c */ /* 0x000fe20000001848 */
[----:B------:R-:W-:Y:S01]  /*de80*/  F2FP.F16.F32.PACK_AB R4, R99, R124 ;  /* 0x0000007c6304723e */ /* 0x000fe200000000ff */
[----:B------:R-:W2:Y:S01]  /*de90*/  LDSM.16.MT88.4 R12, [R33+0x800] ;  /* 0x00080000210c783b */ /* 0x000ea20000004200 */
        /* <DEDUP_REMOVED lines=47> */
[C---:B------:R-:W-:Y:S08]  /*e190*/  HMMA.16816.F32 R40, R4.reuse, R20, R40 ;  /* 0x000000140428723c */ /* 0x040ff00000001828 */
[C---:B------:R-:W-:Y:S08]  /*e1a0*/  HMMA.16816.F32 R44, R4.reuse, R22, R44 ;  /* 0x00000016042c723c */ /* 0x040ff0000000182c */
[C---:B--2---:R-:W-:Y:S08]  /*e1b0*/  HMMA.16816.F32 R56, R4.reuse, R12, R56 ;  /* 0x0000000c0438723c */ /* 0x044ff00000001838 */
[C---:B------:R-:W-:Y:S08]  /*e1c0*/  HMMA.16816.F32 R60, R4.reuse, R14, R60 ;  /* 0x0000000e043c723c */ /* 0x040ff0000000183c */
[C---:B---3--:R-:W-:Y:S08]  /*e1d0*/  HMMA.16816.F32 R76, R4.reuse, R16, R76 ;  /* 0x00000010044c723c */ /* 0x048ff0000000184c */
[C---:B-1----:R-:W-:Y:S08]  /*e1e0*/  HMMA.16816.F32 R64, R4.reuse, R8, R64 ;  /* 0x000000080440723c */ /* 0x042ff00000001840 */
[C---:B------:R-:W-:Y:S08]  /*e1f0*/  HMMA.16816.F32 R68, R4.reuse, R10, R68 ;  /* 0x0000000a0444723c */ /* 0x040ff00000001844 */
[----:B------:R-:W-:-:S15]  /*e200*/  HMMA.16816.F32 R72, R4, R18, R72 ;  /* 0x000000120448723c */ /* 0x000fde0000001848 */
[----:B------:R-:W-:-:S05]  /*e210*/  NOP ;  /* 0x0000000000007918 */ /* 0x000fca0000000000 */
.L_x_4473:
        /* <DEDUP_REMOVED lines=16> */
[----:B------:R-:W4:Y:S01]  /*e320*/  LDCU.64 UR8, c[0x0][0x3a0] ;  /* 0x00007400ff0877ac */ /* 0x000f220008000a00 */
[----:B------:R-:W2:Y:S01]  /*e330*/  LDCU.64 UR10, c[0x0][0x3a8] ;  /* 0x00007500ff0a77ac */ /* 0x000ea20008000a00 */
[----:B-1----:R-:W-:-:S12]  /*e340*/  ULEA UR5, UR5, UR12, 0x18 ;  /* 0x0000000c05057291 */ /* 0x002fd8000f8ec0ff */
.L_x_4483:
[----:B------:R-:W-:Y:S01]  /*e350*/  @!P1 IADD3 R5, P0, PT, RZ, -R124, RZ ;  /* 0x8000007cff059210 */ /* 0x000fe20007f1e0ff */
[----:B------:R-:W1:Y:S01]  /*e360*/  @!P1 LDC R8, c[0x0][0x3c0] ;  /* 0x0000f000ff089b82 */ /* 0x000e620000000800 */
[C---:B--2---:R-:W-:Y:S01]  /*e370*/  LOP3.LUT R120, R108.reuse, 0x18, RZ, 0xc0, !PT ;  /* 0x000000186c787812 */ /* 0x044fe200078ec0ff */
[----:B------:R-:W-:Y:S06]  /*e380*/  DEPBAR.LE SB0, 0x0 ;  /* 0x000080000000791a */ /* 0x000fec0000000000 */
[----:B------:R-:W2:Y:S08]  /*e390*/  LDC R10, c[0x0][0x3c4] ;  /* 0x0000f100ff0a7b82 */ /* 0x000eb00000000800 */
[----:B------:R-:W-:Y:S01]  /*e3a0*/  BAR.SYNC.DEFER_BLOCKING 0x0 ;  /* 0x0000000000007b1d */ /* 0x000fe20000010000 */
[----:B------:R-:W-:Y:S02]  /*e3b0*/  IMAD.SHL.U32 R2, R108, 0x8, RZ ;  /* 0x000000086c027824 */ /* 0x000fe400078e00ff */
[----:B------:R-:W-:Y:S03]  /*e3c0*/  IMAD.MOV.U32 R3, RZ, RZ, R114 ;  /* 0x000000ffff037224 */ /* 0x000fe600078e0072 */
[--C-:B------:R-:W-:Y:S04]  /*e3d0*/  LOP3.LUT R121, R120, 0xd8, R2.reuse, 0x78, !PT ;  /* 0x000000d878797812 */ /* 0x100fe800078e7802 */
[----:B------:R-:W-:Y:S01]  /*e3e0*/  LOP3.LUT R121, R121, 0x1f20, R2, 0xf8, !PT ;  /* 0x00001f2079797812 */ /* 0x000fe200078ef802 */
[----:B------:R-:W-:Y:S02]  /*e3f0*/  IMAD.MOV.U32 R2, RZ, RZ, R115 ;  /* 0x000000ffff027224 */ /* 0x000fe400078e0073 */
[----:B-1----:R-:W-:Y:S04]  /*e400*/  @!P1 IMAD.SHL.U32 R4, R8, 0x40, RZ ;  /* 0x0000004008049824 */ /* 0x002fe800078e00ff */
[----:B------:R-:W-:Y:S05]  /*e410*/  @!P1 IMAD.X R4, RZ, RZ, ~R4, P0 ;  /* 0x000000ffff049224 */ /* 0x000fea00000e0e04 */
[----:B------:R-:W-:Y:S04]  /*e420*/  @!P1 SHF.R.S64 R5, R5, 0x1f, R4 ;  /* 0x0000001f05059819 */ /* 0x000fe80000001004 */
[----:B------:R-:W-:Y:S04]  /*e430*/  @!P1 IADD3 R114, P0, PT, R114, R5, RZ ;  /* 0x0000000572729210 */ /* 0x000fe80007f1e0ff */
[----:B------:R-:W-:Y:S01]  /*e440*/  @!P1 LEA.HI.X.SX32 R115, R4, R115, 0x1, P0 ;  /* 0x0000007304739211 */ /* 0x000fe200000f0eff */
[----:B--2---:R-:W-:Y:S08]  /*e450*/  @!P1 BRA `(.L_x_4480) ;  /* 0x0000000000f49947 */ /* 0x004ff00003800000 */
        /* <DEDUP_REMOVED lines=29> */
[----:B------:R-:W-:Y:S01]  /*e630*/  ISETP.GE.U32.AND P6, PT, R11, R4, PT ;  /* 0x000000040b00720c */ /* 0x000fe20003fc6070 */
[----:B------:R-:W1:Y:S01]  /*e640*/  LDC.64 R8, c[0x0][0x3c0] ;  /* 0x0000f000ff087b82 */ /* 0x000e620000000a00 */
        /* <DEDUP_REMOVED lines=30> */
.L_x_4480:
[----:B------:R-:W-:Y:S01]  /*e830*/  LEA R121, R121, UR5, 0x1 ;  /* 0x0000000579797c11 */ /* 0x000fe2000f8e08ff */
[C---:B------:R-:W-:Y:S01]  /*e840*/  IMAD.SHL.U32 R111, R108.reuse, 0x10, RZ ;  /* 0x000000106c6f7824 */ /* 0x040fe200078e00ff */
[----:B------:R-:W-:Y:S01]  /*e850*/  SHF.R.U32.HI R110, RZ, 0x1, R108 ;  /* 0x00000001ff6e7819 */ /* 0x000fe2000001166c */
[----:B------:R-:W-:Y:S01]  /*e860*/  IMAD.SHL.U32 R4, R108, 0x20, RZ ;  /* 0x000000206c047824 */ /* 0x000fe200078e00ff */
[----:B------:R-:W-:Y:S01]  /*e870*/  LEA R12, P0, R8, R114, 0x6 ;  /* 0x00000072080c7211 */ /* 0x000fe200078030ff */
[----:B------:R-:W-:Y:S01]  /*e880*/  @!PT LDS RZ, [RZ] ;  /* 0x00000000fffff984 */ /* 0x000fe20000000800 */
[----:B------:R-:W-:Y:S01]  /*e890*/  @!PT LDS RZ, [RZ] ;  /* 0x00000000fffff984 */ /* 0x000fe20000000800 */
[----:B------:R-:W-:Y:S01]  /*e8a0*/  @!PT LDS RZ, [RZ] ;  /* 0x00000000fffff984 */ /* 0x000fe20000000800 */
[----:B------:R-:W-:Y:S01]  /*e8b0*/  LDGSTS.E.BYPASS.LTC128B.128 [R121+0x6000], desc[UR6][R114.64] ;  /* 0x0600000072797fae */ /* 0x000fe2000b981a06 */
[----:B------:R-:W-:Y:S01]  /*e8c0*/  LOP3.LUT R9, R110, 0x8, RZ, 0xc0, !PT ;  /* 0x000000086e097812 */ /* 0x000fe200078ec0ff */
[----:B------:R-:W-:Y:S01]  /*e8d0*/  IMAD.SHL.U32 R3, R108, 0x4, RZ ;  /* 0x000000046c037824 */ /* 0x000fe200078e00ff */
[C---:B------:R-:W-:Y:S02]  /*e8e0*/  LOP3.LUT R7, R111.reuse, 0x100, RZ, 0xc0, !PT ;  /* 0x000001006f077812 */ /* 0x040fe400078ec0ff */
[----:B------:R-:W-:Y:S01]  /*e8f0*/  LDGSTS.E.BYPASS.LTC128B.128 [R121+0x7000], desc[UR6][R114.64+0x40] ;  /* 0x0700004072797fae */ /* 0x000fe2000b981a06 */
[----:B------:R-:W-:Y:S02]  /*e900*/  LEA.HI.X R13, R8, R115, R10, 0x6, P0 ;  /* 0x00000073080d7211 */ /* 0x000fe400000f340a */
[----:B------:R-:W-:Y:S02]  /*e910*/  LOP3.LUT R111, R111, 0x3e00, RZ, 0xc0, !PT ;  /* 0x00003e006f6f7812 */ /* 0x000fe400078ec0ff */
[----:B------:R-:W-:Y:S01]  /*e920*/  LDGSTS.E.BYPASS.LTC128B.128 [R121+0x8000], desc[UR6][R114.64+0x80] ;  /* 0x0800008072797fae */ /* 0x000fe2000b981a06 */
[----:B------:R-:W-:Y:S02]  /*e930*/  LOP3.LUT R5, R4, 0xc0, RZ, 0xc0, !PT ;  /* 0x000000c004057812 */ /* 0x000fe400078ec0ff */
[--C-:B------:R-:W-:Y:S02]  /*e940*/  LOP3.LUT R2, R9, 0xc0, R4.reuse, 0xf8, !PT ;  /* 0x000000c009027812 */ /* 0x100fe400078ef804 */
[----:B------:R-:W-:Y:S01]  /*e950*/  LDGSTS.E.BYPASS.LTC128B.128 [R121+0x6800], desc[UR6][R12.64] ;  /* 0x068000000c797fae */ /* 0x000fe2000b981a06 */
[--C-:B------:R-:W-:Y:S02]  /*e960*/  LOP3.LUT R6, R7, 0x20, R4.reuse, 0xf8, !PT ;  /* 0x0000002007067812 */ /* 0x100fe400078ef804 */
[----:B------:R-:W-:Y:S02]  /*e970*/  LOP3.LUT R3, R3, 0x18, RZ, 0xc0, !PT ;  /* 0x0000001803037812 */ /* 0x000fe400078ec0ff */
[----:B------:R-:W-:Y:S01]  /*e980*/  LDGSTS.E.BYPASS.LTC128B.128 [R121+0x7800], desc[UR6][R12.64+0x40] ;  /* 0x078000400c797fae */ /* 0x000fe2000b981a06 */
[----:B------:R-:W-:Y:S02]  /*e990*/  LOP3.LUT R4, R111, 0x120, R4, 0xf8, !PT ;  /* 0x000001206f047812 */ /* 0x000fe400078ef804 */
[----:B------:R-:W-:Y:S02]  /*e9a0*/  LOP3.LUT R5, R5, 0x8, R108, 0xf8, !PT ;  /* 0x0000000805057812 */ /* 0x000fe400078ef86c */
[----:B------:R1:W-:Y:S01]  /*e9b0*/  LDGSTS.E.BYPASS.LTC128B.128 [R121+0x8800], desc[UR6][R12.64+0x80] ;  /* 0x088000800c797fae */ /* 0x0003e2000b981a06 */
[--C-:B------:R-:W-:Y:S02]  /*e9c0*/  LOP3.LUT R2, R4, R2, R3.reuse, 0xf6, !PT ;  /* 0x0000000204027212 */ /* 0x100fe400078ef603 */
[----:B------:R-:W-:Y:S02]  /*e9d0*/  LOP3.LUT R5, R6, R5, R3, 0xf6, !PT ;  /* 0x0000000506057212 */ /* 0x000fe400078ef603 */
[----:B------:R-:W0:Y:S01]  /*e9e0*/  LDGDEPBAR ;  /* 0x00000000000079af */ /* 0x000e220000000000 */
[----:B------:R-:W-:Y:S02]  /*e9f0*/  LEA R86, R2, UR5, 0x1 ;  /* 0x0000000502567c11 */ /* 0x000fe4000f8e08ff */
[----:B------:R-:W-:Y:S01]  /*ea00*/  LEA R84, R5, UR5, 0x1 ;  /* 0x0000000505547c11 */ /* 0x000fe2000f8e08ff */
[----:B------:R-:W-:Y:S01]  /*ea10*/  IMAD.MOV.U32 R5, RZ, RZ, 0x20 ;  /* 0x00000020ff057424 */ /* 0x000fe200078e00ff */
[----:B------:R-:W-:Y:S01]  /*ea20*/  LOP3.LUT P0, RZ, R108, 0x4, RZ, 0xc0, !PT ;  /* 0x000000046cff7812 */ /* 0x000fe2000780c0ff */
[----:B------:R-:W-:Y:S01]  /*ea30*/  LDSM.16.M88.4 R32, [R86] ;  /* 0x000000005620783b */ /* 0x000fe20000000200 */
[----:B------:R-:W-:Y:S02]  /*ea40*/  ISETP.NE.AND P2, PT, R125, 0x1, PT ;  /* 0x000000017d00780c */ /* 0x000fe40003f45270 */
[----:B------:R-:W-:Y:S02]  /*ea50*/  SEL R5, R5, 0xffffffe0, !P0 ;  /* 0xffffffe005057807 */ /* 0x000fe40004000000 */
[----:B------:R-:W2:Y:S03]  /*ea60*/  LDSM.16.M88.4 R8, [R84+0x3000] ;  /* 0x003000005408783b */ /* 0x000ea60000000200 */
[--C-:B------:R-:W-:Y:S02]  /*ea70*/  IMAD.IADD R3, R86, 0x1, R5.reuse ;  /* 0x0000000156037824 */ /* 0x100fe400078e0205 */
[----:B------:R-:W1:Y:S01]  /*ea80*/  LDSM.16.M88.4 R16, [R84+0x3400] ;  /* 0x003400005410783b */ /* 0x000e620000000200 */
[----:B------:R-:W-:Y:S04]  /*ea90*/  IMAD.IADD R2, R84, 0x1, R5 ;  /* 0x0000000154027824 */ /* 0x000fe800078e0205 */
[----:B------:R-:W5:Y:S05]  /*eaa0*/  LDSM.16.M88.4 R24, [R84+0x3800] ;  /* 0x003800005418783b */ /* 0x000f6a0000000200 */
[----:B------:R-:W3:Y:S05]  /*eab0*/  LDSM.16.M88.4 R88, [R84+0x3c00] ;  /* 0x003c00005458783b */ /* 0x000eea0000000200 */
[----:B------:R-:W-:Y:S05]  /*eac0*/  LDSM.16.M88.4 R92, [R3] ;  /* 0x00000000035c783b */ /* 0x000fea0000000200 */
[----:B------:R-:W4:Y:S05]  /*ead0*/  LDSM.16.M88.4 R96, [R2+0x3000] ;  /* 0x003000000260783b */ /* 0x000f2a0000000200 */
[----:B------:R-:W4:Y:S05]  /*eae0*/  LDSM.16.M88.4 R100, [R2+0x3400] ;  /* 0x003400000264783b */ /* 0x000f2a0000000200 */
[----:B------:R-:W-:Y:S01]  /*eaf0*/  LDSM.16.M88.4 R104, [R2+0x5c00] ;  /* 0x005c00000268783b */ /* 0x000fe20000000200 */
[C---:B--2---:R-:W-:Y:S08]  /*eb00*/  HMMA.16816.F32 R4, R32.reuse, R8, RZ ;  /* 0x000000082004723c */ /* 0x044ff000000018ff */
[C---:B------:R-:W-:Y:S08]  /*eb10*/  HMMA.16816.F32 R8, R32.reuse, R10, RZ ;  /* 0x0000000a2008723c */ /* 0x040ff000000018ff */
[C---:B-1----:R-:W-:Y:S08]  /*eb20*/  HMMA.16816.F32 R12, R32.reuse, R16, RZ ;  /* 0x00000010200c723c */ /* 0x042ff000000018ff */
[C---:B------:R-:W-:Y:S08]  /*eb30*/  HMMA.16816.F32 R16, R32.reuse, R18, RZ ;  /* 0x000000122010723c */ /* 0x040ff000000018ff */
[C---:B-----5:R-:W-:Y:S08]  /*eb40*/  HMMA.16816.F32 R20, R32.reuse, R24, RZ ;  /* 0x000000182014723c */ /* 0x060ff000000018ff */
[C---:B------:R-:W-:Y:S08]  /*eb50*/  HMMA.16816.F32 R24, R32.reuse, R26, RZ ;  /* 0x0000001a2018723c */ /* 0x040ff000000018ff */
[C---:B---3--:R-:W-:Y:S08]  /*eb60*/  HMMA.16816.F32 R28, R32.reuse, R88, RZ ;  /* 0x00000058201c723c */ /* 0x048ff000000018ff */
[----:B------:R-:W-:Y:S01]  /*eb70*/  HMMA.16816.F32 R32, R32, R90, RZ ;  /* 0x0000005a2020723c */ /* 0x000fe200000018ff */
[----:B------:R-:W1:Y:S07]  /*eb80*/  LDSM.16.M88.4 R88, [R2+0x3800] ;  /* 0x003800000258783b */ /* 0x000e6e0000000200 */
[C---:B----4-:R-:W-:Y:S08]  /*eb90*/  HMMA.16816.F32 R4, R92.reuse, R96, R4 ;  /* 0x000000605c04723c */ /* 0x050ff00000001804 */
        /* <DEDUP_REMOVED lines=9> */
[----:B------:R-:W-:Y:S01]  /*ec30*/  HMMA.16816.F32 R32, R92, R98, R32 ;  /* 0x000000625c20723c */ /* 0x000fe20000001820 */
[----:B------:R-:W2:Y:S05]  /*ec40*/  LDSM.16.M88.4 R92, [R84+0x4400] ;  /* 0x00440000545c783b */ /* 0x000eaa0000000200 */
[----:B------:R-:W3:Y:S02]  /*ec50*/  LDSM.16.M88.4 R96, [R84+0x4800] ;  /* 0x004800005460783b */ /* 0x000ee40000000200 */
        /* <DEDUP_REMOVED lines=11> */
[----:B------:R-:W1:Y:S05]  /*ed10*/  LDSM.16.M88.4 R88, [R2+0x4400] ;  /* 0x004400000258783b */ /* 0x000e6a0000000200 */
[----:B------:R-:W-:Y:S02]  /*ed20*/  LDSM.16.M88.4 R100, [R2+0x4c00] ;  /* 0x004c00000264783b */ /* 0x000fe40000000200 */
        /* <DEDUP_REMOVED lines=11> */
[----:B------:R-:W2:Y:S05]  /*ede0*/  LDSM.16.M88.4 R92, [R84+0x5400] ;  /* 0x00540000545c783b */ /* 0x000eaa0000000200 */
[----:B------:R-:W3:Y:S02]  /*edf0*/  LDSM.16.M88.4 R100, [R84+0x5800] ;  /* 0x005800005464783b */ /* 0x000ee40000000200 */
        /* <DEDUP_REMOVED lines=11> */
[----:B------:R-:W1:Y:S05]  /*eeb0*/  LDSM.16.M88.4 R88, [R2+0x5400] ;  /* 0x005400000258783b */ /* 0x000e6a0000000200 */
[----:B------:R-:W3:Y:S02]  /*eec0*/  LDSM.16.M88.4 R92, [R2+0x5800] ;  /* 0x00580000025c783b */ /* 0x000ee40000000200 */
        /* <DEDUP_REMOVED lines=31> */
[----:B------:R-:W1:Y:S02]  /*f0c0*/  I2F.RP R89, R2 ;  /* 0x0000000200597306 */ /* 0x000e640000209400 */
[----:B------:R-:W-:Y:S08]  /*f0d0*/  ISETP.GE.AND P2, PT, R93, RZ, PT ;  /* 0x000000ff5d00720c */ /* 0x000ff00003f46270 */
        /* <DEDUP_REMOVED lines=55> */
.L_x_4482:
        /* <DEDUP_REMOVED lines=12> */
.L_x_4481:
        /* <DEDUP_REMOVED lines=227> */
[C---:B-----5:R-:W-:Y:S01]  /*10340*/  F2FP.F16.F32.PACK_AB R19, R107.reuse, R78 ;  /* 0x0000004e6b13723e */ /* 0x060fe200000000ff */
[----:B------:R-:W-:Y:S04]  /*10350*/  FADD.FTZ R0, R78, R95 ;  /* 0x0000005f4e007221 */ /* 0x000fe80000010000 */
[----:B------:R-:W-:Y:S02]  /*10360*/  FADD.FTZ R0, R107, R0 ;  /* 0x000000006b007221 */ /* 0x000fe40000010000 */
        /* <DEDUP_REMOVED lines=18> */
[----:B------:R-:W-:Y:S01]  /*10490*/  F2FP.F16.F32.PACK_AB R16, R131, R130 ;  /* 0x000000828310723e */ /* 0x000fe200000000ff */
[----:B------:R-:W-:Y:S01]  /*104a0*/  FADD.FTZ R130, R130, R7 ;  /* 0x0000000782827221 */ /* 0x000fe20000010000 */
[C---:B------:R-:W-:Y:S01]  /*104b0*/  F2FP.F16.F32.PACK_AB R17, R128.reuse, R133 ;  /* 0x000000858011723e */ /* 0x040fe200000000ff */
[----:B------:R-:W-:Y:S01]  /*104c0*/  FADD.FTZ R133, R133, R0 ;  /* 0x0000000085857221 */ /* 0x000fe20000010000 */
[----:B-1----:R-:W-:Y:S01]  /*104d0*/  F2FP.F16.F32.PACK_AB R18, R135, R132 ;  /* 0x000000848712723e */ /* 0x002fe200000000ff */
[----:B------:R-:W-:Y:S01]  /*104e0*/  FADD.FTZ R131, R131, R130 ;  /* 0x0000008283837221 */ /* 0x000fe20000010000 */
[----:B--2---:R-:W-:Y:S01]  /*104f0*/  F2FP.F16.F32.PACK_AB R19, R137, R134 ;  /* 0x000000868913723e */ /* 0x004fe200000000ff */
[----:B------:R-:W-:Y:S01]  /*10500*/  FADD.FTZ R133, R128, R133 ;  /* 0x0000008580857221 */ /* 0x000fe20000010000 */
[----:B------:R-:W-:Y:S01]  /*10510*/  MOV R0, R3 ;  /* 0x0000000300007202 */ /* 0x000fe20000000f00 */
[----:B------:R-:W-:Y:S02]  /*10520*/  FADD.FTZ R132, R132, R131 ;  /* 0x0000008384847221 */ /* 0x000fe40000010000 */
[----:B------:R-:W-:Y:S02]  /*10530*/  FADD.FTZ R134, R134, R133 ;  /* 0x0000008586867221 */ /* 0x000fe40000010000 */
[----:B------:R-:W-:Y:S02]  /*10540*/  FADD.FTZ R129, R135, R132 ;  /* 0x0000008487817221 */ /* 0x000fe40000010000 */
        /* <DEDUP_REMOVED lines=17> */
.L_x_4479:
[----:B------:R-:W1:Y:S01]  /*10660*/  SHFL.BFLY PT, R2, R129, 0x2, 0x1f ;  /* 0x0c401f0081027f89 */ /* 0x000e6200000e0000 */
[----:B------:R-:W-:Y:S01]  /*10670*/  ISETP.NE.AND P1, PT, R116, -0x1, PT ;  /* 0xffffffff7400780c */ /* 0x000fe20003f25270 */
[----:B------:R-:W2:Y:S01]  /*10680*/  LDC R31, c[0x0][0x434] ;  /* 0x00010d00ff1f7b82 */ /* 0x000ea20000000800 */
[----:B------:R-:W-:Y:S01]  /*10690*/  BSSY.RECONVERGENT B0, `(.L_x_4484) ;  /* 0x00000b0000007945 */ /* 0x000fe20003800200 */
[----:B------:R-:W3:Y:S01]  /*106a0*/  SHFL.BFLY PT, R0, R127, 0x2, 0x1f ;  /* 0x0c401f007f007f89 */ /* 0x000ee200000e0000 */
[----:B------:R-:W4:Y:S05]  /*106b0*/  S2R R29, SR_CTAID.Z ;  /* 0x00000000001d7919 */ /* 0x000f2a0000002700 */
[----:B------:R-:W5:Y:S01]  /*106c0*/  S2UR UR8, SR_CTAID.X ;  /* 0x00000000000879c3 */ /* 0x000f620000002500 */
[----:B-1----:R-:W-:-:S02]  /*106d0*/  FADD.FTZ R9, R2, R129 ;  /* 0x0000008102097221 */ /* 0x002fc40000010000 */
[----:B------:R-:W1:Y:S01]  /*106e0*/  S2R R2, SR_TID.X ;  /* 0x0000000000027919 */ /* 0x000e620000002100 */
[----:B---3--:R-:W-:Y:S02]  /*106f0*/  FADD.FTZ R11, R0, R127 ;  /* 0x0000007f000b7221 */ /* 0x008fe40000010000 */
[----:B------:R-:W3:Y:S04]  /*10700*/  SHFL.BFLY PT, R6, R9, 0x1, 0x1f ;  /* 0x0c201f0009067f89 */ /* 0x000ee800000e0000 */
[----:B------:R-:W4:Y:S01]  /*10710*/  SHFL.BFLY PT, R4, R11, 0x1, 0x1f ;  /* 0x0c201f000b047f89 */ /* 0x000f2200000e0000 */
[----:B-----5:R-:W-:Y:S01]  /*10720*/  USHF.L.U32 UR8, UR8, 0x6, URZ ;  /* 0x0000000608087899 */ /* 0x020fe200080006ff */
[----:B---3--:R-:W-:Y:S01]  /*10730*/  FADD.FTZ R6, R9, R6 ;  /* 0x0000000609067221 */ /* 0x008fe20000010000 */
[----:B----4-:R-:W-:-:S03]  /*10740*/  FADD.FTZ R4, R11, R4 ;  /* 0x000000040b047221 */ /* 0x010fc60000010000 */
[----:B------:R-:W3:Y:S01]  /*10750*/  MUFU.RCP R8, R6 ;  /* 0x0000000600087308 */ /* 0x000ee20000001000 */
[C---:B-1----:R-:W-:Y:S02]  /*10760*/  SHF.L.U32 R0, R2.reuse, 0x1, RZ ;  /* 0x0000000102007819 */ /* 0x042fe400000006ff */
[----:B------:R-:W-:Y:S02]  /*10770*/  SHF.L.U32 R5, R2, 0x3, RZ ;  /* 0x0000000302057819 */ /* 0x000fe400000006ff */
[----:B------:R-:W-:Y:S02]  /*10780*/  LOP3.LUT R0, R111, 0x6, R0, 0xf8, !PT ;  /* 0x000000066f007812 */ /* 0x000fe400078ef800 */
[----:B------:R-:W-:Y:S01]  /*10790*/  FSETP.NE.FTZ.AND P4, PT, R6, RZ, PT ;  /* 0x000000ff0600720b */ /* 0x000fe20003f95000 */
[----:B------:R-:W1:Y:S01]  /*107a0*/  MUFU.RCP R7, R4 ;  /* 0x0000000400077308 */ /* 0x000e620000001000 */
[----:B------:R-:W-:Y:S02]  /*107b0*/  FSETP.NE.FTZ.AND P3, PT, R4, RZ, PT ;  /* 0x000000ff0400720b */ /* 0x000fe40003f75000 */
[----:B------:R-:W-:-:S02]  /*107c0*/  LOP3.LUT R120, R120, 0xc0, R5, 0xf8, !PT ;  /* 0x000000c078787812 */ /* 0x000fc400078ef805 */
[----:B------:R-:W-:Y:S02]  /*107d0*/  LOP3.LUT R9, R0, 0x20, R5, 0xf8, !PT ;  /* 0x0000002000097812 */ /* 0x000fe400078ef805 */
[----:B------:R-:W-:Y:S02]  /*107e0*/  SHF.L.U32 R0, R2, 0x2, RZ ;  /* 0x0000000202007819 */ /* 0x000fe400000006ff */
[----:B---3--:R-:W-:Y:S02]  /*107f0*/  FSEL R8, R8, 1, P4 ;  /* 0x3f80000008087808 */ /* 0x008fe40002000000 */
[----:B------:R-:W-:Y:S01]  /*10800*/  LOP3.LUT R9, R9, R120, RZ, 0xfc, !PT ;  /* 0x0000007809097212 */ /* 0x000fe200078efcff */
[----:B------:R-:W3:Y:S01]  /*10810*/  @P4 LDC R33, c[0x0][0x458] ;  /* 0x00011600ff214b82 */ /* 0x000ee20000000800 */
[----:B------:R-:W-:Y:S01]  /*10820*/  LOP3.LUT R10, R0, 0x20, RZ, 0xc0, !PT ;  /* 0x00000020000a7812 */ /* 0x000fe200078ec0ff */
[C---:B------:R-:W-:Y:S01]  /*10830*/  FMUL.FTZ R80, R8.reuse, R80 ;  /* 0x0000005008507220 */ /* 0x040fe20000410000 */
[C---:B------:R-:W-:Y:S01]  /*10840*/  FMUL.FTZ R81, R8.reuse, R81 ;  /* 0x0000005108517220 */ /* 0x040fe20000410000 */
[----:B------:R-:W-:Y:S01]  /*10850*/  LEA R13, R9, UR5, 0x1 ;  /* 0x00000005090d7c11 */ /* 0x000fe2000f8e08ff */
[C---:B------:R-:W-:Y:S01]  /*10860*/  FMUL.FTZ R36, R8.reuse, R36 ;  /* 0x0000002408247220 */ /* 0x040fe20000410000 */
        /* <DEDUP_REMOVED lines=14> */
[----:B------:R-:W-:Y:S01]  /*10950*/  LOP3.LUT R0, R0, 0x40, RZ, 0xc0, !PT ;  /* 0x0000004000007812 */ /* 0x000fe200078ec0ff */
[C---:B------:R-:W-:Y:S01]  /*10960*/  FMUL.FTZ R48, R8.reuse, R48 ;  /* 0x0000003008307220 */ /* 0x040fe20000410000 */
[C---:B------:R-:W-:Y:S01]  /*10970*/  FMUL.FTZ R49, R8.reuse, R49 ;  /* 0x0000003108317220 */ /* 0x040fe20000410000 */
[C---:B------:R-:W-:Y:S01]  /*10980*/  FMUL.FTZ R50, R7.reuse, R50 ;  /* 0x0000003207327220 */ /* 0x040fe20000410000 */
[----:B------:R-:W-:Y:S01]  /*10990*/  FMUL.FTZ R51, R7, R51 ;  /* 0x0000003307337220 */ /* 0x000fe20000410000 */
[----:B------:R-:W-:Y:S01]  /*109a0*/  IADD3 R15, PT, PT, R13, -R10, RZ ;  /* 0x8000000a0d0f7210 */ /* 0x000fe20007ffe0ff */
[C---:B------:R-:W-:Y:S01]  /*109b0*/  FMUL.FTZ R52, R8.reuse, R52 ;  /* 0x0000003408347220 */ /* 0x040fe20000410000 */
[C---:B------:R-:W-:Y:S01]  /*109c0*/  FMUL.FTZ R53, R8.reuse, R53 ;  /* 0x0000003508357220 */ /* 0x040fe20000410000 */
[C---:B------:R-:W-:Y:S01]  /*109d0*/  FMUL.FTZ R54, R7.reuse, R54 ;  /* 0x0000003607367220 */ /* 0x040fe20000410000 */
[----:B------:R-:W-:Y:S01]  /*109e0*/  FMUL.FTZ R55, R7, R55 ;  /* 0x0000003707377220 */ /* 0x000fe20000410000 */
[----:B------:R-:W-:Y:S01]  /*109f0*/  F2FP.F16.F32.PACK_AB R80, R81, R80 ;  /* 0x000000505150723e */ /* 0x000fe200000000ff */
[C---:B------:R-:W-:Y:S01]  /*10a00*/  FMUL.FTZ R56, R8.reuse, R56 ;  /* 0x0000003808387220 */ /* 0x040fe20000410000 */
[----:B------:R-:W-:Y:S01]  /*10a10*/  F2FP.F16.F32.PACK_AB R82, R83, R82 ;  /* 0x000000525352723e */ /* 0x000fe200000000ff */
        /* <DEDUP_REMOVED lines=13> */
[----:B------:R-:W-:Y:S01]  /*10af0*/  IADD3 R25, PT, PT, R13, -R0, RZ ;  /* 0x800000000d197210 */ /* 0x000fe20007ffe0ff */
        /* <DEDUP_REMOVED lines=13> */
[C---:B------:R-:W-:Y:S01]  /*10bd0*/  FMUL.FTZ R78, R7.reuse, R78 ;  /* 0x0000004e074e7220 */ /* 0x040fe20000410000 */
[C---:B------:R-:W-:Y:S01]  /*10be0*/  FMUL.FTZ R79, R7.reuse, R79 ;  /* 0x0000004f074f7220 */ /* 0x040fe20000410000 */
[----:B------:R-:W-:Y:S01]  /*10bf0*/  FMUL.FTZ R74, R7, R74 ;  /* 0x0000004a074a7220 */ /* 0x000fe20000410000 */
[----:B------:R-:W-:Y:S01]  /*10c00*/  F2FP.F16.F32.PACK_AB R52, R53, R52 ;  /* 0x000000343534723e */ /* 0x000fe200000000ff */
[----:B------:R-:W-:Y:S01]  /*10c10*/  STS [R13], R80 ;  /* 0x000000500d007388 */ /* 0x000fe20000000800 */
[----:B------:R-:W-:Y:S01]  /*10c20*/  F2FP.F16.F32.PACK_AB R54, R55, R54 ;  /* 0x000000363736723e */ /* 0x000fe200000000ff */
[C---:B------:R-:W-:Y:S01]  /*10c30*/  FMUL.FTZ R72, R8.reuse, R72 ;  /* 0x0000004808487220 */ /* 0x040fe20000410000 */
[----:B------:R-:W-:Y:S01]  /*10c40*/  FMUL.FTZ R73, R8, R73 ;  /* 0x0000004908497220 */ /* 0x000fe20000410000 */
[----:B------:R-:W-:Y:S01]  /*10c50*/  STS [R13+0x200], R82 ;  /* 0x000200520d007388 */ /* 0x000fe20000000800 */
[----:B------:R-:W-:Y:S01]  /*10c60*/  FMUL.FTZ R7, R7, R75 ;  /* 0x0000004b07077220 */ /* 0x000fe20000410000 */
[----:B------:R-:W-:Y:S01]  /*10c70*/  F2FP.F16.F32.PACK_AB R56, R57, R56 ;  /* 0x000000383938723e */ /* 0x000fe200000000ff */
[----:B------:R-:W1:Y:S01]  /*10c80*/  LDC.U8 R8, c[0x0][0x548] ;  /* 0x00015200ff087b82 */ /* 0x000e620000000000 */
[----:B------:R-:W-:Y:S01]  /*10c90*/  F2FP.F16.F32.PACK_AB R58, R59, R58 ;  /* 0x0000003a3b3a723e */ /* 0x000fe200000000ff */
[----:B------:R4:W-:Y:S01]  /*10ca0*/  STS [R15+0x10], R36 ;  /* 0x000010240f007388 */ /* 0x0009e20000000800 */
        /* <DEDUP_REMOVED lines=9> */
[----:B------:R2:W3:Y:S01]  /*10d40*/  @P4 MUFU.LG2 R28, R6 ;  /* 0x00000006001c4308 */ /* 0x0004e20000000c00 */
[----:B------:R-:W-:Y:S01]  /*10d50*/  F2FP.F16.F32.PACK_AB R70, R71, R70 ;  /* 0x000000464746723e */ /* 0x000fe200000000ff */
[----:B------:R-:W-:Y:S01]  /*10d60*/  STS [R25+0x220], R42 ;  /* 0x0002202a19007388 */ /* 0x000fe20000000800 */
[----:B------:R-:W-:Y:S01]  /*10d70*/  F2FP.F16.F32.PACK_AB R76, R77, R76 ;  /* 0x0000004c4d4c723e */ /* 0x000fe200000000ff */
[----:B------:R-:W3:Y:S01]  /*10d80*/  @P3 LDC R26, c[0x0][0x458] ;  /* 0x00011600ff1a3b82 */ /* 0x000ee20000000800 */
[----:B------:R-:W-:Y:S01]  /*10d90*/  F2FP.F16.F32.PACK_AB R78, R79, R78 ;  /* 0x0000004e4f4e723e */ /* 0x000fe200000000ff */
[----:B------:R-:W-:Y:S01]  /*10da0*/  STS [R27+0x30], R44 ;  /* 0x0000302c1b007388 */ /* 0x000fe20000000800 */
[----:B------:R-:W-:-:S02]  /*10db0*/  F2FP.F16.F32.PACK_AB R72, R73, R72 ;  /* 0x000000484948723e */ /* 0x000fc400000000ff */
[----:B------:R-:W-:Y:S01]  /*10dc0*/  F2FP.F16.F32.PACK_AB R7, R7, R74 ;  /* 0x0000004a0707723e */ /* 0x000fe200000000ff */
[----:B------:R-:W-:Y:S01]  /*10dd0*/  STS [R27+0x230], R46 ;  /* 0x0002302e1b007388 */ /* 0x000fe20000000800 */
[----:B------:R-:W-:Y:S01]  /*10de0*/  LOP3.LUT P5, RZ, R2, 0x3, RZ, 0xc0, !PT ;  /* 0x0000000302ff7812 */ /* 0x000fe200078ac0ff */
[----:B-----5:R-:W-:Y:S01]  /*10df0*/  @P3 FMUL.FTZ R4, R4, 0.69314718246459960938 ;  /* 0x3f31721804043820 */ /* 0x020fe20000410000 */
[----:B-1----:R-:W-:Y:S01]  /*10e00*/  ISETP.NE.AND P2, PT, R8, RZ, PT ;  /* 0x000000ff0800720c */ /* 0x002fe20003f45270 */
[----:B------:R-:W-:Y:S01]  /*10e10*/  STS [R13+0x1000], R48 ;  /* 0x001000300d007388 */ /* 0x000fe20000000800 */
[----:B------:R-:W1:Y:S01]  /*10e20*/  @!P1 LDC.64 R8, c[0x0][0x400] ;  /* 0x00010000ff089b82 */ /* 0x000e620000000a00 */
[----:B------:R-:W-:Y:S02]  /*10e30*/  SHF.R.U32.HI R2, RZ, 0x2, R2 ;  /* 0x00000002ff027819 */ /* 0x000fe40000011602 */
[----:B------:R-:W-:Y:S01]  /*10e40*/  STS [R13+0x1200], R50 ;  /* 0x001200320d007388 */ /* 0x000fe20000000800 */
[C---:B------:R-:W-:Y:S01]  /*10e50*/  ISETP.NE.OR P0, PT, R116.reuse, -0x1, !P2 ;  /* 0xffffffff7400780c */ /* 0x040fe20005705670 */
[----:B----4-:R-:W-:Y:S01]  /*10e60*/  @P1 IMAD.WIDE.U32 R36, R116, R10, RZ ;  /* 0x0000000a74241225 */ /* 0x010fe200078e00ff */
[----:B------:R-:W-:Y:S01]  /*10e70*/  MOV R10, 0x7f800000 ;  /* 0x7f800000000a7802 */ /* 0x000fe20000000f00 */
[----:B------:R-:W-:Y:S04]  /*10e80*/  STS [R15+0x1010], R52 ;  /* 0x001010340f007388 */ /* 0x000fe80000000800 */
[----:B------:R-:W-:Y:S01]  /*10e90*/  STS [R15+0x1210], R54 ;  /* 0x001210360f007388 */ /* 0x000fe20000000800 */
[----:B------:R-:W4:Y:S03]  /*10ea0*/  @!P2 LDC R24, c[0x0][0x3e0] ;  /* 0x0000f800ff18ab82 */ /* 0x000f260000000800 */
        /* <DEDUP_REMOVED lines=11> */
[----:B------:R2:W-:Y:S01]  /*10f60*/  STS [R27+0x2230], R7 ;  /* 0x002230071b007388 */ /* 0x0005e20000000800 */
[----:B------:R-:W-:Y:S06]  /*10f70*/  BAR.SYNC.DEFER_BLOCKING 0x0 ;  /* 0x0000000000007b1d */ /* 0x000fec0000010000 */
[----:B------:R-:W1:Y:S02]  /*10f80*/  S2R R0, SR_CTAID.Y ;  /* 0x0000000000007919 */ /* 0x000e640000002600 */
[----:B-----5:R-:W5:Y:S08]  /*10f90*/  @P2 LDC R25, c[0x0][0x454] ;  /* 0x00011500ff192b82 */ /* 0x020f700000000800 */
[----:B--2---:R-:W2:Y:S01]  /*10fa0*/  LDC.64 R6, c[0x0][0x408] ;  /* 0x00010200ff067b82 */ /* 0x004ea20000000a00 */
[----:B------:R2:W2:Y:S04]  /*10fb0*/  LDS.128 R20, [R121+0x800] ;  /* 0x0008000079147984 */ /* 0x0004a80000000c00 */
[----:B------:R2:W2:Y:S04]  /*10fc0*/  LDS.128 R16, [R121+0x1800] ;  /* 0x0018000079107984 */ /* 0x0004a80000000c00 */
[----:B------:R2:W2:Y:S01]  /*10fd0*/  LDS.128 R12, [R121+0x2800] ;  /* 0x00280000790c7984 */ /* 0x0004a20000000c00 */
[----:B-1----:R-:W-:Y:S01]  /*10fe0*/  @!P1 IMAD.WIDE.U32 R34, R0, R8, RZ ;  /* 0x0000000800229225 */ /* 0x002fe200078e00ff */
[----:B------:R-:W-:-:S03]  /*10ff0*/  MOV R8, 0x7f800000 ;  /* 0x7f80000000087802 */ /* 0x000fc60000000f00 */
[----:B---3--:R-:W-:Y:S01]  /*11000*/  @P3 FFMA.FTZ R8, R3, R26, R4 ;  /* 0x0000001a03083223 */ /* 0x008fe20000010004 */
[----:B------:R-:W-:Y:S01]  /*11010*/  LOP3.LUT R26, R5, 0x18, RZ, 0xc0, !PT ;  /* 0x00000018051a7812 */ /* 0x000fe200078ec0ff */
[----:B------:R-:W-:Y:S02]  /*11020*/  @!P1 IMAD R9, R0, R9, R35 ;  /* 0x0000000900099224 */ /* 0x000fe400078e0223 */
[----:B------:R-:W-:Y:S02]  /*11030*/  @P1 IMAD R9, R116, R11, R37 ;  /* 0x0000000b74091224 */ /* 0x000fe400078e0225 */
[----:B------:R-:W-:Y:S01]  /*11040*/  @P4 FMUL.FTZ R11, R28, 0.69314718246459960938 ;  /* 0x3f3172181c0b4820 */ /* 0x000fe20000410000 */
[C---:B----4-:R-:W-:Y:S02]  /*11050*/  @!P2 IMAD R24, R0.reuse, R24, R29 ;  /* 0x000000180018a224 */ /* 0x050fe400078e021d */
[----:B------:R-:W-:Y:S02]  /*11060*/  @!P0 IMAD R116, R0, R31, RZ ;  /* 0x0000001f00748224 */ /* 0x000fe400078e02ff */
[----:B------:R-:W-:Y:S01]  /*11070*/  @P4 FFMA.FTZ R10, R84, R33, R11 ;  /* 0x00000021540a4223 */ /* 0x000fe2000001000b */
[----:B------:R-:W-:-:S02]  /*11080*/  @!P2 IMAD R24, R24, R31, RZ ;  /* 0x0000001f1818a224 */ /* 0x000fc400078e02ff */
[----:B-----5:R-:W-:Y:S01]  /*11090*/  @P2 IMAD R24, R29, R25, R116 ;  /* 0x000000191d182224 */ /* 0x020fe200078e0274 */
[----:B------:R-:W-:Y:S06]  /*110a0*/  @P5 BRA `(.L_x_4485) ;  /* 0x0000000000385947 */ /* 0x000fec0003800000 */
        /* <DEDUP_REMOVED lines=14> */
.L_x_4485:
[----:B------:R-:W-:Y:S05]  /*11190*/  BSYNC.RECONVERGENT B0 ;  /* 0x0000000000007941 */ /* 0x000fea0003800200 */
.L_x_4484:
[----:B------:R-:W-:Y:S01]  /*111a0*/  MOV R27, RZ ;  /* 0x000000ff001b7202 */ /* 0x000fe20000000f00 */
[----:B------:R-:W3:Y:S01]  /*111b0*/  LDCU.64 UR4, c[0x0][0x410] ;  /* 0x00008200ff0477ac */ /* 0x000ee20008000a00 */
[----:B------:R-:W-:Y:S01]  /*111c0*/  @P1 MOV R34, R36 ;  /* 0x0000002400221202 */ /* 0x000fe20000000f00 */
[----:B------:R-:W-:Y:S01]  /*111d0*/  VIADD R117, R117, -UR8 ;  /* 0x8000000875757c36 */ /* 0x000fe20008000000 */
[----:B------:R-:W-:Y:S01]  /*111e0*/  IADD3 R3, PT, PT, R2, 0x20, RZ ;  /* 0x0000002002037810 */ /* 0x000fe20007ffe0ff */
[----:B--2---:R-:W-:Y:S01]  /*111f0*/  IMAD.WIDE.U32 R26, R6, UR8, R26 ;  /* 0x00000008061a7c25 */ /* 0x004fe2000f8e001a */
[----:B------:R-:W-:Y:S02]  /*11200*/  BSSY.RECONVERGENT B0, `(.L_x_4486) ;  /* 0x0000015000007945 */ /* 0x000fe40003800200 */
[----:B------:R-:W-:Y:S01]  /*11210*/  ISETP.GE.AND P1, PT, R3, R117, PT ;  /* 0x000000750300720c */ /* 0x000fe20003f26270 */
[----:B------:R-:W-:Y:S01]  /*11220*/  IMAD R0, R7, UR8, R27 ;  /* 0x0000000807007c24 */ /* 0x000fe2000f8e021b */
[----:B------:R-:W-:-:S02]  /*11230*/  IADD3 R4, P0, PT, R34, R26, RZ ;  /* 0x0000001a22047210 */ /* 0x000fc40007f1e0ff */
[----:B-1----:R1:W2:Y:S03]  /*11240*/  LDS.128 R24, [R121] ;  /* 0x0000000079187984 */ /* 0x0022a60000000c00 */
[----:B------:R-:W-:Y:S01]  /*11250*/  IMAD.X R5, R9, 0x1, R0, P0 ;  /* 0x0000000109057824 */ /* 0x000fe200000e0600 */
[----:B------:R-:W-:Y:S01]  /*11260*/  ISETP.GE.AND P0, PT, R2, R117, PT ;  /* 0x000000750200720c */ /* 0x000fe20003f06270 */
[----:B------:R1:W4:Y:S01]  /*11270*/  LDS.128 R8, [R121+0x1000] ;  /* 0x0010000079087984 */ /* 0x0003220000000c00 */
[----:B---3--:R-:W-:-:S04]  /*11280*/  IMAD.WIDE.U32 R4, R29, UR4, R4 ;  /* 0x000000041d047c25 */ /* 0x008fc8000f8e0004 */
[----:B------:R-:W-:Y:S02]  /*11290*/  IMAD R33, R29, UR5, R5 ;  /* 0x000000051d217c24 */ /* 0x000fe4000f8e0205 */
[----:B------:R1:W3:Y:S05]  /*112a0*/  LDS.128 R28, [R121+0x2000] ;  /* 0x00200000791c7984 */ /* 0x0002ea0000000c00 */
[----:B------:R-:W-:Y:S05]  /*112b0*/  @P0 BRA `(.L_x_4487) ;  /* 0x0000000000240947 */ /* 0x000fea0003800000 */
[----:B------:R-:W5:Y:S01]  /*112c0*/  LDCU.64 UR4, c[0x0][0x3f0] ;  /* 0x00007e00ff0477ac */ /* 0x000f620008000a00 */
[----:B------:R-:W-:-:S05]  /*112d0*/  MOV R32, R4 ;  /* 0x0000000400207202 */ /* 0x000fca0000000f00 */
[----:B------:R-:W-:-:S04]  /*112e0*/  IMAD.WIDE.U32 R34, R2, R6, R32 ;  /* 0x0000000602227225 */ /* 0x000fc800078e0020 */
[----:B------:R-:W-:Y:S01]  /*112f0*/  IMAD R0, R2, R7, R35 ;  /* 0x0000000702007224 */ /* 0x000fe200078e0223 */
[----:B-----5:R-:W-:-:S04]  /*11300*/  LEA R36, P0, R34, UR4, 0x1 ;  /* 0x0000000422247c11 */ /* 0x020fc8000f8008ff */
[----:B------:R-:W-:-:S05]  /*11310*/  LEA.HI.X R37, R34, UR5, R0, 0x1, P0 ;  /* 0x0000000522257c11 */ /* 0x000fca00080f0c00 */
[----:B--2---:R2:W-:Y:S04]  /*11320*/  STG.E.128 desc[UR6][R36.64], R24 ;  /* 0x0000001824007986 */ /* 0x0045e8000c101d06 */
[----:B----4-:R2:W-:Y:S04]  /*11330*/  STG.E.128 desc[UR6][R36.64+0x40], R8 ;  /* 0x0000400824007986 */ /* 0x0105e8000c101d06 */
[----:B---3--:R2:W-:Y:S02]  /*11340*/  STG.E.128 desc[UR6][R36.64+0x80], R28 ;  /* 0x0000801c24007986 */ /* 0x0085e4000c101d06 */
.L_x_4487:
[----:B------:R-:W-:Y:S05]  /*11350*/  BSYNC.RECONVERGENT B0 ;  /* 0x0000000000007941 */ /* 0x000fea0003800200 */
.L_x_4486:
        /* <DEDUP_REMOVED lines=12> */
[----:B------:R-:W-:Y:S04]  /*11420*/  STG.E.128 desc[UR6][R2.64+0x40], R16 ;  /* 0x0000401002007986 */ /* 0x000fe8000c101d06 */
[----:B------:R-:W-:Y:S01]  /*11430*/  STG.E.128 desc[UR6][R2.64+0x80], R12 ;  /* 0x0000800c02007986 */ /* 0x000fe2000c101d06 */
[----:B------:R-:W-:Y:S05]  /*11440*/  EXIT ;  /* 0x000000000000794d */ /* 0x000fea0003800000 */
.L_x_4488:
        /* <DEDUP_REMOVED lines=11> */
.L_x_5544:


//--------------------- .text._ZN5flash24flash_fwd_splitkv_kernelI23Flash_fwd_kernel_traitsILi96ELi64ELi64ELi4ELb0ELb0EN7cutlass6half_tE19Flash_kernel_traitsILi96ELi64ELi64ELi4ES3_EELb1ELb0ELb0ELb0ELb1ELb1ELb0ELb1EEEvNS_16Flash_fwd_paramsE --------------------------
	.section	.text._ZN5flash24flash_fwd_splitkv_kernelI23Flash_fwd_kernel_traitsILi96ELi64ELi64ELi4ELb0ELb0EN7cutlass6half_tE19Flash_kernel_traitsILi96ELi64ELi64ELi4ES3_EELb1ELb0ELb0ELb0ELb1ELb1ELb0ELb1EEEvNS_16Flash_fwd_paramsE,"ax",@progbits
	.align	128
        .global         _ZN5flash24flash_fwd_splitkv_kernelI23Flash_fwd_kernel_traitsILi96ELi64ELi64ELi4ELb0ELb0EN7cutlass6half_tE19Flash_kernel_traitsILi96ELi64ELi64ELi4ES3_EELb1ELb0ELb0ELb0ELb1ELb1ELb0ELb1EEEvNS_16Flash_fwd_paramsE
        .type           _ZN5flash24flash_fwd_splitkv_kernelI23Flash_fwd_kernel_traitsILi96ELi64ELi64ELi4ELb0ELb0EN7cutlass6half_tE19Flash_kernel_traitsILi96ELi64ELi64ELi4ES3_EELb1ELb0ELb0ELb0ELb1ELb1ELb0ELb1EEEvNS_16Flash_fwd_paramsE,@function
        .size           _ZN5flash24flash_fwd_splitkv_kernelI23Flash_fwd_kernel_traitsILi96ELi64ELi64ELi4ELb0ELb0EN7cutlass6half_tE19Flash_kernel_traitsILi96ELi64ELi64ELi4ES3_EELb1ELb0ELb0ELb0ELb1ELb1ELb0ELb1EEEvNS_16Flash_fwd_paramsE,(.L_x_5545 - _ZN5flash24flash_fwd_splitkv_kernelI23Flash_fwd_kernel_traitsILi96ELi64ELi64ELi4ELb0ELb0EN7cutlass6half_tE19Flash_kernel_traitsILi96ELi64ELi64ELi4ES3_EELb1ELb0ELb0ELb0ELb1ELb1ELb0ELb1EEEvNS_16Flash_fwd_paramsE)
        .other          _ZN5flash24flash_fwd_splitkv_kernelI23Flash_fwd_kernel_traitsILi96ELi64ELi64ELi4ELb0ELb0EN7cutlass6half_tE19Flash_kernel_traitsILi96ELi64ELi64ELi4ES3_EELb1ELb0ELb0ELb0ELb1ELb1ELb0ELb1EEEvNS_16Flash_fwd_paramsE,@"STO_CUDA_ENTRY STV_DEFAULT"
_ZN5flash24flash_fwd_splitkv_kernelI23Flash_fwd_kernel_traitsILi96ELi64ELi64ELi4ELb0ELb0EN7cutlass6half_tE19Flash_kernel_traitsILi96ELi64ELi64ELi4ES3_EELb1ELb0ELb0ELb0ELb1ELb1ELb0ELb1EEEvNS_16Flash_fwd_paramsE:
.text._ZN5flash24flash_fwd_splitkv_kernelI23Flash_fwd_kernel_traitsILi96ELi64ELi64ELi4ELb0ELb0EN7cutlass6half_tE19Flash_kernel_traitsILi96ELi64ELi64ELi4ES3_EELb1ELb0ELb0ELb0ELb1ELb1ELb0ELb1EEEvNS_16Flash_fwd_paramsE:
        /* <DEDUP_REMOVED lines=51> */
.L_x_4489:
        /* <DEDUP_REMOVED lines=66> */
.L_x_4492:
[----:B------:R-:W-:Y:S05]  /*0750*/  BSYNC.RECONVERGENT B0 ;  /* 0x0000000000007941 */ /* 0x000fea0003800200 */
.L_x_4491:
        /* <DEDUP_REMOVED lines=15> */
.L_x_4494:
[----:B------:R-:W-:Y:S05]  /*0850*/  BSYNC.RECONVERGENT B0 ;  /* 0x0000000000007941 */ /* 0x000fea0003800200 */
.L_x_4493:
        /* <DEDUP_REMOVED lines=14> */
.L_x_4490:
        /* <DEDUP_REMOVED lines=10> */
.L_x_4495:
        /* <DEDUP_REMOVED lines=101> */
.L_x_4496:
        /* <DEDUP_REMOVED lines=16> */
.L_x_4498:
[----:B------:R-:W2:Y:S01]  /*1130*/  LDC.64 R86, c[0x0][0x3b8] ;  /* 0x0000ee00ff567b82 */ /* 0x000ea20000000a00 */
[----:B-1----:R-:W-:-:S05]  /*1140*/  IADD3 R2, PT, PT, R0, R9, RZ ;  /* 0x0000000900027210 */ /* 0x002fca0007ffe0ff */
[C---:B--2---:R-:W-:Y:S02]  /*1150*/  IMAD R11, R2.reuse, R87, RZ ;  /* 0x00000057020b7224 */ /* 0x044fe400078e02ff */
[----:B------:R-:W-:-:S05]  /*1160*/  IMAD.WIDE.U32 R2, R2, R86, RZ ;  /* 0x0000005602027225 */ /* 0x000fca00078e00ff */
[----:B------:R-:W-:Y:S02]  /*1170*/  IADD3 R11, PT, PT, R3, R11, RZ ;  /* 0x0000000b030b7210 */ /* 0x000fe40007ffe0ff */
[----:B------:R-:W-:Y:S02]  /*1180*/  MOV R6, R2 ;  /* 0x0000000200067202 */ /* 0x000fe40000000f00 */
.L_x_4499:
        /* <DEDUP_REMOVED lines=14> */
.L_x_4500:
[----:B------:R-:W1:Y:S01]  /*1270*/  LDCU.64 UR12, c[0x0][0x3c0] ;  /* 0x00007800ff0c77ac */ /* 0x000e620008000a00 */
[----:B------:R-:W-:-:S05]  /*1280*/  IADD3 R0, PT, PT, R0, R9, RZ ;  /* 0x0000000900007210 */ /* 0x000fca0007ffe0ff */
[C---:B-1----:R-:W-:Y:S02]  /*1290*/  IMAD R15, R0.reuse, UR13, RZ ;  /* 0x0000000d000f7c24 */ /* 0x042fe4000f8e02ff */
[----:B------:R-:W-:-:S05]  /*12a0*/  IMAD.WIDE.U32 R2, R0, UR12, RZ ;  /* 0x0000000c00027c25 */ /* 0x000fca000f8e00ff */
[----:B------:R-:W-:Y:S02]  /*12b0*/  IADD3 R15, PT, PT, R3, R15, RZ ;  /* 0x0000000f030f7210 */ /* 0x000fe40007ffe0ff */
[----:B------:R-:W-:-:S07]  /*12c0*/  MOV R14, R2 ;  /* 0x00000002000e7202 */ /* 0x000fce0000000f00 */
.L_x_4501:
        /* <DEDUP_REMOVED lines=47> */
.L_x_4497:
        /* <DEDUP_REMOVED lines=150> */
.L_x_4516:
        /* <DEDUP_REMOVED lines=53> */
.L_x_4504:
        /* <DEDUP_REMOVED lines=151> */
.L_x_4508:
[----:B---3--:R-:W-:Y:S05]  /*2be0*/  BSYNC.RECONVERGENT B0 ;  /* 0x0000000000007941 */ /* 0x008fea0003800200 */
.L_x_4507:
        /* <DEDUP_REMOVED lines=174> */
.L_x_4510:
[----:B------:R-:W-:Y:S05]  /*36d0*/  BSYNC.RECONVERGENT B0 ;  /* 0x0000000000007941 */ /* 0x000fea0003800200 */
.L_x_4509:
[----:B------:R-:W2:Y:S01]  /*36e0*/  LDC R27, c[0x0][0x450] ;  /* 0x00011400ff1b7b82 */ /* 0x000ea20000000800 */
[----:B-1----:R-:W-:Y:S05]  /*36f0*/  IMAD.U32 R3, R46, -0x20, RZ ;  /* 0xffffffe02e037824 */ /* 0x002fea00078e00ff */
[C---:B------:R-:W-:Y:S02]  /*3700*/  LEA R32, P1, R3.reuse, R32, 0x1 ;  /* 0x0000002003207211 */ /* 0x040fe400078208ff */
[C---:B------:R-:W-:Y:S02]  /*3710*/  LEA R64, P0, R3.reuse, R64, 0x1 ;  /* 0x0000004003407211 */ /* 0x040fe400078008ff */
[C---:B------:R-:W-:Y:S02]  /*3720*/  LEA.HI.X.SX32 R33, R3.reuse, R33, 0x1, P1 ;  /* 0x0000002103217211 */ /* 0x040fe400008f0eff */
[----:B------:R-:W-:Y:S01]  /*3730*/  LEA.HI.X.SX32 R65, R3, R65, 0x1, P0 ;  /* 0x0000004103417211 */ /* 0x000fe200000f0eff */
[----:B------:R-:W-:Y:S05]  /*3740*/  BRA `(.L_x_4505) ;  /* 0x0000002000b47947 */ /* 0x000fea0003800000 */
.L_x_4506:
        /* <DEDUP_REMOVED lines=271> */
.L_x_4512:
[----:B---3--:R-:W-:Y:S05]  /*4840*/  BSYNC.RECONVERGENT B0 ;  /* 0x0000000000007941 */ /* 0x008fea0003800200 */
.L_x_4511:
        /* <DEDUP_REMOVED lines=278> */
.L_x_4514:
[----:B------:R-:W-:Y:S05]  /*59b0*/  BSYNC.RECONVERGENT B0 ;  /* 0x0000000000007941 */ /* 0x000fea0003800200 */
.L_x_4513:
[----:B------:R-:W2:Y:S01]  /*59c0*/  LDC R27, c[0x0][0x450] ;  /* 0x00011400ff1b7b82 */ /* 0x000ea20000000800 */
[----:B-1----:R-:W-:Y:S05]  /*59d0*/  IMAD.U32 R111, R111, -0x20, RZ ;  /* 0xffffffe06f6f7824 */ /* 0x002fea00078e00ff */
[C---:B------:R-:W-:Y:S02]  /*59e0*/  LEA R100, P1, R111.reuse, R100, 0x1 ;  /* 0x000000646f647211 */ /* 0x040fe400078208ff */
[C---:B------:R-:W-:Y:S02]  /*59f0*/  LEA R98, P0, R111.reuse, R98, 0x1 ;  /* 0x000000626f627211 */ /* 0x040fe400078008ff */
[C---:B------:R-:W-:Y:S02]  /*5a00*/  LEA.HI.X.SX32 R101, R111.reuse, R101, 0x1, P1 ;  /* 0x000000656f657211 */ /* 0x040fe400008f0eff */
[----:B------:R-:W-:Y:S09]  /*5a10*/  LEA.HI.X.SX32 R99, R111, R99, 0x1, P0 ;  /* 0x000000636f637211 */ /* 0x000ff200000f0eff */
.L_x_4505:
[----:B---3--:R-:W-:Y:S05]  /*5a20*/  BSYNC.RECONVERGENT B1 ;  /* 0x0000000000017941 */ /* 0x008fea0003800200 */
.L_x_4503:
        /* <DEDUP_REMOVED lines=92> */
.L_x_4515:
[----:B------:R-:W-:Y:S02]  /*5ff0*/  IADD3 R116, P1, PT, R116, UR5, RZ ;  /* 0x0000000574747c10 */ /* 0x000fe4000ff3e0ff */
[----:B------:R-:W-:Y:S02]  /*6000*/  IADD3 R30, P0, PT, R30, UR20, RZ ;  /* 0x000000141e1e7c10 */ /* 0x000fe4000ff1e0ff */
[----:B------:R-:W-:Y:S02]  /*6010*/  IADD3.X R117, PT, PT, R117, UR4, RZ, P1, !PT ;  /* 0x0000000475757c10 */ /* 0x000fe40008ffe4ff */
[----:B------:R-:W-:Y:S01]  /*6020*/  IADD3.X R31, PT, PT, R31, UR16, RZ, P0, !PT ;  /* 0x000000101f1f7c10 */ /* 0x000fe200087fe4ff */
[----:B------:R-:W-:Y:S08]  /*6030*/  @P3 BRA `(.L_x_4516) ;  /* 0xffffffbc00b83947 */ /* 0x000ff0000383ffff */
.L_x_4502:
        /* <DEDUP_REMOVED lines=30> */
.L_x_4520:
[----:B------:R-:W-:Y:S05]  /*6220*/  BSYNC.RECONVERGENT B0 ;  /* 0x0000000000007941 */ /* 0x000fea0003800200 */
.L_x_4519:
        /* <DEDUP_REMOVED lines=10> */
.L_x_4518:
        /* <DEDUP_REMOVED lines=79> */
.L_x_4526:
[----:B------:R-:W-:Y:S05]  /*67c0*/  BSYNC.RECONVERGENT B0 ;  /* 0x0000000000007941 */ /* 0x000fea0003800200 */
.L_x_4525:
        /* <DEDUP_REMOVED lines=45> */
.L_x_4528:
[----:B------:R-:W-:Y:S05]  /*6aa0*/  BSYNC.RECONVERGENT B0 ;  /* 0x0000000000007941 */ /* 0x000fea0003800200 */
.L_x_4527:
        /* <DEDUP_REMOVED lines=45> */
.L_x_4530:
[----:B------:R-:W-:Y:S05]  /*6d80*/  BSYNC.RECONVERGENT B0 ;  /* 0x0000000000007941 */ /* 0x000fea0003800200 */
.L_x_4529:
[----:B------:R4:W-:Y:S02]  /*6d90*/  STS.128 [R117+0x2000], R8 ;  /* 0x0020000875007388 */ /* 0x0009e40000000c00 */
.L_x_4524:
[----:B------:R-:W-:Y:S05]  /*6da0*/  BSYNC.RECONVERGENT B1 ;  /* 0x0000000000017941 */ /* 0x000fea0003800200 */
.L_x_4523:
        /* <DEDUP_REMOVED lines=61> */
.L_x_4532:
[----:B------:R-:W-:Y:S05]  /*7180*/  BSYNC.RECONVERGENT B0 ;  /* 0x0000000000007941 */ /* 0x000fea0003800200 */
.L_x_4531:
        /* <DEDUP_REMOVED lines=55> */
.L_x_4534:
[----:B------:R-:W-:Y:S05]  /*7500*/  BSYNC.RECONVERGENT B0 ;  /* 0x0000000000007941 */ /* 0x000fea0003800200 */
.L_x_4533:
        /* <DEDUP_REMOVED lines=54> */
.L_x_4536:
[----:B------:R-:W-:Y:S05]  /*7870*/  BSYNC.RECONVERGENT B0 ;  /* 0x0000000000007941 */ /* 0x000fea0003800200 */
.L_x_4535:
[----:B------:R1:W-:Y:S01]  /*7880*/  STS.128 [R117+0x2800], R8 ;  /* 0x0028000875007388 */ /* 0x0003e20000000c00 */
[----:B------:R-:W-:Y:S05]  /*7890*/  BRA `(.L_x_4521) ;  /* 0x0000002000407947 */ /* 0x000fea0003800000 */
.L_x_4522:
        /* <DEDUP_REMOVED lines=92> */
.L_x_4540:
[----:B------:R-:W-:Y:S05]  /*7e60*/  BSYNC.RECONVERGENT B0 ;  /* 0x0000000000007941 */ /* 0x000fea0003800200 */
.L_x_4539:
        /* <DEDUP_REMOVED lines=84> */
.L_x_4542:
[----:B------:R-:W-:Y:S05]  /*83b0*/  BSYNC.RECONVERGENT B0 ;  /* 0x0000000000007941 */ /* 0x000fea0003800200 */
.L_x_4541:
        /* <DEDUP_REMOVED lines=84> */
.L_x_4544:
[----:B------:R-:W-:Y:S05]  /*8900*/  BSYNC.RECONVERGENT B0 ;  /* 0x0000000000007941 */ /* 0x000fea0003800200 */
.L_x_4543:
[----:B------:R4:W-:Y:S02]  /*8910*/  STS.128 [R117+0x2000], R16 ;  /* 0x0020001075007388 */ /* 0x0009e40000000c00 */
.L_x_4538:
[----:B------:R-:W-:Y:S05]  /*8920*/  BSYNC.RECONVERGENT B1 ;  /* 0x0000000000017941 */ /* 0x000fea0003800200 */
.L_x_4537:
        /* <DEDUP_REMOVED lines=90> */
.L_x_4546:
[----:B------:R-:W-:Y:S05]  /*8ed0*/  BSYNC.RECONVERGENT B0 ;  /* 0x0000000000007941 */ /* 0x000fea0003800200 */
.L_x_4545:
        /* <DEDUP_REMOVED lines=85> */
.L_x_4548:
[----:B------:R-:W-:Y:S05]  /*9430*/  BSYNC.RECONVERGENT B0 ;  /* 0x0000000000007941 */ /* 0x000fea0003800200 */
.L_x_4547:
        /* <DEDUP_REMOVED lines=84> */
.L_x_4550:
[----:B------:R-:W-:Y:S05]  /*9980*/  BSYNC.RECONVERGENT B0 ;  /* 0x0000000000007941 */ /* 0x000fea0003800200 */
.L_x_4549:
[----:B------:R4:W-:Y:S02]  /*9990*/  STS.128 [R117+0x2800], R16 ;  /* 0x0028001075007388 */ /* 0x0009e40000000c00 */
.L_x_4521:
[----:B------:R-:W-:Y:S05]  /*99a0*/  BSYNC.RECONVERGENT B2 ;  /* 0x0000000000027941 */ /* 0x000fea0003800200 */
.L_x_4517:
[----:B-12---:R-:W-:Y:S01]  /*99b0*/  IADD3 R3, PT, PT, R80, 0x40, -R85 ;  /* 0x0000004050037810 */ /* 0x006fe20007ffe855 */
[----:B---3--:R-:W-:Y:S01]  /*99c0*/  IMAD.WIDE.U32 R4, R86, 0x40, RZ ;  /* 0x0000004056047825 */ /* 0x008fe200078e00ff */
[----:B------:R-:W-:Y:S01]  /*99d0*/  SHF.L.U32 R0, R87, 0x6, RZ ;  /* 0x0000000657007819 */ /* 0x000fe200000006ff */
[----:B------:R-:W1:Y:S01]  /*99e0*/  LDC.64 R92, c[0x0][0x3c0] ;  /* 0x0000f000ff5c7b82 */ /* 0x000e620000000a00 */
[-C--:B------:R-:W-:Y:S01]  /*99f0*/  ISETP.GE.AND P2, PT, R36, R3.reuse, PT ;  /* 0x000000032400720c */ /* 0x080fe20003f46270 */
[----:B------:R-:W2:Y:S01]  /*9a00*/  LDCU.64 UR10, c[0x0][0x508] ;  /* 0x0000a100ff0a77ac */ /* 0x000ea20008000a00 */
[----:B------:R-:W-:Y:S02]  /*9a10*/  ISETP.GE.AND P3, PT, R118, R3, PT ;  /* 0x000000037600720c */ /* 0x000fe40003f66270 */
[----:B------:R-:W-:Y:S02]  /*9a20*/  SHF.L.U32 R94, R76, 0x5, RZ ;  /* 0x000000054c5e7819 */ /* 0x000fe400000006ff */
[----:B------:R-:W-:-:S02]  /*9a30*/  SHF.R.U32.HI R104, RZ, 0x1, R76 ;  /* 0x00000001ff687819 */ /* 0x000fc4000001164c */
[----:B------:R-:W-:Y:S01]  /*9a40*/  ISETP.GE.AND P1, PT, R36, R3, PT ;  /* 0x000000032400720c */ /* 0x000fe20003f26270 */
[----:B------:R-:W-:Y:S01]  /*9a50*/  IMAD.SHL.U32 R3, R76, 0x10, RZ ;  /* 0x000000104c037824 */ /* 0x000fe200078e00ff */
[----:B----4-:R-:W-:Y:S02]  /*9a60*/  LOP3.LUT R9, R94, 0xc0, RZ, 0xc0, !PT ;  /* 0x000000c05e097812 */ /* 0x010fe400078ec0ff */
[----:B------:R-:W-:Y:S02]  /*9a70*/  MOV R96, 0x20 ;  /* 0x0000002000607802 */ /* 0x000fe40000000f00 */
[----:B------:R-:W-:Y:S01]  /*9a80*/  @!P2 IADD3 R10, P0, PT, R108, R4, RZ ;  /* 0x000000046c0aa210 */ /* 0x000fe20007f1e0ff */
[----:B------:R-:W-:Y:S01]  /*9a90*/  @!P3 IMAD.MOV.U32 R106, RZ, RZ, R108 ;  /* 0x000000ffff6ab224 */ /* 0x000fe200078e006c */
[----:B------:R-:W-:Y:S01]  /*9aa0*/  LOP3.LUT R2, R9, 0x8, R76, 0xf8, !PT ;  /* 0x0000000809027812 */ /* 0x000fe200078ef84c */
[----:B------:R-:W-:Y:S01]  /*9ab0*/  @!P3 IMAD.MOV.U32 R111, RZ, RZ, R109 ;  /* 0x000000ffff6fb224 */ /* 0x000fe200078e006d */
[----:B------:R-:W-:-:S02]  /*9ac0*/  @!P2 IADD3.X R11, PT, PT, R107, R5, R0, P0, !PT ;  /* 0x000000056b0ba210 */ /* 0x000fc400007fe400 */
[----:B------:R-:W-:Y:S01]  /*9ad0*/  @!PT LDS RZ, [RZ] ;  /* 0x00000000fffff984 */ /* 0x000fe20000000800 */
[----:B------:R-:W-:Y:S01]  /*9ae0*/  @!PT LDS RZ, [RZ] ;  /* 0x00000000fffff984 */ /* 0x000fe20000000800 */
[----:B------:R-:W-:Y:S01]  /*9af0*/  @!PT LDS RZ, [RZ] ;  /* 0x00000000fffff984 */ /* 0x000fe20000000800 */
[----:B------:R-:W-:Y:S01]  /*9b00*/  @!P3 LDGSTS.E.BYPASS.LTC128B.128 [R117+0x3000], desc[UR6][R106.64] ;  /* 0x030000006a75bfae */ /* 0x000fe2000b981a06 */
[----:B------:R-:W-:Y:S02]  /*9b10*/  LOP3.LUT R5, R104, 0x8, RZ, 0xc0, !PT ;  /* 0x0000000868057812 */ /* 0x000fe400078ec0ff */
[----:B------:R-:W-:Y:S01]  /*9b20*/  LOP3.LUT R105, R3, 0x3e00, RZ, 0xc0, !PT ;  /* 0x00003e0003697812 */ /* 0x000fe200078ec0ff */
[----:B------:R-:W-:Y:S01]  /*9b30*/  @!P3 LDGSTS.E.BYPASS.LTC128B.128 [R117+0x4000], desc[UR6][R106.64+0x40] ;  /* 0x040000406a75bfae */ /* 0x000fe2000b981a06 */
[--C-:B------:R-:W-:Y:S01]  /*9b40*/  LOP3.LUT R4, R5, 0xc0, R94.reuse, 0xf8, !PT ;  /* 0x000000c005047812 */ /* 0x100fe200078ef85e */
[----:B-1----:R-:W-:Y:S01]  /*9b50*/  IMAD.WIDE.U32 R6, R92, 0x40, RZ ;  /* 0x000000405c067825 */ /* 0x002fe200078e00ff */
[----:B------:R-:W-:Y:S01]  /*9b60*/  LOP3.LUT R3, R3, 0x100, RZ, 0xc0, !PT ;  /* 0x0000010003037812 */ /* 0x000fe200078ec0ff */
[----:B------:R-:W-:Y:S01]  /*9b70*/  @!P3 LDGSTS.E.BYPASS.LTC128B.128 [R117+0x5000], desc[UR6][R106.64+0x80] ;  /* 0x050000806a75bfae */ /* 0x000fe2000b981a06 */
[--C-:B------:R-:W-:Y:S02]  /*9b80*/  LOP3.LUT R2, R2, 0x18, R77.reuse, 0x78, !PT ;  /* 0x0000001802027812 */ /* 0x100fe400078e784d */
[----:B------:R-:W-:Y:S01]  /*9b90*/  LOP3.LUT R77, R4, 0x18, R77, 0x78, !PT ;  /* 0x00000018044d7812 */ /* 0x000fe200078e784d */
[----:B------:R-:W-:Y:S01]  /*9ba0*/  @!P2 LDGSTS.E.BYPASS.LTC128B.128 [R117+0x3800], desc[UR6][R10.64] ;  /* 0x038000000a75afae */ /* 0x000fe2000b981a06 */
[----:B------:R-:W-:-:S02]  /*9bb0*/  LOP3.LUT R3, R3, 0x20, R94, 0xf8, !PT ;  /* 0x0000002003037812 */ /* 0x000fc400078ef85e */
[----:B------:R-:W-:Y:S01]  /*9bc0*/  LOP3.LUT R4, R105, 0x120, R94, 0xf8, !PT ;  /* 0x0000012069047812 */ /* 0x000fe200078ef85e */
[----:B------:R-:W-:Y:S01]  /*9bd0*/  @!P2 LDGSTS.E.BYPASS.LTC128B.128 [R117+0x4800], desc[UR6][R10.64+0x40] ;  /* 0x048000400a75afae */ /* 0x000fe2000b981a06 */
[----:B------:R-:W-:Y:S02]  /*9be0*/  SHF.L.U32 R0, R93, 0x6, RZ ;  /* 0x000000065d007819 */ /* 0x000fe400000006ff */
[----:B------:R-:W-:Y:S01]  /*9bf0*/  @!P1 IADD3 R6, P0, PT, R110, R6, RZ ;  /* 0x000000066e069210 */ /* 0x000fe20007f1e0ff */
[----:B------:R1:W-:Y:S01]  /*9c00*/  @!P2 LDGSTS.E.BYPASS.LTC128B.128 [R117+0x5800], desc[UR6][R10.64+0x80] ;  /* 0x058000800a75afae */ /* 0x0003e2000b981a06 */
[----:B------:R-:W-:Y:S02]  /*9c10*/  LOP3.LUT R2, R3, R2, RZ, 0xfc, !PT ;  /* 0x0000000203027212 */ /* 0x000fe400078efcff */
[----:B------:R-:W-:Y:S01]  /*9c20*/  LOP3.LUT R4, R4, R77, RZ, 0xfc, !PT ;  /* 0x0000004d04047212 */ /* 0x000fe200078efcff */
[----:B------:R-:W0:Y:S01]  /*9c30*/  LDGDEPBAR ;  /* 0x00000000000079af */ /* 0x000e220000000000 */
[----:B------:R-:W-:-:S02]  /*9c40*/  @!P1 IADD3.X R7, PT, PT, R109, R7, R0, P0, !PT ;  /* 0x000000076d079210 */ /* 0x000fc400007fe400 */
[----:B------:R-:W-:Y:S02]  /*9c50*/  LEA R90, R4, UR5, 0x1 ;  /* 0x00000005045a7c11 */ /* 0x000fe4000f8e08ff */
[----:B------:R-:W-:Y:S02]  /*9c60*/  LEA R89, R2, UR5, 0x1 ;  /* 0x0000000502597c11 */ /* 0x000fe4000f8e08ff */
[----:B------:R-:W-:Y:S02]  /*9c70*/  LOP3.LUT P0, R97, R76, 0x4, RZ, 0xc0, !PT ;  /* 0x000000044c617812 */ /* 0x000fe4000780c0ff */
[----:B------:R-:W-:Y:S02]  /*9c80*/  ISETP.NE.AND P6, PT, R88, 0x1, PT ;  /* 0x000000015800780c */ /* 0x000fe40003fc5270 */
[----:B------:R-:W-:-:S04]  /*9c90*/  SEL R82, R96, 0xffffffe0, !P0 ;  /* 0xffffffe060527807 */ /* 0x000fc80004000000 */
[----:B------:R-:W-:Y:S01]  /*9ca0*/  IADD3 R0, PT, PT, R89, R82, RZ ;  /* 0x0000005259007210 */ /* 0x000fe20007ffe0ff */
        /* <DEDUP_REMOVED lines=22> */
[----:B------:R-:W4:Y:S04]  /*9e10*/  LDSM.16.M88.4 R28, [R89+0x3000] ;  /* 0x00300000591c783b */ /* 0x000f280000000200 */
[----:B------:R-:W5:Y:S04]  /*9e20*/  LDSM.16.M88.4 R56, [R89+0x3400] ;  /* 0x003400005938783b */ /* 0x000f680000000200 */
[----:B------:R-:W2:Y:S04]  /*9e30*/  LDSM.16.M88.4 R48, [R89+0x3800] ;  /* 0x003800005930783b */ /* 0x000ea80000000200 */
[----:B-1----:R-:W1:Y:S04]  /*9e40*/  LDSM.16.M88.4 R8, [R89+0x3c00] ;  /* 0x003c00005908783b */ /* 0x002e680000000200 */
[----:B------:R-:W-:Y:S04]  /*9e50*/  LDSM.16.M88.4 R20, [R0+0x3000] ;  /* 0x003000000014783b */ /* 0x000fe80000000200 */
[----:B---3--:R-:W3:Y:S04]  /*9e60*/  LDSM.16.M88.4 R4, [R2] ;  /* 0x000000000204783b */ /* 0x008ee80000000200 */
[----:B------:R-:W3:Y:S04]  /*9e70*/  LDSM.16.M88.4 R16, [R0+0x3400] ;  /* 0x003400000010783b */ /* 0x000ee80000000200 */
[----:B------:R-:W-:Y:S04]  /*9e80*/  LDSM.16.M88.4 R64, [R90+0x1000] ;  /* 0x001000005a40783b */ /* 0x000fe80000000200 */
[----:B------:R-:W3:Y:S04]  /*9e90*/  LDSM.16.M88.4 R32, [R89+0x4000] ;  /* 0x004000005920783b */ /* 0x000ee80000000200 */
[----:B------:R-:W3:Y:S01]  /*9ea0*/  LDSM.16.M88.4 R60, [R0+0x3800] ;  /* 0x00380000003c783b */ /* 0x000ee20000000200 */
[C---:B----4-:R-:W-:Y:S03]  /*9eb0*/  HMMA.16816.F32 R12, R40.reuse, R28, RZ ;  /* 0x0000001c280c723c */ /* 0x050fe600000018ff */
[----:B------:R-:W-:Y:S04]  /*9ec0*/  LDSM.16.M88.4 R36, [R2+0x1000] ;  /* 0x001000000224783b */ /* 0x000fe80000000200 */
[----:B------:R-:W-:Y:S01]  /*9ed0*/  LDSM.16.M88.4 R72, [R0+0x4000] ;  /* 0x004000000048783b */ /* 0x000fe20000000200 */
[C---:B------:R-:W-:Y:S03]  /*9ee0*/  HMMA.16816.F32 R28, R40.reuse, R30, RZ ;  /* 0x0000001e281c723c */ /* 0x040fe600000018ff */
[----:B------:R-:W-:Y:S04]  /*9ef0*/  LDSM.16.M88.4 R68, [R89+0x4400] ;  /* 0x004400005944783b */ /* 0x000fe80000000200 */
[----:B------:R-:W0:Y:S01]  /*9f00*/  LDGDEPBAR ;  /* 0x00000000000079af */ /* 0x000e220000000000 */
[C---:B-----5:R-:W-:Y:S08]  /*9f10*/  HMMA.16816.F32 R24, R40.reuse, R56, RZ ;  /* 0x000000382818723c */ /* 0x060ff000000018ff */
[C---:B--2---:R-:W-:Y:S08]  /*9f20*/  HMMA.16816.F32 R52, R40.reuse, R48, RZ ;  /* 0x000000302834723c */ /* 0x044ff000000018ff */
[C---:B------:R-:W-:Y:S08]  /*9f30*/  HMMA.16816.F32 R56, R40.reuse, R58, RZ ;  /* 0x0000003a2838723c */ /* 0x040ff000000018ff */
[C---:B------:R-:W-:Y:S08]  /*9f40*/  HMMA.16816.F32 R48, R40.reuse, R50, RZ ;  /* 0x000000322830723c */ /* 0x040ff000000018ff */
[C---:B-1----:R-:W-:Y:S08]  /*9f50*/  HMMA.16816.F32 R44, R40.reuse, R8, RZ ;  /* 0x00000008282c723c */ /* 0x042ff000000018ff */
[----:B------:R-:W-:Y:S01]  /*9f60*/  HMMA.16816.F32 R40, R40, R10, RZ ;  /* 0x0000000a2828723c */ /* 0x000fe200000018ff */
[----:B------:R-:W1:Y:S07]  /*9f70*/  LDSM.16.M88.4 R8, [R0+0x3c00] ;  /* 0x003c00000008783b */ /* 0x000e6e0000000200 */
[C---:B---3--:R-:W-:Y:S08]  /*9f80*/  HMMA.16816.F32 R12, R4.reuse, R20, R12 ;  /* 0x00000014040c723c */ /* 0x048ff0000000180c */
        /* <DEDUP_REMOVED lines=29> */
[----:B------:R-:W-:-:S03]  /*a160*/  FMUL.FTZ R61, R14, UR11 ;  /* 0x0000000b0e3d7c20 */ /* 0x000fc60008410000 */
[----:B------:R-:W-:Y:S01]  /*a170*/  HMMA.16816.F32 R48, R64, R62, R48 ;  /* 0x0000003e4030723c */ /* 0x000fe20000001830 */
[----:B------:R-:W-:Y:S01]  /*a180*/  FMUL.FTZ R62, R15, UR11 ;  /* 0x0000000b0f3e7c20 */ /* 0x000fe20008410000 */
[----:B------:R-:W3:Y:S01]  /*a190*/  MUFU.TANH R3, R3 ;  /* 0x0000000300037308 */ /* 0x000ee20000002400 */
[----:B------:R-:W4:Y:S05]  /*a1a0*/  LDSM.16.M88.4 R12, [R89+0x5800] ;  /* 0x00580000590c783b */ /* 0x000f2a0000000200 */
[C---:B------:R-:W-:Y:S01]  /*a1b0*/  HMMA.16816.F32 R72, R36.reuse, R32, R24 ;  /* 0x000000202448723c */ /* 0x040fe20000001818 */
[----:B------:R-:W-:Y:S01]  /*a1c0*/  LDSM.16.M88.4 R24, [R0+0x5400] ;  /* 0x005400000018783b */ /* 0x000fe20000000200 */
[----:B------:R-:W1:Y:S06]  /*a1d0*/  MUFU.TANH R60, R60 ;  /* 0x0000003c003c7308 */ /* 0x000e6c0000002400 */
[----:B------:R-:W-:Y:S01]  /*a1e0*/  HMMA.16816.F32 R56, R36, R34, R56 ;  /* 0x000000222438723c */ /* 0x000fe20000001838 */
[----:B------:R-:W5:Y:S01]  /*a1f0*/  LDSM.16.M88.4 R32, [R0+0x4c00] ;  /* 0x004c00000020783b */ /* 0x000f620000000200 */
[----:B------:R-:W3:Y:S06]  /*a200*/  MUFU.TANH R61, R61 ;  /* 0x0000003d003d7308 */ /* 0x000eec0000002400 */
[----:B--2---:R-:W-:Y:S01]  /*a210*/  HMMA.16816.F32 R44, R64, R16, R44 ;  /* 0x00000010402c723c */ /* 0x004fe2000000182c */
[----:B------:R-:W-:Y:S01]  /*a220*/  FMUL.FTZ R16, R28, UR11 ;  /* 0x0000000b1c107c20 */ /* 0x000fe20008410000 */
[----:B------:R-:W-:Y:S01]  /*a230*/  FMUL.FTZ R17, R29, UR11 ;  /* 0x0000000b1d117c20 */ /* 0x000fe20008410000 */
[----:B------:R-:W2:Y:S05]  /*a240*/  MUFU.TANH R62, R62 ;  /* 0x0000003e003e7308 */ /* 0x000eaa0000002400 */
[C---:B-1----:R-:W-:Y:S03]  /*a250*/  HMMA.16816.F32 R68, R36.reuse, R4, R68 ;  /* 0x000000042444723c */ /* 0x042fe60000001844 */
[----:B------:R-:W1:Y:S05]  /*a260*/  MUFU.TANH R16, R16 ;  /* 0x0000001000107308 */ /* 0x000e6a0000002400 */
[----:B------:R-:W-:Y:S01]  /*a270*/  HMMA.16816.F32 R48, R36, R6, R48 ;  /* 0x000000062430723c */ /* 0x000fe20000001830 */
[----:B------:R-:W3:Y:S02]  /*a280*/  LDSM.16.M88.4 R4, [R89+0x5c00] ;  /* 0x005c00005904783b */ /* 0x000ee40000000200 */
[----:B------:R-:W1:Y:S05]  /*a290*/  MUFU.TANH R17, R17 ;  /* 0x0000001100117308 */ /* 0x000e6a0000002400 */
[----:B------:R-:W-:Y:S08]  /*a2a0*/  HMMA.16816.F32 R40, R64, R18, R40 ;  /* 0x000000124028723c */ /* 0x000ff00000001828 */
[C---:B----4-:R-:W-:Y:S08]  /*a2b0*/  HMMA.16816.F32 R68, R20.reuse, R12, R68 ;  /* 0x0000000c1444723c */ /* 0x050ff00000001844 */
[----:B------:R-:W-:Y:S01]  /*a2c0*/  HMMA.16816.F32 R48, R20, R14, R48 ;  /* 0x0000000e1430723c */ /* 0x000fe20000001830 */
[----:B------:R-:W4:Y:S07]  /*a2d0*/  LDSM.16.M88.4 R12, [R0+0x5c00] ;  /* 0x005c0000000c783b */ /* 0x000f2e0000000200 */
[----:B-----5:R-:W-:Y:S08]  /*a2e0*/  HMMA.16816.F32 R44, R36, R32, R44 ;  /* 0x00000020242c723c */ /* 0x020ff0000000182c */
[C---:B------:R-:W-:Y:S08]  /*a2f0*/  HMMA.16816.F32 R72, R20.reuse, R52, R72 ;  /* 0x000000341448723c */ /* 0x040ff00000001848 */
[----:B------:R-:W-:Y:S01]  /*a300*/  HMMA.16816.F32 R56, R20, R54, R56 ;  /* 0x000000361438723c */ /* 0x000fe20000001838 */
[----:B------:R5:W2:Y:S01]  /*a310*/  LDSM.16.M88.4 R52, [R0+0x5800] ;  /* 0x005800000034783b */ /* 0x000aa20000000200 */
[----:B------:R-:W-:-:S06]  /*a320*/  DEPBAR.LE SB0, 0x0 ;  /* 0x000080000000791a */ /* 0x000fcc0000000000 */
[----:B------:R-:W-:Y:S08]  /*a330*/  HMMA.16816.F32 R40, R36, R34, R40 ;  /* 0x000000222428723c */ /* 0x000ff00000001828 */
[----:B---3--:R-:W-:Y:S01]  /*a340*/  HMMA.16816.F32 R44, R20, R4, R44 ;  /* 0x00000004142c723c */ /* 0x008fe2000000182c */
[----:B------:R-:W-:-:S07]  /*a350*/  LOP3.LUT R5, R118, 0x7, RZ, 0xc0, !PT ;  /* 0x0000000776057812 */ /* 0x000fce00078ec0ff */
[----:B------:R-:W-:Y:S01]  /*a360*/  HMMA.16816.F32 R72, R8, R24, R72 ;  /* 0x000000180848723c */ /* 0x000fe20000001848 */
[----:B------:R-:W-:Y:S01]  /*a370*/  FMUL.FTZ R25, R30, UR11 ;  /* 0x0000000b1e197c20 */ /* 0x000fe20008410000 */
[----:B------:R-:W-:Y:S01]  /*a380*/  FMUL.FTZ R24, R31, UR11 ;  /* 0x0000000b1f187c20 */ /* 0x000fe20008410000 */
[----:B-----5:R-:W-:-:S04]  /*a390*/  LOP3.LUT R0, R104, 0x1f0, RZ, 0xc0, !PT ;  /* 0x000001f068007812 */ /* 0x020fc800078ec0ff */
[----:B------:R-:W3:Y:S01]  /*a3a0*/  MUFU.TANH R25, R25 ;  /* 0x0000001900197308 */ /* 0x000ee20000002400 */
[----:B------:R-:W-:Y:S01]  /*a3b0*/  HMMA.16816.F32 R40, R20, R6, R40 ;  /* 0x000000061428723c */ /* 0x000fe20000001828 */
[----:B------:R-:W-:-:S04]  /*a3c0*/  IADD3 R0, PT, PT, R5, R0, R78 ;  /* 0x0000000005007210 */ /* 0x000fc80007ffe04e */
[----:B------:R-:W-:Y:S02]  /*a3d0*/  IADD3 R0, PT, PT, R80, R0, -R113 ;  /* 0x0000000050007210 */ /* 0x000fe40007ffe871 */
[----:B------:R-:W1:Y:S01]  /*a3e0*/  MUFU.TANH R24, R24 ;  /* 0x0000001800187308 */ /* 0x000e620000002400 */
[C---:B------:R-:W-:Y:S01]  /*a3f0*/  HMMA.16816.F32 R56, R8.reuse, R26, R56 ;  /* 0x0000001a0838723c */ /* 0x040fe20000001838 */
[----:B------:R-:W-:Y:S02]  /*a400*/  IADD3 R5, PT, PT, R0, UR10, RZ ;  /* 0x0000000a00057c10 */ /* 0x000fe4000fffe0ff */
[----:B------:R-:W-:Y:S01]  /*a410*/  FMUL.FTZ R28, R72, UR11 ;  /* 0x0000000b481c7c20 */ /* 0x000fe20008410000 */
[----:B------:R-:W-:Y:S01]  /*a420*/  FMUL.FTZ R27, R73, UR11 ;  /* 0x0000000b491b7c20 */ /* 0x000fe20008410000 */
[----:B------:R-:W-:Y:S01]  /*a430*/  FMUL.FTZ R26, R74, UR11 ;  /* 0x0000000b4a1a7c20 */ /* 0x000fe20008410000 */
[----:B------:R-:W-:Y:S01]  /*a440*/  FMUL.FTZ R29, R75, UR11 ;  /* 0x0000000b4b1d7c20 */ /* 0x000fe20008410000 */
[C-C-:B------:R-:W-:Y:S01]  /*a450*/  VIADDMNMX R0, R5.reuse, 0x1, R80.reuse, PT ;  /* 0x0000000105007846 */ /* 0x140fe20003800150 */
[----:B----4-:R-:W-:Y:S01]  /*a460*/  HMMA.16816.F32 R44, R8, R12, R44 ;  /* 0x0000000c082c723c */ /* 0x010fe2000000182c */
[----:B------:R-:W4:Y:S01]  /*a470*/  MUFU.TANH R28, R28 ;  /* 0x0000001c001c7308 */ /* 0x000f220000002400 */
[----:B------:R-:W-:-:S06]  /*a480*/  VIADDMNMX R2, R5, 0x9, R80, PT ;  /* 0x0000000905027846 */ /* 0x000fcc0003800150 */
[C---:B--2---:R-:W-:Y:S01]  /*a490*/  HMMA.16816.F32 R68, R8.reuse, R52, R68 ;  /* 0x000000340844723c */ /* 0x044fe20000001844 */
[----:B------:R-:W2:Y:S02]  /*a4a0*/  MUFU.TANH R27, R27 ;  /* 0x0000001b001b7308 */ /* 0x000ea40000002400 */
[----:B------:R-:W-:Y:S01]  /*a4b0*/  FMUL.FTZ R30, R56, UR11 ;  /* 0x0000000b381e7c20 */ /* 0x000fe20008410000 */
[----:B------:R-:W-:Y:S01]  /*a4c0*/  FMUL.FTZ R31, R57, UR11 ;  /* 0x0000000b391f7c20 */ /* 0x000fe20008410000 */
[----:B------:R-:W-:Y:S01]  /*a4d0*/  FMUL.FTZ R18, R58, UR11 ;  /* 0x0000000b3a127c20 */ /* 0x000fe20008410000 */
[----:B------:R-:W-:Y:S02]  /*a4e0*/  FMUL.FTZ R4, R59, UR11 ;  /* 0x0000000b3b047c20 */ /* 0x000fe40008410000 */
[----:B------:R-:W-:Y:S01]  /*a4f0*/  HMMA.16816.F32 R48, R8, R54, R48 ;  /* 0x000000360830723c */ /* 0x000fe20000001830 */
[----:B------:R-:W1:Y:S02]  /*a500*/  MUFU.TANH R26, R26 ;  /* 0x0000001a001a7308 */ /* 0x000e640000002400 */
        /* <DEDUP_REMOVED lines=51> */
.L_x_4552:
        /* <DEDUP_REMOVED lines=60> */
.L_x_4553:
        /* <DEDUP_REMOVED lines=13> */
.L_x_4551:
[----:B------:R-:W-:Y:S01]  /*acd0*/  IMAD.SHL.U32 R6, R76, 0x2, RZ ;  /* 0x000000024c067824 */ /* 0x000fe200078e00ff */
[----:B------:R-:W3:Y:S01]  /*ace0*/  LDCU UR4, c[0x0][0x45c] ;  /* 0x00008b80ff0477ac */ /* 0x000ee20008000800 */
[----:B------:R-:W-:-:S03]  /*acf0*/  LOP3.LUT R91, R77, 0x120, R94, 0xf8, !PT ;  /* 0x000001204d5b7812 */ /* 0x000fc600078ef85e */
[----:B------:R-:W-:Y:S02]  /*ad00*/  LOP3.LUT R6, R6, 0x6, RZ, 0xc0, !PT ;  /* 0x0000000606067812 */ /* 0x000fe400078ec0ff */
[----:B------:R-:W-:Y:S02]  /*ad10*/  LEA R91, R91, UR5, 0x1 ;  /* 0x000000055b5b7c11 */ /* 0x000fe4000f8e08ff */
[----:B------:R-:W-:-:S03]  /*ad20*/  LOP3.LUT R15, R85, R6, RZ, 0xfc, !PT ;  /* 0x00000006550f7212 */ /* 0x000fc600078efcff */
[----:B------:R-:W-:Y:S02]  /*ad30*/  LDSM.16.MT88.4 R76, [R91+0x6000] ;  /* 0x006000005b4c783b */ /* 0x000fe40000004200 */
[C---:B--2---:R-:W-:Y:S02]  /*ad40*/  VIADD R9, R15.reuse, 0xffffffc0 ;  /* 0xffffffc00f097836 */ /* 0x044fe40000000000 */
[C---:B------:R-:W-:Y:S02]  /*ad50*/  VIADD R5, R15.reuse, 0xffffffc1 ;  /* 0xffffffc10f057836 */ /* 0x040fe40000000000 */
[----:B------:R-:W-:Y:S01]  /*ad60*/  VIADD R11, R15, 0xffffffd0 ;  /* 0xffffffd00f0b7836 */ /* 0x000fe20000000000 */
[----:B------:R-:W-:Y:S01]  /*ad70*/  ISETP.GE.AND P4, PT, R9, R0, PT ;  /* 0x000000000900720c */ /* 0x000fe20003f86270 */
[----:B-1----:R-:W-:Y:S01]  /*ad80*/  VIADD R41, R15, 0xffffffd8 ;  /* 0xffffffd80f297836 */ /* 0x002fe20000000000 */
[----:B------:R-:W-:Y:S01]  /*ad90*/  ISETP.GE.AND P3, PT, R9, R2, PT ;  /* 0x000000020900720c */ /* 0x000fe20003f66270 */
[----:B------:R-:W-:Y:S01]  /*ada0*/  VIADD R9, R15, 0xffffffc8 ;  /* 0xffffffc80f097836 */ /* 0x000fe20000000000 */
[----:B------:R-:W-:Y:S01]  /*adb0*/  ISETP.GE.AND P5, PT, R5, R0, PT ;  /* 0x000000000500720c */ /* 0x000fe20003fa6270 */
[----:B------:R-:W-:Y:S01]  /*adc0*/  VIADD R39, R15, 0xffffffd9 ;  /* 0xffffffd90f277836 */ /* 0x000fe20000000000 */
[----:B------:R-:W-:Y:S01]  /*add0*/  ISETP.GE.AND P2, PT, R5, R2, PT ;  /* 0x000000020500720c */ /* 0x000fe20003f46270 */
[----:B------:R-:W-:Y:S01]  /*ade0*/  VIADD R5, R15, 0xffffffc9 ;  /* 0xffffffc90f057836 */ /* 0x000fe20000000000 */
[-C--:B------:R-:W-:Y:S01]  /*adf0*/  ISETP.GE.AND P0, PT, R9, R0.reuse, PT ;  /* 0x000000000900720c */ /* 0x080fe20003f06270 */
[----:B------:R-:W-:Y:S01]  /*ae00*/  VIADD R37, R15, 0xffffffe0 ;  /* 0xffffffe00f257836 */ /* 0x000fe20000000000 */
[----:B------:R-:W-:Y:S01]  /*ae10*/  FSEL R3, R3, -INF , !P4 ;  /* 0xff80000003037808 */ /* 0x000fe20006000000 */
[----:B------:R-:W-:Y:S01]  /*ae20*/  VIADD R35, R15, 0xffffffe1 ;  /* 0xffffffe10f237836 */ /* 0x000fe20000000000 */
[----:B------:R-:W-:Y:S01]  /*ae30*/  FSEL R10, R61, -INF , !P3 ;  /* 0xff8000003d0a7808 */ /* 0x000fe20005800000 */
[----:B------:R-:W-:Y:S01]  /*ae40*/  VIADD R33, R15, 0xffffffe8 ;  /* 0xffffffe80f217836 */ /* 0x000fe20000000000 */
[----:B------:R-:W-:Y:S01]  /*ae50*/  ISETP.GE.AND P4, PT, R5, R0, PT ;  /* 0x000000000500720c */ /* 0x000fe20003f86270 */
[----:B------:R-:W-:Y:S01]  /*ae60*/  VIADD R23, R15, 0xfffffff0 ;  /* 0xfffffff00f177836 */ /* 0x000fe20000000000 */
[-C--:B------:R-:W-:Y:S01]  /*ae70*/  ISETP.GE.AND P3, PT, R5, R2.reuse, PT ;  /* 0x000000020500720c */ /* 0x080fe20003f66270 */
[----:B------:R-:W-:Y:S01]  /*ae80*/  VIADD R5, R15, 0xffffffd1 ;  /* 0xffffffd10f057836 */ /* 0x000fe20000000000 */
[----:B------:R-:W-:Y:S01]  /*ae90*/  ISETP.GE.AND P1, PT, R9, R2, PT ;  /* 0x000000020900720c */ /* 0x000fe20003f26270 */
[C---:B------:R-:W-:Y:S01]  /*aea0*/  VIADD R21, R15.reuse, 0xfffffff1 ;  /* 0xfffffff10f157836 */ /* 0x040fe20000000000 */
[----:B------:R-:W-:Y:S01]  /*aeb0*/  FSEL R9, R60, -INF , !P5 ;  /* 0xff8000003c097808 */ /* 0x000fe20006800000 */
[----:B------:R-:W-:Y:S01]  /*aec0*/  VIADD R19, R15, 0xfffffff8 ;  /* 0xfffffff80f137836 */ /* 0x000fe20000000000 */
[----:B------:R-:W-:-:S02]  /*aed0*/  ISETP.GE.AND P5, PT, R11, R0, PT ;  /* 0x000000000b00720c */ /* 0x000fc40003fa6270 */
[----:B------:R-:W-:Y:S02]  /*aee0*/  FSEL R13, R16, -INF , !P0 ;  /* 0xff800000100d7808 */ /* 0x000fe40004000000 */
[----:B------:R-:W-:Y:S02]  /*aef0*/  FSEL R62, R62, -INF , !P2 ;  /* 0xff8000003e3e7808 */ /* 0x000fe40005000000 */
[----:B------:R-:W-:Y:S02]  /*af00*/  ISETP.GE.AND P2, PT, R11, R2, PT ;  /* 0x000000020b00720c */ /* 0x000fe40003f46270 */
[-C--:B------:R-:W-:Y:S02]  /*af10*/  ISETP.GE.AND P0, PT, R5, R0.reuse, PT ;  /* 0x000000000500720c */ /* 0x080fe40003f06270 */
[----:B------:R-:W-:Y:S02]  /*af20*/  FSEL R17, R17, -INF , !P4 ;  /* 0xff80000011117808 */ /* 0x000fe40006000000 */
[----:B------:R-:W-:-:S02]  /*af30*/  ISETP.GE.AND P4, PT, R41, R0, PT ;  /* 0x000000002900720c */ /* 0x000fc40003f86270 */
[----:B------:R-:W-:Y:S02]  /*af40*/  FSEL R11, R28, -INF , !P5 ;  /* 0xff8000001c0b7808 */ /* 0x000fe40006800000 */
[----:B------:R-:W-:Y:S02]  /*af50*/  FMNMX3.FTZ R6, R3, R9, R13, !PT ;  /* 0x0000000903067276 */ /* 0x000fe4000781000d */
[----:B------:R-:W-:Y:S01]  /*af60*/  FSEL R8, R25, -INF , !P1 ;  /* 0xff80000019087808 */ /* 0x000fe20004800000 */
[----:B------:R-:W-:Y:S01]  /*af70*/  VIADD R25, R15, 0xffffffe9 ;  /* 0xffffffe90f197836 */ /* 0x000fe20000000000 */
[----:B------:R-:W-:Y:S01]  /*af80*/  ISETP.GE.AND P1, PT, R5, R2, PT ;  /* 0x000000020500720c */ /* 0x000fe20003f26270 */
[----:B------:R-:W-:Y:S01]  /*af90*/  VIADD R15, R15, 0xfffffff9 ;  /* 0xfffffff90f0f7836 */ /* 0x000fe20000000000 */
[----:B------:R-:W-:Y:S02]  /*afa0*/  ISETP.GE.AND P5, PT, R39, R0, PT ;  /* 0x000000002700720c */ /* 0x000fe40003fa6270 */
[----:B------:R-:W-:-:S02]  /*afb0*/  FSEL R27, R27, -INF , !P0 ;  /* 0xff8000001b1b7808 */ /* 0x000fc40004000000 */
[-C--:B------:R-:W-:Y:S02]  /*afc0*/  ISETP.GE.AND P0, PT, R37, R0.reuse, PT ;  /* 0x000000002500720c */ /* 0x080fe40003f06270 */
[----:B------:R-:W-:Y:S02]  /*afd0*/  FSEL R5, R30, -INF , !P4 ;  /* 0xff8000001e057808 */ /* 0x000fe40006000000 */
[----:B------:R-:W-:Y:S02]  /*afe0*/  FMNMX3.FTZ R6, R6, R17, R11, !PT ;  /* 0x0000001106067276 */ /* 0x000fe4000781000b */
[-C--:B------:R-:W-:Y:S02]  /*aff0*/  ISETP.GE.AND P4, PT, R35, R0.reuse, PT ;  /* 0x000000002300720c */ /* 0x080fe40003f86270 */
        /* <DEDUP_REMOVED lines=20> */
[----:B------:R-:W-:Y:S02]  /*b140*/  FSEL R26, R26, -INF , !P2 ;  /* 0xff8000001a1a7808 */ /* 0x000fe40005000000 */
[-C--:B------:R-:W-:Y:S02]  /*b150*/  ISETP.GE.AND P2, PT, R33, R2.reuse, PT ;  /* 0x000000022100720c */ /* 0x080fe40003f46270 */
[----:B------:R-:W-:Y:S02]  /*b160*/  ISETP.GE.AND P0, PT, R41, R2, PT ;  /* 0x000000022900720c */ /* 0x000fe40003f06270 */
[----:B------:R-:W-:Y:S01]  /*b170*/  FSEL R24, R24, -INF , !P3 ;  /* 0xff80000018187808 */ /* 0x000fe20005800000 */
[----:B------:R-:W-:Y:S01]  /*b180*/  LDSM.16.MT88.4 R40, [R91+0x8000] ;  /* 0x008000005b28783b */ /* 0x000fe20000004200 */
[----:B------:R-:W-:Y:S02]  /*b190*/  FMNMX3.FTZ R33, R10, R62, R8, !PT ;  /* 0x0000003e0a217276 */ /* 0x000fe40007810008 */
[----:B------:R-:W-:-:S02]  /*b1a0*/  FMNMX.FTZ R12, R119, R6, !PT ;  /* 0x00000006770c7209 */ /* 0x000fc40007810000 */
[----:B------:R-:W-:Y:S02]  /*b1b0*/  FSEL R6, R29, -INF , !P1 ;  /* 0xff8000001d067808 */ /* 0x000fe40004800000 */
[-C--:B------:R-:W-:Y:S01]  /*b1c0*/  ISETP.GE.AND P1, PT, R25, R2.reuse, PT ;  /* 0x000000021900720c */ /* 0x080fe20003f26270 */
[----:B------:R-:W1:Y:S01]  /*b1d0*/  SHFL.BFLY PT, R29, R12, 0x2, 0x1f ;  /* 0x0c401f000c1d7f89 */ /* 0x000e6200000e0000 */
[-C--:B------:R-:W-:Y:S02]  /*b1e0*/  ISETP.GE.AND P5, PT, R39, R2.reuse, PT ;  /* 0x000000022700720c */ /* 0x080fe40003fa6270 */
[----:B------:R-:W-:Y:S02]  /*b1f0*/  ISETP.GE.AND P4, PT, R37, R2, PT ;  /* 0x000000022500720c */ /* 0x000fe40003f86270 */
[----:B------:R-:W-:Y:S02]  /*b200*/  FSEL R18, R18, -INF , !P0 ;  /* 0xff80000012127808 */ /* 0x000fe40004000000 */
[----:B------:R-:W-:-:S02]  /*b210*/  FMNMX3.FTZ R25, R33, R24, R26, !PT ;  /* 0x0000001821197276 */ /* 0x000fc4000781001a */
[----:B------:R-:W-:Y:S01]  /*b220*/  ISETP.GE.AND P3, PT, R35, R2, PT ;  /* 0x000000022300720c */ /* 0x000fe20003f66270 */
[----:B------:R-:W-:Y:S01]  /*b230*/  IMAD.IADD R35, R82, 0x1, R91 ;  /* 0x0000000152237824 */ /* 0x000fe200078e025b */
[----:B------:R-:W-:Y:S02]  /*b240*/  FSEL R4, R4, -INF , !P5 ;  /* 0xff80000004047808 */ /* 0x000fe40006800000 */
[----:B------:R-:W-:Y:S02]  /*b250*/  FSEL R128, R128, -INF , !P4 ;  /* 0xff80000080807808 */ /* 0x000fe40006000000 */
[----:B------:R-:W-:Y:S01]  /*b260*/  FMNMX3.FTZ R25, R25, R6, R18, !PT ;  /* 0x0000000619197276 */ /* 0x000fe20007810012 */
[----:B------:R-:W-:Y:S01]  /*b270*/  LDSM.16.MT88.4 R68, [R35+0x6000] ;  /* 0x006000002344783b */ /* 0x000fe20000004200 */
[----:B------:R-:W-:Y:S02]  /*b280*/  ISETP.GE.AND P0, PT, R23, R2, PT ;  /* 0x000000021700720c */ /* 0x000fe40003f06270 */
[----:B------:R-:W-:Y:S01]  /*b290*/  FSEL R120, R120, -INF , !P3 ;  /* 0xff80000078787808 */ /* 0x000fe20005800000 */
[----:B------:R-:W-:Y:S01]  /*b2a0*/  LDSM.16.MT88.4 R52, [R35+0x7000] ;  /* 0x007000002334783b */ /* 0x000fe20000004200 */
[----:B------:R-:W-:-:S02]  /*b2b0*/  FSEL R126, R126, -INF , !P2 ;  /* 0xff8000007e7e7808 */ /* 0x000fc40005000000 */
[----:B------:R-:W-:Y:S02]  /*b2c0*/  FMNMX3.FTZ R25, R25, R4, R128, !PT ;  /* 0x0000000419197276 */ /* 0x000fe40007810080 */
[-C--:B------:R-:W-:Y:S02]  /*b2d0*/  ISETP.GE.AND P4, PT, R21, R2.reuse, PT ;  /* 0x000000021500720c */ /* 0x080fe40003f86270 */
[----:B------:R-:W-:Y:S01]  /*b2e0*/  ISETP.GE.AND P2, PT, R19, R2, PT ;  /* 0x000000021300720c */ /* 0x000fe20003f46270 */
[----:B------:R-:W-:Y:S01]  /*b2f0*/  LDSM.16.MT88.4 R20, [R91+0x7400] ;  /* 0x007400005b14783b */ /* 0x000fe20000004200 */
        /* <DEDUP_REMOVED lines=31> */
[----:B------:R-:W-:-:S02]  /*b4f0*/  FFMA.FTZ R121, R121, UR4, -R106 ;  /* 0x0000000479797c23 */ /* 0x000fc4000801086a */
[----:B------:R-:W2:Y:S01]  /*b500*/  MUFU.EX2 R98, R98 ;  /* 0x0000006200627308 */ /* 0x000ea20000000800 */
[----:B-1----:R-:W-:Y:S02]  /*b510*/  FMNMX.FTZ R3, R12, R7, !PT ;  /* 0x000000070c037209 */ /* 0x002fe40007810000 */
[----:B------:R-:W-:Y:S02]  /*b520*/  LDSM.16.MT88.4 R12, [R91+0x6400] ;  /* 0x006400005b0c783b */ /* 0x000fe40000004200 */
[C---:B------:R-:W-:Y:S01]  /*b530*/  FSETP.NEU.FTZ.AND P0, PT, R3.reuse, -INF , PT ;  /* 0xff8000000300780b */ /* 0x040fe20003f1d000 */
[----:B------:R-:W-:Y:S02]  /*b540*/  FMUL.FTZ R103, R3, UR4 ;  /* 0x0000000403677c20 */ /* 0x000fe40008410000 */
[----:B------:R-:W-:Y:S03]  /*b550*/  MUFU.EX2 R95, R95 ;  /* 0x0000005f005f7308 */ /* 0x000fe60000000800 */
[----:B------:R-:W-:-:S02]  /*b560*/  FSEL R103, R103, RZ, P0 ;  /* 0x000000ff67677208 */ /* 0x000fc40000000000 */
[----:B--2---:R-:W-:-:S03]  /*b570*/  F2FP.F16.F32.PACK_AB R48, R98, R99 ;  /* 0x000000636230723e */ /* 0x004fc600000000ff */
[----:B------:R-:W1:Y:S01]  /*b580*/  MUFU.EX2 R32, R32 ;  /* 0x0000002000207308 */ /* 0x000e620000000800 */
[--C-:B------:R-:W-:Y:S01]  /*b590*/  FFMA.FTZ R111, R10, UR4, -R103.reuse ;  /* 0x000000040a6f7c23 */ /* 0x100fe20008010867 */
        /* <DEDUP_REMOVED lines=13> */
[----:B------:R-:W-:Y:S01]  /*b670*/  LDSM.16.MT88.4 R16, [R35+0x7400] ;  /* 0x007400002310783b */ /* 0x000fe20000004200 */
[----:B------:R-:W3:Y:S01]  /*b680*/  MUFU.EX2 R94, R94 ;  /* 0x0000005e005e7308 */ /* 0x000ee20000000800 */
[----:B-1----:R-:W-:Y:S01]  /*b690*/  F2FP.F16.F32.PACK_AB R50, R32, R95 ;  /* 0x0000005f2032723e */ /* 0x002fe200000000ff */
[----:B------:R-:W-:Y:S01]  /*b6a0*/  FFMA.FTZ R100, R100, UR4, -R103 ;  /* 0x0000000464647c23 */ /* 0x000fe20008010867 */
[----:B------:R-:W-:-:S04]  /*b6b0*/  FADD.FTZ R98, R99, R98 ;  /* 0x0000006263627221 */ /* 0x000fc80000010000 */
[----:B------:R-:W-:Y:S01]  /*b6c0*/  FADD.FTZ R95, R95, R98 ;  /* 0x000000625f5f7221 */ /* 0x000fe20000010000 */
[----:B------:R-:W-:Y:S03]  /*b6d0*/  MUFU.EX2 R34, R34 ;  /* 0x0000002200227308 */ /* 0x000fe60000000800 */
[----:B------:R-:W-:-:S05]  /*b6e0*/  FADD.FTZ R32, R32, R95 ;  /* 0x0000005f20207221 */ /* 0x000fca0000010000 */
[----:B------:R-:W1:Y:S01]  /*b6f0*/  MUFU.EX2 R33, R33 ;  /* 0x0000002100217308 */ /* 0x000e620000000800 */
[----:B---3--:R-:W-:Y:S01]  /*b700*/  F2FP.F16.F32.PACK_AB R49, R94, R111 ;  /* 0x0000006f5e31723e */ /* 0x008fe200000000ff */
[----:B------:R-:W-:-:S06]  /*b710*/  FADD.FTZ R111, R111, R94 ;  /* 0x0000005e6f6f7221 */ /* 0x000fcc0000010000 */
[----:B------:R-:W-:Y:S08]  /*b720*/  MUFU.EX2 R29, R29 ;  /* 0x0000001d001d7308 */ /* 0x000ff00000000800 */
[----:B------:R-:W3:Y:S01]  /*b730*/  MUFU.EX2 R28, R28 ;  /* 0x0000001c001c7308 */ /* 0x000ee20000000800 */
[----:B-1----:R-:W-:-:S07]  /*b740*/  F2FP.F16.F32.PACK_AB R51, R33, R34 ;  /* 0x000000222133723e */ /* 0x002fce00000000ff */
[----:B------:R-:W-:Y:S01]  /*b750*/  MUFU.EX2 R27, R27 ;  /* 0x0000001b001b7308 */ /* 0x000fe20000000800 */
[C---:B------:R-:W-:Y:S07]  /*b760*/  HMMA.16816.F32 R72, R48.reuse, R68, RZ ;  /* 0x000000443048723c */ /* 0x040fee00000018ff */
[----:B------:R-:W1:Y:S01]  /*b770*/  MUFU.EX2 R26, R5 ;  /* 0x00000005001a7308 */ /* 0x000e620000000800 */
[----:B------:R-:W-:Y:S01]  /*b780*/  HMMA.16816.F32 R68, R48, R70, RZ ;  /* 0x000000463044723c */ /* 0x000fe200000018ff */
[----:B---3--:R-:W-:Y:S01]  /*b790*/  F2FP.F16.F32.PACK_AB R4, R28, R29 ;  /* 0x0000001d1c04723e */ /* 0x008fe200000000ff */
[----:B------:R-:W-:-:S04]  /*b7a0*/  FADD.FTZ R29, R29, R32 ;  /* 0x000000201d1d7221 */ /* 0x000fc80000010000 */
[----:B------:R-:W-:Y:S01]  /*b7b0*/  FADD.FTZ R28, R28, R29 ;  /* 0x0000001d1c1c7221 */ /* 0x000fe20000010000 */
[----:B------:R-:W-:Y:S01]  /*b7c0*/  MUFU.EX2 R31, R31 ;  /* 0x0000001f001f7308 */ /* 0x000fe20000000800 */
[C---:B------:R-:W-:Y:S07]  /*b7d0*/  HMMA.16816.F32 R80, R48.reuse, R76, RZ ;  /* 0x0000004c3050723c */ /* 0x040fee00000018ff */
[----:B------:R-:W3:Y:S01]  /*b7e0*/  MUFU.EX2 R30, R30 ;  /* 0x0000001e001e7308 */ /* 0x000ee20000000800 */
[----:B-1----:R-:W-:Y:S01]  /*b7f0*/  F2FP.F16.F32.PACK_AB R6, R26, R27 ;  /* 0x0000001b1a06723e */ /* 0x002fe200000000ff */
[----:B------:R-:W-:Y:S01]  /*b800*/  HMMA.16816.F32 R76, R48, R78, RZ ;  /* 0x0000004e304c723c */ /* 0x000fe200000018ff */
[----:B------:R-:W-:-:S04]  /*b810*/  FADD.FTZ R27, R27, R28 ;  /* 0x0000001c1b1b7221 */ /* 0x000fc80000010000 */
[----:B------:R-:W-:Y:S01]  /*b820*/  FADD.FTZ R26, R26, R27 ;  /* 0x0000001b1a1a7221 */ /* 0x000fe20000010000 */
[----:B------:R-:W-:Y:S02]  /*b830*/  MUFU.EX2 R25, R25 ;  /* 0x0000001900197308 */ /* 0x000fe40000000800 */
[C---:B--2---:R-:W-:Y:S06]  /*b840*/  HMMA.16816.F32 R64, R48.reuse, R60, RZ ;  /* 0x0000003c3040723c */ /* 0x044fec00000018ff */
        /* <DEDUP_REMOVED lines=16> */
[----:B------:R-:W-:Y:S06]  /*b950*/  HMMA.16816.F32 R40, R48, R42, RZ ;  /* 0x0000002a3028723c */ /* 0x000fec00000018ff */
[----:B------:R-:W-:Y:S02]  /*b960*/  MUFU.EX2 R101, R101 ;  /* 0x0000006500657308 */ /* 0x000fe40000000800 */
[C---:B------:R-:W-:Y:S06]  /*b970*/  HMMA.16816.F32 R80, R4.reuse, R12, R80 ;  /* 0x0000000c0450723c */ /* 0x040fec0000001850 */
[----:B------:R-:W-:Y:S02]  /*b980*/  MUFU.EX2 R100, R100 ;  /* 0x0000006400647308 */ /* 0x000fe40000000800 */
[C---:B------:R-:W-:Y:S01]  /*b990*/  HMMA.16816.F32 R76, R4.reuse, R14, R76 ;  /* 0x0000000e044c723c */ /* 0x040fe2000000184c */
[----:B------:R-:W3:Y:S07]  /*b9a0*/  LDSM.16.MT88.4 R12, [R91+0x8400] ;  /* 0x008400005b0c783b */ /* 0x000eee0000004200 */
[----:B------:R-:W-:Y:S01]  /*b9b0*/  HMMA.16816.F32 R60, R4, R22, R60 ;  /* 0x00000016043c723c */ /* 0x000fe2000000183c */
[--C-:B------:R-:W-:Y:S01]  /*b9c0*/  FFMA.FTZ R22, R127, UR4, -R106.reuse ;  /* 0x000000047f167c23 */ /* 0x100fe2000801086a */
[----:B------:R-:W-:Y:S01]  /*b9d0*/  FFMA.FTZ R23, R131, UR4, -R106 ;  /* 0x0000000483177c23 */ /* 0x000fe2000801086a */
[----:B------:R-:W-:-:S04]  /*b9e0*/  FFMA.FTZ R127, R128, UR4, -R103 ;  /* 0x00000004807f7c23 */ /* 0x000fc80008010867 */
[----:B------:R-:W-:Y:S01]  /*b9f0*/  MUFU.EX2 R22, R22 ;  /* 0x0000001600167308 */ /* 0x000fe20000000800 */
[C---:B-1----:R-:W-:Y:S07]  /*ba00*/  HMMA.16816.F32 R44, R48.reuse, R8, RZ ;  /* 0x00000008302c723c */ /* 0x042fee00000018ff */
[----:B------:R-:W-:Y:S01]  /*ba10*/  MUFU.EX2 R23, R23 ;  /* 0x0000001700177308 */ /* 0x000fe20000000800 */
[----:B------:R-:W-:Y:S01]  /*ba20*/  HMMA.16816.F32 R48, R48, R10, RZ ;  /* 0x0000000a3030723c */ /* 0x000fe200000018ff */
[----:B------:R-:W1:Y:S06]  /*ba30*/  LDSM.16.MT88.4 R8, [R35+0x8400] ;  /* 0x008400002308783b */ /* 0x000e6c0000004200 */
[----:B------:R-:W4:Y:S01]  /*ba40*/  MUFU.EX2 R127, R127 ;  /* 0x0000007f007f7308 */ /* 0x000f220000000800 */
        /* <DEDUP_REMOVED lines=8> */
[----:B------:R-:W5:Y:S01]  /*bad0*/  MUFU.EX2 R20, R20 ;  /* 0x0000001400147308 */ /* 0x000f620000000800 */
[C---:B---3--:R-:W-:Y:S07]  /*bae0*/  HMMA.16816.F32 R36, R4.reuse, R12, R36 ;  /* 0x0000000c0424723c */ /* 0x048fee0000001824 */
[----:B------:R-:W3:Y:S01]  /*baf0*/  MUFU.EX2 R124, R124 ;  /* 0x0000007c007c7308 */ /* 0x000ee20000000800 */
[C---:B------:R-:W-:Y:S01]  /*bb00*/  HMMA.16816.F32 R40, R4.reuse, R14, R40 ;  /* 0x0000000e0428723c */ /* 0x040fe20000001828 */
[----:B------:R-:W3:Y:S06]  /*bb10*/  LDSM.16.MT88.4 R12, [R91+0x6800] ;  /* 0x006800005b0c783b */ /* 0x000eec0000004200 */
[----:B------:R-:W-:Y:S01]  /*bb20*/  MUFU.EX2 R106, R106 ;  /* 0x0000006a006a7308 */ /* 0x000fe20000000800 */
[C---:B------:R-:W-:Y:S01]  /*bb30*/  HMMA.16816.F32 R52, R4.reuse, R18, R52 ;  /* 0x000000120434723c */ /* 0x040fe20000001834 */
[----:B------:R-:W-:Y:S06]  /*bb40*/  LDSM.16.MT88.4 R16, [R91+0x6c00] ;  /* 0x006c00005b10783b */ /* 0x000fec0000004200 */
[----:B------:R-:W3:Y:S01]  /*bb50*/  MUFU.EX2 R119, R119 ;  /* 0x0000007700777308 */ /* 0x000ee20000000800 */
[C---:B-1----:R-:W-:Y:S08]  /*bb60*/  HMMA.16816.F32 R44, R4.reuse, R8, R44 ;  /* 0x00000008042c723c */ /* 0x042ff0000000182c */
[----:B------:R-:W-:Y:S01]  /*bb70*/  HMMA.16816.F32 R48, R4, R10, R48 ;  /* 0x0000000a0430723c */ /* 0x000fe20000001830 */
[----:B------:R-:W1:Y:S01]  /*bb80*/  LDSM.16.MT88.4 R8, [R35+0x6800] ;  /* 0x006800002308783b */ /* 0x000e620000004200 */
[----:B--2---:R-:W-:Y:S01]  /*bb90*/  F2FP.F16.F32.PACK_AB R4, R122, R129 ;  /* 0x000000817a04723e */ /* 0x004fe200000000ff */
[----:B------:R-:W-:Y:S01]  /*bba0*/  FADD.FTZ R129, R129, R26 ;  /* 0x0000001a81817221 */ /* 0x000fe20000010000 */
[----:B----4-:R-:W-:-:S02]  /*bbb0*/  F2FP.F16.F32.PACK_AB R5, R120, R127 ;  /* 0x0000007f7805723e */ /* 0x010fc400000000ff */
[----:B------:R-:W-:Y:S01]  /*bbc0*/  F2FP.F16.F32.PACK_AB R6, R22, R23 ;  /* 0x000000171606723e */ /* 0x000fe200000000ff */
[----:B------:R-:W-:Y:S01]  /*bbd0*/  FADD.FTZ R122, R122, R129 ;  /* 0x000000817a7a7221 */ /* 0x000fe20000010000 */
        /* <DEDUP_REMOVED lines=58> */
[----:B------:R-:W-:Y:S01]  /*bf80*/  IMAD.MOV.U32 R121, RZ, RZ, -0x1 ;  /* 0xffffffffff797424 */ /* 0x000fe200078e00ff */
        /* <DEDUP_REMOVED lines=67> */
.L_x_4555:
[----:B------:R-:W-:Y:S01]  /*c3c0*/  UMOV UR8, URZ ;  /* 0x000000ff00087c82 */ /* 0x000fe20008000000 */
[----:B------:R-:W-:Y:S01]  /*c3d0*/  IMAD.SHL.U32 R4, R92, 0x40, RZ ;  /* 0x000000405c047824 */ /* 0x000fe200078e00ff */
[----:B------:R-:W-:-:S05]  /*c3e0*/  IADD3 R5, P0, PT, RZ, -UR8, RZ ;  /* 0x80000008ff057c10 */ /* 0x000fca000ff1e0ff */
[----:B------:R-:W-:-:S05]  /*c3f0*/  IMAD.X R4, RZ, RZ, ~R4, P0 ;  /* 0x000000ffff047224 */ /* 0x000fca00000e0e04 */
[----:B------:R-:W-:-:S04]  /*c400*/  SHF.R.S64 R5, R5, 0x1f, R4 ;  /* 0x0000001f05057819 */ /* 0x000fc80000001004 */
[----:B------:R-:W-:-:S04]  /*c410*/  IADD3 R110, P0, PT, R5, R110, RZ ;  /* 0x0000006e056e7210 */ /* 0x000fc80007f1e0ff */
[----:B------:R-:W-:-:S09]  /*c420*/  LEA.HI.X.SX32 R109, R4, R109, 0x1, P0 ;  /* 0x0000006d046d7211 */ /* 0x000fd200000f0eff */
.L_x_4556:
[----:B------:R-:W-:Y:S01]  /*c430*/  LEA R8, P0, R92, R110, 0x6 ;  /* 0x0000006e5c087211 */ /* 0x000fe200078030ff */
[----:B------:R-:W-:-:S03]  /*c440*/  IMAD.MOV.U32 R111, RZ, RZ, R109 ;  /* 0x000000ffff6f7224 */ /* 0x000fc600078e006d */
[----:B------:R-:W-:Y:S02]  /*c450*/  LEA.HI.X R9, R92, R109, R93, 0x6, P0 ;  /* 0x0000006d5c097211 */ /* 0x000fe400000f345d */
[----:B------:R-:W-:Y:S01]  /*c460*/  @!PT LDS RZ, [RZ] ;  /* 0x00000000fffff984 */ /* 0x000fe20000000800 */
[----:B------:R-:W-:Y:S01]  /*c470*/  @!PT LDS RZ, [RZ] ;  /* 0x00000000fffff984 */ /* 0x000fe20000000800 */
[----:B------:R-:W-:Y:S01]  /*c480*/  @!PT LDS RZ, [RZ] ;  /* 0x00000000fffff984 */ /* 0x000fe20000000800 */
        /* <DEDUP_REMOVED lines=8> */
[----:B------:R-:W-:Y:S04]  /*c510*/  LDGSTS.E.BYPASS.LTC128B.128 [R117+0x7800], desc[UR6][R8.64+0x40] ;  /* 0x0780004008757fae */ /* 0x000fe8000b981a06 */
[----:B------:R1:W-:Y:S04]  /*c520*/  LDGSTS.E.BYPASS.LTC128B.128 [R117+0x8800], desc[UR6][R8.64+0x80] ;  /* 0x0880008008757fae */ /* 0x0003e8000b981a06 */
[----:B------:R-:W-:Y:S04]  /*c530*/  LDSM.16.M88.4 R92, [R90] ;  /* 0x000000005a5c783b */ /* 0x000fe80000000200 */
[----:B------:R-:W2:Y:S04]  /*c540*/  LDSM.16.M88.4 R20, [R89+0x3000] ;  /* 0x003000005914783b */ /* 0x000ea80000000200 */
[----:B------:R-:W3:Y:S04]  /*c550*/  LDSM.16.M88.4 R12, [R89+0x3400] ;  /* 0x00340000590c783b */ /* 0x000ee80000000200 */
[----:B------:R-:W1:Y:S04]  /*c560*/  LDSM.16.M88.4 R4, [R89+0x3800] ;  /* 0x003800005904783b */ /* 0x000e680000000200 */
[----:B------:R-:W4:Y:S04]  /*c570*/  LDSM.16.M88.4 R100, [R89+0x3c00] ;  /* 0x003c00005964783b */ /* 0x000f280000000200 */
[----:B------:R-:W-:Y:S04]  /*c580*/  LDSM.16.M88.4 R28, [R106] ;  /* 0x000000006a1c783b */ /* 0x000fe80000000200 */
[----:B------:R-:W5:Y:S04]  /*c590*/  LDSM.16.M88.4 R32, [R85+0x3000] ;  /* 0x003000005520783b */ /* 0x000f680000000200 */
[----:B------:R-:W5:Y:S04]  /*c5a0*/  LDSM.16.M88.4 R128, [R85+0x3400] ;  /* 0x003400005580783b */ /* 0x000f680000000200 */
[----:B------:R-:W-:Y:S04]  /*c5b0*/  LDSM.16.M88.4 R132, [R89+0x5800] ;  /* 0x005800005984783b */ /* 0x000fe80000000200 */
[----:B------:R-:W0:Y:S01]  /*c5c0*/  LDGDEPBAR ;  /* 0x00000000000079af */ /* 0x000e220000000000 */
[C---:B--2---:R-:W-:Y:S08]  /*c5d0*/  HMMA.16816.F32 R24, R92.reuse, R20, RZ ;  /* 0x000000145c18723c */ /* 0x044ff000000018ff */
[C---:B------:R-:W-:Y:S08]  /*c5e0*/  HMMA.16816.F32 R20, R92.reuse, R22, RZ ;  /* 0x000000165c14723c */ /* 0x040ff000000018ff */
[C---:B---3--:R-:W-:Y:S08]  /*c5f0*/  HMMA.16816.F32 R16, R92.reuse, R12, RZ ;  /* 0x0000000c5c10723c */ /* 0x048ff000000018ff */
[C---:B-1----:R-:W-:Y:S08]  /*c600*/  HMMA.16816.F32 R8, R92.reuse, R4, RZ ;  /* 0x000000045c08723c */ /* 0x042ff000000018ff */
        /* <DEDUP_REMOVED lines=46> */
[C---:B------:R-:W-:Y:S01]  /*c8f0*/  HMMA.16816.F32 R92, R128.reuse, R102, R92 ;  /* 0x00000066805c723c */ /* 0x040fe2000000185c */
[----:B------:R-:W-:Y:S07]  /*c900*/  LDSM.16.M88.4 R100, [R85+0x5400] ;  /* 0x005400005564783b */ /* 0x000fee0000000200 */
[C---:B------:R-:W-:Y:S08]  /*c910*/  HMMA.16816.F32 R4, R128.reuse, R134, R4 ;  /* 0x000000868004723c */ /* 0x040ff00000001804 */
[C---:B-1----:R-:W-:Y:S08]  /*c920*/  HMMA.16816.F32 R24, R128.reuse, R32, R24 ;  /* 0x000000208018723c */ /* 0x042ff00000001818 */
[C---:B------:R-:W-:Y:S01]  /*c930*/  HMMA.16816.F32 R20, R128.reuse, R34, R20 ;  /* 0x000000228014723c */ /* 0x040fe20000001814 */
[----:B------:R-:W1:Y:S07]  /*c940*/  LDSM.16.M88.4 R32, [R106+0x2000] ;  /* 0x002000006a20783b */ /* 0x000e6e0000000200 */
[C---:B----4-:R-:W-:Y:S08]  /*c950*/  HMMA.16816.F32 R16, R128.reuse, R28, R16 ;  /* 0x0000001c8010723c */ /* 0x050ff00000001810 */
[----:B------:R-:W-:Y:S01]  /*c960*/  HMMA.16816.F32 R12, R128, R30, R12 ;  /* 0x0000001e800c723c */ /* 0x000fe2000000180c */
[----:B------:R-:W2:Y:S11]  /*c970*/  LDSM.16.M88.4 R28, [R85+0x5000] ;  /* 0x00500000551c783b */ /* 0x000eb60000000200 */
[C---:B-1----:R-:W-:Y:S01]  /*c980*/  HMMA.16816.F32 R16, R32.reuse, R100, R16 ;  /* 0x000000642010723c */ /* 0x042fe20000001810 */
[----:B------:R-:W1:Y:S07]  /*c990*/  S2R R100, SR_TID.X ;  /* 0x0000000000647919 */ /* 0x000e6e0000002100 */
[C---:B------:R-:W-:Y:S08]  /*c9a0*/  HMMA.16816.F32 R12, R32.reuse, R102, R12 ;  /* 0x00000066200c723c */ /* 0x040ff0000000180c */
[----:B--2---:R-:W-:Y:S03]  /*c9b0*/  HMMA.16816.F32 R24, R32, R28, R24 ;  /* 0x0000001c2018723c */ /* 0x004fe60000001818 */
[----:B------:R-:W-:Y:S01]  /*c9c0*/  FMUL.FTZ R89, R16, UR11 ;  /* 0x0000000b10597c20 */ /* 0x000fe20008410000 */
[----:B------:R-:W-:Y:S01]  /*c9d0*/  FMUL.FTZ R16, R17, UR11 ;  /* 0x0000000b11107c20 */ /* 0x000fe20008410000 */
[----:B------:R-:W-:Y:S01]  /*c9e0*/  FMUL.FTZ R17, R19, UR11 ;  /* 0x0000000b13117c20 */ /* 0x000fe20008410000 */
[----:B------:R-:W-:-:S02]  /*c9f0*/  FMUL.FTZ R18, R18, UR11 ;  /* 0x0000000b12127c20 */ /* 0x000fc40008410000 */
[----:B------:R-:W-:Y:S01]  /*ca00*/  HMMA.16816.F32 R20, R32, R30, R20 ;  /* 0x0000001e2014723c */ /* 0x000fe20000001814 */
[----:B------:R-:W-:Y:S02]  /*ca10*/  MUFU.TANH R89, R89 ;  /* 0x0000005900597308 */ /* 0x000fe40000002400 */
[----:B------:R-:W-:Y:S01]  /*ca20*/  FMUL.FTZ R19, R12, UR11 ;  /* 0x0000000b0c137c20 */ /* 0x000fe20008410000 */
[----:B------:R-:W-:-:S05]  /*ca30*/  FMUL.FTZ R90, R14, UR11 ;  /* 0x0000000b0e5a7c20 */ /* 0x000fca0008410000 */
[----:B------:R-:W-:Y:S02]  /*ca40*/  MUFU.TANH R16, R16 ;  /* 0x0000001000107308 */ /* 0x000fe40000002400 */
[----:B------:R-:W-:Y:S01]  /*ca50*/  FMUL.FTZ R28, R24, UR11 ;  /* 0x0000000b181c7c20 */ /* 0x000fe20008410000 */
[----:B------:R-:W-:Y:S01]  /*ca60*/  FMUL.FTZ R29, R25, UR11 ;  /* 0x0000000b191d7c20 */ /* 0x000fe20008410000 */
[----:B------:R-:W-:Y:S01]  /*ca70*/  FMUL.FTZ R30, R26, UR11 ;  /* 0x0000000b1a1e7c20 */ /* 0x000fe20008410000 */
[----:B------:R-:W-:Y:S02]  /*ca80*/  FMUL.FTZ R31, R27, UR11 ;  /* 0x0000000b1b1f7c20 */ /* 0x000fe40008410000 */
[----:B------:R-:W2:Y:S01]  /*ca90*/  LDSM.16.M88.4 R24, [R85+0x5800] ;  /* 0x005800005518783b */ /* 0x000ea20000000200 */
[----:B------:R-:W3:Y:S02]  /*caa0*/  MUFU.TANH R28, R28 ;  /* 0x0000001c001c7308 */ /* 0x000ee40000002400 */
[----:B------:R-:W-:Y:S01]  /*cab0*/  FMUL.FTZ R20, R20, UR11 ;  /* 0x0000000b14147c20 */ /* 0x000fe20008410000 */
[----:B------:R-:W-:Y:S01]  /*cac0*/  FMUL.FTZ R21, R21, UR11 ;  /* 0x0000000b15157c20 */ /* 0x000fe20008410000 */
[----:B------:R-:W-:Y:S01]  /*cad0*/  FMUL.FTZ R22, R22, UR11 ;  /* 0x0000000b16167c20 */ /* 0x000fe20008410000 */
[----:B------:R-:W-:-:S03]  /*cae0*/  FMUL.FTZ R23, R23, UR11 ;  /* 0x0000000b17177c20 */ /* 0x000fc60008410000 */
[----:B------:R-:W-:Y:S08]  /*caf0*/  MUFU.TANH R29, R29 ;  /* 0x0000001d001d7308 */ /* 0x000ff00000002400 */
[----:B------:R-:W4:Y:S08]  /*cb00*/  MUFU.TANH R30, R30 ;  /* 0x0000001e001e7308 */ /* 0x000f300000002400 */
[----:B------:R-:W5:Y:S08]  /*cb10*/  MUFU.TANH R31, R31 ;  /* 0x0000001f001f7308 */ /* 0x000f700000002400 */
[----:B------:R-:W5:Y:S01]  /*cb20*/  MUFU.TANH R20, R20 ;  /* 0x0000001400147308 */ /* 0x000f620000002400 */
[----:B--2---:R-:W-:Y:S01]  /*cb30*/  HMMA.16816.F32 R8, R32, R24, R8 ;  /* 0x000000182008723c */ /* 0x004fe20000001808 */
[----:B------:R-:W-:Y:S01]  /*cb40*/  FMUL.FTZ R24, R13, UR11 ;  /* 0x0000000b0d187c20 */ /* 0x000fe20008410000 */
[----:B------:R-:W-:-:S05]  /*cb50*/  FMUL.FTZ R25, R15, UR11 ;  /* 0x0000000b0f197c20 */ /* 0x000fca0008410000 */
[----:B------:R-:W-:Y:S01]  /*cb60*/  MUFU.TANH R21, R21 ;  /* 0x0000001500157308 */ /* 0x000fe20000002400 */
[----:B------:R-:W2:Y:S01]  /*cb70*/  LDSM.16.M88.4 R12, [R85+0x5c00] ;  /* 0x005c0000550c783b */ /* 0x000ea20000000200 */
[----:B------:R-:W-:-:S04]  /*cb80*/  DEPBAR.LE SB0, 0x0 ;  /* 0x000080000000791a */ /* 0x000fc80000000000 */
[----:B------:R-:W-:Y:S02]  /*cb90*/  HMMA.16816.F32 R4, R32, R26, R4 ;  /* 0x0000001a2004723c */ /* 0x000fe40000001804 */
[----:B------:R-:W5:Y:S04]  /*cba0*/  MUFU.TANH R22, R22 ;  /* 0x0000001600167308 */ /* 0x000f680000002400 */
[----:B------:R-:W-:Y:S01]  /*cbb0*/  FMUL.FTZ R119, R8, UR11 ;  /* 0x0000000b08777c20 */ /* 0x000fe20008410000 */
[----:B-1----:R-:W-:Y:S02]  /*cbc0*/  IMAD.SHL.U32 R8, R100, 0x2, RZ ;  /* 0x0000000264087824 */ /* 0x002fe400078e00ff */
[----:B------:R-:W-:Y:S01]  /*cbd0*/  FMUL.FTZ R121, R9, UR11 ;  /* 0x0000000b09797c20 */ /* 0x000fe20008410000 */
[----:B------:R-:W-:-:S02]  /*cbe0*/  IMAD.SHL.U32 R9, R88, 0x40, RZ ;  /* 0x0000004058097824 */ /* 0x000fc400078e00ff */
[----:B------:R-:W-:Y:S01]  /*cbf0*/  FMUL.FTZ R118, R11, UR11 ;  /* 0x0000000b0b767c20 */ /* 0x000fe20008410000 */
[----:B------:R-:W-:Y:S01]  /*cc00*/  MUFU.TANH R23, R23 ;  /* 0x0000001700177308 */ /* 0x000fe20000002400 */
[----:B------:R-:W-:Y:S01]  /*cc10*/  LOP3.LUT R8, R8, 0x6, RZ, 0xc0, !PT ;  /* 0x0000000608087812 */ /* 0x000fe200078ec0ff */
[----:B------:R-:W-:-:S04]  /*cc20*/  FMUL.FTZ R10, R10, UR11 ;  /* 0x0000000b0a0a7c20 */ /* 0x000fc80008410000 */
[----:B------:R-:W-:Y:S01]  /*cc30*/  FMUL.FTZ R103, R5, UR11 ;  /* 0x0000000b05677c20 */ /* 0x000fe20008410000 */
[----:B------:R-:W-:Y:S01]  /*cc40*/  LOP3.LUT R9, R9, R8, RZ, 0xfc, !PT ;  /* 0x0000000809097212 */ /* 0x000fe200078efcff */
[----:B------:R-:W-:Y:S01]  /*cc50*/  FMUL.FTZ R4, R4, UR11 ;  /* 0x0000000b04047c20 */ /* 0x000fe20008410000 */
[----:B------:R-:W-:Y:S01]  /*cc60*/  FMUL.FTZ R102, R6, UR11 ;  /* 0x0000000b06667c20 */ /* 0x000fe20008410000 */
[----:B------:R-:W1:Y:S01]  /*cc70*/  MUFU.TANH R17, R17 ;  /* 0x0000001100117308 */ /* 0x000e620000002400 */
[----:B------:R-:W-:Y:S01]  /*cc80*/  FMUL.FTZ R106, R7, UR11 ;  /* 0x0000000b076a7c20 */ /* 0x000fe20008410000 */
[C---:B------:R-:W-:Y:S02]  /*cc90*/  VIADD R11, R9.reuse, 0xffffff81 ;  /* 0xffffff81090b7836 */ /* 0x040fe40000000000 */
[----:B------:R-:W-:-:S03]  /*cca0*/  VIADD R27, R9, 0xffffff80 ;  /* 0xffffff80091b7836 */ /* 0x000fc60000000000 */
[C---:B------:R-:W-:Y:S01]  /*ccb0*/  ISETP.GE.AND P2, PT, R11.reuse, R0, PT ;  /* 0x000000000b00720c */ /* 0x040fe20003f46270 */
[----:B------:R-:W-:Y:S01]  /*ccc0*/  MUFU.TANH R25, R25 ;  /* 0x0000001900197308 */ /* 0x000fe20000002400 */
[----:B------:R-:W-:Y:S01]  /*ccd0*/  ISETP.GE.AND P1, PT, R11, R2, PT ;  /* 0x000000020b00720c */ /* 0x000fe20003f26270 */
[----:B------:R-:W-:Y:S01]  /*cce0*/  VIADD R11, R9, 0xffffff89 ;  /* 0xffffff89090b7836 */ /* 0x000fe20000000000 */
[C---:B------:R-:W-:Y:S01]  /*ccf0*/  ISETP.GE.AND P5, PT, R27.reuse, R0, PT ;  /* 0x000000001b00720c */ /* 0x040fe20003fa6270 */
[----:B--2---:R-:W-:Y:S01]  /*cd00*/  HMMA.16816.F32 R96, R32, R12, R96 ;  /* 0x0000000c2060723c */ /* 0x004fe20000001860 */
[----:B------:R-:W-:Y:S01]  /*cd10*/  ISETP.GE.AND P4, PT, R27, R2, PT ;  /* 0x000000021b00720c */ /* 0x000fe20003f86270 */
[C---:B------:R-:W-:Y:S01]  /*cd20*/  VIADD R27, R9.reuse, 0xffffff88 ;  /* 0xffffff88091b7836 */ /* 0x040fe20000000000 */
[----:B---3--:R-:W-:Y:S01]  /*cd30*/  FSEL R5, R28, -INF , !P5 ;  /* 0xff8000001c057808 */ /* 0x008fe20006800000 */
[----:B------:R-:W2:Y:S01]  /*cd40*/  MUFU.TANH R18, R18 ;  /* 0x0000001200127308 */ /* 0x000ea20000002400 */
[----:B------:R-:W-:Y:S01]  /*cd50*/  VIADD R13, R9, 0xffffff90 ;  /* 0xffffff90090d7836 */ /* 0x000fe20000000000 */
[----:B------:R-:W-:-:S02]  /*cd60*/  ISETP.GE.AND P3, PT, R11, R0, PT ;  /* 0x000000000b00720c */ /* 0x000fc40003f66270 */
[----:B------:R-:W-:Y:S01]  /*cd70*/  HMMA.16816.F32 R92, R32, R14, R92 ;  /* 0x0000000e205c723c */ /* 0x000fe2000000185c */
[----:B------:R-:W-:Y:S01]  /*cd80*/  ISETP.GE.AND P5, PT, R11, R2, PT ;  /* 0x000000020b00720c */ /* 0x000fe20003fa6270 */
[----:B------:R-:W-:Y:S01]  /*cd90*/  VIADD R11, R9, 0xffffff91 ;  /* 0xffffff91090b7836 */ /* 0x000fe20000000000 */
[C---:B------:R-:W-:Y:S01]  /*cda0*/  ISETP.GE.AND P0, PT, R27.reuse, R0, PT ;  /* 0x000000001b00720c */ /* 0x040fe20003f06270 */
[----:B------:R-:W-:Y:S01]  /*cdb0*/  MUFU.TANH R24, R24 ;  /* 0x0000001800187308 */ /* 0x000fe20000002400 */
[----:B------:R-:W-:Y:S01]  /*cdc0*/  ISETP.GE.AND P6, PT, R27, R2, PT ;  /* 0x000000021b00720c */ /* 0x000fe20003fc6270 */
[C---:B------:R-:W-:Y:S01]  /*cdd0*/  VIADD R27, R9.reuse, 0xffffff98 ;  /* 0xffffff98091b7836 */ /* 0x040fe20000000000 */
[----:B----4-:R-:W-:Y:S01]  /*cde0*/  FSEL R30, R30, -INF , !P4 ;  /* 0xff8000001e1e7808 */ /* 0x010fe20006000000 */
[----:B------:R-:W-:Y:S01]  /*cdf0*/  VIADD R15, R9, 0xffffffa8 ;  /* 0xffffffa8090f7836 */ /* 0x000fe20000000000 */
[----:B------:R-:W-:Y:S02]  /*ce00*/  FSEL R29, R29, -INF , !P2 ;  /* 0xff8000001d1d7808 */ /* 0x000fe40005000000 */
[----:B------:R-:W-:Y:S01]  /*ce10*/  FMUL.FTZ R12, R98, UR11 ;  /* 0x0000000b620c7c20 */ /* 0x000fe20008410000 */
[----:B------:R-:W3:Y:S01]  /*ce20*/  MUFU.TANH R90, R90 ;  /* 0x0000005a005a7308 */ /* 0x000ee20000002400 */
[----:B------:R-:W-:Y:S01]  /*ce30*/  ISETP.GE.AND P4, PT, R13, R0, PT ;  /* 0x000000000d00720c */ /* 0x000fe20003f86270 */
[----:B------:R-:W-:Y:S01]  /*ce40*/  FMUL.FTZ R97, R97, UR11 ;  /* 0x0000000b61617c20 */ /* 0x000fe20008410000 */
[----:B------:R-:W-:Y:S01]  /*ce50*/  ISETP.GE.AND P2, PT, R13, R2, PT ;  /* 0x000000020d00720c */ /* 0x000fe20003f46270 */
[----:B------:R-:W-:Y:S01]  /*ce60*/  VIADD R13, R9, 0xffffff99 ;  /* 0xffffff99090d7836 */ /* 0x000fe20000000000 */
[----:B-----5:R-:W-:-:S02]  /*ce70*/  FSEL R6, R31, -INF , !P1 ;  /* 0xff8000001f067808 */ /* 0x020fc40004800000 */
[----:B------:R-:W-:Y:S01]  /*ce80*/  FSEL R7, R20, -INF , !P0 ;  /* 0xff80000014077808 */ /* 0x000fe20004000000 */
[----:B------:R-:W4:Y:S01]  /*ce90*/  MUFU.TANH R121, R121 ;  /* 0x0000007900797308 */ /* 0x000f220000002400 */
[----:B------:R-:W-:Y:S01]  /*cea0*/  ISETP.GE.AND P1, PT, R11, R0, PT ;  /* 0x000000000b00720c */ /* 0x000fe20003f26270 */
[----:B------:R-:W-:Y:S01]  /*ceb0*/  FMUL.FTZ R35, R95, UR11 ;  /* 0x0000000b5f237c20 */ /* 0x000fe20008410000 */
[----:B------:R-:W-:Y:S01]  /*cec0*/  ISETP.GE.AND P0, PT, R11, R2, PT ;  /* 0x000000020b00720c */ /* 0x000fe20003f06270 */
[----:B------:R-:W-:Y:S01]  /*ced0*/  FMUL.FTZ R92, R92, UR11 ;  /* 0x0000000b5c5c7c20 */ /* 0x000fe20008410000 */
[----:B------:R-:W-:Y:S02]  /*cee0*/  FSEL R8, R22, -INF , !P6 ;  /* 0xff80000016087808 */ /* 0x000fe40007000000 */
[----:B------:R-:W-:Y:S01]  /*cef0*/  FSEL R11, R21, -INF , !P3 ;  /* 0xff800000150b7808 */ /* 0x000fe20005800000 */
[----:B------:R-:W-:Y:S01]  /*cf00*/  MUFU.TANH R119, R119 ;  /* 0x0000007700777308 */ /* 0x000fe20000002400 */
[----:B------:R-:W-:-:S02]  /*cf10*/  ISETP.GE.AND P6, PT, R27, R0, PT ;  /* 0x000000001b00720c */ /* 0x000fc40003fc6270 */
[-C--:B------:R-:W-:Y:S01]  /*cf20*/  ISETP.GE.AND P3, PT, R27, R2.reuse, PT ;  /* 0x000000021b00720c */ /* 0x080fe20003f66270 */
[----:B------:R-:W-:Y:S01]  /*cf30*/  VIADD R27, R9, 0xffffffa1 ;  /* 0xffffffa1091b7836 */ /* 0x000fe20000000000 */
[----:B------:R-:W-:Y:S01]  /*cf40*/  FSEL R21, R89, -INF , !P4 ;  /* 0xff80000059157808 */ /* 0x000fe20006000000 */
[----:B------:R-:W-:Y:S01]  /*cf50*/  FMUL.FTZ R89, R93, UR11 ;  /* 0x0000000b5d597c20 */ /* 0x000fe20008410000 */
[----:B------:R-:W-:Y:S01]  /*cf60*/  ISETP.GE.AND P4, PT, R13, R2, PT ;  /* 0x000000020d00720c */ /* 0x000fe20003f86270 */
[----:B------:R-:W5:Y:S01]  /*cf70*/  MUFU.TANH R19, R19 ;  /* 0x0000001300137308 */ /* 0x000f620000002400 */
[----:B-1----:R-:W-:Y:S02]  /*cf80*/  FSEL R20, R17, -INF , !P0 ;  /* 0xff80000011147808 */ /* 0x002fe40004000000 */
[----:B--2---:R-:W-:Y:S02]  /*cf90*/  FSEL R22, R18, -INF , !P2 ;  /* 0xff80000012167808 */ /* 0x004fe40005000000 */
[----:B------:R-:W-:-:S02]  /*cfa0*/  ISETP.GE.AND P0, PT, R27, R0, PT ;  /* 0x000000001b00720c */ /* 0x000fc40003f06270 */
[----:B---3--:R-:W-:Y:S01]  /*cfb0*/  FSEL R18, R90, -INF , !P3 ;  /* 0xff8000005a127808 */ /* 0x008fe20005800000 */
[----:B------:R-:W1:Y:S01]  /*cfc0*/  MUFU.TANH R12, R12 ;  /* 0x0000000c000c7308 */ /* 0x000e620000002400 */
[----:B------:R-:W-:Y:S01]  /*cfd0*/  ISETP.GE.AND P3, PT, R15, R0, PT ;  /* 0x000000000f00720c */ /* 0x000fe20003f66270 */
[----:B------:R-:W-:Y:S01]  /*cfe0*/  FMUL.FTZ R90, R94, UR11 ;  /* 0x0000000b5e5a7c20 */ /* 0x000fe20008410000 */
[----:B----4-:R-:W-:-:S05]  /*cff0*/  FSEL R121, R121, -INF , !P0 ;  /* 0xff80000079797808 */ /* 0x010fca0004000000 */
[----:B------:R2:W-:Y:S01]  /*d000*/  MUFU.TANH R111, R4 ;  /* 0x00000004006f7308 */ /* 0x0005e20000002400 */
[----:B-----5:R-:W-:Y:S02]  /*d010*/  FSEL R19, R19, -INF , !P6 ;  /* 0xff80000013137808 */ /* 0x020fe40007000000 */
[----:B------:R-:W-:-:S05]  /*d020*/  ISETP.GE.AND P6, PT, R27, R2, PT ;  /* 0x000000021b00720c */ /* 0x000fca0003fc6270 */
[----:B------:R3:W-:Y:S08]  /*d030*/  MUFU.TANH R120, R10 ;  /* 0x0000000a00787308 */ /* 0x0007f00000002400 */
[----:B------:R-:W4:Y:S01]  /*d040*/  MUFU.TANH R118, R118 ;  /* 0x0000007600767308 */ /* 0x000f220000002400 */
[----:B--2---:R-:W-:Y:S02]  /*d050*/  FSEL R4, R23, -INF , !P5 ;  /* 0xff80000017047808 */ /* 0x004fe40006800000 */
[----:B------:R-:W-:Y:S01]  /*d060*/  ISETP.GE.AND P5, PT, R13, R0, PT ;  /* 0x000000000d00720c */ /* 0x000fe20003fa6270 */
[----:B------:R-:W-:Y:S01]  /*d070*/  VIADD R13, R9, 0xffffffa0 ;  /* 0xffffffa0090d7836 */ /* 0x000fe20000000000 */
[----:B------:R-:W-:-:S02]  /*d080*/  FSEL R23, R16, -INF , !P1 ;  /* 0xff80000010177808 */ /* 0x000fc40004800000 */
[----:B------:R-:W-:Y:S01]  /*d090*/  FSEL R16, R25, -INF , !P4 ;  /* 0xff80000019107808 */ /* 0x000fe20006000000 */
[----:B------:R-:W-:Y:S02]  /*d0a0*/  VIADD R25, R9, 0xffffffb0 ;  /* 0xffffffb009197836 */ /* 0x000fe40000000000 */
[----:B---3--:R-:W-:Y:S01]  /*d0b0*/  FMUL.FTZ R10, R96, UR11 ;  /* 0x0000000b600a7c20 */ /* 0x008fe20008410000 */
[C---:B------:R-:W-:Y:S01]  /*d0c0*/  ISETP.GE.AND P2, PT, R13.reuse, R0, PT ;  /* 0x000000000d00720c */ /* 0x040fe20003f46270 */
[----:B------:R-:W-:Y:S01]  /*d0d0*/  MUFU.TANH R103, R103 ;  /* 0x0000006700677308 */ /* 0x000fe20000002400 */
[-C--:B------:R-:W-:Y:S01]  /*d0e0*/  ISETP.GE.AND P1, PT, R13, R2.reuse, PT ;  /* 0x000000020d00720c */ /* 0x080fe20003f26270 */
[----:B------:R-:W-:Y:S01]  /*d0f0*/  FMUL.FTZ R13, R99, UR11 ;  /* 0x0000000b630d7c20 */ /* 0x000fe20008410000 */
[----:B------:R-:W-:Y:S02]  /*d100*/  FSEL R17, R24, -INF , !P5 ;  /* 0xff80000018117808 */ /* 0x000fe40006800000 */
[-C--:B------:R-:W-:Y:S01]  /*d110*/  ISETP.GE.AND P5, PT, R15, R2.reuse, PT ;  /* 0x000000020f00720c */ /* 0x080fe20003fa6270 */
[----:B------:R-:W-:Y:S01]  /*d120*/  VIADD R15, R9, 0xffffffa9 ;  /* 0xffffffa9090f7836 */ /* 0x000fe20000000000 */
[----:B------:R-:W-:Y:S01]  /*d130*/  ISETP.GE.AND P0, PT, R25, R2, PT ;  /* 0x000000021900720c */ /* 0x000fe20003f06270 */
[----:B------:R-:W2:Y:S01]  /*d140*/  MUFU.TANH R102, R102 ;  /* 0x0000006600667308 */ /* 0x000ea20000002400 */
[----:B------:R-:W-:-:S02]  /*d150*/  FSEL R119, R119, -INF , !P2 ;  /* 0xff80000077777808 */ /* 0x000fc40005000000 */
[C---:B------:R-:W-:Y:S02]  /*d160*/  ISETP.GE.AND P4, PT, R15.reuse, R0, PT ;  /* 0x000000000f00720c */ /* 0x040fe40003f86270 */
[----:B------:R-:W-:Y:S01]  /*d170*/  ISETP.GE.AND P2, PT, R15, R2, PT ;  /* 0x000000020f00720c */ /* 0x000fe20003f46270 */
[----:B------:R-:W-:Y:S01]  /*d180*/  VIADD R15, R9, 0xffffffb1 ;  /* 0xffffffb1090f7836 */ /* 0x000fe20000000000 */
[----:B-1----:R-:W-:Y:S01]  /*d190*/  FSEL R94, R12, -INF , !P0 ;  /* 0xff8000000c5e7808 */ /* 0x002fe20004000000 */
[----:B------:R-:W1:Y:S01]  /*d1a0*/  MUFU.TANH R106, R106 ;  /* 0x0000006a006a7308 */ /* 0x000e620000002400 */
[----:B------:R-:W-:Y:S02]  /*d1b0*/  ISETP.GE.AND P0, PT, R88, 0x3, PT ;  /* 0x000000035800780c */ /* 0x000fe40003f06270 */
[----:B----4-:R-:W-:Y:S02]  /*d1c0*/  FSEL R118, R118, -INF , !P6 ;  /* 0xff80000076767808 */ /* 0x010fe40007000000 */
[----:B------:R-:W-:-:S02]  /*d1d0*/  FSEL R111, R111, -INF , !P3 ;  /* 0xff8000006f6f7808 */ /* 0x000fc40005800000 */
[C---:B------:R-:W-:Y:S01]  /*d1e0*/  ISETP.GE.AND P6, PT, R15.reuse, R0, PT ;  /* 0x000000000f00720c */ /* 0x040fe20003fc6270 */
[----:B------:R-:W3:Y:S01]  /*d1f0*/  MUFU.TANH R10, R10 ;  /* 0x0000000a000a7308 */ /* 0x000ee20000002400 */
[----:B------:R-:W-:Y:S01]  /*d200*/  ISETP.GE.AND P3, PT, R15, R2, PT ;  /* 0x000000020f00720c */ /* 0x000fe20003f66270 */
[C---:B------:R-:W-:Y:S01]  /*d210*/  VIADD R15, R9.reuse, 0xffffffb8 ;  /* 0xffffffb8090f7836 */ /* 0x040fe20000000000 */
[----:B------:R-:W-:Y:S01]  /*d220*/  FSEL R120, R120, -INF , !P1 ;  /* 0xff80000078787808 */ /* 0x000fe20004800000 */
[----:B------:R-:W-:Y:S01]  /*d230*/  VIADD R9, R9, 0xffffffb9 ;  /* 0xffffffb909097836 */ /* 0x000fe20000000000 */
[----:B------:R-:W-:Y:S02]  /*d240*/  ISETP.GE.AND P1, PT, R25, R0, PT ;  /* 0x000000001900720c */ /* 0x000fe40003f26270 */
[----:B--2---:R-:W-:Y:S01]  /*d250*/  FSEL R102, R102, -INF , !P5 ;  /* 0xff80000066667808 */ /* 0x004fe20006800000 */
[----:B------:R-:W2:Y:S01]  /*d260*/  MUFU.TANH R97, R97 ;  /* 0x0000006100617308 */ /* 0x000ea20000002400 */
[----:B------:R-:W-:-:S02]  /*d270*/  FSEL R103, R103, -INF , !P4 ;  /* 0xff80000067677808 */ /* 0x000fc40006000000 */
[----:B-1----:R-:W-:Y:S02]  /*d280*/  FSEL R106, R106, -INF , !P2 ;  /* 0xff8000006a6a7808 */ /* 0x002fe40005000000 */
[-C--:B------:R-:W-:Y:S02]  /*d290*/  ISETP.GE.AND P5, PT, R15, R0.reuse, PT ;  /* 0x000000000f00720c */ /* 0x080fe40003fa6270 */
[----:B------:R-:W-:Y:S01]  /*d2a0*/  ISETP.GE.AND P4, PT, R9, R0, PT ;  /* 0x000000000900720c */ /* 0x000fe20003f86270 */
[----:B------:R-:W1:Y:S01]  /*d2b0*/  MUFU.TANH R13, R13 ;  /* 0x0000000d000d7308 */ /* 0x000e620000002400 */
[----:B---3--:R-:W-:Y:S01]  /*d2c0*/  FSEL R95, R10, -INF , !P1 ;  /* 0xff8000000a5f7808 */ /* 0x008fe20004800000 */
[----:B------:R-:W-:Y:S01]  /*d2d0*/  BAR.SYNC.DEFER_BLOCKING 0x0 ;  /* 0x0000000000007b1d */ /* 0x000fe20000010000 */
[-C--:B------:R-:W-:Y:S02]  /*d2e0*/  ISETP.GE.AND P2, PT, R15, R2.reuse, PT ;  /* 0x000000020f00720c */ /* 0x080fe40003f46270 */
[----:B------:R-:W-:-:S03]  /*d2f0*/  ISETP.GE.AND P1, PT, R9, R2, PT ;  /* 0x000000020900720c */ /* 0x000fc60003f26270 */
[----:B------:R1:W3:Y:S01]  /*d300*/  MUFU.TANH R96, R92 ;  /* 0x0000005c00607308 */ /* 0x0002e20000002400 */
[----:B--2---:R-:W-:-:S07]  /*d310*/  FSEL R97, R97, -INF , !P6 ;  /* 0xff80000061617808 */ /* 0x004fce0007000000 */
[----:B------:R-:W2:Y:S08]  /*d320*/  MUFU.TANH R89, R89 ;  /* 0x0000005900597308 */ /* 0x000eb00000002400 */
[----:B------:R-:W4:Y:S01]  /*d330*/  MUFU.TANH R90, R90 ;  /* 0x0000005a005a7308 */ /* 0x000f220000002400 */
[----:B-1----:R-:W-:Y:S02]  /*d340*/  FSEL R92, R13, -INF , !P3 ;  /* 0xff8000000d5c7808 */ /* 0x002fe40005800000 */
[----:B---3--:R-:W-:-:S05]  /*d350*/  FSEL R96, R96, -INF , !P5 ;  /* 0xff80000060607808 */ /* 0x008fca0006800000 */
[----:B------:R-:W1:Y:S01]  /*d360*/  MUFU.TANH R35, R35 ;  /* 0x0000002300237308 */ /* 0x000e620000002400 */
[----:B--2---:R-:W-:Y:S02]  /*d370*/  FSEL R89, R89, -INF , !P4 ;  /* 0xff80000059597808 */ /* 0x004fe40006000000 */
[----:B----4-:R-:W-:Y:S02]  /*d380*/  FSEL R90, R90, -INF , !P2 ;  /* 0xff8000005a5a7808 */ /* 0x010fe40005000000 */
[----:B-1----:R-:W-:Y:S01]  /*d390*/  FSEL R35, R35, -INF , !P1 ;  /* 0xff80000023237808 */ /* 0x002fe20004800000 */
        /* <DEDUP_REMOVED lines=36> */
[----:B------:R-:W-:-:S09]  /*d5e0*/  LOP3.LUT R9, RZ, R12, RZ, 0x33, !PT ;  /* 0x0000000cff097212 */ /* 0x000fd200078e33ff */
[----:B------:R-:W-:Y:S02]  /*d5f0*/  @P5 IADD3 R24, PT, PT, R24, 0x1, RZ ;  /* 0x0000000118185810 */ /* 0x000fe40007ffe0ff */
[----:B------:R-:W-:Y:S01]  /*d600*/  @P1 VIADD R2, R2, 0x1 ;  /* 0x0000000102021836 */ /* 0x000fe20000000000 */
[----:B------:R-:W-:Y:S02]  /*d610*/  ISETP.NE.AND P1, PT, R12, RZ, PT ;  /* 0x000000ff0c00720c */ /* 0x000fe40003f25270 */
[----:B------:R-:W-:Y:S02]  /*d620*/  @!P3 IMAD.MOV R24, RZ, RZ, -R24 ;  /* 0x000000ffff18b224 */ /* 0x000fe400078e0a18 */
[----:B------:R-:W-:-:S03]  /*d630*/  MOV R0, R2 ;  /* 0x0000000200007202 */ /* 0x000fc60000000f00 */
[----:B------:R-:W-:Y:S02]  /*d640*/  SEL R2, R9, R24, !P1 ;  /* 0x0000001809027207 */ /* 0x000fe40004800000 */
[----:B------:R-:W-:-:S03]  /*d650*/  @!P0 IADD3 R0, PT, PT, -R0, RZ, RZ ;  /* 0x000000ff00008210 */ /* 0x000fc60007ffe1ff */
[----:B------:R-:W-:Y:S01]  /*d660*/  IMAD.WIDE R26, R2, 0x4, R114 ;  /* 0x00000004021a7825 */ /* 0x000fe200078e0272 */
[----:B------:R-:W-:-:S04]  /*d670*/  SEL R9, R9, R0, !P1 ;  /* 0x0000000009097207 */ /* 0x000fc80004800000 */
[----:B------:R-:W3:Y:S01]  /*d680*/  LDG.E R13, desc[UR6][R26.64] ;  /* 0x000000061a0d7981 */ /* 0x000ee2000c1e1900 */
        /* <DEDUP_REMOVED lines=18> */
.L_x_4558:
[----:B------:R-:W-:Y:S01]  /*d7b0*/  UMOV UR8, URZ ;  /* 0x000000ff00087c82 */ /* 0x000fe20008000000 */
[----:B------:R-:W-:Y:S01]  /*d7c0*/  IMAD.SHL.U32 R0, R86, 0x40, RZ ;  /* 0x0000004056007824 */ /* 0x000fe200078e00ff */
[----:B------:R-:W-:-:S05]  /*d7d0*/  IADD3 R2, P0, PT, RZ, -UR8, RZ ;  /* 0x80000008ff027c10 */ /* 0x000fca000ff1e0ff */
[----:B------:R-:W-:-:S05]  /*d7e0*/  IMAD.X R0, RZ, RZ, ~R0, P0 ;  /* 0x000000ffff007224 */ /* 0x000fca00000e0e00 */
[----:B------:R-:W-:-:S04]  /*d7f0*/  SHF.R.S64 R9, R2, 0x1f, R0 ;  /* 0x0000001f02097819 */ /* 0x000fc80000001000 */
[----:B------:R-:W-:-:S04]  /*d800*/  IADD3 R108, P0, PT, R9, R108, RZ ;  /* 0x0000006c096c7210 */ /* 0x000fc80007f1e0ff */
[----:B------:R-:W-:-:S09]  /*d810*/  LEA.HI.X.SX32 R107, R0, R107, 0x1, P0 ;  /* 0x0000006b006b7211 */ /* 0x000fd200000f0eff */
.L_x_4559:
        /* <DEDUP_REMOVED lines=14> */
.L_x_4557:
        /* <DEDUP_REMOVED lines=12> */
[----:B-1----:R-:W-:Y:S02]  /*d9c0*/  FMNMX3.FTZ R13, R0, R95, R97, !PT ;  /* 0x0000005f000d7276 */ /* 0x002fe40007810061 */
        /* <DEDUP_REMOVED lines=22> */
[----:B------:R-:W1:Y:S01]  /*db30*/  S2R R5, SR_TID.X ;  /* 0x0000000000057919 */ /* 0x000e620000002100 */
[--C-:B------:R-:W-:Y:S01]  /*db40*/  FFMA.FTZ R2, R11, UR4, -R86.reuse ;  /* 0x000000040b027c23 */ /* 0x100fe20008010856 */
[--C-:B------:R-:W-:Y:S01]  /*db50*/  FFMA.FTZ R24, R29, UR4, -R86.reuse ;  /* 0x000000041d187c23 */ /* 0x100fe20008010856 */
[----:B------:R-:W-:Y:S01]  /*db60*/  FFMA.FTZ R25, R7, UR4, -R86 ;  /* 0x0000000407197c23 */ /* 0x000fe20008010856 */
[--C-:B------:R-:W-:Y:S01]  /*db70*/  FFMA.FTZ R0, R6, UR4, -R85.reuse ;  /* 0x0000000406007c23 */ /* 0x100fe20008010855 */
[--C-:B------:R-:W-:Y:S01]  /*db80*/  FFMA.FTZ R28, R8, UR4, -R85.reuse ;  /* 0x00000004081c7c23 */ /* 0x100fe20008010855 */
[----:B------:R-:W-:Y:S01]  /*db90*/  FSEL R6, R26, RZ, P0 ;  /* 0x000000ff1a067208 */ /* 0x000fe20000000000 */
[----:B------:R-:W2:Y:S01]  /*dba0*/  LDSM.16.MT88.4 R8, [R91+0x6000] ;  /* 0x006000005b08783b */ /* 0x000ea20000004200 */
[--C-:B------:R-:W-:Y:S01]  /*dbb0*/  FFMA.FTZ R30, R30, UR4, -R85.reuse ;  /* 0x000000041e1e7c23 */ /* 0x100fe20008010855 */
[----:B------:R-:W-:Y:S01]  /*dbc0*/  FMUL.FTZ R31, R31, UR4 ;  /* 0x000000041f1f7c20 */ /* 0x000fe20008410000 */
[----:B------:R-:W-:Y:S01]  /*dbd0*/  MUFU.EX2 R32, R32 ;  /* 0x0000002000207308 */ /* 0x000fe20000000800 */
[----:B------:R-:W-:Y:S01]  /*dbe0*/  FADD.FTZ R3, R3, -R6 ;  /* 0x8000000603037221 */ /* 0x000fe20000010000 */
[--C-:B------:R-:W-:Y:S01]  /*dbf0*/  FFMA.FTZ R34, R21, UR4, -R86.reuse ;  /* 0x0000000415227c23 */ /* 0x100fe20008010856 */
[--C-:B------:R-:W-:Y:S01]  /*dc00*/  FFMA.FTZ R87, R23, UR4, -R86.reuse ;  /* 0x0000000417577c23 */ /* 0x100fe20008010856 */
[--C-:B------:R-:W-:Y:S01]  /*dc10*/  FFMA.FTZ R84, R19, UR4, -R86.reuse ;  /* 0x0000000413547c23 */ /* 0x100fe20008010856 */
[----:B------:R-:W-:Y:S01]  /*dc20*/  FMUL.FTZ R29, R3, UR4 ;  /* 0x00000004031d7c20 */ /* 0x000fe20008410000 */
[--C-:B------:R-:W-:Y:S01]  /*dc30*/  FFMA.FTZ R3, R4, UR4, -R85.reuse ;  /* 0x0000000404037c23 */ /* 0x100fe20008010855 */
[----:B------:R-:W-:Y:S01]  /*dc40*/  IADD3 R4, PT, PT, R91, 0x6000, RZ ;  /* 0x000060005b047810 */ /* 0x000fe20007ffe0ff */
[----:B------:R-:W3:Y:S01]  /*dc50*/  MUFU.EX2 R24, R24 ;  /* 0x0000001800187308 */ /* 0x000ee20000000800 */
        /* <DEDUP_REMOVED lines=9> */
[--C-:B------:R-:W-:Y:S01]  /*dcf0*/  FFMA.FTZ R124, R103, UR4, -R86.reuse ;  /* 0x00000004677c7c23 */ /* 0x100fe20008010856 */
[--C-:B------:R-:W-:Y:S01]  /*dd00*/  FFMA.FTZ R121, R102, UR4, -R85.reuse ;  /* 0x0000000466797c23 */ /* 0x100fe20008010855 */
[--C-:B------:R-:W-:Y:S01]  /*dd10*/  FFMA.FTZ R111, R111, UR4, -R86.reuse ;  /* 0x000000046f6f7c23 */ /* 0x100fe20008010856 */
[--C-:B------:R-:W-:Y:S01]  /*dd20*/  FFMA.FTZ R120, R120, UR4, -R85.reuse ;  /* 0x0000000478787c23 */ /* 0x100fe20008010855 */
[----:B-1----:R-:W-:Y:S01]  /*dd30*/  LOP3.LUT P0, RZ, R5, 0x4, RZ, 0xc0, !PT ;  /* 0x0000000405ff7812 */ /* 0x002fe2000780c0ff */
[--C-:B------:R-:W-:Y:S01]  /*dd40*/  FFMA.FTZ R103, R118, UR4, -R85.reuse ;  /* 0x0000000476677c23 */ /* 0x100fe20008010855 */
[----:B------:R-:W1:Y:S01]  /*dd50*/  MUFU.EX2 R2, R2 ;  /* 0x0000000200027308 */ /* 0x000e620000000800 */
[--C-:B------:R-:W-:Y:S01]  /*dd60*/  FFMA.FTZ R102, R106, UR4, -R85.reuse ;  /* 0x000000046a667c23 */ /* 0x100fe20008010855 */
        /* <DEDUP_REMOVED lines=9> */
[----:B------:R-:W-:-:S02]  /*de00*/  @P0 IADD3 R33, PT, PT, R4, -0x20, RZ ;  /* 0xffffffe004210810 */ /* 0x000fc40007ffe0ff */
[----:B---3--:R-:W-:-:S03]  /*de10*/  F2FP.F16.F32.PACK_AB R4, R24, R32 ;  /* 0x000000201804723e */ /* 0x008fc600000000ff */
[----:B------:R-:W3:Y:S01]  /*de20*/  MUFU.EX2 R0, R0 ;  /* 0x0000000000007308 */ /* 0x000ee20000000800 */
[----:B------:R-:W4:Y:S01]  /*de30*/  LDSM.16.MT88.4 R12, [R33] ;  /* 0x00000000210c783b */ /* 0x000f220000004200 */
[----:B-1----:R-:W-:-:S03]  /*de40*/  F2FP.F16.F32.PACK_AB R6, R2, R25 ;  /* 0x000000190206723e */ /* 0x002fc600000000ff */
[----:B------:R-:W-:Y:S03]  /*de50*/  LDSM.16.MT88.4 R16, [R33+0x400] ;  /* 0x000400002110783b */ /* 0x000fe60000004200 */
[----:B------:R-:W-:Y:S08]  /*de60*/  MUFU.EX2 R28, R28 ;  /* 0x0000001c001c7308 */ /* 0x000ff00000000800 */
[----:B------:R-:W1:Y:S01]  /*de70*/  MUFU.EX2 R31, R31 ;  /* 0x0000001f001f7308 */ /* 0x000e620000000800 */
[----:B---3--:R-:W-:-:S07]  /*de80*/  F2FP.F16.F32.PACK_AB R5, R0, R30 ;  /* 0x0000001e0005723e */ /* 0x008fce00000000ff */
[----:B------:R-:W3:Y:S08]  /*de90*/  MUFU.EX2 R29, R29 ;  /* 0x0000001d001d7308 */ /* 0x000ef00000000800 */
[----:B------:R-:W5:Y:S01]  /*dea0*/  MUFU.EX2 R3, R3 ;  /* 0x0000000300037308 */ /* 0x000f620000000800 */
        /* <DEDUP_REMOVED lines=23> */
[C---:B--2---:R-:W-:Y:S01]  /*e020*/  HMMA.16816.F32 R80, R4.reuse, R8, R80 ;  /* 0x000000080450723c */ /* 0x044fe20000001850 */
        /* <DEDUP_REMOVED lines=15> */
[C---:B----4-:R-:W-:Y:S01]  /*e120*/  HMMA.16816.F32 R72, R4.reuse, R12, R72 ;  /* 0x0000000c0448723c */ /* 0x050fe20000001848 */
        /* <DEDUP_REMOVED lines=27> */
[----:B-1----:R-:W-:Y:S01]  /*e2e0*/  HMMA.16816.F32 R64, R4, R8, R64 ;  /* 0x000000080440723c */ /* 0x002fe20000001840 */
[----:B------:R-:W-:-:S04]  /*e2f0*/  MOV R3, R26 ;  /* 0x0000001a00037202 */ /* 0x000fc80000000f00 */
        /* <DEDUP_REMOVED lines=26> */
[----:B------:R-:W-:Y:S02]  /*e4a0*/  FADD.FTZ R99, R99, R28 ;  /* 0x0000001c63637221 */ /* 0x000fe40000010000 */
        /* <DEDUP_REMOVED lines=71> */
[----:B------:R-:W-:Y:S01]  /*e920*/  FADD.FTZ R95, R106, R95 ;  /* 0x0000005f6a5f7221 */ /* 0x000fe20000010000 */
[----:B------:R-:W-:Y:S01]  /*e930*/  IADD3 R121, PT, PT, R88, -0x3, RZ ;  /* 0xfffffffd58797810 */ /* 0x000fe20007ffe0ff */
[----:B------:R-:W-:-:S02]  /*e940*/  FADD.FTZ R97, R97, R86 ;  /* 0x0000005661617221 */ /* 0x000fc40000010000 */
        /* <DEDUP_REMOVED lines=19> */
.L_x_4554:
        /* <DEDUP_REMOVED lines=20> */
.L_x_4564:
        /* <DEDUP_REMOVED lines=78> */
.L_x_4561:
[----:B------:R-:W-:Y:S02]  /*f0a0*/  LEA R117, R117, UR5, 0x1 ;  /* 0x0000000575757c11 */ /* 0x000fe4000f8e08ff */
[-C--:B------:R-:W-:Y:S02]  /*f0b0*/  MOV R111, R109.reuse ;  /* 0x0000006d006f7202 */ /* 0x080fe40000000f00 */
[C---:B------:R-:W-:Y:S02]  /*f0c0*/  LEA R12, P0, R8.reuse, R110, 0x6 ;  /* 0x0000006e080c7211 */ /* 0x040fe400078030ff */
[----:B------:R-:W-:Y:S01]  /*f0d0*/  SHF.R.U32.HI R104, RZ, 0x1, R90 ;  /* 0x00000001ff687819 */ /* 0x000fe2000001165a */
[----:B------:R-:W-:Y:S01]  /*f0e0*/  @!PT LDS RZ, [RZ] ;  /* 0x00000000fffff984 */ /* 0x000fe20000000800 */
[----:B------:R-:W-:Y:S01]  /*f0f0*/  @!PT LDS RZ, [RZ] ;  /* 0x00000000fffff984 */ /* 0x000fe20000000800 */
[----:B------:R-:W-:Y:S01]  /*f100*/  @!PT LDS RZ, [RZ] ;  /* 0x00000000fffff984 */ /* 0x000fe20000000800 */
[----:B------:R-:W-:Y:S01]  /*f110*/  LDGSTS.E.BYPASS.LTC128B.128 [R117+0x6000], desc[UR6][R110.64] ;  /* 0x060000006e757fae */ /* 0x000fe2000b981a06 */
[----:B------:R-:W-:Y:S02]  /*f120*/  LEA.HI.X R13, R8, R109, R10, 0x6, P0 ;  /* 0x0000006d080d7211 */ /* 0x000fe400000f340a */
[C---:B------:R-:W-:Y:S02]  /*f130*/  SHF.L.U32 R105, R90.reuse, 0x4, RZ ;  /* 0x000000045a697819 */ /* 0x040fe400000006ff */
[----:B------:R-:W-:Y:S02]  /*f140*/  SHF.L.U32 R4, R90, 0x5, RZ ;  /* 0x000000055a047819 */ /* 0x000fe400000006ff */
[----:B------:R-:W-:Y:S01]  /*f150*/  LOP3.LUT R9, R104, 0x8, RZ, 0xc0, !PT ;  /* 0x0000000868097812 */ /* 0x000fe200078ec0ff */
[----:B------:R-:W-:Y:S01]  /*f160*/  LDGSTS.E.BYPASS.LTC128B.128 [R117+0x7000], desc[UR6][R110.64+0x40] ;  /* 0x070000406e757fae */ /* 0x000fe2000b981a06 */
[C---:B------:R-:W-:Y:S02]  /*f170*/  LOP3.LUT R7, R105.reuse, 0x100, RZ, 0xc0, !PT ;  /* 0x0000010069077812 */ /* 0x040fe400078ec0ff */
[----:B------:R-:W-:Y:S02]  /*f180*/  SHF.L.U32 R3, R90, 0x2, RZ ;  /* 0x000000025a037819 */ /* 0x000fe400000006ff */
[----:B------:R-:W-:Y:S02]  /*f190*/  LOP3.LUT R105, R105, 0x3e00, RZ, 0xc0, !PT ;  /* 0x00003e0069697812 */ /* 0x000fe400078ec0ff */
[----:B------:R-:W-:Y:S01]  /*f1a0*/  LOP3.LUT R5, R4, 0xc0, RZ, 0xc0, !PT ;  /* 0x000000c004057812 */ /* 0x000fe200078ec0ff */
[----:B------:R-:W-:Y:S01]  /*f1b0*/  LDGSTS.E.BYPASS.LTC128B.128 [R117+0x8000], desc[UR6][R110.64+0x80] ;  /* 0x080000806e757fae */ /* 0x000fe2000b981a06 */
[--C-:B------:R-:W-:Y:S02]  /*f1c0*/  LOP3.LUT R2, R9, 0xc0, R4.reuse, 0xf8, !PT ;  /* 0x000000c009027812 */ /* 0x100fe400078ef804 */
[--C-:B------:R-:W-:Y:S02]  /*f1d0*/  LOP3.LUT R6, R7, 0x20, R4.reuse, 0xf8, !PT ;  /* 0x0000002007067812 */ /* 0x100fe400078ef804 */
[----:B------:R-:W-:Y:S02]  /*f1e0*/  LOP3.LUT R3, R3, 0x18, RZ, 0xc0, !PT ;  /* 0x0000001803037812 */ /* 0x000fe400078ec0ff */
[----:B------:R-:W-:Y:S01]  /*f1f0*/  LOP3.LUT R4, R105, 0x120, R4, 0xf8, !PT ;  /* 0x0000012069047812 */ /* 0x000fe200078ef804 */
[----:B------:R-:W-:Y:S01]  /*f200*/  LDGSTS.E.BYPASS.LTC128B.128 [R117+0x6800], desc[UR6][R12.64] ;  /* 0x068000000c757fae */ /* 0x000fe2000b981a06 */
[----:B------:R-:W-:Y:S02]  /*f210*/  LOP3.LUT R5, R5, 0x8, R90, 0xf8, !PT ;  /* 0x0000000805057812 */ /* 0x000fe400078ef85a */
[--C-:B------:R-:W-:Y:S02]  /*f220*/  LOP3.LUT R2, R4, R2, R3.reuse, 0xf6, !PT ;  /* 0x0000000204027212 */ /* 0x100fe400078ef603 */
[----:B------:R-:W-:Y:S02]  /*f230*/  LOP3.LUT R5, R6, R5, R3, 0xf6, !PT ;  /* 0x0000000506057212 */ /* 0x000fe400078ef603 */
[----:B------:R-:W-:Y:S01]  /*f240*/  LEA R106, R2, UR5, 0x1 ;  /* 0x00000005026a7c11 */ /* 0x000fe2000f8e08ff */
[----:B------:R-:W-:Y:S01]  /*f250*/  LDGSTS.E.BYPASS.LTC128B.128 [R117+0x7800], desc[UR6][R12.64+0x40] ;  /* 0x078000400c757fae */ /* 0x000fe2000b981a06 */
[----:B------:R-:W-:Y:S02]  /*f260*/  LEA R88, R5, UR5, 0x1 ;  /* 0x0000000505587c11 */ /* 0x000fe4000f8e08ff */
[----:B------:R-:W-:Y:S02]  /*f270*/  LOP3.LUT P0, RZ, R90, 0x4, RZ, 0xc0, !PT ;  /* 0x000000045aff7812 */ /* 0x000fe4000780c0ff */
[----:B------:R-:W-:Y:S02]  /*f280*/  MOV R5, 0x20 ;  /* 0x0000002000057802 */ /* 0x000fe40000000f00 */
[----:B------:R-:W-:Y:S01]  /*f290*/  ISETP.NE.AND P2, PT, R121, 0x1, PT ;  /* 0x000000017900780c */ /* 0x000fe20003f45270 */
[----:B------:R1:W-:Y:S01]  /*f2a0*/  LDGSTS.E.BYPASS.LTC128B.128 [R117+0x8800], desc[UR6][R12.64+0x80] ;  /* 0x088000800c757fae */ /* 0x0003e2000b981a06 */
[----:B------:R-:W-:Y:S04]  /*f2b0*/  SEL R5, R5, 0xffffffe0, !P0 ;  /* 0xffffffe005057807 */ /* 0x000fe80004000000 */
[-C--:B------:R-:W-:Y:S02]  /*f2c0*/  IADD3 R3, PT, PT, R106, R5.reuse, RZ ;  /* 0x000000056a037210 */ /* 0x080fe40007ffe0ff */
[----:B------:R-:W-:Y:S01]  /*f2d0*/  IADD3 R2, PT, PT, R88, R5, RZ ;  /* 0x0000000558027210 */ /* 0x000fe20007ffe0ff */
[----:B------:R-:W-:Y:S08]  /*f2e0*/  LDSM.16.M88.4 R32, [R106] ;  /* 0x000000006a20783b */ /* 0x000ff00000000200 */
[----:B------:R-:W2:Y:S08]  /*f2f0*/  LDSM.16.M88.4 R8, [R88+0x3000] ;  /* 0x003000005808783b */ /* 0x000eb00000000200 */
[----:B------:R-:W1:Y:S08]  /*f300*/  LDSM.16.M88.4 R16, [R88+0x3400] ;  /* 0x003400005810783b */ /* 0x000e700000000200 */
[----:B------:R-:W5:Y:S08]  /*f310*/  LDSM.16.M88.4 R24, [R88+0x3800] ;  /* 0x003800005818783b */ /* 0x000f700000000200 */
[----:B------:R-:W0:Y:S08]  /*f320*/  LDGDEPBAR ;  /* 0x00000000000079af */ /* 0x000e300000000000 */
[----:B------:R-:W3:Y:S08]  /*f330*/  LDSM.16.M88.4 R84, [R88+0x3c00] ;  /* 0x003c00005854783b */ /* 0x000ef00000000200 */
[----:B------:R-:W-:Y:S01]  /*f340*/  LDSM.16.M88.4 R92, [R3] ;  /* 0x00000000035c783b */ /* 0x000fe20000000200 */
[C---:B--2---:R-:W-:Y:S07]  /*f350*/  HMMA.16816.F32 R4, R32.reuse, R8, RZ ;  /* 0x000000082004723c */ /* 0x044fee00000018ff */
[----:B------:R-:W2:Y:S01]  /*f360*/  LDSM.16.M88.4 R96, [R2+0x3000] ;  /* 0x003000000260783b */ /* 0x000ea20000000200 */
[C---:B------:R-:W-:Y:S07]  /*f370*/  HMMA.16816.F32 R8, R32.reuse, R10, RZ ;  /* 0x0000000a2008723c */ /* 0x040fee00000018ff */
[----:B------:R-:W4:Y:S01]  /*f380*/  LDSM.16.M88.4 R100, [R2+0x3400] ;  /* 0x003400000264783b */ /* 0x000f220000000200 */
[C---:B-1----:R-:W-:Y:S08]  /*f390*/  HMMA.16816.F32 R12, R32.reuse, R16, RZ ;  /* 0x00000010200c723c */ /* 0x042ff000000018ff */
[C---:B------:R-:W-:Y:S08]  /*f3a0*/  HMMA.16816.F32 R16, R32.reuse, R18, RZ ;  /* 0x000000122010723c */ /* 0x040ff000000018ff */
[C---:B-----5:R-:W-:Y:S08]  /*f3b0*/  HMMA.16816.F32 R20, R32.reuse, R24, RZ ;  /* 0x000000182014723c */ /* 0x060ff000000018ff */
[C---:B------:R-:W-:Y:S08]  /*f3c0*/  HMMA.16816.F32 R24, R32.reuse, R26, RZ ;  /* 0x0000001a2018723c */ /* 0x040ff000000018ff */
[C---:B---3--:R-:W-:Y:S08]  /*f3d0*/  HMMA.16816.F32 R28, R32.reuse, R84, RZ ;  /* 0x00000054201c723c */ /* 0x048ff000000018ff */
[----:B------:R-:W-:Y:S01]  /*f3e0*/  HMMA.16816.F32 R32, R32, R86, RZ ;  /* 0x000000562020723c */ /* 0x000fe200000018ff */
[----:B------:R-:W1:Y:S07]  /*f3f0*/  LDSM.16.M88.4 R84, [R2+0x3800] ;  /* 0x003800000254783b */ /* 0x000e6e0000000200 */
        /* <DEDUP_REMOVED lines=9> */
[C---:B--2---:R-:W-:Y:S08]  /*f490*/  HMMA.16816.F32 R28, R92.reuse, R96, R28 ;  /* 0x000000605c1c723c */ /* 0x044ff0000000181c */
[----:B------:R-:W-:Y:S01]  /*f4a0*/  HMMA.16816.F32 R32, R92, R98, R32 ;  /* 0x000000625c20723c */ /* 0x000fe20000001820 */
[----:B------:R-:W2:Y:S08]  /*f4b0*/  LDSM.16.M88.4 R92, [R88+0x4400] ;  /* 0x00440000585c783b */ /* 0x000eb00000000200 */
[----:B------:R-:W3:Y:S01]  /*f4c0*/  LDSM.16.M88.4 R96, [R88+0x4800] ;  /* 0x004800005860783b */ /* 0x000ee20000000200 */
        /* <DEDUP_REMOVED lines=11> */
[----:B------:R-:W1:Y:S08]  /*f580*/  LDSM.16.M88.4 R84, [R2+0x4400] ;  /* 0x004400000254783b */ /* 0x000e700000000200 */
[----:B------:R-:W-:Y:S01]  /*f590*/  LDSM.16.M88.4 R100, [R2+0x4c00] ;  /* 0x004c00000264783b */ /* 0x000fe20000000200 */
        /* <DEDUP_REMOVED lines=11> */
[----:B------:R-:W2:Y:S08]  /*f650*/  LDSM.16.M88.4 R92, [R88+0x5400] ;  /* 0x00540000585c783b */ /* 0x000eb00000000200 */
        /* <DEDUP_REMOVED lines=12> */
[----:B------:R-:W1:Y:S07]  /*f720*/  LDSM.16.M88.4 R84, [R2+0x5400] ;  /* 0x005400000254783b */ /* 0x000e6e0000000200 */
[C---:B--2---:R-:W-:Y:S08]  /*f730*/  HMMA.16816.F32 R4, R96.reuse, R100, R4 ;  /* 0x000000646004723c */ /* 0x044ff00000001804 */
[C---:B------:R-:W-:Y:S11]  /*f740*/  HMMA.16816.F32 R8, R96.reuse, R102, R8 ;  /* 0x000000666008723c */ /* 0x040ff60000001808 */
[----:B------:R-:W-:Y:S01]  /*f750*/  FMUL.FTZ R106, R4, UR12 ;  /* 0x0000000c046a7c20 */ /* 0x000fe20008410000 */
[----:B------:R-:W-:Y:S01]  /*f760*/  FMUL.FTZ R159, R5, UR12 ;  /* 0x0000000c059f7c20 */ /* 0x000fe20008410000 */
[----:B------:R-:W-:Y:S01]  /*f770*/  FMUL.FTZ R93, R6, UR12 ;  /* 0x0000000c065d7c20 */ /* 0x000fe20008410000 */
[----:B------:R-:W-:Y:S01]  /*f780*/  FMUL.FTZ R101, R7, UR12 ;  /* 0x0000000c07657c20 */ /* 0x000fe20008410000 */
[----:B------:R-:W2:Y:S01]  /*f790*/  MUFU.TANH R95, R106 ;  /* 0x0000006a005f7308 */ /* 0x000ea20000002400 */
[----:B------:R-:W3:Y:S03]  /*f7a0*/  LDSM.16.M88.4 R4, [R2+0x5800] ;  /* 0x005800000204783b */ /* 0x000ee60000000200 */
[----:B------:R-:W-:Y:S01]  /*f7b0*/  FMUL.FTZ R9, R9, UR12 ;  /* 0x0000000c09097c20 */ /* 0x000fe20008410000 */
[----:B------:R-:W-:Y:S01]  /*f7c0*/  FMUL.FTZ R10, R10, UR12 ;  /* 0x0000000c0a0a7c20 */ /* 0x000fe20008410000 */
[----:B------:R-:W-:Y:S01]  /*f7d0*/  FMUL.FTZ R11, R11, UR12 ;  /* 0x0000000c0b0b7c20 */ /* 0x000fe20008410000 */
[----:B------:R-:W-:Y:S03]  /*f7e0*/  FMUL.FTZ R100, R8, UR12 ;  /* 0x0000000c08647c20 */ /* 0x000fe60008410000 */
[----:B------:R-:W4:Y:S01]  /*f7f0*/  MUFU.TANH R165, R9 ;  /* 0x0000000900a57308 */ /* 0x000f220000002400 */
[C---:B-1----:R-:W-:Y:S09]  /*f800*/  HMMA.16816.F32 R12, R96.reuse, R84, R12 ;  /* 0x00000054600c723c */ /* 0x042ff2000000180c */
[----:B------:R-:W1:Y:S01]  /*f810*/  MUFU.TANH R163, R10 ;  /* 0x0000000a00a37308 */ /* 0x000e620000002400 */
[C---:B------:R-:W-:Y:S09]  /*f820*/  HMMA.16816.F32 R16, R96.reuse, R86, R16 ;  /* 0x000000566010723c */ /* 0x040ff20000001810 */
[----:B------:R5:W1:Y:S01]  /*f830*/  MUFU.TANH R161, R11 ;  /* 0x0000000b00a17308 */ /* 0x000a620000002400 */
        /* <DEDUP_REMOVED lines=9> */
[----:B-----5:R-:W5:Y:S01]  /*f8d0*/  LDSM.16.M88.4 R8, [R2+0x5c00] ;  /* 0x005c00000208783b */ /* 0x020f620000000200 */
[----:B------:R-:W-:Y:S04]  /*f8e0*/  DEPBAR.LE SB0, 0x0 ;  /* 0x000080000000791a */ /* 0x000fe80000000000 */
[C---:B---3--:R-:W-:Y:S04]  /*f8f0*/  HMMA.16816.F32 R20, R96.reuse, R4, R20 ;  /* 0x000000046014723c */ /* 0x048fe80000001814 */
[----:B------:R-:W3:Y:S01]  /*f900*/  MUFU.TANH R101, R101 ;  /* 0x0000006500657308 */ /* 0x000ee20000002400 */
[----:B------:R-:W-:Y:S01]  /*f910*/  BAR.SYNC.DEFER_BLOCKING 0x0 ;  /* 0x0000000000007b1d */ /* 0x000fe20000010000 */
[----:B------:R-:W-:Y:S02]  /*f920*/  FMUL.FTZ R19, R19, UR12 ;  /* 0x0000000c13137c20 */ /* 0x000fe40008410000 */
[C---:B------:R-:W-:Y:S06]  /*f930*/  HMMA.16816.F32 R24, R96.reuse, R6, R24 ;  /* 0x000000066018723c */ /* 0x040fec0000001818 */
[----:B------:R-:W1:Y:S10]  /*f940*/  MUFU.TANH R100, R100 ;  /* 0x0000006400647308 */ /* 0x000e740000002400 */
        /* <DEDUP_REMOVED lines=8> */
[----:B------:R-:W-:Y:S01]  /*f9d0*/  FMUL.FTZ R26, R26, UR12 ;  /* 0x0000000c1a1a7c20 */ /* 0x000fe20008410000 */
[----:B------:R-:W-:Y:S06]  /*f9e0*/  FMUL.FTZ R27, R27, UR12 ;  /* 0x0000000c1b1b7c20 */ /* 0x000fec0008410000 */
[----:B------:R1:W1:Y:S01]  /*f9f0*/  MUFU.TANH R155, R14 ;  /* 0x0000000e009b7308 */ /* 0x0002620000002400 */
[C---:B-----5:R-:W-:Y:S09]  /*fa00*/  HMMA.16816.F32 R28, R96.reuse, R8, R28 ;  /* 0x00000008601c723c */ /* 0x060ff2000000181c */
[----:B------:R1:W1:Y:S01]  /*fa10*/  MUFU.TANH R131, R15 ;  /* 0x0000000f00837308 */ /* 0x0002620000002400 */
[----:B------:R-:W-:Y:S09]  /*fa20*/  HMMA.16816.F32 R32, R96, R10, R32 ;  /* 0x0000000a6020723c */ /* 0x000ff20000001820 */
        /* <DEDUP_REMOVED lines=51> */
[----:B------:R-:W-:Y:S04]  /*fd60*/  LOP3.LUT R12, R12, R5, RZ, 0x3c, !PT ;  /* 0x000000050c0c7212 */ /* 0x000fe800078e3cff */
[----:B------:R-:W-:Y:S05]  /*fd70*/  ISETP.GE.AND P2, PT, R12, RZ, PT ;  /* 0x000000ff0c00720c */ /* 0x000fea0003f46270 */
        /* <DEDUP_REMOVED lines=16> */
[--C-:B------:R-:W-:Y:S01]  /*fe80*/  @!P3 IMAD.IADD R7, R7, 0x1, -R2.reuse ;  /* 0x000000010707b824 */ /* 0x100fe200078e0a02 */
[----:B------:R-:W-:Y:S01]  /*fe90*/  ISETP.GE.AND P3, PT, R6, RZ, PT ;  /* 0x000000ff0600720c */ /* 0x000fe20003f66270 */
[----:B------:R-:W-:Y:S02]  /*fea0*/  @!P4 IMAD.IADD R8, R8, 0x1, -R2 ;  /* 0x000000010808c824 */ /* 0x000fe400078e0a02 */
[----:B------:R-:W-:Y:S01]  /*feb0*/  @!P4 VIADD R11, R11, 0x1 ;  /* 0x000000010b0bc836 */ /* 0x000fe20000000000 */
[-C--:B------:R-:W-:Y:S02]  /*fec0*/  ISETP.GE.U32.AND P5, PT, R7, R2.reuse, PT ;  /* 0x000000020700720c */ /* 0x080fe40003fa6070 */
[----:B------:R-:W-:Y:S02]  /*fed0*/  ISETP.GE.U32.AND P6, PT, R8, R2, PT ;  /* 0x000000020800720c */ /* 0x000fe40003fc6070 */
[----:B------:R-:W-:Y:S02]  /*fee0*/  ISETP.NE.AND P4, PT, R5, RZ, PT ;  /* 0x000000ff0500720c */ /* 0x000fe40003f85270 */
[----:B------:R-:W-:Y:S07]  /*fef0*/  LOP3.LUT R2, RZ, R5, RZ, 0x33, !PT ;  /* 0x00000005ff027212 */ /* 0x000fee00078e33ff */
[----:B------:R-:W-:Y:S02]  /*ff00*/  @P5 VIADD R10, R10, 0x1 ;  /* 0x000000010a0a5836 */ /* 0x000fe40000000000 */
[----:B------:R-:W-:Y:S02]  /*ff10*/  @P6 IADD3 R11, PT, PT, R11, 0x1, RZ ;  /* 0x000000010b0b6810 */ /* 0x000fe40007ffe0ff */
[----:B------:R-:W-:Y:S03]  /*ff20*/  @!P2 IMAD.MOV R10, RZ, RZ, -R10 ;  /* 0x000000ffff0aa224 */ /* 0x000fe600078e0a0a */
[----:B------:R-:W-:Y:S02]  /*ff30*/  @!P3 IMAD.MOV R11, RZ, RZ, -R11 ;  /* 0x000000ffff0bb224 */ /* 0x000fe400078e0a0b */
[C---:B------:R-:W-:Y:S03]  /*ff40*/  SEL R9, R2.reuse, R10, !P4 ;  /* 0x0000000a02097207 */ /* 0x040fe60006000000 */
[----:B------:R-:W-:Y:S02]  /*ff50*/  SEL R11, R2, R11, !P4 ;  /* 0x0000000b020b7207 */ /* 0x000fe40006000000 */
[-C--:B-1----:R-:W-:Y:S01]  /*ff60*/  LEA R14, P3, R9, R114.reuse, 0x2 ;  /* 0x00000072090e7211 */ /* 0x082fe200078610ff */
        /* <DEDUP_REMOVED lines=21> */
.L_x_4563:
        /* <DEDUP_REMOVED lines=13> */
.L_x_4562:
        /* <DEDUP_REMOVED lines=44> */
[----:B------:R-:W-:Y:S01]  /*10450*/  FMUL.FTZ R6, R0, UR4 ;  /* 0x0000000400067c20 */ /* 0x000fe20008410000 */
[----:B------:R-:W1:Y:S01]  /*10460*/  MUFU.EX2 R2, R5 ;  /* 0x0000000500027308 */ /* 0x000e620000000800 */
[----:B------:R-:W-:Y:S01]  /*10470*/  FFMA.FTZ R126, R127, UR4, -R124 ;  /* 0x000000047f7e7c23 */ /* 0x000fe2000801087c */
[----:B------:R-:W-:Y:S01]  /*10480*/  FFMA.FTZ R99, R101, UR4, -R106 ;  /* 0x0000000465637c23 */ /* 0x000fe2000801086a */
[----:B------:R-:W-:Y:S01]  /*10490*/  FFMA.FTZ R101, R100, UR4, -R124 ;  /* 0x0000000464657c23 */ /* 0x000fe2000801087c */
[----:B------:R-:W-:Y:S01]  /*104a0*/  FFMA.FTZ R93, R93, UR4, -R106 ;  /* 0x000000045d5d7c23 */ /* 0x000fe2000801086a */
[----:B------:R-:W-:Y:S01]  /*104b0*/  FFMA.FTZ R100, R165, UR4, -R124 ;  /* 0x00000004a5647c23 */ /* 0x000fe2000801087c */
[--C-:B------:R-:W-:Y:S01]  /*104c0*/  FFMA.FTZ R98, R163, UR4, -R106.reuse ;  /* 0x00000004a3627c23 */ /* 0x100fe2000801086a */
[----:B------:R-:W-:Y:S03]  /*104d0*/  FFMA.FTZ R97, R161, UR4, -R106 ;  /* 0x00000004a1617c23 */ /* 0x000fe6000801086a */
[----:B------:R-:W2:Y:S01]  /*104e0*/  MUFU.EX2 R0, R6 ;  /* 0x0000000600007308 */ /* 0x000ea20000000800 */
[----:B------:R-:W-:Y:S01]  /*104f0*/  FFMA.FTZ R127, R157, UR4, -R124 ;  /* 0x000000049d7f7c23 */ /* 0x000fe2000801087c */
[--C-:B------:R-:W-:Y:S01]  /*10500*/  FFMA.FTZ R128, R155, UR4, -R106.reuse ;  /* 0x000000049b807c23 */ /* 0x100fe2000801086a */
[----:B------:R-:W-:Y:S01]  /*10510*/  FFMA.FTZ R131, R131, UR4, -R106 ;  /* 0x0000000483837c23 */ /* 0x000fe2000801086a */
[--C-:B------:R-:W-:Y:S01]  /*10520*/  FFMA.FTZ R130, R153, UR4, -R124.reuse ;  /* 0x0000000499827c23 */ /* 0x100fe2000801087c */
[----:B------:R-:W-:Y:S01]  /*10530*/  FFMA.FTZ R145, R145, UR4, -R124 ;  /* 0x0000000491917c23 */ /* 0x000fe2000801087c */
[--C-:B------:R-:W-:Y:S01]  /*10540*/  FFMA.FTZ R132, R151, UR4, -R106.reuse ;  /* 0x0000000497847c23 */ /* 0x100fe2000801086a */
        /* <DEDUP_REMOVED lines=35> */
[----:B------:R-:W4:Y:S01]  /*10780*/  LDSM.16.MT88.4 R52, [R96+0x2000] ;  /* 0x002000006034783b */ /* 0x000f220000004200 */
[C---:B------:R-:W-:Y:S01]  /*10790*/  FMUL.FTZ R42, R0.reuse, R42 ;  /* 0x0000002a002a7220 */ /* 0x040fe20000410000 */
[----:B------:R-:W-:Y:S01]  /*107a0*/  FMUL.FTZ R43, R0, R43 ;  /* 0x0000002b002b7220 */ /* 0x000fe20000410000 */
[C---:B------:R-:W-:Y:S01]  /*107b0*/  FMUL.FTZ R44, R2.reuse, R44 ;  /* 0x0000002c022c7220 */ /* 0x040fe20000410000 */
[----:B------:R-:W-:Y:S01]  /*107c0*/  FMUL.FTZ R45, R2, R45 ;  /* 0x0000002d022d7220 */ /* 0x000fe20000410000 */
[C---:B------:R-:W-:Y:S03]  /*107d0*/  FMUL.FTZ R46, R0.reuse, R46 ;  /* 0x0000002e002e7220 */ /* 0x040fe60000410000 */
[----:B------:R-:W5:Y:S01]  /*107e0*/  MUFU.EX2 R100, R100 ;  /* 0x0000006400647308 */ /* 0x000f620000000800 */
[----:B---3--:R-:W-:Y:S01]  /*107f0*/  F2FP.F16.F32.PACK_AB R81, R99, R93 ;  /* 0x0000005d6351723e */ /* 0x008fe200000000ff */
[----:B------:R-:W-:Y:S01]  /*10800*/  FMUL.FTZ R47, R0, R47 ;  /* 0x0000002f002f7220 */ /* 0x000fe20000410000 */
        /* <DEDUP_REMOVED lines=8> */
[--C-:B------:R-:W-:Y:S01]  /*10890*/  FFMA.FTZ R139, R141, UR4, -R106.reuse ;  /* 0x000000048d8b7c23 */ /* 0x100fe2000801086a */
[----:B------:R-:W-:Y:S01]  /*108a0*/  FFMA.FTZ R134, R143, UR4, -R106 ;  /* 0x000000048f867c23 */ /* 0x000fe2000801086a */
[--C-:B------:R-:W-:Y:S01]  /*108b0*/  FFMA.FTZ R138, R147, UR4, -R124.reuse ;  /* 0x00000004938a7c23 */ /* 0x100fe2000801087c */
[----:B------:R-:W-:Y:S01]  /*108c0*/  FFMA.FTZ R135, R135, UR4, -R124 ;  /* 0x0000000487877c23 */ /* 0x000fe2000801087c */
[--C-:B------:R-:W-:Y:S03]  /*108d0*/  FFMA.FTZ R133, R133, UR4, -R106.reuse ;  /* 0x0000000485857c23 */ /* 0x100fe6000801086a */
[----:B------:R-:W3:Y:S01]  /*108e0*/  MUFU.EX2 R97, R97 ;  /* 0x0000006100617308 */ /* 0x000ee20000000800 */
[----:B-----5:R-:W-:Y:S01]  /*108f0*/  F2FP.F16.F32.PACK_AB R82, R100, R101 ;  /* 0x000000656452723e */ /* 0x020fe200000000ff */
[----:B------:R-:W-:Y:S01]  /*10900*/  FFMA.FTZ R140, R129, UR4, -R106 ;  /* 0x00000004818c7c23 */ /* 0x000fe2000801086a */
[--C-:B------:R-:W-:Y:S01]  /*10910*/  FFMA.FTZ R129, R94, UR4, -R124.reuse ;  /* 0x000000045e817c23 */ /* 0x100fe2000801087c */
[----:B------:R-:W-:Y:S01]  /*10920*/  FFMA.FTZ R95, R2, R125, R95 ;  /* 0x0000007d025f7223 */ /* 0x000fe2000001005f */
[--C-:B------:R-:W-:Y:S01]  /*10930*/  FFMA.FTZ R142, R111, UR4, -R124.reuse ;  /* 0x000000046f8e7c23 */ /* 0x100fe2000801087c */
[----:B------:R-:W-:Y:S01]  /*10940*/  FFMA.FTZ R103, R103, UR4, -R124 ;  /* 0x0000000467677c23 */ /* 0x000fe2000801087c */
[--C-:B------:R-:W-:Y:S03]  /*10950*/  FFMA.FTZ R88, R88, UR4, -R106.reuse ;  /* 0x0000000458587c23 */ /* 0x100fe6000801086a */
[----:B------:R-:W-:Y:S01]  /*10960*/  MUFU.EX2 R126, R126 ;  /* 0x0000007e007e7308 */ /* 0x000fe20000000800 */
[----:B------:R-:W-:Y:S01]  /*10970*/  FFMA.FTZ R87, R87, UR4, -R106 ;  /* 0x0000000457577c23 */ /* 0x000fe2000801086a */
[----:B------:R-:W-:Y:S01]  /*10980*/  FFMA.FTZ R124, R102, UR4, -R124 ;  /* 0x00000004667c7c23 */ /* 0x000fe2000801087c */
[--C-:B------:R-:W-:Y:S01]  /*10990*/  FFMA.FTZ R86, R86, UR4, -R106.reuse ;  /* 0x0000000456567c23 */ /* 0x100fe2000801086a */
[----:B------:R-:W-:Y:S06]  /*109a0*/  FFMA.FTZ R106, R85, UR4, -R106 ;  /* 0x00000004556a7c23 */ /* 0x000fec000801086a */
[----:B------:R-:W5:Y:S01]  /*109b0*/  MUFU.EX2 R127, R127 ;  /* 0x0000007f007f7308 */ /* 0x000f620000000800 */
[----:B---3--:R-:W-:Y:S07]  /*109c0*/  F2FP.F16.F32.PACK_AB R83, R97, R98 ;  /* 0x000000626153723e */ /* 0x008fee00000000ff */
        /* <DEDUP_REMOVED lines=15> */
[----:B------:R-:W-:Y:S05]  /*10ac0*/  FMUL.FTZ R23, R0, R67 ;  /* 0x0000004300177220 */ /* 0x000fea0000410000 */
[----:B------:R-:W-:Y:S02]  /*10ad0*/  MUFU.EX2 R134, R134 ;  /* 0x0000008600867308 */ /* 0x000fe40000000800 */
[C---:B------:R-:W-:Y:S03]  /*10ae0*/  HMMA.16816.F32 R20, R80.reuse, R28, R20 ;  /* 0x0000001c5014723c */ /* 0x040fe60000001814 */
[C---:B------:R-:W-:Y:S01]  /*10af0*/  FMUL.FTZ R28, R2.reuse, R56 ;  /* 0x00000038021c7220 */ /* 0x040fe20000410000 */
[----:B------:R-:W-:Y:S04]  /*10b00*/  FMUL.FTZ R29, R2, R57 ;  /* 0x00000039021d7220 */ /* 0x000fe80000410000 */
[----:B------:R-:W-:Y:S01]  /*10b10*/  MUFU.EX2 R138, R138 ;  /* 0x0000008a008a7308 */ /* 0x000fe20000000800 */
[----:B------:R-:W-:Y:S01]  /*10b20*/  FADD.FTZ R2, R92, R95 ;  /* 0x0000005f5c027221 */ /* 0x000fe20000010000 */
[C---:B------:R-:W-:Y:S03]  /*10b30*/  HMMA.16816.F32 R24, R80.reuse, R30, R24 ;  /* 0x0000001e5018723c */ /* 0x040fe60000001818 */
[C---:B------:R-:W-:Y:S01]  /*10b40*/  FMUL.FTZ R30, R0.reuse, R58 ;  /* 0x0000003a001e7220 */ /* 0x040fe20000410000 */
[C---:B------:R-:W-:Y:S04]  /*10b50*/  FMUL.FTZ R31, R0.reuse, R59 ;  /* 0x0000003b001f7220 */ /* 0x040fe80000410000 */
[----:B------:R-:W-:Y:S01]  /*10b60*/  MUFU.EX2 R135, R135 ;  /* 0x0000008700877308 */ /* 0x000fe20000000800 */
[----:B------:R-:W3:Y:S01]  /*10b70*/  LDSM.16.MT88.4 R56, [R91+0x6400] ;  /* 0x006400005b38783b */ /* 0x000ee20000004200 */
[----:B------:R-:W-:Y:S01]  /*10b80*/  FFMA.FTZ R0, R0, R123, R93 ;  /* 0x0000007b00007223 */ /* 0x000fe2000001005d */
[C---:B--2---:R-:W-:Y:S07]  /*10b90*/  HMMA.16816.F32 R28, R80.reuse, R68, R28 ;  /* 0x00000044501c723c */ /* 0x044fee000000181c */
[----:B------:R-:W-:Y:S01]  /*10ba0*/  MUFU.EX2 R133, R133 ;  /* 0x0000008500857308 */ /* 0x000fe20000000800 */
[----:B------:R-:W-:Y:S04]  /*10bb0*/  FADD.FTZ R99, R99, R0 ;  /* 0x0000000063637221 */ /* 0x000fe80000010000 */
        /* <DEDUP_REMOVED lines=8> */
[----:B------:R-:W2:Y:S07]  /*10c40*/  LDSM.16.MT88.4 R60, [R96+0x400] ;  /* 0x00040000603c783b */ /* 0x000eae0000004200 */
        /* <DEDUP_REMOVED lines=78> */
[----:B------:R-:W4:Y:S02]  /*11130*/  LDSM.16.MT88.4 R8, [R96+0x2c00] ;  /* 0x002c00006008783b */ /* 0x000f240000004200 */
        /* <DEDUP_REMOVED lines=26> */
.L_x_4560:
        /* <DEDUP_REMOVED lines=100> */
[----:B------:R-:W-:Y:S01]  /*11920*/  STS [R15+0x10], R76 ;  /* 0x0000104c0f007388 */ /* 0x000fe20000000800 */
[----:B------:R-:W-:Y:S01]  /*11930*/  F2FP.F16.F32.PACK_AB R52, R53, R52 ;  /* 0x000000343534723e */ /* 0x000fe200000000ff */
[----:B------:R-:W4:Y:S01]  /*11940*/  @P3 MUFU.LG2 R4, R4 ;  /* 0x0000000400043308 */ /* 0x000f220000000c00 */
[----:B------:R-:W-:Y:S01]  /*11950*/  F2FP.F16.F32.PACK_AB R54, R55, R54 ;  /* 0x000000363736723e */ /* 0x000fe200000000ff */
[----:B------:R-:W-:Y:S01]  /*11960*/  STS [R15+0x210], R78 ;  /* 0x0002104e0f007388 */ /* 0x000fe20000000800 */
[----:B------:R-:W-:Y:S01]  /*11970*/  F2FP.F16.F32.PACK_AB R36, R37, R36 ;  /* 0x000000242524723e */ /* 0x000fe200000000ff */
[----:B------:R-:W5:Y:S01]  /*11980*/  @P1 LDC.64 R10, c[0x0][0x408] ;  /* 0x00010200ff0a1b82 */ /* 0x000f620000000a00 */
        /* <DEDUP_REMOVED lines=14> */
[----:B----4-:R-:W-:Y:S01]  /*11a70*/  @P3 FMUL.FTZ R4, R4, 0.69314718246459960938 ;  /* 0x3f31721804043820 */ /* 0x010fe20000410000 */
[----:B-1----:R-:W-:Y:S01]  /*11a80*/  ISETP.NE.AND P2, PT, R8, RZ, PT ;  /* 0x000000ff0800720c */ /* 0x002fe20003f45270 */
[----:B------:R-:W-:Y:S01]  /*11a90*/  STS [R13+0x1000], R64 ;  /* 0x001000400d007388 */ /* 0x000fe20000000800 */
[----:B------:R-:W1:Y:S01]  /*11aa0*/  @!P1 LDC.64 R8, c[0x0][0x400] ;  /* 0x00010000ff089b82 */ /* 0x000e620000000a00 */
[----:B------:R-:W-:Y:S02]  /*11ab0*/  SHF.R.U32.HI R2, RZ, 0x2, R2 ;  /* 0x00000002ff027819 */ /* 0x000fe40000011602 */
[----:B------:R-:W-:Y:S01]  /*11ac0*/  STS [R13+0x1200], R66 ;  /* 0x001200420d007388 */ /* 0x000fe20000000800 */
[----:B------:R-:W-:-:S03]  /*11ad0*/  ISETP.NE.OR P0, PT, R112, -0x1, !P2 ;  /* 0xffffffff7000780c */ /* 0x000fc60005705670 */
[----:B------:R-:W-:Y:S04]  /*11ae0*/  STS [R15+0x1010], R60 ;  /* 0x0010103c0f007388 */ /* 0x000fe80000000800 */
[----:B------:R-:W-:Y:S01]  /*11af0*/  STS [R15+0x1210], R62 ;  /* 0x0012103e0f007388 */ /* 0x000fe20000000800 */
[----:B------:R-:W4:Y:S03]  /*11b00*/  @!P2 LDC R24, c[0x0][0x3e0] ;  /* 0x0000f800ff18ab82 */ /* 0x000f260000000800 */
[----:B------:R-:W-:Y:S04]  /*11b10*/  STS [R25+0x1020], R56 ;  /* 0x0010203819007388 */ /* 0x000fe80000000800 */
[----:B------:R-:W-:Y:S04]  /*11b20*/  STS [R25+0x1220], R58 ;  /* 0x0012203a19007388 */ /* 0x000fe80000000800 */
[----:B------:R-:W-:Y:S04]  /*11b30*/  STS [R27+0x1030], R52 ;  /* 0x001030341b007388 */ /* 0x000fe80000000800 */
[----:B------:R-:W-:Y:S04]  /*11b40*/  STS [R27+0x1230], R54 ;  /* 0x001230361b007388 */ /* 0x000fe80000000800 */
[----:B------:R5:W-:Y:S04]  /*11b50*/  STS [R13+0x2000], R36 ;  /* 0x002000240d007388 */ /* 0x000be80000000800 */
[----:B------:R-:W-:Y:S04]  /*11b60*/  STS [R13+0x2200], R38 ;  /* 0x002200260d007388 */ /* 0x000fe80000000800 */
[----:B------:R-:W-:Y:S04]  /*11b70*/  STS [R15+0x2010], R40 ;  /* 0x002010280f007388 */ /* 0x000fe80000000800 */
[----:B------:R-:W-:Y:S04]  /*11b80*/  STS [R15+0x2210], R42 ;  /* 0x0022102a0f007388 */ /* 0x000fe80000000800 */
[----:B------:R-:W-:Y:S04]  /*11b90*/  STS [R25+0x2020], R44 ;  /* 0x0020202c19007388 */ /* 0x000fe80000000800 */
[----:B------:R2:W-:Y:S04]  /*11ba0*/  STS [R25+0x2220], R46 ;  /* 0x0022202e19007388 */ /* 0x0005e80000000800 */
[----:B------:R-:W-:Y:S01]  /*11bb0*/  STS [R27+0x2030], R48 ;  /* 0x002030301b007388 */ /* 0x000fe20000000800 */
[----:B-----5:R-:W-:Y:S01]  /*11bc0*/  @P1 IMAD.WIDE.U32 R36, R112, R10, RZ ;  /* 0x0000000a70241225 */ /* 0x020fe200078e00ff */
[----:B------:R-:W-:-:S02]  /*11bd0*/  MOV R10, 0x7f800000 ;  /* 0x7f800000000a7802 */ /* 0x000fc40000000f00 */
[----:B------:R5:W-:Y:S01]  /*11be0*/  STS [R27+0x2230], R7 ;  /* 0x002230071b007388 */ /* 0x000be20000000800 */
[----:B------:R-:W-:Y:S06]  /*11bf0*/  BAR.SYNC.DEFER_BLOCKING 0x0 ;  /* 0x0000000000007b1d */ /* 0x000fec0000010000 */
[----:B------:R-:W1:Y:S02]  /*11c00*/  S2R R0, SR_CTAID.Y ;  /* 0x0000000000007919 */ /* 0x000e640000002600 */
[----:B--2---:R-:W2:Y:S08]  /*11c10*/  @P2 LDC R25, c[0x0][0x454] ;  /* 0x00011500ff192b82 */ /* 0x004eb00000000800 */
[----:B-----5:R-:W2:Y:S01]  /*11c20*/  LDC.64 R6, c[0x0][0x408] ;  /* 0x00010200ff067b82 */ /* 0x020ea20000000a00 */
        /* <DEDUP_REMOVED lines=14> */
[----:B--2---:R-:W-:Y:S01]  /*11d10*/  @P2 IMAD R24, R29, R25, R112 ;  /* 0x000000191d182224 */ /* 0x004fe200078e0270 */
        /* <DEDUP_REMOVED lines=15> */
.L_x_4566:
[----:B------:R-:W-:Y:S05]  /*11e10*/  BSYNC.RECONVERGENT B0 ;  /* 0x0000000000007941 */ /* 0x000fea0003800200 */
.L_x_4565:
[----:B------:R-:W-:Y:S01]  /*11e20*/  MOV R27, RZ ;  /* 0x000000ff001b7202 */ /* 0x000fe20000000f00 */
[----:B------:R-:W2:Y:S01]  /*11e30*/  LDCU.64 UR4, c[0x0][0x410] ;  /* 0x00008200ff0477ac */ /* 0x000ea20008000a00 */
[----:B------:R-:W-:Y:S01]  /*11e40*/  @P1 MOV R34, R36 ;  /* 0x0000002400221202 */ /* 0x000fe20000000f00 */
[----:B------:R-:W-:Y:S01]  /*11e50*/  VIADD R113, R113, -UR8 ;  /* 0x8000000871717c36 */ /* 0x000fe20008000000 */
[----:B------:R-:W-:Y:S01]  /*11e60*/  IADD3 R3, PT, PT, R2, 0x20, RZ ;  /* 0x0000002002037810 */ /* 0x000fe20007ffe0ff */
[----:B------:R-:W-:Y:S01]  /*11e70*/  IMAD.WIDE.U32 R26, R6, UR8, R26 ;  /* 0x00000008061a7c25 */ /* 0x000fe2000f8e001a */
[----:B------:R-:W-:Y:S02]  /*11e80*/  BSSY.RECONVERGENT B0, `(.L_x_4567) ;  /* 0x0000015000007945 */ /* 0x000fe40003800200 */
[----:B------:R-:W-:Y:S01]  /*11e90*/  ISETP.GE.AND P1, PT, R3, R113, PT ;  /* 0x000000710300720c */ /* 0x000fe20003f26270 */
[----:B------:R-:W-:Y:S01]  /*11ea0*/  IMAD R0, R7, UR8, R27 ;  /* 0x0000000807007c24 */ /* 0x000fe2000f8e021b */
[----:B------:R-:W-:-:S02]  /*11eb0*/  IADD3 R4, P0, PT, R34, R26, RZ ;  /* 0x0000001a22047210 */ /* 0x000fc40007f1e0ff */
[----:B-1----:R1:W3:Y:S03]  /*11ec0*/  LDS.128 R24, [R117] ;  /* 0x0000000075187984 */ /* 0x0022e60000000c00 */
[----:B------:R-:W-:Y:S01]  /*11ed0*/  IMAD.X R5, R9, 0x1, R0, P0 ;  /* 0x0000000109057824 */ /* 0x000fe200000e0600 */
[----:B------:R-:W-:Y:S01]  /*11ee0*/  ISETP.GE.AND P0, PT, R2, R113, PT ;  /* 0x000000710200720c */ /* 0x000fe20003f06270 */
[----:B------:R1:W4:Y:S01]  /*11ef0*/  LDS.128 R8, [R117+0x1000] ;  /* 0x0010000075087984 */ /* 0x0003220000000c00 */
[----:B--2---:R-:W-:-:S04]  /*11f00*/  IMAD.WIDE.U32 R4, R29, UR4, R4 ;  /* 0x000000041d047c25 */ /* 0x004fc8000f8e0004 */
[----:B------:R-:W-:Y:S02]  /*11f10*/  IMAD R33, R29, UR5, R5 ;  /* 0x000000051d217c24 */ /* 0x000fe4000f8e0205 */
[----:B------:R1:W2:Y:S05]  /*11f20*/  LDS.128 R28, [R117+0x2000] ;  /* 0x00200000751c7984 */ /* 0x0002aa0000000c00 */
[----:B------:R-:W-:Y:S05]  /*11f30*/  @P0 BRA `(.L_x_4568) ;  /* 0x0000000000240947 */ /* 0x000fea0003800000 */
[----:B------:R-:W5:Y:S01]  /*11f40*/  LDCU.64 UR4, c[0x0][0x3f0] ;  /* 0x00007e00ff0477ac */ /* 0x000f620008000a00 */
[----:B------:R-:W-:-:S05]  /*11f50*/  MOV R32, R4 ;  /* 0x0000000400207202 */ /* 0x000fca0000000f00 */
[----:B------:R-:W-:-:S04]  /*11f60*/  IMAD.WIDE.U32 R34, R2, R6, R32 ;  /* 0x0000000602227225 */ /* 0x000fc800078e0020 */
[----:B------:R-:W-:Y:S01]  /*11f70*/  IMAD R0, R2, R7, R35 ;  /* 0x0000000702007224 */ /* 0x000fe200078e0223 */
[----:B-----5:R-:W-:-:S04]  /*11f80*/  LEA R36, P0, R34, UR4, 0x1 ;  /* 0x0000000422247c11 */ /* 0x020fc8000f8008ff */
[----:B------:R-:W-:-:S05]  /*11f90*/  LEA.HI.X R37, R34, UR5, R0, 0x1, P0 ;  /* 0x0000000522257c11 */ /* 0x000fca00080f0c00 */
[----:B---3--:R3:W-:Y:S04]  /*11fa0*/  STG.E.128 desc[UR6][R36.64], R24 ;  /* 0x0000001824007986 */ /* 0x0087e8000c101d06 */
[----:B----4-:R3:W-:Y:S04]  /*11fb0*/  STG.E.128 desc[UR6][R36.64+0x40], R8 ;  /* 0x0000400824007986 */ /* 0x0107e8000c101d06 */
[----:B--2---:R3:W-:Y:S02]  /*11fc0*/  STG.E.128 desc[UR6][R36.64+0x80], R28 ;  /* 0x0000801c24007986 */ /* 0x0047e4000c101d06 */
.L_x_4568:
[----:B------:R-:W-:Y:S05]  /*11fd0*/  BSYNC.RECONVERGENT B0 ;  /* 0x0000000000007941 */ /* 0x000fea0003800200 */
.L_x_4567:
        /* <DEDUP_REMOVED lines=15> */
.L_x_4569:
        /* <DEDUP_REMOVED lines=11> */
.L_x_5545:


//--------------------- .text._ZN5flash24flash_fwd_splitkv_kernelI23Flash_fwd_kernel_traitsILi96ELi64ELi64ELi4ELb0ELb0EN7cutlass6half_tE19Flash_kernel_traitsILi96ELi64ELi64ELi4ES3_EELb1ELb0ELb1ELb0ELb0ELb0ELb0ELb1EEEvNS_16Flash_fwd_paramsE --------------------------
	.section	.text._ZN5flash24flash_fwd_splitkv_kernelI23Flash_fwd_kernel_traitsILi96ELi64ELi64ELi4ELb0ELb0EN7cutlass6half_tE19Flash_kernel_traitsILi96ELi64ELi64ELi4ES3_EELb1ELb0ELb1ELb0ELb0ELb0ELb0ELb1EEEvNS_16Flash_fwd_paramsE,"ax",@progbits
	.align	128
        .global         _ZN5flash24flash_fwd_splitkv_kernelI23Flash_fwd_kernel_traitsILi96ELi64ELi64ELi4ELb0ELb0EN7cutlass6half_tE19Flash_kernel_traitsILi96ELi64ELi64ELi4ES3_EELb1ELb0ELb1ELb0ELb0ELb0ELb0ELb1EEEvNS_16Flash_fwd_paramsE
        .type           _ZN5flash24flash_fwd_splitkv_kernelI23Flash_fwd_kernel_traitsILi96ELi64ELi64ELi4ELb0ELb0EN7cutlass6half_tE19Flash_kernel_traitsILi96ELi64ELi64ELi4ES3_EELb1ELb0ELb1ELb0ELb0ELb0ELb0ELb1EEEvNS_16Flash_fwd_paramsE,@function
        .size           _ZN5flash24flash_fwd_splitkv_kernelI23Flash_fwd_kernel_traitsILi96ELi64ELi64ELi4ELb0ELb0EN7cutlass6half_tE19Flash_kernel_traitsILi96ELi64ELi64ELi4ES3_EELb1ELb0ELb1ELb0ELb0ELb0ELb0ELb1EEEvNS_16Flash_fwd_paramsE,(.L_x_5546 - _ZN5flash24flash_fwd_splitkv_kernelI23Flash_fwd_kernel_traitsILi96ELi64ELi64ELi4ELb0ELb0EN7cutlass6half_tE19Flash_kernel_traitsILi96ELi64ELi64ELi4ES3_EELb1ELb0ELb1ELb0ELb0ELb0ELb0ELb1EEEvNS_16Flash_fwd_paramsE)
        .other          _ZN5flash24flash_fwd_splitkv_kernelI23Flash_fwd_kernel_traitsILi96ELi64ELi64ELi4ELb0ELb0EN7cutlass6half_tE19Flash_kernel_traitsILi96ELi64ELi64ELi4ES3_EELb1ELb0ELb1ELb0ELb0ELb0ELb0ELb1EEEvNS_16Flash_fwd_paramsE,@"STO_CUDA_ENTRY STV_DEFAULT"
_ZN5flash24flash_fwd_splitkv_kernelI23Flash_fwd_kernel_traitsILi96ELi64ELi64ELi4ELb0ELb0EN7cutlass6half_tE19Flash_kernel_traitsILi96ELi64ELi64ELi4ES3_EELb1ELb0ELb1ELb0ELb0ELb0ELb0ELb1EEEvNS_16Flash_fwd_paramsE:
.text._ZN5flash24flash_fwd_splitkv_kernelI23Flash_fwd_kernel_traitsILi96ELi64ELi64ELi4ELb0ELb0EN7cutlass6half_tE19Flash_kernel_traitsILi96ELi64ELi64ELi4ES3_EELb1ELb0ELb1ELb0ELb0ELb0ELb0ELb1EEEvNS_16Flash_fwd_paramsE:
        /* <DEDUP_REMOVED lines=52> */
.L_x_4570:
        /* <DEDUP_REMOVED lines=35> */
[----:B------:R-:W3:Y:S01]  /*0570*/  LDC R0, c[0x0][0x3e0] ;  /* 0x0000f800ff007b82 */ /* 0x000ee20000000800 */
[----:B------:R-:W-:-:S07]  /*0580*/  IADD3 R127, PT, PT, -R126, R127, RZ ;  /* 0x0000007f7e7f7210 */ /* 0x000fce0007ffe1ff */
[----:B------:R-:W4:Y:S01]  /*0590*/  @!P0 LDC.64 R4, c[0x0][0x400] ;  /* 0x00010000ff048b82 */ /* 0x000f220000000a00 */
[----:B-1----:R-:W-:-:S04]  /*05a0*/  @P0 IMAD.WIDE.U32 R10, R124, R2, RZ ;  /* 0x000000027c0a0225 */ /* 0x002fc800078e00ff */
[----:B------:R-:W-:-:S04]  /*05b0*/  IMAD.WIDE.U32 R8, R126, R2, R6 ;  /* 0x000000027e087225 */ /* 0x000fc800078e0006 */
[----:B------:R-:W-:Y:S02]  /*05c0*/  IMAD R9, R126, R3, R9 ;  /* 0x000000037e097224 */ /* 0x000fe400078e0209 */
[C---:B----4-:R-:W-:Y:S01]  /*05d0*/  @!P0 IMAD.WIDE.U32 R12, R125.reuse, R4, RZ ;  /* 0x000000047d0c8225 */ /* 0x050fe200078e00ff */
        /* <DEDUP_REMOVED lines=11> */
[----:B--2---:R-:W-:-:S04]  /*0690*/  IMAD.WIDE.U32 R12, R130, UR4, R12 ;  /* 0x00000004820c7c25 */ /* 0x004fc8000f8e000c */
[----:B------:R-:W-:-:S06]  /*06a0*/  IMAD R15, R130, UR5, R13 ;  /* 0x00000005820f7c24 */ /* 0x000fcc000f8e020d */
        /* <DEDUP_REMOVED lines=14> */
.L_x_4573:
[----:B------:R-:W-:Y:S05]  /*0790*/  BSYNC.RECONVERGENT B0 ;  /* 0x0000000000007941 */ /* 0x000fea0003800200 */
.L_x_4572:
        /* <DEDUP_REMOVED lines=19> */
.L_x_4575:
[----:B------:R-:W-:Y:S05]  /*08d0*/  BSYNC.RECONVERGENT B0 ;  /* 0x0000000000007941 */ /* 0x000fea0003800200 */
.L_x_4574:
        /* <DEDUP_REMOVED lines=16> */
.L_x_4571:
        /* <DEDUP_REMOVED lines=11> */
.L_x_4576:
[----:B------:R-:W-:Y:S05]  /*0a90*/  BRA.U !UP0, `(.L_x_4577) ;  /* 0x00000005088c7547 */ /* 0x000fea000b800000 */
[----:B------:R-:W2:Y:S01]  /*0aa0*/  LDC R7, c[0x0][0x4f0] ;  /* 0x00013c00ff077b82 */ /* 0x000ea20000000800 */
[----:B------:R-:W-:Y:S01]  /*0ab0*/  LEA R8, R89, 0xffffffc0, 0x6 ;  /* 0xffffffc059087811 */ /* 0x000fe200078e30ff */
[----:B------:R-:W3:Y:S01]  /*0ac0*/  LDCU.64 UR4, c[0x0][0x4e8] ;  /* 0x00009d00ff0477ac */ /* 0x000ee20008000a00 */
[----:B------:R-:W4:Y:S01]  /*0ad0*/  LDCU.64 UR8, c[0x0][0x3a0] ;  /* 0x00007400ff0877ac */ /* 0x000f220008000a00 */
        /* <DEDUP_REMOVED lines=30> */
[----:B-1----:R-:W-:-:S06]  /*0cc0*/  IMAD.WIDE R10, R5, 0x4, R128 ;  /* 0x00000004050a7825 */ /* 0x002fcc00078e0280 */
[----:B------:R1:W2:Y:S01]  /*0cd0*/  LDG.E R10, desc[UR6][R10.64] ;  /* 0x000000060a0a7981 */ /* 0x0002a2000c1e1900 */
[----:B---3--:R-:W-:Y:S02]  /*0ce0*/  IABS R0, R3 ;  /* 0x0000000300007213 */ /* 0x008fe40000000000 */
[----:B------:R-:W-:Y:S02]  /*0cf0*/  IADD3 R5, PT, PT, -R5, RZ, RZ ;  /* 0x000000ff05057210 */ /* 0x000fe40007ffe1ff */
[----:B------:R-:W3:Y:S03]  /*0d00*/  I2F.RP R9, R0 ;  /* 0x0000000000097306 */ /* 0x000ee60000209400 */
[----:B------:R-:W-:Y:S02]  /*0d10*/  IMAD R8, R7, R5, R8 ;  /* 0x0000000507087224 */ /* 0x000fe400078e0208 */
[----:B----4-:R-:W-:-:S03]  /*0d20*/  IMAD.U32 R5, RZ, RZ, UR15 ;  /* 0x0000000fff057e24 */ /* 0x010fc6000f8e00ff */
[----:B------:R-:W-:Y:S01]  /*0d30*/  SHF.R.S32.HI R7, RZ, 0x1f, R8 ;  /* 0x0000001fff077819 */ /* 0x000fe20000011408 */
[----:B---3--:R-:W3:Y:S02]  /*0d40*/  MUFU.RCP R14, R9 ;  /* 0x00000009000e7308 */ /* 0x008ee40000001000 */
[----:B---3--:R-:W-:-:S06]  /*0d50*/  IADD3 R14, PT, PT, R14, 0xffffffe, RZ ;  /* 0x0ffffffe0e0e7810 */ /* 0x008fcc0007ffe0ff */
[----:B------:R-:W3:Y:S02]  /*0d60*/  F2I.FTZ.U32.TRUNC.NTZ R15, R14 ;  /* 0x0000000e000f7305 */ /* 0x000ee4000021f000 */
[----:B---3--:R-:W-:Y:S01]  /*0d70*/  IMAD.MOV R2, RZ, RZ, -R15 ;  /* 0x000000ffff027224 */ /* 0x008fe200078e0a0f */
[----:B------:R-:W-:-:S03]  /*0d80*/  MOV R14, RZ ;  /* 0x000000ff000e7202 */ /* 0x000fc60000000f00 */
[----:B------:R-:W-:Y:S01]  /*0d90*/  IMAD R4, R2, R0, RZ ;  /* 0x0000000002047224 */ /* 0x000fe200078e02ff */
[----:B------:R-:W-:-:S03]  /*0da0*/  IABS R2, R130 ;  /* 0x0000008200027213 */ /* 0x000fc60000000000 */
[----:B------:R-:W-:Y:S01]  /*0db0*/  IMAD.HI.U32 R15, R15, R4, R14 ;  /* 0x000000040f0f7227 */ /* 0x000fe200078e000e */
[----:B------:R-:W-:-:S05]  /*0dc0*/  MOV R4, UR14 ;  /* 0x0000000e00047c02 */ /* 0x000fca0008000f00 */
[----:B------:R-:W-:-:S05]  /*0dd0*/  IMAD.HI.U32 R6, R15, R2, RZ ;  /* 0x000000020f067227 */ /* 0x000fca00078e00ff */
[----:B------:R-:W-:-:S05]  /*0de0*/  IADD3 R9, PT, PT, -R6, RZ, RZ ;  /* 0x000000ff06097210 */ /* 0x000fca0007ffe1ff */
[----:B-1----:R-:W-:-:S05]  /*0df0*/  IMAD R11, R0, R9, R2 ;  /* 0x00000009000b7224 */ /* 0x002fca00078e0202 */
[----:B------:R-:W-:-:S13]  /*0e00*/  ISETP.GT.U32.AND P0, PT, R0, R11, PT ;  /* 0x0000000b0000720c */ /* 0x000fda0003f04070 */
[----:B------:R-:W-:Y:S01]  /*0e10*/  @!P0 IMAD.IADD R11, R11, 0x1, -R0 ;  /* 0x000000010b0b8824 */ /* 0x000fe200078e0a00 */
[----:B------:R-:W-:-:S04]  /*0e20*/  @!P0 IADD3 R6, PT, PT, R6, 0x1, RZ ;  /* 0x0000000106068810 */ /* 0x000fc80007ffe0ff */
[----:B------:R-:W-:Y:S02]  /*0e30*/  ISETP.GE.U32.AND P1, PT, R11, R0, PT ;  /* 0x000000000b00720c */ /* 0x000fe40003f26070 */
[----:B------:R-:W-:-:S04]  /*0e40*/  LOP3.LUT R0, R130, R3, RZ, 0x3c, !PT ;  /* 0x0000000382007212 */ /* 0x000fc800078e3cff */
[----:B------:R-:W-:Y:S02]  /*0e50*/  ISETP.GE.AND P0, PT, R0, RZ, PT ;  /* 0x000000ff0000720c */ /* 0x000fe40003f06270 */
[----:B------:R-:W-:-:S05]  /*0e60*/  LOP3.LUT R0, RZ, R3, RZ, 0x33, !PT ;  /* 0x00000003ff007212 */ /* 0x000fca00078e33ff */
        /* <DEDUP_REMOVED lines=38> */
.L_x_4577:
        /* <DEDUP_REMOVED lines=15> */
.L_x_4579:
[----:B------:R-:W3:Y:S01]  /*11c0*/  LDC.64 R4, c[0x0][0x3b8] ;  /* 0x0000ee00ff047b82 */ /* 0x000ee20000000a00 */
[----:B--2---:R-:W-:-:S05]  /*11d0*/  IADD3 R2, PT, PT, R0, R7, RZ ;  /* 0x0000000700027210 */ /* 0x004fca0007ffe0ff */
[C---:B---3--:R-:W-:Y:S02]  /*11e0*/  IMAD R15, R2.reuse, R5, RZ ;  /* 0x00000005020f7224 */ /* 0x048fe400078e02ff */
[----:B------:R-:W-:-:S05]  /*11f0*/  IMAD.WIDE.U32 R2, R2, R4, RZ ;  /* 0x0000000402027225 */ /* 0x000fca00078e00ff */
[----:B------:R-:W-:Y:S02]  /*1200*/  IADD3 R15, PT, PT, R3, R15, RZ ;  /* 0x0000000f030f7210 */ /* 0x000fe40007ffe0ff */
[----:B------:R-:W-:Y:S02]  /*1210*/  MOV R14, R2 ;  /* 0x00000002000e7202 */ /* 0x000fe40000000f00 */
.L_x_4580:
        /* <DEDUP_REMOVED lines=14> */
.L_x_4581:
[----:B------:R-:W2:Y:S01]  /*1300*/  LDC.64 R2, c[0x0][0x3c0] ;  /* 0x0000f000ff027b82 */ /* 0x000ea20000000a00 */
[----:B------:R-:W-:-:S05]  /*1310*/  IADD3 R0, PT, PT, R0, R7, RZ ;  /* 0x0000000700007210 */ /* 0x000fca0007ffe0ff */
[C---:B--2---:R-:W-:Y:S02]  /*1320*/  IMAD R17, R0.reuse, R3, RZ ;  /* 0x0000000300117224 */ /* 0x044fe400078e02ff */
[----:B-----5:R-:W-:-:S05]  /*1330*/  IMAD.WIDE.U32 R6, R0, R2, RZ ;  /* 0x0000000200067225 */ /* 0x020fca00078e00ff */
[----:B------:R-:W-:Y:S02]  /*1340*/  IADD3 R17, PT, PT, R7, R17, RZ ;  /* 0x0000001107117210 */ /* 0x000fe40007ffe0ff */
[----:B------:R-:W-:-:S07]  /*1350*/  MOV R16, R6 ;  /* 0x0000000600107202 */ /* 0x000fce0000000f00 */
.L_x_4582:
[----:B------:R-:W2:Y:S01]  /*1360*/  LDC R21, c[0x0][0x3e8] ;  /* 0x0000fa00ff157b82 */ /* 0x000ea20000000800 */
[----:B------:R-:W-:Y:S02]  /*1370*/  MOV R8, RZ ;  /* 0x000000ff00087202 */ /* 0x000fe40000000f00 */
[----:B------:R-:W-:Y:S02]  /*1380*/  CS2R R128, SRZ ;  /* 0x0000000000807805 */ /* 0x000fe4000001ff00 */
[----:B--2---:R-:W-:-:S04]  /*1390*/  IABS R0, R21 ;  /* 0x0000001500007213 */ /* 0x004fc80000000000 */
[----:B-1----:R-:W1:Y:S08]  /*13a0*/  I2F.RP R10, R0 ;  /* 0x00000000000a7306 */ /* 0x002e700000209400 */
        /* <DEDUP_REMOVED lines=21> */
[----:B------:R-:W-:-:S04]  /*1500*/  IMAD.WIDE.U32 R16, R7, R2, R16 ;  /* 0x0000000207107225 */ /* 0x000fc800078e0010 */
[----:B------:R-:W-:Y:S01]  /*1510*/  @P1 VIADD R6, R6, 0x1 ;  /* 0x0000000106061836 */ /* 0x000fe20000000000 */
[----:B------:R-:W-:Y:S01]  /*1520*/  ISETP.NE.AND P1, PT, R21, RZ, PT ;  /* 0x000000ff1500720c */ /* 0x000fe20003f25270 */
[----:B------:R-:W-:-:S03]  /*1530*/  IMAD R17, R7, R3, R17 ;  /* 0x0000000307117224 */ /* 0x000fc600078e0211 */
[----:B------:R-:W-:-:S05]  /*1540*/  MOV R19, R6 ;  /* 0x0000000600137202 */ /* 0x000fca0000000f00 */
        /* <DEDUP_REMOVED lines=15> */
.L_x_4578:
[----:B------:R-:W-:Y:S01]  /*1640*/  IMAD.MOV.U32 R7, RZ, RZ, RZ ;  /* 0x000000ffff077224 */ /* 0x000fe200078e00ff */
[----:B------:R-:W1:Y:S01]  /*1650*/  LDC.64 R106, c[0x0][0x3b0] ;  /* 0x0000ec00ff6a7b82 */ /* 0x000e620000000a00 */
[----:B------:R-:W-:Y:S01]  /*1660*/  IMAD.SHL.U32 R45, R90, 0x20, RZ ;  /* 0x000000205a2d7824 */ /* 0x000fe200078e00ff */
[----:B------:R-:W2:Y:S03]  /*1670*/  LDCU.64 UR4, c[0x0][0x3c8] ;  /* 0x00007900ff0477ac */ /* 0x000ea60008000a00 */
[----:B------:R3:W5:Y:S01]  /*1680*/  @P2 LDG.E R7, desc[UR6][R108.64] ;  /* 0x000000066c072981 */ /* 0x000762000c1e1900 */
[----:B------:R-:W-:Y:S01]  /*1690*/  ISETP.NE.AND P2, PT, R124, -0x1, PT ;  /* 0xffffffff7c00780c */ /* 0x000fe20003f45270 */
[C---:B------:R-:W-:Y:S01]  /*16a0*/  IMAD.SHL.U32 R71, R90.reuse, 0x8, RZ ;  /* 0x000000085a477824 */ /* 0x040fe200078e00ff */
[C---:B------:R-:W-:Y:S01]  /*16b0*/  LOP3.LUT R15, R45.reuse, 0xc0, RZ, 0xc0, !PT ;  /* 0x000000c02d0f7812 */ /* 0x040fe200078ec0ff */
[C---:B------:R-:W-:Y:S01]  /*16c0*/  IMAD.SHL.U32 R47, R90.reuse, 0x10, RZ ;  /* 0x000000105a2f7824 */ /* 0x040fe200078e00ff */
[----:B------:R-:W-:Y:S01]  /*16d0*/  LOP3.LUT R18, R45, 0x120, RZ, 0xc0, !PT ;  /* 0x000001202d127812 */ /* 0x000fe200078ec0ff */
[----:B------:R-:W-:Y:S01]  /*16e0*/  IMAD.SHL.U32 R67, R90, 0x4, RZ ;  /* 0x000000045a437824 */ /* 0x000fe200078e00ff */
[----:B------:R-:W-:Y:S01]  /*16f0*/  LOP3.LUT R86, R71, 0x18, RZ, 0xc0, !PT ;  /* 0x0000001847567812 */ /* 0x000fe200078ec0ff */
[----:B------:R-:W4:Y:S01]  /*1700*/  LDCU.64 UR8, c[0x0][0x388] ;  /* 0x00007100ff0877ac */ /* 0x000f220008000a00 */
[----:B------:R-:W-:Y:S01]  /*1710*/  LOP3.LUT R12, R47, 0x100, RZ, 0xc0, !PT ;  /* 0x000001002f0c7812 */ /* 0x000fe200078ec0ff */
[----:B------:R-:W-:Y:S01]  /*1720*/  IMAD.MOV.U32 R105, RZ, RZ, RZ ;  /* 0x000000ffff697224 */ /* 0x000fe200078e00ff */
[--C-:B------:R-:W-:Y:S01]  /*1730*/  LOP3.LUT R46, R15, 0x8, R90.reuse, 0xf8, !PT ;  /* 0x000000080f2e7812 */ /* 0x100fe200078ef85a */
[----:B------:R-:W-:Y:S01]  /*1740*/  IMAD.SHL.U32 R88, R89, 0x40, RZ ;  /* 0x0000004059587824 */ /* 0x000fe200078e00ff */
[----:B------:R-:W-:Y:S01]  /*1750*/  LOP3.LUT R17, R12, 0x20, R45, 0xf8, !PT ;  /* 0x000000200c117812 */ /* 0x000fe200078ef82d */
[----:B------:R-:W2:Y:S01]  /*1760*/  @!P2 LDC.64 R8, c[0x0][0x398] ;  /* 0x0000e600ff08ab82 */ /* 0x000ea20000000a00 */
[----:B------:R-:W-:Y:S01]  /*1770*/  LOP3.LUT R46, R46, 0x18, R67, 0x78, !PT ;  /* 0x000000182e2e7812 */ /* 0x000fe200078e7843 */
[----:B------:R-:W-:Y:S01]  /*1780*/  IMAD.SHL.U32 R123, R4, 0x20, RZ ;  /* 0x00000020047b7824 */ /* 0x000fe200078e00ff */
[----:B------:R-:W-:Y:S01]  /*1790*/  SHF.R.U32.HI R62, RZ, 0x1, R90 ;  /* 0x00000001ff3e7819 */ /* 0x000fe2000001165a */
[----:B------:R-:W-:Y:S01]  /*17a0*/  IMAD.SHL.U32 R121, R2, 0x20, RZ ;  /* 0x0000002002797824 */ /* 0x000fe200078e00ff */
[----:B------:R-:W-:Y:S01]  /*17b0*/  IADD3 R16, P3, PT, R86, R16, RZ ;  /* 0x0000001056107210 */ /* 0x000fe20007f7e0ff */
[----:B-1----:R-:W-:Y:S01]  /*17c0*/  @P2 IMAD.WIDE.U32 R20, R124, R106, RZ ;  /* 0x0000006a7c142225 */ /* 0x002fe200078e00ff */
[----:B------:R-:W-:-:S02]  /*17d0*/  LOP3.LUT R47, R18, 0x3e00, R47, 0xf8, !PT ;  /* 0x00003e00122f7812 */ /* 0x000fc400078ef82f */
[----:B------:R-:W-:Y:S01]  /*17e0*/  LOP3.LUT R46, R17, R46, RZ, 0xfc, !PT ;  /* 0x0000002e112e7212 */ /* 0x000fe200078efcff */
[----:B------:R-:W-:Y:S01]  /*17f0*/  IMAD.X R17, RZ, RZ, R11, P3 ;  /* 0x000000ffff117224 */ /* 0x000fe200018e060b */
[----:B------:R-:W-:Y:S01]  /*1800*/  LOP3.LUT R18, R15, 0x8, R62, 0xf8, !PT ;  /* 0x000000080f127812 */ /* 0x000fe200078ef83e */
[----:B------:R-:W-:Y:S01]  /*1810*/  VIADD R60, R88, 0xffffffc0 ;  /* 0xffffffc0583c7836 */ /* 0x000fe20000000000 */
[----:B------:R-:W-:Y:S02]  /*1820*/  SHF.R.U32.HI R104, RZ, 0x2, R90 ;  /* 0x00000002ff687819 */ /* 0x000fe4000001165a */
[----:B------:R-:W-:Y:S02]  /*1830*/  SHF.L.U64.HI R120, R2, 0x5, R3 ;  /* 0x0000000502787819 */ /* 0x000fe40000010203 */
[----:B------:R-:W-:Y:S01]  /*1840*/  LOP3.LUT R18, R18, 0x18, R67, 0x78, !PT ;  /* 0x0000001812127812 */ /* 0x000fe200078e7843 */
[----:B------:R-:W-:Y:S01]  /*1850*/  IMAD.WIDE.U32 R16, R104, R4, R16 ;  /* 0x0000000468107225 */ /* 0x000fe200078e0010 */
[----:B------:R-:W-:-:S02]  /*1860*/  LOP3.LUT R67, R67, 0xc, RZ, 0xc0, !PT ;  /* 0x0000000c43437812 */ /* 0x000fc400078ec0ff */
[----:B------:R-:W-:Y:S01]  /*1870*/  LOP3.LUT R47, R47, R18, RZ, 0xfc, !PT ;  /* 0x000000122f2f7212 */ /* 0x000fe200078efcff */
[----:B------:R-:W-:Y:S01]  /*1880*/  IMAD R113, R104, R5, R17 ;  /* 0x0000000568717224 */ /* 0x000fe200078e0211 */
[----:B------:R-:W-:Y:S01]  /*1890*/  LOP3.LUT R45, R18, 0x120, R45, 0xf8, !PT ;  /* 0x00000120122d7812 */ /* 0x000fe200078ef82d */
[----:B--2---:R-:W-:Y:S01]  /*18a0*/  @!P2 IMAD.WIDE.U32 R22, R125, R8, RZ ;  /* 0x000000087d16a225 */ /* 0x004fe200078e00ff */
[----:B------:R-:W-:Y:S02]  /*18b0*/  SHF.L.U64.HI R122, R4, 0x5, R5 ;  /* 0x00000005047a7819 */ /* 0x000fe40000010205 */
[----:B------:R-:W-:Y:S01]  /*18c0*/  SHF.L.U64.HI R113, R16, 0x1, R113 ;  /* 0x0000000110717819 */ /* 0x000fe20000010271 */
[----:B------:R-:W-:Y:S01]  /*18d0*/  @!P2 IMAD.MOV.U32 R8, RZ, RZ, R22 ;  /* 0x000000ffff08a224 */ /* 0x000fe200078e0016 */
[----:B------:R-:W-:Y:S01]  /*18e0*/  LOP3.LUT R92, R71, 0x20, RZ, 0xc0, !PT ;  /* 0x00000020475c7812 */ /* 0x000fe200078ec0ff */
[----:B------:R-:W-:Y:S01]  /*18f0*/  @P2 IMAD.MOV.U32 R8, RZ, RZ, R20 ;  /* 0x000000ffff082224 */ /* 0x000fe200078e0014 */
[C---:B------:R-:W-:Y:S01]  /*1900*/  LOP3.LUT R85, R86.reuse, 0x20, RZ, 0xfc, !PT ;  /* 0x0000002056557812 */ /* 0x040fe200078efcff */
[----:B------:R-:W-:Y:S01]  /*1910*/  @!P2 IMAD R9, R125, R9, R23 ;  /* 0x000000097d09a224 */ /* 0x000fe200078e0217 */
[----:B------:R-:W-:Y:S01]  /*1920*/  LOP3.LUT R84, R86, 0x40, RZ, 0xfc, !PT ;  /* 0x0000004056547812 */ /* 0x000fe200078efcff */
[----:B------:R-:W-:Y:S01]  /*1930*/  @P2 IMAD R9, R124, R107, R21 ;  /* 0x0000006b7c092224 */ /* 0x000fe200078e0215 */
[----:B------:R-:W-:Y:S01]  /*1940*/  IADD3 R20, P4, PT, R86, R8, RZ ;  /* 0x0000000856147210 */ /* 0x000fe20007f9e0ff */
[----:B------:R-:W-:Y:S01]  /*1950*/  IMAD.SHL.U32 R112, R16, 0x2, RZ ;  /* 0x0000000210707824 */ /* 0x000fe200078e00ff */
[----:B------:R-:W-:Y:S01]  /*1960*/  IADD3 R14, P2, PT, R86, R14, RZ ;  /* 0x0000000e560e7210 */ /* 0x000fe20007f5e0ff */
[----:B------:R-:W1:Y:S01]  /*1970*/  LDC R8, c[0x0][0x450] ;  /* 0x00011400ff087b82 */ /* 0x000e620000000800 */
[----:B------:R-:W-:-:S02]  /*1980*/  IMAD.WIDE.U32 R12, R13, 0x40, R104 ;  /* 0x000000400d0c7825 */ /* 0x000fc400078e0068 */
[----:B----4-:R-:W-:Y:S02]  /*1990*/  IADD3 R112, P3, PT, R112, UR8, RZ ;  /* 0x0000000870707c10 */ /* 0x010fe4000ff7e0ff */
[----:B------:R-:W-:Y:S02]  /*19a0*/  IMAD.X R21, RZ, RZ, R9, P4 ;  /* 0x000000ffff157224 */ /* 0x000fe400020e0609 */
[----:B------:R-:W-:Y:S01]  /*19b0*/  IMAD.X R15, RZ, RZ, R10, P2 ;  /* 0x000000ffff0f7224 */ /* 0x000fe200010e060a */
[----:B------:R-:W-:Y:S01]  /*19c0*/  IADD3.X R113, PT, PT, R113, UR9, RZ, P3, !PT ;  /* 0x0000000971717c10 */ /* 0x000fe20009ffe4ff */
[----:B------:R-:W-:-:S04]  /*19d0*/  IMAD.WIDE.U32 R10, R130, UR4, R20 ;  /* 0x00000004820a7c25 */ /* 0x000fc8000f8e0014 */
[----:B------:R-:W-:Y:S01]  /*19e0*/  IMAD R11, R130, UR5, R11 ;  /* 0x00000005820b7c24 */ /* 0x000fe2000f8e020b */
[----:B------:R-:W2:Y:S01]  /*19f0*/  LDCU.64 UR4, c[0x0][0x390] ;  /* 0x00007200ff0477ac */ /* 0x000ea20008000a00 */
[----:B------:R-:W-:-:S04]  /*1a00*/  IMAD.WIDE.U32 R14, R104, R2, R14 ;  /* 0x00000002680e7225 */ /* 0x000fc800078e000e */
[----:B------:R-:W-:Y:S01]  /*1a10*/  IMAD R73, R104, R3, R15 ;  /* 0x0000000368497224 */ /* 0x000fe200078e020f */
[----:B------:R-:W-:Y:S01]  /*1a20*/  SHF.R.S32.HI R3, RZ, 0x1f, R64 ;  /* 0x0000001fff037819 */ /* 0x000fe20000011440 */
[C---:B------:R-:W-:Y:S02]  /*1a30*/  IMAD.SHL.U32 R74, R14.reuse, 0x2, RZ ;  /* 0x000000020e4a7824 */ /* 0x040fe400078e00ff */
[----:B------:R-:W-:Y:S01]  /*1a40*/  IMAD R63, R13, R106, RZ ;  /* 0x0000006a0d3f7224 */ /* 0x000fe200078e02ff */
[----:B------:R-:W-:Y:S01]  /*1a50*/  LEA.HI R3, R3, R64, RZ, 0x6 ;  /* 0x0000004003037211 */ /* 0x000fe200078f30ff */
[----:B------:R-:W-:Y:S01]  /*1a60*/  IMAD.MOV.U32 R116, RZ, RZ, R112 ;  /* 0x000000ffff747224 */ /* 0x000fe200078e0070 */
[----:B------:R-:W-:Y:S01]  /*1a70*/  SHF.L.U64.HI R73, R14, 0x1, R73 ;  /* 0x000000010e497819 */ /* 0x000fe20000010249 */
[C---:B------:R-:W-:Y:S01]  /*1a80*/  IMAD R63, R12.reuse, R107, R63 ;  /* 0x0000006b0c3f7224 */ /* 0x040fe200078e023f */
[----:B------:R-:W-:Y:S01]  /*1a90*/  SHF.R.S32.HI R72, RZ, 0x6, R3 ;  /* 0x00000006ff487819 */ /* 0x000fe20000011403 */
[----:B------:R-:W-:Y:S01]  /*1aa0*/  IMAD.WIDE.U32 R106, R12, R106, R10 ;  /* 0x0000006a0c6a7225 */ /* 0x000fe200078e000a */
[----:B-1----:R-:W-:-:S02]  /*1ab0*/  LEA.HI R69, R8, R8, RZ, 0x1 ;  /* 0x0000000808457211 */ /* 0x002fc400078f08ff */
[----:B--2---:R-:W-:Y:S01]  /*1ac0*/  IADD3 R74, P2, PT, R74, UR4, RZ ;  /* 0x000000044a4a7c10 */ /* 0x004fe2000ff5e0ff */
        /* <DEDUP_REMOVED lines=104> */
.L_x_4619:
        /* <DEDUP_REMOVED lines=23> */
.L_x_4585:
[----:B-1-3--:R-:W-:Y:S05]  /*22c0*/  BSYNC.RECONVERGENT B0 ;  /* 0x0000000000007941 */ /* 0x00afea0003800200 */
.L_x_4584:
        /* <DEDUP_REMOVED lines=16> */
.L_x_4587:
[----:B------:R-:W-:Y:S05]  /*23d0*/  BSYNC.RECONVERGENT B0 ;  /* 0x0000000000007941 */ /* 0x000fea0003800200 */
.L_x_4586:
        /* <DEDUP_REMOVED lines=14> */
.L_x_4591:
[----:B------:R-:W-:Y:S05]  /*24c0*/  BSYNC.RECONVERGENT B0 ;  /* 0x0000000000007941 */ /* 0x000fea0003800200 */
.L_x_4590:
        /* <DEDUP_REMOVED lines=18> */
.L_x_4589:
        /* <DEDUP_REMOVED lines=59> */
.L_x_4597:
[----:B------:R-:W-:Y:S05]  /*29a0*/  BSYNC.RECONVERGENT B0 ;  /* 0x0000000000007941 */ /* 0x000fea0003800200 */
.L_x_4596:
        /* <DEDUP_REMOVED lines=52> */
.L_x_4599:
[----:B------:R-:W-:Y:S05]  /*2cf0*/  BSYNC.RECONVERGENT B0 ;  /* 0x0000000000007941 */ /* 0x000fea0003800200 */
.L_x_4598:
        /* <DEDUP_REMOVED lines=51> */
.L_x_4595:
[----:B------:R-:W-:Y:S05]  /*3030*/  BSYNC.RECONVERGENT B1 ;  /* 0x0000000000017941 */ /* 0x000fea0003800200 */
.L_x_4594:
        /* <DEDUP_REMOVED lines=68> */
.L_x_4603:
[----:B------:R-:W-:Y:S05]  /*3480*/  BSYNC.RECONVERGENT B0 ;  /* 0x0000000000007941 */ /* 0x000fea0003800200 */
.L_x_4602:
        /* <DEDUP_REMOVED lines=52> */
.L_x_4605:
[----:B------:R-:W-:Y:S05]  /*37d0*/  BSYNC.RECONVERGENT B0 ;  /* 0x0000000000007941 */ /* 0x000fea0003800200 */
.L_x_4604:
        /* <DEDUP_REMOVED lines=51> */
.L_x_4601:
[----:B------:R-:W-:Y:S05]  /*3b10*/  BSYNC.RECONVERGENT B1 ;  /* 0x0000000000017941 */ /* 0x000fea0003800200 */
.L_x_4600:
        /* <DEDUP_REMOVED lines=8> */
.L_x_4593:
        /* <DEDUP_REMOVED lines=99> */
.L_x_4609:
[----:B------:R-:W-:Y:S05]  /*41d0*/  BSYNC.RECONVERGENT B0 ;  /* 0x0000000000007941 */ /* 0x000fea0003800200 */
.L_x_4608:
        /* <DEDUP_REMOVED lines=92> */
.L_x_4611:
[----:B------:R-:W-:Y:S05]  /*47a0*/  BSYNC.RECONVERGENT B0 ;  /* 0x0000000000007941 */ /* 0x000fea0003800200 */
.L_x_4610:
        /* <DEDUP_REMOVED lines=90> */
.L_x_4607:
[----:B------:R-:W-:Y:S05]  /*4d50*/  BSYNC.RECONVERGENT B1 ;  /* 0x0000000000017941 */ /* 0x000fea0003800200 */
.L_x_4606:
        /* <DEDUP_REMOVED lines=101> */
.L_x_4615:
[----:B------:R-:W-:Y:S05]  /*53b0*/  BSYNC.RECONVERGENT B0 ;  /* 0x0000000000007941 */ /* 0x000fea0003800200 */
.L_x_4614:
        /* <DEDUP_REMOVED lines=91> */
.L_x_4617:
[----:B------:R-:W-:Y:S05]  /*5970*/  BSYNC.RECONVERGENT B0 ;  /* 0x0000000000007941 */ /* 0x000fea0003800200 */
.L_x_4616:
        /* <DEDUP_REMOVED lines=90> */
.L_x_4613:
[----:B------:R-:W-:Y:S05]  /*5f20*/  BSYNC.RECONVERGENT B1 ;  /* 0x0000000000017941 */ /* 0x000fea0003800200 */
.L_x_4612:
[----:B------:R-:W5:Y:S08]  /*5f30*/  LDC R3, c[0x0][0x450] ;  /* 0x00011400ff037b82 */ /* 0x000f700000000800 */
[----:B------:R-:W1:Y:S01]  /*5f40*/  LDC R9, c[0x0][0x450] ;  /* 0x00011400ff097b82 */ /* 0x000e620000000800 */
[----:B-----5:R-:W-:Y:S05]  /*5f50*/  IMAD.U32 R3, R3, -0x20, RZ ;  /* 0xffffffe003037824 */ /* 0x020fea00078e00ff */
[C---:B------:R-:W-:Y:S02]  /*5f60*/  LEA R78, P1, R3.reuse, R78, 0x1 ;  /* 0x0000004e034e7211 */ /* 0x040fe400078208ff */
[C---:B------:R-:W-:Y:S02]  /*5f70*/  LEA R76, P0, R3.reuse, R76, 0x1 ;  /* 0x0000004c034c7211 */ /* 0x040fe400078008ff */
[C---:B------:R-:W-:Y:S02]  /*5f80*/  LEA.HI.X.SX32 R79, R3.reuse, R79, 0x1, P1 ;  /* 0x0000004f034f7211 */ /* 0x040fe400008f0eff */
[----:B-1----:R-:W-:Y:S09]  /*5f90*/  LEA.HI.X.SX32 R77, R3, R77, 0x1, P0 ;  /* 0x0000004d034d7211 */ /* 0x002ff200000f0eff */
.L_x_4592:
[----:B------:R-:W-:Y:S05]  /*5fa0*/  BSYNC.RECONVERGENT B2 ;  /* 0x0000000000027941 */ /* 0x000fea0003800200 */
.L_x_4588:
        /* <DEDUP_REMOVED lines=92> */
.L_x_4618:
[----:B------:R-:W-:Y:S02]  /*6570*/  ISETP.GT.AND P0, PT, R97, R72, PT ;  /* 0x000000486100720c */ /* 0x000fe40003f04270 */
[----:B------:R-:W-:Y:S02]  /*6580*/  IADD3 R110, P2, PT, R110, R81, RZ ;  /* 0x000000516e6e7210 */ /* 0x000fe40007f5e0ff */
[----:B------:R-:W-:Y:S03]  /*6590*/  IADD3 R10, P1, PT, R10, R91, RZ ;  /* 0x0000005b0a0a7210 */ /* 0x000fe60007f3e0ff */
[----:B------:R-:W-:Y:S02]  /*65a0*/  IMAD.X R111, R111, 0x1, R80, P2 ;  /* 0x000000016f6f7824 */ /* 0x000fe400010e0650 */
[----:B------:R-:W-:Y:S04]  /*65b0*/  IMAD.X R11, R11, 0x1, R83, P1 ;  /* 0x000000010b0b7824 */ /* 0x000fe800008e0653 */
[----:B------:R-:W-:Y:S05]  /*65c0*/  @P0 BRA `(.L_x_4619) ;  /* 0xffffffb800e00947 */ /* 0x000fea000383ffff */
.L_x_4583:
        /* <DEDUP_REMOVED lines=43> */
.L_x_4624:
[----:B------:R2:W-:Y:S02]  /*6880*/  STS.128 [R133+0x2000], RZ ;  /* 0x002000ff85007388 */ /* 0x0005e40000000c00 */
.L_x_4623:
[----:B------:R-:W-:Y:S05]  /*6890*/  BSYNC.RECONVERGENT B0 ;  /* 0x0000000000007941 */ /* 0x000fea0003800200 */
.L_x_4622:
        /* <DEDUP_REMOVED lines=25> */
.L_x_4626:
[----:B------:R1:W-:Y:S01]  /*6a30*/  STS.128 [R133+0x2800], RZ ;  /* 0x002800ff85007388 */ /* 0x0003e20000000c00 */
[----:B------:R-:W-:Y:S05]  /*6a40*/  BRA `(.L_x_4625) ;  /* 0x0000003800a07947 */ /* 0x000fea0003800000 */
.L_x_4621:
        /* <DEDUP_REMOVED lines=81> */
.L_x_4633:
[----:B------:R-:W-:Y:S05]  /*6f60*/  BSYNC.RECONVERGENT B0 ;  /* 0x0000000000007941 */ /* 0x000fea0003800200 */
.L_x_4632:
[----:B-----5:R-:W-:Y:S01]  /*6f70*/  IMAD.MOV.U32 R6, RZ, RZ, R10 ;  /* 0x000000ffff067224 */ /* 0x020fe200078e000a */
[----:B------:R-:W-:Y:S01]  /*6f80*/  MOV R4, R8 ;  /* 0x0000000800047202 */ /* 0x000fe20000000f00 */
[----:B------:R-:W-:Y:S01]  /*6f90*/  IMAD.MOV.U32 R7, RZ, RZ, R11 ;  /* 0x000000ffff077224 */ /* 0x000fe200078e000b */
[----:B------:R-:W-:Y:S02]  /*6fa0*/  MOV R5, R9 ;  /* 0x0000000900057202 */ /* 0x000fe40000000f00 */
.L_x_4631:
[----:B------:R-:W-:Y:S05]  /*6fb0*/  BSYNC.RECONVERGENT B1 ;  /* 0x0000000000017941 */ /* 0x000fea0003800200 */
.L_x_4630:
        /* <DEDUP_REMOVED lines=49> */
.L_x_4637:
[----:B------:R-:W-:Y:S05]  /*72d0*/  BSYNC.RECONVERGENT B0 ;  /* 0x0000000000007941 */ /* 0x000fea0003800200 */
.L_x_4636:
[----:B-----5:R4:W-:Y:S02]  /*72e0*/  STS.128 [R133+0x1000], R8 ;  /* 0x0010000885007388 */ /* 0x0209e40000000c00 */
.L_x_4635:
[----:B------:R-:W-:Y:S05]  /*72f0*/  BSYNC.RECONVERGENT B1 ;  /* 0x0000000000017941 */ /* 0x000fea0003800200 */
.L_x_4634:
        /* <DEDUP_REMOVED lines=47> */
.L_x_4639:
[----:B------:R-:W-:Y:S05]  /*75f0*/  BSYNC.RECONVERGENT B0 ;  /* 0x0000000000007941 */ /* 0x000fea0003800200 */
.L_x_4638:
[----:B-----5:R1:W-:Y:S02]  /*7600*/  STS.128 [R133+0x2000], R8 ;  /* 0x0020000885007388 */ /* 0x0203e40000000c00 */
.L_x_4629:
[----:B------:R-:W-:Y:S05]  /*7610*/  BSYNC.RECONVERGENT B2 ;  /* 0x0000000000027941 */ /* 0x000fea0003800200 */
.L_x_4628:
        /* <DEDUP_REMOVED lines=64> */
.L_x_4643:
[----:B------:R-:W-:Y:S05]  /*7a20*/  BSYNC.RECONVERGENT B0 ;  /* 0x0000000000007941 */ /* 0x000fea0003800200 */
.L_x_4642:
[----:B-----5:R4:W-:Y:S02]  /*7a30*/  STS.128 [R133+0x800], R8 ;  /* 0x0008000885007388 */ /* 0x0209e40000000c00 */
.L_x_4641:
[----:B------:R-:W-:Y:S05]  /*7a40*/  BSYNC.RECONVERGENT B1 ;  /* 0x0000000000017941 */ /* 0x000fea0003800200 */
.L_x_4640:
        /* <DEDUP_REMOVED lines=58> */
.L_x_4647:
[----:B------:R-:W-:Y:S05]  /*7df0*/  BSYNC.RECONVERGENT B0 ;  /* 0x0000000000007941 */ /* 0x000fea0003800200 */
.L_x_4646:
[----:B-----5:R4:W-:Y:S02]  /*7e00*/  STS.128 [R133+0x1800], R8 ;  /* 0x0018000885007388 */ /* 0x0209e40000000c00 */
.L_x_4645:
[----:B------:R-:W-:Y:S05]  /*7e10*/  BSYNC.RECONVERGENT B1 ;  /* 0x0000000000017941 */ /* 0x000fea0003800200 */
.L_x_4644:
        /* <DEDUP_REMOVED lines=56> */
.L_x_4649:
[----:B------:R-:W-:Y:S05]  /*81a0*/  BSYNC.RECONVERGENT B0 ;  /* 0x0000000000007941 */ /* 0x000fea0003800200 */
.L_x_4648:
[----:B-----5:R4:W-:Y:S01]  /*81b0*/  STS.128 [R133+0x2800], R8 ;  /* 0x0028000885007388 */ /* 0x0209e20000000c00 */
[----:B------:R-:W-:Y:S05]  /*81c0*/  BRA `(.L_x_4625) ;  /* 0x0000002000c07947 */ /* 0x000fea0003800000 */
.L_x_4627:
        /* <DEDUP_REMOVED lines=98> */
.L_x_4655:
[----:B------:R-:W-:Y:S05]  /*87f0*/  BSYNC.RECONVERGENT B0 ;  /* 0x0000000000007941 */ /* 0x000fea0003800200 */
.L_x_4654:
[----:B-----5:R-:W-:Y:S01]  /*8800*/  IMAD.MOV.U32 R6, RZ, RZ, R22 ;  /* 0x000000ffff067224 */ /* 0x020fe200078e0016 */
[----:B------:R-:W-:Y:S01]  /*8810*/  MOV R4, R20 ;  /* 0x0000001400047202 */ /* 0x000fe20000000f00 */
[----:B------:R-:W-:Y:S01]  /*8820*/  IMAD.MOV.U32 R7, RZ, RZ, R23 ;  /* 0x000000ffff077224 */ /* 0x000fe200078e0017 */
[----:B------:R-:W-:Y:S02]  /*8830*/  MOV R5, R21 ;  /* 0x0000001500057202 */ /* 0x000fe40000000f00 */
.L_x_4653:
[----:B------:R-:W-:Y:S05]  /*8840*/  BSYNC.RECONVERGENT B1 ;  /* 0x0000000000017941 */ /* 0x000fea0003800200 */
.L_x_4652:
        /* <DEDUP_REMOVED lines=88> */
.L_x_4659:
[----:B------:R-:W-:Y:S05]  /*8dd0*/  BSYNC.RECONVERGENT B0 ;  /* 0x0000000000007941 */ /* 0x000fea0003800200 */
.L_x_4658:
[----:B-----5:R4:W-:Y:S02]  /*8de0*/  STS.128 [R133+0x1000], R20 ;  /* 0x0010001485007388 */ /* 0x0209e40000000c00 */
.L_x_4657:
[----:B------:R-:W-:Y:S05]  /*8df0*/  BSYNC.RECONVERGENT B1 ;  /* 0x0000000000017941 */ /* 0x000fea0003800200 */
.L_x_4656:
        /* <DEDUP_REMOVED lines=86> */
.L_x_4661:
[----:B------:R-:W-:Y:S05]  /*9360*/  BSYNC.RECONVERGENT B0 ;  /* 0x0000000000007941 */ /* 0x000fea0003800200 */
.L_x_4660:
[----:B-----5:R1:W-:Y:S02]  /*9370*/  STS.128 [R133+0x2000], R20 ;  /* 0x0020001485007388 */ /* 0x0203e40000000c00 */
.L_x_4651:
[----:B------:R-:W-:Y:S05]  /*9380*/  BSYNC.RECONVERGENT B2 ;  /* 0x0000000000027941 */ /* 0x000fea0003800200 */
.L_x_4650:
        /* <DEDUP_REMOVED lines=94> */
.L_x_4665:
[----:B------:R-:W-:Y:S05]  /*9970*/  BSYNC.RECONVERGENT B0 ;  /* 0x0000000000007941 */ /* 0x000fea0003800200 */
.L_x_4664:
[----:B-----5:R4:W-:Y:S02]  /*9980*/  STS.128 [R133+0x800], R20 ;  /* 0x0008001485007388 */ /* 0x0209e40000000c00 */
.L_x_4663:
[----:B------:R-:W-:Y:S05]  /*9990*/  BSYNC.RECONVERGENT B1 ;  /* 0x0000000000017941 */ /* 0x000fea0003800200 */
.L_x_4662:
        /* <DEDUP_REMOVED lines=88> */
.L_x_4669:
[----:B------:R-:W-:Y:S05]  /*9f20*/  BSYNC.RECONVERGENT B0 ;  /* 0x0000000000007941 */ /* 0x000fea0003800200 */
.L_x_4668:
[----:B-----5:R1:W-:Y:S02]  /*9f30*/  STS.128 [R133+0x1800], R20 ;  /* 0x0018001485007388 */ /* 0x0203e40000000c00 */
.L_x_4667:
[----:B------:R-:W-:Y:S05]  /*9f40*/  BSYNC.RECONVERGENT B1 ;  /* 0x0000000000017941 */ /* 0x000fea0003800200 */
.L_x_4666:
        /* <DEDUP_REMOVED lines=86> */
.L_x_4671:
[----:B------:R-:W-:Y:S05]  /*a4b0*/  BSYNC.RECONVERGENT B0 ;  /* 0x0000000000007941 */ /* 0x000fea0003800200 */
.L_x_4670:
[----:B-----5:R4:W-:Y:S02]  /*a4c0*/  STS.128 [R133+0x2800], R20 ;  /* 0x0028001485007388 */ /* 0x0209e40000000c00 */
.L_x_4625:
[----:B------:R-:W-:Y:S05]  /*a4d0*/  BSYNC.RECONVERGENT B3 ;  /* 0x0000000000037941 */ /* 0x000fea0003800200 */
.L_x_4620:
        /* <DEDUP_REMOVED lines=26> */
.L_x_4674:
[----:B------:R3:W-:Y:S02]  /*a680*/  STS.128 [R133+0x5000], RZ ;  /* 0x005000ff85007388 */ /* 0x0007e40000000c00 */
.L_x_4673:
[----:B------:R-:W-:Y:S05]  /*a690*/  BSYNC.RECONVERGENT B0 ;  /* 0x0000000000007941 */ /* 0x000fea0003800200 */
.L_x_4672:
[----:B-1--4-:R-:W1:Y:S01]  /*a6a0*/  LDC.64 R2, c[0x0][0x538] ;  /* 0x00014e00ff027b82 */ /* 0x012e620000000a00 */
[----:B------:R-:W-:Y:S01]  /*a6b0*/  ISETP.GE.AND P0, PT, R132, R5, PT ;  /* 0x000000058400720c */ /* 0x000fe20003f06270 */
[----:B------:R-:W-:-:S12]  /*a6c0*/  BSSY.RECONVERGENT B0, `(.L_x_4675) ;  /* 0x0000017000007945 */ /* 0x000fd80003800200 */
        /* <DEDUP_REMOVED lines=22> */
.L_x_4676:
[----:B------:R-:W-:Y:S05]  /*a830*/  BSYNC.RECONVERGENT B0 ;  /* 0x0000000000007941 */ /* 0x000fea0003800200 */
.L_x_4675:
        /* <DEDUP_REMOVED lines=10> */
[----:B------:R-:W-:-:S05]  /*a8e0*/  LEA.HI.X R9, R6, R3, R0, 0x2, P0 ;  /* 0x0000000306097211 */ /* 0x000fca00000f1400 */
[----:B------:R-:W2:Y:S01]  /*a8f0*/  LDG.E R2, desc[UR6][R8.64] ;  /* 0x0000000608027981 */ /* 0x000ea2000c1e1900 */
[----:B------:R-:W-:Y:S01]  /*a900*/  LOP3.LUT R7, R62, 0x1f0, RZ, 0xc0, !PT ;  /* 0x000001f03e077812 */ /* 0x000fe200078ec0ff */
[----:B----4-:R-:W2:Y:S01]  /*a910*/  MUFU.RCP R3, UR8 ;  /* 0x0000000800037d08 */ /* 0x010ea20008001000 */
[----:B------:R-:W-:Y:S02]  /*a920*/  BSSY.RECONVERGENT B0, `(.L_x_4677) ;  /* 0x0000022000007945 */ /* 0x000fe40003800200 */
        /* <DEDUP_REMOVED lines=28> */
.L_x_4679:
[----:B------:R4:W-:Y:S01]  /*aaf0*/  STS.128 [R133+0x8000], RZ ;  /* 0x008000ff85007388 */ /* 0x0009e20000000c00 */
[----:B------:R-:W-:Y:S05]  /*ab00*/  BRA `(.L_x_4680) ;  /* 0x00000000000c7947 */ /* 0x000fea0003800000 */
.L_x_4678:
[----:B------:R1:W-:Y:S04]  /*ab10*/  STS.128 [R133+0x6000], RZ ;  /* 0x006000ff85007388 */ /* 0x0003e80000000c00 */
[----:B------:R1:W-:Y:S04]  /*ab20*/  STS.128 [R133+0x7000], RZ ;  /* 0x007000ff85007388 */ /* 0x0003e80000000c00 */
[----:B------:R1:W-:Y:S02]  /*ab30*/  STS.128 [R133+0x8000], RZ ;  /* 0x008000ff85007388 */ /* 0x0003e40000000c00 */
.L_x_4680:
[----:B------:R-:W-:Y:S05]  /*ab40*/  BSYNC.RECONVERGENT B0 ;  /* 0x0000000000007941 */ /* 0x000fea0003800200 */
.L_x_4677:
        /* <DEDUP_REMOVED lines=32> */
.L_x_4683:
[----:B------:R1:W-:Y:S02]  /*ad50*/  STS.128 [R133+0x8800], RZ ;  /* 0x008800ff85007388 */ /* 0x0003e40000000c00 */
.L_x_4682:
[----:B------:R-:W-:Y:S05]  /*ad60*/  BSYNC.RECONVERGENT B0 ;  /* 0x0000000000007941 */ /* 0x000fea0003800200 */
.L_x_4681:
[----:B------:R-:W-:Y:S01]  /*ad70*/  LEA R115, R47, UR4, 0x1 ;  /* 0x000000042f737c11 */ /* 0x000fe2000f8e08ff */
[----:B------:R-:W-:Y:S01]  /*ad80*/  IMAD R63, R63, 0x2, R60 ;  /* 0x000000023f3f7824 */ /* 0x000fe200078e023c */
[----:B------:R-:W-:Y:S01]  /*ad90*/  LEA R114, R46, UR4, 0x1 ;  /* 0x000000042e727c11 */ /* 0x000fe2000f8e08ff */
[----:B------:R-:W0:Y:S01]  /*ada0*/  LDGDEPBAR ;  /* 0x00000000000079af */ /* 0x000e220000000000 */
[----:B------:R-:W-:Y:S01]  /*adb0*/  VIMNMX R91, PT, PT, R0, R61, PT ;  /* 0x0000003d005b7248 */ /* 0x000fe20003fe0100 */
[----:B------:R-:W-:Y:S01]  /*adc0*/  IMAD R46, R44, 0x2, R115 ;  /* 0x000000022c2e7824 */ /* 0x000fe200078e0273 */
[----:B------:R-:W-:Y:S01]  /*add0*/  VIADDMNMX R104, R0, 0x8, R61, PT ;  /* 0x0000000800687846 */ /* 0x000fe2000380013d */
[----:B------:R-:W-:Y:S01]  /*ade0*/  LDSM.16.M88.4 R24, [R115] ;  /* 0x000000007318783b */ /* 0x000fe20000000200 */
[----:B------:R-:W-:-:S03]  /*adf0*/  IMAD R2, R44, 0x2, R114 ;  /* 0x000000022c027824 */ /* 0x000fc600078e0272 */
[----:B------:R-:W5:Y:S04]  /*ae00*/  LDSM.16.M88.4 R48, [R114+0x3000] ;  /* 0x003000007230783b */ /* 0x000f680000000200 */
[----:B------:R-:W2:Y:S04]  /*ae10*/  LDSM.16.M88.4 R36, [R114+0x3400] ;  /* 0x003400007224783b */ /* 0x000ea80000000200 */
[----:B------:R-:W3:Y:S04]  /*ae20*/  LDSM.16.M88.4 R28, [R114+0x3800] ;  /* 0x00380000721c783b */ /* 0x000ee80000000200 */
[----:B------:R-:W4:Y:S04]  /*ae30*/  LDSM.16.M88.4 R12, [R114+0x3c00] ;  /* 0x003c0000720c783b */ /* 0x000f280000000200 */
[----:B------:R-:W-:Y:S04]  /*ae40*/  LDSM.16.M88.4 R8, [R46] ;  /* 0x000000002e08783b */ /* 0x000fe80000000200 */
[----:B-1----:R-:W1:Y:S04]  /*ae50*/  LDSM.16.M88.4 R4, [R2+0x3000] ;  /* 0x003000000204783b */ /* 0x002e680000000200 */
[----:B------:R-:W1:Y:S04]  /*ae60*/  LDSM.16.M88.4 R16, [R2+0x3800] ;  /* 0x003800000210783b */ /* 0x000e680000000200 */
[----:B------:R-:W1:Y:S04]  /*ae70*/  LDSM.16.M88.4 R20, [R2+0x3400] ;  /* 0x003400000214783b */ /* 0x000e680000000200 */
[----:B------:R-:W1:Y:S04]  /*ae80*/  LDSM.16.M88.4 R64, [R2+0x3c00] ;  /* 0x003c00000240783b */ /* 0x000e680000000200 */
[----:B------:R-:W-:Y:S01]  /*ae90*/  LDSM.16.M88.4 R56, [R114+0x4400] ;  /* 0x004400007238783b */ /* 0x000fe20000000200 */
[C---:B-----5:R-:W-:Y:S03]  /*aea0*/  HMMA.16816.F32 R52, R24.reuse, R48, RZ ;  /* 0x000000301834723c */ /* 0x060fe600000018ff */
[----:B------:R-:W-:Y:S04]  /*aeb0*/  LDSM.16.M88.4 R92, [R46+0x1000] ;  /* 0x001000002e5c783b */ /* 0x000fe80000000200 */
[----:B------:R-:W-:Y:S01]  /*aec0*/  LDSM.16.M88.4 R100, [R2+0x4c00] ;  /* 0x004c00000264783b */ /* 0x000fe20000000200 */
[C---:B------:R-:W-:Y:S03]  /*aed0*/  HMMA.16816.F32 R48, R24.reuse, R50, RZ ;  /* 0x000000321830723c */ /* 0x040fe600000018ff */
[----:B------:R-:W-:Y:S04]  /*aee0*/  LDSM.16.M88.4 R76, [R115+0x2000] ;  /* 0x00200000734c783b */ /* 0x000fe80000000200 */
[----:B------:R-:W-:Y:S01]  /*aef0*/  LDSM.16.M88.4 R96, [R2+0x4800] ;  /* 0x004800000260783b */ /* 0x000fe20000000200 */
[C---:B--2---:R-:W-:Y:S03]  /*af00*/  HMMA.16816.F32 R40, R24.reuse, R36, RZ ;  /* 0x000000241828723c */ /* 0x044fe600000018ff */
[----:B------:R-:W-:Y:S04]  /*af10*/  LDSM.16.M88.4 R72, [R114+0x5000] ;  /* 0x005000007248783b */ /* 0x000fe80000000200 */
[----:B------:R-:W-:Y:S01]  /*af20*/  LDSM.16.M88.4 R68, [R114+0x5400] ;  /* 0x005400007244783b */ /* 0x000fe20000000200 */
[C---:B---3--:R-:W-:Y:S08]  /*af30*/  HMMA.16816.F32 R32, R24.reuse, R28, RZ ;  /* 0x0000001c1820723c */ /* 0x048ff000000018ff */
[C---:B------:R-:W-:Y:S08]  /*af40*/  HMMA.16816.F32 R36, R24.reuse, R38, RZ ;  /* 0x000000261824723c */ /* 0x040ff000000018ff */
[C---:B------:R-:W-:Y:S08]  /*af50*/  HMMA.16816.F32 R28, R24.reuse, R30, RZ ;  /* 0x0000001e181c723c */ /* 0x040ff000000018ff */
[C---:B----4-:R-:W-:Y:S08]  /*af60*/  HMMA.16816.F32 R80, R24.reuse, R12, RZ ;  /* 0x0000000c1850723c */ /* 0x050ff000000018ff */
        /* <DEDUP_REMOVED lines=11> */
[----:B------:R-:W-:Y:S08]  /*b020*/  HMMA.16816.F32 R24, R8, R66, R24 ;  /* 0x000000420818723c */ /* 0x000ff00000001818 */
[C---:B-1----:R-:W-:Y:S08]  /*b030*/  HMMA.16816.F32 R52, R12.reuse, R4, R52 ;  /* 0x000000040c34723c */ /* 0x042ff00000001834 */
[----:B------:R-:W-:Y:S01]  /*b040*/  HMMA.16816.F32 R48, R12, R6, R48 ;  /* 0x000000060c30723c */ /* 0x000fe20000001830 */
[----:B------:R-:W1:Y:S07]  /*b050*/  LDSM.16.M88.4 R4, [R2+0x4400] ;  /* 0x004400000204783b */ /* 0x000e6e0000000200 */
[----:B------:R-:W-:Y:S01]  /*b060*/  HMMA.16816.F32 R80, R8, R64, R80 ;  /* 0x000000400850723c */ /* 0x000fe20000001850 */
[----:B------:R-:W4:Y:S04]  /*b070*/  LDSM.16.M88.4 R8, [R2+0x4000] ;  /* 0x004000000208783b */ /* 0x000f280000000200 */
[----:B------:R-:W-:Y:S03]  /*b080*/  LDSM.16.M88.4 R64, [R114+0x5800] ;  /* 0x005800007240783b */ /* 0x000fe60000000200 */
        /* <DEDUP_REMOVED lines=8> */
[----:B------:R-:W-:Y:S04]  /*b110*/  LDSM.16.M88.4 R20, [R46+0x2000] ;  /* 0x002000002e14783b */ /* 0x000fe80000000200 */
[----:B------:R-:W-:Y:S03]  /*b120*/  LDSM.16.M88.4 R12, [R2+0x5400] ;  /* 0x00540000020c783b */ /* 0x000fe60000000200 */
[C---:B-1----:R-:W-:Y:S08]  /*b130*/  HMMA.16816.F32 R40, R92.reuse, R4, R40 ;  /* 0x000000045c28723c */ /* 0x042ff00000001828 */
[C---:B------:R-:W-:Y:S01]  /*b140*/  HMMA.16816.F32 R36, R92.reuse, R6, R36 ;  /* 0x000000065c24723c */ /* 0x040fe20000001824 */
[----:B------:R-:W1:Y:S07]  /*b150*/  LDSM.16.M88.4 R4, [R2+0x5c00] ;  /* 0x005c00000204783b */ /* 0x000e6e0000000200 */
[C---:B------:R-:W-:Y:S08]  /*b160*/  HMMA.16816.F32 R24, R92.reuse, R102, R24 ;  /* 0x000000665c18723c */ /* 0x040ff00000001818 */
[C---:B----4-:R-:W-:Y:S08]  /*b170*/  HMMA.16816.F32 R52, R92.reuse, R8, R52 ;  /* 0x000000085c34723c */ /* 0x050ff00000001834 */
[----:B------:R-:W-:Y:S01]  /*b180*/  HMMA.16816.F32 R48, R92, R10, R48 ;  /* 0x0000000a5c30723c */ /* 0x000fe20000001830 */
[----:B------:R2:W3:Y:S01]  /*b190*/  LDSM.16.M88.4 R8, [R2+0x5800] ;  /* 0x005800000208783b */ /* 0x0004e20000000200 */
[----:B------:R-:W-:-:S06]  /*b1a0*/  DEPBAR.LE SB0, 0x0 ;  /* 0x000080000000791a */ /* 0x000fcc0000000000 */
[----:B------:R-:W-:Y:S08]  /*b1b0*/  HMMA.16816.F32 R80, R92, R100, R80 ;  /* 0x000000645c50723c */ /* 0x000ff00000001850 */
[----:B-----5:R-:W-:Y:S08]  /*b1c0*/  HMMA.16816.F32 R24, R76, R58, R24 ;  /* 0x0000003a4c18723c */ /* 0x020ff00000001818 */
[----:B------:R-:W-:Y:S01]  /*b1d0*/  HMMA.16816.F32 R28, R92, R98, R28 ;  /* 0x000000625c1c723c */ /* 0x000fe2000000181c */
[----:B--2---:R-:W-:-:S05]  /*b1e0*/  VIADD R2, R63, 0x38 ;  /* 0x000000383f027836 */ /* 0x004fca0000000000 */
[----:B------:R-:W-:Y:S02]  /*b1f0*/  I2FP.F32.U32 R0, R2 ;  /* 0x0000000200007245 */ /* 0x000fe40000201000 */
[----:B------:R-:W-:Y:S01]  /*b200*/  HMMA.16816.F32 R32, R92, R96, R32 ;  /* 0x000000605c20723c */ /* 0x000fe20000001820 */
[C---:B------:R-:W-:Y:S02]  /*b210*/  ISETP.GE.AND P5, PT, R2.reuse, R91, PT ;  /* 0x0000005b0200720c */ /* 0x040fe40003fa6270 */
[----:B------:R-:W-:Y:S01]  /*b220*/  ISETP.GE.AND P2, PT, R2, R104, PT ;  /* 0x000000680200720c */ /* 0x000fe20003f46270 */
[----:B------:R-:W-:-:S04]  /*b230*/  VIADD R2, R63, 0x29 ;  /* 0x000000293f027836 */ /* 0x000fc80000000000 */
[C---:B------:R-:W-:Y:S08]  /*b240*/  HMMA.16816.F32 R52, R76.reuse, R72, R52 ;  /* 0x000000484c34723c */ /* 0x040ff00000001834 */
[C---:B------:R-:W-:Y:S08]  /*b250*/  HMMA.16816.F32 R48, R76.reuse, R74, R48 ;  /* 0x0000004a4c30723c */ /* 0x040ff00000001830 */
[C---:B------:R-:W-:Y:S08]  /*b260*/  HMMA.16816.F32 R80, R76.reuse, R56, R80 ;  /* 0x000000384c50723c */ /* 0x040ff00000001850 */
[----:B------:R-:W-:Y:S08]  /*b270*/  HMMA.16816.F32 R36, R76, R70, R36 ;  /* 0x000000464c24723c */ /* 0x000ff00000001824 */
[----:B-1----:R-:W-:Y:S01]  /*b280*/  HMMA.16816.F32 R24, R20, R6, R24 ;  /* 0x000000061418723c */ /* 0x002fe20000001818 */
[----:B------:R-:W-:-:S07]  /*b290*/  VIADD R6, R63, 0x11 ;  /* 0x000000113f067836 */ /* 0x000fce0000000000 */
[C---:B------:R-:W-:Y:S08]  /*b2a0*/  HMMA.16816.F32 R40, R76.reuse, R68, R40 ;  /* 0x000000444c28723c */ /* 0x040ff00000001828 */
[----:B------:R-:W-:Y:S03]  /*b2b0*/  HMMA.16816.F32 R28, R76, R66, R28 ;  /* 0x000000424c1c723c */ /* 0x000fe6000000181c */
[CC--:B------:R-:W-:Y:S01]  /*b2c0*/  FFMA.FTZ R24, R3.reuse, R0.reuse, R24 ;  /* 0x0000000003187223 */ /* 0x0c0fe20000010018 */
[----:B------:R-:W-:Y:S01]  /*b2d0*/  FFMA.FTZ R26, R3, R0, R26 ;  /* 0x00000000031a7223 */ /* 0x000fe2000001001a */
[----:B------:R-:W-:-:S03]  /*b2e0*/  VIADD R0, R63, 0x21 ;  /* 0x000000213f007836 */ /* 0x000fc60000000000 */
[----:B------:R-:W-:Y:S01]  /*b2f0*/  HMMA.16816.F32 R32, R76, R64, R32 ;  /* 0x000000404c20723c */ /* 0x000fe20000001820 */
[----:B------:R-:W-:Y:S02]  /*b300*/  FSEL R105, R24, -INF , !P5 ;  /* 0xff80000018697808 */ /* 0x000fe40006800000 */
[----:B------:R-:W-:-:S05]  /*b310*/  FSEL R92, R26, -INF , !P2 ;  /* 0xff8000001a5c7808 */ /* 0x000fca0005000000 */
[----:B------:R-:W-:Y:S01]  /*b320*/  HMMA.16816.F32 R52, R20, R16, R52 ;  /* 0x000000101434723c */ /* 0x000fe20000001834 */
[C---:B------:R-:W-:Y:S02]  /*b330*/  VIADD R16, R63.reuse, 0x1 ;  /* 0x000000013f107836 */ /* 0x040fe40000000000 */
[----:B------:R-:W-:-:S03]  /*b340*/  VIADD R17, R63, 0x18 ;  /* 0x000000183f117836 */ /* 0x000fc60000000000 */
[C---:B------:R-:W-:Y:S02]  /*b350*/  ISETP.GE.AND P4, PT, R16.reuse, R91, PT ;  /* 0x0000005b1000720c */ /* 0x040fe40003f86270 */
[----:B------:R-:W-:Y:S01]  /*b360*/  HMMA.16816.F32 R48, R20, R18, R48 ;  /* 0x000000121430723c */ /* 0x000fe20000001830 */
[----:B------:R-:W-:Y:S01]  /*b370*/  ISETP.GE.AND P1, PT, R16, R104, PT ;  /* 0x000000681000720c */ /* 0x000fe20003f26270 */
[C---:B------:R-:W-:Y:S01]  /*b380*/  VIADD R19, R63.reuse, 0x20 ;  /* 0x000000203f137836 */ /* 0x040fe20000000000 */
[----:B------:R-:W-:Y:S01]  /*b390*/  I2FP.F32.U32 R16, R16 ;  /* 0x0000001000107245 */ /* 0x000fe20000201000 */
[----:B------:R-:W-:-:S04]  /*b3a0*/  VIADD R18, R63, 0x28 ;  /* 0x000000283f127836 */ /* 0x000fc80000000000 */
[C---:B------:R-:W-:Y:S01]  /*b3b0*/  HMMA.16816.F32 R80, R20.reuse, R4, R80 ;  /* 0x000000041450723c */ /* 0x040fe20000001850 */
[C---:B------:R-:W-:Y:S02]  /*b3c0*/  VIADD R5, R63.reuse, 0x8 ;  /* 0x000000083f057836 */ /* 0x040fe40000000000 */
[----:B------:R-:W-:Y:S01]  /*b3d0*/  VIADD R4, R63, 0x19 ;  /* 0x000000193f047836 */ /* 0x000fe20000000000 */
[----:B------:R-:W-:Y:S02]  /*b3e0*/  BAR.SYNC.DEFER_BLOCKING 0x0 ;  /* 0x0000000000007b1d */ /* 0x000fe40000010000 */
[----:B------:R-:W-:Y:S02]  /*b3f0*/  ISETP.GE.AND P0, PT, R5, R91, PT ;  /* 0x0000005b0500720c */ /* 0x000fe40003f06270 */
[----:B------:R-:W-:Y:S01]  /*b400*/  HMMA.16816.F32 R36, R20, R14, R36 ;  /* 0x0000000e1424723c */ /* 0x000fe20000001824 */
[----:B------:R-:W-:Y:S01]  /*b410*/  VIADD R14, R63, 0x9 ;  /* 0x000000093f0e7836 */ /* 0x000fe20000000000 */
[----:B------:R-:W-:-:S02]  /*b420*/  ISETP.GE.AND P6, PT, R5, R104, PT ;  /* 0x000000680500720c */ /* 0x000fc40003fc6270 */
[----:B------:R-:W-:Y:S02]  /*b430*/  I2FP.F32.U32 R5, R5 ;  /* 0x0000000500057245 */ /* 0x000fe40000201000 */
[C---:B------:R-:W-:Y:S02]  /*b440*/  ISETP.GE.AND P3, PT, R14.reuse, R91, PT ;  /* 0x0000005b0e00720c */ /* 0x040fe40003f66270 */
[----:B------:R-:W-:Y:S01]  /*b450*/  HMMA.16816.F32 R40, R20, R12, R40 ;  /* 0x0000000c1428723c */ /* 0x000fe20000001828 */
[----:B------:R-:W-:Y:S01]  /*b460*/  ISETP.GE.AND P5, PT, R14, R104, PT ;  /* 0x000000680e00720c */ /* 0x000fe20003fa6270 */
[----:B------:R-:W-:Y:S01]  /*b470*/  FFMA.FTZ R7, R3, R5, R48 ;  /* 0x0000000503077223 */ /* 0x000fe20000010030 */
[----:B------:R-:W-:-:S04]  /*b480*/  I2FP.F32.U32 R14, R14 ;  /* 0x0000000e000e7245 */ /* 0x000fc80000201000 */
[----:B------:R-:W-:Y:S01]  /*b490*/  FSEL R7, R7, -INF , !P0 ;  /* 0xff80000007077808 */ /* 0x000fe20004000000 */
[C---:B---3--:R-:W-:Y:S01]  /*b4a0*/  HMMA.16816.F32 R28, R20.reuse, R10, R28 ;  /* 0x0000000a141c723c */ /* 0x048fe2000000181c */
[CC--:B------:R-:W-:Y:S01]  /*b4b0*/  FFMA.FTZ R11, R3.reuse, R16.reuse, R53 ;  /* 0x00000010030b7223 */ /* 0x0c0fe20000010035 */
[C---:B------:R-:W-:Y:S01]  /*b4c0*/  FFMA.FTZ R16, R3.reuse, R16, R55 ;  /* 0x0000001003107223 */ /* 0x040fe20000010037 */
[C---:B------:R-:W-:Y:S01]  /*b4d0*/  FFMA.FTZ R10, R3.reuse, R5, R50 ;  /* 0x00000005030a7223 */ /* 0x040fe20000010032 */
[C---:B------:R-:W-:Y:S01]  /*b4e0*/  FFMA.FTZ R5, R3.reuse, R14, R49 ;  /* 0x0000000e03057223 */ /* 0x040fe20000010031 */
[----:B------:R-:W-:Y:S01]  /*b4f0*/  ISETP.GE.AND P0, PT, R6, R104, PT ;  /* 0x000000680600720c */ /* 0x000fe20003f06270 */
[----:B------:R-:W-:Y:S01]  /*b500*/  FFMA.FTZ R14, R3, R14, R51 ;  /* 0x0000000e030e7223 */ /* 0x000fe20000010033 */
[----:B------:R-:W-:Y:S01]  /*b510*/  FSEL R11, R11, -INF , !P4 ;  /* 0xff8000000b0b7808 */ /* 0x000fe20006000000 */
[----:B------:R-:W-:Y:S01]  /*b520*/  HMMA.16816.F32 R32, R20, R8, R32 ;  /* 0x000000081420723c */ /* 0x000fe20000001820 */
[----:B------:R-:W-:Y:S01]  /*b530*/  VIADD R8, R63, 0x10 ;  /* 0x000000103f087836 */ /* 0x000fe20000000000 */
[----:B------:R-:W-:-:S02]  /*b540*/  FSEL R16, R16, -INF , !P1 ;  /* 0xff80000010107808 */ /* 0x000fc40004800000 */
[-C--:B------:R-:W-:Y:S02]  /*b550*/  ISETP.GE.AND P1, PT, R6, R91.reuse, PT ;  /* 0x0000005b0600720c */ /* 0x080fe40003f26270 */
[CC--:B------:R-:W-:Y:S02]  /*b560*/  ISETP.GE.AND P2, PT, R8.reuse, R91.reuse, PT ;  /* 0x0000005b0800720c */ /* 0x0c0fe40003f46270 */
[----:B------:R-:W-:Y:S02]  /*b570*/  ISETP.GE.AND P4, PT, R8, R104, PT ;  /* 0x000000680800720c */ /* 0x000fe40003f86270 */
[----:B------:R-:W-:Y:S02]  /*b580*/  I2FP.F32.U32 R8, R8 ;  /* 0x0000000800087245 */ /* 0x000fe40000201000 */
[----:B------:R-:W-:Y:S02]  /*b590*/  FSEL R10, R10, -INF , !P6 ;  /* 0xff8000000a0a7808 */ /* 0x000fe40007000000 */
[----:B------:R-:W-:Y:S01]  /*b5a0*/  FSEL R5, R5, -INF , !P3 ;  /* 0xff80000005057808 */ /* 0x000fe20005800000 */
[C---:B------:R-:W-:Y:S01]  /*b5b0*/  FFMA.FTZ R15, R3.reuse, R8, R40 ;  /* 0x00000008030f7223 */ /* 0x040fe20000010028 */
[----:B------:R-:W-:Y:S01]  /*b5c0*/  I2FP.F32.U32 R6, R6 ;  /* 0x0000000600067245 */ /* 0x000fe20000201000 */
[----:B------:R-:W-:Y:S01]  /*b5d0*/  FFMA.FTZ R8, R3, R8, R42 ;  /* 0x0000000803087223 */ /* 0x000fe2000001002a */
[----:B------:R-:W-:-:S02]  /*b5e0*/  ISETP.GE.AND P6, PT, R17, R91, PT ;  /* 0x0000005b1100720c */ /* 0x000fc40003fc6270 */
[----:B------:R-:W-:Y:S01]  /*b5f0*/  ISETP.GE.AND P3, PT, R17, R104, PT ;  /* 0x000000681100720c */ /* 0x000fe20003f66270 */
[CC--:B------:R-:W-:Y:S01]  /*b600*/  FFMA.FTZ R13, R3.reuse, R6.reuse, R41 ;  /* 0x00000006030d7223 */ /* 0x0c0fe20000010029 */
[----:B------:R-:W-:Y:S01]  /*b610*/  I2FP.F32.U32 R17, R17 ;  /* 0x0000001100117245 */ /* 0x000fe20000201000 */
[----:B------:R-:W-:Y:S01]  /*b620*/  FFMA.FTZ R6, R3, R6, R43 ;  /* 0x0000000603067223 */ /* 0x000fe2000001002b */
[----:B------:R-:W-:Y:S02]  /*b630*/  FSEL R14, R14, -INF , !P5 ;  /* 0xff8000000e0e7808 */ /* 0x000fe40006800000 */
[----:B------:R-:W-:Y:S01]  /*b640*/  FSEL R15, R15, -INF , !P2 ;  /* 0xff8000000f0f7808 */ /* 0x000fe20005000000 */
[C---:B------:R-:W-:Y:S01]  /*b650*/  FFMA.FTZ R9, R3.reuse, R17, R36 ;  /* 0x0000001103097223 */ /* 0x040fe20000010024 */
[C---:B------:R-:W-:Y:S01]  /*b660*/  ISETP.GE.AND P5, PT, R4.reuse, R91, PT ;  /* 0x0000005b0400720c */ /* 0x040fe20003fa6270 */
[----:B------:R-:W-:Y:S01]  /*b670*/  FFMA.FTZ R12, R3, R17, R38 ;  /* 0x00000011030c7223 */ /* 0x000fe20000010026 */
[----:B------:R-:W-:-:S02]  /*b680*/  ISETP.GE.AND P2, PT, R4, R104, PT ;  /* 0x000000680400720c */ /* 0x000fc40003f46270 */
[----:B------:R-:W-:Y:S02]  /*b690*/  I2FP.F32.U32 R4, R4 ;  /* 0x0000000400047245 */ /* 0x000fe40000201000 */
[----:B------:R-:W-:Y:S02]  /*b6a0*/  FSEL R6, R6, -INF , !P0 ;  /* 0xff80000006067808 */ /* 0x000fe40004000000 */
[----:B------:R-:W-:Y:S01]  /*b6b0*/  FSEL R9, R9, -INF , !P6 ;  /* 0xff80000009097808 */ /* 0x000fe20007000000 */
[CC--:B------:R-:W-:Y:S01]  /*b6c0*/  FFMA.FTZ R17, R3.reuse, R4.reuse, R37 ;  /* 0x0000000403117223 */ /* 0x0c0fe20000010025 */
[C---:B------:R-:W-:Y:S01]  /*b6d0*/  ISETP.GE.AND P0, PT, R0.reuse, R91, PT ;  /* 0x0000005b0000720c */ /* 0x040fe20003f06270 */
[----:B------:R-:W-:Y:S01]  /*b6e0*/  FFMA.FTZ R4, R3, R4, R39 ;  /* 0x0000000403047223 */ /* 0x000fe20000010027 */
[----:B------:R-:W-:Y:S02]  /*b6f0*/  ISETP.GE.AND P6, PT, R0, R104, PT ;  /* 0x000000680000720c */ /* 0x000fe40003fc6270 */
[----:B------:R-:W-:-:S02]  /*b700*/  I2FP.F32.U32 R0, R0 ;  /* 0x0000000000007245 */ /* 0x000fc40000201000 */
[----:B------:R-:W-:Y:S02]  /*b710*/  FSEL R8, R8, -INF , !P4 ;  /* 0xff80000008087808 */ /* 0x000fe40006000000 */
[----:B------:R-:W-:Y:S01]  /*b720*/  FSEL R13, R13, -INF , !P1 ;  /* 0xff8000000d0d7808 */ /* 0x000fe20004800000 */
[-C--:B------:R-:W-:Y:S01]  /*b730*/  FFMA.FTZ R33, R3, R0.reuse, R33 ;  /* 0x0000000003217223 */ /* 0x080fe20000010021 */
[----:B------:R-:W-:Y:S01]  /*b740*/  ISETP.GE.AND P4, PT, R19, R91, PT ;  /* 0x0000005b1300720c */ /* 0x000fe20003f86270 */
[----:B------:R-:W-:Y:S01]  /*b750*/  FFMA.FTZ R35, R3, R0, R35 ;  /* 0x0000000003237223 */ /* 0x000fe20000010023 */
[----:B------:R-:W-:Y:S01]  /*b760*/  ISETP.GE.AND P1, PT, R19, R104, PT ;  /* 0x000000681300720c */ /* 0x000fe20003f26270 */
[----:B------:R-:W-:Y:S01]  /*b770*/  VIADD R0, R63, 0x30 ;  /* 0x000000303f007836 */ /* 0x000fe20000000000 */
[----:B------:R-:W-:Y:S02]  /*b780*/  I2FP.F32.U32 R19, R19 ;  /* 0x0000001300137245 */ /* 0x000fe40000201000 */
[----:B------:R-:W-:-:S02]  /*b790*/  FSEL R12, R12, -INF , !P3 ;  /* 0xff8000000c0c7808 */ /* 0x000fc40005800000 */
[----:B------:R-:W-:Y:S01]  /*b7a0*/  FSEL R17, R17, -INF , !P5 ;  /* 0xff80000011117808 */ /* 0x000fe20006800000 */
[C---:B------:R-:W-:Y:S01]  /*b7b0*/  FFMA.FTZ R32, R3.reuse, R19, R32 ;  /* 0x0000001303207223 */ /* 0x040fe20000010020 */
[C---:B------:R-:W-:Y:S01]  /*b7c0*/  ISETP.GE.AND P3, PT, R18.reuse, R91, PT ;  /* 0x0000005b1200720c */ /* 0x040fe20003f66270 */
[C---:B------:R-:W-:Y:S01]  /*b7d0*/  FFMA.FTZ R34, R3.reuse, R19, R34 ;  /* 0x0000001303227223 */ /* 0x040fe20000010022 */
[----:B------:R-:W-:Y:S02]  /*b7e0*/  ISETP.GE.AND P5, PT, R18, R104, PT ;  /* 0x000000681200720c */ /* 0x000fe40003fa6270 */
[----:B------:R-:W-:Y:S02]  /*b7f0*/  I2FP.F32.U32 R18, R18 ;  /* 0x0000001200127245 */ /* 0x000fe40000201000 */
[----:B------:R-:W-:Y:S02]  /*b800*/  I2FP.F32.U32 R19, R0 ;  /* 0x0000000000137245 */ /* 0x000fe40000201000 */
[----:B------:R-:W-:Y:S01]  /*b810*/  FSEL R4, R4, -INF , !P2 ;  /* 0xff80000004047808 */ /* 0x000fe20005000000 */
[CC--:B------:R-:W-:Y:S01]  /*b820*/  FFMA.FTZ R28, R3.reuse, R18.reuse, R28 ;  /* 0x00000012031c7223 */ /* 0x0c0fe2000001001c */
        /* <DEDUP_REMOVED lines=22> */
[CC--:B------:R-:W-:Y:S01]  /*b990*/  FFMA.FTZ R52, R3.reuse, R19.reuse, R52 ;  /* 0x0000001303347223 */ /* 0x0c0fe20000010034 */
[----:B------:R-:W-:Y:S01]  /*b9a0*/  FSEL R134, R30, -INF , !P5 ;  /* 0xff8000001e867808 */ /* 0x000fe20006800000 */
[----:B------:R-:W-:Y:S01]  /*b9b0*/  FFMA.FTZ R18, R3, R19, R54 ;  /* 0x0000001303127223 */ /* 0x000fe20000010036 */
[----:B------:R-:W-:-:S02]  /*b9c0*/  FSEL R101, R29, -INF , !P2 ;  /* 0xff8000001d657808 */ /* 0x000fc40005000000 */
[C---:B------:R-:W-:Y:S02]  /*b9d0*/  ISETP.GE.AND P5, PT, R0.reuse, R91, PT ;  /* 0x0000005b0000720c */ /* 0x040fe40003fa6270 */
[----:B------:R-:W-:Y:S02]  /*b9e0*/  ISETP.GE.AND P2, PT, R0, R104, PT ;  /* 0x000000680000720c */ /* 0x000fe40003f46270 */
[----:B------:R-:W-:Y:S02]  /*b9f0*/  I2FP.F32.U32 R0, R0 ;  /* 0x0000000000007245 */ /* 0x000fe40000201000 */
[----:B------:R-:W-:Y:S02]  /*ba00*/  I2FP.F32.U32 R2, R63 ;  /* 0x0000003f00027245 */ /* 0x000fe40000201000 */
[----:B------:R-:W-:Y:S01]  /*ba10*/  FSEL R110, R31, -INF , !P4 ;  /* 0xff8000001f6e7808 */ /* 0x000fe20006000000 */
[CC--:B------:R-:W-:Y:S01]  /*ba20*/  FFMA.FTZ R81, R3.reuse, R0.reuse, R81 ;  /* 0x0000000003517223 */ /* 0x0c0fe20000010051 */
        /* <DEDUP_REMOVED lines=25> */
.L_x_4685:
        /* <DEDUP_REMOVED lines=60> */
.L_x_4686:
        /* <DEDUP_REMOVED lines=39> */
.L_x_4684:
        /* <DEDUP_REMOVED lines=18> */
[----:B------:R-:W1:Y:S01]  /*c310*/  SHFL.BFLY PT, R23, R0, 0x2, 0x1f ;  /* 0x0c401f0000177f89 */ /* 0x000e6200000e0000 */
[----:B------:R-:W-:-:S02]  /*c320*/  MOV R137, 0xffffffff ;  /* 0xffffffff00897802 */ /* 0x000fc40000000f00 */
[----:B------:R-:W-:Y:S01]  /*c330*/  LEA R27, R44, R113, 0x1 ;  /* 0x000000712c1b7211 */ /* 0x000fe200078e08ff */
[----:B------:R-:W3:Y:S04]  /*c340*/  SHFL.BFLY PT, R20, R21, 0x2, 0x1f ;  /* 0x0c401f0015147f89 */ /* 0x000ee800000e0000 */
[----:B------:R-:W-:Y:S04]  /*c350*/  LDSM.16.MT88.4 R36, [R113+0x6000] ;  /* 0x006000007124783b */ /* 0x000fe80000004200 */
[----:B------:R-:W-:Y:S04]  /*c360*/  LDSM.16.MT88.4 R60, [R27+0x7000] ;  /* 0x007000001b3c783b */ /* 0x000fe80000004200 */
[----:B------:R-:W-:Y:S04]  /*c370*/  LDSM.16.MT88.4 R44, [R27+0x6000] ;  /* 0x006000001b2c783b */ /* 0x000fe80000004200 */
[----:B------:R-:W-:Y:S01]  /*c380*/  LDSM.16.MT88.4 R52, [R113+0x7000] ;  /* 0x007000007134783b */ /* 0x000fe20000004200 */
[----:B-1----:R-:W-:-:S03]  /*c390*/  FMNMX.FTZ R23, R0, R23, !PT ;  /* 0x0000001700177209 */ /* 0x002fc60007810000 */
[----:B------:R-:W-:Y:S01]  /*c3a0*/  LDSM.16.MT88.4 R68, [R113+0x8000] ;  /* 0x008000007144783b */ /* 0x000fe20000004200 */
[----:B---3--:R-:W-:-:S03]  /*c3b0*/  FMNMX.FTZ R20, R21, R20, !PT ;  /* 0x0000001415147209 */ /* 0x008fc60007810000 */
[----:B------:R-:W1:Y:S02]  /*c3c0*/  SHFL.BFLY PT, R2, R23, 0x1, 0x1f ;  /* 0x0c201f0017027f89 */ /* 0x000e6400000e0000 */
[----:B-1----:R-:W-:-:S04]  /*c3d0*/  FMNMX.FTZ R2, R23, R2, !PT ;  /* 0x0000000217027209 */ /* 0x002fc80007810000 */
[C---:B------:R-:W-:Y:S01]  /*c3e0*/  FSETP.NEU.FTZ.AND P1, PT, R2.reuse, -INF , PT ;  /* 0xff8000000200780b */ /* 0x040fe20003f3d000 */
[----:B--2---:R-:W-:-:S05]  /*c3f0*/  FMUL.FTZ R138, R2, UR5 ;  /* 0x00000005028a7c20 */ /* 0x004fca0008410000 */
[----:B------:R-:W-:-:S05]  /*c400*/  FSEL R138, R138, RZ, P1 ;  /* 0x000000ff8a8a7208 */ /* 0x000fca0000800000 */
[--C-:B------:R-:W-:Y:S01]  /*c410*/  FFMA.FTZ R93, R19, UR5, -R138.reuse ;  /* 0x00000005135d7c23 */ /* 0x100fe2000801088a */
[--C-:B------:R-:W-:Y:S01]  /*c420*/  FFMA.FTZ R32, R11, UR5, -R138.reuse ;  /* 0x000000050b207c23 */ /* 0x100fe2000801088a */
[----:B------:R-:W1:Y:S01]  /*c430*/  SHFL.BFLY PT, R19, R20, 0x1, 0x1f ;  /* 0x0c201f0014137f89 */ /* 0x000e6200000e0000 */
        /* <DEDUP_REMOVED lines=14> */
[----:B------:R-:W-:-:S05]  /*c520*/  FFMA.FTZ R109, R109, UR5, -R138 ;  /* 0x000000056d6d7c23 */ /* 0x000fca000801088a */
[----:B------:R-:W-:Y:S01]  /*c530*/  MUFU.EX2 R35, R35 ;  /* 0x0000002300237308 */ /* 0x000fe20000000800 */
[----:B-1----:R-:W-:Y:S01]  /*c540*/  FMNMX.FTZ R0, R20, R19, !PT ;  /* 0x0000001314007209 */ /* 0x002fe20007810000 */
[----:B------:R-:W-:-:S03]  /*c550*/  FFMA.FTZ R20, R17, UR5, -R138 ;  /* 0x0000000511147c23 */ /* 0x000fc6000801088a */
[C---:B------:R-:W-:Y:S01]  /*c560*/  FSETP.NEU.FTZ.AND P1, PT, R0.reuse, -INF , PT ;  /* 0xff8000000000780b */ /* 0x040fe20003f3d000 */
[----:B------:R-:W-:Y:S02]  /*c570*/  FMUL.FTZ R31, R0, UR5 ;  /* 0x00000005001f7c20 */ /* 0x000fe40008410000 */
[----:B------:R-:W1:Y:S01]  /*c580*/  MUFU.EX2 R30, R30 ;  /* 0x0000001e001e7308 */ /* 0x000e620000000800 */
[----:B--2---:R-:W-:Y:S01]  /*c590*/  F2FP.F16.F32.PACK_AB R76, R32, R93 ;  /* 0x0000005d204c723e */ /* 0x004fe200000000ff */
        /* <DEDUP_REMOVED lines=13> */
[----:B-1----:R-:W-:Y:S01]  /*c670*/  F2FP.F16.F32.PACK_AB R78, R30, R35 ;  /* 0x000000231e4e723e */ /* 0x002fe200000000ff */
[----:B------:R-:W1:Y:S01]  /*c680*/  LDSM.16.MT88.4 R12, [R113+0x7400] ;  /* 0x00740000710c783b */ /* 0x000e620000004200 */
        /* <DEDUP_REMOVED lines=9> */
[----:B------:R-:W-:Y:S01]  /*c720*/  FFMA.FTZ R139, R28, UR5, -R31 ;  /* 0x000000051c8b7c23 */ /* 0x000fe2000801081f */
[----:B------:R-:W-:Y:S01]  /*c730*/  FADD.FTZ R35, R35, R32 ;  /* 0x0000002023237221 */ /* 0x000fe20000010000 */
[----:B------:R-:W-:Y:S03]  /*c740*/  MUFU.EX2 R34, R34 ;  /* 0x0000002200227308 */ /* 0x000fe60000000800 */
[----:B------:R-:W-:-:S05]  /*c750*/  FADD.FTZ R30, R30, R35 ;  /* 0x000000231e1e7221 */ /* 0x000fca0000010000 */
[----:B------:R-:W4:Y:S01]  /*c760*/  MUFU.EX2 R95, R95 ;  /* 0x0000005f005f7308 */ /* 0x000f220000000800 */
[----:B---3--:R-:W-:Y:S01]  /*c770*/  F2FP.F16.F32.PACK_AB R77, R94, R29 ;  /* 0x0000001d5e4d723e */ /* 0x008fe200000000ff */
[----:B------:R-:W-:-:S06]  /*c780*/  FADD.FTZ R29, R29, R94 ;  /* 0x0000005e1d1d7221 */ /* 0x000fcc0000010000 */
[----:B------:R-:W3:Y:S08]  /*c790*/  MUFU.EX2 R24, R24 ;  /* 0x0000001800187308 */ /* 0x000ef00000000800 */
[----:B------:R-:W-:Y:S01]  /*c7a0*/  MUFU.EX2 R21, R21 ;  /* 0x0000001500157308 */ /* 0x000fe20000000800 */
[----:B----4-:R-:W-:Y:S01]  /*c7b0*/  F2FP.F16.F32.PACK_AB R79, R95, R34 ;  /* 0x000000225f4f723e */ /* 0x010fe200000000ff */
[----:B------:R-:W-:-:S04]  /*c7c0*/  FADD.FTZ R34, R34, R29 ;  /* 0x0000001d22227221 */ /* 0x000fc80000010000 */
[----:B------:R-:W-:Y:S02]  /*c7d0*/  FADD.FTZ R95, R95, R34 ;  /* 0x000000225f5f7221 */ /* 0x000fe40000010000 */
[----:B------:R-:W4:Y:S01]  /*c7e0*/  MUFU.EX2 R20, R20 ;  /* 0x0000001400147308 */ /* 0x000f220000000800 */
[----:B------:R-:W-:Y:S01]  /*c7f0*/  HMMA.16816.F32 R80, R76, R36, RZ ;  /* 0x000000244c50723c */ /* 0x000fe200000018ff */
[----:B---3--:R-:W-:Y:S01]  /*c800*/  F2FP.F16.F32.PACK_AB R4, R24, R33 ;  /* 0x000000211804723e */ /* 0x008fe200000000ff */
[----:B------:R-:W-:-:S04]  /*c810*/  FADD.FTZ R33, R33, R30 ;  /* 0x0000001e21217221 */ /* 0x000fc80000010000 */
[----:B------:R-:W-:Y:S01]  /*c820*/  FADD.FTZ R24, R24, R33 ;  /* 0x0000002118187221 */ /* 0x000fe20000010000 */
[----:B------:R-:W-:Y:S01]  /*c830*/  MUFU.EX2 R26, R26 ;  /* 0x0000001a001a7308 */ /* 0x000fe20000000800 */
[C---:B------:R-:W-:Y:S07]  /*c840*/  HMMA.16816.F32 R36, R76.reuse, R38, RZ ;  /* 0x000000264c24723c */ /* 0x040fee00000018ff */
[----:B------:R-:W3:Y:S01]  /*c850*/  MUFU.EX2 R25, R25 ;  /* 0x0000001900197308 */ /* 0x000ee20000000800 */
[----:B----4-:R-:W-:Y:S01]  /*c860*/  F2FP.F16.F32.PACK_AB R6, R20, R21 ;  /* 0x000000151406723e */ /* 0x010fe200000000ff */
[C---:B------:R-:W-:Y:S06]  /*c870*/  HMMA.16816.F32 R56, R76.reuse, R60, RZ ;  /* 0x0000003c4c38723c */ /* 0x040fec00000018ff */
[----:B------:R-:W-:Y:S02]  /*c880*/  MUFU.EX2 R23, R23 ;  /* 0x0000001700177308 */ /* 0x000fe40000000800 */
[C---:B------:R-:W-:Y:S06]  /*c890*/  HMMA.16816.F32 R60, R76.reuse, R62, RZ ;  /* 0x0000003e4c3c723c */ /* 0x040fec00000018ff */
[----:B------:R-:W4:Y:S01]  /*c8a0*/  MUFU.EX2 R22, R22 ;  /* 0x0000001600167308 */ /* 0x000f220000000800 */
[----:B---3--:R-:W-:Y:S01]  /*c8b0*/  F2FP.F16.F32.PACK_AB R5, R25, R26 ;  /* 0x0000001a1905723e */ /* 0x008fe200000000ff */
[C---:B------:R-:W-:Y:S06]  /*c8c0*/  HMMA.16816.F32 R40, R76.reuse, R44, RZ ;  /* 0x0000002c4c28723c */ /* 0x040fec00000018ff */
[----:B------:R-:W-:Y:S02]  /*c8d0*/  MUFU.EX2 R108, R108 ;  /* 0x0000006c006c7308 */ /* 0x000fe40000000800 */
[C---:B------:R-:W-:Y:S06]  /*c8e0*/  HMMA.16816.F32 R48, R76.reuse, R52, RZ ;  /* 0x000000344c30723c */ /* 0x040fec00000018ff */
[----:B------:R-:W3:Y:S01]  /*c8f0*/  MUFU.EX2 R103, R103 ;  /* 0x0000006700677308 */ /* 0x000ee20000000800 */
[----:B----4-:R-:W-:Y:S01]  /*c900*/  F2FP.F16.F32.PACK_AB R7, R22, R23 ;  /* 0x000000171607723e */ /* 0x010fe200000000ff */
[----:B------:R-:W-:Y:S06]  /*c910*/  HMMA.16816.F32 R64, R76, R68, RZ ;  /* 0x000000444c40723c */ /* 0x000fec00000018ff */
[----:B------:R-:W-:Y:S02]  /*c920*/  MUFU.EX2 R102, R102 ;  /* 0x0000006600667308 */ /* 0x000fe40000000800 */
[C---:B--2---:R-:W-:Y:S06]  /*c930*/  HMMA.16816.F32 R80, R4.reuse, R8, R80 ;  /* 0x000000080450723c */ /* 0x044fec0000001850 */
[----:B------:R-:W-:Y:S02]  /*c940*/  MUFU.EX2 R99, R99 ;  /* 0x0000006300637308 */ /* 0x000fe40000000800 */
[----:B------:R-:W-:Y:S01]  /*c950*/  HMMA.16816.F32 R36, R4, R10, R36 ;  /* 0x0000000a0424723c */ /* 0x000fe20000001824 */
[----:B------:R-:W2:Y:S05]  /*c960*/  LDSM.16.MT88.4 R8, [R27+0x7400] ;  /* 0x007400001b08783b */ /* 0x000eaa0000004200 */
[----:B------:R-:W-:Y:S02]  /*c970*/  MUFU.EX2 R106, R106 ;  /* 0x0000006a006a7308 */ /* 0x000fe40000000800 */
[C---:B------:R-:W-:Y:S06]  /*c980*/  HMMA.16816.F32 R44, R76.reuse, R46, RZ ;  /* 0x0000002e4c2c723c */ /* 0x040fec00000018ff */
[----:B------:R-:W4:Y:S02]  /*c990*/  MUFU.EX2 R101, R101 ;  /* 0x0000006500657308 */ /* 0x000f240000000800 */
[C---:B------:R-:W-:Y:S06]  /*c9a0*/  HMMA.16816.F32 R52, R76.reuse, R54, RZ ;  /* 0x000000364c34723c */ /* 0x040fec00000018ff */
[----:B------:R-:W-:Y:S02]  /*c9b0*/  MUFU.EX2 R100, R100 ;  /* 0x0000006400647308 */ /* 0x000fe40000000800 */
[----:B------:R-:W-:Y:S06]  /*c9c0*/  HMMA.16816.F32 R68, R76, R70, RZ ;  /* 0x000000464c44723c */ /* 0x000fec00000018ff */
        /* <DEDUP_REMOVED lines=11> */
[C---:B------:R-:W-:Y:S06]  /*ca80*/  HMMA.16816.F32 R40, R4.reuse, R16, R40 ;  /* 0x000000100428723c */ /* 0x040fec0000001828 */
[----:B------:R-:W-:Y:S02]  /*ca90*/  MUFU.EX2 R98, R98 ;  /* 0x0000006200627308 */ /* 0x000fe40000000800 */
[C---:B------:R-:W-:Y:S01]  /*caa0*/  HMMA.16816.F32 R44, R4.reuse, R18, R44 ;  /* 0x00000012042c723c */ /* 0x040fe2000000182c */
[----:B------:R-:W-:Y:S05]  /*cab0*/  LDSM.16.MT88.4 R16, [R113+0x6c00] ;  /* 0x006c00007110783b */ /* 0x000fea0000004200 */
[----:B------:R-:W5:Y:S02]  /*cac0*/  MUFU.EX2 R111, R111 ;  /* 0x0000006f006f7308 */ /* 0x000f640000000800 */
[C---:B-1----:R-:W-:Y:S06]  /*cad0*/  HMMA.16816.F32 R64, R4.reuse, R12, R64 ;  /* 0x0000000c0440723c */ /* 0x042fec0000001840 */
[----:B------:R-:W-:Y:S02]  /*cae0*/  MUFU.EX2 R92, R92 ;  /* 0x0000005c005c7308 */ /* 0x000fe40000000800 */
[----:B------:R-:W-:Y:S01]  /*caf0*/  HMMA.16816.F32 R68, R4, R14, R68 ;  /* 0x0000000e0444723c */ /* 0x000fe20000001844 */
[----:B------:R-:W-:Y:S05]  /*cb00*/  LDSM.16.MT88.4 R12, [R27+0x6c00] ;  /* 0x006c00001b0c783b */ /* 0x000fea0000004200 */
[----:B------:R-:W1:Y:S02]  /*cb10*/  MUFU.EX2 R139, R139 ;  /* 0x0000008b008b7308 */ /* 0x000e640000000800 */
[C---:B--2---:R-:W-:Y:S08]  /*cb20*/  HMMA.16816.F32 R72, R76.reuse, R8, RZ ;  /* 0x000000084c48723c */ /* 0x044ff000000018ff */
[----:B------:R-:W-:Y:S01]  /*cb30*/  HMMA.16816.F32 R76, R76, R10, RZ ;  /* 0x0000000a4c4c723c */ /* 0x000fe200000018ff */
[----:B------:R-:W2:Y:S11]  /*cb40*/  LDSM.16.MT88.4 R8, [R27+0x8400] ;  /* 0x008400001b08783b */ /* 0x000eb60000004200 */
[C---:B--2---:R-:W-:Y:S08]  /*cb50*/  HMMA.16816.F32 R72, R4.reuse, R8, R72 ;  /* 0x000000080448723c */ /* 0x044ff00000001848 */
[----:B------:R-:W-:Y:S01]  /*cb60*/  HMMA.16816.F32 R76, R4, R10, R76 ;  /* 0x0000000a044c723c */ /* 0x000fe2000000184c */
[----:B------:R-:W2:Y:S01]  /*cb70*/  LDSM.16.MT88.4 R8, [R113+0x6800] ;  /* 0x006800007108783b */ /* 0x000ea20000004200 */
[----:B---3--:R-:W-:-:S02]  /*cb80*/  F2FP.F16.F32.PACK_AB R4, R103, R108 ;  /* 0x0000006c6704723e */ /* 0x008fc400000000ff */
[----:B----4-:R-:W-:Y:S02]  /*cb90*/  F2FP.F16.F32.PACK_AB R5, R101, R106 ;  /* 0x0000006a6505723e */ /* 0x010fe400000000ff */
[----:B------:R-:W-:Y:S02]  /*cba0*/  F2FP.F16.F32.PACK_AB R6, R99, R102 ;  /* 0x000000666306723e */ /* 0x000fe400000000ff */
[----:B-----5:R-:W-:-:S07]  /*cbb0*/  F2FP.F16.F32.PACK_AB R7, R97, R100 ;  /* 0x000000646107723e */ /* 0x020fce00000000ff */
        /* <DEDUP_REMOVED lines=128> */
.L_x_4688:
        /* <DEDUP_REMOVED lines=8> */
.L_x_4689:
[----:B------:R-:W1:Y:S01]  /*d440*/  LDCU UR4, c[0x0][0x440] ;  /* 0x00008800ff0477ac */ /* 0x000e620008000800 */
[C---:B------:R-:W-:Y:S01]  /*d450*/  LEA R4, P3, R121.reuse, R118, 0x1 ;  /* 0x0000007679047211 */ /* 0x040fe200078608ff */
[----:B------:R-:W-:Y:S01]  /*d460*/  IMAD.MOV.U32 R88, RZ, RZ, 0x10 ;  /* 0x00000010ff587424 */ /* 0x000fe200078e00ff */
[----:B------:R-:W2:Y:S02]  /*d470*/  S2R R112, SR_TID.X ;  /* 0x0000000000707919 */ /* 0x000ea40000002100 */
[----:B------:R-:W-:Y:S02]  /*d480*/  LEA.HI.X R5, R121, R119, R120, 0x1, P3 ;  /* 0x0000007779057211 */ /* 0x000fe400018f0c78 */
[----:B------:R-:W-:-:S04]  /*d490*/  LOP3.LUT P3, RZ, R90, 0x4, RZ, 0xc0, !PT ;  /* 0x000000045aff7812 */ /* 0x000fc8000786c0ff */
[----:B------:R-:W-:-:S05]  /*d4a0*/  SEL R88, R88, 0xfffffff0, !P3 ;  /* 0xfffffff058587807 */ /* 0x000fca0005800000 */
[C---:B------:R-:W-:Y:S01]  /*d4b0*/  IMAD R90, R88.reuse, 0x2, R115 ;  /* 0x00000002585a7824 */ /* 0x040fe200078e0273 */
[----:B-1----:R-:W-:Y:S01]  /*d4c0*/  ISETP.GE.AND P1, PT, R85, UR4, PT ;  /* 0x0000000455007c0c */ /* 0x002fe2000bf26270 */
[----:B------:R-:W-:Y:S01]  /*d4d0*/  IMAD R88, R88, 0x2, R114 ;  /* 0x0000000258587824 */ /* 0x000fe200078e0272 */
        /* <DEDUP_REMOVED lines=38> */
[----:B------:R-:W4:Y:S04]  /*d740*/  LDSM.16.M88.4 R16, [R114+0x3000] ;  /* 0x003000007210783b */ /* 0x000f280000000200 */
[----:B-1----:R-:W1:Y:S04]  /*d750*/  LDSM.16.M88.4 R4, [R88+0x3400] ;  /* 0x003400005804783b */ /* 0x002e680000000200 */
[----:B------:R-:W5:Y:S04]  /*d760*/  LDSM.16.M88.4 R96, [R88+0x3800] ;  /* 0x003800005860783b */ /* 0x000f680000000200 */
[----:B------:R-:W2:Y:S04]  /*d770*/  LDSM.16.M88.4 R28, [R88+0x3000] ;  /* 0x00300000581c783b */ /* 0x000ea80000000200 */
[----:B------:R-:W2:Y:S04]  /*d780*/  LDSM.16.M88.4 R100, [R114+0x3c00] ;  /* 0x003c00007264783b */ /* 0x000ea80000000200 */
[----:B------:R-:W0:Y:S01]  /*d790*/  LDGDEPBAR ;  /* 0x00000000000079af */ /* 0x000e220000000000 */
[C---:B---3--:R-:W-:Y:S08]  /*d7a0*/  HMMA.16816.F32 R12, R24.reuse, R8, RZ ;  /* 0x00000008180c723c */ /* 0x048ff000000018ff */
[C---:B------:R-:W-:Y:S08]  /*d7b0*/  HMMA.16816.F32 R8, R24.reuse, R10, RZ ;  /* 0x0000000a1808723c */ /* 0x040ff000000018ff */
[----:B----4-:R-:W-:Y:S08]  /*d7c0*/  HMMA.16816.F32 R20, R24, R16, RZ ;  /* 0x000000101814723c */ /* 0x010ff000000018ff */
[C---:B-1----:R-:W-:Y:S08]  /*d7d0*/  HMMA.16816.F32 R12, R92.reuse, R4, R12 ;  /* 0x000000045c0c723c */ /* 0x042ff0000000180c */
[----:B------:R-:W-:Y:S08]  /*d7e0*/  HMMA.16816.F32 R8, R92, R6, R8 ;  /* 0x000000065c08723c */ /* 0x000ff00000001808 */
[C---:B------:R-:W-:Y:S08]  /*d7f0*/  HMMA.16816.F32 R4, R24.reuse, R32, RZ ;  /* 0x000000201804723c */ /* 0x040ff000000018ff */
[C---:B------:R-:W-:Y:S08]  /*d800*/  HMMA.16816.F32 R32, R24.reuse, R34, RZ ;  /* 0x000000221820723c */ /* 0x040ff000000018ff */
[----:B------:R-:W-:Y:S08]  /*d810*/  HMMA.16816.F32 R16, R24, R18, RZ ;  /* 0x000000121810723c */ /* 0x000ff000000018ff */
[C---:B-----5:R-:W-:Y:S08]  /*d820*/  HMMA.16816.F32 R4, R92.reuse, R96, R4 ;  /* 0x000000605c04723c */ /* 0x060ff00000001804 */
[C---:B------:R-:W-:Y:S01]  /*d830*/  HMMA.16816.F32 R32, R92.reuse, R98, R32 ;  /* 0x000000625c20723c */ /* 0x040fe20000001820 */
[----:B------:R-:W1:Y:S07]  /*d840*/  LDSM.16.M88.4 R96, [R88+0x3c00] ;  /* 0x003c00005860783b */ /* 0x000e6e0000000200 */
[C---:B--2---:R-:W-:Y:S08]  /*d850*/  HMMA.16816.F32 R20, R92.reuse, R28, R20 ;  /* 0x0000001c5c14723c */ /* 0x044ff00000001814 */
[----:B------:R-:W-:Y:S08]  /*d860*/  HMMA.16816.F32 R16, R92, R30, R16 ;  /* 0x0000001e5c10723c */ /* 0x000ff00000001810 */
[C---:B------:R-:W-:Y:S08]  /*d870*/  HMMA.16816.F32 R28, R24.reuse, R100, RZ ;  /* 0x00000064181c723c */ /* 0x040ff000000018ff */
        /* <DEDUP_REMOVED lines=43> */
[----:B------:R1:W2:Y:S04]  /*db30*/  LDSM.16.M88.4 R96, [R90+0x2000] ;  /* 0x002000005a60783b */ /* 0x0002a80000000200 */
[----:B------:R-:W3:Y:S01]  /*db40*/  LDSM.16.M88.4 R92, [R88+0x5000] ;  /* 0x00500000585c783b */ /* 0x000ee20000000200 */
[----:B-1----:R-:W-:-:S02]  /*db50*/  IMAD.SHL.U32 R90, R89, 0x40, RZ ;  /* 0x00000040595a7824 */ /* 0x002fc400078e00ff */
[C---:B--2---:R-:W-:Y:S08]  /*db60*/  HMMA.16816.F32 R4, R96.reuse, R100, R4 ;  /* 0x000000646004723c */ /* 0x044ff00000001804 */
[C---:B---3--:R-:W-:Y:S08]  /*db70*/  HMMA.16816.F32 R20, R96.reuse, R92, R20 ;  /* 0x0000005c6014723c */ /* 0x048ff00000001814 */
[C---:B------:R-:W-:Y:S01]  /*db80*/  HMMA.16816.F32 R16, R96.reuse, R94, R16 ;  /* 0x0000005e6010723c */ /* 0x040fe20000001810 */
[----:B------:R-:W1:Y:S07]  /*db90*/  LDSM.16.M88.4 R92, [R88+0x5400] ;  /* 0x00540000585c783b */ /* 0x000e6e0000000200 */
[C---:B------:R-:W-:Y:S08]  /*dba0*/  HMMA.16816.F32 R32, R96.reuse, R102, R32 ;  /* 0x000000666020723c */ /* 0x040ff00000001820 */
[C---:B-1----:R-:W-:Y:S08]  /*dbb0*/  HMMA.16816.F32 R12, R96.reuse, R92, R12 ;  /* 0x0000005c600c723c */ /* 0x042ff0000000180c */
[----:B------:R-:W-:Y:S01]  /*dbc0*/  HMMA.16816.F32 R8, R96, R94, R8 ;  /* 0x0000005e6008723c */ /* 0x000fe20000001808 */
[----:B------:R-:W1:Y:S01]  /*dbd0*/  LDSM.16.M88.4 R92, [R88+0x5c00] ;  /* 0x005c0000585c783b */ /* 0x000e620000000200 */
[----:B------:R-:W-:-:S06]  /*dbe0*/  DEPBAR.LE SB0, 0x0 ;  /* 0x000080000000791a */ /* 0x000fcc0000000000 */
[----:B-1----:R-:W-:Y:S01]  /*dbf0*/  HMMA.16816.F32 R28, R96, R92, R28 ;  /* 0x0000005c601c723c */ /* 0x002fe2000000181c */
[----:B------:R-:W-:Y:S01]  /*dc00*/  LOP3.LUT R93, R112, 0x3, RZ, 0xc0, !PT ;  /* 0x00000003705d7812 */ /* 0x000fe200078ec0ff */
[----:B------:R-:W-:-:S04]  /*dc10*/  VIADD R92, R90, 0xffffffc0 ;  /* 0xffffffc05a5c7836 */ /* 0x000fc80000000000 */
[----:B------:R-:W-:Y:S02]  /*dc20*/  IMAD R92, R93, 0x2, R92 ;  /* 0x000000025d5c7824 */ /* 0x000fe400078e025c */
[----:B------:R-:W-:Y:S02]  /*dc30*/  HMMA.16816.F32 R24, R96, R94, R24 ;  /* 0x0000005e6018723c */ /* 0x000fe40000001818 */
[C---:B------:R-:W-:Y:S02]  /*dc40*/  VIADD R93, R92.reuse, 0xffffffc0 ;  /* 0xffffffc05c5d7836 */ /* 0x040fe40000000000 */
[----:B------:R-:W-:-:S03]  /*dc50*/  VIADD R88, R92, 0xffffffc1 ;  /* 0xffffffc15c587836 */ /* 0x000fc60000000000 */
[----:B------:R-:W-:Y:S01]  /*dc60*/  I2FP.F32.U32 R95, R93 ;  /* 0x0000005d005f7245 */ /* 0x000fe20000201000 */
[----:B------:R-:W-:Y:S01]  /*dc70*/  BAR.SYNC.DEFER_BLOCKING 0x0 ;  /* 0x0000000000007b1d */ /* 0x000fe20000010000 */
[C---:B------:R-:W-:Y:S02]  /*dc80*/  ISETP.GE.AND P3, PT, R93.reuse, R91, PT ;  /* 0x0000005b5d00720c */ /* 0x040fe40003f66270 */
[----:B------:R-:W-:Y:S01]  /*dc90*/  ISETP.GE.AND P6, PT, R93, R104, PT ;  /* 0x000000685d00720c */ /* 0x000fe20003fc6270 */
[CC--:B------:R-:W-:Y:S01]  /*dca0*/  FFMA.FTZ R20, R3.reuse, R95.reuse, R20 ;  /* 0x0000005f03147223 */ /* 0x0c0fe20000010014 */
[----:B------:R-:W-:Y:S01]  /*dcb0*/  FFMA.FTZ R95, R3, R95, R22 ;  /* 0x0000005f035f7223 */ /* 0x000fe20000010016 */
[----:B------:R-:W-:-:S03]  /*dcc0*/  VIADD R22, R92, 0xfffffff8 ;  /* 0xfffffff85c167836 */ /* 0x000fc60000000000 */
[----:B------:R-:W-:Y:S02]  /*dcd0*/  FSEL R20, R20, -INF , !P3 ;  /* 0xff80000014147808 */ /* 0x000fe40005800000 */
[CC--:B------:R-:W-:Y:S02]  /*dce0*/  ISETP.GE.AND P5, PT, R22.reuse, R91.reuse, PT ;  /* 0x0000005b1600720c */ /* 0x0c0fe40003fa6270 */
[----:B------:R-:W-:Y:S02]  /*dcf0*/  ISETP.GE.AND P4, PT, R22, R104, PT ;  /* 0x000000681600720c */ /* 0x000fe40003f86270 */
[----:B------:R-:W-:Y:S02]  /*dd00*/  FSEL R95, R95, -INF , !P6 ;  /* 0xff8000005f5f7808 */ /* 0x000fe40007000000 */
[----:B------:R-:W-:Y:S02]  /*dd10*/  I2FP.F32.U32 R22, R22 ;  /* 0x0000001600167245 */ /* 0x000fe40000201000 */
[----:B------:R-:W-:-:S02]  /*dd20*/  ISETP.GE.AND P3, PT, R88, R91, PT ;  /* 0x0000005b5800720c */ /* 0x000fc40003f66270 */
[----:B------:R-:W-:Y:S01]  /*dd30*/  ISETP.GE.AND P6, PT, R88, R104, PT ;  /* 0x000000685800720c */ /* 0x000fe20003fc6270 */
[C---:B------:R-:W-:Y:S01]  /*dd40*/  FFMA.FTZ R24, R3.reuse, R22, R24 ;  /* 0x0000001603187223 */ /* 0x040fe20000010018 */
[----:B------:R-:W-:Y:S01]  /*dd50*/  I2FP.F32.U32 R88, R88 ;  /* 0x0000005800587245 */ /* 0x000fe20000201000 */
[----:B------:R-:W-:-:S03]  /*dd60*/  FFMA.FTZ R26, R3, R22, R26 ;  /* 0x00000016031a7223 */ /* 0x000fc6000001001a */
[----:B------:R-:W-:Y:S01]  /*dd70*/  FSEL R101, R24, -INF , !P5 ;  /* 0xff80000018657808 */ /* 0x000fe20006800000 */
[CC--:B------:R-:W-:Y:S01]  /*dd80*/  FFMA.FTZ R22, R3.reuse, R88.reuse, R21 ;  /* 0x0000005803167223 */ /* 0x0c0fe20000010015 */
[----:B------:R-:W-:Y:S01]  /*dd90*/  FFMA.FTZ R21, R3, R88, R23 ;  /* 0x0000005803157223 */ /* 0x000fe20000010017 */
[----:B------:R-:W-:Y:S01]  /*dda0*/  VIADD R23, R92, 0xffffffc8 ;  /* 0xffffffc85c177836 */ /* 0x000fe20000000000 */
[----:B------:R-:W-:Y:S01]  /*ddb0*/  FSEL R88, R26, -INF , !P4 ;  /* 0xff8000001a587808 */ /* 0x000fe20006000000 */
[----:B------:R-:W-:Y:S01]  /*ddc0*/  VIADD R26, R92, 0xffffffc9 ;  /* 0xffffffc95c1a7836 */ /* 0x000fe20000000000 */
[----:B------:R-:W-:Y:S02]  /*ddd0*/  FSEL R22, R22, -INF , !P3 ;  /* 0xff80000016167808 */ /* 0x000fe40005800000 */
[C---:B------:R-:W-:Y:S02]  /*dde0*/  ISETP.GE.AND P5, PT, R23.reuse, R91, PT ;  /* 0x0000005b1700720c */ /* 0x040fe40003fa6270 */
[----:B------:R-:W-:-:S02]  /*ddf0*/  ISETP.GE.AND P4, PT, R23, R104, PT ;  /* 0x000000681700720c */ /* 0x000fc40003f86270 */
[----:B------:R-:W-:Y:S02]  /*de00*/  I2FP.F32.U32 R23, R23 ;  /* 0x0000001700177245 */ /* 0x000fe40000201000 */
[----:B------:R-:W-:Y:S02]  /*de10*/  FSEL R21, R21, -INF , !P6 ;  /* 0xff80000015157808 */ /* 0x000fe40007000000 */
[C---:B------:R-:W-:Y:S01]  /*de20*/  ISETP.GE.AND P3, PT, R26.reuse, R91, PT ;  /* 0x0000005b1a00720c */ /* 0x040fe20003f66270 */
[CC--:B------:R-:W-:Y:S01]  /*de30*/  FFMA.FTZ R24, R3.reuse, R23.reuse, R16 ;  /* 0x0000001703187223 */ /* 0x0c0fe20000010010 */
[----:B------:R-:W-:Y:S01]  /*de40*/  ISETP.GE.AND P6, PT, R26, R104, PT ;  /* 0x000000681a00720c */ /* 0x000fe20003fc6270 */
[----:B------:R-:W-:Y:S01]  /*de50*/  FFMA.FTZ R23, R3, R23, R18 ;  /* 0x0000001703177223 */ /* 0x000fe20000010012 */
[----:B------:R-:W-:Y:S02]  /*de60*/  I2FP.F32.U32 R26, R26 ;  /* 0x0000001a001a7245 */ /* 0x000fe40000201000 */
[----:B------:R-:W-:Y:S01]  /*de70*/  FSEL R18, R24, -INF , !P5 ;  /* 0xff80000018127808 */ /* 0x000fe20006800000 */
[----:B------:R-:W-:-:S02]  /*de80*/  VIADD R24, R92, 0xffffffd1 ;  /* 0xffffffd15c187836 */ /* 0x000fc40000000000 */
[CC--:B------:R-:W-:Y:S01]  /*de90*/  FFMA.FTZ R16, R3.reuse, R26.reuse, R17 ;  /* 0x0000001a03107223 */ /* 0x0c0fe20000010011 */
[----:B------:R-:W-:Y:S01]  /*dea0*/  FFMA.FTZ R17, R3, R26, R19 ;  /* 0x0000001a03117223 */ /* 0x000fe20000010013 */
[----:B------:R-:W-:Y:S01]  /*deb0*/  VIADD R26, R92, 0xffffffd0 ;  /* 0xffffffd05c1a7836 */ /* 0x000fe20000000000 */
[----:B------:R-:W-:Y:S02]  /*dec0*/  FSEL R19, R23, -INF , !P4 ;  /* 0xff80000017137808 */ /* 0x000fe40006000000 */
[----:B------:R-:W-:Y:S02]  /*ded0*/  FSEL R16, R16, -INF , !P3 ;  /* 0xff80000010107808 */ /* 0x000fe40005800000 */
[----:B------:R-:W-:Y:S02]  /*dee0*/  FSEL R17, R17, -INF , !P6 ;  /* 0xff80000011117808 */ /* 0x000fe40007000000 */
[C---:B------:R-:W-:Y:S02]  /*def0*/  ISETP.GE.AND P3, PT, R24.reuse, R91, PT ;  /* 0x0000005b1800720c */ /* 0x040fe40003f66270 */
[----:B------:R-:W-:-:S02]  /*df00*/  ISETP.GE.AND P6, PT, R24, R104, PT ;  /* 0x000000681800720c */ /* 0x000fc40003fc6270 */
[----:B------:R-:W-:Y:S02]  /*df10*/  I2FP.F32.U32 R23, R26 ;  /* 0x0000001a00177245 */ /* 0x000fe40000201000 */
[----:B------:R-:W-:Y:S02]  /*df20*/  I2FP.F32.U32 R24, R24 ;  /* 0x0000001800187245 */ /* 0x000fe40000201000 */
[C---:B------:R-:W-:Y:S01]  /*df30*/  ISETP.GE.AND P5, PT, R26.reuse, R91, PT ;  /* 0x0000005b1a00720c */ /* 0x040fe20003fa6270 */
[CC--:B------:R-:W-:Y:S01]  /*df40*/  FFMA.FTZ R12, R3.reuse, R23.reuse, R12 ;  /* 0x00000017030c7223 */ /* 0x0c0fe2000001000c */
[C---:B------:R-:W-:Y:S01]  /*df50*/  FFMA.FTZ R14, R3.reuse, R23, R14 ;  /* 0x00000017030e7223 */ /* 0x040fe2000001000e */
[C---:B------:R-:W-:Y:S01]  /*df60*/  FFMA.FTZ R102, R3.reuse, R24, R13 ;  /* 0x0000001803667223 */ /* 0x040fe2000001000d */
[----:B------:R-:W-:Y:S01]  /*df70*/  ISETP.GE.AND P4, PT, R26, R104, PT ;  /* 0x000000681a00720c */ /* 0x000fe20003f86270 */
[----:B------:R-:W-:Y:S02]  /*df80*/  VIADD R13, R92, 0xffffffd8 ;  /* 0xffffffd85c0d7836 */ /* 0x000fe40000000000 */
[----:B------:R-:W-:Y:S01]  /*df90*/  FFMA.FTZ R15, R3, R24, R15 ;  /* 0x00000018030f7223 */ /* 0x000fe2000001000f */
[----:B------:R-:W-:Y:S01]  /*dfa0*/  FSEL R110, R12, -INF , !P5 ;  /* 0xff8000000c6e7808 */ /* 0x000fe20006800000 */
[----:B------:R-:W-:Y:S01]  /*dfb0*/  VIADD R12, R92, 0xffffffd9 ;  /* 0xffffffd95c0c7836 */ /* 0x000fe20000000000 */
[----:B------:R-:W-:-:S02]  /*dfc0*/  FSEL R145, R14, -INF , !P4 ;  /* 0xff8000000e917808 */ /* 0x000fc40006000000 */
[C---:B------:R-:W-:Y:S02]  /*dfd0*/  ISETP.GE.AND P5, PT, R13.reuse, R91, PT ;  /* 0x0000005b0d00720c */ /* 0x040fe40003fa6270 */
        /* <DEDUP_REMOVED lines=35> */
[----:B------:R-:W-:Y:S01]  /*e210*/  FSEL R107, R7, -INF , !P6 ;  /* 0xff800000076b7808 */ /* 0x000fe20007000000 */
[CC--:B------:R-:W-:Y:S01]  /*e220*/  FFMA.FTZ R32, R3.reuse, R5.reuse, R32 ;  /* 0x0000000503207223 */ /* 0x0c0fe20000010020 */
[----:B------:R-:W-:Y:S01]  /*e230*/  FFMA.FTZ R34, R3, R5, R34 ;  /* 0x0000000503227223 */ /* 0x000fe20000010022 */
[----:B------:R-:W-:Y:S01]  /*e240*/  VIADD R5, R92, 0xfffffff0 ;  /* 0xfffffff05c057836 */ /* 0x000fe20000000000 */
[----:B------:R-:W-:-:S02]  /*e250*/  ISETP.GE.AND P3, PT, R4, R91, PT ;  /* 0x0000005b0400720c */ /* 0x000fc40003f66270 */
[----:B------:R-:W-:Y:S02]  /*e260*/  FSEL R136, R32, -INF , !P5 ;  /* 0xff80000020887808 */ /* 0x000fe40006800000 */
[----:B------:R-:W-:Y:S02]  /*e270*/  FSEL R141, R34, -INF , !P4 ;  /* 0xff800000228d7808 */ /* 0x000fe40006000000 */
[-C--:B------:R-:W-:Y:S02]  /*e280*/  ISETP.GE.AND P6, PT, R4, R104.reuse, PT ;  /* 0x000000680400720c */ /* 0x080fe40003fc6270 */
[C---:B------:R-:W-:Y:S02]  /*e290*/  ISETP.GE.AND P5, PT, R5.reuse, R91, PT ;  /* 0x0000005b0500720c */ /* 0x040fe40003fa6270 */
[----:B------:R-:W-:Y:S02]  /*e2a0*/  ISETP.GE.AND P4, PT, R5, R104, PT ;  /* 0x000000680500720c */ /* 0x000fe40003f86270 */
[----:B------:R-:W-:-:S02]  /*e2b0*/  I2FP.F32.U32 R4, R4 ;  /* 0x0000000400047245 */ /* 0x000fc40000201000 */
        /* <DEDUP_REMOVED lines=17> */
[----:B------:R-:W-:-:S02]  /*e3d0*/  ISETP.GE.AND P4, PT, R92, R104, PT ;  /* 0x000000685c00720c */ /* 0x000fc40003f86270 */
[----:B------:R-:W-:Y:S02]  /*e3e0*/  FSEL R108, R29, -INF , !P3 ;  /* 0xff8000001d6c7808 */ /* 0x000fe40005800000 */
[----:B------:R-:W-:Y:S02]  /*e3f0*/  ISETP.GE.AND P3, PT, R89, 0x3, PT ;  /* 0x000000035900780c */ /* 0x000fe40003f66270 */
[----:B------:R-:W-:Y:S02]  /*e400*/  I2FP.F32.U32 R92, R92 ;  /* 0x0000005c005c7245 */ /* 0x000fe40000201000 */
        /* <DEDUP_REMOVED lines=8> */
[----:B------:R-:W-:Y:S01]  /*e490*/  MOV R8, RZ ;  /* 0x000000ff00087202 */ /* 0x000fe20000000f00 */
[----:B------:R-:W-:Y:S01]  /*e4a0*/  VIADD R7, R89, 0xfffffffe ;  /* 0xfffffffe59077836 */ /* 0x000fe20000000000 */
[----:B------:R-:W2:Y:S01]  /*e4b0*/  LDCU.64 UR8, c[0x0][0x3b8] ;  /* 0x00007700ff0877ac */ /* 0x000ea20008000a00 */
[----:B------:R-:W-:-:S03]  /*e4c0*/  VIADD R11, R90, 0xffffff40 ;  /* 0xffffff405a0b7836 */ /* 0x000fc60000000000 */
[----:B------:R-:W-:Y:S01]  /*e4d0*/  SHF.L.U32 R7, R7, 0x6, RZ ;  /* 0x0000000607077819 */ /* 0x000fe200000006ff */
[----:B------:R-:W3:Y:S01]  /*e4e0*/  LDCU.64 UR4, c[0x0][0x3a0] ;  /* 0x00007400ff0477ac */ /* 0x000ee20008000a00 */
[----:B-1----:R-:W-:-:S04]  /*e4f0*/  IABS R5, R6 ;  /* 0x0000000600057213 */ /* 0x002fc80000000000 */
[----:B------:R-:W1:Y:S08]  /*e500*/  I2F.RP R10, R5 ;  /* 0x00000005000a7306 */ /* 0x000e700000209400 */
[----:B-1----:R-:W1:Y:S02]  /*e510*/  MUFU.RCP R9, R10 ;  /* 0x0000000a00097308 */ /* 0x002e640000001000 */
[----:B-1----:R-:W-:-:S06]  /*e520*/  VIADD R9, R9, 0xffffffe ;  /* 0x0ffffffe09097836 */ /* 0x002fcc0000000000 */
[----:B------:R-:W1:Y:S02]  /*e530*/  F2I.FTZ.U32.TRUNC.NTZ R9, R9 ;  /* 0x0000000900097305 */ /* 0x000e64000021f000 */
[----:B-1----:R-:W-:-:S04]  /*e540*/  IMAD.MOV R4, RZ, RZ, -R9 ;  /* 0x000000ffff047224 */ /* 0x002fc800078e0a09 */
[----:B------:R-:W-:-:S04]  /*e550*/  IMAD R4, R4, R5, RZ ;  /* 0x0000000504047224 */ /* 0x000fc800078e02ff */
[----:B------:R-:W-:Y:S01]  /*e560*/  IMAD.HI.U32 R4, R9, R4, R8 ;  /* 0x0000000409047227 */ /* 0x000fe200078e0008 */
[----:B------:R-:W-:Y:S02]  /*e570*/  IABS R8, R11 ;  /* 0x0000000b00087213 */ /* 0x000fe40000000000 */
[----:B------:R-:W-:Y:S02]  /*e580*/  IABS R9, R7 ;  /* 0x0000000700097213 */ /* 0x000fe40000000000 */
[----:B------:R-:W-:Y:S01]  /*e590*/  LOP3.LUT R11, R11, R6, RZ, 0x3c, !PT ;  /* 0x000000060b0b7212 */ /* 0x000fe200078e3cff */
[----:B------:R-:W-:Y:S01]  /*e5a0*/  IMAD.HI.U32 R10, R4, R8, RZ ;  /* 0x00000008040a7227 */ /* 0x000fe200078e00ff */
[----:B------:R-:W-:-:S03]  /*e5b0*/  LOP3.LUT R7, R7, R6, RZ, 0x3c, !PT ;  /* 0x0000000607077212 */ /* 0x000fc600078e3cff */
[----:B------:R-:W-:-:S04]  /*e5c0*/  IMAD.HI.U32 R12, R4, R9, RZ ;  /* 0x00000009040c7227 */ /* 0x000fc800078e00ff */
[----:B------:R-:W-:-:S04]  /*e5d0*/  IMAD.MOV R4, RZ, RZ, -R10 ;  /* 0x000000ffff047224 */ /* 0x000fc800078e0a0a */
[----:B------:R-:W-:Y:S01]  /*e5e0*/  IMAD R8, R5, R4, R8 ;  /* 0x0000000405087224 */ /* 0x000fe200078e0208 */
[----:B------:R-:W-:-:S04]  /*e5f0*/  IADD3 R4, PT, PT, -R12, RZ, RZ ;  /* 0x000000ff0c047210 */ /* 0x000fc80007ffe1ff */
[C---:B------:R-:W-:Y:S01]  /*e600*/  ISETP.GT.U32.AND P4, PT, R5.reuse, R8, PT ;  /* 0x000000080500720c */ /* 0x040fe20003f84070 */
[----:B------:R-:W-:-:S05]  /*e610*/  IMAD R4, R5, R4, R9 ;  /* 0x0000000405047224 */ /* 0x000fca00078e0209 */
[----:B------:R-:W-:-:S07]  /*e620*/  ISETP.GT.U32.AND P3, PT, R5, R4, PT ;  /* 0x000000040500720c */ /* 0x000fce0003f64070 */
[----:B------:R-:W-:Y:S01]  /*e630*/  @!P4 IMAD.IADD R8, R8, 0x1, -R5 ;  /* 0x000000010808c824 */ /* 0x000fe200078e0a05 */
[----:B------:R-:W-:Y:S02]  /*e640*/  @!P4 IADD3 R10, PT, PT, R10, 0x1, RZ ;  /* 0x000000010a0ac810 */ /* 0x000fe40007ffe0ff */
[----:B------:R-:W-:Y:S02]  /*e650*/  ISETP.GE.AND P4, PT, R7, RZ, PT ;  /* 0x000000ff0700720c */ /* 0x000fe40003f86270 */
[-C--:B------:R-:W-:Y:S01]  /*e660*/  ISETP.GE.U32.AND P5, PT, R8, R5.reuse, PT ;  /* 0x000000050800720c */ /* 0x080fe20003fa6070 */
[----:B------:R-:W-:Y:S01]  /*e670*/  @!P3 VIADD R12, R12, 0x1 ;  /* 0x000000010c0cb836 */ /* 0x000fe20000000000 */
[-C--:B------:R-:W-:Y:S02]  /*e680*/  @!P3 IADD3 R4, PT, PT, R4, -R5.reuse, RZ ;  /* 0x800000050404b210 */ /* 0x080fe40007ffe0ff */
[----:B------:R-:W-:Y:S02]  /*e690*/  ISETP.GE.AND P3, PT, R11, RZ, PT ;  /* 0x000000ff0b00720c */ /* 0x000fe40003f66270 */
[----:B------:R-:W-:-:S02]  /*e6a0*/  ISETP.GE.U32.AND P6, PT, R4, R5, PT ;  /* 0x000000050400720c */ /* 0x000fc40003fc6070 */
[----:B------:R-:W-:-:S05]  /*e6b0*/  LOP3.LUT R5, RZ, R6, RZ, 0x33, !PT ;  /* 0x00000006ff057212 */ /* 0x000fca00078e33ff */
[----:B------:R-:W-:Y:S01]  /*e6c0*/  @P5 VIADD R10, R10, 0x1 ;  /* 0x000000010a0a5836 */ /* 0x000fe20000000000 */
[----:B------:R-:W-:-:S03]  /*e6d0*/  ISETP.NE.AND P5, PT, R6, RZ, PT ;  /* 0x000000ff0600720c */ /* 0x000fc60003fa5270 */
[----:B------:R-:W-:Y:S02]  /*e6e0*/  @!P3 IMAD.MOV R10, RZ, RZ, -R10 ;  /* 0x000000ffff0ab224 */ /* 0x000fe400078e0a0a */
[----:B------:R-:W-:-:S03]  /*e6f0*/  @P6 IADD3 R12, PT, PT, R12, 0x1, RZ ;  /* 0x000000010c0c6810 */ /* 0x000fc60007ffe0ff */
[----:B------:R-:W-:Y:S02]  /*e700*/  SEL R8, R5, R10, !P5 ;  /* 0x0000000a05087207 */ /* 0x000fe40006800000 */
[----:B------:R-:W-:-:S04]  /*e710*/  @!P4 IADD3 R12, PT, PT, -R12, RZ, RZ ;  /* 0x000000ff0c0cc210 */ /* 0x000fc80007ffe1ff */
[----:B------:R-:W-:Y:S01]  /*e720*/  SEL R5, R5, R12, !P5 ;  /* 0x0000000c05057207 */ /* 0x000fe20006800000 */
        /* <DEDUP_REMOVED lines=10> */
[----:B------:R-:W-:-:S04]  /*e7d0*/  IMAD.WIDE.U32 R6, R6, UR8, RZ ;  /* 0x0000000806067c25 */ /* 0x000fc8000f8e00ff */
[----:B------:R-:W-:Y:S01]  /*e7e0*/  IMAD.IADD R7, R7, 0x1, R5 ;  /* 0x0000000107077824 */ /* 0x000fe200078e0205 */
        /* <DEDUP_REMOVED lines=8> */
.L_x_4691:
        /* <DEDUP_REMOVED lines=8> */
.L_x_4692:
[C---:B------:R-:W-:Y:S01]  /*e8f0*/  LEA R4, P3, R123.reuse, R116, 0x1 ;  /* 0x000000747b047211 */ /* 0x040fe200078608ff */
[----:B------:R-:W-:Y:S01]  /*e900*/  @!PT LDS RZ, [RZ] ;  /* 0x00000000fffff984 */ /* 0x000fe20000000800 */
[----:B------:R-:W-:Y:S01]  /*e910*/  @!PT LDS RZ, [RZ] ;  /* 0x00000000fffff984 */ /* 0x000fe20000000800 */
[----:B------:R-:W-:Y:S01]  /*e920*/  @!PT LDS RZ, [RZ] ;  /* 0x00000000fffff984 */ /* 0x000fe20000000800 */
[----:B------:R1:W-:Y:S03]  /*e930*/  @!P2 LDGSTS.E.BYPASS.LTC128B.128 [R133+0x3000], desc[UR6][R116.64] ;  /* 0x030000007485afae */ /* 0x0003e6000b981a06 */
[----:B------:R-:W-:Y:S01]  /*e940*/  LEA.HI.X R5, R123, R117, R122, 0x1, P3 ;  /* 0x000000757b057211 */ /* 0x000fe200018f0c7a */
        /* <DEDUP_REMOVED lines=27> */
.L_x_4690:
[----:B------:R-:W-:Y:S01]  /*eb00*/  FMNMX3.FTZ R7, R2, R20, R22, !PT ;  /* 0x0000001402077276 */ /* 0x000fe20007810016 */
[----:B------:R-:W2:Y:S01]  /*eb10*/  LDCU UR4, c[0x0][0x45c] ;  /* 0x00008b80ff0477ac */ /* 0x000ea20008000800 */
        /* <DEDUP_REMOVED lines=18> */
[----:B-1----:R-:W1:Y:S04]  /*ec40*/  SHFL.BFLY PT, R4, R7, 0x2, 0x1f ;  /* 0x0c401f0007047f89 */ /* 0x002e6800000e0000 */
[----:B------:R-:W3:Y:S01]  /*ec50*/  SHFL.BFLY PT, R5, R6, 0x2, 0x1f ;  /* 0x0c401f0006057f89 */ /* 0x000ee200000e0000 */
[----:B-1----:R-:W-:-:S02]  /*ec60*/  FMNMX.FTZ R4, R7, R4, !PT ;  /* 0x0000000407047209 */ /* 0x002fc40007810000 */
[----:B---3--:R-:W-:-:S03]  /*ec70*/  FMNMX.FTZ R5, R6, R5, !PT ;  /* 0x0000000506057209 */ /* 0x008fc60007810000 */
[----:B------:R-:W1:Y:S04]  /*ec80*/  SHFL.BFLY PT, R91, R4, 0x1, 0x1f ;  /* 0x0c201f00045b7f89 */ /* 0x000e6800000e0000 */
[----:B------:R-:W3:Y:S01]  /*ec90*/  SHFL.BFLY PT, R90, R5, 0x1, 0x1f ;  /* 0x0c201f00055a7f89 */ /* 0x000ee200000e0000 */
[----:B-1----:R-:W-:-:S04]  /*eca0*/  FMNMX.FTZ R91, R4, R91, !PT ;  /* 0x0000005b045b7209 */ /* 0x002fc80007810000 */
[C---:B------:R-:W-:Y:S01]  /*ecb0*/  FSETP.NEU.FTZ.AND P1, PT, R91.reuse, -INF , PT ;  /* 0xff8000005b00780b */ /* 0x040fe20003f3d000 */
[----:B--2---:R-:W-:Y:S01]  /*ecc0*/  FMUL.FTZ R143, R91, UR4 ;  /* 0x000000045b8f7c20 */ /* 0x004fe20008410000 */
        /* <DEDUP_REMOVED lines=9> */
[----:B------:R-:W-:Y:S01]  /*ed60*/  LOP3.LUT P0, RZ, R112, 0x4, RZ, 0xc0, !PT ;  /* 0x0000000470ff7812 */ /* 0x000fe2000780c0ff */
[----:B------:R-:W-:Y:S01]  /*ed70*/  FADD.FTZ R5, R0, -R5 ;  /* 0x8000000500057221 */ /* 0x000fe20000010000 */
[----:B------:R-:W-:Y:S01]  /*ed80*/  MOV R0, 0x10 ;  /* 0x0000001000007802 */ /* 0x000fe20000000f00 */
[--C-:B------:R-:W-:Y:S01]  /*ed90*/  FFMA.FTZ R138, R95, UR4, -R98.reuse ;  /* 0x000000045f8a7c23 */ /* 0x100fe20008010862 */
[--C-:B------:R-:W-:Y:S01]  /*eda0*/  FFMA.FTZ R147, R20, UR4, -R143.reuse ;  /* 0x0000000414937c23 */ /* 0x100fe2000801088f */
[----:B------:R-:W-:Y:S01]  /*edb0*/  FMUL.FTZ R144, R5, UR4 ;  /* 0x0000000405907c20 */ /* 0x000fe20008410000 */
[----:B------:R-:W-:Y:S01]  /*edc0*/  SEL R0, R0, 0xfffffff0, !P0 ;  /* 0xfffffff000007807 */ /* 0x000fe20004000000 */
[--C-:B------:R-:W-:Y:S01]  /*edd0*/  FFMA.FTZ R100, R22, UR4, -R143.reuse ;  /* 0x0000000416647c23 */ /* 0x100fe2000801088f */
[--C-:B------:R-:W-:Y:S01]  /*ede0*/  FFMA.FTZ R94, R18, UR4, -R143.reuse ;  /* 0x00000004125e7c23 */ /* 0x100fe2000801088f */
[--C-:B------:R-:W-:Y:S01]  /*edf0*/  FFMA.FTZ R93, R16, UR4, -R143.reuse ;  /* 0x00000004105d7c23 */ /* 0x100fe2000801088f */
[----:B------:R-:W-:Y:S01]  /*ee00*/  LEA R0, R0, R113, 0x1 ;  /* 0x0000007100007211 */ /* 0x000fe200078e08ff */
[--C-:B------:R-:W-:Y:S01]  /*ee10*/  FFMA.FTZ R92, R21, UR4, -R98.reuse ;  /* 0x00000004155c7c23 */ /* 0x100fe20008010862 */
[--C-:B------:R-:W-:Y:S01]  /*ee20*/  FFMA.FTZ R2, R19, UR4, -R98.reuse ;  /* 0x0000000413027c23 */ /* 0x100fe20008010862 */
[--C-:B------:R-:W-:Y:S01]  /*ee30*/  FFMA.FTZ R95, R17, UR4, -R98.reuse ;  /* 0x00000004115f7c23 */ /* 0x100fe20008010862 */
[----:B------:R-:W1:Y:S01]  /*ee40*/  MUFU.EX2 R146, R146 ;  /* 0x0000009200927308 */ /* 0x000e620000000800 */
[----:B------:R-:W2:Y:S01]  /*ee50*/  LDSM.16.MT88.4 R32, [R0+0x7000] ;  /* 0x007000000020783b */ /* 0x000ea20000004200 */
[--C-:B------:R-:W-:Y:S01]  /*ee60*/  FFMA.FTZ R112, R102, UR4, -R143.reuse ;  /* 0x0000000466707c23 */ /* 0x100fe2000801088f */
[--C-:B------:R-:W-:Y:S01]  /*ee70*/  FFMA.FTZ R137, R150, UR4, -R143.reuse ;  /* 0x0000000496897c23 */ /* 0x100fe2000801088f */
[--C-:B------:R-:W-:Y:S01]  /*ee80*/  FFMA.FTZ R104, R148, UR4, -R143.reuse ;  /* 0x0000000494687c23 */ /* 0x100fe2000801088f */
[--C-:B------:R-:W-:Y:S01]  /*ee90*/  FFMA.FTZ R145, R145, UR4, -R98.reuse ;  /* 0x0000000491917c23 */ /* 0x100fe20008010862 */
[--C-:B------:R-:W-:Y:S01]  /*eea0*/  FFMA.FTZ R102, R149, UR4, -R98.reuse ;  /* 0x0000000495667c23 */ /* 0x100fe20008010862 */
[----:B------:R-:W3:Y:S01]  /*eeb0*/  LDSM.16.MT88.4 R16, [R0+0x6000] ;  /* 0x006000000010783b */ /* 0x000ee20000004200 */
        /* <DEDUP_REMOVED lines=23> */
[----:B------:R-:W-:Y:S01]  /*f030*/  LDSM.16.MT88.4 R56, [R113+0x6400] ;  /* 0x006400007138783b */ /* 0x000fe20000004200 */
        /* <DEDUP_REMOVED lines=23> */
[----:B------:R-:W1:Y:S01]  /*f1b0*/  LDSM.16.MT88.4 R40, [R113+0x8000] ;  /* 0x008000007128783b */ /* 0x000e620000004200 */
[----:B------:R-:W5:Y:S01]  /*f1c0*/  MUFU.EX2 R92, R92 ;  /* 0x0000005c005c7308 */ /* 0x000f620000000800 */
[----:B----4-:R-:W-:Y:S01]  /*f1d0*/  F2FP.F16.F32.PACK_AB R82, R93, R94 ;  /* 0x0000005e5d52723e */ /* 0x010fe200000000ff */
[-C--:B------:R-:W-:Y:S01]  /*f1e0*/  FMUL.FTZ R68, R68, R146.reuse ;  /* 0x0000009244447220 */ /* 0x080fe20000410000 */
[----:B------:R-:W-:Y:S01]  /*f1f0*/  FMUL.FTZ R69, R69, R146 ;  /* 0x0000009245457220 */ /* 0x000fe20000410000 */
[-C--:B------:R-:W-:Y:S01]  /*f200*/  FMUL.FTZ R70, R70, R144.reuse ;  /* 0x0000009046467220 */ /* 0x080fe20000410000 */
[----:B------:R-:W-:Y:S01]  /*f210*/  FMUL.FTZ R71, R71, R144 ;  /* 0x0000009047477220 */ /* 0x000fe20000410000 */
[----:B------:R-:W4:Y:S01]  /*f220*/  LDSM.16.MT88.4 R48, [R0+0x8000] ;  /* 0x008000000030783b */ /* 0x000f220000004200 */
[-C--:B------:R-:W-:Y:S01]  /*f230*/  FMUL.FTZ R76, R76, R146.reuse ;  /* 0x000000924c4c7220 */ /* 0x080fe20000410000 */
[----:B------:R-:W-:Y:S01]  /*f240*/  MUFU.EX2 R2, R2 ;  /* 0x0000000200027308 */ /* 0x000fe20000000800 */
[----:B------:R-:W-:Y:S01]  /*f250*/  FMUL.FTZ R77, R77, R146 ;  /* 0x000000924d4d7220 */ /* 0x000fe20000410000 */
[-C--:B------:R-:W-:Y:S01]  /*f260*/  FMUL.FTZ R78, R78, R144.reuse ;  /* 0x000000904e4e7220 */ /* 0x080fe20000410000 */
[----:B------:R-:W-:Y:S01]  /*f270*/  FMUL.FTZ R79, R79, R144 ;  /* 0x000000904f4f7220 */ /* 0x000fe20000410000 */
[--C-:B------:R-:W-:Y:S01]  /*f280*/  FFMA.FTZ R141, R141, UR4, -R98.reuse ;  /* 0x000000048d8d7c23 */ /* 0x100fe20008010862 */
[----:B------:R-:W-:Y:S01]  /*f290*/  FFMA.FTZ R147, R140, R146, R147 ;  /* 0x000000928c937223 */ /* 0x000fe20000010093 */
[--C-:B------:R-:W-:Y:S01]  /*f2a0*/  FFMA.FTZ R109, R96, UR4, -R98.reuse ;  /* 0x00000004606d7c23 */ /* 0x100fe20008010862 */
[--C-:B------:R-:W-:Y:S01]  /*f2b0*/  FFMA.FTZ R101, R101, UR4, -R143.reuse ;  /* 0x0000000465657c23 */ /* 0x100fe2000801088f */
[----:B------:R-:W2:Y:S01]  /*f2c0*/  MUFU.EX2 R95, R95 ;  /* 0x0000005f005f7308 */ /* 0x000ea20000000800 */
[----:B-----5:R-:W-:Y:S01]  /*f2d0*/  F2FP.F16.F32.PACK_AB R81, R92, R138 ;  /* 0x0000008a5c51723e */ /* 0x020fe200000000ff */
[----:B------:R-:W-:Y:S01]  /*f2e0*/  FFMA.FTZ R134, R134, UR4, -R143 ;  /* 0x0000000486867c23 */ /* 0x000fe2000801088f */
[--C-:B------:R-:W-:Y:S01]  /*f2f0*/  FFMA.FTZ R96, R99, UR4, -R98.reuse ;  /* 0x0000000463607c23 */ /* 0x100fe20008010862 */
[--C-:B------:R-:W-:Y:S01]  /*f300*/  FFMA.FTZ R88, R88, UR4, -R98.reuse ;  /* 0x0000000458587c23 */ /* 0x100fe20008010862 */
[----:B------:R-:W-:Y:S01]  /*f310*/  FFMA.FTZ R97, R97, UR4, -R98 ;  /* 0x0000000461617c23 */ /* 0x000fe20008010862 */
[----:B------:R-:W-:Y:S01]  /*f320*/  FADD.FTZ R147, R100, R147 ;  /* 0x0000009364937221 */ /* 0x000fe20000010000 */
[----:B------:R-:W-:Y:S01]  /*f330*/  FFMA.FTZ R139, R139, R144, R138 ;  /* 0x000000908b8b7223 */ /* 0x000fe2000001008a */
[----:B------:R-:W-:Y:S02]  /*f340*/  MUFU.EX2 R112, R112 ;  /* 0x0000007000707308 */ /* 0x000fe40000000800 */
[----:B------:R-:W-:Y:S01]  /*f350*/  FADD.FTZ R94, R94, R147 ;  /* 0x000000935e5e7221 */ /* 0x000fe20000010000 */
[----:B------:R-:W-:-:S03]  /*f360*/  FADD.FTZ R139, R92, R139 ;  /* 0x0000008b5c8b7221 */ /* 0x000fc60000010000 */
[----:B------:R-:W-:Y:S02]  /*f370*/  FADD.FTZ R94, R93, R94 ;  /* 0x0000005e5d5e7221 */ /* 0x000fe40000010000 */
[----:B------:R-:W-:Y:S01]  /*f380*/  MUFU.EX2 R137, R137 ;  /* 0x0000008900897308 */ /* 0x000fe20000000800 */
[----:B--2---:R-:W-:Y:S01]  /*f390*/  F2FP.F16.F32.PACK_AB R83, R95, R2 ;  /* 0x000000025f53723e */ /* 0x004fe200000000ff */
[----:B------:R-:W-:-:S04]  /*f3a0*/  FADD.FTZ R2, R2, R139 ;  /* 0x0000008b02027221 */ /* 0x000fc80000010000 */
[----:B------:R-:W-:Y:S02]  /*f3b0*/  FADD.FTZ R2, R95, R2 ;  /* 0x000000025f027221 */ /* 0x000fe40000010000 */
[C---:B------:R-:W-:Y:S01]  /*f3c0*/  HMMA.16816.F32 R28, R80.reuse, R32, R28 ;  /* 0x00000020501c723c */ /* 0x040fe2000000181c */
[----:B------:R-:W-:Y:S07]  /*f3d0*/  MUFU.EX2 R104, R104 ;  /* 0x0000006800687308 */ /* 0x000fee0000000800 */
[----:B------:R-:W-:Y:S01]  /*f3e0*/  HMMA.16816.F32 R32, R80, R34, R60 ;  /* 0x000000225020723c */ /* 0x000fe2000000183c */
[--C-:B------:R-:W-:Y:S01]  /*f3f0*/  FFMA.FTZ R61, R110, UR4, -R143.reuse ;  /* 0x000000046e3d7c23 */ /* 0x100fe2000801088f */
[--C-:B------:R-:W-:Y:S01]  /*f400*/  FFMA.FTZ R110, R135, UR4, -R98.reuse ;  /* 0x00000004876e7c23 */ /* 0x100fe20008010862 */
[----:B------:R-:W-:Y:S01]  /*f410*/  FFMA.FTZ R135, R151, UR4, -R98 ;  /* 0x0000000497877c23 */ /* 0x000fe20008010862 */
[----:B------:R-:W-:Y:S01]  /*f420*/  MUFU.EX2 R145, R145 ;  /* 0x0000009100917308 */ /* 0x000fe20000000800 */
[--C-:B------:R-:W-:Y:S01]  /*f430*/  FFMA.FTZ R60, R105, UR4, -R143.reuse ;  /* 0x00000004693c7c23 */ /* 0x100fe2000801088f */
[----:B------:R-:W-:-:S02]  /*f440*/  FFMA.FTZ R105, R108, UR4, -R143 ;  /* 0x000000046c697c23 */ /* 0x000fc4000801088f */
[C---:B------:R-:W-:Y:S04]  /*f450*/  HMMA.16816.F32 R4, R80.reuse, R8, R4 ;  /* 0x000000085004723c */ /* 0x040fe80000001804 */
[----:B------:R-:W2:Y:S04]  /*f460*/  MUFU.EX2 R61, R61 ;  /* 0x0000003d003d7308 */ /* 0x000ea80000000800 */
[----:B------:R-:W-:Y:S01]  /*f470*/  HMMA.16816.F32 R8, R80, R10, R36 ;  /* 0x0000000a5008723c */ /* 0x000fe20000001824 */
[-C--:B------:R-:W-:Y:S01]  /*f480*/  FMUL.FTZ R36, R64, R146.reuse ;  /* 0x0000009240247220 */ /* 0x080fe20000410000 */
[----:B------:R-:W-:Y:S01]  /*f490*/  FMUL.FTZ R37, R65, R146 ;  /* 0x0000009241257220 */ /* 0x000fe20000410000 */
[-C--:B------:R-:W-:Y:S01]  /*f4a0*/  FMUL.FTZ R38, R66, R144.reuse ;  /* 0x0000009042267220 */ /* 0x080fe20000410000 */
[----:B------:R-:W5:Y:S01]  /*f4b0*/  MUFU.EX2 R110, R110 ;  /* 0x0000006e006e7308 */ /* 0x000f620000000800 */
[----:B------:R-:W-:-:S03]  /*f4c0*/  FMUL.FTZ R39, R67, R144 ;  /* 0x0000009043277220 */ /* 0x000fc60000410000 */
[----:B------:R-:W-:Y:S04]  /*f4d0*/  HMMA.16816.F32 R20, R80, R24, R20 ;  /* 0x000000185014723c */ /* 0x000fe80000001814 */
[----:B------:R-:W-:Y:S01]  /*f4e0*/  MUFU.EX2 R135, R135 ;  /* 0x0000008700877308 */ /* 0x000fe20000000800 */
[----:B--2---:R-:W-:-:S03]  /*f4f0*/  FADD.FTZ R93, R61, R94 ;  /* 0x0000005e3d5d7221 */ /* 0x004fc60000010000 */
[C---:B------:R-:W-:Y:S01]  /*f500*/  HMMA.16816.F32 R24, R80.reuse, R26, R52 ;  /* 0x0000001a5018723c */ /* 0x040fe20000001834 */
[C---:B------:R-:W-:Y:S01]  /*f510*/  F2FP.F16.F32.PACK_AB R52, R112.reuse, R61 ;  /* 0x0000003d7034723e */ /* 0x040fe200000000ff */
[----:B------:R-:W-:Y:S01]  /*f520*/  FADD.FTZ R112, R112, R93 ;  /* 0x0000005d70707221 */ /* 0x000fe20000010000 */
[----:B------:R-:W-:Y:S01]  /*f530*/  F2FP.F16.F32.PACK_AB R54, R104, R137 ;  /* 0x000000896836723e */ /* 0x000fe200000000ff */
[----:B------:R-:W2:Y:S01]  /*f540*/  MUFU.EX2 R102, R102 ;  /* 0x0000006600667308 */ /* 0x000ea20000000800 */
[C---:B-----5:R-:W-:Y:S01]  /*f550*/  F2FP.F16.F32.PACK_AB R53, R110.reuse, R145 ;  /* 0x000000916e35723e */ /* 0x060fe200000000ff */
[----:B------:R-:W-:Y:S01]  /*f560*/  FADD.FTZ R145, R145, R2 ;  /* 0x0000000291917221 */ /* 0x000fe20000010000 */
[----:B------:R-:W-:Y:S01]  /*f570*/  FADD.FTZ R137, R137, R112 ;  /* 0x0000007089897221 */ /* 0x000fe20000010000 */
[C---:B---3--:R-:W-:Y:S01]  /*f580*/  HMMA.16816.F32 R12, R80.reuse, R16, R12 ;  /* 0x00000010500c723c */ /* 0x048fe2000000180c */
[----:B------:R-:W-:Y:S01]  /*f590*/  MOV R2, R91 ;  /* 0x0000005b00027202 */ /* 0x000fe20000000f00 */
[----:B------:R-:W-:Y:S01]  /*f5a0*/  FADD.FTZ R110, R110, R145 ;  /* 0x000000916e6e7221 */ /* 0x000fe20000010000 */
[----:B------:R-:W-:Y:S01]  /*f5b0*/  FADD.FTZ R137, R104, R137 ;  /* 0x0000008968897221 */ /* 0x000fe20000010000 */
[----:B------:R-:W-:Y:S04]  /*f5c0*/  MUFU.EX2 R148, R148 ;  /* 0x0000009400947308 */ /* 0x000fe80000000800 */
[C---:B------:R-:W-:Y:S01]  /*f5d0*/  HMMA.16816.F32 R16, R80.reuse, R18, R44 ;  /* 0x000000125010723c */ /* 0x040fe2000000182c */
[-C--:B------:R-:W-:Y:S01]  /*f5e0*/  FMUL.FTZ R44, R72, R146.reuse ;  /* 0x00000092482c7220 */ /* 0x080fe20000410000 */
[----:B------:R-:W-:Y:S01]  /*f5f0*/  FMUL.FTZ R45, R73, R146 ;  /* 0x00000092492d7220 */ /* 0x000fe20000410000 */
[-C--:B------:R-:W-:Y:S01]  /*f600*/  FMUL.FTZ R46, R74, R144.reuse ;  /* 0x000000904a2e7220 */ /* 0x080fe20000410000 */
[----:B------:R-:W-:Y:S01]  /*f610*/  FMUL.FTZ R47, R75, R144 ;  /* 0x000000904b2f7220 */ /* 0x000fe20000410000 */
[C---:B--2---:R-:W-:Y:S01]  /*f620*/  F2FP.F16.F32.PACK_AB R55, R102.reuse, R135 ;  /* 0x000000876637723e */ /* 0x044fe200000000ff */
[----:B------:R-:W2:Y:S01]  /*f630*/  MUFU.EX2 R111, R111 ;  /* 0x0000006f006f7308 */ /* 0x000ea20000000800 */
[----:B------:R-:W-:Y:S01]  /*f640*/  FADD.FTZ R135, R135, R110 ;  /* 0x0000006e87877221 */ /* 0x000fe20000010000 */
[----:B-1----:R-:W-:Y:S03]  /*f650*/  HMMA.16816.F32 R36, R80, R40, R36 ;  /* 0x000000285024723c */ /* 0x002fe60000001824 */
[----:B------:R-:W-:-:S03]  /*f660*/  FADD.FTZ R135, R102, R135 ;  /* 0x0000008766877221 */ /* 0x000fc60000010000 */
[----:B------:R-:W-:Y:S02]  /*f670*/  MUFU.EX2 R149, R149 ;  /* 0x0000009500957308 */ /* 0x000fe40000000800 */
[C---:B------:R-:W-:Y:S06]  /*f680*/  HMMA.16816.F32 R4, R52.reuse, R56, R4 ;  /* 0x000000383404723c */ /* 0x040fec0000001804 */
[----:B------:R-:W1:Y:S02]  /*f690*/  MUFU.EX2 R106, R106 ;  /* 0x0000006a006a7308 */ /* 0x000e640000000800 */
[----:B------:R-:W-:Y:S01]  /*f6a0*/  HMMA.16816.F32 R8, R52, R58, R8 ;  /* 0x0000003a3408723c */ /* 0x000fe20000001808 */
[----:B------:R-:W3:Y:S05]  /*f6b0*/  LDSM.16.MT88.4 R56, [R0+0x6400] ;  /* 0x006400000038783b */ /* 0x000eea0000004200 */
[----:B------:R-:W-:Y:S02]  /*f6c0*/  MUFU.EX2 R136, R136 ;  /* 0x0000008800887308 */ /* 0x000fe40000000800 */
[C---:B------:R-:W-:Y:S01]  /*f6d0*/  HMMA.16816.F32 R40, R80.reuse, R42, R68 ;  /* 0x0000002a5028723c */ /* 0x040fe20000001844 */
[----:B------:R-:W-:Y:S05]  /*f6e0*/  LDSM.16.MT88.4 R68, [R113+0x8800] ;  /* 0x008800007144783b */ /* 0x000fea0000004200 */
[----:B------:R-:W5:Y:S02]  /*f6f0*/  MUFU.EX2 R107, R107 ;  /* 0x0000006b006b7308 */ /* 0x000f640000000800 */
[C---:B----4-:R-:W-:Y:S06]  /*f700*/  HMMA.16816.F32 R44, R80.reuse, R48, R44 ;  /* 0x00000030502c723c */ /* 0x050fec000000182c */
[----:B------:R-:W-:Y:S02]  /*f710*/  MUFU.EX2 R140, R141 ;  /* 0x0000008d008c7308 */ /* 0x000fe40000000800 */
[----:B------:R-:W-:Y:S01]  /*f720*/  HMMA.16816.F32 R48, R80, R50, R76 ;  /* 0x000000325030723c */ /* 0x000fe2000000184c */
[----:B--2---:R-:W-:Y:S01]  /*f730*/  F2FP.F16.F32.PACK_AB R76, R111, R148 ;  /* 0x000000946f4c723e */ /* 0x004fe200000000ff */
[----:B------:R-:W-:Y:S01]  /*f740*/  FADD.FTZ R148, R148, R137 ;  /* 0x0000008994947221 */ /* 0x000fe20000010000 */
[----:B-1----:R-:W-:-:S02]  /*f750*/  F2FP.F16.F32.PACK_AB R78, R106, R149 ;  /* 0x000000956a4e723e */ /* 0x002fc400000000ff */
[----:B------:R-:W-:Y:S01]  /*f760*/  IADD3 R137, PT, PT, R89, -0x3, RZ ;  /* 0xfffffffd59897810 */ /* 0x000fe20007ffe0ff */
[----:B------:R-:W1:Y:S01]  /*f770*/  MUFU.EX2 R103, R103 ;  /* 0x0000006700677308 */ /* 0x000e620000000800 */
[----:B-----5:R-:W-:Y:S01]  /*f780*/  F2FP.F16.F32.PACK_AB R77, R107, R136 ;  /* 0x000000886b4d723e */ /* 0x020fe200000000ff */
[----:B------:R-:W-:Y:S01]  /*f790*/  FADD.FTZ R136, R136, R135 ;  /* 0x0000008788887221 */ /* 0x000fe20000010000 */
[----:B------:R-:W-:-:S03]  /*f7a0*/  FADD.FTZ R148, R111, R148 ;  /* 0x000000946f947221 */ /* 0x000fc60000010000 */
[----:B------:R-:W-:Y:S01]  /*f7b0*/  FADD.FTZ R107, R107, R136 ;  /* 0x000000886b6b7221 */ /* 0x000fe20000010000 */
[----:B------:R-:W-:Y:S01]  /*f7c0*/  FADD.FTZ R149, R149, R148 ;  /* 0x0000009495957221 */ /* 0x000fe20000010000 */
[----:B------:R2:W-:Y:S01]  /*f7d0*/  MUFU.EX2 R108, R60 ;  /* 0x0000003c006c7308 */ /* 0x0005e20000000800 */
[----:B---3--:R-:W-:Y:S02]  /*f7e0*/  HMMA.16816.F32 R12, R52, R56, R12 ;  /* 0x00000038340c723c */ /* 0x008fe4000000180c */
[----:B------:R-:W-:-:S05]  /*f7f0*/  FADD.FTZ R149, R106, R149 ;  /* 0x000000956a957221 */ /* 0x000fca0000010000 */
[----:B------:R-:W3:Y:S01]  /*f800*/  MUFU.EX2 R105, R105 ;  /* 0x0000006900697308 */ /* 0x000ee20000000800 */
[C---:B-1----:R-:W-:Y:S01]  /*f810*/  F2FP.F16.F32.PACK_AB R79, R103.reuse, R140 ;  /* 0x0000008c674f723e */ /* 0x042fe200000000ff */
[----:B------:R-:W-:Y:S01]  /*f820*/  FADD.FTZ R140, R140, R107 ;  /* 0x0000006b8c8c7221 */ /* 0x000fe20000010000 */
[C---:B------:R-:W-:Y:S01]  /*f830*/  HMMA.16816.F32 R16, R52.reuse, R58, R16 ;  /* 0x0000003a3410723c */ /* 0x040fe20000001810 */
[----:B------:R-:W1:Y:S02]  /*f840*/  LDSM.16.MT88.4 R56, [R113+0x7400] ;  /* 0x007400007138783b */ /* 0x000e640000004200 */
[----:B------:R-:W-:Y:S02]  /*f850*/  FADD.FTZ R140, R103, R140 ;  /* 0x0000008c678c7221 */ /* 0x000fe40000010000 */
[----:B------:R-:W-:Y:S01]  /*f860*/  MUFU.EX2 R101, R101 ;  /* 0x0000006500657308 */ /* 0x000fe20000000800 */
[----:B--2---:R-:W-:Y:S07]  /*f870*/  LDSM.16.MT88.4 R60, [R0+0x7c00] ;  /* 0x007c0000003c783b */ /* 0x004fee0000004200 */
[----:B------:R-:W-:Y:S08]  /*f880*/  MUFU.EX2 R134, R134 ;  /* 0x0000008600867308 */ /* 0x000ff00000000800 */
[----:B------:R-:W-:Y:S08]  /*f890*/  MUFU.EX2 R109, R109 ;  /* 0x0000006d006d7308 */ /* 0x000ff00000000800 */
[----:B------:R-:W2:Y:S08]  /*f8a0*/  MUFU.EX2 R96, R96 ;  /* 0x0000006000607308 */ /* 0x000eb00000000800 */
[----:B------:R-:W-:Y:S01]  /*f8b0*/  MUFU.EX2 R88, R88 ;  /* 0x0000005800587308 */ /* 0x000fe20000000800 */
[C---:B-1----:R-:W-:Y:S07]  /*f8c0*/  HMMA.16816.F32 R20, R52.reuse, R56, R20 ;  /* 0x000000383414723c */ /* 0x042fee0000001814 */
[----:B------:R-:W1:Y:S01]  /*f8d0*/  MUFU.EX2 R97, R97 ;  /* 0x0000006100617308 */ /* 0x000e620000000800 */
[C---:B------:R-:W-:Y:S01]  /*f8e0*/  HMMA.16816.F32 R24, R52.reuse, R58, R24 ;  /* 0x0000003a3418723c */ /* 0x040fe20000001818 */
[----:B------:R-:W4:Y:S07]  /*f8f0*/  LDSM.16.MT88.4 R56, [R0+0x7400] ;  /* 0x007400000038783b */ /* 0x000f2e0000004200 */
[C---:B----4-:R-:W-:Y:S08]  /*f900*/  HMMA.16816.F32 R28, R52.reuse, R56, R28 ;  /* 0x00000038341c723c */ /* 0x050ff0000000181c */
[C---:B------:R-:W-:Y:S01]  /*f910*/  HMMA.16816.F32 R32, R52.reuse, R58, R32 ;  /* 0x0000003a3420723c */ /* 0x040fe20000001820 */
[----:B------:R-:W4:Y:S07]  /*f920*/  LDSM.16.MT88.4 R56, [R113+0x8400] ;  /* 0x008400007138783b */ /* 0x000f2e0000004200 */
[C---:B----4-:R-:W-:Y:S08]  /*f930*/  HMMA.16816.F32 R36, R52.reuse, R56, R36 ;  /* 0x000000383424723c */ /* 0x050ff00000001824 */
[----:B------:R-:W-:Y:S01]  /*f940*/  HMMA.16816.F32 R40, R52, R58, R40 ;  /* 0x0000003a3428723c */ /* 0x000fe20000001828 */
[----:B------:R-:W4:Y:S11]  /*f950*/  LDSM.16.MT88.4 R56, [R0+0x8400] ;  /* 0x008400000038783b */ /* 0x000f360000004200 */
[C---:B------:R-:W-:Y:S01]  /*f960*/  HMMA.16816.F32 R64, R76.reuse, R68, R36 ;  /* 0x000000444c40723c */ /* 0x040fe20000001824 */
[----:B------:R-:W-:Y:S07]  /*f970*/  LDSM.16.MT88.4 R36, [R113+0x6c00] ;  /* 0x006c00007124783b */ /* 0x000fee0000004200 */
[----:B------:R-:W-:Y:S08]  /*f980*/  HMMA.16816.F32 R68, R76, R70, R40 ;  /* 0x000000464c44723c */ /* 0x000ff00000001828 */
[C---:B----4-:R-:W-:Y:S08]  /*f990*/  HMMA.16816.F32 R44, R52.reuse, R56, R44 ;  /* 0x00000038342c723c */ /* 0x050ff0000000182c */
[----:B------:R-:W-:Y:S01]  /*f9a0*/  HMMA.16816.F32 R48, R52, R58, R48 ;  /* 0x0000003a3430723c */ /* 0x000fe20000001830 */
[----:B------:R-:W4:Y:S04]  /*f9b0*/  LDSM.16.MT88.4 R56, [R113+0x6800] ;  /* 0x006800007138783b */ /* 0x000f280000004200 */
[----:B------:R-:W5:Y:S03]  /*f9c0*/  LDSM.16.MT88.4 R52, [R0+0x6800] ;  /* 0x006800000034783b */ /* 0x000f660000004200 */
[C---:B----4-:R-:W-:Y:S01]  /*f9d0*/  HMMA.16816.F32 R80, R76.reuse, R56, R4 ;  /* 0x000000384c50723c */ /* 0x050fe20000001804 */
[----:B------:R-:W4:Y:S07]  /*f9e0*/  LDSM.16.MT88.4 R4, [R0+0x7800] ;  /* 0x007800000004783b */ /* 0x000f2e0000004200 */
[C---:B-----5:R-:W-:Y:S08]  /*f9f0*/  HMMA.16816.F32 R12, R76.reuse, R52, R12 ;  /* 0x000000344c0c723c */ /* 0x060ff0000000180c */
[C---:B------:R-:W-:Y:S01]  /*fa00*/  HMMA.16816.F32 R16, R76.reuse, R54, R16 ;  /* 0x000000364c10723c */ /* 0x040fe20000001810 */
[----:B------:R-:W5:Y:S07]  /*fa10*/  LDSM.16.MT88.4 R52, [R113+0x7800] ;  /* 0x007800007134783b */ /* 0x000f6e0000004200 */
[C---:B------:R-:W-:Y:S08]  /*fa20*/  HMMA.16816.F32 R8, R76.reuse, R58, R8 ;  /* 0x0000003a4c08723c */ /* 0x040ff00000001808 */
[C---:B----4-:R-:W-:Y:S08]  /*fa30*/  HMMA.16816.F32 R28, R76.reuse, R4, R28 ;  /* 0x000000044c1c723c */ /* 0x050ff0000000181c */
[C---:B------:R-:W-:Y:S01]  /*fa40*/  HMMA.16816.F32 R32, R76.reuse, R6, R32 ;  /* 0x000000064c20723c */ /* 0x040fe20000001820 */
[----:B------:R-:W4:Y:S07]  /*fa50*/  LDSM.16.MT88.4 R4, [R0+0x8800] ;  /* 0x008800000004783b */ /* 0x000f2e0000004200 */
[C---:B-----5:R-:W-:Y:S08]  /*fa60*/  HMMA.16816.F32 R20, R76.reuse, R52, R20 ;  /* 0x000000344c14723c */ /* 0x060ff00000001814 */
[C---:B------:R-:W-:Y:S01]  /*fa70*/  HMMA.16816.F32 R24, R76.reuse, R54, R24 ;  /* 0x000000364c18723c */ /* 0x040fe20000001818 */
[----:B------:R-:W5:Y:S07]  /*fa80*/  LDSM.16.MT88.4 R52, [R113+0x7c00] ;  /* 0x007c00007134783b */ /* 0x000f6e0000004200 */
[----:B----4-:R-:W-:Y:S01]  /*fa90*/  HMMA.16816.F32 R72, R76, R4, R44 ;  /* 0x000000044c48723c */ /* 0x010fe2000000182c */
[----:B------:R-:W4:Y:S01]  /*faa0*/  LDSM.16.MT88.4 R44, [R0+0x6c00] ;  /* 0x006c0000002c783b */ /* 0x000f220000004200 */
[----:B---3--:R-:W-:Y:S01]  /*fab0*/  F2FP.F16.F32.PACK_AB R4, R105, R108 ;  /* 0x0000006c6904723e */ /* 0x008fe200000000ff */
[----:B------:R-:W-:Y:S01]  /*fac0*/  FADD.FTZ R108, R108, R149 ;  /* 0x000000956c6c7221 */ /* 0x000fe20000010000 */
[----:B--2---:R-:W-:Y:S01]  /*fad0*/  F2FP.F16.F32.PACK_AB R5, R96, R109 ;  /* 0x0000006d6005723e */ /* 0x004fe200000000ff */
[----:B------:R-:W-:-:S02]  /*fae0*/  FADD.FTZ R109, R109, R140 ;  /* 0x0000008c6d6d7221 */ /* 0x000fc40000010000 */
[----:B------:R-:W-:Y:S01]  /*faf0*/  FADD.FTZ R108, R105, R108 ;  /* 0x0000006c696c7221 */ /* 0x000fe20000010000 */
[----:B------:R-:W-:Y:S01]  /*fb00*/  HMMA.16816.F32 R76, R76, R6, R48 ;  /* 0x000000064c4c723c */ /* 0x000fe20000001830 */
[----:B------:R-:W-:Y:S01]  /*fb10*/  F2FP.F16.F32.PACK_AB R6, R134, R101 ;  /* 0x000000658606723e */ /* 0x000fe200000000ff */
[----:B------:R-:W-:Y:S01]  /*fb20*/  FADD.FTZ R109, R96, R109 ;  /* 0x0000006d606d7221 */ /* 0x000fe20000010000 */
[----:B-1----:R-:W-:Y:S01]  /*fb30*/  F2FP.F16.F32.PACK_AB R7, R97, R88 ;  /* 0x000000586107723e */ /* 0x002fe200000000ff */
[----:B------:R-:W-:Y:S02]  /*fb40*/  FADD.FTZ R101, R101, R108 ;  /* 0x0000006c65657221 */ /* 0x000fe40000010000 */
[----:B------:R-:W-:Y:S02]  /*fb50*/  FADD.FTZ R88, R88, R109 ;  /* 0x0000006d58587221 */ /* 0x000fe40000010000 */
[----:B------:R-:W-:Y:S02]  /*fb60*/  FADD.FTZ R140, R134, R101 ;  /* 0x00000065868c7221 */ /* 0x000fe40000010000 */
[----:B------:R-:W-:Y:S01]  /*fb70*/  HMMA.16816.F32 R80, R4, R36, R80 ;  /* 0x000000240450723c */ /* 0x000fe20000001850 */
[----:B------:R-:W-:-:S07]  /*fb80*/  FADD.FTZ R139, R97, R88 ;  /* 0x00000058618b7221 */ /* 0x000fce0000010000 */
[C---:B------:R-:W-:Y:S01]  /*fb90*/  HMMA.16816.F32 R36, R4.reuse, R38, R8 ;  /* 0x000000260424723c */ /* 0x040fe20000001808 */
[----:B------:R1:W2:Y:S07]  /*fba0*/  LDSM.16.MT88.4 R8, [R0+0x8c00] ;  /* 0x008c00000008783b */ /* 0x0002ae0000004200 */
[C---:B-----5:R-:W-:Y:S08]  /*fbb0*/  HMMA.16816.F32 R48, R4.reuse, R52, R20 ;  /* 0x000000340430723c */ /* 0x060ff00000001814 */
[C---:B----4-:R-:W-:Y:S01]  /*fbc0*/  HMMA.16816.F32 R40, R4.reuse, R44, R12 ;  /* 0x0000002c0428723c */ /* 0x050fe2000000180c */
[----:B------:R-:W3:Y:S07]  /*fbd0*/  LDSM.16.MT88.4 R12, [R113+0x8c00] ;  /* 0x008c0000710c783b */ /* 0x000eee0000004200 */
[----:B------:R-:W-:Y:S01]  /*fbe0*/  HMMA.16816.F32 R56, R4, R60, R28 ;  /* 0x0000003c0438723c */ /* 0x000fe2000000181c */
[----:B-1----:R-:W-:-:S07]  /*fbf0*/  MOV R0, R90 ;  /* 0x0000005a00007202 */ /* 0x002fce0000000f00 */
[C---:B------:R-:W-:Y:S08]  /*fc00*/  HMMA.16816.F32 R44, R4.reuse, R46, R16 ;  /* 0x0000002e042c723c */ /* 0x040ff00000001810 */
[C---:B------:R-:W-:Y:S08]  /*fc10*/  HMMA.16816.F32 R52, R4.reuse, R54, R24 ;  /* 0x000000360434723c */ /* 0x040ff00000001818 */
[C---:B------:R-:W-:Y:S08]  /*fc20*/  HMMA.16816.F32 R60, R4.reuse, R62, R32 ;  /* 0x0000003e043c723c */ /* 0x040ff00000001820 */
[C---:B--2---:R-:W-:Y:S08]  /*fc30*/  HMMA.16816.F32 R72, R4.reuse, R8, R72 ;  /* 0x000000080448723c */ /* 0x044ff00000001848 */
[C---:B---3--:R-:W-:Y:S08]  /*fc40*/  HMMA.16816.F32 R64, R4.reuse, R12, R64 ;  /* 0x0000000c0440723c */ /* 0x048ff00000001840 */
[C---:B------:R-:W-:Y:S08]  /*fc50*/  HMMA.16816.F32 R68, R4.reuse, R14, R68 ;  /* 0x0000000e0444723c */ /* 0x040ff00000001844 */
[----:B------:R-:W-:-:S15]  /*fc60*/  HMMA.16816.F32 R76, R4, R10, R76 ;  /* 0x0000000a044c723c */ /* 0x000fde000000184c */
[----:B------:R-:W-:-:S05]  /*fc70*/  NOP ;  /* 0x0000000000007918 */ /* 0x000fca0000000000 */
.L_x_4687:
[----:B------:R-:W-:-:S13]  /*fc80*/  ISETP.GE.AND P0, PT, R137, RZ, PT ;  /* 0x000000ff8900720c */ /* 0x000fda0003f06270 */
[----:B------:R-:W-:Y:S05]  /*fc90*/  @!P0 BRA `(.L_x_4693) ;  /* 0x0000002800708947 */ /* 0x000fea0003800000 */
[----:B------:R-:W-:Y:S01]  /*fca0*/  ISETP.NE.U32.AND P1, PT, RZ, UR12, PT ;  /* 0x0000000cff007c0c */ /* 0x000fe2000bf25070 */
[----:B------:R-:W1:Y:S01]  /*fcb0*/  S2R R112, SR_TID.X ;  /* 0x0000000000707919 */ /* 0x000e620000002100 */
[C---:B------:R-:W-:Y:S01]  /*fcc0*/  IMAD.SHL.U32 R138, R137.reuse, 0x40, RZ ;  /* 0x00000040898a7824 */ /* 0x040fe200078e00ff */
[----:B------:R-:W-:Y:S01]  /*fcd0*/  IADD3 R137, PT, PT, R137, 0x1, RZ ;  /* 0x0000000189897810 */ /* 0x000fe20007ffe0ff */
[----:B------:R-:W-:Y:S01]  /*fce0*/  IMAD.MOV.U32 R89, RZ, RZ, R0 ;  /* 0x000000ffff597224 */ /* 0x000fe200078e0000 */
[----:B------:R-:W-:Y:S01]  /*fcf0*/  ISETP.NE.AND.EX P1, PT, RZ, UR13, PT, P1 ;  /* 0x0000000dff007c0c */ /* 0x000fe2000bf25310 */
[----:B------:R-:W-:Y:S01]  /*fd00*/  IMAD.MOV.U32 R91, RZ, RZ, R2 ;  /* 0x000000ffff5b7224 */ /* 0x000fe200078e0002 */
[----:B------:R-:W2:Y:S01]  /*fd10*/  LDCU UR5, c[0x0][0x440] ;  /* 0x00008800ff0577ac */ /* 0x000ea20008000800 */
[----:B------:R-:W3:Y:S01]  /*fd20*/  LDCU UR4, c[0x0][0x45c] ;  /* 0x00008b80ff0477ac */ /* 0x000ee20008000800 */
[----:B------:R-:W4:Y:S09]  /*fd30*/  LDCU.64 UR10, c[0x0][0x3b8] ;  /* 0x00007700ff0a77ac */ /* 0x000f320008000a00 */
[----:B------:R-:W5:Y:S01]  /*fd40*/  @!P1 LDC R134, c[0x0][0x3c0] ;  /* 0x0000f000ff869b82 */ /* 0x000f620000000800 */
[----:B------:R-:W-:Y:S01]  /*fd50*/  @!P1 IMAD.MOV.U32 R135, RZ, RZ, RZ ;  /* 0x000000ffff879224 */ /* 0x000fe200078e00ff */
[----:B------:R-:W2:Y:S04]  /*fd60*/  LDCU.64 UR14, c[0x0][0x3c0] ;  /* 0x00007800ff0e77ac */ /* 0x000ea80008000a00 */
[----:B------:R-:W-:Y:S01]  /*fd70*/  @!P1 IADD3 R135, P0, PT, RZ, -R135, RZ ;  /* 0x80000087ff879210 */ /* 0x000fe20007f1e0ff */
[----:B------:R-:W2:Y:S01]  /*fd80*/  LDCU.64 UR8, c[0x0][0x3a0] ;  /* 0x00007400ff0877ac */ /* 0x000ea20008000a00 */
[----:B------:R-:W2:Y:S01]  /*fd90*/  LDCU.64 UR12, c[0x0][0x3a8] ;  /* 0x00007500ff0c77ac */ /* 0x000ea20008000a00 */
[----:B-1----:R-:W-:-:S04]  /*fda0*/  LOP3.LUT R5, R112, 0x3, RZ, 0xc0, !PT ;  /* 0x0000000370057812 */ /* 0x002fc800078ec0ff */
[----:B------:R-:W-:Y:S01]  /*fdb0*/  LEA R136, R5, R138, 0x1 ;  /* 0x0000008a05887211 */ /* 0x000fe200078e08ff */
[----:B------:R-:W-:-:S03]  /*fdc0*/  VIADD R138, R138, 0x40 ;  /* 0x000000408a8a7836 */ /* 0x000fc60000000000 */
[----:B------:R-:W-:Y:S02]  /*fdd0*/  IADD3 R136, PT, PT, R136, 0x20, RZ ;  /* 0x0000002088887810 */ /* 0x000fe40007ffe0ff */
[----:B-----5:R-:W-:-:S05]  /*fde0*/  @!P1 SHF.L.U32 R134, R134, 0x6, RZ ;  /* 0x0000000686869819 */ /* 0x020fca00000006ff */
[----:B------:R-:W-:-:S05]  /*fdf0*/  @!P1 IMAD.X R134, RZ, RZ, ~R134, P0 ;  /* 0x000000ffff869224 */ /* 0x000fca00000e0e86 */
[----:B--234-:R-:W-:-:S07]  /*fe00*/  @!P1 SHF.R.S64 R135, R135, 0x1f, R134 ;  /* 0x0000001f87879819 */ /* 0x01cfce0000001086 */
.L_x_4697:
        /* <DEDUP_REMOVED lines=70> */
.L_x_4694:
        /* <DEDUP_REMOVED lines=33> */
[----:B------:R-:W-:Y:S01]  /*10480*/  @P0 STS.128 [R133+0x8800], RZ ;  /* 0x008800ff85000388 */ /* 0x000fe20000000c00 */
[----:B------:R-:W-:Y:S03]  /*10490*/  LOP3.LUT P0, RZ, R112, 0x4, RZ, 0xc0, !PT ;  /* 0x0000000470ff7812 */ /* 0x000fe6000780c0ff */
[----:B------:R-:W-:Y:S04]  /*104a0*/  LDSM.16.M88.4 R92, [R115] ;  /* 0x00000000735c783b */ /* 0x000fe80000000200 */
[----:B------:R-:W2:Y:S04]  /*104b0*/  LDSM.16.M88.4 R96, [R114+0x3000] ;  /* 0x003000007260783b */ /* 0x000ea80000000200 */
[----:B------:R-:W3:Y:S04]  /*104c0*/  LDSM.16.M88.4 R100, [R114+0x3400] ;  /* 0x003400007264783b */ /* 0x000ee80000000200 */
[----:B------:R-:W4:Y:S04]  /*104d0*/  LDSM.16.M88.4 R104, [R114+0x3800] ;  /* 0x003800007268783b */ /* 0x000f280000000200 */
[----:B------:R-:W0:Y:S04]  /*104e0*/  LDGDEPBAR ;  /* 0x00000000000079af */ /* 0x000e280000000000 */
[----:B------:R-:W5:Y:S01]  /*104f0*/  LDSM.16.M88.4 R108, [R114+0x3c00] ;  /* 0x003c0000726c783b */ /* 0x000f620000000200 */
[C---:B--2---:R-:W-:Y:S08]  /*10500*/  HMMA.16816.F32 R4, R92.reuse, R96, RZ ;  /* 0x000000605c04723c */ /* 0x044ff000000018ff */
[C---:B------:R-:W-:Y:S08]  /*10510*/  HMMA.16816.F32 R8, R92.reuse, R98, RZ ;  /* 0x000000625c08723c */ /* 0x040ff000000018ff */
[C---:B---3--:R-:W-:Y:S01]  /*10520*/  HMMA.16816.F32 R12, R92.reuse, R100, RZ ;  /* 0x000000645c0c723c */ /* 0x048fe200000018ff */
[----:B------:R-:W-:Y:S05]  /*10530*/  IMAD.MOV.U32 R100, RZ, RZ, 0x10 ;  /* 0x00000010ff647424 */ /* 0x000fea00078e00ff */
[----:B------:R-:W-:Y:S02]  /*10540*/  SEL R100, R100, 0xfffffff0, !P0 ;  /* 0xfffffff064647807 */ /* 0x000fe40004000000 */
[C---:B------:R-:W-:Y:S01]  /*10550*/  HMMA.16816.F32 R16, R92.reuse, R102, RZ ;  /* 0x000000665c10723c */ /* 0x040fe200000018ff */
[----:B------:R-:W-:Y:S02]  /*10560*/  ISETP.NE.AND P0, PT, R137, 0x1, PT ;  /* 0x000000018900780c */ /* 0x000fe40003f05270 */
[C---:B------:R-:W-:Y:S02]  /*10570*/  IMAD R2, R100.reuse, 0x2, R115 ;  /* 0x0000000264027824 */ /* 0x040fe400078e0273 */
[----:B------:R-:W-:Y:S03]  /*10580*/  IMAD R0, R100, 0x2, R114 ;  /* 0x0000000264007824 */ /* 0x000fe600078e0272 */
[C---:B----4-:R-:W-:Y:S02]  /*10590*/  HMMA.16816.F32 R20, R92.reuse, R104, RZ ;  /* 0x000000685c14723c */ /* 0x050fe400000018ff */
[----:B------:R-:W-:Y:S06]  /*105a0*/  LDSM.16.M88.4 R96, [R0+0x3000] ;  /* 0x003000000060783b */ /* 0x000fec0000000200 */
[C---:B------:R-:W-:Y:S08]  /*105b0*/  HMMA.16816.F32 R24, R92.reuse, R106, RZ ;  /* 0x0000006a5c18723c */ /* 0x040ff000000018ff */
[C---:B-----5:R-:W-:Y:S08]  /*105c0*/  HMMA.16816.F32 R28, R92.reuse, R108, RZ ;  /* 0x0000006c5c1c723c */ /* 0x060ff000000018ff */
[----:B------:R-:W-:Y:S01]  /*105d0*/  HMMA.16816.F32 R32, R92, R110, RZ ;  /* 0x0000006e5c20723c */ /* 0x000fe200000018ff */
[----:B------:R-:W2:Y:S07]  /*105e0*/  LDSM.16.M88.4 R92, [R2] ;  /* 0x00000000025c783b */ /* 0x000eae0000000200 */
        /* <DEDUP_REMOVED lines=67> */
[----:B------:R-:W-:Y:S01]  /*10a20*/  ISETP.GE.AND P3, PT, R86, UR5, PT ;  /* 0x0000000556007c0c */ /* 0x000fe2000bf66270 */
[----:B------:R-:W1:Y:S01]  /*10a30*/  @!P1 LDC R0, c[0x0][0x3b8] ;  /* 0x0000ee00ff009b82 */ /* 0x000e620000000800 */
[----:B------:R-:W-:Y:S01]  /*10a40*/  ISETP.GE.AND P2, PT, R85, UR5, PT ;  /* 0x0000000555007c0c */ /* 0x000fe2000bf46270 */
[----:B------:R-:W-:Y:S05]  /*10a50*/  @!P1 IMAD.MOV.U32 R2, RZ, RZ, RZ ;  /* 0x000000ffff029224 */ /* 0x000fea00078e00ff */
[----:B------:R-:W-:Y:S01]  /*10a60*/  @!P1 IADD3 R2, P0, PT, RZ, -R2, RZ ;  /* 0x80000002ff029210 */ /* 0x000fe20007f1e0ff */
[----:B-1----:R-:W-:Y:S04]  /*10a70*/  @!P1 IMAD.SHL.U32 R0, R0, 0x40, RZ ;  /* 0x0000004000009824 */ /* 0x002fe800078e00ff */
[----:B------:R-:W-:Y:S01]  /*10a80*/  @!P1 IMAD.X R0, RZ, RZ, ~R0, P0 ;  /* 0x000000ffff009224 */ /* 0x000fe200000e0e00 */
[----:B------:R-:W-:Y:S04]  /*10a90*/  ISETP.GE.AND P0, PT, R84, UR5, PT ;  /* 0x0000000554007c0c */ /* 0x000fe8000bf06270 */
[----:B------:R-:W-:Y:S04]  /*10aa0*/  @!P1 SHF.R.S64 R93, R2, 0x1f, R0 ;  /* 0x0000001f025d9819 */ /* 0x000fe80000001000 */
[----:B------:R-:W-:Y:S04]  /*10ab0*/  @!P1 IADD3 R116, P4, PT, R93, R116, RZ ;  /* 0x000000745d749210 */ /* 0x000fe80007f9e0ff */
[----:B------:R-:W-:Y:S01]  /*10ac0*/  @!P1 LEA.HI.X.SX32 R117, R0, R117, 0x1, P4 ;  /* 0x0000007500759211 */ /* 0x000fe200020f0eff */
[----:B------:R-:W-:Y:S08]  /*10ad0*/  @!P1 BRA `(.L_x_4696) ;  /* 0x0000000400049947 */ /* 0x000ff00003800000 */
[----:B------:R-:W1:Y:S02]  /*10ae0*/  LDC R2, c[0x0][0x4f0] ;  /* 0x00013c00ff027b82 */ /* 0x000e640000000800 */
[----:B-1----:R-:W-:Y:S04]  /*10af0*/  IABS R0, R2 ;  /* 0x0000000200007213 */ /* 0x002fe80000000000 */
[----:B------:R-:W1:Y:S10]  /*10b00*/  I2F.RP R90, R0 ;  /* 0x00000000005a7306 */ /* 0x000e740000209400 */
[----:B-1----:R-:W1:Y:S02]  /*10b10*/  MUFU.RCP R88, R90 ;  /* 0x0000005a00587308 */ /* 0x002e640000001000 */
[----:B-1----:R-:W-:Y:S08]  /*10b20*/  VIADD R94, R88, 0xffffffe ;  /* 0x0ffffffe585e7836 */ /* 0x002ff00000000000 */
[----:B------:R-:W1:Y:S02]  /*10b30*/  F2I.FTZ.U32.TRUNC.NTZ R95, R94 ;  /* 0x0000005e005f7305 */ /* 0x000e64000021f000 */
[--C-:B-1----:R-:W-:Y:S02]  /*10b40*/  IMAD.MOV R88, RZ, RZ, -R95.reuse ;  /* 0x000000ffff587224 */ /* 0x102fe400078e0a5f */
[----:B------:R-:W-:Y:S02]  /*10b50*/  IMAD.MOV.U32 R94, RZ, RZ, RZ ;  /* 0x000000ffff5e7224 */ /* 0x000fe400078e00ff */
[----:B------:R-:W-:Y:S04]  /*10b60*/  IMAD R93, R88, R0, RZ ;  /* 0x00000000585d7224 */ /* 0x000fe800078e02ff */
[----:B------:R-:W-:Y:S01]  /*10b70*/  IMAD.HI.U32 R95, R95, R93, R94 ;  /* 0x0000005d5f5f7227 */ /* 0x000fe200078e005e */
[----:B------:R-:W-:Y:S04]  /*10b80*/  IADD3 R93, PT, PT, R138, -0x40, RZ ;  /* 0xffffffc08a5d7810 */ /* 0x000fe80007ffe0ff */
[----:B------:R-:W-:Y:S02]  /*10b90*/  IABS R88, R93 ;  /* 0x0000005d00587213 */ /* 0x000fe40000000000 */
[----:B------:R-:W-:Y:S03]  /*10ba0*/  LOP3.LUT R93, R93, R2, RZ, 0x3c, !PT ;  /* 0x000000025d5d7212 */ /* 0x000fe600078e3cff */
[----:B------:R-:W-:Y:S04]  /*10bb0*/  IMAD.HI.U32 R92, R95, R88, RZ ;  /* 0x000000585f5c7227 */ /* 0x000fe800078e00ff */
[----:B------:R-:W-:Y:S04]  /*10bc0*/  IMAD.MOV R97, RZ, RZ, -R92 ;  /* 0x000000ffff617224 */ /* 0x000fe800078e0a5c */
[----:B------:R-:W-:Y:S01]  /*10bd0*/  IMAD R88, R0, R97, R88 ;  /* 0x0000006100587224 */ /* 0x000fe200078e0258 */
[----:B------:R-:W-:Y:S04]  /*10be0*/  IADD3 R97, PT, PT, R138, -0x80, RZ ;  /* 0xffffff808a617810 */ /* 0x000fe80007ffe0ff */
[----:B------:R-:W-:Y:S11]  /*10bf0*/  ISETP.GT.U32.AND P6, PT, R0, R88, PT ;  /* 0x000000580000720c */ /* 0x000ff60003fc4070 */
[----:B------:R-:W-:Y:S02]  /*10c00*/  @!UPT UIADD3 URZ, UPT, UPT, URZ, URZ, URZ ;  /* 0x000000fffffff290 */ /* 0x000fe4000fffe0ff */
[----:B------:R-:W-:Y:S02]  /*10c10*/  @!P6 IMAD.IADD R88, R88, 0x1, -R0 ;  /* 0x000000015858e824 */ /* 0x000fe400078e0a00 */
[----:B------:R-:W-:Y:S01]  /*10c20*/  @!P6 VIADD R92, R92, 0x1 ;  /* 0x000000015c5ce836 */ /* 0x000fe20000000000 */
[----:B------:R-:W-:Y:S02]  /*10c30*/  ISETP.GE.AND P6, PT, R93, RZ, PT ;  /* 0x000000ff5d00720c */ /* 0x000fe40003fc6270 */
[----:B------:R-:W-:Y:S02]  /*10c40*/  ISETP.GE.U32.AND P4, PT, R88, R0, PT ;  /* 0x000000005800720c */ /* 0x000fe40003f86070 */
[----:B------:R-:W-:Y:S02]  /*10c50*/  IABS R88, R97 ;  /* 0x0000006100587213 */ /* 0x000fe40000000000 */
[-C--:B------:R-:W-:Y:S02]  /*10c60*/  LOP3.LUT R97, R97, R2.reuse, RZ, 0x3c, !PT ;  /* 0x0000000261617212 */ /* 0x080fe400078e3cff */
[----:B------:R-:W-:Y:S01]  /*10c70*/  LOP3.LUT R93, RZ, R2, RZ, 0x33, !PT ;  /* 0x00000002ff5d7212 */ /* 0x000fe200078e33ff */
        /* <DEDUP_REMOVED lines=10> */
[----:B------:R-:W-:Y:S11]  /*10d20*/  ISETP.GE.U32.AND P5, PT, R88, R0, PT ;  /* 0x000000005800720c */ /* 0x000ff60003fa6070 */
[----:B------:R-:W-:Y:S02]  /*10d30*/  @!UPT UIADD3 URZ, UPT, UPT, URZ, URZ, URZ ;  /* 0x000000fffffff290 */ /* 0x000fe4000fffe0ff */
[----:B------:R-:W-:Y:S01]  /*10d40*/  @P5 VIADD R90, R90, 0x1 ;  /* 0x000000015a5a5836 */ /* 0x000fe20000000000 */
[----:B------:R-:W-:Y:S11]  /*10d50*/  ISETP.GE.AND P5, PT, R97, RZ, PT ;  /* 0x000000ff6100720c */ /* 0x000ff60003fa6270 */
[----:B------:R-:W-:Y:S02]  /*10d60*/  @!UPT UIADD3 URZ, UPT, UPT, URZ, URZ, URZ ;  /* 0x000000fffffff290 */ /* 0x000fe4000fffe0ff */
        /* <DEDUP_REMOVED lines=24> */
.L_x_4696:
[----:B------:R-:W-:Y:S01]  /*10ef0*/  @!PT LDS RZ, [RZ] ;  /* 0x00000000fffff984 */ /* 0x000fe20000000800 */
[----:B------:R-:W-:Y:S01]  /*10f00*/  @!PT LDS RZ, [RZ] ;  /* 0x00000000fffff984 */ /* 0x000fe20000000800 */
[----:B------:R-:W-:Y:S01]  /*10f10*/  @!PT LDS RZ, [RZ] ;  /* 0x00000000fffff984 */ /* 0x000fe20000000800 */
[----:B------:R1:W-:Y:S01]  /*10f20*/  @!P3 LDGSTS.E.BYPASS.LTC128B.128 [R133+0x3000], desc[UR6][R116.64] ;  /* 0x030000007485bfae */ /* 0x0003e2000b981a06 */
[----:B------:R-:W-:Y:S01]  /*10f30*/  @!P0 IMAD.MOV.U32 R94, RZ, RZ, R116 ;  /* 0x000000ffff5e8224 */ /* 0x000fe200078e0074 */
[C---:B------:R-:W-:Y:S01]  /*10f40*/  LEA R92, P4, R123.reuse, R116, 0x1 ;  /* 0x000000747b5c7211 */ /* 0x040fe200078808ff */
[----:B------:R-:W-:Y:S01]  /*10f50*/  @!P0 IMAD.MOV.U32 R95, RZ, RZ, R117 ;  /* 0x000000ffff5f8224 */ /* 0x000fe200078e0075 */
[----:B------:R1:W-:Y:S02]  /*10f60*/  @P3 STS.128 [R133+0x3000], RZ ;  /* 0x003000ff85003388 */ /* 0x0003e40000000c00 */
[----:B------:R-:W-:Y:S02]  /*10f70*/  LEA.HI.X R93, R123, R117, R122, 0x1, P4 ;  /* 0x000000757b5d7211 */ /* 0x000fe400020f0c7a */
        /* <DEDUP_REMOVED lines=26> */
.L_x_4695:
[C---:B------:R-:W-:Y:S02]  /*11120*/  IADD3 R0, PT, PT, R136.reuse, -0x1f, RZ ;  /* 0xffffffe188007810 */ /* 0x040fe40007ffe0ff */
[----:B------:R-:W-:Y:S02]  /*11130*/  I2FP.F32.U32 R2, R136 ;  /* 0x0000008800027245 */ /* 0x000fe40000201000 */
[----:B------:R-:W-:Y:S02]  /*11140*/  I2FP.F32.U32 R0, R0 ;  /* 0x0000000000007245 */ /* 0x000fe40000201000 */
[C---:B-1----:R-:W-:Y:S01]  /*11150*/  IADD3 R95, PT, PT, R136.reuse, -0x20, RZ ;  /* 0xffffffe0885f7810 */ /* 0x042fe20007ffe0ff */
[CC--:B------:R-:W-:Y:S01]  /*11160*/  FFMA.FTZ R22, R3.reuse, R2.reuse, R22 ;  /* 0x0000000203167223 */ /* 0x0c0fe20000010016 */
[C---:B------:R-:W-:Y:S01]  /*11170*/  FFMA.FTZ R20, R3.reuse, R2, R20 ;  /* 0x0000000203147223 */ /* 0x040fe20000010014 */
[CC--:B------:R-:W-:Y:S01]  /*11180*/  FFMA.FTZ R5, R3.reuse, R0.reuse, R5 ;  /* 0x0000000003057223 */ /* 0x0c0fe20000010005 */
[C---:B------:R-:W-:Y:S01]  /*11190*/  FFMA.FTZ R7, R3.reuse, R0, R7 ;  /* 0x0000000003077223 */ /* 0x040fe20000010007 */
[C---:B------:R-:W-:Y:S02]  /*111a0*/  IADD3 R0, PT, PT, R136.reuse, -0xf, RZ ;  /* 0xfffffff188007810 */ /* 0x040fe40007ffe0ff */
[C---:B------:R-:W-:Y:S02]  /*111b0*/  IADD3 R93, PT, PT, R136.reuse, -0x18, RZ ;  /* 0xffffffe8885d7810 */ /* 0x040fe40007ffe0ff */
[----:B------:R-:W-:Y:S02]  /*111c0*/  I2FP.F32.U32 R0, R0 ;  /* 0x0000000000007245 */ /* 0x000fe40000201000 */
[C---:B------:R-:W-:Y:S02]  /*111d0*/  IADD3 R2, PT, PT, R136.reuse, -0x17, RZ ;  /* 0xffffffe988027810 */ /* 0x040fe40007ffe0ff */
[----:B------:R-:W-:Y:S01]  /*111e0*/  I2FP.F32.U32 R95, R95 ;  /* 0x0000005f005f7245 */ /* 0x000fe20000201000 */
[CC--:B------:R-:W-:Y:S01]  /*111f0*/  FFMA.FTZ R13, R3.reuse, R0.reuse, R13 ;  /* 0x00000000030d7223 */ /* 0x0c0fe2000001000d */
[----:B------:R-:W-:Y:S01]  /*11200*/  I2FP.F32.U32 R93, R93 ;  /* 0x0000005d005d7245 */ /* 0x000fe20000201000 */
[C---:B------:R-:W-:Y:S01]  /*11210*/  FFMA.FTZ R15, R3.reuse, R0, R15 ;  /* 0x00000000030f7223 */ /* 0x040fe2000001000f */
[----:B------:R-:W-:Y:S01]  /*11220*/  I2FP.F32.U32 R2, R2 ;  /* 0x0000000200027245 */ /* 0x000fe20000201000 */
[CC--:B------:R-:W-:Y:S01]  /*11230*/  FFMA.FTZ R4, R3.reuse, R95.reuse, R4 ;  /* 0x0000005f03047223 */ /* 0x0c0fe20000010004 */
[C---:B------:R-:W-:Y:S01]  /*11240*/  IADD3 R0, PT, PT, R136.reuse, 0x1, RZ ;  /* 0x0000000188007810 */ /* 0x040fe20007ffe0ff */
[C---:B------:R-:W-:Y:S01]  /*11250*/  FFMA.FTZ R6, R3.reuse, R95, R6 ;  /* 0x0000005f03067223 */ /* 0x040fe20000010006 */
[CC--:B------:R-:W-:Y:S01]  /*11260*/  FFMA.FTZ R8, R3.reuse, R93.reuse, R8 ;  /* 0x0000005d03087223 */ /* 0x0c0fe20000010008 */
[C---:B------:R-:W-:Y:S01]  /*11270*/  FFMA.FTZ R10, R3.reuse, R93, R10 ;  /* 0x0000005d030a7223 */ /* 0x040fe2000001000a */
[CC--:B------:R-:W-:Y:S01]  /*11280*/  FFMA.FTZ R9, R3.reuse, R2.reuse, R9 ;  /* 0x0000000203097223 */ /* 0x0c0fe20000010009 */
[C---:B------:R-:W-:Y:S01]  /*11290*/  FFMA.FTZ R11, R3.reuse, R2, R11 ;  /* 0x00000002030b7223 */ /* 0x040fe2000001000b */
[C---:B------:R-:W-:Y:S02]  /*112a0*/  IADD3 R95, PT, PT, R136.reuse, -0x10, RZ ;  /* 0xfffffff0885f7810 */ /* 0x040fe40007ffe0ff */
[C---:B------:R-:W-:Y:S02]  /*112b0*/  IADD3 R93, PT, PT, R136.reuse, -0x8, RZ ;  /* 0xfffffff8885d7810 */ /* 0x040fe40007ffe0ff */
[----:B------:R-:W-:Y:S02]  /*112c0*/  IADD3 R2, PT, PT, R136, -0x7, RZ ;  /* 0xfffffff988027810 */ /* 0x000fe40007ffe0ff */
[----:B------:R-:W-:Y:S02]  /*112d0*/  I2FP.F32.U32 R0, R0 ;  /* 0x0000000000007245 */ /* 0x000fe40000201000 */
[----:B------:R-:W-:Y:S02]  /*112e0*/  I2FP.F32.U32 R95, R95 ;  /* 0x0000005f005f7245 */ /* 0x000fe40000201000 */
[----:B------:R-:W-:Y:S01]  /*112f0*/  I2FP.F32.U32 R93, R93 ;  /* 0x0000005d005d7245 */ /* 0x000fe20000201000 */
[C---:B------:R-:W-:Y:S01]  /*11300*/  FFMA.FTZ R21, R3.reuse, R0, R21 ;  /* 0x0000000003157223 */ /* 0x040fe20000010015 */
[----:B------:R-:W-:Y:S01]  /*11310*/  I2FP.F32.U32 R2, R2 ;  /* 0x0000000200027245 */ /* 0x000fe20000201000 */
[----:B------:R-:W-:Y:S01]  /*11320*/  FFMA.FTZ R23, R3, R0, R23 ;  /* 0x0000000003177223 */ /* 0x000fe20000010017 */
[----:B------:R-:W-:Y:S01]  /*11330*/  FMNMX3.FTZ R0, R91, R4, R5, !PT ;  /* 0x000000045b007276 */ /* 0x000fe20007810005 */
[C---:B------:R-:W-:Y:S01]  /*11340*/  FFMA.FTZ R12, R3.reuse, R95, R12 ;  /* 0x0000005f030c7223 */ /* 0x040fe2000001000c */
[CC--:B------:R-:W-:Y:S01]  /*11350*/  FFMA.FTZ R18, R3.reuse, R93.reuse, R18 ;  /* 0x0000005d03127223 */ /* 0x0c0fe20000010012 */
[CC--:B------:R-:W-:Y:S01]  /*11360*/  FFMA.FTZ R19, R3.reuse, R2.reuse, R19 ;  /* 0x0000000203137223 */ /* 0x0c0fe20000010013 */
[C---:B------:R-:W-:Y:S01]  /*11370*/  FFMA.FTZ R16, R3.reuse, R93, R16 ;  /* 0x0000005d03107223 */ /* 0x040fe20000010010 */
[C---:B------:R-:W-:Y:S01]  /*11380*/  FFMA.FTZ R17, R3.reuse, R2, R17 ;  /* 0x0000000203117223 */ /* 0x040fe20000010011 */
[----:B------:R-:W-:Y:S01]  /*11390*/  FMNMX3.FTZ R88, R0, R8, R9, !PT ;  /* 0x0000000800587276 */ /* 0x000fe20007810009 */
[C---:B------:R-:W-:Y:S01]  /*113a0*/  FFMA.FTZ R14, R3.reuse, R95, R14 ;  /* 0x0000005f030e7223 */ /* 0x040fe2000001000e */
[C---:B------:R-:W-:Y:S02]  /*113b0*/  IADD3 R2, PT, PT, R136.reuse, 0x9, RZ ;  /* 0x0000000988027810 */ /* 0x040fe40007ffe0ff */
[C---:B------:R-:W-:Y:S02]  /*113c0*/  IADD3 R93, PT, PT, R136.reuse, 0x10, RZ ;  /* 0x00000010885d7810 */ /* 0x040fe40007ffe0ff */
[----:B------:R-:W-:Y:S02]  /*113d0*/  IADD3 R95, PT, PT, R136, 0x8, RZ ;  /* 0x00000008885f7810 */ /* 0x000fe40007ffe0ff */
[----:B------:R-:W-:Y:S02]  /*113e0*/  FMNMX3.FTZ R88, R88, R12, R13, !PT ;  /* 0x0000000c58587276 */ /* 0x000fe4000781000d */
[----:B------:R-:W-:Y:S02]  /*113f0*/  I2FP.F32.U32 R2, R2 ;  /* 0x0000000200027245 */ /* 0x000fe40000201000 */
[----:B------:R-:W-:Y:S02]  /*11400*/  I2FP.F32.U32 R93, R93 ;  /* 0x0000005d005d7245 */ /* 0x000fe40000201000 */
[----:B------:R-:W-:Y:S01]  /*11410*/  I2FP.F32.U32 R95, R95 ;  /* 0x0000005f005f7245 */ /* 0x000fe20000201000 */
[C---:B------:R-:W-:Y:S01]  /*11420*/  FFMA.FTZ R25, R3.reuse, R2, R25 ;  /* 0x0000000203197223 */ /* 0x040fe20000010019 */
[----:B------:R-:W-:Y:S01]  /*11430*/  IADD3 R0, PT, PT, R136, 0x11, RZ ;  /* 0x0000001188007810 */ /* 0x000fe20007ffe0ff */
[CC--:B------:R-:W-:Y:S01]  /*11440*/  FFMA.FTZ R28, R3.reuse, R93.reuse, R28 ;  /* 0x0000005d031c7223 */ /* 0x0c0fe2000001001c */
[----:B------:R-:W-:Y:S01]  /*11450*/  FMNMX3.FTZ R88, R88, R16, R17, !PT ;  /* 0x0000001058587276 */ /* 0x000fe20007810011 */
[----:B------:R-:W-:Y:S01]  /*11460*/  FFMA.FTZ R30, R3, R93, R30 ;  /* 0x0000005d031e7223 */ /* 0x000fe2000001001e */
[----:B------:R-:W-:Y:S01]  /*11470*/  FMNMX3.FTZ R90, R89, R6, R7, !PT ;  /* 0x00000006595a7276 */ /* 0x000fe20007810007 */
[C---:B------:R-:W-:Y:S01]  /*11480*/  FFMA.FTZ R27, R3.reuse, R2, R27 ;  /* 0x00000002031b7223 */ /* 0x040fe2000001001b */
[C---:B------:R-:W-:Y:S01]  /*11490*/  IADD3 R93, PT, PT, R136.reuse, 0x18, RZ ;  /* 0x00000018885d7810 */ /* 0x040fe20007ffe0ff */
[CC--:B------:R-:W-:Y:S01]  /*114a0*/  FFMA.FTZ R24, R3.reuse, R95.reuse, R24 ;  /* 0x0000005f03187223 */ /* 0x0c0fe20000010018 */
[----:B------:R-:W-:Y:S01]  /*114b0*/  I2FP.F32.U32 R0, R0 ;  /* 0x0000000000007245 */ /* 0x000fe20000201000 */
[C---:B------:R-:W-:Y:S01]  /*114c0*/  FFMA.FTZ R26, R3.reuse, R95, R26 ;  /* 0x0000005f031a7223 */ /* 0x040fe2000001001a */
[----:B------:R-:W-:Y:S02]  /*114d0*/  IADD3 R2, PT, PT, R136, 0x19, RZ ;  /* 0x0000001988027810 */ /* 0x000fe40007ffe0ff */
[----:B------:R-:W-:Y:S01]  /*114e0*/  FMNMX3.FTZ R88, R88, R20, R21, !PT ;  /* 0x0000001458587276 */ /* 0x000fe20007810015 */
[C---:B------:R-:W-:Y:S01]  /*114f0*/  FFMA.FTZ R29, R3.reuse, R0, R29 ;  /* 0x00000000031d7223 */ /* 0x040fe2000001001d */
[----:B------:R-:W-:Y:S01]  /*11500*/  FMNMX3.FTZ R90, R90, R10, R11, !PT ;  /* 0x0000000a5a5a7276 */ /* 0x000fe2000781000b */
[C---:B------:R-:W-:Y:S01]  /*11510*/  FFMA.FTZ R31, R3.reuse, R0, R31 ;  /* 0x00000000031f7223 */ /* 0x040fe2000001001f */
[----:B------:R-:W-:Y:S02]  /*11520*/  I2FP.F32.U32 R93, R93 ;  /* 0x0000005d005d7245 */ /* 0x000fe40000201000 */
[----:B------:R-:W-:Y:S02]  /*11530*/  I2FP.F32.U32 R2, R2 ;  /* 0x0000000200027245 */ /* 0x000fe40000201000 */
[----:B------:R-:W-:Y:S01]  /*11540*/  FMNMX3.FTZ R88, R88, R24, R25, !PT ;  /* 0x0000001858587276 */ /* 0x000fe20007810019 */
[CC--:B------:R-:W-:Y:S01]  /*11550*/  FFMA.FTZ R32, R3.reuse, R93.reuse, R32 ;  /* 0x0000005d03207223 */ /* 0x0c0fe20000010020 */
[----:B------:R-:W-:Y:S01]  /*11560*/  FMNMX3.FTZ R90, R90, R14, R15, !PT ;  /* 0x0000000e5a5a7276 */ /* 0x000fe2000781000f */
[C---:B------:R-:W-:Y:S01]  /*11570*/  FFMA.FTZ R33, R3.reuse, R2, R33 ;  /* 0x0000000203217223 */ /* 0x040fe20000010021 */
[----:B------:R-:W-:Y:S01]  /*11580*/  FMNMX3.FTZ R88, R88, R28, R29, !PT ;  /* 0x0000001c58587276 */ /* 0x000fe2000781001d */
[C---:B------:R-:W-:Y:S01]  /*11590*/  FFMA.FTZ R35, R3.reuse, R2, R35 ;  /* 0x0000000203237223 */ /* 0x040fe20000010023 */
[----:B------:R-:W-:Y:S01]  /*115a0*/  FMNMX3.FTZ R90, R90, R18, R19, !PT ;  /* 0x000000125a5a7276 */ /* 0x000fe20007810013 */
[----:B------:R-:W-:Y:S01]  /*115b0*/  FFMA.FTZ R34, R3, R93, R34 ;  /* 0x0000005d03227223 */ /* 0x000fe20000010022 */
[----:B------:R-:W-:Y:S02]  /*115c0*/  FMNMX3.FTZ R92, R88, R32, R33, !PT ;  /* 0x00000020585c7276 */ /* 0x000fe40007810021 */
[----:B------:R-:W-:Y:S02]  /*115d0*/  FMNMX3.FTZ R90, R90, R22, R23, !PT ;  /* 0x000000165a5a7276 */ /* 0x000fe40007810017 */
[----:B------:R-:W-:Y:S01]  /*115e0*/  LEA R100, R100, R113, 0x1 ;  /* 0x0000007164647211 */ /* 0x000fe200078e08ff */
[----:B------:R-:W-:Y:S01]  /*115f0*/  SHFL.BFLY PT, R99, R92, 0x2, 0x1f ;  /* 0x0c401f005c637f89 */ /* 0x000fe200000e0000 */
[----:B------:R-:W-:Y:S02]  /*11600*/  FMNMX3.FTZ R0, R90, R26, R27, !PT ;  /* 0x0000001a5a007276 */ /* 0x000fe4000781001b */
[----:B------:R-:W-:Y:S02]  /*11610*/  IADD3 R137, PT, PT, R137, -0x1, RZ ;  /* 0xffffffff89897810 */ /* 0x000fe40007ffe0ff */
[----:B------:R-:W-:Y:S02]  /*11620*/  FMNMX3.FTZ R0, R0, R30, R31, !PT ;  /* 0x0000001e00007276 */ /* 0x000fe4000781001f */
[----:B------:R-:W-:Y:S02]  /*11630*/  IADD3 R138, PT, PT, R138, -0x40, RZ ;  /* 0xffffffc08a8a7810 */ /* 0x000fe40007ffe0ff */
[----:B------:R-:W-:Y:S02]  /*11640*/  FMNMX3.FTZ R95, R0, R34, R35, !PT ;  /* 0x00000022005f7276 */ /* 0x000fe40007810023 */
        /* <DEDUP_REMOVED lines=11> */
[C---:B------:R-:W-:Y:S01]  /*11700*/  FMUL.FTZ R103, R2.reuse, UR4 ;  /* 0x0000000402677c20 */ /* 0x040fe20008410000 */
[----:B------:R-:W-:Y:S04]  /*11710*/  FADD.FTZ R88, -R2, R91 ;  /* 0x0000005b02587221 */ /* 0x000fe80000010100 */
[----:B------:R-:W-:Y:S01]  /*11720*/  FSEL R103, R103, RZ, P0 ;  /* 0x000000ff67677208 */ /* 0x000fe20000000000 */
[----:B------:R-:W-:Y:S01]  /*11730*/  FMUL.FTZ R90, R88, UR4 ;  /* 0x00000004585a7c20 */ /* 0x000fe20008410000 */
[C---:B------:R-:W-:Y:S01]  /*11740*/  FADD.FTZ R88, -R0.reuse, R89 ;  /* 0x0000005900587221 */ /* 0x040fe20000010100 */
[----:B------:R-:W-:Y:S02]  /*11750*/  FSETP.NEU.FTZ.AND P0, PT, R0, -INF , PT ;  /* 0xff8000000000780b */ /* 0x000fe40003f1d000 */
[--C-:B------:R-:W-:Y:S01]  /*11760*/  FFMA.FTZ R104, R4, UR4, -R103.reuse ;  /* 0x0000000404687c23 */ /* 0x100fe20008010867 */
[----:B------:R-:W2:Y:S01]  /*11770*/  MUFU.EX2 R89, R90 ;  /* 0x0000005a00597308 */ /* 0x000ea20000000800 */
[----:B------:R-:W-:Y:S01]  /*11780*/  FMUL.FTZ R91, R88, UR4 ;  /* 0x00000004585b7c20 */ /* 0x000fe20008410000 */
[----:B------:R-:W-:Y:S01]  /*11790*/  FSEL R96, R96, RZ, P0 ;  /* 0x000000ff60607208 */ /* 0x000fe20000000000 */
        /* <DEDUP_REMOVED lines=9> */
[----:B------:R-:W-:Y:S01]  /*11830*/  FFMA.FTZ R27, R27, UR4, -R96 ;  /* 0x000000041b1b7c23 */ /* 0x000fe20008010860 */
[----:B------:R-:W-:Y:S05]  /*11840*/  ISETP.NE.AND P0, PT, R137, RZ, PT ;  /* 0x000000ff8900720c */ /* 0x000fea0003f05270 */
[----:B------:R-:W4:Y:S01]  /*11850*/  MUFU.EX2 R88, R91 ;  /* 0x0000005b00587308 */ /* 0x000f220000000800 */
[C---:B--2---:R-:W-:Y:S01]  /*11860*/  FMUL.FTZ R4, R89.reuse, R80 ;  /* 0x0000005059047220 */ /* 0x044fe20000410000 */
        /* <DEDUP_REMOVED lines=23> */
[----:B---3--:R-:W-:Y:S01]  /*119e0*/  FFMA.FTZ R140, R89, R140, R104 ;  /* 0x0000008c598c7223 */ /* 0x008fe20000010068 */
[--C-:B------:R-:W-:Y:S01]  /*119f0*/  FFMA.FTZ R90, R9, UR4, -R103.reuse ;  /* 0x00000004095a7c23 */ /* 0x100fe20008010867 */
[--C-:B------:R-:W-:Y:S01]  /*11a00*/  FFMA.FTZ R89, R11, UR4, -R96.reuse ;  /* 0x000000040b597c23 */ /* 0x100fe20008010860 */
[C---:B----4-:R-:W-:Y:S01]  /*11a10*/  FMUL.FTZ R6, R88.reuse, R82 ;  /* 0x0000005258067220 */ /* 0x050fe20000410000 */
[C---:B------:R-:W-:Y:S01]  /*11a20*/  FMUL.FTZ R7, R88.reuse, R83 ;  /* 0x0000005358077220 */ /* 0x040fe20000410000 */
[----:B------:R-:W-:Y:S01]  /*11a30*/  MUFU.EX2 R97, R97 ;  /* 0x0000006100617308 */ /* 0x000fe20000000800 */
[----:B------:R-:W2:Y:S01]  /*11a40*/  LDSM.16.MT88.4 R80, [R100+0x6000] ;  /* 0x006000006450783b */ /* 0x000ea20000004200 */
        /* <DEDUP_REMOVED lines=24> */
[----:B------:R-:W-:Y:S01]  /*11bd0*/  FFMA.FTZ R91, R15, UR4, -R96 ;  /* 0x000000040f5b7c23 */ /* 0x000fe20008010860 */
[C---:B------:R-:W-:Y:S01]  /*11be0*/  FMUL.FTZ R78, R88.reuse, R78 ;  /* 0x0000004e584e7220 */ /* 0x040fe20000410000 */
[----:B------:R-:W-:Y:S06]  /*11bf0*/  FMUL.FTZ R79, R88, R79 ;  /* 0x0000004f584f7220 */ /* 0x000fec0000410000 */
[----:B------:R-:W3:Y:S01]  /*11c00*/  MUFU.EX2 R98, R98 ;  /* 0x0000006200627308 */ /* 0x000ee20000000800 */
[----:B----4-:R-:W-:Y:S01]  /*11c10*/  F2FP.F16.F32.PACK_AB R8, R101, R104 ;  /* 0x000000686508723e */ /* 0x010fe200000000ff */
[----:B------:R-:W-:Y:S01]  /*11c20*/  FFMA.FTZ R104, R25, UR4, -R103 ;  /* 0x0000000419687c23 */ /* 0x000fe20008010867 */
[----:B------:R-:W-:Y:S07]  /*11c30*/  FADD.FTZ R140, R101, R140 ;  /* 0x0000008c658c7221 */ /* 0x000fee0000010000 */
[----:B------:R-:W-:Y:S10]  /*11c40*/  MUFU.EX2 R102, R102 ;  /* 0x0000006600667308 */ /* 0x000ff40000000800 */
[----:B------:R-:W4:Y:S01]  /*11c50*/  MUFU.EX2 R89, R89 ;  /* 0x0000005900597308 */ /* 0x000f220000000800 */
[----:B---3--:R-:W-:Y:S01]  /*11c60*/  F2FP.F16.F32.PACK_AB R9, R98, R99 ;  /* 0x000000636209723e */ /* 0x008fe200000000ff */
[----:B------:R-:W-:Y:S01]  /*11c70*/  FFMA.FTZ R99, R88, R139, R99 ;  /* 0x0000008b58637223 */ /* 0x000fe20000010063 */
[--C-:B------:R-:W-:Y:S03]  /*11c80*/  FFMA.FTZ R88, R30, UR4, -R96.reuse ;  /* 0x000000041e587c23 */ /* 0x100fe60008010860 */
[----:B------:R-:W-:Y:S01]  /*11c90*/  FADD.FTZ R99, R98, R99 ;  /* 0x0000006362637221 */ /* 0x000fe20000010000 */
[--C-:B------:R-:W-:Y:S01]  /*11ca0*/  FFMA.FTZ R98, R31, UR4, -R96.reuse ;  /* 0x000000041f627c23 */ /* 0x100fe20008010860 */
[----:B------:R-:W-:Y:S02]  /*11cb0*/  FFMA.FTZ R31, R34, UR4, -R96 ;  /* 0x00000004221f7c23 */ /* 0x000fe40008010860 */
[----:B------:R-:W-:Y:S01]  /*11cc0*/  MUFU.EX2 R101, R104 ;  /* 0x0000006800657308 */ /* 0x000fe20000000800 */
[C---:B----4-:R-:W-:Y:S09]  /*11cd0*/  F2FP.F16.F32.PACK_AB R11, R89.reuse, R102 ;  /* 0x00000066590b723e */ /* 0x050ff200000000ff */
[----:B------:R-:W-:Y:S01]  /*11ce0*/  MUFU.EX2 R26, R26 ;  /* 0x0000001a001a7308 */ /* 0x000fe20000000800 */
[----:B------:R-:W-:Y:S04]  /*11cf0*/  FADD.FTZ R102, R102, R99 ;  /* 0x0000006366667221 */ /* 0x000fe80000010000 */
[----:B------:R-:W-:Y:S01]  /*11d00*/  FADD.FTZ R102, R89, R102 ;  /* 0x0000006659667221 */ /* 0x000fe20000010000 */
[C---:B-1----:R-:W-:Y:S04]  /*11d10*/  HMMA.16816.F32 R4, R8.reuse, R92, R4 ;  /* 0x0000005c0804723c */ /* 0x042fe80000001804 */
[----:B------:R-:W-:Y:S01]  /*11d20*/  MUFU.EX2 R27, R27 ;  /* 0x0000001b001b7308 */ /* 0x000fe20000000800 */
[--C-:B------:R-:W-:Y:S01]  /*11d30*/  FFMA.FTZ R92, R13, UR4, -R103.reuse ;  /* 0x000000040d5c7c23 */ /* 0x100fe20008010867 */
[--C-:B------:R-:W-:Y:S01]  /*11d40*/  FFMA.FTZ R93, R16, UR4, -R103.reuse ;  /* 0x00000004105d7c23 */ /* 0x100fe20008010867 */
[--C-:B------:R-:W-:Y:S01]  /*11d50*/  FFMA.FTZ R16, R21, UR4, -R103.reuse ;  /* 0x0000000415107c23 */ /* 0x100fe20008010867 */
[C---:B------:R-:W-:Y:S06]  /*11d60*/  HMMA.16816.F32 R36, R8.reuse, R94, R36 ;  /* 0x0000005e0824723c */ /* 0x040fec0000001824 */
[----:B------:R-:W-:Y:S01]  /*11d70*/  MUFU.EX2 R88, R88 ;  /* 0x0000005800587308 */ /* 0x000fe20000000800 */
[--C-:B------:R-:W-:Y:S01]  /*11d80*/  FFMA.FTZ R94, R12, UR4, -R103.reuse ;  /* 0x000000040c5e7c23 */ /* 0x100fe20008010867 */
[--C-:B------:R-:W-:Y:S01]  /*11d90*/  FFMA.FTZ R95, R14, UR4, -R96.reuse ;  /* 0x000000040e5f7c23 */ /* 0x100fe20008010860 */
[----:B------:R-:W-:Y:S01]  /*11da0*/  FFMA.FTZ R21, R29, UR4, -R103 ;  /* 0x000000041d157c23 */ /* 0x000fe20008010867 */
[----:B------:R-:W-:Y:S01]  /*11db0*/  LDSM.16.MT88.4 R12, [R113+0x6400] ;  /* 0x00640000710c783b */ /* 0x000fe20000004200 */
[----:B------:R-:W-:Y:S01]  /*11dc0*/  FFMA.FTZ R29, R23, UR4, -R96 ;  /* 0x00000004171d7c23 */ /* 0x000fe20008010860 */
[C---:B--2---:R-:W-:Y:S04]  /*11dd0*/  HMMA.16816.F32 R40, R8.reuse, R80, R40 ;  /* 0x000000500828723c */ /* 0x044fe80000001828 */
[----:B------:R-:W-:Y:S01]  /*11de0*/  MUFU.EX2 R24, R16 ;  /* 0x0000001000187308 */ /* 0x000fe20000000800 */
[----:B------:R-:W-:Y:S01]  /*11df0*/  FADD.FTZ R23, R97, R140 ;  /* 0x0000008c61177221 */ /* 0x000fe20000010000 */
[----:B------:R-:W-:Y:S03]  /*11e00*/  MOV R89, R0 ;  /* 0x0000000000597202 */ /* 0x000fe60000000f00 */
[----:B------:R-:W-:Y:S01]  /*11e10*/  FADD.FTZ R23, R90, R23 ;  /* 0x000000175a177221 */ /* 0x000fe20000010000 */
[C---:B------:R-:W-:Y:S01]  /*11e20*/  HMMA.16816.F32 R44, R8.reuse, R82, R44 ;  /* 0x00000052082c723c */ /* 0x040fe2000000182c */
[----:B------:R-:W1:Y:S03]  /*11e30*/  LDSM.16.MT88.4 R80, [R113+0x7000] ;  /* 0x007000007150783b */ /* 0x000e660000004200 */
[----:B------:R-:W-:Y:S10]  /*11e40*/  MUFU.EX2 R97, R21 ;  /* 0x0000001500617308 */ /* 0x000ff40000000800 */
[----:B------:R-:W-:Y:S10]  /*11e50*/  MUFU.EX2 R94, R94 ;  /* 0x0000005e005e7308 */ /* 0x000ff40000000800 */
[----:B------:R-:W-:Y:S10]  /*11e60*/  MUFU.EX2 R95, R95 ;  /* 0x0000005f005f7308 */ /* 0x000ff40000000800 */
[----:B------:R-:W-:Y:S10]  /*11e70*/  MUFU.EX2 R93, R93 ;  /* 0x0000005d005d7308 */ /* 0x000ff40000000800 */
[----:B------:R-:W-:Y:S01]  /*11e80*/  MUFU.EX2 R29, R29 ;  /* 0x0000001d001d7308 */ /* 0x000fe20000000800 */
[C---:B-1----:R-:W-:Y:S09]  /*11e90*/  HMMA.16816.F32 R48, R8.reuse, R80, R48 ;  /* 0x000000500830723c */ /* 0x042ff20000001830 */
[----:B------:R-:W-:Y:S01]  /*11ea0*/  MUFU.EX2 R33, R33 ;  /* 0x0000002100217308 */ /* 0x000fe20000000800 */
[C---:B------:R-:W-:Y:S01]  /*11eb0*/  HMMA.16816.F32 R52, R8.reuse, R82, R52 ;  /* 0x000000520834723c */ /* 0x040fe20000001834 */
[----:B------:R-:W1:Y:S08]  /*11ec0*/  LDSM.16.MT88.4 R80, [R100+0x7000] ;  /* 0x007000006450783b */ /* 0x000e700000004200 */
[----:B------:R-:W-:Y:S01]  /*11ed0*/  MUFU.EX2 R31, R31 ;  /* 0x0000001f001f7308 */ /* 0x000fe20000000800 */
[C---:B-1----:R-:W-:Y:S08]  /*11ee0*/  HMMA.16816.F32 R56, R8.reuse, R80, R56 ;  /* 0x000000500838723c */ /* 0x042ff00000001838 */
[C---:B------:R-:W-:Y:S01]  /*11ef0*/  HMMA.16816.F32 R60, R8.reuse, R82, R60 ;  /* 0x00000052083c723c */ /* 0x040fe2000000183c */
[----:B------:R-:W1:Y:S07]  /*11f00*/  LDSM.16.MT88.4 R80, [R113+0x8000] ;  /* 0x008000007150783b */ /* 0x000e6e0000004200 */
[C---:B-1----:R-:W-:Y:S08]  /*11f10*/  HMMA.16816.F32 R64, R8.reuse, R80, R64 ;  /* 0x000000500840723c */ /* 0x042ff00000001840 */
[C---:B------:R-:W-:Y:S01]  /*11f20*/  HMMA.16816.F32 R68, R8.reuse, R82, R68 ;  /* 0x000000520844723c */ /* 0x040fe20000001844 */
[----:B------:R-:W1:Y:S07]  /*11f30*/  LDSM.16.MT88.4 R80, [R100+0x8000] ;  /* 0x008000006450783b */ /* 0x000e6e0000004200 */
[C---:B-1----:R-:W-:Y:S01]  /*11f40*/  HMMA.16816.F32 R72, R8.reuse, R80, R72 ;  /* 0x000000500848723c */ /* 0x042fe20000001848 */
[----:B------:R1:W2:Y:S07]  /*11f50*/  MUFU.EX2 R81, R92 ;  /* 0x0000005c00517308 */ /* 0x0002ae0000000800 */
[----:B------:R-:W-:Y:S03]  /*11f60*/  HMMA.16816.F32 R76, R8, R82, R76 ;  /* 0x00000052084c723c */ /* 0x000fe6000000184c */
[----:B------:R3:W4:Y:S01]  /*11f70*/  MUFU.EX2 R80, R91 ;  /* 0x0000005b00507308 */ /* 0x0007220000000800 */
[--C-:B------:R-:W-:Y:S01]  /*11f80*/  FFMA.FTZ R82, R18, UR4, -R96.reuse ;  /* 0x0000000412527c23 */ /* 0x100fe20008010860 */
[--C-:B------:R-:W-:Y:S08]  /*11f90*/  FFMA.FTZ R83, R32, UR4, -R103.reuse ;  /* 0x0000000420537c23 */ /* 0x100ff00008010867 */
[----:B------:R-:W5:Y:S01]  /*11fa0*/  MUFU.EX2 R82, R82 ;  /* 0x0000005200527308 */ /* 0x000f620000000800 */
[--C-:B-1----:R-:W-:Y:S01]  /*11fb0*/  FFMA.FTZ R92, R17, UR4, -R103.reuse ;  /* 0x00000004115c7c23 */ /* 0x102fe20008010867 */
[----:B--2---:R-:W-:Y:S01]  /*11fc0*/  F2FP.F16.F32.PACK_AB R8, R81, R94 ;  /* 0x0000005e5108723e */ /* 0x004fe200000000ff */
[--C-:B------:R-:W-:Y:S01]  /*11fd0*/  FFMA.FTZ R17, R20, UR4, -R103.reuse ;  /* 0x0000000414117c23 */ /* 0x100fe20008010867 */
[----:B------:R-:W-:Y:S01]  /*11fe0*/  FFMA.FTZ R20, R28, UR4, -R103 ;  /* 0x000000041c147c23 */ /* 0x000fe20008010867 */
[--C-:B------:R-:W-:Y:S01]  /*11ff0*/  FFMA.FTZ R28, R22, UR4, -R96.reuse ;  /* 0x00000004161c7c23 */ /* 0x100fe20008010860 */
[----:B------:R-:W-:Y:S04]  /*12000*/  FADD.FTZ R94, R94, R23 ;  /* 0x000000175e5e7221 */ /* 0x000fe80000010000 */
[----:B------:R-:W1:Y:S01]  /*12010*/  MUFU.EX2 R92, R92 ;  /* 0x0000005c005c7308 */ /* 0x000e620000000800 */
[----:B---3--:R-:W-:Y:S01]  /*12020*/  FFMA.FTZ R91, R19, UR4, -R96 ;  /* 0x00000004135b7c23 */ /* 0x008fe20008010860 */
[C---:B----4-:R-:W-:Y:S01]  /*12030*/  F2FP.F16.F32.PACK_AB R9, R80.reuse, R95 ;  /* 0x0000005f5009723e */ /* 0x050fe200000000ff */
[----:B------:R-:W-:Y:S01]  /*12040*/  FADD.FTZ R94, R81, R94 ;  /* 0x0000005e515e7221 */ /* 0x000fe20000010000 */
[----:B------:R-:W-:Y:S01]  /*12050*/  FADD.FTZ R95, R95, R102 ;  /* 0x000000665f5f7221 */ /* 0x000fe20000010000 */
[----:B------:R-:W-:Y:S05]  /*12060*/  FFMA.FTZ R96, R35, UR4, -R96 ;  /* 0x0000000423607c23 */ /* 0x000fea0008010860 */
[----:B------:R-:W2:Y:S01]  /*12070*/  MUFU.EX2 R91, R91 ;  /* 0x0000005b005b7308 */ /* 0x000ea20000000800 */
[----:B------:R-:W-:Y:S04]  /*12080*/  FADD.FTZ R95, R80, R95 ;  /* 0x0000005f505f7221 */ /* 0x000fe80000010000 */
[----:B-----5:R-:W-:Y:S05]  /*12090*/  FADD.FTZ R90, R82, R95 ;  /* 0x0000005f525a7221 */ /* 0x020fea0000010000 */
[----:B------:R3:W4:Y:S01]  /*120a0*/  MUFU.EX2 R25, R17 ;  /* 0x0000001100197308 */ /* 0x0007220000000800 */
[C---:B-1----:R-:W-:Y:S01]  /*120b0*/  F2FP.F16.F32.PACK_AB R10, R92.reuse, R93 ;  /* 0x0000005d5c0a723e */ /* 0x042fe200000000ff */
[----:B------:R-:W-:Y:S04]  /*120c0*/  FADD.FTZ R93, R93, R94 ;  /* 0x0000005e5d5d7221 */ /* 0x000fe80000010000 */
[----:B------:R-:W-:Y:S04]  /*120d0*/  FADD.FTZ R92, R92, R93 ;  /* 0x0000005d5c5c7221 */ /* 0x000fe80000010000 */
[----:B------:R-:W1:Y:S01]  /*120e0*/  MUFU.EX2 R28, R28 ;  /* 0x0000001c001c7308 */ /* 0x000e620000000800 */
[C---:B--2---:R-:W-:Y:S01]  /*120f0*/  F2FP.F16.F32.PACK_AB R11, R91.reuse, R82 ;  /* 0x000000525b0b723e */ /* 0x044fe200000000ff */
[----:B------:R-:W-:Y:S06]  /*12100*/  FADD.FTZ R91, R91, R90 ;  /* 0x0000005a5b5b7221 */ /* 0x000fec0000010000 */
[C---:B------:R-:W-:Y:S01]  /*12110*/  HMMA.16816.F32 R4, R8.reuse, R12, R4 ;  /* 0x0000000c0804723c */ /* 0x040fe20000001804 */
[----:B---3--:R-:W-:Y:S01]  /*12120*/  LDSM.16.MT88.4 R16, [R100+0x6800] ;  /* 0x006800006410783b */ /* 0x008fe20000004200 */
[----:B------:R2:W-:Y:S06]  /*12130*/  MUFU.EX2 R34, R20 ;  /* 0x0000001400227308 */ /* 0x0005ec0000000800 */
[C---:B------:R-:W-:Y:S01]  /*12140*/  HMMA.16816.F32 R36, R8.reuse, R14, R36 ;  /* 0x0000000e0824723c */ /* 0x040fe20000001824 */
[----:B------:R-:W3:Y:S03]  /*12150*/  LDSM.16.MT88.4 R12, [R100+0x6400] ;  /* 0x00640000640c783b */ /* 0x000ee60000004200 */
[----:B------:R-:W-:Y:S10]  /*12160*/  MUFU.EX2 R30, R83 ;  /* 0x00000053001e7308 */ /* 0x000ff40000000800 */
[----:B------:R-:W5:Y:S01]  /*12170*/  MUFU.EX2 R32, R105 ;  /* 0x0000006900207308 */ /* 0x000f620000000800 */
[----:B--2---:R-:W-:Y:S09]  /*12180*/  LDSM.16.MT88.4 R20, [R100+0x6c00] ;  /* 0x006c00006414783b */ /* 0x004ff20000004200 */
[----:B------:R-:W2:Y:S10]  /*12190*/  MUFU.EX2 R35, R98 ;  /* 0x0000006200237308 */ /* 0x000eb40000000800 */
[----:B------:R-:W2:Y:S01]  /*121a0*/  MUFU.EX2 R96, R96 ;  /* 0x0000006000607308 */ /* 0x000ea20000000800 */
        /* <DEDUP_REMOVED lines=14> */
[----:B------:R-:W3:Y:S02]  /*12290*/  LDSM.16.MT88.4 R12, [R113+0x6800] ;  /* 0x00680000710c783b */ /* 0x000ee40000004200 */
[----:B----4-:R-:W-:Y:S02]  /*122a0*/  F2FP.F16.F32.PACK_AB R8, R24, R25 ;  /* 0x000000191808723e */ /* 0x010fe400000000ff */
[----:B-1----:R-:W-:Y:S01]  /*122b0*/  F2FP.F16.F32.PACK_AB R9, R29, R28 ;  /* 0x0000001c1d09723e */ /* 0x002fe200000000ff */
[----:B------:R-:W-:Y:S01]  /*122c0*/  FADD.FTZ R28, R28, R91 ;  /* 0x0000005b1c1c7221 */ /* 0x000fe20000010000 */
[----:B-----5:R-:W-:Y:S02]  /*122d0*/  F2FP.F16.F32.PACK_AB R10, R101, R32 ;  /* 0x00000020650a723e */ /* 0x020fe400000000ff */
[----:B------:R-:W-:Y:S01]  /*122e0*/  F2FP.F16.F32.PACK_AB R11, R27, R26 ;  /* 0x0000001a1b0b723e */ /* 0x000fe200000000ff */
[----:B------:R-:W-:Y:S01]  /*122f0*/  FADD.FTZ R29, R29, R28 ;  /* 0x0000001c1d1d7221 */ /* 0x000fe20000010000 */
[----:B------:R-:W-:Y:S03]  /*12300*/  MOV R91, R2 ;  /* 0x00000002005b7202 */ /* 0x000fe60000000f00 */
[----:B------:R-:W-:Y:S04]  /*12310*/  FADD.FTZ R26, R26, R29 ;  /* 0x0000001d1a1a7221 */ /* 0x000fe80000010000 */
[----:B------:R-:W-:Y:S01]  /*12320*/  FADD.FTZ R27, R27, R26 ;  /* 0x0000001a1b1b7221 */ /* 0x000fe20000010000 */
[C---:B---3--:R-:W-:Y:S08]  /*12330*/  HMMA.16816.F32 R4, R8.reuse, R12, R4 ;  /* 0x0000000c0804723c */ /* 0x048ff00000001804 */
[C---:B------:R-:W-:Y:S01]  /*12340*/  HMMA.16816.F32 R36, R8.reuse, R14, R36 ;  /* 0x0000000e0824723c */ /* 0x040fe20000001824 */
[----:B------:R-:W1:Y:S07]  /*12350*/  LDSM.16.MT88.4 R12, [R113+0x7800] ;  /* 0x00780000710c783b */ /* 0x000e6e0000004200 */
[C---:B------:R-:W-:Y:S08]  /*12360*/  HMMA.16816.F32 R40, R8.reuse, R16, R40 ;  /* 0x000000100828723c */ /* 0x040ff00000001828 */
        /* <DEDUP_REMOVED lines=13> */
[----:B------:R-:W-:Y:S02]  /*12440*/  LDSM.16.MT88.4 R16, [R100+0x7c00] ;  /* 0x007c00006410783b */ /* 0x000fe40000004200 */
[----:B------:R-:W-:Y:S02]  /*12450*/  F2FP.F16.F32.PACK_AB R8, R97, R34 ;  /* 0x000000226108723e */ /* 0x000fe400000000ff */
[----:B--2---:R-:W-:Y:S02]  /*12460*/  F2FP.F16.F32.PACK_AB R9, R35, R88 ;  /* 0x000000582309723e */ /* 0x004fe400000000ff */
[----:B------:R-:W-:Y:S02]  /*12470*/  F2FP.F16.F32.PACK_AB R10, R33, R30 ;  /* 0x0000001e210a723e */ /* 0x000fe400000000ff */
[----:B------:R-:W-:Y:S07]  /*12480*/  F2FP.F16.F32.PACK_AB R11, R96, R31 ;  /* 0x0000001f600b723e */ /* 0x000fee00000000ff */
[C---:B-1----:R-:W-:Y:S01]  /*12490*/  HMMA.16816.F32 R80, R8.reuse, R12, R4 ;  /* 0x0000000c0850723c */ /* 0x042fe20000001804 */
[----:B------:R-:W1:Y:S07]  /*124a0*/  LDSM.16.MT88.4 R4, [R113+0x7c00] ;  /* 0x007c00007104783b */ /* 0x000e6e0000004200 */
[C---:B------:R-:W-:Y:S01]  /*124b0*/  HMMA.16816.F32 R36, R8.reuse, R14, R36 ;  /* 0x0000000e0824723c */ /* 0x040fe20000001824 */
[----:B------:R-:W2:Y:S07]  /*124c0*/  LDSM.16.MT88.4 R12, [R113+0x8c00] ;  /* 0x008c0000710c783b */ /* 0x000eae0000004200 */
[C---:B------:R-:W-:Y:S08]  /*124d0*/  HMMA.16816.F32 R40, R8.reuse, R20, R40 ;  /* 0x000000140828723c */ /* 0x040ff00000001828 */
[C---:B------:R-:W-:Y:S01]  /*124e0*/  HMMA.16816.F32 R44, R8.reuse, R22, R44 ;  /* 0x00000016082c723c */ /* 0x040fe2000000182c */
[----:B------:R-:W3:Y:S07]  /*124f0*/  LDSM.16.MT88.4 R20, [R100+0x8c00] ;  /* 0x008c00006414783b */ /* 0x000eee0000004200 */
        /* <DEDUP_REMOVED lines=16> */
[C---:B--2---:R-:W-:Y:S08]  /*12600*/  HMMA.16816.F32 R64, R8.reuse, R12, R64 ;  /* 0x0000000c0840723c */ /* 0x044ff00000001840 */
[C---:B------:R-:W-:Y:S08]  /*12610*/  HMMA.16816.F32 R68, R8.reuse, R14, R68 ;  /* 0x0000000e0844723c */ /* 0x040ff00000001844 */
[C---:B---3--:R-:W-:Y:S08]  /*12620*/  HMMA.16816.F32 R72, R8.reuse, R20, R72 ;  /* 0x000000140848723c */ /* 0x048ff00000001848 */
[----:B------:R-:W-:Y:S01]  /*12630*/  HMMA.16816.F32 R76, R8, R22, R76 ;  /* 0x00000016084c723c */ /* 0x000fe2000000184c */
[----:B------:R-:W-:Y:S08]  /*12640*/  @!UPT UIADD3 URZ, UPT, UPT, URZ, URZ, URZ ;  /* 0x000000fffffff290 */ /* 0x000ff0000fffe0ff */
[----:B------:R-:W-:Y:S11]  /*12650*/  @P0 BRA `(.L_x_4697) ;  /* 0xffffffd400ec0947 */ /* 0x000ff6000383ffff */
.L_x_4693:
[----:B------:R-:W1:Y:S01]  /*12660*/  SHFL.BFLY PT, R13, R140, 0x2, 0x1f ;  /* 0x0c401f008c0d7f89 */ /* 0x000e6200000e0000 */
[----:B------:R-:W2:Y:S01]  /*12670*/  S2UR UR4, SR_CgaCtaId ;  /* 0x00000000000479c3 */ /* 0x000ea20000008800 */
[----:B------:R-:W-:Y:S01]  /*12680*/  UMOV UR5, 0x400 ;  /* 0x0000040000057882 */ /* 0x000fe20000000000 */
[----:B------:R-:W-:Y:S01]  /*12690*/  ISETP.NE.AND P1, PT, R124, -0x1, PT ;  /* 0xffffffff7c00780c */ /* 0x000fe20003f25270 */
[----:B------:R-:W3:Y:S01]  /*126a0*/  SHFL.BFLY PT, R12, R139, 0x2, 0x1f ;  /* 0x0c401f008b0c7f89 */ /* 0x000ee200000e0000 */
[----:B------:R-:W4:Y:S01]  /*126b0*/  LDCU.64 UR8, c[0x0][0x408] ;  /* 0x00008100ff0877ac */ /* 0x000f220008000a00 */
[----:B------:R-:W-:Y:S01]  /*126c0*/  BSSY.RECONVERGENT B0, `(.L_x_4698) ;  /* 0x00000ad000007945 */ /* 0x000fe20003800200 */
[----:B------:R-:W5:Y:S09]  /*126d0*/  S2R R5, SR_TID.X ;  /* 0x0000000000057919 */ /* 0x000f720000002100 */
[----:B------:R-:W4:Y:S01]  /*126e0*/  @P1 LDC.64 R14, c[0x0][0x408] ;  /* 0x00010200ff0e1b82 */ /* 0x000f220000000a00 */
        /* <DEDUP_REMOVED lines=13> */
[----:B------:R-:W-:Y:S02]  /*127c0*/  LOP3.LUT R13, R10, 0x18, R5, 0xf8, !PT ;  /* 0x000000180a0d7812 */ /* 0x000fe400078ef805 */
[----:B------:R-:W-:Y:S01]  /*127d0*/  SHF.L.U32 R10, R5, 0x2, RZ ;  /* 0x00000002050a7819 */ /* 0x000fe200000006ff */
[----:B--2---:R-:W-:Y:S01]  /*127e0*/  FADD.FTZ R7, R12, R7 ;  /* 0x000000070c077221 */ /* 0x004fe20000010000 */
[----:B------:R-:W1:Y:S01]  /*127f0*/  MUFU.RCP R11, R8 ;  /* 0x00000008000b7308 */ /* 0x000e620000001000 */
[----:B------:R-:W-:Y:S01]  /*12800*/  FSETP.NE.FTZ.AND P5, PT, R8, RZ, PT ;  /* 0x000000ff0800720b */ /* 0x000fe20003fb5000 */
[----:B------:R-:W2:Y:S01]  /*12810*/  LDC.U8 R12, c[0x0][0x548] ;  /* 0x00015200ff0c7b82 */ /* 0x000ea20000000000 */
[----:B------:R-:W-:-:S02]  /*12820*/  IADD3 R4, PT, PT, R13, R6, R4 ;  /* 0x000000060d047210 */ /* 0x000fc40007ffe004 */
[----:B------:R-:W-:Y:S02]  /*12830*/  FSETP.NE.FTZ.AND P4, PT, R7, RZ, PT ;  /* 0x000000ff0700720b */ /* 0x000fe40003f95000 */
[----:B------:R-:W-:Y:S01]  /*12840*/  LOP3.LUT R6, R5, 0x8, RZ, 0xc0, !PT ;  /* 0x0000000805067812 */ /* 0x000fe200078ec0ff */
[----:B------:R-:W3:Y:S01]  /*12850*/  MUFU.RCP R9, R7 ;  /* 0x0000000700097308 */ /* 0x000ee20000001000 */
[----:B------:R-:W-:Y:S02]  /*12860*/  LEA R13, R4, UR4, 0x1 ;  /* 0x00000004040d7c11 */ /* 0x000fe4000f8e08ff */
[----:B------:R-:W-:Y:S02]  /*12870*/  LOP3.LUT R10, R10, 0x40, RZ, 0xc0, !PT ;  /* 0x000000400a0a7812 */ /* 0x000fe400078ec0ff */
[----:B------:R-:W-:Y:S01]  /*12880*/  ISETP.NE.AND P2, PT, R3, RZ, PT ;  /* 0x000000ff0300720c */ /* 0x000fe20003f45270 */
[----:B------:R-:W-:Y:S01]  /*12890*/  IMAD R17, R6, -0x4, R13 ;  /* 0xfffffffc06117824 */ /* 0x000fe200078e020d */
[-C--:B------:R-:W-:Y:S01]  /*128a0*/  IADD3 R19, PT, PT, R13, -R10.reuse, RZ ;  /* 0x8000000a0d137210 */ /* 0x080fe20007ffe0ff */
[----:B------:R-:W5:Y:S01]  /*128b0*/  LDC R6, c[0x0][0x434] ;  /* 0x00010d00ff067b82 */ /* 0x000f620000000800 */
[----:B-1----:R-:W-:Y:S01]  /*128c0*/  FSEL R11, R11, 1, P5 ;  /* 0x3f8000000b0b7808 */ /* 0x002fe20002800000 */
[----:B------:R-:W1:Y:S01]  /*128d0*/  @P4 MUFU.LG2 R7, R7 ;  /* 0x0000000700074308 */ /* 0x000e620000000c00 */
[----:B------:R-:W-:-:S02]  /*128e0*/  IADD3 R21, PT, PT, R17, -R10, RZ ;  /* 0x8000000a11157210 */ /* 0x000fc40007ffe0ff */
[----:B------:R-:W-:Y:S01]  /*128f0*/  MOV R3, 0x7f800000 ;  /* 0x7f80000000037802 */ /* 0x000fe20000000f00 */
[C---:B------:R-:W-:Y:S01]  /*12900*/  FMUL.FTZ R80, R11.reuse, R80 ;  /* 0x000000500b507220 */ /* 0x040fe20000410000 */
[C---:B------:R-:W-:Y:S01]  /*12910*/  FMUL.FTZ R81, R11.reuse, R81 ;  /* 0x000000510b517220 */ /* 0x040fe20000410000 */
[----:B------:R-:W-:Y:S01]  /*12920*/  FMUL.FTZ R36, R11, R36 ;  /* 0x000000240b247220 */ /* 0x000fe20000410000 */
[----:B---3--:R-:W-:Y:S01]  /*12930*/  FSEL R9, R9, 1, P4 ;  /* 0x3f80000009097808 */ /* 0x008fe20002000000 */
        /* <DEDUP_REMOVED lines=9> */
[----:B------:R-:W-:Y:S01]  /*129d0*/  FMUL.FTZ R43, R9, R43 ;  /* 0x0000002b092b7220 */ /* 0x000fe20000410000 */
[----:B------:R-:W-:Y:S01]  /*129e0*/  FMUL.FTZ R45, R11, R45 ;  /* 0x0000002d0b2d7220 */ /* 0x000fe20000410000 */
[C---:B------:R-:W-:Y:S01]  /*129f0*/  FMUL.FTZ R46, R9.reuse, R46 ;  /* 0x0000002e092e7220 */ /* 0x040fe20000410000 */
        /* <DEDUP_REMOVED lines=9> */
[----:B------:R-:W-:Y:S01]  /*12a90*/  F2FP.F16.F32.PACK_AB R80, R81, R80 ;  /* 0x000000505150723e */ /* 0x000fe200000000ff */
[----:B------:R-:W-:Y:S01]  /*12aa0*/  FMUL.FTZ R56, R11, R56 ;  /* 0x000000380b387220 */ /* 0x000fe20000410000 */
[----:B------:R-:W-:Y:S01]  /*12ab0*/  F2FP.F16.F32.PACK_AB R82, R83, R82 ;  /* 0x000000525352723e */ /* 0x000fe200000000ff */
        /* <DEDUP_REMOVED lines=24> */
[C---:B------:R-:W-:Y:S01]  /*12c40*/  FMUL.FTZ R73, R11.reuse, R73 ;  /* 0x000000490b497220 */ /* 0x040fe20000410000 */
[----:B------:R-:W-:Y:S01]  /*12c50*/  FMUL.FTZ R76, R11, R76 ;  /* 0x0000004c0b4c7220 */ /* 0x000fe20000410000 */
[C---:B------:R-:W-:Y:S01]  /*12c60*/  FMUL.FTZ R74, R9.reuse, R74 ;  /* 0x0000004a094a7220 */ /* 0x040fe20000410000 */
[C---:B------:R-:W-:Y:S01]  /*12c70*/  FMUL.FTZ R75, R9.reuse, R75 ;  /* 0x0000004b094b7220 */ /* 0x040fe20000410000 */
[----:B------:R-:W-:Y:S01]  /*12c80*/  FMUL.FTZ R78, R9, R78 ;  /* 0x0000004e094e7220 */ /* 0x000fe20000410000 */
[----:B------:R-:W-:Y:S01]  /*12c90*/  F2FP.F16.F32.PACK_AB R52, R53, R52 ;  /* 0x000000343534723e */ /* 0x000fe200000000ff */
[----:B------:R-:W-:Y:S01]  /*12ca0*/  STS [R13], R80 ;  /* 0x000000500d007388 */ /* 0x000fe20000000800 */
[----:B------:R-:W-:Y:S01]  /*12cb0*/  F2FP.F16.F32.PACK_AB R54, R55, R54 ;  /* 0x000000363736723e */ /* 0x000fe200000000ff */
[----:B------:R-:W-:Y:S01]  /*12cc0*/  FMUL.FTZ R11, R11, R77 ;  /* 0x0000004d0b0b7220 */ /* 0x000fe20000410000 */
[----:B------:R-:W-:Y:S01]  /*12cd0*/  FMUL.FTZ R9, R9, R79 ;  /* 0x0000004f09097220 */ /* 0x000fe20000410000 */
[----:B------:R-:W-:Y:S01]  /*12ce0*/  STS [R13+0x200], R82 ;  /* 0x000200520d007388 */ /* 0x000fe20000000800 */
        /* <DEDUP_REMOVED lines=26> */
[----:B------:R-:W2:Y:S02]  /*12e90*/  @!P3 LDC R4, c[0x0][0x3e0] ;  /* 0x0000f800ff04bb82 */ /* 0x000ea40000000800 */
[----:B------:R-:W-:Y:S04]  /*12ea0*/  STS [R17+0x1210], R54 ;  /* 0x0012103611007388 */ /* 0x000fe80000000800 */
[----:B------:R-:W-:Y:S02]  /*12eb0*/  STS [R19+0x1020], R56 ;  /* 0x0010203813007388 */ /* 0x000fe40000000800 */
[----:B------:R-:W5:Y:S02]  /*12ec0*/  @P3 LDC R23, c[0x0][0x454] ;  /* 0x00011500ff173b82 */ /* 0x000f640000000800 */
        /* <DEDUP_REMOVED lines=11> */
[----:B----4-:R-:W4:Y:S08]  /*12f80*/  @P4 LDC R13, c[0x0][0x458] ;  /* 0x00011600ff0d4b82 */ /* 0x010f300000000800 */
[----:B------:R-:W-:Y:S08]  /*12f90*/  BAR.SYNC.DEFER_BLOCKING 0x0 ;  /* 0x0000000000007b1d */ /* 0x000ff00000010000 */
[----:B---3--:R-:W3:Y:S01]  /*12fa0*/  @P5 LDC R17, c[0x0][0x458] ;  /* 0x00011600ff115b82 */ /* 0x008ee20000000800 */
[----:B-1----:R-:W-:-:S04]  /*12fb0*/  @!P1 IMAD.WIDE.U32 R18, R125, R10, RZ ;  /* 0x0000000a7d129225 */ /* 0x002fc800078e00ff */
[C---:B------:R-:W-:Y:S02]  /*12fc0*/  @!P1 IMAD R11, R125.reuse, R11, R19 ;  /* 0x0000000b7d0b9224 */ /* 0x040fe400078e0213 */
[C---:B--2---:R-:W-:Y:S01]  /*12fd0*/  @P1 IMAD.WIDE.U32 R20, R124.reuse, R14, RZ ;  /* 0x0000000e7c141225 */ /* 0x044fe200078e00ff */
[----:B------:R1:W2:Y:S03]  /*12fe0*/  LDS.128 R24, [R133+0x800] ;  /* 0x0008000085187984 */ /* 0x0002a60000000c00 */
[----:B------:R-:W-:Y:S02]  /*12ff0*/  @P1 IMAD R11, R124, R15, R21 ;  /* 0x0000000f7c0b1224 */ /* 0x000fe400078e0215 */
[----:B------:R-:W-:Y:S01]  /*13000*/  @P5 FMUL.FTZ R15, R8, 0.69314718246459960938 ;  /* 0x3f317218080f5820 */ /* 0x000fe20000410000 */
[C---:B------:R-:W-:Y:S01]  /*13010*/  @!P3 IMAD R9, R125.reuse, R4, R130 ;  /* 0x000000047d09b224 */ /* 0x040fe200078e0282 */
[----:B------:R-:W-:Y:S01]  /*13020*/  MOV R4, 0x7f800000 ;  /* 0x7f80000000047802 */ /* 0x000fe20000000f00 */
[----:B-----5:R-:W-:-:S02]  /*13030*/  @!P0 IMAD R124, R125, R6, RZ ;  /* 0x000000067d7c8224 */ /* 0x020fc400078e02ff */
[----:B----4-:R-:W-:Y:S01]  /*13040*/  @P4 FFMA.FTZ R4, R0, R13, R7 ;  /* 0x0000000d00044223 */ /* 0x010fe20000010007 */
[----:B------:R-:W-:Y:S02]  /*13050*/  @!P3 IMAD R9, R9, R6, RZ ;  /* 0x000000060909b224 */ /* 0x000fe400078e02ff */
[----:B---3--:R-:W-:Y:S01]  /*13060*/  @P5 FFMA.FTZ R3, R2, R17, R15 ;  /* 0x0000001102035223 */ /* 0x008fe2000001000f */
[----:B------:R-:W-:Y:S01]  /*13070*/  @P3 IMAD R9, R130, R23, R124 ;  /* 0x0000001782093224 */ /* 0x000fe200078e027c */
[----:B------:R-:W-:Y:S01]  /*13080*/  SHF.R.U32.HI R0, RZ, 0x2, R5 ;  /* 0x00000002ff007819 */ /* 0x000fe20000011605 */
[----:B-12---:R-:W-:Y:S06]  /*13090*/  @P2 BRA `(.L_x_4699) ;  /* 0x00000000003c2947 */ /* 0x006fec0003800000 */
        /* <DEDUP_REMOVED lines=15> */
.L_x_4699:
[----:B------:R-:W-:Y:S05]  /*13190*/  BSYNC.RECONVERGENT B0 ;  /* 0x0000000000007941 */ /* 0x000fea0003800200 */
.L_x_4698:
[----:B-1----:R-:W-:Y:S01]  /*131a0*/  MOV R4, R86 ;  /* 0x0000005600047202 */ /* 0x002fe20000000f00 */
[----:B------:R-:W-:Y:S01]  /*131b0*/  @P1 IMAD.MOV.U32 R18, RZ, RZ, R20 ;  /* 0x000000ffff121224 */ /* 0x000fe200078e0014 */
[----:B------:R-:W-:Y:S01]  /*131c0*/  MOV R5, RZ ;  /* 0x000000ff00057202 */ /* 0x000fe20000000f00 */
[----:B------:R1:W2:Y:S01]  /*131d0*/  LDS.128 R12, [R133] ;  /* 0x00000000850c7984 */ /* 0x0002a20000000c00 */
[----:B------:R-:W3:Y:S01]  /*131e0*/  LDCU.64 UR4, c[0x0][0x410] ;  /* 0x00008200ff0477ac */ /* 0x000ee20008000a00 */
[C---:B------:R-:W-:Y:S01]  /*131f0*/  IADD3 R127, PT, PT, -R126.reuse, R127, RZ ;  /* 0x0000007f7e7f7210 */ /* 0x040fe20007ffe1ff */
[----:B------:R-:W-:Y:S01]  /*13200*/  BSSY.RECONVERGENT B0, `(.L_x_4700) ;  /* 0x0000019000007945 */ /* 0x000fe20003800200 */
[----:B------:R-:W-:Y:S02]  /*13210*/  IMAD.WIDE.U32 R4, R126, UR8, R4 ;  /* 0x000000087e047c25 */ /* 0x000fe4000f8e0004 */
[----:B------:R-:W-:Y:S02]  /*13220*/  ISETP.GE.AND P4, PT, R132, R127, PT ;  /* 0x0000007f8400720c */ /* 0x000fe40003f86270 */
[----:B------:R-:W-:Y:S01]  /*13230*/  IMAD R2, R126, UR9, R5 ;  /* 0x000000097e027c24 */ /* 0x000fe2000f8e0205 */
[----:B------:R-:W-:-:S02]  /*13240*/  IADD3 R16, P0, PT, R18, R4, RZ ;  /* 0x0000000412107210 */ /* 0x000fc40007f1e0ff */
[----:B------:R1:W4:Y:S03]  /*13250*/  LDS.128 R4, [R133+0x2000] ;  /* 0x0020000085047984 */ /* 0x0003260000000c00 */
[----:B------:R-:W-:Y:S01]  /*13260*/  IMAD.X R17, R11, 0x1, R2, P0 ;  /* 0x000000010b117824 */ /* 0x000fe200000e0602 */
[----:B------:R-:W-:Y:S01]  /*13270*/  ISETP.GE.AND P0, PT, R0, R127, PT ;  /* 0x0000007f0000720c */ /* 0x000fe20003f06270 */
[----:B------:R1:W1:Y:S01]  /*13280*/  LDS.128 R8, [R133+0x1000] ;  /* 0x0010000085087984 */ /* 0x0002620000000c00 */
[----:B---3--:R-:W-:-:S04]  /*13290*/  IMAD.WIDE.U32 R16, R130, UR4, R16 ;  /* 0x0000000482107c25 */ /* 0x008fc8000f8e0010 */
[----:B------:R-:W-:-:S07]  /*132a0*/  IMAD R131, R130, UR5, R17 ;  /* 0x0000000582837c24 */ /* 0x000fce000f8e0211 */
        /* <DEDUP_REMOVED lines=14> */
.L_x_4701:
[----:B------:R-:W-:Y:S05]  /*13390*/  BSYNC.RECONVERGENT B0 ;  /* 0x0000000000007941 */ /* 0x000fea0003800200 */
.L_x_4700:
        /* <DEDUP_REMOVED lines=23> */
.L_x_4702:
        /* <DEDUP_REMOVED lines=15> */
.L_x_5546:


//--------------------- .text._ZN5flash24flash_fwd_splitkv_kernelI23Flash_fwd_kernel_traitsILi96ELi64ELi64ELi4ELb0ELb0EN7cutlass6half_tE19Flash_kernel_traitsILi96ELi64ELi64ELi4ES3_EELb1ELb0ELb1ELb0ELb0ELb1ELb0ELb1EEEvNS_16Flash_fwd_paramsE --------------------------
	.section	.text._ZN5flash24flash_fwd_splitkv_kernelI23Flash_fwd_kernel_traitsILi96ELi64ELi64ELi4ELb0ELb0EN7cutlass6half_tE19Flash_kernel_traitsILi96ELi64ELi64ELi4ES3_EELb1ELb0ELb1ELb0ELb0ELb1ELb0ELb1EEEvNS_16Flash_fwd_paramsE,"ax",@progbits
	.align	128
        .global         _ZN5flash24flash_fwd_splitkv_kernelI23Flash_fwd_kernel_traitsILi96ELi64ELi64ELi4ELb0ELb0EN7cutlass6half_tE19Flash_kernel_traitsILi96ELi64ELi64ELi4ES3_EELb1ELb0ELb1ELb0ELb0ELb1ELb0ELb1EEEvNS_16Flash_fwd_paramsE
        .type           _ZN5flash24flash_fwd_splitkv_kernelI23Flash_fwd_kernel_traitsILi96ELi64ELi64ELi4ELb0ELb0EN7cutlass6half_tE19Flash_kernel_traitsILi96ELi64ELi64ELi4ES3_EELb1ELb0ELb1ELb0ELb0ELb1ELb0ELb1EEEvNS_16Flash_fwd_paramsE,@function
        .size           _ZN5flash24flash_fwd_splitkv_kernelI23Flash_fwd_kernel_traitsILi96ELi64ELi64ELi4ELb0ELb0EN7cutlass6half_tE19Flash_kernel_traitsILi96ELi64ELi64ELi4ES3_EELb1ELb0ELb1ELb0ELb0ELb1ELb0ELb1EEEvNS_16Flash_fwd_paramsE,(.L_x_5547 - _ZN5flash24flash_fwd_splitkv_kernelI23Flash_fwd_kernel_traitsILi96ELi64ELi64ELi4ELb0ELb0EN7cutlass6half_tE19Flash_kernel_traitsILi96ELi64ELi64ELi4ES3_EELb1ELb0ELb1ELb0ELb0ELb1ELb0ELb1EEEvNS_16Flash_fwd_paramsE)
        .other          _ZN5flash24flash_fwd_splitkv_kernelI23Flash_fwd_kernel_traitsILi96ELi64ELi64ELi4ELb0ELb0EN7cutlass6half_tE19Flash_kernel_traitsILi96ELi64ELi64ELi4ES3_EELb1ELb0ELb1ELb0ELb0ELb1ELb0ELb1EEEvNS_16Flash_fwd_paramsE,@"STO_CUDA_ENTRY STV_DEFAULT"
_ZN5flash24flash_fwd_splitkv_kernelI23Flash_fwd_kernel_traitsILi96ELi64ELi64ELi4ELb0ELb0EN7cutlass6half_tE19Flash_kernel_traitsILi96ELi64ELi64ELi4ES3_EELb1ELb0ELb1ELb0ELb0ELb1ELb0ELb1EEEvNS_16Flash_fwd_paramsE:
.text._ZN5flash24flash_fwd_splitkv_kernelI23Flash_fwd_kernel_traitsILi96ELi64ELi64ELi4ELb0ELb0EN7cutlass6half_tE19Flash_kernel_traitsILi96ELi64ELi64ELi4ES3_EELb1ELb0ELb1ELb0ELb0ELb1ELb0ELb1EEEvNS_16Flash_fwd_paramsE:
        /* <DEDUP_REMOVED lines=52> */
.L_x_4703:
        /* <DEDUP_REMOVED lines=69> */
.L_x_4706:
[----:B------:R-:W-:Y:S05]  /*0790*/  BSYNC.RECONVERGENT B0 ;  /* 0x0000000000007941 */ /* 0x000fea0003800200 */
.L_x_4705:
        /* <DEDUP_REMOVED lines=19> */
.L_x_4708:
[----:B------:R-:W-:Y:S05]  /*08d0*/  BSYNC.RECONVERGENT B0 ;  /* 0x0000000000007941 */ /* 0x000fea0003800200 */
.L_x_4707:
        /* <DEDUP_REMOVED lines=16> */
.L_x_4704:
        /* <DEDUP_REMOVED lines=11> */
.L_x_4709:
        /* <DEDUP_REMOVED lines=100> */
.L_x_4710:
        /* <DEDUP_REMOVED lines=15> */
.L_x_4712:
[----:B------:R-:W3:Y:S01]  /*11c0*/  LDC.64 R4, c[0x0][0x3b8] ;  /* 0x0000ee00ff047b82 */ /* 0x000ee20000000a00 */
[----:B--2---:R-:W-:-:S05]  /*11d0*/  IADD3 R2, PT, PT, R0, R7, RZ ;  /* 0x0000000700027210 */ /* 0x004fca0007ffe0ff */
[C---:B---3--:R-:W-:Y:S02]  /*11e0*/  IMAD R15, R2.reuse, R5, RZ ;  /* 0x00000005020f7224 */ /* 0x048fe400078e02ff */
[----:B------:R-:W-:-:S05]  /*11f0*/  IMAD.WIDE.U32 R2, R2, R4, RZ ;  /* 0x0000000402027225 */ /* 0x000fca00078e00ff */
[----:B------:R-:W-:Y:S02]  /*1200*/  IADD3 R15, PT, PT, R3, R15, RZ ;  /* 0x0000000f030f7210 */ /* 0x000fe40007ffe0ff */
[----:B------:R-:W-:Y:S02]  /*1210*/  MOV R14, R2 ;  /* 0x00000002000e7202 */ /* 0x000fe40000000f00 */
.L_x_4713:
        /* <DEDUP_REMOVED lines=14> */
.L_x_4714:
[----:B------:R-:W2:Y:S01]  /*1300*/  LDC.64 R2, c[0x0][0x3c0] ;  /* 0x0000f000ff027b82 */ /* 0x000ea20000000a00 */
[----:B------:R-:W-:-:S05]  /*1310*/  IADD3 R0, PT, PT, R0, R7, RZ ;  /* 0x0000000700007210 */ /* 0x000fca0007ffe0ff */
[C---:B--2---:R-:W-:Y:S02]  /*1320*/  IMAD R17, R0.reuse, R3, RZ ;  /* 0x0000000300117224 */ /* 0x044fe400078e02ff */
[----:B-----5:R-:W-:-:S05]  /*1330*/  IMAD.WIDE.U32 R6, R0, R2, RZ ;  /* 0x0000000200067225 */ /* 0x020fca00078e00ff */
[----:B------:R-:W-:Y:S02]  /*1340*/  IADD3 R17, PT, PT, R7, R17, RZ ;  /* 0x0000001107117210 */ /* 0x000fe40007ffe0ff */
[----:B------:R-:W-:-:S07]  /*1350*/  MOV R16, R6 ;  /* 0x0000000600107202 */ /* 0x000fce0000000f00 */
.L_x_4715:
        /* <DEDUP_REMOVED lines=46> */
.L_x_4711:
        /* <DEDUP_REMOVED lines=177> */
.L_x_4752:
        /* <DEDUP_REMOVED lines=23> */
.L_x_4718:
[----:B-1-3--:R-:W-:Y:S05]  /*22c0*/  BSYNC.RECONVERGENT B0 ;  /* 0x0000000000007941 */ /* 0x00afea0003800200 */
.L_x_4717:
        /* <DEDUP_REMOVED lines=16> */
.L_x_4720:
[----:B------:R-:W-:Y:S05]  /*23d0*/  BSYNC.RECONVERGENT B0 ;  /* 0x0000000000007941 */ /* 0x000fea0003800200 */
.L_x_4719:
        /* <DEDUP_REMOVED lines=14> */
.L_x_4724:
[----:B------:R-:W-:Y:S05]  /*24c0*/  BSYNC.RECONVERGENT B0 ;  /* 0x0000000000007941 */ /* 0x000fea0003800200 */
.L_x_4723:
        /* <DEDUP_REMOVED lines=18> */
.L_x_4722:
        /* <DEDUP_REMOVED lines=59> */
.L_x_4730:
[----:B------:R-:W-:Y:S05]  /*29a0*/  BSYNC.RECONVERGENT B0 ;  /* 0x0000000000007941 */ /* 0x000fea0003800200 */
.L_x_4729:
        /* <DEDUP_REMOVED lines=52> */
.L_x_4732:
[----:B------:R-:W-:Y:S05]  /*2cf0*/  BSYNC.RECONVERGENT B0 ;  /* 0x0000000000007941 */ /* 0x000fea0003800200 */
.L_x_4731:
        /* <DEDUP_REMOVED lines=51> */
.L_x_4728:
[----:B------:R-:W-:Y:S05]  /*3030*/  BSYNC.RECONVERGENT B1 ;  /* 0x0000000000017941 */ /* 0x000fea0003800200 */
.L_x_4727:
        /* <DEDUP_REMOVED lines=68> */
.L_x_4736:
[----:B------:R-:W-:Y:S05]  /*3480*/  BSYNC.RECONVERGENT B0 ;  /* 0x0000000000007941 */ /* 0x000fea0003800200 */
.L_x_4735:
        /* <DEDUP_REMOVED lines=52> */
.L_x_4738:
[----:B------:R-:W-:Y:S05]  /*37d0*/  BSYNC.RECONVERGENT B0 ;  /* 0x0000000000007941 */ /* 0x000fea0003800200 */
.L_x_4737:
        /* <DEDUP_REMOVED lines=51> */
.L_x_4734:
[----:B------:R-:W-:Y:S05]  /*3b10*/  BSYNC.RECONVERGENT B1 ;  /* 0x0000000000017941 */ /* 0x000fea0003800200 */
.L_x_4733:
        /* <DEDUP_REMOVED lines=8> */
.L_x_4726:
        /* <DEDUP_REMOVED lines=99> */
.L_x_4742:
[----:B------:R-:W-:Y:S05]  /*41d0*/  BSYNC.RECONVERGENT B0 ;  /* 0x0000000000007941 */ /* 0x000fea0003800200 */
.L_x_4741:
        /* <DEDUP_REMOVED lines=92> */
.L_x_4744:
[----:B------:R-:W-:Y:S05]  /*47a0*/  BSYNC.RECONVERGENT B0 ;  /* 0x0000000000007941 */ /* 0x000fea0003800200 */
.L_x_4743:
        /* <DEDUP_REMOVED lines=90> */
.L_x_4740:
[----:B------:R-:W-:Y:S05]  /*4d50*/  BSYNC.RECONVERGENT B1 ;  /* 0x0000000000017941 */ /* 0x000fea0003800200 */
.L_x_4739:
        /* <DEDUP_REMOVED lines=101> */
.L_x_4748:
[----:B------:R-:W-:Y:S05]  /*53b0*/  BSYNC.RECONVERGENT B0 ;  /* 0x0000000000007941 */ /* 0x000fea0003800200 */
.L_x_4747:
        /* <DEDUP_REMOVED lines=91> */
.L_x_4750:
[----:B------:R-:W-:Y:S05]  /*5970*/  BSYNC.RECONVERGENT B0 ;  /* 0x0000000000007941 */ /* 0x000fea0003800200 */
.L_x_4749:
        /* <DEDUP_REMOVED lines=90> */
.L_x_4746:
[----:B------:R-:W-:Y:S05]  /*5f20*/  BSYNC.RECONVERGENT B1 ;  /* 0x0000000000017941 */ /* 0x000fea0003800200 */
.L_x_4745:
[----:B------:R-:W5:Y:S08]  /*5f30*/  LDC R3, c[0x0][0x450] ;  /* 0x00011400ff037b82 */ /* 0x000f700000000800 */
[----:B------:R-:W1:Y:S01]  /*5f40*/  LDC R9, c[0x0][0x450] ;  /* 0x00011400ff097b82 */ /* 0x000e620000000800 */
[----:B-----5:R-:W-:Y:S05]  /*5f50*/  IMAD.U32 R3, R3, -0x20, RZ ;  /* 0xffffffe003037824 */ /* 0x020fea00078e00ff */
[C---:B------:R-:W-:Y:S02]  /*5f60*/  LEA R78, P1, R3.reuse, R78, 0x1 ;  /* 0x0000004e034e7211 */ /* 0x040fe400078208ff */
[C---:B------:R-:W-:Y:S02]  /*5f70*/  LEA R76, P0, R3.reuse, R76, 0x1 ;  /* 0x0000004c034c7211 */ /* 0x040fe400078008ff */
[C---:B------:R-:W-:Y:S02]  /*5f80*/  LEA.HI.X.SX32 R79, R3.reuse, R79, 0x1, P1 ;  /* 0x0000004f034f7211 */ /* 0x040fe400008f0eff */
[----:B-1----:R-:W-:Y:S09]  /*5f90*/  LEA.HI.X.SX32 R77, R3, R77, 0x1, P0 ;  /* 0x0000004d034d7211 */ /* 0x002ff200000f0eff */
.L_x_4725:
[----:B------:R-:W-:Y:S05]  /*5fa0*/  BSYNC.RECONVERGENT B2 ;  /* 0x0000000000027941 */ /* 0x000fea0003800200 */
.L_x_4721:
        /* <DEDUP_REMOVED lines=92> */
.L_x_4751:
[----:B------:R-:W-:Y:S02]  /*6570*/  ISETP.GT.AND P0, PT, R97, R72, PT ;  /* 0x000000486100720c */ /* 0x000fe40003f04270 */
[----:B------:R-:W-:Y:S02]  /*6580*/  IADD3 R110, P2, PT, R110, R81, RZ ;  /* 0x000000516e6e7210 */ /* 0x000fe40007f5e0ff */
[----:B------:R-:W-:Y:S03]  /*6590*/  IADD3 R10, P1, PT, R10, R91, RZ ;  /* 0x0000005b0a0a7210 */ /* 0x000fe60007f3e0ff */
[----:B------:R-:W-:Y:S02]  /*65a0*/  IMAD.X R111, R111, 0x1, R80, P2 ;  /* 0x000000016f6f7824 */ /* 0x000fe400010e0650 */
[----:B------:R-:W-:Y:S04]  /*65b0*/  IMAD.X R11, R11, 0x1, R83, P1 ;  /* 0x000000010b0b7824 */ /* 0x000fe800008e0653 */
[----:B------:R-:W-:Y:S05]  /*65c0*/  @P0 BRA `(.L_x_4752) ;  /* 0xffffffb800e00947 */ /* 0x000fea000383ffff */
.L_x_4716:
        /* <DEDUP_REMOVED lines=43> */
.L_x_4757:
[----:B------:R2:W-:Y:S02]  /*6880*/  STS.128 [R137+0x2000], RZ ;  /* 0x002000ff89007388 */ /* 0x0005e40000000c00 */
.L_x_4756:
[----:B------:R-:W-:Y:S05]  /*6890*/  BSYNC.RECONVERGENT B0 ;  /* 0x0000000000007941 */ /* 0x000fea0003800200 */
.L_x_4755:
        /* <DEDUP_REMOVED lines=25> */
.L_x_4759:
[----:B------:R1:W-:Y:S01]  /*6a30*/  STS.128 [R137+0x2800], RZ ;  /* 0x002800ff89007388 */ /* 0x0003e20000000c00 */
[----:B------:R-:W-:Y:S05]  /*6a40*/  BRA `(.L_x_4758) ;  /* 0x0000003800a07947 */ /* 0x000fea0003800000 */
.L_x_4754:
        /* <DEDUP_REMOVED lines=81> */
.L_x_4766:
[----:B------:R-:W-:Y:S05]  /*6f60*/  BSYNC.RECONVERGENT B0 ;  /* 0x0000000000007941 */ /* 0x000fea0003800200 */
.L_x_4765:
[----:B-----5:R-:W-:Y:S01]  /*6f70*/  IMAD.MOV.U32 R6, RZ, RZ, R10 ;  /* 0x000000ffff067224 */ /* 0x020fe200078e000a */
[----:B------:R-:W-:Y:S01]  /*6f80*/  MOV R4, R8 ;  /* 0x0000000800047202 */ /* 0x000fe20000000f00 */
[----:B------:R-:W-:Y:S01]  /*6f90*/  IMAD.MOV.U32 R7, RZ, RZ, R11 ;  /* 0x000000ffff077224 */ /* 0x000fe200078e000b */
[----:B------:R-:W-:Y:S02]  /*6fa0*/  MOV R5, R9 ;  /* 0x0000000900057202 */ /* 0x000fe40000000f00 */
.L_x_4764:
[----:B------:R-:W-:Y:S05]  /*6fb0*/  BSYNC.RECONVERGENT B1 ;  /* 0x0000000000017941 */ /* 0x000fea0003800200 */
.L_x_4763:
        /* <DEDUP_REMOVED lines=49> */
.L_x_4770:
[----:B------:R-:W-:Y:S05]  /*72d0*/  BSYNC.RECONVERGENT B0 ;  /* 0x0000000000007941 */ /* 0x000fea0003800200 */
.L_x_4769:
[----:B-----5:R4:W-:Y:S02]  /*72e0*/  STS.128 [R137+0x1000], R8 ;  /* 0x0010000889007388 */ /* 0x0209e40000000c00 */
.L_x_4768:
[----:B------:R-:W-:Y:S05]  /*72f0*/  BSYNC.RECONVERGENT B1 ;  /* 0x0000000000017941 */ /* 0x000fea0003800200 */
.L_x_4767:
        /* <DEDUP_REMOVED lines=47> */
.L_x_4772:
[----:B------:R-:W-:Y:S05]  /*75f0*/  BSYNC.RECONVERGENT B0 ;  /* 0x0000000000007941 */ /* 0x000fea0003800200 */
.L_x_4771:
[----:B-----5:R1:W-:Y:S02]  /*7600*/  STS.128 [R137+0x2000], R8 ;  /* 0x0020000889007388 */ /* 0x0203e40000000c00 */
.L_x_4762:
[----:B------:R-:W-:Y:S05]  /*7610*/  BSYNC.RECONVERGENT B2 ;  /* 0x0000000000027941 */ /* 0x000fea0003800200 */
.L_x_4761:
        /* <DEDUP_REMOVED lines=64> */
.L_x_4776:
[----:B------:R-:W-:Y:S05]  /*7a20*/  BSYNC.RECONVERGENT B0 ;  /* 0x0000000000007941 */ /* 0x000fea0003800200 */
.L_x_4775:
[----:B-----5:R4:W-:Y:S02]  /*7a30*/  STS.128 [R137+0x800], R8 ;  /* 0x0008000889007388 */ /* 0x0209e40000000c00 */
.L_x_4774:
[----:B------:R-:W-:Y:S05]  /*7a40*/  BSYNC.RECONVERGENT B1 ;  /* 0x0000000000017941 */ /* 0x000fea0003800200 */
.L_x_4773:
        /* <DEDUP_REMOVED lines=58> */
.L_x_4780:
[----:B------:R-:W-:Y:S05]  /*7df0*/  BSYNC.RECONVERGENT B0 ;  /* 0x0000000000007941 */ /* 0x000fea0003800200 */
.L_x_4779:
[----:B-----5:R4:W-:Y:S02]  /*7e00*/  STS.128 [R137+0x1800], R8 ;  /* 0x0018000889007388 */ /* 0x0209e40000000c00 */
.L_x_4778:
[----:B------:R-:W-:Y:S05]  /*7e10*/  BSYNC.RECONVERGENT B1 ;  /* 0x0000000000017941 */ /* 0x000fea0003800200 */
.L_x_4777:
        /* <DEDUP_REMOVED lines=56> */
.L_x_4782:
[----:B------:R-:W-:Y:S05]  /*81a0*/  BSYNC.RECONVERGENT B0 ;  /* 0x0000000000007941 */ /* 0x000fea0003800200 */
.L_x_4781:
[----:B-----5:R4:W-:Y:S01]  /*81b0*/  STS.128 [R137+0x2800], R8 ;  /* 0x0028000889007388 */ /* 0x0209e20000000c00 */
[----:B------:R-:W-:Y:S05]  /*81c0*/  BRA `(.L_x_4758) ;  /* 0x0000002000c07947 */ /* 0x000fea0003800000 */
.L_x_4760:
        /* <DEDUP_REMOVED lines=98> */
.L_x_4788:
[----:B------:R-:W-:Y:S05]  /*87f0*/  BSYNC.RECONVERGENT B0 ;  /* 0x0000000000007941 */ /* 0x000fea0003800200 */
.L_x_4787:
[----:B-----5:R-:W-:Y:S01]  /*8800*/  IMAD.MOV.U32 R6, RZ, RZ, R22 ;  /* 0x000000ffff067224 */ /* 0x020fe200078e0016 */
[----:B------:R-:W-:Y:S01]  /*8810*/  MOV R4, R20 ;  /* 0x0000001400047202 */ /* 0x000fe20000000f00 */
[----:B------:R-:W-:Y:S01]  /*8820*/  IMAD.MOV.U32 R7, RZ, RZ, R23 ;  /* 0x000000ffff077224 */ /* 0x000fe200078e0017 */
[----:B------:R-:W-:Y:S02]  /*8830*/  MOV R5, R21 ;  /* 0x0000001500057202 */ /* 0x000fe40000000f00 */
.L_x_4786:
[----:B------:R-:W-:Y:S05]  /*8840*/  BSYNC.RECONVERGENT B1 ;  /* 0x0000000000017941 */ /* 0x000fea0003800200 */
.L_x_4785:
        /* <DEDUP_REMOVED lines=88> */
.L_x_4792:
[----:B------:R-:W-:Y:S05]  /*8dd0*/  BSYNC.RECONVERGENT B0 ;  /* 0x0000000000007941 */ /* 0x000fea0003800200 */
.L_x_4791:
[----:B-----5:R4:W-:Y:S02]  /*8de0*/  STS.128 [R137+0x1000], R20 ;  /* 0x0010001489007388 */ /* 0x0209e40000000c00 */
.L_x_4790:
[----:B------:R-:W-:Y:S05]  /*8df0*/  BSYNC.RECONVERGENT B1 ;  /* 0x0000000000017941 */ /* 0x000fea0003800200 */
.L_x_4789:
        /* <DEDUP_REMOVED lines=86> */
.L_x_4794:
[----:B------:R-:W-:Y:S05]  /*9360*/  BSYNC.RECONVERGENT B0 ;  /* 0x0000000000007941 */ /* 0x000fea0003800200 */
.L_x_4793:
[----:B-----5:R1:W-:Y:S02]  /*9370*/  STS.128 [R137+0x2000], R20 ;  /* 0x0020001489007388 */ /* 0x0203e40000000c00 */
.L_x_4784:
[----:B------:R-:W-:Y:S05]  /*9380*/  BSYNC.RECONVERGENT B2 ;  /* 0x0000000000027941 */ /* 0x000fea0003800200 */
.L_x_4783:
        /* <DEDUP_REMOVED lines=94> */
.L_x_4798:
[----:B------:R-:W-:Y:S05]  /*9970*/  BSYNC.RECONVERGENT B0 ;  /* 0x0000000000007941 */ /* 0x000fea0003800200 */
.L_x_4797:
[----:B-----5:R4:W-:Y:S02]  /*9980*/  STS.128 [R137+0x800], R20 ;  /* 0x0008001489007388 */ /* 0x0209e40000000c00 */
.L_x_4796:
[----:B------:R-:W-:Y:S05]  /*9990*/  BSYNC.RECONVERGENT B1 ;  /* 0x0000000000017941 */ /* 0x000fea0003800200 */
.L_x_4795:
        /* <DEDUP_REMOVED lines=88> */
.L_x_4802:
[----:B------:R-:W-:Y:S05]  /*9f20*/  BSYNC.RECONVERGENT B0 ;  /* 0x0000000000007941 */ /* 0x000fea0003800200 */
.L_x_4801:
[----:B-----5:R1:W-:Y:S02]  /*9f30*/  STS.128 [R137+0x1800], R20 ;  /* 0x0018001489007388 */ /* 0x0203e40000000c00 */
.L_x_4800:
[----:B------:R-:W-:Y:S05]  /*9f40*/  BSYNC.RECONVERGENT B1 ;  /* 0x0000000000017941 */ /* 0x000fea0003800200 */
.L_x_4799:
        /* <DEDUP_REMOVED lines=86> */
.L_x_4804:
[----:B------:R-:W-:Y:S05]  /*a4b0*/  BSYNC.RECONVERGENT B0 ;  /* 0x0000000000007941 */ /* 0x000fea0003800200 */
.L_x_4803:
[----:B-----5:R4:W-:Y:S02]  /*a4c0*/  STS.128 [R137+0x2800], R20 ;  /* 0x0028001489007388 */ /* 0x0209e40000000c00 */
.L_x_4758:
[----:B------:R-:W-:Y:S05]  /*a4d0*/  BSYNC.RECONVERGENT B3 ;  /* 0x0000000000037941 */ /* 0x000fea0003800200 */
.L_x_4753:
        /* <DEDUP_REMOVED lines=26> */
.L_x_4807:
[----:B------:R3:W-:Y:S02]  /*a680*/  STS.128 [R137+0x5000], RZ ;  /* 0x005000ff89007388 */ /* 0x0007e40000000c00 */
.L_x_4806:
[----:B------:R-:W-:Y:S05]  /*a690*/  BSYNC.RECONVERGENT B0 ;  /* 0x0000000000007941 */ /* 0x000fea0003800200 */
.L_x_4805:
        /* <DEDUP_REMOVED lines=25> */
.L_x_4809:
[----:B------:R-:W-:Y:S05]  /*a830*/  BSYNC.RECONVERGENT B0 ;  /* 0x0000000000007941 */ /* 0x000fea0003800200 */
.L_x_4808:
        /* <DEDUP_REMOVED lines=43> */
.L_x_4812:
[----:B------:R4:W-:Y:S01]  /*aaf0*/  STS.128 [R137+0x8000], RZ ;  /* 0x008000ff89007388 */ /* 0x0009e20000000c00 */
[----:B------:R-:W-:Y:S05]  /*ab00*/  BRA `(.L_x_4813) ;  /* 0x00000000000c7947 */ /* 0x000fea0003800000 */
.L_x_4811:
[----:B------:R1:W-:Y:S04]  /*ab10*/  STS.128 [R137+0x6000], RZ ;  /* 0x006000ff89007388 */ /* 0x0003e80000000c00 */
[----:B------:R1:W-:Y:S04]  /*ab20*/  STS.128 [R137+0x7000], RZ ;  /* 0x007000ff89007388 */ /* 0x0003e80000000c00 */
[----:B------:R1:W-:Y:S02]  /*ab30*/  STS.128 [R137+0x8000], RZ ;  /* 0x008000ff89007388 */ /* 0x0003e40000000c00 */
.L_x_4813:
[----:B------:R-:W-:Y:S05]  /*ab40*/  BSYNC.RECONVERGENT B0 ;  /* 0x0000000000007941 */ /* 0x000fea0003800200 */
.L_x_4810:
        /* <DEDUP_REMOVED lines=32> */
.L_x_4816:
[----:B------:R1:W-:Y:S02]  /*ad50*/  STS.128 [R137+0x8800], RZ ;  /* 0x008800ff89007388 */ /* 0x0003e40000000c00 */
.L_x_4815:
[----:B------:R-:W-:Y:S05]  /*ad60*/  BSYNC.RECONVERGENT B0 ;  /* 0x0000000000007941 */ /* 0x000fea0003800200 */
.L_x_4814:
[----:B------:R-:W-:Y:S01]  /*ad70*/  LEA R119, R47, UR4, 0x1 ;  /* 0x000000042f777c11 */ /* 0x000fe2000f8e08ff */
[----:B------:R-:W5:Y:S01]  /*ad80*/  LDCU UR5, c[0x0][0x50c] ;  /* 0x0000a180ff0577ac */ /* 0x000f620008000800 */
[----:B------:R-:W-:Y:S01]  /*ad90*/  LEA R118, R46, UR4, 0x1 ;  /* 0x000000042e767c11 */ /* 0x000fe2000f8e08ff */
[----:B------:R-:W-:Y:S01]  /*ada0*/  IMAD R3, R3, 0x2, R60 ;  /* 0x0000000203037824 */ /* 0x000fe200078e023c */
[----:B------:R-:W-:Y:S01]  /*adb0*/  VIMNMX R91, PT, PT, R2, R61, PT ;  /* 0x0000003d025b7248 */ /* 0x000fe20003fe0100 */
[----:B------:R-:W-:Y:S01]  /*adc0*/  LDSM.16.M88.4 R40, [R119] ;  /* 0x000000007728783b */ /* 0x000fe20000000200 */
[----:B------:R-:W-:Y:S01]  /*add0*/  IMAD R47, R44, 0x2, R119 ;  /* 0x000000022c2f7824 */ /* 0x000fe200078e0277 */
[----:B------:R-:W-:Y:S01]  /*ade0*/  VIADDMNMX R104, R2, 0x8, R61, PT ;  /* 0x0000000802687846 */ /* 0x000fe2000380013d */
[----:B------:R-:W-:Y:S01]  /*adf0*/  IMAD R46, R44, 0x2, R118 ;  /* 0x000000022c2e7824 */ /* 0x000fe200078e0276 */
[----:B------:R-:W2:Y:S01]  /*ae00*/  LDSM.16.M88.4 R24, [R118+0x3000] ;  /* 0x003000007618783b */ /* 0x000ea20000000200 */
[----:B------:R-:W-:-:S03]  /*ae10*/  VIADD R2, R3, 0x38 ;  /* 0x0000003803027836 */ /* 0x000fc60000000000 */
[----:B------:R-:W3:Y:S02]  /*ae20*/  LDSM.16.M88.4 R64, [R118+0x3400] ;  /* 0x003400007640783b */ /* 0x000ee40000000200 */
[C---:B------:R-:W-:Y:S02]  /*ae30*/  ISETP.GE.AND P5, PT, R2.reuse, R91, PT ;  /* 0x0000005b0200720c */ /* 0x040fe40003fa6270 */
[----:B------:R-:W4:Y:S01]  /*ae40*/  LDSM.16.M88.4 R52, [R118+0x3800] ;  /* 0x003800007634783b */ /* 0x000f220000000200 */
[----:B------:R-:W-:Y:S02]  /*ae50*/  ISETP.GE.AND P2, PT, R2, R104, PT ;  /* 0x000000680200720c */ /* 0x000fe40003f46270 */
[----:B------:R-:W-:Y:S01]  /*ae60*/  I2FP.F32.U32 R2, R2 ;  /* 0x0000000200027245 */ /* 0x000fe20000201000 */
[----:B------:R-:W5:Y:S04]  /*ae70*/  LDSM.16.M88.4 R36, [R118+0x3c00] ;  /* 0x003c00007624783b */ /* 0x000f680000000200 */
[----:B-1----:R-:W-:Y:S04]  /*ae80*/  LDSM.16.M88.4 R4, [R47] ;  /* 0x000000002f04783b */ /* 0x002fe80000000200 */
[----:B------:R-:W1:Y:S04]  /*ae90*/  LDSM.16.M88.4 R32, [R46+0x3000] ;  /* 0x003000002e20783b */ /* 0x000e680000000200 */
[----:B------:R-:W1:Y:S04]  /*aea0*/  LDSM.16.M88.4 R20, [R46+0x3400] ;  /* 0x003400002e14783b */ /* 0x000e680000000200 */
[----:B------:R-:W1:Y:S04]  /*aeb0*/  LDSM.16.M88.4 R16, [R46+0x3800] ;  /* 0x003800002e10783b */ /* 0x000e680000000200 */
[----:B------:R-:W-:Y:S04]  /*aec0*/  LDSM.16.M88.4 R92, [R119+0x1000] ;  /* 0x00100000775c783b */ /* 0x000fe80000000200 */
        /* <DEDUP_REMOVED lines=9> */
[----:B------:R-:W0:Y:S01]  /*af60*/  LDGDEPBAR ;  /* 0x00000000000079af */ /* 0x000e220000000000 */
[C---:B----4-:R-:W-:Y:S08]  /*af70*/  HMMA.16816.F32 R56, R40.reuse, R52, RZ ;  /* 0x000000342838723c */ /* 0x050ff000000018ff */
[C---:B------:R-:W-:Y:S08]  /*af80*/  HMMA.16816.F32 R64, R40.reuse, R66, RZ ;  /* 0x000000422840723c */ /* 0x040ff000000018ff */
[C---:B------:R-:W-:Y:S08]  /*af90*/  HMMA.16816.F32 R52, R40.reuse, R54, RZ ;  /* 0x000000362834723c */ /* 0x040ff000000018ff */
[C---:B-----5:R-:W-:Y:S08]  /*afa0*/  HMMA.16816.F32 R48, R40.reuse, R36, RZ ;  /* 0x000000242830723c */ /* 0x060ff000000018ff */
[----:B------:R-:W-:Y:S01]  /*afb0*/  HMMA.16816.F32 R40, R40, R38, RZ ;  /* 0x000000262828723c */ /* 0x000fe200000018ff */
[----:B------:R-:W3:Y:S07]  /*afc0*/  LDSM.16.M88.4 R36, [R47+0x1000] ;  /* 0x001000002f24783b */ /* 0x000eee0000000200 */
[C---:B-1----:R-:W-:Y:S08]  /*afd0*/  HMMA.16816.F32 R12, R4.reuse, R32, R12 ;  /* 0x00000020040c723c */ /* 0x042ff0000000180c */
[C---:B------:R-:W-:Y:S01]  /*afe0*/  HMMA.16816.F32 R24, R4.reuse, R34, R24 ;  /* 0x000000220418723c */ /* 0x040fe20000001818 */
[----:B------:R-:W1:Y:S07]  /*aff0*/  LDSM.16.M88.4 R32, [R46+0x4400] ;  /* 0x004400002e20783b */ /* 0x000e6e0000000200 */
[C---:B------:R-:W-:Y:S08]  /*b000*/  HMMA.16816.F32 R68, R4.reuse, R20, R68 ;  /* 0x000000140444723c */ /* 0x040ff00000001844 */
[C---:B------:R-:W-:Y:S01]  /*b010*/  HMMA.16816.F32 R64, R4.reuse, R22, R64 ;  /* 0x000000160440723c */ /* 0x040fe20000001840 */
[----:B------:R-:W-:Y:S07]  /*b020*/  LDSM.16.M88.4 R20, [R119+0x2000] ;  /* 0x002000007714783b */ /* 0x000fee0000000200 */
[C---:B------:R-:W-:Y:S08]  /*b030*/  HMMA.16816.F32 R56, R4.reuse, R16, R56 ;  /* 0x000000100438723c */ /* 0x040ff00000001838 */
[----:B------:R-:W-:Y:S01]  /*b040*/  HMMA.16816.F32 R52, R4, R18, R52 ;  /* 0x000000120434723c */ /* 0x000fe20000001834 */
[----:B------:R-:W4:Y:S07]  /*b050*/  LDSM.16.M88.4 R16, [R118+0x5000] ;  /* 0x005000007610783b */ /* 0x000f2e0000000200 */
[C---:B------:R-:W-:Y:S08]  /*b060*/  HMMA.16816.F32 R12, R92.reuse, R28, R12 ;  /* 0x0000001c5c0c723c */ /* 0x040ff0000000180c */
[----:B------:R-:W-:Y:S01]  /*b070*/  HMMA.16816.F32 R24, R92, R30, R24 ;  /* 0x0000001e5c18723c */ /* 0x000fe20000001818 */
[----:B------:R-:W-:Y:S07]  /*b080*/  LDSM.16.M88.4 R28, [R46+0x4800] ;  /* 0x004800002e1c783b */ /* 0x000fee0000000200 */
[C---:B--2---:R-:W-:Y:S08]  /*b090*/  HMMA.16816.F32 R48, R4.reuse, R8, R48 ;  /* 0x000000080430723c */ /* 0x044ff00000001830 */
[----:B------:R-:W-:Y:S01]  /*b0a0*/  HMMA.16816.F32 R40, R4, R10, R40 ;  /* 0x0000000a0428723c */ /* 0x000fe20000001828 */
[----:B------:R-:W-:Y:S04]  /*b0b0*/  LDSM.16.M88.4 R8, [R47+0x2000] ;  /* 0x002000002f08783b */ /* 0x000fe80000000200 */
[----:B------:R-:W2:Y:S03]  /*b0c0*/  LDSM.16.M88.4 R4, [R46+0x5000] ;  /* 0x005000002e04783b */ /* 0x000ea60000000200 */
[C---:B------:R-:W-:Y:S08]  /*b0d0*/  HMMA.16816.F32 R68, R92.reuse, R80, R68 ;  /* 0x000000505c44723c */ /* 0x040ff00000001844 */
[----:B------:R-:W-:Y:S08]  /*b0e0*/  HMMA.16816.F32 R64, R92, R82, R64 ;  /* 0x000000525c40723c */ /* 0x000ff00000001840 */
[C---:B---3--:R-:W-:Y:S08]  /*b0f0*/  HMMA.16816.F32 R12, R36.reuse, R96, R12 ;  /* 0x00000060240c723c */ /* 0x048ff0000000180c */
[C---:B------:R-:W-:Y:S08]  /*b100*/  HMMA.16816.F32 R24, R36.reuse, R98, R24 ;  /* 0x000000622418723c */ /* 0x040ff00000001818 */
[C---:B-1----:R-:W-:Y:S08]  /*b110*/  HMMA.16816.F32 R68, R36.reuse, R32, R68 ;  /* 0x000000202444723c */ /* 0x042ff00000001844 */
[----:B------:R-:W-:Y:S01]  /*b120*/  HMMA.16816.F32 R64, R36, R34, R64 ;  /* 0x000000222440723c */ /* 0x000fe20000001840 */
[----:B------:R-:W1:Y:S07]  /*b130*/  LDSM.16.M88.4 R32, [R118+0x5400] ;  /* 0x005400007620783b */ /* 0x000e6e0000000200 */
[C---:B------:R-:W-:Y:S08]  /*b140*/  HMMA.16816.F32 R48, R92.reuse, R72, R48 ;  /* 0x000000485c30723c */ /* 0x040ff00000001830 */
[----:B------:R-:W-:Y:S01]  /*b150*/  HMMA.16816.F32 R40, R92, R74, R40 ;  /* 0x0000004a5c28723c */ /* 0x000fe20000001828 */
[----:B------:R-:W3:Y:S07]  /*b160*/  LDSM.16.M88.4 R72, [R46+0x4c00] ;  /* 0x004c00002e48783b */ /* 0x000eee0000000200 */
[C---:B----4-:R-:W-:Y:S08]  /*b170*/  HMMA.16816.F32 R12, R20.reuse, R16, R12 ;  /* 0x00000010140c723c */ /* 0x050ff0000000180c */
[----:B------:R-:W-:Y:S01]  /*b180*/  HMMA.16816.F32 R24, R20, R18, R24 ;  /* 0x000000121418723c */ /* 0x000fe20000001818 */
[----:B------:R-:W-:Y:S07]  /*b190*/  LDSM.16.M88.4 R16, [R46+0x5400] ;  /* 0x005400002e10783b */ /* 0x000fee0000000200 */
[C---:B------:R-:W-:Y:S08]  /*b1a0*/  HMMA.16816.F32 R56, R92.reuse, R76, R56 ;  /* 0x0000004c5c38723c */ /* 0x040ff00000001838 */
[----:B------:R-:W-:Y:S08]  /*b1b0*/  HMMA.16816.F32 R52, R92, R78, R52 ;  /* 0x0000004e5c34723c */ /* 0x000ff00000001834 */
[C---:B--2---:R-:W-:Y:S08]  /*b1c0*/  HMMA.16816.F32 R12, R8.reuse, R4, R12 ;  /* 0x00000004080c723c */ /* 0x044ff0000000180c */
[----:B------:R-:W-:Y:S01]  /*b1d0*/  HMMA.16816.F32 R24, R8, R6, R24 ;  /* 0x000000060818723c */ /* 0x000fe20000001818 */
[----:B------:R-:W-:Y:S07]  /*b1e0*/  LDSM.16.M88.4 R4, [R118+0x5c00] ;  /* 0x005c00007604783b */ /* 0x000fee0000000200 */
[----:B------:R-:W-:Y:S03]  /*b1f0*/  HMMA.16816.F32 R56, R36, R28, R56 ;  /* 0x0000001c2438723c */ /* 0x000fe60000001838 */
[----:B------:R-:W-:Y:S01]  /*b200*/  FMUL.FTZ R12, R12, UR5 ;  /* 0x000000050c0c7c20 */ /* 0x000fe20008410000 */
[----:B------:R-:W-:-:S03]  /*b210*/  FMUL.FTZ R63, R14, UR5 ;  /* 0x000000050e3f7c20 */ /* 0x000fc60008410000 */
[----:B------:R2:W-:Y:S01]  /*b220*/  MUFU.TANH R47, R12 ;  /* 0x0000000c002f7308 */ /* 0x0005e20000002400 */
[----:B------:R-:W-:Y:S01]  /*b230*/  HMMA.16816.F32 R52, R36, R30, R52 ;  /* 0x0000001e2434723c */ /* 0x000fe20000001834 */
[----:B------:R-:W4:Y:S02]  /*b240*/  LDSM.16.M88.4 R28, [R118+0x5800] ;  /* 0x00580000761c783b */ /* 0x000f240000000200 */
[----:B------:R-:W-:Y:S01]  /*b250*/  FMUL.FTZ R24, R24, UR5 ;  /* 0x0000000518187c20 */ /* 0x000fe20008410000 */
[----:B------:R-:W-:-:S03]  /*b260*/  FMUL.FTZ R27, R27, UR5 ;  /* 0x000000051b1b7c20 */ /* 0x000fc60008410000 */
[----:B------:R-:W-:Y:S01]  /*b270*/  MUFU.TANH R63, R63 ;  /* 0x0000003f003f7308 */ /* 0x000fe20000002400 */
[C---:B-1----:R-:W-:Y:S07]  /*b280*/  HMMA.16816.F32 R68, R20.reuse, R32, R68 ;  /* 0x000000201444723c */ /* 0x042fee0000001844 */
[----:B------:R-:W-:Y:S01]  /*b290*/  MUFU.TANH R27, R27 ;  /* 0x0000001b001b7308 */ /* 0x000fe20000002400 */
[----:B------:R-:W-:Y:S01]  /*b2a0*/  HMMA.16816.F32 R64, R20, R34, R64 ;  /* 0x000000221440723c */ /* 0x000fe20000001840 */
[----:B------:R-:W1:Y:S07]  /*b2b0*/  LDSM.16.M88.4 R32, [R46+0x5c00] ;  /* 0x005c00002e20783b */ /* 0x000e6e0000000200 */
[C---:B---3--:R-:W-:Y:S08]  /*b2c0*/  HMMA.16816.F32 R40, R36.reuse, R74, R40 ;  /* 0x0000004a2428723c */ /* 0x048ff00000001828 */
[----:B------:R-:W-:Y:S01]  /*b2d0*/  HMMA.16816.F32 R48, R36, R72, R48 ;  /* 0x000000482430723c */ /* 0x000fe20000001830 */
[----:B------:R-:W-:Y:S01]  /*b2e0*/  FMUL.FTZ R73, R13, UR5 ;  /* 0x000000050d497c20 */ /* 0x000fe20008410000 */
[----:B------:R-:W-:Y:S01]  /*b2f0*/  FMUL.FTZ R37, R15, UR5 ;  /* 0x000000050f257c20 */ /* 0x000fe20008410000 */
[----:B------:R-:W3:Y:S01]  /*b300*/  MUFU.TANH R39, R24 ;  /* 0x0000001800277308 */ /* 0x000ee20000002400 */
[----:B--2---:R-:W2:Y:S01]  /*b310*/  LDSM.16.M88.4 R12, [R46+0x5800] ;  /* 0x005800002e0c783b */ /* 0x004ea20000000200 */
[----:B------:R-:W-:-:S04]  /*b320*/  DEPBAR.LE SB0, 0x0 ;  /* 0x000080000000791a */ /* 0x000fc80000000000 */
[C---:B----4-:R-:W-:Y:S01]  /*b330*/  HMMA.16816.F32 R56, R20.reuse, R28, R56 ;  /* 0x0000001c1438723c */ /* 0x050fe20000001838 */
[C---:B------:R-:W-:Y:S01]  /*b340*/  VIADD R28, R3.reuse, 0x28 ;  /* 0x00000028031c7836 */ /* 0x040fe20000000000 */
[----:B------:R-:W-:Y:S06]  /*b350*/  MUFU.TANH R73, R73 ;  /* 0x0000004900497308 */ /* 0x000fec0000002400 */
[C---:B------:R-:W-:Y:S01]  /*b360*/  HMMA.16816.F32 R40, R20.reuse, R6, R40 ;  /* 0x000000061428723c */ /* 0x040fe20000001828 */
[C---:B------:R-:W-:Y:S01]  /*b370*/  VIADD R6, R3.reuse, 0x18 ;  /* 0x0000001803067836 */ /* 0x040fe20000000000 */
[----:B------:R-:W-:Y:S06]  /*b380*/  MUFU.TANH R37, R37 ;  /* 0x0000002500257308 */ /* 0x000fec0000002400 */
[C---:B------:R-:W-:Y:S08]  /*b390*/  HMMA.16816.F32 R52, R20.reuse, R30, R52 ;  /* 0x0000001e1434723c */ /* 0x040ff00000001834 */
[----:B------:R-:W-:Y:S01]  /*b3a0*/  HMMA.16816.F32 R48, R20, R4, R48 ;  /* 0x000000041430723c */ /* 0x000fe20000001830 */
[----:B------:R-:W-:-:S07]  /*b3b0*/  VIADD R4, R3, 0x19 ;  /* 0x0000001903047836 */ /* 0x000fce0000000000 */
[C---:B-1----:R-:W-:Y:S08]  /*b3c0*/  HMMA.16816.F32 R40, R8.reuse, R34, R40 ;  /* 0x000000220828723c */ /* 0x042ff00000001828 */
[----:B------:R-:W-:Y:S01]  /*b3d0*/  HMMA.16816.F32 R68, R8, R16, R68 ;  /* 0x000000100844723c */ /* 0x000fe20000001844 */
[----:B------:R-:W-:Y:S01]  /*b3e0*/  FMUL.FTZ R17, R25, UR5 ;  /* 0x0000000519117c20 */ /* 0x000fe20008410000 */
[----:B------:R-:W-:Y:S01]  /*b3f0*/  FMUL.FTZ R25, R26, UR5 ;  /* 0x000000051a197c20 */ /* 0x000fe20008410000 */
[----:B------:R-:W-:-:S04]  /*b400*/  VIADD R16, R3, 0x1 ;  /* 0x0000000103107836 */ /* 0x000fc80000000000 */
[----:B------:R-:W-:Y:S01]  /*b410*/  MUFU.TANH R17, R17 ;  /* 0x0000001100117308 */ /* 0x000fe20000002400 */
[C---:B------:R-:W-:Y:S01]  /*b420*/  HMMA.16816.F32 R64, R8.reuse, R18, R64 ;  /* 0x000000120840723c */ /* 0x040fe20000001840 */
[----:B------:R-:W-:Y:S01]  /*b430*/  ISETP.GE.AND P4, PT, R16, R91, PT ;  /* 0x0000005b1000720c */ /* 0x000fe20003f86270 */
[----:B------:R-:W-:Y:S02]  /*b440*/  VIADD R18, R3, 0x20 ;  /* 0x0000002003127836 */ /* 0x000fe40000000000 */
[----:B------:R-:W-:Y:S01]  /*b450*/  FMUL.FTZ R29, R42, UR5 ;  /* 0x000000052a1d7c20 */ /* 0x000fe20008410000 */
[----:B------:R-:W-:Y:S01]  /*b460*/  ISETP.GE.AND P1, PT, R16, R104, PT ;  /* 0x000000681000720c */ /* 0x000fe20003f26270 */
[----:B------:R-:W-:Y:S01]  /*b470*/  FMUL.FTZ R41, R41, UR5 ;  /* 0x0000000529297c20 */ /* 0x000fe20008410000 */
[----:B------:R-:W-:Y:S01]  /*b480*/  I2FP.F32.U32 R16, R16 ;  /* 0x0000001000107245 */ /* 0x000fe20000201000 */
[----:B------:R-:W1:Y:S01]  /*b490*/  MUFU.TANH R25, R25 ;  /* 0x0000001900197308 */ /* 0x000e620000002400 */
[----:B--2---:R-:W-:Y:S01]  /*b4a0*/  HMMA.16816.F32 R56, R8, R12, R56 ;  /* 0x0000000c0838723c */ /* 0x004fe20000001838 */
[----:B------:R-:W-:-:S02]  /*b4b0*/  VIADD R12, R3, 0x8 ;  /* 0x00000008030c7836 */ /* 0x000fc40000000000 */
[----:B------:R-:W-:Y:S01]  /*b4c0*/  FMUL.FTZ R43, R43, UR5 ;  /* 0x000000052b2b7c20 */ /* 0x000fe20008410000 */
[----:B------:R-:W-:Y:S01]  /*b4d0*/  FMUL.FTZ R19, R69, UR5 ;  /* 0x0000000545137c20 */ /* 0x000fe20008410000 */
[----:B------:R-:W-:Y:S01]  /*b4e0*/  FMUL.FTZ R7, R68, UR5 ;  /* 0x0000000544077c20 */ /* 0x000fe20008410000 */
[----:B------:R-:W-:Y:S01]  /*b4f0*/  FMUL.FTZ R13, R71, UR5 ;  /* 0x00000005470d7c20 */ /* 0x000fe20008410000 */
[----:B------:R-:W-:Y:S01]  /*b500*/  FMUL.FTZ R5, R70, UR5 ;  /* 0x0000000546057c20 */ /* 0x000fe20008410000 */
[----:B------:R-:W2:Y:S01]  /*b510*/  MUFU.TANH R29, R29 ;  /* 0x0000001d001d7308 */ /* 0x000ea20000002400 */
[C---:B------:R-:W-:Y:S01]  /*b520*/  HMMA.16816.F32 R52, R8.reuse, R14, R52 ;  /* 0x0000000e0834723c */ /* 0x040fe20000001834 */
[----:B------:R-:W-:Y:S01]  /*b530*/  VIADD R14, R3, 0x9 ;  /* 0x00000009030e7836 */ /* 0x000fe20000000000 */
[-C--:B------:R-:W-:Y:S01]  /*b540*/  ISETP.GE.AND P0, PT, R12, R91.reuse, PT ;  /* 0x0000005b0c00720c */ /* 0x080fe20003f06270 */
[----:B------:R-:W-:Y:S01]  /*b550*/  FMUL.FTZ R21, R64, UR5 ;  /* 0x0000000540157c20 */ /* 0x000fe20008410000 */
[----:B------:R-:W-:Y:S01]  /*b560*/  ISETP.GE.AND P6, PT, R12, R104, PT ;  /* 0x000000680c00720c */ /* 0x000fe20003fc6270 */
[----:B------:R-:W-:Y:S01]  /*b570*/  FMUL.FTZ R15, R65, UR5 ;  /* 0x00000005410f7c20 */ /* 0x000fe20008410000 */
[----:B------:R-:W-:Y:S01]  /*b580*/  I2FP.F32.U32 R12, R12 ;  /* 0x0000000c000c7245 */ /* 0x000fe20000201000 */
[----:B------:R-:W-:Y:S01]  /*b590*/  MUFU.TANH R19, R19 ;  /* 0x0000001300137308 */ /* 0x000fe20000002400 */
[----:B------:R-:W-:Y:S01]  /*b5a0*/  HMMA.16816.F32 R48, R8, R32, R48 ;  /* 0x000000200830723c */ /* 0x000fe20000001830 */
[----:B------:R-:W-:Y:S01]  /*b5b0*/  FMUL.FTZ R11, R40, UR5 ;  /* 0x00000005280b7c20 */ /* 0x000fe20008410000 */
[----:B------:R-:W-:Y:S01]  /*b5c0*/  ISETP.GE.AND P3, PT, R14, R91, PT ;  /* 0x0000005b0e00720c */ /* 0x000fe20003f66270 */
[CC--:B---3--:R-:W-:Y:S01]  /*b5d0*/  FFMA.FTZ R26, R0.reuse, R12.reuse, R39 ;  /* 0x0000000c001a7223 */ /* 0x0c8fe20000010027 */
[----:B-1----:R-:W-:Y:S01]  /*b5e0*/  FFMA.FTZ R12, R0, R12, R25 ;  /* 0x0000000c000c7223 */ /* 0x002fe20000010019 */
[----:B------:R-:W-:-:S02]  /*b5f0*/  VIADD R8, R3, 0x11 ;  /* 0x0000001103087836 */ /* 0x000fc40000000000 */
[----:B------:R-:W-:Y:S01]  /*b600*/  FMUL.FTZ R9, R66, UR5 ;  /* 0x0000000542097c20 */ /* 0x000fe20008410000 */
[----:B------:R-:W1:Y:S01]  /*b610*/  MUFU.TANH R11, R11 ;  /* 0x0000000b000b7308 */ /* 0x000e620000002400 */
[----:B--2---:R-:W-:Y:S01]  /*b620*/  FFMA.FTZ R29, R0, R2, R29 ;  /* 0x00000002001d7223 */ /* 0x004fe2000001001d */
[----:B------:R-:W-:Y:S01]  /*b630*/  FMUL.FTZ R57, R57, UR5 ;  /* 0x0000000539397c20 */ /* 0x000fe20008410000 */
[----:B------:R-:W-:Y:S01]  /*b640*/  FMUL.FTZ R59, R59, UR5 ;  /* 0x000000053b3b7c20 */ /* 0x000fe20008410000 */
[----:B------:R-:W-:Y:S01]  /*b650*/  VIADD R10, R3, 0x10 ;  /* 0x00000010030a7836 */ /* 0x000fe20000000000 */
[----:B------:R-:W-:Y:S01]  /*b660*/  FSEL R26, R26, -INF , !P0 ;  /* 0xff8000001a1a7808 */ /* 0x000fe20004000000 */
[----:B------:R-:W-:Y:S01]  /*b670*/  FMUL.FTZ R56, R56, UR5 ;  /* 0x0000000538387c20 */ /* 0x000fe20008410000 */
[----:B------:R-:W-:Y:S01]  /*b680*/  FSEL R29, R29, -INF , !P2 ;  /* 0xff8000001d1d7808 */ /* 0x000fe20005000000 */
[----:B------:R-:W-:Y:S01]  /*b690*/  MUFU.TANH R7, R7 ;  /* 0x0000000700077308 */ /* 0x000fe20000002400 */
[----:B------:R-:W-:Y:S01]  /*b6a0*/  ISETP.GE.AND P0, PT, R8, R104, PT ;  /* 0x000000680800720c */ /* 0x000fe20003f06270 */
[----:B------:R-:W-:Y:S01]  /*b6b0*/  FMUL.FTZ R58, R58, UR5 ;  /* 0x000000053a3a7c20 */ /* 0x000fe20008410000 */
[----:B------:R-:W-:Y:S01]  /*b6c0*/  FSEL R12, R12, -INF , !P6 ;  /* 0xff8000000c0c7808 */ /* 0x000fe20007000000 */
[----:B------:R-:W-:Y:S01]  /*b6d0*/  FMUL.FTZ R67, R67, UR5 ;  /* 0x0000000543437c20 */ /* 0x000fe20008410000 */
[-C--:B------:R-:W-:Y:S01]  /*b6e0*/  ISETP.GE.AND P2, PT, R10, R91.reuse, PT ;  /* 0x0000005b0a00720c */ /* 0x080fe20003f46270 */
[----:B------:R-:W-:Y:S01]  /*b6f0*/  FMUL.FTZ R52, R52, UR5 ;  /* 0x0000000534347c20 */ /* 0x000fe20008410000 */
[-C--:B------:R-:W-:Y:S01]  /*b700*/  ISETP.GE.AND P6, PT, R6, R91.reuse, PT ;  /* 0x0000005b0600720c */ /* 0x080fe20003fc6270 */
[----:B------:R-:W2:Y:S01]  /*b710*/  MUFU.TANH R13, R13 ;  /* 0x0000000d000d7308 */ /* 0x000ea20000002400 */
[C---:B-1----:R-:W-:Y:S01]  /*b720*/  FFMA.FTZ R11, R0.reuse, R2, R11 ;  /* 0x00000002000b7223 */ /* 0x042fe2000001000b */
[CC--:B------:R-:W-:Y:S01]  /*b730*/  FFMA.FTZ R2, R0.reuse, R16.reuse, R73 ;  /* 0x0000001000027223 */ /* 0x0c0fe20000010049 */
[----:B------:R-:W-:Y:S01]  /*b740*/  FFMA.FTZ R16, R0, R16, R37 ;  /* 0x0000001000107223 */ /* 0x000fe20000010025 */
[----:B------:R-:W-:Y:S01]  /*b750*/  FMUL.FTZ R54, R54, UR5 ;  /* 0x0000000536367c20 */ /* 0x000fe20008410000 */
[----:B------:R-:W-:Y:S01]  /*b760*/  FMUL.FTZ R50, R50, UR5 ;  /* 0x0000000532327c20 */ /* 0x000fe20008410000 */
[----:B------:R-:W-:Y:S01]  /*b770*/  FSEL R108, R11, -INF , !P5 ;  /* 0xff8000000b6c7808 */ /* 0x000fe20006800000 */
[----:B------:R-:W-:Y:S01]  /*b780*/  FMUL.FTZ R53, R53, UR5 ;  /* 0x0000000535357c20 */ /* 0x000fe20008410000 */
[----:B------:R-:W-:Y:S01]  /*b790*/  ISETP.GE.AND P5, PT, R14, R104, PT ;  /* 0x000000680e00720c */ /* 0x000fe20003fa6270 */
[----:B------:R-:W1:Y:S01]  /*b7a0*/  MUFU.TANH R21, R21 ;  /* 0x0000001500157308 */ /* 0x000e620000002400 */
[----:B------:R-:W-:Y:S01]  /*b7b0*/  I2FP.F32.U32 R14, R14 ;  /* 0x0000000e000e7245 */ /* 0x000fe20000201000 */
[----:B------:R-:W-:Y:S01]  /*b7c0*/  FMUL.FTZ R48, R48, UR5 ;  /* 0x0000000530307c20 */ /* 0x000fe20008410000 */
[----:B------:R-:W-:Y:S01]  /*b7d0*/  FSEL R16, R16, -INF , !P1 ;  /* 0xff80000010107808 */ /* 0x000fe20004800000 */
[----:B------:R-:W-:Y:S01]  /*b7e0*/  FMUL.FTZ R55, R55, UR5 ;  /* 0x0000000537377c20 */ /* 0x000fe20008410000 */
[----:B------:R-:W-:Y:S01]  /*b7f0*/  FSEL R2, R2, -INF , !P4 ;  /* 0xff80000002027808 */ /* 0x000fe20006000000 */
[----:B------:R-:W-:Y:S01]  /*b800*/  FFMA.FTZ R17, R0, R14, R17 ;  /* 0x0000000e00117223 */ /* 0x000fe20000010011 */
[----:B------:R-:W-:Y:S01]  /*b810*/  ISETP.GE.AND P1, PT, R8, R91, PT ;  /* 0x0000005b0800720c */ /* 0x000fe20003f26270 */
[----:B------:R-:W3:Y:S01]  /*b820*/  MUFU.TANH R5, R5 ;  /* 0x0000000500057308 */ /* 0x000ee20000002400 */
[----:B------:R-:W-:Y:S01]  /*b830*/  ISETP.GE.AND P4, PT, R10, R104, PT ;  /* 0x000000680a00720c */ /* 0x000fe20003f86270 */
[----:B------:R-:W-:Y:S01]  /*b840*/  FFMA.FTZ R14, R0, R14, R27 ;  /* 0x0000000e000e7223 */ /* 0x000fe2000001001b */
[----:B------:R-:W-:Y:S01]  /*b850*/  FSEL R20, R17, -INF , !P3 ;  /* 0xff80000011147808 */ /* 0x000fe20005800000 */
[----:B------:R-:W-:Y:S01]  /*b860*/  VIADD R17, R3, 0x30 ;  /* 0x0000003003117836 */ /* 0x000fe20000000000 */
[----:B------:R-:W-:Y:S01]  /*b870*/  I2FP.F32.U32 R8, R8 ;  /* 0x0000000800087245 */ /* 0x000fe20000201000 */
[----:B------:R-:W-:Y:S01]  /*b880*/  FMUL.FTZ R49, R49, UR5 ;  /* 0x0000000531317c20 */ /* 0x000fe20008410000 */
[----:B------:R-:W-:Y:S01]  /*b890*/  ISETP.GE.AND P3, PT, R6, R104, PT ;  /* 0x000000680600720c */ /* 0x000fe20003f66270 */
[----:B------:R-:W-:Y:S01]  /*b8a0*/  MUFU.TANH R15, R15 ;  /* 0x0000000f000f7308 */ /* 0x000fe20000002400 */
[----:B------:R-:W-:Y:S01]  /*b8b0*/  I2FP.F32.U32 R10, R10 ;  /* 0x0000000a000a7245 */ /* 0x000fe20000201000 */
[C---:B------:R-:W-:Y:S01]  /*b8c0*/  FFMA.FTZ R19, R0.reuse, R8, R19 ;  /* 0x0000000800137223 */ /* 0x040fe20000010013 */
[----:B------:R-:W-:Y:S01]  /*b8d0*/  I2FP.F32.U32 R6, R6 ;  /* 0x0000000600067245 */ /* 0x000fe20000201000 */
[----:B--2---:R-:W-:Y:S01]  /*b8e0*/  FFMA.FTZ R8, R0, R8, R13 ;  /* 0x0000000800087223 */ /* 0x004fe2000001000d */
[----:B------:R-:W-:-:S02]  /*b8f0*/  VIADD R13, R3, 0x21 ;  /* 0x00000021030d7836 */ /* 0x000fc40000000000 */
[----:B------:R-:W-:Y:S01]  /*b900*/  FFMA.FTZ R7, R0, R10, R7 ;  /* 0x0000000a00077223 */ /* 0x000fe20000010007 */
[----:B------:R-:W-:Y:S01]  /*b910*/  FSEL R14, R14, -INF , !P5 ;  /* 0xff8000000e0e7808 */ /* 0x000fe20006800000 */
[----:B------:R-:W2:Y:S01]  /*b920*/  MUFU.TANH R9, R9 ;  /* 0x0000000900097308 */ /* 0x000ea20000002400 */
[C---:B-1----:R-:W-:Y:S01]  /*b930*/  FFMA.FTZ R21, R0.reuse, R6, R21 ;  /* 0x0000000600157223 */ /* 0x042fe20000010015 */
[----:B---3--:R-:W-:Y:S01]  /*b940*/  FFMA.FTZ R10, R0, R10, R5 ;  /* 0x0000000a000a7223 */ /* 0x008fe20000010005 */
[----:B------:R-:W-:Y:S01]  /*b950*/  FSEL R30, R7, -INF , !P2 ;  /* 0xff800000071e7808 */ /* 0x000fe20005000000 */
[----:B------:R-:W-:Y:S01]  /*b960*/  FMUL.FTZ R51, R51, UR5 ;  /* 0x0000000533337c20 */ /* 0x000fe20008410000 */
[----:B------:R-:W-:Y:S02]  /*b970*/  FSEL R8, R8, -INF , !P0 ;  /* 0xff80000008087808 */ /* 0x000fe40004000000 */
[----:B------:R-:W-:Y:S01]  /*b980*/  FSEL R22, R21, -INF , !P6 ;  /* 0xff80000015167808 */ /* 0x000fe20007000000 */
[----:B------:R-:W1:Y:S01]  /*b990*/  MUFU.TANH R57, R57 ;  /* 0x0000003900397308 */ /* 0x000e620000002400 */
[----:B------:R-:W-:-:S02]  /*b9a0*/  ISETP.GE.AND P5, PT, R4, R91, PT ;  /* 0x0000005b0400720c */ /* 0x000fc40003fa6270 */
[-C--:B------:R-:W-:Y:S02]  /*b9b0*/  ISETP.GE.AND P2, PT, R4, R104.reuse, PT ;  /* 0x000000680400720c */ /* 0x080fe40003f46270 */
[C---:B------:R-:W-:Y:S02]  /*b9c0*/  ISETP.GE.AND P0, PT, R13.reuse, R91, PT ;  /* 0x0000005b0d00720c */ /* 0x040fe40003f06270 */
[----:B------:R-:W-:Y:S01]  /*b9d0*/  ISETP.GE.AND P6, PT, R13, R104, PT ;  /* 0x000000680d00720c */ /* 0x000fe20003fc6270 */
[----:B------:R-:W3:Y:S01]  /*b9e0*/  MUFU.TANH R59, R59 ;  /* 0x0000003b003b7308 */ /* 0x000ee20000002400 */
[----:B------:R-:W-:Y:S01]  /*b9f0*/  I2FP.F32.U32 R4, R4 ;  /* 0x0000000400047245 */ /* 0x000fe20000201000 */
[----:B--2---:R-:W-:Y:S01]  /*ba00*/  FFMA.FTZ R6, R0, R6, R9 ;  /* 0x0000000600067223 */ /* 0x004fe20000010009 */
[----:B------:R-:W-:Y:S02]  /*ba10*/  I2FP.F32.U32 R13, R13 ;  /* 0x0000000d000d7245 */ /* 0x000fe40000201000 */
[----:B------:R-:W-:Y:S01]  /*ba20*/  FSEL R10, R10, -INF , !P4 ;  /* 0xff8000000a0a7808 */ /* 0x000fe20006000000 */
[----:B------:R-:W-:Y:S01]  /*ba30*/  FFMA.FTZ R15, R0, R4, R15 ;  /* 0x00000004000f7223 */ /* 0x000fe2000001000f */
[----:B------:R-:W-:Y:S01]  /*ba40*/  FSEL R24, R19, -INF , !P1 ;  /* 0xff80000013187808 */ /* 0x000fe20004800000 */
[----:B------:R-:W2:Y:S01]  /*ba50*/  MUFU.TANH R23, R56 ;  /* 0x0000003800177308 */ /* 0x000ea20000002400 */
[----:B------:R-:W-:Y:S01]  /*ba60*/  ISETP.GE.AND P4, PT, R18, R91, PT ;  /* 0x0000005b1200720c */ /* 0x000fe20003f86270 */
[----:B-1----:R-:W-:Y:S01]  /*ba70*/  FFMA.FTZ R57, R0, R13, R57 ;  /* 0x0000000d00397223 */ /* 0x002fe20000010039 */
[----:B------:R-:W-:-:S02]  /*ba80*/  ISETP.GE.AND P1, PT, R18, R104, PT ;  /* 0x000000681200720c */ /* 0x000fc40003f26270 */
[----:B------:R-:W-:Y:S02]  /*ba90*/  I2FP.F32.U32 R18, R18 ;  /* 0x0000001200127245 */ /* 0x000fe40000201000 */
[----:B------:R-:W-:Y:S01]  /*baa0*/  FSEL R6, R6, -INF , !P3 ;  /* 0xff80000006067808 */ /* 0x000fe20005800000 */
[----:B------:R-:W1:Y:S01]  /*bab0*/  MUFU.TANH R11, R58 ;  /* 0x0000003a000b7308 */ /* 0x000e620000002400 */
[----:B---3--:R-:W-:Y:S01]  /*bac0*/  FFMA.FTZ R59, R0, R13, R59 ;  /* 0x0000000d003b7223 */ /* 0x008fe2000001003b */
[----:B------:R-:W-:Y:S02]  /*bad0*/  ISETP.GE.AND P3, PT, R28, R91, PT ;  /* 0x0000005b1c00720c */ /* 0x000fe40003f66270 */
[----:B------:R-:W-:Y:S02]  /*bae0*/  FSEL R138, R57, -INF , !P0 ;  /* 0xff800000398a7808 */ /* 0x000fe40004000000 */
[----:B------:R-:W-:Y:S02]  /*baf0*/  ISETP.GE.AND P0, PT, R17, R104, PT ;  /* 0x000000681100720c */ /* 0x000fe40003f06270 */
[----:B------:R-:W3:Y:S01]  /*bb00*/  MUFU.TANH R67, R67 ;  /* 0x0000004300437308 */ /* 0x000ee20000002400 */
[----:B--2---:R-:W-:Y:S01]  /*bb10*/  FFMA.FTZ R23, R0, R18, R23 ;  /* 0x0000001200177223 */ /* 0x004fe20000010017 */
[----:B------:R-:W-:-:S02]  /*bb20*/  FSEL R112, R59, -INF , !P6 ;  /* 0xff8000003b707808 */ /* 0x000fc40007000000 */
[----:B------:R-:W-:Y:S02]  /*bb30*/  ISETP.GE.AND P6, PT, R3, R91, PT ;  /* 0x0000005b0300720c */ /* 0x000fe40003fc6270 */
[----:B------:R-:W-:Y:S02]  /*bb40*/  FSEL R106, R23, -INF , !P4 ;  /* 0xff800000176a7808 */ /* 0x000fe40006000000 */
[----:B------:R-:W2:Y:S01]  /*bb50*/  MUFU.TANH R5, R52 ;  /* 0x0000003400057308 */ /* 0x000ea20000002400 */
[----:B-1----:R-:W-:Y:S01]  /*bb60*/  FFMA.FTZ R11, R0, R18, R11 ;  /* 0x00000012000b7223 */ /* 0x002fe2000001000b */
[----:B------:R-:W-:Y:S01]  /*bb70*/  FSEL R18, R15, -INF , !P5 ;  /* 0xff8000000f127808 */ /* 0x000fe20006800000 */
[----:B------:R-:W-:Y:S01]  /*bb80*/  VIADD R15, R3, 0x29 ;  /* 0x00000029030f7836 */ /* 0x000fe20000000000 */
[----:B------:R-:W-:Y:S02]  /*bb90*/  ISETP.GE.AND P5, PT, R28, R104, PT ;  /* 0x000000681c00720c */ /* 0x000fe40003fa6270 */
[----:B------:R-:W-:-:S02]  /*bba0*/  I2FP.F32.U32 R28, R28 ;  /* 0x0000001c001c7245 */ /* 0x000fc40000201000 */
[----:B------:R-:W1:Y:S01]  /*bbb0*/  MUFU.TANH R7, R54 ;  /* 0x0000003600077308 */ /* 0x000e620000002400 */
[----:B---3--:R-:W-:Y:S01]  /*bbc0*/  FFMA.FTZ R4, R0, R4, R67 ;  /* 0x0000000400047223 */ /* 0x008fe20000010043 */
[----:B------:R-:W-:Y:S02]  /*bbd0*/  ISETP.GE.AND P4, PT, R15, R104, PT ;  /* 0x000000680f00720c */ /* 0x000fe40003f86270 */
[----:B------:R-:W-:Y:S02]  /*bbe0*/  FSEL R114, R11, -INF , !P1 ;  /* 0xff8000000b727808 */ /* 0x000fe40004800000 */
[----:B------:R-:W-:Y:S02]  /*bbf0*/  FSEL R4, R4, -INF , !P2 ;  /* 0xff80000004047808 */ /* 0x000fe40005000000 */
[----:B------:R-:W3:Y:S01]  /*bc00*/  MUFU.TANH R13, R50 ;  /* 0x00000032000d7308 */ /* 0x000ee20000002400 */
[----:B--2---:R-:W-:Y:S01]  /*bc10*/  FFMA.FTZ R5, R0, R28, R5 ;  /* 0x0000001c00057223 */ /* 0x004fe20000010005 */
[----:B------:R-:W-:-:S02]  /*bc20*/  ISETP.GE.AND P2, PT, R15, R91, PT ;  /* 0x0000005b0f00720c */ /* 0x000fc40003f46270 */
[----:B------:R-:W-:Y:S02]  /*bc30*/  I2FP.F32.U32 R15, R15 ;  /* 0x0000000f000f7245 */ /* 0x000fe40000201000 */
[----:B------:R-:W-:Y:S01]  /*bc40*/  FSEL R116, R5, -INF , !P3 ;  /* 0xff80000005747808 */ /* 0x000fe20005800000 */
[C---:B------:R-:W-:Y:S01]  /*bc50*/  VIADD R5, R3.reuse, 0x31 ;  /* 0x0000003103057836 */ /* 0x040fe20000000000 */
[----:B------:R-:W2:Y:S01]  /*bc60*/  MUFU.TANH R53, R53 ;  /* 0x0000003500357308 */ /* 0x000ea20000002400 */
[----:B-1----:R-:W-:Y:S01]  /*bc70*/  FFMA.FTZ R7, R0, R28, R7 ;  /* 0x0000001c00077223 */ /* 0x002fe20000010007 */
[----:B------:R-:W-:Y:S02]  /*bc80*/  I2FP.F32.U32 R28, R17 ;  /* 0x00000011001c7245 */ /* 0x000fe40000201000 */
[----:B------:R-:W-:Y:S02]  /*bc90*/  ISETP.GE.AND P3, PT, R3, R104, PT ;  /* 0x000000680300720c */ /* 0x000fe40003f66270 */
[----:B------:R-:W-:-:S02]  /*bca0*/  FSEL R102, R7, -INF , !P5 ;  /* 0xff80000007667808 */ /* 0x000fc40006800000 */
[----:B------:R-:W1:Y:S01]  /*bcb0*/  MUFU.TANH R9, R48 ;  /* 0x0000003000097308 */ /* 0x000e620000002400 */
[C---:B---3--:R-:W-:Y:S01]  /*bcc0*/  FFMA.FTZ R13, R0.reuse, R28, R13 ;  /* 0x0000001c000d7223 */ /* 0x048fe2000001000d */
[-C--:B------:R-:W-:Y:S02]  /*bcd0*/  ISETP.GE.AND P5, PT, R5, R91.reuse, PT ;  /* 0x0000005b0500720c */ /* 0x080fe40003fa6270 */
[----:B------:R-:W-:Y:S02]  /*bce0*/  ISETP.GE.AND P1, PT, R17, R91, PT ;  /* 0x0000005b1100720c */ /* 0x000fe40003f26270 */
[----:B------:R-:W-:Y:S02]  /*bcf0*/  FSEL R96, R13, -INF , !P0 ;  /* 0xff8000000d607808 */ /* 0x000fe40004000000 */
[----:B------:R-:W3:Y:S01]  /*bd00*/  MUFU.TANH R55, R55 ;  /* 0x0000003700377308 */ /* 0x000ee20000002400 */
[----:B--2---:R-:W-:Y:S01]  /*bd10*/  FFMA.FTZ R53, R0, R15, R53 ;  /* 0x0000000f00357223 */ /* 0x004fe20000010035 */
[----:B------:R-:W-:-:S04]  /*bd20*/  ISETP.NE.AND P0, PT, R89, 0x1, PT ;  /* 0x000000015900780c */ /* 0x000fc80003f05270 */
[----:B------:R-:W-:Y:S02]  /*bd30*/  FSEL R100, R53, -INF , !P2 ;  /* 0xff80000035647808 */ /* 0x000fe40005000000 */
[----:B------:R-:W2:Y:S01]  /*bd40*/  MUFU.TANH R49, R49 ;  /* 0x0000003100317308 */ /* 0x000ea20000002400 */
[C---:B-1----:R-:W-:Y:S01]  /*bd50*/  FFMA.FTZ R9, R0.reuse, R28, R9 ;  /* 0x0000001c00097223 */ /* 0x042fe20000010009 */
[----:B------:R-:W-:Y:S01]  /*bd60*/  I2FP.F32.U32 R28, R3 ;  /* 0x00000003001c7245 */ /* 0x000fe20000201000 */
[----:B------:R-:W-:Y:S01]  /*bd70*/  VIADD R3, R3, 0x39 ;  /* 0x0000003903037836 */ /* 0x000fe20000000000 */
[----:B------:R-:W-:Y:S02]  /*bd80*/  ISETP.GE.AND P2, PT, R5, R104, PT ;  /* 0x000000680500720c */ /* 0x000fe40003f46270 */
[----:B------:R-:W-:Y:S01]  /*bd90*/  I2FP.F32.U32 R5, R5 ;  /* 0x0000000500057245 */ /* 0x000fe20000201000 */
[CC--:B------:R-:W-:Y:S01]  /*bda0*/  FFMA.FTZ R47, R0.reuse, R28.reuse, R47 ;  /* 0x0000001c002f7223 */ /* 0x0c0fe2000001002f */
[----:B------:R-:W1:Y:S01]  /*bdb0*/  MUFU.TANH R51, R51 ;  /* 0x0000003300337308 */ /* 0x000e620000002400 */
[C---:B---3--:R-:W-:Y:S01]  /*bdc0*/  FFMA.FTZ R55, R0.reuse, R15, R55 ;  /* 0x0000000f00377223 */ /* 0x048fe20000010037 */
[----:B------:R-:W-:Y:S01]  /*bdd0*/  I2FP.F32.U32 R32, R3 ;  /* 0x0000000300207245 */ /* 0x000fe20000201000 */
[----:B------:R-:W-:Y:S01]  /*bde0*/  FFMA.FTZ R36, R0, R28, R63 ;  /* 0x0000001c00247223 */ /* 0x000fe2000001003f */
[----:B------:R-:W-:-:S02]  /*bdf0*/  FSEL R110, R9, -INF , !P1 ;  /* 0xff800000096e7808 */ /* 0x000fc40004800000 */
[----:B------:R-:W-:Y:S02]  /*be00*/  FSEL R98, R55, -INF , !P4 ;  /* 0xff80000037627808 */ /* 0x000fe40006000000 */
[----:B------:R-:W3:Y:S01]  /*be10*/  MUFU.TANH R41, R41 ;  /* 0x0000002900297308 */ /* 0x000ee20000002400 */
[C---:B--2---:R-:W-:Y:S01]  /*be20*/  FFMA.FTZ R49, R0.reuse, R5, R49 ;  /* 0x0000000500317223 */ /* 0x044fe20000010031 */
[----:B------:R-:W-:Y:S01]  /*be30*/  BAR.SYNC.DEFER_BLOCKING 0x0 ;  /* 0x0000000000007b1d */ /* 0x000fe20000010000 */
[C---:B------:R-:W-:Y:S02]  /*be40*/  ISETP.GE.AND P4, PT, R3.reuse, R91, PT ;  /* 0x0000005b0300720c */ /* 0x040fe40003f86270 */
[----:B------:R-:W-:Y:S02]  /*be50*/  ISETP.GE.AND P1, PT, R3, R104, PT ;  /* 0x000000680300720c */ /* 0x000fe40003f26270 */
[----:B------:R-:W-:Y:S01]  /*be60*/  FSEL R109, R49, -INF , !P5 ;  /* 0xff800000316d7808 */ /* 0x000fe20006800000 */
[----:B------:R-:W2:Y:S01]  /*be70*/  MUFU.TANH R43, R43 ;  /* 0x0000002b002b7308 */ /* 0x000ea20000002400 */
[----:B-1----:R-:W-:Y:S01]  /*be80*/  FFMA.FTZ R51, R0, R5, R51 ;  /* 0x0000000500337223 */ /* 0x002fe20000010033 */
[----:B------:R-:W-:-:S04]  /*be90*/  FSEL R36, R36, -INF , !P3 ;  /* 0xff80000024247808 */ /* 0x000fc80005800000 */
[----:B------:R-:W-:Y:S01]  /*bea0*/  FSEL R94, R51, -INF , !P2 ;  /* 0xff800000335e7808 */ /* 0x000fe20005000000 */
[----:B---3--:R-:W-:-:S05]  /*beb0*/  FFMA.FTZ R41, R0, R32, R41 ;  /* 0x0000002000297223 */ /* 0x008fca0000010029 */
[----:B------:R-:W-:Y:S01]  /*bec0*/  FSEL R107, R41, -INF , !P4 ;  /* 0xff800000296b7808 */ /* 0x000fe20006000000 */
[----:B--2---:R-:W-:Y:S01]  /*bed0*/  FFMA.FTZ R28, R0, R32, R43 ;  /* 0x00000020001c7223 */ /* 0x004fe2000001002b */
[----:B------:R-:W-:-:S04]  /*bee0*/  FSEL R32, R47, -INF , !P6 ;  /* 0xff8000002f207808 */ /* 0x000fc80007000000 */
        /* <DEDUP_REMOVED lines=14> */
.L_x_4818:
        /* <DEDUP_REMOVED lines=60> */
.L_x_4819:
        /* <DEDUP_REMOVED lines=39> */
.L_x_4817:
        /* <DEDUP_REMOVED lines=11> */
[----:B-1----:R-:W-:Y:S02]  /*c6b0*/  FMNMX3.FTZ R34, R3, R100, R110, !PT ;  /* 0x0000006403227276 */ /* 0x002fe4000781006e */
        /* <DEDUP_REMOVED lines=17> */
[----:B------:R-:W3:Y:S04]  /*c7d0*/  SHFL.BFLY PT, R38, R5, 0x1, 0x1f ;  /* 0x0c201f0005267f89 */ /* 0x000ee800000e0000 */
[----:B------:R-:W4:Y:S01]  /*c7e0*/  LDSM.16.MT88.4 R40, [R117+0x8000] ;  /* 0x008000007528783b */ /* 0x000f220000004200 */
[----:B-1----:R-:W-:-:S04]  /*c7f0*/  FMNMX.FTZ R3, R34, R3, !PT ;  /* 0x0000000322037209 */ /* 0x002fc80007810000 */
[C---:B------:R-:W-:Y:S01]  /*c800*/  FSETP.NEU.FTZ.AND P1, PT, R3.reuse, -INF , PT ;  /* 0xff8000000300780b */ /* 0x040fe20003f3d000 */
[----:B--2---:R-:W-:-:S05]  /*c810*/  FMUL.FTZ R111, R3, UR5 ;  /* 0x00000005036f7c20 */ /* 0x004fca0008410000 */
[----:B------:R-:W-:-:S05]  /*c820*/  FSEL R111, R111, RZ, P1 ;  /* 0x000000ff6f6f7208 */ /* 0x000fca0000800000 */
        /* <DEDUP_REMOVED lines=9> */
[--C-:B------:R-:W-:Y:S01]  /*c8c0*/  FFMA.FTZ R21, R22, UR5, -R111.reuse ;  /* 0x0000000516157c23 */ /* 0x100fe2000801086f */
        /* <DEDUP_REMOVED lines=14> */
[----:B------:R-:W2:Y:S01]  /*c9b0*/  LDSM.16.MT88.4 R8, [R117+0x6400] ;  /* 0x006400007508783b */ /* 0x000ea20000004200 */
[----:B------:R-:W-:Y:S01]  /*c9c0*/  FFMA.FTZ R22, R4, UR5, -R31 ;  /* 0x0000000504167c23 */ /* 0x000fe2000801081f */
[----:B------:R-:W-:Y:S01]  /*c9d0*/  FFMA.FTZ R100, R100, UR5, -R111 ;  /* 0x0000000564647c23 */ /* 0x000fe2000801086f */
[--C-:B------:R-:W-:Y:S01]  /*c9e0*/  FFMA.FTZ R103, R114, UR5, -R31.reuse ;  /* 0x0000000572677c23 */ /* 0x100fe2000801081f */
[----:B------:R-:W-:Y:S01]  /*c9f0*/  MUFU.EX2 R35, R35 ;  /* 0x0000002300237308 */ /* 0x000fe20000000800 */
[----:B------:R-:W3:Y:S01]  /*ca00*/  LDSM.16.MT88.4 R12, [R117+0x7400] ;  /* 0x00740000750c783b */ /* 0x000ee20000004200 */
[--C-:B------:R-:W-:Y:S01]  /*ca10*/  FFMA.FTZ R99, R102, UR5, -R31.reuse ;  /* 0x0000000566637c23 */ /* 0x100fe2000801081f */
[--C-:B------:R-:W-:Y:S01]  /*ca20*/  FFMA.FTZ R98, R98, UR5, -R31.reuse ;  /* 0x0000000562627c23 */ /* 0x100fe2000801081f */
[----:B------:R-:W-:Y:S01]  /*ca30*/  FFMA.FTZ R112, R112, UR5, -R31 ;  /* 0x0000000570707c23 */ /* 0x000fe2000801081f */
[----:B------:R-:W5:Y:S01]  /*ca40*/  LDSM.16.MT88.4 R16, [R27+0x6400] ;  /* 0x006400001b10783b */ /* 0x000f620000004200 */
[--C-:B------:R-:W-:Y:S01]  /*ca50*/  FFMA.FTZ R110, R110, UR5, -R111.reuse ;  /* 0x000000056e6e7c23 */ /* 0x100fe2000801086f */
[--C-:B------:R-:W-:Y:S01]  /*ca60*/  FFMA.FTZ R109, R109, UR5, -R111.reuse ;  /* 0x000000056d6d7c23 */ /* 0x100fe2000801086f */
[----:B------:R-:W4:Y:S01]  /*ca70*/  MUFU.EX2 R32, R32 ;  /* 0x0000002000207308 */ /* 0x000f220000000800 */
[----:B-1----:R-:W-:Y:S01]  /*ca80*/  F2FP.F16.F32.PACK_AB R48, R34, R93 ;  /* 0x0000005d2230723e */ /* 0x002fe200000000ff */
[--C-:B------:R-:W-:Y:S01]  /*ca90*/  FFMA.FTZ R108, R108, UR5, -R111.reuse ;  /* 0x000000056c6c7c23 */ /* 0x100fe2000801086f */
[----:B------:R-:W-:Y:S01]  /*caa0*/  FFMA.FTZ R107, R107, UR5, -R111 ;  /* 0x000000056b6b7c23 */ /* 0x000fe2000801086f */
[--C-:B------:R-:W-:Y:S01]  /*cab0*/  FFMA.FTZ R96, R96, UR5, -R31.reuse ;  /* 0x0000000560607c23 */ /* 0x100fe2000801081f */
[--C-:B------:R-:W-:Y:S01]  /*cac0*/  FFMA.FTZ R111, R94, UR5, -R31.reuse ;  /* 0x000000055e6f7c23 */ /* 0x100fe2000801081f */
[--C-:B------:R-:W-:Y:S01]  /*cad0*/  FFMA.FTZ R29, R29, UR5, -R31.reuse ;  /* 0x000000051d1d7c23 */ /* 0x100fe2000801081f */
[----:B------:R-:W-:Y:S01]  /*cae0*/  FFMA.FTZ R28, R28, UR5, -R31 ;  /* 0x000000051c1c7c23 */ /* 0x000fe2000801081f */
[----:B------:R-:W-:Y:S01]  /*caf0*/  MUFU.EX2 R30, R30 ;  /* 0x0000001e001e7308 */ /* 0x000fe20000000800 */
[----:B------:R-:W-:-:S07]  /*cb00*/  FADD.FTZ R34, R93, R34 ;  /* 0x000000225d227221 */ /* 0x000fce0000010000 */
[----:B------:R-:W1:Y:S01]  /*cb10*/  MUFU.EX2 R95, R95 ;  /* 0x0000005f005f7308 */ /* 0x000e620000000800 */
[----:B----4-:R-:W-:Y:S01]  /*cb20*/  F2FP.F16.F32.PACK_AB R50, R32, R35 ;  /* 0x000000232032723e */ /* 0x010fe200000000ff */
[----:B------:R-:W-:-:S04]  /*cb30*/  FADD.FTZ R35, R35, R34 ;  /* 0x0000002223237221 */ /* 0x000fc80000010000 */
[----:B------:R-:W-:Y:S02]  /*cb40*/  FADD.FTZ R32, R32, R35 ;  /* 0x0000002320207221 */ /* 0x000fe40000010000 */
[----:B------:R-:W-:Y:S08]  /*cb50*/  MUFU.EX2 R92, R92 ;  /* 0x0000005c005c7308 */ /* 0x000ff00000000800 */
[----:B------:R-:W4:Y:S01]  /*cb60*/  MUFU.EX2 R97, R97 ;  /* 0x0000006100617308 */ /* 0x000f220000000800 */
[----:B-1----:R-:W-:Y:S01]  /*cb70*/  F2FP.F16.F32.PACK_AB R49, R95, R30 ;  /* 0x0000001e5f31723e */ /* 0x002fe200000000ff */
[----:B------:R-:W-:-:S06]  /*cb80*/  FADD.FTZ R95, R30, R95 ;  /* 0x0000005f1e5f7221 */ /* 0x000fcc0000010000 */
[----:B------:R-:W-:Y:S08]  /*cb90*/  MUFU.EX2 R33, R33 ;  /* 0x0000002100217308 */ /* 0x000ff00000000800 */
[----:B------:R-:W1:Y:S01]  /*cba0*/  MUFU.EX2 R24, R24 ;  /* 0x0000001800187308 */ /* 0x000e620000000800 */
[----:B----4-:R-:W-:Y:S01]  /*cbb0*/  F2FP.F16.F32.PACK_AB R51, R97, R92 ;  /* 0x0000005c6133723e */ /* 0x010fe200000000ff */
[----:B------:R-:W-:-:S04]  /*cbc0*/  FADD.FTZ R92, R92, R95 ;  /* 0x0000005f5c5c7221 */ /* 0x000fc80000010000 */
[----:B------:R-:W-:Y:S02]  /*cbd0*/  FADD.FTZ R97, R97, R92 ;  /* 0x0000005c61617221 */ /* 0x000fe40000010000 */
[----:B------:R-:W-:Y:S01]  /*cbe0*/  MUFU.EX2 R21, R21 ;  /* 0x0000001500157308 */ /* 0x000fe20000000800 */
[C---:B------:R-:W-:Y:S07]  /*cbf0*/  HMMA.16816.F32 R80, R48.reuse, R76, RZ ;  /* 0x0000004c3050723c */ /* 0x040fee00000018ff */
[----:B------:R-:W4:Y:S01]  /*cc00*/  MUFU.EX2 R20, R20 ;  /* 0x0000001400147308 */ /* 0x000f220000000800 */
[----:B------:R-:W-:Y:S01]  /*cc10*/  HMMA.16816.F32 R76, R48, R78, RZ ;  /* 0x0000004e304c723c */ /* 0x000fe200000018ff */
[----:B-1----:R-:W-:Y:S01]  /*cc20*/  F2FP.F16.F32.PACK_AB R4, R24, R33 ;  /* 0x000000211804723e */ /* 0x002fe200000000ff */
        /* <DEDUP_REMOVED lines=9> */
[----:B------:R-:W4:Y:S01]  /*ccc0*/  MUFU.EX2 R22, R22 ;  /* 0x0000001600167308 */ /* 0x000f220000000800 */
[----:B-1----:R-:W-:Y:S01]  /*ccd0*/  F2FP.F16.F32.PACK_AB R5, R25, R26 ;  /* 0x0000001a1905723e */ /* 0x002fe200000000ff */
[C---:B------:R-:W-:Y:S06]  /*cce0*/  HMMA.16816.F32 R64, R48.reuse, R60, RZ ;  /* 0x0000003c3040723c */ /* 0x040fec00000018ff */
[----:B------:R-:W-:Y:S02]  /*ccf0*/  MUFU.EX2 R106, R106 ;  /* 0x0000006a006a7308 */ /* 0x000fe40000000800 */
[C---:B------:R-:W-:Y:S06]  /*cd00*/  HMMA.16816.F32 R36, R48.reuse, R40, RZ ;  /* 0x000000283024723c */ /* 0x040fec00000018ff */
[----:B------:R-:W1:Y:S01]  /*cd10*/  MUFU.EX2 R105, R105 ;  /* 0x0000006900697308 */ /* 0x000e620000000800 */
        /* <DEDUP_REMOVED lines=10> */
[----:B------:R-:W-:Y:S06]  /*cdc0*/  HMMA.16816.F32 R40, R48, R42, RZ ;  /* 0x0000002a3028723c */ /* 0x000fec00000018ff */
[----:B------:R-:W-:Y:S02]  /*cdd0*/  MUFU.EX2 R99, R99 ;  /* 0x0000006300637308 */ /* 0x000fe40000000800 */
[C---:B---3--:R-:W-:Y:S06]  /*cde0*/  HMMA.16816.F32 R64, R4.reuse, R12, R64 ;  /* 0x0000000c0440723c */ /* 0x048fec0000001840 */
[----:B------:R-:W3:Y:S02]  /*cdf0*/  MUFU.EX2 R98, R98 ;  /* 0x0000006200627308 */ /* 0x000ee40000000800 */
        /* <DEDUP_REMOVED lines=25> */
[----:B------:R-:W-:-:S02]  /*cf90*/  F2FP.F16.F32.PACK_AB R4, R105, R106 ;  /* 0x0000006a6904723e */ /* 0x000fc400000000ff */
[----:B----4-:R-:W-:Y:S02]  /*cfa0*/  F2FP.F16.F32.PACK_AB R5, R102, R103 ;  /* 0x000000676605723e */ /* 0x010fe400000000ff */
[----:B------:R-:W-:Y:S02]  /*cfb0*/  F2FP.F16.F32.PACK_AB R6, R100, R101 ;  /* 0x000000656406723e */ /* 0x000fe400000000ff */
[----:B---3--:R-:W-:-:S07]  /*cfc0*/  F2FP.F16.F32.PACK_AB R7, R98, R99 ;  /* 0x000000636207723e */ /* 0x008fce00000000ff */
        /* <DEDUP_REMOVED lines=128> */
.L_x_4821:
        /* <DEDUP_REMOVED lines=8> */
.L_x_4822:
        /* <DEDUP_REMOVED lines=49> */
[----:B--2---:R-:W2:Y:S04]  /*db60*/  LDSM.16.M88.4 R4, [R88+0x3400] ;  /* 0x003400005804783b */ /* 0x004ea80000000200 */
[----:B------:R-:W5:Y:S04]  /*db70*/  LDSM.16.M88.4 R96, [R88+0x3800] ;  /* 0x003800005860783b */ /* 0x000f680000000200 */
[----:B------:R-:W1:Y:S04]  /*db80*/  LDSM.16.M88.4 R28, [R88+0x3000] ;  /* 0x00300000581c783b */ /* 0x000e680000000200 */
[----:B------:R-:W1:Y:S04]  /*db90*/  LDSM.16.M88.4 R100, [R118+0x3c00] ;  /* 0x003c00007664783b */ /* 0x000e680000000200 */
[----:B------:R-:W0:Y:S01]  /*dba0*/  LDGDEPBAR ;  /* 0x00000000000079af */ /* 0x000e220000000000 */
[C---:B---3--:R-:W-:Y:S08]  /*dbb0*/  HMMA.16816.F32 R12, R24.reuse, R8, RZ ;  /* 0x00000008180c723c */ /* 0x048ff000000018ff */
[C---:B------:R-:W-:Y:S08]  /*dbc0*/  HMMA.16816.F32 R8, R24.reuse, R10, RZ ;  /* 0x0000000a1808723c */ /* 0x040ff000000018ff */
[----:B----4-:R-:W-:Y:S08]  /*dbd0*/  HMMA.16816.F32 R20, R24, R16, RZ ;  /* 0x000000101814723c */ /* 0x010ff000000018ff */
[C---:B--2---:R-:W-:Y:S08]  /*dbe0*/  HMMA.16816.F32 R12, R92.reuse, R4, R12 ;  /* 0x000000045c0c723c */ /* 0x044ff0000000180c */
[----:B------:R-:W-:Y:S08]  /*dbf0*/  HMMA.16816.F32 R8, R92, R6, R8 ;  /* 0x000000065c08723c */ /* 0x000ff00000001808 */
[C---:B------:R-:W-:Y:S08]  /*dc00*/  HMMA.16816.F32 R4, R24.reuse, R32, RZ ;  /* 0x000000201804723c */ /* 0x040ff000000018ff */
[C---:B------:R-:W-:Y:S08]  /*dc10*/  HMMA.16816.F32 R32, R24.reuse, R34, RZ ;  /* 0x000000221820723c */ /* 0x040ff000000018ff */
[----:B------:R-:W-:Y:S08]  /*dc20*/  HMMA.16816.F32 R16, R24, R18, RZ ;  /* 0x000000121810723c */ /* 0x000ff000000018ff */
[C---:B-----5:R-:W-:Y:S08]  /*dc30*/  HMMA.16816.F32 R4, R92.reuse, R96, R4 ;  /* 0x000000605c04723c */ /* 0x060ff00000001804 */
[C---:B------:R-:W-:Y:S01]  /*dc40*/  HMMA.16816.F32 R32, R92.reuse, R98, R32 ;  /* 0x000000625c20723c */ /* 0x040fe20000001820 */
[----:B------:R-:W2:Y:S07]  /*dc50*/  LDSM.16.M88.4 R96, [R88+0x3c00] ;  /* 0x003c00005860783b */ /* 0x000eae0000000200 */
[C---:B-1----:R-:W-:Y:S08]  /*dc60*/  HMMA.16816.F32 R20, R92.reuse, R28, R20 ;  /* 0x0000001c5c14723c */ /* 0x042ff00000001814 */
[----:B------:R-:W-:Y:S08]  /*dc70*/  HMMA.16816.F32 R16, R92, R30, R16 ;  /* 0x0000001e5c10723c */ /* 0x000ff00000001810 */
[C---:B------:R-:W-:Y:S08]  /*dc80*/  HMMA.16816.F32 R28, R24.reuse, R100, RZ ;  /* 0x00000064181c723c */ /* 0x040ff000000018ff */
        /* <DEDUP_REMOVED lines=45> */
[C---:B-1----:R-:W-:Y:S01]  /*df60*/  HMMA.16816.F32 R32, R96.reuse, R102, R32 ;  /* 0x000000666020723c */ /* 0x042fe20000001820 */
[----:B------:R-:W1:Y:S07]  /*df70*/  S2R R103, SR_TID.X ;  /* 0x0000000000677919 */ /* 0x000e6e0000002100 */
[C---:B--2---:R-:W-:Y:S08]  /*df80*/  HMMA.16816.F32 R20, R96.reuse, R92, R20 ;  /* 0x0000005c6014723c */ /* 0x044ff00000001814 */
[----:B------:R-:W-:Y:S01]  /*df90*/  HMMA.16816.F32 R16, R96, R94, R16 ;  /* 0x0000005e6010723c */ /* 0x000fe20000001810 */
[----:B------:R-:W2:Y:S02]  /*dfa0*/  LDSM.16.M88.4 R92, [R88+0x5400] ;  /* 0x00540000585c783b */ /* 0x000ea40000000200 */
[----:B------:R-:W-:Y:S01]  /*dfb0*/  FMUL.FTZ R34, R34, UR4 ;  /* 0x0000000422227c20 */ /* 0x000fe20008410000 */
[----:B------:R-:W-:Y:S01]  /*dfc0*/  FMUL.FTZ R33, R33, UR4 ;  /* 0x0000000421217c20 */ /* 0x000fe20008410000 */
[----:B------:R-:W-:-:S02]  /*dfd0*/  FMUL.FTZ R35, R35, UR4 ;  /* 0x0000000423237c20 */ /* 0x000fc40008410000 */
[----:B------:R-:W-:Y:S01]  /*dfe0*/  MUFU.TANH R147, R34 ;  /* 0x0000002200937308 */ /* 0x000fe20000002400 */
[----:B------:R-:W-:Y:S03]  /*dff0*/  HMMA.16816.F32 R4, R96, R100, R4 ;  /* 0x000000646004723c */ /* 0x000fe60000001804 */
[----:B------:R-:W-:Y:S01]  /*e000*/  FMUL.FTZ R23, R23, UR4 ;  /* 0x0000000417177c20 */ /* 0x000fe20008410000 */
[----:B------:R-:W-:-:S03]  /*e010*/  FMUL.FTZ R90, R21, UR4 ;  /* 0x00000004155a7c20 */ /* 0x000fc60008410000 */
[----:B------:R-:W-:Y:S08]  /*e020*/  MUFU.TANH R105, R35 ;  /* 0x0000002300697308 */ /* 0x000ff00000002400 */
[----:B------:R-:W-:Y:S04]  /*e030*/  MUFU.TANH R23, R23 ;  /* 0x0000001700177308 */ /* 0x000fe80000002400 */
[----:B------:R-:W-:Y:S01]  /*e040*/  FMUL.FTZ R6, R6, UR4 ;  /* 0x0000000406067c20 */ /* 0x000fe20008410000 */
[----:B------:R-:W-:-:S03]  /*e050*/  FMUL.FTZ R7, R7, UR4 ;  /* 0x0000000407077c20 */ /* 0x000fc60008410000 */
[----:B------:R-:W-:Y:S08]  /*e060*/  MUFU.TANH R111, R6 ;  /* 0x00000006006f7308 */ /* 0x000ff00000002400 */
[----:B------:R3:W-:Y:S01]  /*e070*/  MUFU.TANH R139, R7 ;  /* 0x00000007008b7308 */ /* 0x0007e20000002400 */
[C---:B--2---:R-:W-:Y:S08]  /*e080*/  HMMA.16816.F32 R12, R96.reuse, R92, R12 ;  /* 0x0000005c600c723c */ /* 0x044ff0000000180c */
[----:B------:R-:W-:Y:S01]  /*e090*/  HMMA.16816.F32 R8, R96, R94, R8 ;  /* 0x0000005e6008723c */ /* 0x000fe20000001808 */
[----:B------:R-:W2:Y:S01]  /*e0a0*/  LDSM.16.M88.4 R92, [R88+0x5c00] ;  /* 0x005c0000585c783b */ /* 0x000ea20000000200 */
[----:B------:R-:W-:-:S09]  /*e0b0*/  DEPBAR.LE SB0, 0x0 ;  /* 0x000080000000791a */ /* 0x000fd20000000000 */
[----:B------:R-:W-:Y:S01]  /*e0c0*/  FMUL.FTZ R107, R14, UR4 ;  /* 0x000000040e6b7c20 */ /* 0x000fe20008410000 */
[----:B------:R-:W-:-:S05]  /*e0d0*/  FMUL.FTZ R151, R15, UR4 ;  /* 0x000000040f977c20 */ /* 0x000fca0008410000 */
[----:B------:R-:W-:Y:S02]  /*e0e0*/  MUFU.TANH R107, R107 ;  /* 0x0000006b006b7308 */ /* 0x000fe40000002400 */
[----:B------:R-:W-:Y:S01]  /*e0f0*/  FMUL.FTZ R153, R10, UR4 ;  /* 0x000000040a997c20 */ /* 0x000fe20008410000 */
[----:B------:R-:W-:Y:S01]  /*e100*/  FMUL.FTZ R9, R9, UR4 ;  /* 0x0000000409097c20 */ /* 0x000fe20008410000 */
[----:B------:R-:W-:Y:S01]  /*e110*/  FMUL.FTZ R149, R11, UR4 ;  /* 0x000000040b957c20 */ /* 0x000fe20008410000 */
[----:B------:R-:W-:-:S03]  /*e120*/  FMUL.FTZ R11, R4, UR4 ;  /* 0x00000004040b7c20 */ /* 0x000fc60008410000 */
[----:B------:R-:W-:Y:S08]  /*e130*/  MUFU.TANH R151, R151 ;  /* 0x0000009700977308 */ /* 0x000ff00000002400 */
[----:B------:R-:W-:Y:S01]  /*e140*/  MUFU.TANH R153, R153 ;  /* 0x0000009900997308 */ /* 0x000fe20000002400 */
[----:B--2---:R-:W-:Y:S01]  /*e150*/  HMMA.16816.F32 R24, R96, R94, R24 ;  /* 0x0000005e6018723c */ /* 0x004fe20000001818 */
[----:B-1----:R-:W-:-:S06]  /*e160*/  LOP3.LUT R95, R103, 0x3, RZ, 0xc0, !PT ;  /* 0x00000003675f7812 */ /* 0x002fcc00078ec0ff */
[----:B------:R-:W-:Y:S01]  /*e170*/  MUFU.TANH R9, R9 ;  /* 0x0000000900097308 */ /* 0x000fe20000002400 */
[----:B------:R-:W-:Y:S01]  /*e180*/  HMMA.16816.F32 R28, R96, R92, R28 ;  /* 0x0000005c601c723c */ /* 0x000fe2000000181c */
[----:B------:R-:W-:Y:S01]  /*e190*/  FMUL.FTZ R99, R20, UR4 ;  /* 0x0000000414637c20 */ /* 0x000fe20008410000 */
[----:B------:R-:W-:Y:S01]  /*e1a0*/  FMUL.FTZ R93, R22, UR4 ;  /* 0x00000004165d7c20 */ /* 0x000fe20008410000 */
[----:B------:R-:W-:Y:S02]  /*e1b0*/  IMAD.SHL.U32 R20, R89, 0x40, RZ ;  /* 0x0000004059147824 */ /* 0x000fe400078e00ff */
[----:B------:R-:W-:Y:S02]  /*e1c0*/  FMUL.FTZ R92, R16, UR4 ;  /* 0x00000004105c7c20 */ /* 0x000fe40008410000 */
[----:B------:R-:W-:Y:S01]  /*e1d0*/  MUFU.TANH R149, R149 ;  /* 0x0000009500957308 */ /* 0x000fe20000002400 */
[----:B------:R-:W-:-:S04]  /*e1e0*/  VIADD R22, R20, 0xffffffc0 ;  /* 0xffffffc014167836 */ /* 0x000fc80000000000 */
[----:B------:R-:W-:Y:S02]  /*e1f0*/  IMAD R22, R95, 0x2, R22 ;  /* 0x000000025f167824 */ /* 0x000fe400078e0216 */
[----:B------:R-:W-:Y:S01]  /*e200*/  FMUL.FTZ R97, R24, UR4 ;  /* 0x0000000418617c20 */ /* 0x000fe20008410000 */
[----:B------:R-:W1:Y:S01]  /*e210*/  MUFU.TANH R99, R99 ;  /* 0x0000006300637308 */ /* 0x000e620000002400 */
[----:B------:R-:W-:Y:S01]  /*e220*/  FMUL.FTZ R95, R26, UR4 ;  /* 0x000000041a5f7c20 */ /* 0x000fe20008410000 */
[C---:B------:R-:W-:Y:S02]  /*e230*/  VIADD R24, R22.reuse, 0xffffffc0 ;  /* 0xffffffc016187836 */ /* 0x040fe40000000000 */
[----:B------:R-:W-:Y:S01]  /*e240*/  FMUL.FTZ R27, R27, UR4 ;  /* 0x000000041b1b7c20 */ /* 0x000fe20008410000 */
[C---:B------:R-:W-:Y:S02]  /*e250*/  VIADD R88, R22.reuse, 0xfffffff8 ;  /* 0xfffffff816587836 */ /* 0x040fe40000000000 */
[----:B------:R-:W-:Y:S01]  /*e260*/  VIADD R10, R22, 0xffffffd8 ;  /* 0xffffffd8160a7836 */ /* 0x000fe20000000000 */
[CC--:B------:R-:W-:Y:S01]  /*e270*/  ISETP.GE.AND P3, PT, R24.reuse, R91.reuse, PT ;  /* 0x0000005b1800720c */ /* 0x0c0fe20003f66270 */
[----:B------:R-:W2:Y:S01]  /*e280*/  MUFU.TANH R93, R93 ;  /* 0x0000005d005d7308 */ /* 0x000ea20000002400 */
[----:B------:R-:W-:Y:S01]  /*e290*/  ISETP.GE.AND P6, PT, R24, R104, PT ;  /* 0x000000681800720c */ /* 0x000fe20003fc6270 */
[----:B------:R-:W-:Y:S01]  /*e2a0*/  VIADD R4, R22, 0xffffffd9 ;  /* 0xffffffd916047836 */ /* 0x000fe20000000000 */
[----:B------:R-:W-:Y:S01]  /*e2b0*/  I2FP.F32.U32 R24, R24 ;  /* 0x0000001800187245 */ /* 0x000fe20000201000 */
[----:B---3--:R-:W-:Y:S01]  /*e2c0*/  FMUL.FTZ R7, R28, UR4 ;  /* 0x000000041c077c20 */ /* 0x008fe20008410000 */
[----:B------:R-:W-:Y:S01]  /*e2d0*/  ISETP.GE.AND P5, PT, R88, R91, PT ;  /* 0x0000005b5800720c */ /* 0x000fe20003fa6270 */
[----:B------:R-:W-:Y:S01]  /*e2e0*/  VIADD R6, R22, 0xfffffff0 ;  /* 0xfffffff016067836 */ /* 0x000fe20000000000 */
[----:B------:R-:W-:Y:S01]  /*e2f0*/  BAR.SYNC.DEFER_BLOCKING 0x0 ;  /* 0x0000000000007b1d */ /* 0x000fe20000010000 */
[----:B------:R-:W-:Y:S01]  /*e300*/  ISETP.GE.AND P4, PT, R88, R104, PT ;  /* 0x000000685800720c */ /* 0x000fe20003f86270 */
[----:B-1----:R-:W-:Y:S01]  /*e310*/  FFMA.FTZ R26, R0, R24, R99 ;  /* 0x00000018001a7223 */ /* 0x002fe20000010063 */
[----:B------:R-:W-:-:S03]  /*e320*/  I2FP.F32.U32 R88, R88 ;  /* 0x0000005800587245 */ /* 0x000fc60000201000 */
[----:B------:R-:W1:Y:S01]  /*e330*/  MUFU.TANH R97, R97 ;  /* 0x0000006100617308 */ /* 0x000e620000002400 */
[----:B------:R-:W-:Y:S01]  /*e340*/  FSEL R16, R26, -INF , !P3 ;  /* 0xff8000001a107808 */ /* 0x000fe20005800000 */
[----:B--2---:R-:W-:Y:S01]  /*e350*/  FFMA.FTZ R21, R0, R24, R93 ;  /* 0x0000001800157223 */ /* 0x004fe2000001005d */
[----:B------:R-:W-:-:S05]  /*e360*/  VIADD R24, R22, 0xffffffc1 ;  /* 0xffffffc116187836 */ /* 0x000fca0000000000 */
[----:B------:R-:W2:Y:S01]  /*e370*/  MUFU.TANH R95, R95 ;  /* 0x0000005f005f7308 */ /* 0x000ea20000002400 */
[----:B------:R-:W-:Y:S02]  /*e380*/  FSEL R21, R21, -INF , !P6 ;  /* 0xff80000015157808 */ /* 0x000fe40007000000 */
[C---:B------:R-:W-:Y:S02]  /*e390*/  ISETP.GE.AND P3, PT, R24.reuse, R91, PT ;  /* 0x0000005b1800720c */ /* 0x040fe40003f66270 */
[----:B------:R-:W-:Y:S02]  /*e3a0*/  ISETP.GE.AND P6, PT, R24, R104, PT ;  /* 0x000000681800720c */ /* 0x000fe40003fc6270 */
[----:B------:R-:W-:Y:S01]  /*e3b0*/  I2FP.F32.U32 R24, R24 ;  /* 0x0000001800187245 */ /* 0x000fe20000201000 */
[----:B------:R3:W4:Y:S01]  /*e3c0*/  MUFU.TANH R93, R90 ;  /* 0x0000005a005d7308 */ /* 0x0007220000002400 */
[----:B-1----:R-:W-:-:S05]  /*e3d0*/  FFMA.FTZ R100, R0, R88, R97 ;  /* 0x0000005800647223 */ /* 0x002fca0000010061 */
[----:B------:R-:W-:Y:S02]  /*e3e0*/  FSEL R100, R100, -INF , !P5 ;  /* 0xff80000064647808 */ /* 0x000fe40006800000 */
[----:B------:R1:W5:Y:S01]  /*e3f0*/  MUFU.TANH R97, R92 ;  /* 0x0000005c00617308 */ /* 0x0003620000002400 */
[----:B--2---:R-:W-:Y:S01]  /*e400*/  FFMA.FTZ R88, R0, R88, R95 ;  /* 0x0000005800587223 */ /* 0x004fe2000001005f */
[----:B------:R-:W-:Y:S01]  /*e410*/  FMUL.FTZ R95, R18, UR4 ;  /* 0x00000004125f7c20 */ /* 0x000fe20008410000 */
[----:B------:R-:W-:-:S03]  /*e420*/  VIADD R18, R22, 0xffffffc8 ;  /* 0xffffffc816127836 */ /* 0x000fc60000000000 */
[----:B------:R-:W-:Y:S02]  /*e430*/  FSEL R88, R88, -INF , !P4 ;  /* 0xff80000058587808 */ /* 0x000fe40006000000 */
[----:B------:R-:W2:Y:S01]  /*e440*/  MUFU.TANH R95, R95 ;  /* 0x0000005f005f7308 */ /* 0x000ea20000002400 */
[----:B---3--:R-:W-:Y:S01]  /*e450*/  FMUL.FTZ R90, R17, UR4 ;  /* 0x00000004115a7c20 */ /* 0x008fe20008410000 */
[CC--:B------:R-:W-:Y:S01]  /*e460*/  FFMA.FTZ R17, R0.reuse, R24.reuse, R23 ;  /* 0x0000001800117223 */ /* 0x0c0fe20000010017 */
[----:B------:R-:W-:Y:S01]  /*e470*/  FMUL.FTZ R23, R19, UR4 ;  /* 0x0000000413177c20 */ /* 0x000fe20008410000 */
[----:B----4-:R-:W-:Y:S01]  /*e480*/  FFMA.FTZ R26, R0, R24, R93 ;  /* 0x00000018001a7223 */ /* 0x010fe2000001005d */
[----:B------:R-:W-:Y:S01]  /*e490*/  FMUL.FTZ R19, R12, UR4 ;  /* 0x000000040c137c20 */ /* 0x000fe20008410000 */
[----:B------:R-:W-:Y:S01]  /*e4a0*/  VIADD R24, R22, 0xffffffc9 ;  /* 0xffffffc916187836 */ /* 0x000fe20000000000 */
[C---:B------:R-:W-:Y:S01]  /*e4b0*/  ISETP.GE.AND P5, PT, R18.reuse, R91, PT ;  /* 0x0000005b1200720c */ /* 0x040fe20003fa6270 */
[----:B------:R-:W3:Y:S01]  /*e4c0*/  MUFU.TANH R93, R90 ;  /* 0x0000005a005d7308 */ /* 0x000ee20000002400 */
[----:B------:R-:W-:Y:S01]  /*e4d0*/  ISETP.GE.AND P4, PT, R18, R104, PT ;  /* 0x000000681200720c */ /* 0x000fe20003f86270 */
[----:B-1----:R-:W-:Y:S01]  /*e4e0*/  FMUL.FTZ R92, R13, UR4 ;  /* 0x000000040d5c7c20 */ /* 0x002fe20008410000 */
[----:B------:R-:W-:-:S02]  /*e4f0*/  I2FP.F32.U32 R18, R18 ;  /* 0x0000001200127245 */ /* 0x000fc40000201000 */
[----:B------:R-:W-:Y:S02]  /*e500*/  FSEL R14, R26, -INF , !P3 ;  /* 0xff8000001a0e7808 */ /* 0x000fe40005800000 */
[----:B------:R-:W-:Y:S01]  /*e510*/  I2FP.F32.U32 R26, R24 ;  /* 0x00000018001a7245 */ /* 0x000fe20000201000 */
[----:B------:R-:W1:Y:S01]  /*e520*/  MUFU.TANH R23, R23 ;  /* 0x0000001700177308 */ /* 0x000e620000002400 */
[----:B------:R-:W-:Y:S01]  /*e530*/  FSEL R17, R17, -INF , !P6 ;  /* 0xff80000011117808 */ /* 0x000fe20007000000 */
[-C--:B-----5:R-:W-:Y:S01]  /*e540*/  FFMA.FTZ R12, R0, R18.reuse, R97 ;  /* 0x00000012000c7223 */ /* 0x0a0fe20000010061 */
[----:B------:R-:W-:Y:S01]  /*e550*/  ISETP.GE.AND P3, PT, R24, R91, PT ;  /* 0x0000005b1800720c */ /* 0x000fe20003f66270 */
[----:B--2---:R-:W-:Y:S01]  /*e560*/  FFMA.FTZ R18, R0, R18, R95 ;  /* 0x0000001200127223 */ /* 0x004fe2000001005f */
[----:B------:R-:W-:Y:S02]  /*e570*/  ISETP.GE.AND P6, PT, R24, R104, PT ;  /* 0x000000681800720c */ /* 0x000fe40003fc6270 */
[----:B------:R-:W-:Y:S01]  /*e580*/  FSEL R12, R12, -INF , !P5 ;  /* 0xff8000000c0c7808 */ /* 0x000fe20006800000 */
[----:B------:R-:W2:Y:S01]  /*e590*/  MUFU.TANH R19, R19 ;  /* 0x0000001300137308 */ /* 0x000ea20000002400 */
[----:B---3--:R-:W-:Y:S01]  /*e5a0*/  FFMA.FTZ R24, R0, R26, R93 ;  /* 0x0000001a00187223 */ /* 0x008fe2000001005d */
[----:B------:R-:W-:Y:S01]  /*e5b0*/  FSEL R15, R18, -INF , !P4 ;  /* 0xff800000120f7808 */ /* 0x000fe20006000000 */
[----:B------:R-:W-:-:S02]  /*e5c0*/  VIADD R18, R22, 0xffffffd1 ;  /* 0xffffffd116127836 */ /* 0x000fc40000000000 */
[----:B------:R-:W-:Y:S01]  /*e5d0*/  FMUL.FTZ R90, R8, UR4 ;  /* 0x00000004085a7c20 */ /* 0x000fe20008410000 */
[----:B------:R-:W-:Y:S02]  /*e5e0*/  FSEL R8, R24, -INF , !P3 ;  /* 0xff80000018087808 */ /* 0x000fe40005800000 */
[-C--:B------:R-:W-:Y:S01]  /*e5f0*/  ISETP.GE.AND P3, PT, R18, R91.reuse, PT ;  /* 0x0000005b1200720c */ /* 0x080fe20003f66270 */
[----:B-1----:R-:W-:Y:S01]  /*e600*/  FFMA.FTZ R13, R0, R26, R23 ;  /* 0x0000001a000d7223 */ /* 0x002fe20000010017 */
[----:B------:R-:W-:Y:S01]  /*e610*/  VIADD R26, R22, 0xffffffd0 ;  /* 0xffffffd0161a7836 */ /* 0x000fe20000000000 */
[----:B------:R-:W1:Y:S03]  /*e620*/  MUFU.TANH R23, R92 ;  /* 0x0000005c00177308 */ /* 0x000e660000002400 */
[----:B------:R-:W-:Y:S02]  /*e630*/  FSEL R13, R13, -INF , !P6 ;  /* 0xff8000000d0d7808 */ /* 0x000fe40007000000 */
[----:B------:R-:W-:-:S02]  /*e640*/  ISETP.GE.AND P5, PT, R26, R91, PT ;  /* 0x0000005b1a00720c */ /* 0x000fc40003fa6270 */
[----:B------:R-:W-:Y:S01]  /*e650*/  ISETP.GE.AND P4, PT, R26, R104, PT ;  /* 0x000000681a00720c */ /* 0x000fe20003f86270 */
[----:B------:R-:W-:Y:S01]  /*e660*/  MUFU.TANH R11, R11 ;  /* 0x0000000b000b7308 */ /* 0x000fe20000002400 */
[----:B------:R-:W-:Y:S02]  /*e670*/  I2FP.F32.U32 R26, R26 ;  /* 0x0000001a001a7245 */ /* 0x000fe40000201000 */
[----:B------:R-:W-:Y:S02]  /*e680*/  ISETP.GE.AND P6, PT, R18, R104, PT ;  /* 0x000000681200720c */ /* 0x000fe40003fc6270 */
[----:B------:R-:W-:Y:S01]  /*e690*/  I2FP.F32.U32 R18, R18 ;  /* 0x0000001200127245 */ /* 0x000fe20000201000 */
[CC--:B--2---:R-:W-:Y:S01]  /*e6a0*/  FFMA.FTZ R102, R0.reuse, R26.reuse, R19 ;  /* 0x0000001a00667223 */ /* 0x0c4fe20000010013 */
[C---:B------:R-:W-:Y:S01]  /*e6b0*/  FFMA.FTZ R107, R0.reuse, R26, R107 ;  /* 0x0000001a006b7223 */ /* 0x040fe2000001006b */
[----:B------:R-:W2:Y:S02]  /*e6c0*/  MUFU.TANH R19, R90 ;  /* 0x0000005a00137308 */ /* 0x000ea40000002400 */
[CC--:B-1----:R-:W-:Y:S01]  /*e6d0*/  FFMA.FTZ R106, R0.reuse, R18.reuse, R23 ;  /* 0x00000012006a7223 */ /* 0x0c2fe20000010017 */
[----:B------:R-:W-:Y:S01]  /*e6e0*/  FFMA.FTZ R151, R0, R18, R151 ;  /* 0x0000001200977223 */ /* 0x000fe20000010097 */
[----:B------:R-:W-:-:S02]  /*e6f0*/  FSEL R102, R102, -INF , !P5 ;  /* 0xff80000066667808 */ /* 0x000fc40006800000 */
[----:B------:R-:W-:Y:S02]  /*e700*/  FSEL R107, R107, -INF , !P4 ;  /* 0xff8000006b6b7808 */ /* 0x000fe40006000000 */
[----:B------:R-:W-:Y:S01]  /*e710*/  FSEL R106, R106, -INF , !P3 ;  /* 0xff8000006a6a7808 */ /* 0x000fe20005800000 */
[----:B------:R-:W-:Y:S01]  /*e720*/  MUFU.TANH R7, R7 ;  /* 0x0000000700077308 */ /* 0x000fe20000002400 */
[----:B------:R-:W-:Y:S02]  /*e730*/  FSEL R151, R151, -INF , !P6 ;  /* 0xff80000097977808 */ /* 0x000fe40007000000 */
[CC--:B------:R-:W-:Y:S02]  /*e740*/  ISETP.GE.AND P5, PT, R10.reuse, R91.reuse, PT ;  /* 0x0000005b0a00720c */ /* 0x0c0fe40003fa6270 */
[----:B------:R-:W-:Y:S02]  /*e750*/  ISETP.GE.AND P4, PT, R10, R104, PT ;  /* 0x000000680a00720c */ /* 0x000fe40003f86270 */
[----:B------:R-:W-:-:S02]  /*e760*/  ISETP.GE.AND P3, PT, R4, R91, PT ;  /* 0x0000005b0400720c */ /* 0x000fc40003f66270 */
[----:B------:R-:W-:Y:S02]  /*e770*/  ISETP.GE.AND P6, PT, R4, R104, PT ;  /* 0x000000680400720c */ /* 0x000fe40003fc6270 */
[----:B------:R-:W-:Y:S02]  /*e780*/  I2FP.F32.U32 R10, R10 ;  /* 0x0000000a000a7245 */ /* 0x000fe40000201000 */
[----:B------:R-:W-:-:S03]  /*e790*/  I2FP.F32.U32 R4, R4 ;  /* 0x0000000400047245 */ /* 0x000fc60000201000 */
[CC--:B--2---:R-:W-:Y:S01]  /*e7a0*/  FFMA.FTZ R148, R0.reuse, R10.reuse, R19 ;  /* 0x0000000a00947223 */ /* 0x0c4fe20000010013 */
[C---:B------:R-:W-:Y:S01]  /*e7b0*/  FFMA.FTZ R153, R0.reuse, R10, R153 ;  /* 0x0000000a00997223 */ /* 0x040fe20000010099 */
[CC--:B------:R-:W-:Y:S01]  /*e7c0*/  FFMA.FTZ R150, R0.reuse, R4.reuse, R9 ;  /* 0x0000000400967223 */ /* 0x0c0fe20000010009 */
[----:B------:R-:W-:Y:S01]  /*e7d0*/  FFMA.FTZ R149, R0, R4, R149 ;  /* 0x0000000400957223 */ /* 0x000fe20000010095 */
[----:B------:R-:W-:Y:S02]  /*e7e0*/  VIADD R4, R22, 0xffffffe0 ;  /* 0xffffffe016047836 */ /* 0x000fe40000000000 */
[----:B------:R-:W-:Y:S01]  /*e7f0*/  FMUL.FTZ R10, R5, UR4 ;  /* 0x00000004050a7c20 */ /* 0x000fe20008410000 */
[----:B------:R-:W-:Y:S01]  /*e800*/  FSEL R148, R148, -INF , !P5 ;  /* 0xff80000094947808 */ /* 0x000fe20006800000 */
[----:B------:R-:W-:Y:S01]  /*e810*/  FMUL.FTZ R5, R32, UR4 ;  /* 0x0000000420057c20 */ /* 0x000fe20008410000 */
[----:B------:R-:W-:Y:S01]  /*e820*/  FSEL R153, R153, -INF , !P4 ;  /* 0xff80000099997808 */ /* 0x000fe20006000000 */
[----:B------:R-:W1:Y:S01]  /*e830*/  MUFU.TANH R9, R10 ;  /* 0x0000000a00097308 */ /* 0x000e620000002400 */
[C---:B------:R-:W-:Y:S01]  /*e840*/  ISETP.GE.AND P5, PT, R4.reuse, R91, PT ;  /* 0x0000005b0400720c */ /* 0x040fe20003fa6270 */
[----:B------:R-:W-:Y:S01]  /*e850*/  FMUL.FTZ R19, R25, UR4 ;  /* 0x0000000419137c20 */ /* 0x000fe20008410000 */
[----:B------:R-:W-:-:S02]  /*e860*/  ISETP.GE.AND P4, PT, R4, R104, PT ;  /* 0x000000680400720c */ /* 0x000fc40003f86270 */
[----:B------:R-:W-:Y:S02]  /*e870*/  I2FP.F32.U32 R4, R4 ;  /* 0x0000000400047245 */ /* 0x000fe40000201000 */
[----:B------:R-:W-:Y:S01]  /*e880*/  FSEL R150, R150, -INF , !P3 ;  /* 0xff80000096967808 */ /* 0x000fe20005800000 */
[----:B------:R-:W2:Y:S01]  /*e890*/  MUFU.TANH R5, R5 ;  /* 0x0000000500057308 */ /* 0x000ea20000002400 */
[----:B------:R-:W-:Y:S01]  /*e8a0*/  FSEL R149, R149, -INF , !P6 ;  /* 0xff80000095957808 */ /* 0x000fe20007000000 */
[CC--:B------:R-:W-:Y:S01]  /*e8b0*/  FFMA.FTZ R112, R0.reuse, R4.reuse, R11 ;  /* 0x0000000400707223 */ /* 0x0c0fe2000001000b */
[----:B------:R-:W-:Y:S01]  /*e8c0*/  FFMA.FTZ R111, R0, R4, R111 ;  /* 0x00000004006f7223 */ /* 0x000fe2000001006f */
[----:B------:R-:W-:Y:S02]  /*e8d0*/  VIADD R4, R22, 0xffffffe1 ;  /* 0xffffffe116047836 */ /* 0x000fe40000000000 */
[----:B------:R-:W-:Y:S01]  /*e8e0*/  FMUL.FTZ R11, R30, UR4 ;  /* 0x000000041e0b7c20 */ /* 0x000fe20008410000 */
[----:B------:R-:W-:Y:S01]  /*e8f0*/  FSEL R112, R112, -INF , !P5 ;  /* 0xff80000070707808 */ /* 0x000fe20006800000 */
[----:B------:R-:W-:Y:S01]  /*e900*/  MUFU.TANH R19, R19 ;  /* 0x0000001300137308 */ /* 0x000fe20000002400 */
[----:B------:R-:W-:-:S02]  /*e910*/  ISETP.GE.AND P3, PT, R4, R91, PT ;  /* 0x0000005b0400720c */ /* 0x000fc40003f66270 */
[----:B------:R-:W-:Y:S02]  /*e920*/  ISETP.GE.AND P6, PT, R4, R104, PT ;  /* 0x000000680400720c */ /* 0x000fe40003fc6270 */
[----:B------:R-:W-:Y:S02]  /*e930*/  I2FP.F32.U32 R4, R4 ;  /* 0x0000000400047245 */ /* 0x000fe40000201000 */
[----:B------:R-:W-:Y:S01]  /*e940*/  FSEL R111, R111, -INF , !P4 ;  /* 0xff8000006f6f7808 */ /* 0x000fe20006000000 */
[----:B------:R-:W-:Y:S02]  /*e950*/  MUFU.TANH R11, R11 ;  /* 0x0000000b000b7308 */ /* 0x000fe40000002400 */
[CC--:B-1----:R-:W-:Y:S01]  /*e960*/  FFMA.FTZ R116, R0.reuse, R4.reuse, R9 ;  /* 0x0000000400747223 */ /* 0x0c2fe20000010009 */
[----:B------:R-:W-:Y:S01]  /*e970*/  FFMA.FTZ R139, R0, R4, R139 ;  /* 0x00000004008b7223 */ /* 0x000fe2000001008b */
[----:B------:R-:W-:-:S03]  /*e980*/  VIADD R4, R22, 0xffffffe8 ;  /* 0xffffffe816047836 */ /* 0x000fc60000000000 */
[----:B------:R-:W-:Y:S01]  /*e990*/  FSEL R116, R116, -INF , !P3 ;  /* 0xff80000074747808 */ /* 0x000fe20005800000 */
[----:B------:R-:W1:Y:S01]  /*e9a0*/  MUFU.TANH R9, R33 ;  /* 0x0000002100097308 */ /* 0x000e620000002400 */
[C---:B------:R-:W-:Y:S02]  /*e9b0*/  ISETP.GE.AND P5, PT, R4.reuse, R91, PT ;  /* 0x0000005b0400720c */ /* 0x040fe40003fa6270 */
[----:B------:R-:W-:Y:S02]  /*e9c0*/  ISETP.GE.AND P4, PT, R4, R104, PT ;  /* 0x000000680400720c */ /* 0x000fe40003f86270 */
[----:B------:R-:W-:Y:S02]  /*e9d0*/  I2FP.F32.U32 R4, R4 ;  /* 0x0000000400047245 */ /* 0x000fe40000201000 */
[----:B------:R-:W-:-:S03]  /*e9e0*/  FSEL R139, R139, -INF , !P6 ;  /* 0xff8000008b8b7808 */ /* 0x000fc60007000000 */
[CC--:B--2---:R-:W-:Y:S01]  /*e9f0*/  FFMA.FTZ R140, R0.reuse, R4.reuse, R5 ;  /* 0x00000004008c7223 */ /* 0x0c4fe20000010005 */
[----:B------:R-:W-:Y:S01]  /*ea00*/  FFMA.FTZ R147, R0, R4, R147 ;  /* 0x0000000400937223 */ /* 0x000fe20000010093 */
[----:B------:R-:W-:Y:S02]  /*ea10*/  VIADD R4, R22, 0xffffffe9 ;  /* 0xffffffe916047836 */ /* 0x000fe40000000000 */
[----:B------:R-:W-:Y:S01]  /*ea20*/  FMUL.FTZ R5, R29, UR4 ;  /* 0x000000041d057c20 */ /* 0x000fe20008410000 */
[----:B------:R-:W-:Y:S02]  /*ea30*/  FSEL R140, R140, -INF , !P5 ;  /* 0xff8000008c8c7808 */ /* 0x000fe40006800000 */
[----:B------:R-:W-:Y:S02]  /*ea40*/  FSEL R147, R147, -INF , !P4 ;  /* 0xff80000093937808 */ /* 0x000fe40006000000 */
[C---:B------:R-:W-:Y:S01]  /*ea50*/  ISETP.GE.AND P3, PT, R4.reuse, R91, PT ;  /* 0x0000005b0400720c */ /* 0x040fe20003f66270 */
[----:B------:R-:W2:Y:S01]  /*ea60*/  MUFU.TANH R5, R5 ;  /* 0x0000000500057308 */ /* 0x000ea20000002400 */
[----:B------:R-:W-:-:S02]  /*ea70*/  ISETP.GE.AND P6, PT, R4, R104, PT ;  /* 0x000000680400720c */ /* 0x000fc40003fc6270 */
[C---:B------:R-:W-:Y:S02]  /*ea80*/  ISETP.GE.AND P5, PT, R6.reuse, R91, PT ;  /* 0x0000005b0600720c */ /* 0x040fe40003fa6270 */
[----:B------:R-:W-:Y:S02]  /*ea90*/  ISETP.GE.AND P4, PT, R6, R104, PT ;  /* 0x000000680600720c */ /* 0x000fe40003f86270 */
[----:B------:R-:W-:Y:S02]  /*eaa0*/  I2FP.F32.U32 R4, R4 ;  /* 0x0000000400047245 */ /* 0x000fe40000201000 */
[----:B------:R-:W-:-:S03]  /*eab0*/  I2FP.F32.U32 R6, R6 ;  /* 0x0000000600067245 */ /* 0x000fc60000201000 */
[CC--:B-1----:R-:W-:Y:S01]  /*eac0*/  FFMA.FTZ R142, R0.reuse, R4.reuse, R9 ;  /* 0x00000004008e7223 */ /* 0x0c2fe20000010009 */
[C---:B------:R-:W-:Y:S01]  /*ead0*/  FFMA.FTZ R105, R0.reuse, R4, R105 ;  /* 0x0000000400697223 */ /* 0x040fe20000010069 */
[-C--:B------:R-:W-:Y:S01]  /*eae0*/  FFMA.FTZ R7, R0, R6.reuse, R7 ;  /* 0x0000000600077223 */ /* 0x080fe20000010007 */
[----:B------:R-:W-:Y:S02]  /*eaf0*/  VIADD R4, R22, 0xfffffff1 ;  /* 0xfffffff116047836 */ /* 0x000fe40000000000 */
[----:B------:R-:W-:Y:S01]  /*eb00*/  FMUL.FTZ R9, R31, UR4 ;  /* 0x000000041f097c20 */ /* 0x000fe20008410000 */
[----:B------:R-:W-:Y:S01]  /*eb10*/  FSEL R142, R142, -INF , !P3 ;  /* 0xff8000008e8e7808 */ /* 0x000fe20005800000 */
[----:B------:R-:W-:Y:S01]  /*eb20*/  FFMA.FTZ R11, R0, R6, R11 ;  /* 0x00000006000b7223 */ /* 0x000fe2000001000b */
[----:B------:R-:W-:Y:S01]  /*eb30*/  FSEL R109, R7, -INF , !P5 ;  /* 0xff800000076d7808 */ /* 0x000fe20006800000 */
[----:B------:R-:W-:Y:S01]  /*eb40*/  VIADD R22, R22, 0xfffffff9 ;  /* 0xfffffff916167836 */ /* 0x000fe20000000000 */
[C---:B------:R-:W-:Y:S01]  /*eb50*/  ISETP.GE.AND P3, PT, R4.reuse, R91, PT ;  /* 0x0000005b0400720c */ /* 0x040fe20003f66270 */
[----:B------:R-:W1:Y:S01]  /*eb60*/  MUFU.TANH R9, R9 ;  /* 0x0000000900097308 */ /* 0x000e620000002400 */
[----:B------:R-:W-:-:S02]  /*eb70*/  ISETP.GE.AND P5, PT, R4, R104, PT ;  /* 0x000000680400720c */ /* 0x000fc40003fa6270 */
[----:B------:R-:W-:Y:S02]  /*eb80*/  I2FP.F32.U32 R4, R4 ;  /* 0x0000000400047245 */ /* 0x000fe40000201000 */
[----:B------:R-:W-:Y:S02]  /*eb90*/  FSEL R105, R105, -INF , !P6 ;  /* 0xff80000069697808 */ /* 0x000fe40007000000 */
[----:B------:R-:W-:Y:S01]  /*eba0*/  FSEL R101, R11, -INF , !P4 ;  /* 0xff8000000b657808 */ /* 0x000fe20006000000 */
[----:B------:R-:W3:Y:S01]  /*ebb0*/  MUFU.TANH R7, R27 ;  /* 0x0000001b00077308 */ /* 0x000ee20000002400 */
[----:B--2---:R-:W-:Y:S01]  /*ebc0*/  FFMA.FTZ R5, R0, R4, R5 ;  /* 0x0000000400057223 */ /* 0x004fe20000010005 */
[C---:B------:R-:W-:Y:S02]  /*ebd0*/  ISETP.GE.AND P6, PT, R22.reuse, R91, PT ;  /* 0x0000005b1600720c */ /* 0x040fe40003fc6270 */
[----:B------:R-:W-:Y:S02]  /*ebe0*/  ISETP.GE.AND P4, PT, R22, R104, PT ;  /* 0x000000681600720c */ /* 0x000fe40003f86270 */
[----:B------:R-:W-:-:S02]  /*ebf0*/  FSEL R110, R5, -INF , !P3 ;  /* 0xff800000056e7808 */ /* 0x000fc40005800000 */
[----:B------:R-:W-:Y:S01]  /*ec00*/  ISETP.GE.AND P3, PT, R89, 0x3, PT ;  /* 0x000000035900780c */ /* 0x000fe20003f66270 */
[----:B-1----:R-:W-:Y:S01]  /*ec10*/  FFMA.FTZ R9, R0, R4, R9 ;  /* 0x0000000400097223 */ /* 0x002fe20000010009 */
[----:B------:R-:W-:-:S04]  /*ec20*/  I2FP.F32.U32 R22, R22 ;  /* 0x0000001600167245 */ /* 0x000fc80000201000 */
[----:B------:R-:W-:Y:S01]  /*ec30*/  FSEL R97, R9, -INF , !P5 ;  /* 0xff80000009617808 */ /* 0x000fe20006800000 */
[CC--:B------:R-:W-:Y:S01]  /*ec40*/  FFMA.FTZ R19, R0.reuse, R22.reuse, R19 ;  /* 0x0000001600137223 */ /* 0x0c0fe20000010013 */
[----:B---3--:R-:W-:-:S04]  /*ec50*/  FFMA.FTZ R7, R0, R22, R7 ;  /* 0x0000001600077223 */ /* 0x008fc80000010007 */
[----:B------:R-:W-:Y:S02]  /*ec60*/  FSEL R113, R19, -INF , !P6 ;  /* 0xff80000013717808 */ /* 0x000fe40007000000 */
[----:B------:R-:W-:Y:S01]  /*ec70*/  FSEL R95, R7, -INF , !P4 ;  /* 0xff800000075f7808 */ /* 0x000fe20006000000 */
[----:B------:R-:W-:Y:S06]  /*ec80*/  @!P3 BRA `(.L_x_4823) ;  /* 0x0000000400a4b947 */ /* 0x000fec0003800000 */
[----:B------:R-:W-:Y:S05]  /*ec90*/  BRA.U !UP0, `(.L_x_4824) ;  /* 0x0000000108fc7547 */ /* 0x000fea000b800000 */
[----:B------:R-:W1:Y:S01]  /*eca0*/  LDC R6, c[0x0][0x4f0] ;  /* 0x00013c00ff067b82 */ /* 0x000e620000000800 */
        /* <DEDUP_REMOVED lines=15> */
[----:B------:R-:W-:Y:S01]  /*eda0*/  IMAD.HI.U32 R4, R11, R4, R10 ;  /* 0x000000040b047227 */ /* 0x000fe200078e000a */
[----:B------:R-:W-:Y:S02]  /*edb0*/  IABS R10, R7 ;  /* 0x00000007000a7213 */ /* 0x000fe40000000000 */
[----:B------:R-:W-:-:S03]  /*edc0*/  LOP3.LUT R7, R7, R6, RZ, 0x3c, !PT ;  /* 0x0000000607077212 */ /* 0x000fc600078e3cff */
[----:B------:R-:W-:-:S04]  /*edd0*/  IMAD.HI.U32 R11, R4, R9, RZ ;  /* 0x00000009040b7227 */ /* 0x000fc800078e00ff */
        /* <DEDUP_REMOVED lines=43> */
.L_x_4824:
        /* <DEDUP_REMOVED lines=8> */
.L_x_4825:
        /* <DEDUP_REMOVED lines=33> */
.L_x_4823:
[----:B------:R-:W-:Y:S01]  /*f320*/  FMNMX3.FTZ R6, R2, R21, R17, !PT ;  /* 0x0000001502067276 */ /* 0x000fe20007810011 */
[----:B------:R-:W2:Y:S01]  /*f330*/  LDCU UR4, c[0x0][0x45c] ;  /* 0x00008b80ff0477ac */ /* 0x000ea20008000800 */
        /* <DEDUP_REMOVED lines=28> */
[----:B------:R-:W-:Y:S01]  /*f500*/  FSEL R98, R98, RZ, P0 ;  /* 0x000000ff62627208 */ /* 0x000fe20000000000 */
[----:B------:R-:W-:Y:S01]  /*f510*/  FMUL.FTZ R115, R91, UR4 ;  /* 0x000000045b737c20 */ /* 0x000fe20008410000 */
[----:B------:R-:W-:Y:S01]  /*f520*/  LOP3.LUT P0, RZ, R103, 0x4, RZ, 0xc0, !PT ;  /* 0x0000000467ff7812 */ /* 0x000fe2000780c0ff */
[----:B------:R-:W-:Y:S01]  /*f530*/  FADD.FTZ R5, R2, -R5 ;  /* 0x8000000502057221 */ /* 0x000fe20000010000 */
[----:B------:R-:W-:Y:S01]  /*f540*/  MOV R2, 0x10 ;  /* 0x0000001000027802 */ /* 0x000fe20000000f00 */
[--C-:B------:R-:W-:Y:S01]  /*f550*/  FFMA.FTZ R114, R21, UR4, -R98.reuse ;  /* 0x0000000415727c23 */ /* 0x100fe20008010862 */
[----:B------:R-:W-:Y:S01]  /*f560*/  FSETP.NEU.FTZ.AND P1, PT, R91, -INF , PT ;  /* 0xff8000005b00780b */ /* 0x000fe20003f3d000 */
[----:B------:R-:W-:Y:S01]  /*f570*/  FMUL.FTZ R138, R5, UR4 ;  /* 0x00000004058a7c20 */ /* 0x000fe20008410000 */
[----:B------:R-:W-:Y:S01]  /*f580*/  SEL R2, R2, 0xfffffff0, !P0 ;  /* 0xfffffff002027807 */ /* 0x000fe20004000000 */
[--C-:B------:R-:W-:Y:S01]  /*f590*/  FFMA.FTZ R92, R17, UR4, -R98.reuse ;  /* 0x00000004115c7c23 */ /* 0x100fe20008010862 */
[----:B------:R-:W-:Y:S01]  /*f5a0*/  FSEL R4, R91, RZ, P1 ;  /* 0x000000ff5b047208 */ /* 0x000fe20000800000 */
[----:B------:R-:W-:Y:S01]  /*f5b0*/  FFMA.FTZ R96, R13, UR4, -R98 ;  /* 0x000000040d607c23 */ /* 0x000fe20008010862 */
[----:B------:R-:W-:Y:S01]  /*f5c0*/  LEA R2, R2, R117, 0x1 ;  /* 0x0000007502027211 */ /* 0x000fe200078e08ff */
[----:B------:R-:W1:Y:S01]  /*f5d0*/  MUFU.EX2 R138, R138 ;  /* 0x0000008a008a7308 */ /* 0x000e620000000800 */
[----:B------:R-:W-:Y:S01]  /*f5e0*/  FSEL R115, R115, RZ, P1 ;  /* 0x000000ff73737208 */ /* 0x000fe20000800000 */
[----:B------:R-:W-:Y:S01]  /*f5f0*/  FADD.FTZ R4, R3, -R4 ;  /* 0x8000000403047221 */ /* 0x000fe20000010000 */
[--C-:B------:R-:W-:Y:S01]  /*f600*/  FFMA.FTZ R3, R15, UR4, -R98.reuse ;  /* 0x000000040f037c23 */ /* 0x100fe20008010862 */
[----:B------:R-:W2:Y:S01]  /*f610*/  LDSM.16.MT88.4 R32, [R2+0x7000] ;  /* 0x007000000220783b */ /* 0x000ea20000004200 */
[--C-:B------:R-:W-:Y:S01]  /*f620*/  FFMA.FTZ R141, R107, UR4, -R98.reuse ;  /* 0x000000046b8d7c23 */ /* 0x100fe20008010862 */
[----:B------:R-:W-:Y:S01]  /*f630*/  FMUL.FTZ R146, R4, UR4 ;  /* 0x0000000404927c20 */ /* 0x000fe20008410000 */
        /* <DEDUP_REMOVED lines=9> */
[--C-:B------:R-:W-:Y:S01]  /*f6d0*/  FFMA.FTZ R104, R151, UR4, -R98.reuse ;  /* 0x0000000497687c23 */ /* 0x100fe20008010862 */
[-C--:B-1----:R-:W-:Y:S01]  /*f6e0*/  FMUL.FTZ R6, R82, R138.reuse ;  /* 0x0000008a52067220 */ /* 0x082fe20000410000 */
[-C--:B------:R-:W-:Y:S01]  /*f6f0*/  FMUL.FTZ R7, R83, R138.reuse ;  /* 0x0000008a53077220 */ /* 0x080fe20000410000 */
[----:B------:R-:W1:Y:S01]  /*f700*/  MUFU.EX2 R146, R146 ;  /* 0x0000009200927308 */ /* 0x000e620000000800 */
[-C--:B------:R-:W-:Y:S01]  /*f710*/  FMUL.FTZ R30, R58, R138.reuse ;  /* 0x0000008a3a1e7220 */ /* 0x080fe20000410000 */
        /* <DEDUP_REMOVED lines=8> */
[--C-:B------:R-:W-:Y:S01]  /*f7a0*/  FFMA.FTZ R107, R153, UR4, -R98.reuse ;  /* 0x00000004996b7c23 */ /* 0x100fe20008010862 */
[-C--:B------:R-:W-:Y:S01]  /*f7b0*/  FMUL.FTZ R78, R78, R138.reuse ;  /* 0x0000008a4e4e7220 */ /* 0x080fe20000410000 */
[-C--:B------:R-:W-:Y:S01]  /*f7c0*/  FMUL.FTZ R79, R79, R138.reuse ;  /* 0x0000008a4f4f7220 */ /* 0x080fe20000410000 */
[----:B------:R-:W4:Y:S01]  /*f7d0*/  LDSM.16.MT88.4 R16, [R2+0x6000] ;  /* 0x006000000210783b */ /* 0x000f220000004200 */
[-C--:B------:R-:W-:Y:S01]  /*f7e0*/  FMUL.FTZ R46, R46, R138.reuse ;  /* 0x0000008a2e2e7220 */ /* 0x080fe20000410000 */
[----:B------:R-:W-:Y:S01]  /*f7f0*/  FMUL.FTZ R47, R47, R138 ;  /* 0x0000008a2f2f7220 */ /* 0x000fe20000410000 */
        /* <DEDUP_REMOVED lines=12> */
[----:B------:R-:W-:Y:S01]  /*f8c0*/  LDSM.16.MT88.4 R56, [R117+0x6400] ;  /* 0x006400007538783b */ /* 0x000fe20000004200 */
[----:B------:R-:W-:Y:S01]  /*f8d0*/  FMUL.FTZ R21, R65, R146 ;  /* 0x0000009241157220 */ /* 0x000fe20000410000 */
[--C-:B------:R-:W-:Y:S01]  /*f8e0*/  FFMA.FTZ R65, R102, UR4, -R115.reuse ;  /* 0x0000000466417c23 */ /* 0x100fe20008010873 */
[--C-:B------:R-:W-:Y:S01]  /*f8f0*/  FFMA.FTZ R102, R149, UR4, -R98.reuse ;  /* 0x0000000495667c23 */ /* 0x100fe20008010862 */
[----:B------:R-:W1:Y:S01]  /*f900*/  MUFU.EX2 R93, R93 ;  /* 0x0000005d005d7308 */ /* 0x000e620000000800 */
[----:B-----5:R-:W-:Y:S01]  /*f910*/  F2FP.F16.F32.PACK_AB R80, R99, R144 ;  /* 0x000000906350723e */ /* 0x020fe200000000ff */
[-C--:B------:R-:W-:Y:S01]  /*f920*/  FMUL.FTZ R76, R76, R146.reuse ;  /* 0x000000924c4c7220 */ /* 0x080fe20000410000 */
[-C--:B------:R-:W-:Y:S01]  /*f930*/  FMUL.FTZ R77, R77, R146.reuse ;  /* 0x000000924d4d7220 */ /* 0x080fe20000410000 */
[-C--:B------:R-:W-:Y:S01]  /*f940*/  FMUL.FTZ R44, R44, R146.reuse ;  /* 0x000000922c2c7220 */ /* 0x080fe20000410000 */
[-C--:B------:R-:W-:Y:S01]  /*f950*/  FMUL.FTZ R45, R45, R146.reuse ;  /* 0x000000922d2d7220 */ /* 0x080fe20000410000 */
[-C--:B------:R-:W-:Y:S01]  /*f960*/  FMUL.FTZ R48, R48, R146.reuse ;  /* 0x0000009230307220 */ /* 0x080fe20000410000 */
[----:B------:R-:W-:Y:S01]  /*f970*/  FMUL.FTZ R49, R49, R146 ;  /* 0x0000009231317220 */ /* 0x000fe20000410000 */
[----:B------:R-:W5:Y:S01]  /*f980*/  MUFU.EX2 R92, R92 ;  /* 0x0000005c005c7308 */ /* 0x000f620000000800 */
        /* <DEDUP_REMOVED lines=12> */
[----:B------:R-:W-:Y:S01]  /*fa50*/  FMUL.FTZ R20, R64, R146 ;  /* 0x0000009240147220 */ /* 0x000fe20000410000 */
[-C--:B------:R-:W-:Y:S01]  /*fa60*/  FMUL.FTZ R22, R66, R138.reuse ;  /* 0x0000008a42167220 */ /* 0x080fe20000410000 */
[----:B------:R-:W-:Y:S01]  /*fa70*/  FMUL.FTZ R23, R67, R138 ;  /* 0x0000008a43177220 */ /* 0x000fe20000410000 */
[----:B------:R-:W1:Y:S01]  /*fa80*/  MUFU.EX2 R96, R96 ;  /* 0x0000006000607308 */ /* 0x000e620000000800 */
[----:B-----5:R-:W-:Y:S01]  /*fa90*/  F2FP.F16.F32.PACK_AB R81, R92, R114 ;  /* 0x000000725c51723e */ /* 0x020fe200000000ff */
[-C--:B------:R-:W-:Y:S01]  /*faa0*/  FMUL.FTZ R60, R60, R146.reuse ;  /* 0x000000923c3c7220 */ /* 0x080fe20000410000 */
[----:B------:R-:W-:Y:S01]  /*fab0*/  FMUL.FTZ R61, R61, R146 ;  /* 0x000000923d3d7220 */ /* 0x000fe20000410000 */
[-C--:B------:R-:W-:Y:S01]  /*fac0*/  FMUL.FTZ R62, R62, R138.reuse ;  /* 0x0000008a3e3e7220 */ /* 0x080fe20000410000 */
[----:B------:R-:W-:Y:S01]  /*fad0*/  FMUL.FTZ R63, R63, R138 ;  /* 0x0000008a3f3f7220 */ /* 0x000fe20000410000 */
        /* <DEDUP_REMOVED lines=8> */
[----:B------:R-:W-:Y:S01]  /*fb60*/  FFMA.FTZ R105, R105, UR4, -R98 ;  /* 0x0000000469697c23 */ /* 0x000fe20008010862 */
[----:B------:R-:W-:Y:S01]  /*fb70*/  FFMA.FTZ R144, R145, R146, R144 ;  /* 0x0000009291907223 */ /* 0x000fe20000010090 */
[----:B------:R-:W4:Y:S01]  /*fb80*/  MUFU.EX2 R108, R108 ;  /* 0x0000006c006c7308 */ /* 0x000f220000000800 */
[----:B-1----:R-:W-:Y:S01]  /*fb90*/  F2FP.F16.F32.PACK_AB R83, R96, R3 ;  /* 0x000000036053723e */ /* 0x002fe200000000ff */
[----:B------:R-:W-:Y:S01]  /*fba0*/  FFMA.FTZ R143, R143, R138, R114 ;  /* 0x0000008a8f8f7223 */ /* 0x000fe20000010072 */
[--C-:B------:R-:W-:Y:S01]  /*fbb0*/  FFMA.FTZ R64, R109, UR4, -R115.reuse ;  /* 0x000000046d407c23 */ /* 0x100fe20008010873 */
[--C-:B------:R-:W-:Y:S01]  /*fbc0*/  FFMA.FTZ R109, R110, UR4, -R115.reuse ;  /* 0x000000046e6d7c23 */ /* 0x100fe20008010873 */
[--C-:B------:R-:W-:Y:S01]  /*fbd0*/  FFMA.FTZ R100, R100, UR4, -R115.reuse ;  /* 0x0000000464647c23 */ /* 0x100fe20008010873 */
[----:B------:R-:W-:Y:S01]  /*fbe0*/  FFMA.FTZ R145, R113, UR4, -R115 ;  /* 0x0000000471917c23 */ /* 0x000fe20008010873 */
[--C-:B------:R-:W-:Y:S01]  /*fbf0*/  FFMA.FTZ R114, R101, UR4, -R98.reuse ;  /* 0x0000000465727c23 */ /* 0x100fe20008010862 */
[----:B--2---:R-:W-:Y:S01]  /*fc00*/  HMMA.16816.F32 R28, R80, R32, R28 ;  /* 0x00000020501c723c */ /* 0x004fe2000000181c */
[----:B------:R-:W-:Y:S01]  /*fc10*/  MUFU.EX2 R106, R106 ;  /* 0x0000006a006a7308 */ /* 0x000fe20000000800 */
[--C-:B------:R-:W-:Y:S01]  /*fc20*/  FFMA.FTZ R97, R97, UR4, -R98.reuse ;  /* 0x0000000461617c23 */ /* 0x100fe20008010862 */
[--C-:B------:R-:W-:Y:S01]  /*fc30*/  FFMA.FTZ R88, R88, UR4, -R98.reuse ;  /* 0x0000000458587c23 */ /* 0x100fe20008010862 */
[----:B------:R-:W-:Y:S01]  /*fc40*/  FFMA.FTZ R95, R95, UR4, -R98 ;  /* 0x000000045f5f7c23 */ /* 0x000fe20008010862 */
[----:B------:R-:W-:Y:S01]  /*fc50*/  FADD.FTZ R99, R99, R144 ;  /* 0x0000009063637221 */ /* 0x000fe20000010000 */
[----:B------:R-:W-:-:S02]  /*fc60*/  FADD.FTZ R92, R92, R143 ;  /* 0x0000008f5c5c7221 */ /* 0x000fc40000010000 */
[----:B------:R-:W-:Y:S01]  /*fc70*/  HMMA.16816.F32 R32, R80, R34, R52 ;  /* 0x000000225020723c */ /* 0x000fe20000001834 */
[----:B------:R-:W1:Y:S01]  /*fc80*/  LDSM.16.MT88.4 R52, [R117+0x8000] ;  /* 0x008000007534783b */ /* 0x000e620000004200 */
[----:B------:R-:W-:Y:S01]  /*fc90*/  MUFU.EX2 R103, R103 ;  /* 0x0000006700677308 */ /* 0x000fe20000000800 */
[----:B------:R-:W-:Y:S01]  /*fca0*/  FADD.FTZ R94, R94, R99 ;  /* 0x000000635e5e7221 */ /* 0x000fe20000010000 */
[----:B------:R-:W-:-:S03]  /*fcb0*/  FADD.FTZ R3, R3, R92 ;  /* 0x0000005c03037221 */ /* 0x000fc60000010000 */
[----:B------:R-:W-:Y:S01]  /*fcc0*/  FADD.FTZ R94, R93, R94 ;  /* 0x0000005e5d5e7221 */ /* 0x000fe20000010000 */
[----:B---3--:R-:W-:Y:S01]  /*fcd0*/  HMMA.16816.F32 R4, R80, R8, R4 ;  /* 0x000000085004723c */ /* 0x008fe20000001804 */
[----:B------:R-:W-:Y:S01]  /*fce0*/  FADD.FTZ R96, R96, R3 ;  /* 0x0000000360607221 */ /* 0x000fe20000010000 */
[----:B------:R-:W-:Y:S01]  /*fcf0*/  MUFU.EX2 R141, R141 ;  /* 0x0000008d008d7308 */ /* 0x000fe20000000800 */
[----:B-----5:R-:W-:-:S04]  /*fd00*/  FADD.FTZ R3, R65, R94 ;  /* 0x0000005e41037221 */ /* 0x020fc80000010000 */
[C---:B----4-:R-:W-:Y:S01]  /*fd10*/  FADD.FTZ R3, R108.reuse, R3 ;  /* 0x000000036c037221 */ /* 0x050fe20000010000 */
[C---:B------:R-:W-:Y:S01]  /*fd20*/  HMMA.16816.F32 R8, R80.reuse, R10, R76 ;  /* 0x0000000a5008723c */ /* 0x040fe2000000184c */
[----:B------:R-:W-:Y:S01]  /*fd30*/  LDSM.16.MT88.4 R76, [R117+0x6c00] ;  /* 0x006c0000754c783b */ /* 0x000fe20000004200 */
[----:B------:R-:W2:Y:S06]  /*fd40*/  MUFU.EX2 R104, R104 ;  /* 0x0000006800687308 */ /* 0x000eac0000000800 */
[C---:B------:R-:W-:Y:S02]  /*fd50*/  HMMA.16816.F32 R12, R80.reuse, R16, R12 ;  /* 0x00000010500c723c */ /* 0x040fe4000000180c */
[----:B------:R-:W-:Y:S06]  /*fd60*/  MUFU.EX2 R107, R107 ;  /* 0x0000006b006b7308 */ /* 0x000fec0000000800 */
[C---:B------:R-:W-:Y:S01]  /*fd70*/  HMMA.16816.F32 R16, R80.reuse, R18, R68 ;  /* 0x000000125010723c */ /* 0x040fe20000001844 */
[----:B------:R-:W-:Y:S01]  /*fd80*/  LDSM.16.MT88.4 R68, [R2+0x6c00] ;  /* 0x006c00000244783b */ /* 0x000fe20000004200 */
[----:B------:R-:W3:Y:S06]  /*fd90*/  MUFU.EX2 R102, R102 ;  /* 0x0000006600667308 */ /* 0x000eec0000000800 */
[C---:B------:R-:W-:Y:S02]  /*fda0*/  HMMA.16816.F32 R20, R80.reuse, R24, R20 ;  /* 0x000000185014723c */ /* 0x040fe40000001814 */
[----:B------:R-:W-:Y:S06]  /*fdb0*/  MUFU.EX2 R151, R151 ;  /* 0x0000009700977308 */ /* 0x000fec0000000800 */
[C---:B-1----:R-:W-:Y:S02]  /*fdc0*/  HMMA.16816.F32 R36, R80.reuse, R52, R36 ;  /* 0x000000345024723c */ /* 0x042fe40000001824 */
[----:B------:R-:W1:Y:S06]  /*fdd0*/  MUFU.EX2 R116, R116 ;  /* 0x0000007400747308 */ /* 0x000e6c0000000800 */
[C---:B------:R-:W-:Y:S01]  /*fde0*/  HMMA.16816.F32 R40, R80.reuse, R54, R40 ;  /* 0x000000365028723c */ /* 0x040fe20000001828 */
[----:B------:R-:W4:Y:S01]  /*fdf0*/  LDSM.16.MT88.4 R52, [R2+0x8000] ;  /* 0x008000000234783b */ /* 0x000f220000004200 */
[----:B------:R-:W-:Y:S06]  /*fe00*/  MUFU.EX2 R149, R149 ;  /* 0x0000009500957308 */ /* 0x000fec0000000800 */
[C---:B------:R-:W-:Y:S01]  /*fe10*/  HMMA.16816.F32 R24, R80.reuse, R26, R60 ;  /* 0x0000001a5018723c */ /* 0x040fe2000000183c */
[----:B------:R-:W-:Y:S01]  /*fe20*/  LDSM.16.MT88.4 R60, [R117+0x6800] ;  /* 0x00680000753c783b */ /* 0x000fe20000004200 */
[----:B------:R-:W-:Y:S08]  /*fe30*/  MUFU.EX2 R112, R112 ;  /* 0x0000007000707308 */ /* 0x000ff00000000800 */
[----:B------:R-:W-:Y:S08]  /*fe40*/  MUFU.EX2 R140, R140 ;  /* 0x0000008c008c7308 */ /* 0x000ff00000000800 */
[----:B------:R-:W5:Y:S08]  /*fe50*/  MUFU.EX2 R111, R111 ;  /* 0x0000006f006f7308 */ /* 0x000f700000000800 */
[----:B------:R-:W-:Y:S01]  /*fe60*/  MUFU.EX2 R142, R142 ;  /* 0x0000008e008e7308 */ /* 0x000fe20000000800 */
[----:B----4-:R-:W-:Y:S01]  /*fe70*/  HMMA.16816.F32 R44, R80, R52, R44 ;  /* 0x00000034502c723c */ /* 0x010fe2000000182c */
[----:B------:R-:W-:-:S06]  /*fe80*/  F2FP.F16.F32.PACK_AB R52, R108, R65 ;  /* 0x000000416c34723e */ /* 0x000fcc00000000ff */
[----:B------:R-:W4:Y:S01]  /*fe90*/  MUFU.EX2 R105, R105 ;  /* 0x0000006900697308 */ /* 0x000f220000000800 */
[----:B--2---:R-:W-:Y:S01]  /*fea0*/  F2FP.F16.F32.PACK_AB R53, R104, R141 ;  /* 0x0000008d6835723e */ /* 0x004fe200000000ff */
[----:B------:R-:W-:Y:S01]  /*feb0*/  FADD.FTZ R141, R141, R96 ;  /* 0x000000608d8d7221 */ /* 0x000fe20000010000 */
[----:B------:R-:W-:Y:S01]  /*fec0*/  HMMA.16816.F32 R48, R80, R54, R48 ;  /* 0x000000365030723c */ /* 0x000fe20000001830 */
[----:B------:R-:W-:-:S04]  /*fed0*/  F2FP.F16.F32.PACK_AB R54, R103, R106 ;  /* 0x0000006a6736723e */ /* 0x000fc800000000ff */
[----:B------:R-:W-:Y:S01]  /*fee0*/  MUFU.EX2 R110, R64 ;  /* 0x00000040006e7308 */ /* 0x000fe20000000800 */
[----:B---3--:R-:W-:Y:S01]  /*fef0*/  F2FP.F16.F32.PACK_AB R55, R102, R107 ;  /* 0x0000006b6637723e */ /* 0x008fe200000000ff */
[----:B------:R-:W-:Y:S01]  /*ff00*/  FADD.FTZ R104, R104, R141 ;  /* 0x0000008d68687221 */ /* 0x000fe20000010000 */
[----:B------:R-:W-:Y:S01]  /*ff10*/  FADD.FTZ R106, R106, R3 ;  /* 0x000000036a6a7221 */ /* 0x000fe20000010000 */
[----:B------:R-:W-:Y:S02]  /*ff20*/  IADD3 R141, PT, PT, R89, -0x3, RZ ;  /* 0xfffffffd598d7810 */ /* 0x000fe40007ffe0ff */
[----:B------:R-:W-:Y:S01]  /*ff30*/  FADD.FTZ R107, R107, R104 ;  /* 0x000000686b6b7221 */ /* 0x000fe20000010000 */
[----:B------:R-:W-:Y:S01]  /*ff40*/  FADD.FTZ R106, R103, R106 ;  /* 0x0000006a676a7221 */ /* 0x000fe20000010000 */
[----:B------:R-:W-:Y:S01]  /*ff50*/  HMMA.16816.F32 R4, R52, R56, R4 ;  /* 0x000000383404723c */ /* 0x000fe20000001804 */
[----:B------:R-:W2:Y:S01]  /*ff60*/  MUFU.EX2 R109, R109 ;  /* 0x0000006d006d7308 */ /* 0x000ea20000000800 */
[----:B------:R-:W-:Y:S01]  /*ff70*/  FADD.FTZ R107, R102, R107 ;  /* 0x0000006b666b7221 */ /* 0x000fe20000010000 */
[----:B------:R-:W-:-:S05]  /*ff80*/  MOV R3, R91 ;  /* 0x0000005b00037202 */ /* 0x000fca0000000f00 */
[C---:B------:R-:W-:Y:S01]  /*ff90*/  HMMA.16816.F32 R8, R52.reuse, R58, R8 ;  /* 0x0000003a3408723c */ /* 0x040fe20000001808 */
[----:B------:R-:W3:Y:S01]  /*ffa0*/  LDSM.16.MT88.4 R56, [R2+0x6400] ;  /* 0x006400000238783b */ /* 0x000ee20000004200 */
[----:B------:R-:W-:Y:S08]  /*ffb0*/  MUFU.EX2 R100, R100 ;  /* 0x0000006400647308 */ /* 0x000ff00000000800 */
[----:B------:R-:W-:Y:S08]  /*ffc0*/  MUFU.EX2 R145, R145 ;  /* 0x0000009100917308 */ /* 0x000ff00000000800 */
[----:B------:R-:W-:Y:S08]  /*ffd0*/  MUFU.EX2 R114, R114 ;  /* 0x0000007200727308 */ /* 0x000ff00000000800 */
[----:B------:R-:W2:Y:S08]  /*ffe0*/  MUFU.EX2 R97, R97 ;  /* 0x0000006100617308 */ /* 0x000eb00000000800 */
[----:B------:R-:W-:Y:S01]  /*fff0*/  MUFU.EX2 R88, R88 ;  /* 0x0000005800587308 */ /* 0x000fe20000000800 */
[C---:B---3--:R-:W-:Y:S07]  /*10000*/  HMMA.16816.F32 R12, R52.reuse, R56, R12 ;  /* 0x00000038340c723c */ /* 0x048fee000000180c */
[----:B------:R-:W3:Y:S01]  /*10010*/  MUFU.EX2 R95, R95 ;  /* 0x0000005f005f7308 */ /* 0x000ee20000000800 */
        /* <DEDUP_REMOVED lines=16> */
[----:B-----5:R-:W-:Y:S01]  /*10120*/  F2FP.F16.F32.PACK_AB R53, R111, R140 ;  /* 0x0000008c6f35723e */ /* 0x020fe200000000ff */
        /* <DEDUP_REMOVED lines=8> */
[----:B------:R-:W4:Y:S01]  /*101b0*/  LDSM.16.MT88.4 R4, [R2+0x7800] ;  /* 0x007800000204783b */ /* 0x000f220000004200 */
[----:B------:R-:W-:Y:S01]  /*101c0*/  FADD.FTZ R149, R112, R149 ;  /* 0x0000009570957221 */ /* 0x000fe20000010000 */
[----:B------:R-:W-:-:S05]  /*101d0*/  FADD.FTZ R105, R105, R142 ;  /* 0x0000008e69697221 */ /* 0x000fca0000010000 */
[C---:B------:R-:W-:Y:S01]  /*101e0*/  HMMA.16816.F32 R8, R52.reuse, R62, R8 ;  /* 0x0000003e3408723c */ /* 0x040fe20000001808 */
[----:B------:R-:W-:Y:S07]  /*101f0*/  LDSM.16.MT88.4 R60, [R117+0x7c00] ;  /* 0x007c0000753c783b */ /* 0x000fee0000004200 */
[C---:B-1----:R-:W-:Y:S08]  /*10200*/  HMMA.16816.F32 R12, R52.reuse, R56, R12 ;  /* 0x00000038340c723c */ /* 0x042ff0000000180c */
[C---:B------:R-:W-:Y:S01]  /*10210*/  HMMA.16816.F32 R16, R52.reuse, R58, R16 ;  /* 0x0000003a3410723c */ /* 0x040fe20000001810 */
[----:B------:R-:W1:Y:S07]  /*10220*/  LDSM.16.MT88.4 R56, [R117+0x7800] ;  /* 0x007800007538783b */ /* 0x000e6e0000004200 */
[C---:B----4-:R-:W-:Y:S08]  /*10230*/  HMMA.16816.F32 R28, R52.reuse, R4, R28 ;  /* 0x00000004341c723c */ /* 0x050ff0000000181c */
[C---:B------:R-:W-:Y:S01]  /*10240*/  HMMA.16816.F32 R32, R52.reuse, R6, R32 ;  /* 0x000000063420723c */ /* 0x040fe20000001820 */
[----:B------:R-:W4:Y:S07]  /*10250*/  LDSM.16.MT88.4 R4, [R2+0x8800] ;  /* 0x008800000204783b */ /* 0x000f2e0000004200 */
[C---:B-1----:R-:W-:Y:S08]  /*10260*/  HMMA.16816.F32 R20, R52.reuse, R56, R20 ;  /* 0x000000383414723c */ /* 0x042ff00000001814 */
[C---:B------:R-:W-:Y:S01]  /*10270*/  HMMA.16816.F32 R24, R52.reuse, R58, R24 ;  /* 0x0000003a3418723c */ /* 0x040fe20000001818 */
[----:B------:R-:W1:Y:S07]  /*10280*/  LDSM.16.MT88.4 R56, [R117+0x8800] ;  /* 0x008800007538783b */ /* 0x000e6e0000004200 */
[----:B----4-:R-:W-:Y:S01]  /*10290*/  HMMA.16816.F32 R44, R52, R4, R44 ;  /* 0x00000004342c723c */ /* 0x010fe2000000182c */
        /* <DEDUP_REMOVED lines=8> */
[----:B---3--:R-:W-:Y:S01]  /*10320*/  F2FP.F16.F32.PACK_AB R7, R95, R88 ;  /* 0x000000585f07723e */ /* 0x008fe200000000ff */
        /* <DEDUP_REMOVED lines=14> */
[----:B-1----:R-:W-:-:S07]  /*10410*/  MOV R2, R90 ;  /* 0x0000005a00027202 */ /* 0x002fce0000000f00 */
[C---:B------:R-:W-:Y:S08]  /*10420*/  HMMA.16816.F32 R60, R4.reuse, R62, R24 ;  /* 0x0000003e043c723c */ /* 0x040ff00000001818 */
[C---:B--2---:R-:W-:Y:S08]  /*10430*/  HMMA.16816.F32 R44, R4.reuse, R8, R44 ;  /* 0x00000008042c723c */ /* 0x044ff0000000182c */
[C---:B---3--:R-:W-:Y:S08]  /*10440*/  HMMA.16816.F32 R56, R4.reuse, R52, R28 ;  /* 0x000000340438723c */ /* 0x048ff0000000181c */
[C---:B------:R-:W-:Y:S08]  /*10450*/  HMMA.16816.F32 R52, R4.reuse, R54, R32 ;  /* 0x000000360434723c */ /* 0x040ff00000001820 */
[C---:B----4-:R-:W-:Y:S08]  /*10460*/  HMMA.16816.F32 R36, R4.reuse, R12, R36 ;  /* 0x0000000c0424723c */ /* 0x050ff00000001824 */
[C---:B------:R-:W-:Y:S08]  /*10470*/  HMMA.16816.F32 R40, R4.reuse, R14, R40 ;  /* 0x0000000e0428723c */ /* 0x040ff00000001828 */
[----:B------:R-:W-:-:S15]  /*10480*/  HMMA.16816.F32 R48, R4, R10, R48 ;  /* 0x0000000a0430723c */ /* 0x000fde0000001830 */
[----:B------:R-:W-:-:S05]  /*10490*/  NOP ;  /* 0x0000000000007918 */ /* 0x000fca0000000000 */
.L_x_4820:
        /* <DEDUP_REMOVED lines=11> */
[----:B------:R-:W4:Y:S09]  /*10550*/  LDCU UR4, c[0x0][0x45c] ;  /* 0x00008b80ff0477ac */ /* 0x000f320008000800 */
[----:B------:R-:W5:Y:S01]  /*10560*/  @!P1 LDC R138, c[0x0][0x3c0] ;  /* 0x0000f000ff8a9b82 */ /* 0x000f620000000800 */
[----:B------:R-:W-:Y:S01]  /*10570*/  @!P1 IMAD.MOV.U32 R139, RZ, RZ, RZ ;  /* 0x000000ffff8b9224 */ /* 0x000fe200078e00ff */
[----:B------:R-:W2:Y:S04]  /*10580*/  LDCU.64 UR10, c[0x0][0x3b8] ;  /* 0x00007700ff0a77ac */ /* 0x000ea80008000a00 */
[----:B------:R-:W-:Y:S01]  /*10590*/  @!P1 IADD3 R139, P0, PT, RZ, -R139, RZ ;  /* 0x8000008bff8b9210 */ /* 0x000fe20007f1e0ff */
[----:B------:R-:W2:Y:S01]  /*105a0*/  LDCU.64 UR14, c[0x0][0x3c0] ;  /* 0x00007800ff0e77ac */ /* 0x000ea20008000a00 */
[----:B------:R-:W2:Y:S01]  /*105b0*/  LDCU.64 UR8, c[0x0][0x3a0] ;  /* 0x00007400ff0877ac */ /* 0x000ea20008000a00 */
[----:B-1----:R-:W-:Y:S01]  /*105c0*/  LOP3.LUT R5, R116, 0x3, RZ, 0xc0, !PT ;  /* 0x0000000374057812 */ /* 0x002fe200078ec0ff */
[----:B------:R-:W1:Y:S03]  /*105d0*/  LDCU.64 UR12, c[0x0][0x3a8] ;  /* 0x00007500ff0c77ac */ /* 0x000e660008000a00 */
[----:B------:R-:W-:Y:S01]  /*105e0*/  LEA R140, R5, R142, 0x1 ;  /* 0x0000008e058c7211 */ /* 0x000fe200078e08ff */
[----:B------:R-:W-:-:S03]  /*105f0*/  VIADD R142, R142, 0x40 ;  /* 0x000000408e8e7836 */ /* 0x000fc60000000000 */
[----:B------:R-:W-:Y:S02]  /*10600*/  IADD3 R140, PT, PT, R140, 0x20, RZ ;  /* 0x000000208c8c7810 */ /* 0x000fe40007ffe0ff */
[----:B-----5:R-:W-:-:S05]  /*10610*/  @!P1 SHF.L.U32 R138, R138, 0x6, RZ ;  /* 0x000000068a8a9819 */ /* 0x020fca00000006ff */
[----:B------:R-:W-:-:S05]  /*10620*/  @!P1 IMAD.X R138, RZ, RZ, ~R138, P0 ;  /* 0x000000ffff8a9224 */ /* 0x000fca00000e0e8a */
[----:B-1234-:R-:W-:-:S07]  /*10630*/  @!P1 SHF.R.S64 R139, R139, 0x1f, R138 ;  /* 0x0000001f8b8b9819 */ /* 0x01efce000000108a */
.L_x_4830:
        /* <DEDUP_REMOVED lines=70> */
.L_x_4827:
        /* <DEDUP_REMOVED lines=34> */
[----:B------:R-:W-:Y:S05]  /*10cc0*/  LOP3.LUT P0, RZ, R116, 0x4, RZ, 0xc0, !PT ;  /* 0x0000000474ff7812 */ /* 0x000fea000780c0ff */
[----:B------:R-:W-:Y:S06]  /*10cd0*/  LDSM.16.M88.4 R96, [R119] ;  /* 0x000000007760783b */ /* 0x000fec0000000200 */
[----:B------:R-:W3:Y:S06]  /*10ce0*/  LDSM.16.M88.4 R100, [R118+0x3000] ;  /* 0x003000007664783b */ /* 0x000eec0000000200 */
[----:B------:R-:W4:Y:S06]  /*10cf0*/  LDSM.16.M88.4 R104, [R118+0x3400] ;  /* 0x003400007668783b */ /* 0x000f2c0000000200 */
[----:B------:R-:W5:Y:S06]  /*10d00*/  LDSM.16.M88.4 R108, [R118+0x3800] ;  /* 0x00380000766c783b */ /* 0x000f6c0000000200 */
[----:B------:R-:W0:Y:S06]  /*10d10*/  LDGDEPBAR ;  /* 0x00000000000079af */ /* 0x000e2c0000000000 */
[----:B------:R-:W2:Y:S06]  /*10d20*/  LDSM.16.M88.4 R112, [R118+0x3c00] ;  /* 0x003c00007670783b */ /* 0x000eac0000000200 */
[----:B-1----:R-:W-:Y:S01]  /*10d30*/  LDSM.16.M88.4 R92, [R118+0x4400] ;  /* 0x00440000765c783b */ /* 0x002fe20000000200 */
[C---:B---3--:R-:W-:Y:S08]  /*10d40*/  HMMA.16816.F32 R4, R96.reuse, R100, RZ ;  /* 0x000000646004723c */ /* 0x048ff000000018ff */
[C---:B------:R-:W-:Y:S08]  /*10d50*/  HMMA.16816.F32 R8, R96.reuse, R102, RZ ;  /* 0x000000666008723c */ /* 0x040ff000000018ff */
[C---:B----4-:R-:W-:Y:S01]  /*10d60*/  HMMA.16816.F32 R12, R96.reuse, R104, RZ ;  /* 0x00000068600c723c */ /* 0x050fe200000018ff */
[----:B------:R-:W-:Y:S04]  /*10d70*/  MOV R104, 0x10 ;  /* 0x0000001000687802 */ /* 0x000fe80000000f00 */
[----:B------:R-:W-:Y:S02]  /*10d80*/  SEL R104, R104, 0xfffffff0, !P0 ;  /* 0xfffffff068687807 */ /* 0x000fe40004000000 */
[----:B------:R-:W-:Y:S01]  /*10d90*/  ISETP.NE.AND P0, PT, R141, 0x1, PT ;  /* 0x000000018d00780c */ /* 0x000fe20003f05270 */
[C---:B------:R-:W-:Y:S01]  /*10da0*/  HMMA.16816.F32 R16, R96.reuse, R106, RZ ;  /* 0x0000006a6010723c */ /* 0x040fe200000018ff */
[C---:B------:R-:W-:Y:S02]  /*10db0*/  LEA R3, R104.reuse, R119, 0x1 ;  /* 0x0000007768037211 */ /* 0x040fe400078e08ff */
[----:B------:R-:W-:Y:S05]  /*10dc0*/  LEA R2, R104, R118, 0x1 ;  /* 0x0000007668027211 */ /* 0x000fea00078e08ff */
[C---:B-----5:R-:W-:Y:S01]  /*10dd0*/  HMMA.16816.F32 R20, R96.reuse, R108, RZ ;  /* 0x0000006c6014723c */ /* 0x060fe200000018ff */
[----:B------:R-:W-:Y:S07]  /*10de0*/  LDSM.16.M88.4 R100, [R2+0x3000] ;  /* 0x003000000264783b */ /* 0x000fee0000000200 */
[C---:B------:R-:W-:Y:S08]  /*10df0*/  HMMA.16816.F32 R24, R96.reuse, R110, RZ ;  /* 0x0000006e6018723c */ /* 0x040ff000000018ff */
[C---:B--2---:R-:W-:Y:S08]  /*10e00*/  HMMA.16816.F32 R28, R96.reuse, R112, RZ ;  /* 0x00000070601c723c */ /* 0x044ff000000018ff */
[----:B------:R-:W-:Y:S01]  /*10e10*/  HMMA.16816.F32 R32, R96, R114, RZ ;  /* 0x000000726020723c */ /* 0x000fe200000018ff */
[----:B------:R-:W1:Y:S07]  /*10e20*/  LDSM.16.M88.4 R96, [R3] ;  /* 0x000000000360783b */ /* 0x000e6e0000000200 */
        /* <DEDUP_REMOVED lines=62> */
[----:B------:R-:W-:Y:S05]  /*11210*/  FMUL.FTZ R161, R9, UR5 ;  /* 0x0000000509a17c20 */ /* 0x000fea0008410000 */
[----:B------:R3:W4:Y:S10]  /*11220*/  MUFU.TANH R10, R90 ;  /* 0x0000005a000a7308 */ /* 0x0007340000002400 */
[----:B------:R-:W2:Y:S10]  /*11230*/  MUFU.TANH R155, R155 ;  /* 0x0000009b009b7308 */ /* 0x000eb40000002400 */
[----:B------:R-:W2:Y:S01]  /*11240*/  MUFU.TANH R157, R157 ;  /* 0x0000009d009d7308 */ /* 0x000ea20000002400 */
[C---:B-1----:R-:W-:Y:S09]  /*11250*/  HMMA.16816.F32 R12, R92.reuse, R96, R12 ;  /* 0x000000605c0c723c */ /* 0x042ff2000000180c */
[----:B------:R-:W1:Y:S01]  /*11260*/  MUFU.TANH R159, R159 ;  /* 0x0000009f009f7308 */ /* 0x000e620000002400 */
[C---:B------:R-:W-:Y:S01]  /*11270*/  HMMA.16816.F32 R16, R92.reuse, R98, R16 ;  /* 0x000000625c10723c */ /* 0x040fe20000001810 */
[----:B------:R-:W5:Y:S08]  /*11280*/  LDSM.16.M88.4 R96, [R2+0x5800] ;  /* 0x005800000260783b */ /* 0x000f700000000200 */
[----:B------:R-:W1:Y:S01]  /*11290*/  MUFU.TANH R163, R163 ;  /* 0x000000a300a37308 */ /* 0x000e620000002400 */
[----:B------:R-:W-:Y:S01]  /*112a0*/  FMUL.FTZ R151, R12, UR5 ;  /* 0x000000050c977c20 */ /* 0x000fe20008410000 */
[----:B------:R-:W-:Y:S01]  /*112b0*/  FMUL.FTZ R149, R13, UR5 ;  /* 0x000000050d957c20 */ /* 0x000fe20008410000 */
[----:B------:R-:W-:Y:S01]  /*112c0*/  FMUL.FTZ R152, R14, UR5 ;  /* 0x000000050e987c20 */ /* 0x000fe20008410000 */
[----:B------:R-:W-:Y:S06]  /*112d0*/  FMUL.FTZ R150, R15, UR5 ;  /* 0x000000050f967c20 */ /* 0x000fec0008410000 */
[----:B------:R-:W1:Y:S01]  /*112e0*/  MUFU.TANH R161, R161 ;  /* 0x000000a100a17308 */ /* 0x000e620000002400 */
[----:B---3--:R-:W-:Y:S01]  /*112f0*/  FMUL.FTZ R90, R17, UR5 ;  /* 0x00000005115a7c20 */ /* 0x008fe20008410000 */
[----:B------:R-:W-:Y:S01]  /*11300*/  FMUL.FTZ R147, R16, UR5 ;  /* 0x0000000510937c20 */ /* 0x000fe20008410000 */
[----:B------:R-:W-:Y:S01]  /*11310*/  FMUL.FTZ R146, R18, UR5 ;  /* 0x0000000512927c20 */ /* 0x000fe20008410000 */
[----:B------:R-:W-:Y:S06]  /*11320*/  FMUL.FTZ R144, R19, UR5 ;  /* 0x0000000513907c20 */ /* 0x000fec0008410000 */
[----:B------:R3:W1:Y:S10]  /*11330*/  MUFU.TANH R111, R90 ;  /* 0x0000005a006f7308 */ /* 0x0006740000002400 */
        /* <DEDUP_REMOVED lines=14> */
[----:B---3--:R-:W-:Y:S01]  /*11420*/  FMUL.FTZ R90, R24, UR5 ;  /* 0x00000005185a7c20 */ /* 0x008fe20008410000 */
[----:B------:R-:W-:Y:S01]  /*11430*/  FMUL.FTZ R162, R25, UR5 ;  /* 0x0000000519a27c20 */ /* 0x000fe20008410000 */
[----:B------:R-:W-:Y:S06]  /*11440*/  FMUL.FTZ R160, R26, UR5 ;  /* 0x000000051aa07c20 */ /* 0x000fec0008410000 */
[----:B------:R-:W3:Y:S01]  /*11450*/  MUFU.TANH R102, R91 ;  /* 0x0000005b00667308 */ /* 0x000ee20000002400 */
[----:B------:R-:W-:Y:S09]  /*11460*/  FMUL.FTZ R158, R27, UR5 ;  /* 0x000000051b9e7c20 */ /* 0x000ff20008410000 */
[----:B------:R-:W1:Y:S10]  /*11470*/  MUFU.TANH R112, R90 ;  /* 0x0000005a00707308 */ /* 0x000e740000002400 */
[----:B------:R4:W1:Y:S01]  /*11480*/  MUFU.TANH R114, R156 ;  /* 0x0000009c00727308 */ /* 0x0008620000002400 */
[C---:B-----5:R-:W-:Y:S09]  /*11490*/  HMMA.16816.F32 R28, R92.reuse, R96, R28 ;  /* 0x000000605c1c723c */ /* 0x060ff2000000181c */
[----:B------:R1:W1:Y:S01]  /*114a0*/  MUFU.TANH R109, R154 ;  /* 0x0000009a006d7308 */ /* 0x0002620000002400 */
[----:B------:R-:W-:Y:S09]  /*114b0*/  HMMA.16816.F32 R32, R92, R98, R32 ;  /* 0x000000625c20723c */ /* 0x000ff20000001820 */
[----:B------:R1:W1:Y:S01]  /*114c0*/  MUFU.TANH R106, R148 ;  /* 0x00000094006a7308 */ /* 0x0002620000002400 */
[----:B------:R-:W-:Y:S01]  /*114d0*/  FMUL.FTZ R93, R30, UR5 ;  /* 0x000000051e5d7c20 */ /* 0x000fe20008410000 */
[----:B------:R-:W-:Y:S08]  /*114e0*/  FMUL.FTZ R92, R31, UR5 ;  /* 0x000000051f5c7c20 */ /* 0x000ff00008410000 */
[----:B------:R-:W1:Y:S01]  /*114f0*/  MUFU.TANH R147, R147 ;  /* 0x0000009300937308 */ /* 0x000e620000002400 */
[----:B----4-:R-:W-:Y:S01]  /*11500*/  FMUL.FTZ R156, R28, UR5 ;  /* 0x000000051c9c7c20 */ /* 0x010fe20008410000 */
[----:B------:R-:W-:Y:S01]  /*11510*/  FMUL.FTZ R164, R29, UR5 ;  /* 0x000000051da47c20 */ /* 0x000fe20008410000 */
[----:B------:R-:W-:Y:S01]  /*11520*/  FMUL.FTZ R91, R34, UR5 ;  /* 0x00000005225b7c20 */ /* 0x000fe20008410000 */
[----:B------:R-:W-:Y:S06]  /*11530*/  FMUL.FTZ R90, R35, UR5 ;  /* 0x00000005235a7c20 */ /* 0x000fec0008410000 */
[----:B------:R-:W4:Y:S01]  /*11540*/  MUFU.TANH R146, R146 ;  /* 0x0000009200927308 */ /* 0x000f220000002400 */
[----:B------:R-:W-:Y:S01]  /*11550*/  FMUL.FTZ R95, R32, UR5 ;  /* 0x00000005205f7c20 */ /* 0x000fe20008410000 */
[----:B------:R-:W-:Y:S08]  /*11560*/  FMUL.FTZ R94, R33, UR5 ;  /* 0x00000005215e7c20 */ /* 0x000ff00008410000 */
[----:B------:R-:W1:Y:S10]  /*11570*/  MUFU.TANH R144, R144 ;  /* 0x0000009000907308 */ /* 0x000e740000002400 */
[----:B------:R1:W1:Y:S10]  /*11580*/  MUFU.TANH R107, R162 ;  /* 0x000000a2006b7308 */ /* 0x0002740000002400 */
[----:B------:R1:W1:Y:S10]  /*11590*/  MUFU.TANH R154, R160 ;  /* 0x000000a0009a7308 */ /* 0x0002740000002400 */
        /* <DEDUP_REMOVED lines=8> */
[----:B------:R-:W1:Y:S01]  /*11620*/  MUFU.TANH R90, R90 ;  /* 0x0000005a005a7308 */ /* 0x000e620000002400 */
        /* <DEDUP_REMOVED lines=13> */
[----:B------:R-:W-:Y:S01]  /*11700*/  IMAD.MOV.U32 R6, RZ, RZ, RZ ;  /* 0x000000ffff067224 */ /* 0x000fe200078e00ff */
[----:B------:R-:W2:Y:S02]  /*11710*/  LDC R3, c[0x0][0x4f0] ;  /* 0x00013c00ff037b82 */ /* 0x000ea40000000800 */
[----:B--2---:R-:W-:Y:S04]  /*11720*/  IABS R2, R3 ;  /* 0x0000000300027213 */ /* 0x004fe80000000000 */
[----:B------:R-:W2:Y:S10]  /*11730*/  I2F.RP R9, R2 ;  /* 0x0000000200097306 */ /* 0x000eb40000209400 */
[----:B--2---:R-:W2:Y:S02]  /*11740*/  MUFU.RCP R4, R9 ;  /* 0x0000000900047308 */ /* 0x004ea40000001000 */
[----:B--2---:R-:W-:Y:S08]  /*11750*/  VIADD R8, R4, 0xffffffe ;  /* 0x0ffffffe04087836 */ /* 0x004ff00000000000 */
[----:B------:R-:W2:Y:S02]  /*11760*/  F2I.FTZ.U32.TRUNC.NTZ R7, R8 ;  /* 0x0000000800077305 */ /* 0x000ea4000021f000 */
[--C-:B--2---:R-:W-:Y:S01]  /*11770*/  IMAD.MOV R4, RZ, RZ, -R7.reuse ;  /* 0x000000ffff047224 */ /* 0x104fe200078e0a07 */
        /* <DEDUP_REMOVED lines=56> */
.L_x_4829:
        /* <DEDUP_REMOVED lines=35> */
.L_x_4828:
[C---:B--2---:R-:W-:Y:S01]  /*11d30*/  IADD3 R2, PT, PT, R140.reuse, -0x1f, RZ ;  /* 0xffffffe18c027810 */ /* 0x044fe20007ffe0ff */
[----:B------:R-:W-:Y:S01]  /*11d40*/  LDSM.16.MT88.4 R96, [R117+0x6000] ;  /* 0x006000007560783b */ /* 0x000fe20000004200 */
[----:B------:R-:W-:Y:S02]  /*11d50*/  I2FP.F32.U32 R3, R140 ;  /* 0x0000008c00037245 */ /* 0x000fe40000201000 */
[----:B------:R-:W-:Y:S02]  /*11d60*/  I2FP.F32.U32 R2, R2 ;  /* 0x0000000200027245 */ /* 0x000fe40000201000 */
[----:B------:R-:W-:Y:S01]  /*11d70*/  IADD3 R4, PT, PT, R140, -0x20, RZ ;  /* 0xffffffe08c047810 */ /* 0x000fe20007ffe0ff */
[CC--:B-1----:R-:W-:Y:S01]  /*11d80*/  FFMA.FTZ R106, R0.reuse, R3.reuse, R106 ;  /* 0x00000003006a7223 */ /* 0x0c2fe2000001006a */
[C---:B------:R-:W-:Y:S01]  /*11d90*/  FFMA.FTZ R114, R0.reuse, R3, R114 ;  /* 0x0000000300727223 */ /* 0x040fe20000010072 */
[CC--:B------:R-:W-:Y:S01]  /*11da0*/  FFMA.FTZ R155, R0.reuse, R2.reuse, R155 ;  /* 0x00000002009b7223 */ /* 0x0c0fe2000001009b */
[----:B------:R-:W-:Y:S01]  /*11db0*/  FFMA.FTZ R159, R0, R2, R159 ;  /* 0x00000002009f7223 */ /* 0x000fe2000001009f */
[C---:B------:R-:W-:Y:S02]  /*11dc0*/  IADD3 R2, PT, PT, R140.reuse, -0x10, RZ ;  /* 0xfffffff08c027810 */ /* 0x040fe40007ffe0ff */
[----:B------:R-:W-:Y:S02]  /*11dd0*/  IADD3 R3, PT, PT, R140, -0x17, RZ ;  /* 0xffffffe98c037810 */ /* 0x000fe40007ffe0ff */
[----:B------:R-:W-:Y:S02]  /*11de0*/  I2FP.F32.U32 R2, R2 ;  /* 0x0000000200027245 */ /* 0x000fe40000201000 */
        /* <DEDUP_REMOVED lines=8> */
[CC--:B------:R-:W-:Y:S01]  /*11e70*/  FFMA.FTZ R153, R0.reuse, R4.reuse, R153 ;  /* 0x0000000400997223 */ /* 0x0c0fe20000010099 */
        /* <DEDUP_REMOVED lines=11> */
[----:B------:R-:W-:Y:S01]  /*11f30*/  FMNMX3.FTZ R2, R88, R153, R155, !PT ;  /* 0x0000009958027276 */ /* 0x000fe2000781009b */
[-C--:B------:R-:W-:Y:S01]  /*11f40*/  FFMA.FTZ R149, R0, R4.reuse, R149 ;  /* 0x0000000400957223 */ /* 0x080fe20000010095 */
[----:B------:R-:W-:Y:S01]  /*11f50*/  IADD3 R5, PT, PT, R140, 0x1, RZ ;  /* 0x000000018c057810 */ /* 0x000fe20007ffe0ff */
[CC--:B------:R-:W-:Y:S01]  /*11f60*/  FFMA.FTZ R147, R0.reuse, R3.reuse, R147 ;  /* 0x0000000300937223 */ /* 0x0c0fe20000010093 */
[----:B------:R-:W-:Y:S01]  /*11f70*/  FFMA.FTZ R146, R0, R3, R146 ;  /* 0x0000000300927223 */ /* 0x000fe20000010092 */
[----:B------:R-:W-:Y:S01]  /*11f80*/  FMNMX3.FTZ R2, R2, R163, R11, !PT ;  /* 0x000000a302027276 */ /* 0x000fe2000781000b */
[----:B------:R-:W-:Y:S01]  /*11f90*/  FFMA.FTZ R150, R0, R4, R150 ;  /* 0x0000000400967223 */ /* 0x000fe20000010096 */
[C---:B------:R-:W-:Y:S02]  /*11fa0*/  IADD3 R3, PT, PT, R140.reuse, 0x10, RZ ;  /* 0x000000108c037810 */ /* 0x040fe40007ffe0ff */
[----:B------:R-:W-:Y:S02]  /*11fb0*/  I2FP.F32.U32 R5, R5 ;  /* 0x0000000500057245 */ /* 0x000fe40000201000 */
[C---:B------:R-:W-:Y:S02]  /*11fc0*/  IADD3 R95, PT, PT, R140.reuse, 0x8, RZ ;  /* 0x000000088c5f7810 */ /* 0x040fe40007ffe0ff */
[----:B------:R-:W-:Y:S01]  /*11fd0*/  IADD3 R94, PT, PT, R140, 0x9, RZ ;  /* 0x000000098c5e7810 */ /* 0x000fe20007ffe0ff */
[C---:B------:R-:W-:Y:S01]  /*11fe0*/  FFMA.FTZ R109, R0.reuse, R5, R109 ;  /* 0x00000005006d7223 */ /* 0x040fe2000001006d */
[----:B------:R-:W-:Y:S01]  /*11ff0*/  FMNMX3.FTZ R9, R89, R157, R159, !PT ;  /* 0x0000009d59097276 */ /* 0x000fe2000781009f */
[----:B------:R-:W-:Y:S01]  /*12000*/  FFMA.FTZ R102, R0, R5, R102 ;  /* 0x0000000500667223 */ /* 0x000fe20000010066 */
[----:B------:R-:W-:Y:S02]  /*12010*/  I2FP.F32.U32 R3, R3 ;  /* 0x0000000300037245 */ /* 0x000fe40000201000 */
[----:B------:R-:W-:Y:S02]  /*12020*/  FMNMX3.FTZ R2, R2, R151, R149, !PT ;  /* 0x0000009702027276 */ /* 0x000fe40007810095 */
[----:B------:R-:W-:Y:S01]  /*12030*/  IADD3 R7, PT, PT, R140, 0x11, RZ ;  /* 0x000000118c077810 */ /* 0x000fe20007ffe0ff */
[C---:B------:R-:W-:Y:S01]  /*12040*/  FFMA.FTZ R110, R0.reuse, R3, R110 ;  /* 0x00000003006e7223 */ /* 0x040fe2000001006e */
[----:B------:R-:W-:Y:S01]  /*12050*/  I2FP.F32.U32 R95, R95 ;  /* 0x0000005f005f7245 */ /* 0x000fe20000201000 */
[C---:B------:R-:W-:Y:S01]  /*12060*/  FFMA.FTZ R93, R0.reuse, R3, R93 ;  /* 0x00000003005d7223 */ /* 0x040fe2000001005d */
[----:B------:R-:W-:Y:S02]  /*12070*/  I2FP.F32.U32 R94, R94 ;  /* 0x0000005e005e7245 */ /* 0x000fe40000201000 */
[----:B------:R-:W-:Y:S01]  /*12080*/  FMNMX3.FTZ R9, R9, R14, R10, !PT ;  /* 0x0000000e09097276 */ /* 0x000fe2000781000a */
[----:B------:R-:W-:Y:S01]  /*12090*/  FFMA.FTZ R112, R0, R95, R112 ;  /* 0x0000005f00707223 */ /* 0x000fe20000010070 */
[----:B------:R-:W-:Y:S01]  /*120a0*/  FMNMX3.FTZ R5, R2, R147, R111, !PT ;  /* 0x0000009302057276 */ /* 0x000fe2000781006f */
[CC--:B------:R-:W-:Y:S01]  /*120b0*/  FFMA.FTZ R107, R0.reuse, R94.reuse, R107 ;  /* 0x0000005e006b7223 */ /* 0x0c0fe2000001006b */
[----:B------:R-:W-:Y:S01]  /*120c0*/  I2FP.F32.U32 R7, R7 ;  /* 0x0000000700077245 */ /* 0x000fe20000201000 */
[----:B------:R-:W-:Y:S01]  /*120d0*/  FFMA.FTZ R95, R0, R95, R154 ;  /* 0x0000005f005f7223 */ /* 0x000fe2000001009a */
[----:B------:R-:W-:Y:S01]  /*120e0*/  IADD3 R3, PT, PT, R140, 0x19, RZ ;  /* 0x000000198c037810 */ /* 0x000fe20007ffe0ff */
[----:B------:R-:W-:Y:S01]  /*120f0*/  FFMA.FTZ R94, R0, R94, R148 ;  /* 0x0000005e005e7223 */ /* 0x000fe20000010094 */
        /* <DEDUP_REMOVED lines=17> */
[----:B------:R-:W-:Y:S02]  /*12210*/  FMNMX3.FTZ R2, R2, R93, R92, !PT ;  /* 0x0000005d02027276 */ /* 0x000fe4000781005c */
[----:B------:R-:W-:Y:S01]  /*12220*/  LEA R104, R104, R117, 0x1 ;  /* 0x0000007568687211 */ /* 0x000fe200078e08ff */
[----:B------:R-:W-:Y:S01]  /*12230*/  SHFL.BFLY PT, R3, R8, 0x2, 0x1f ;  /* 0x0c401f0008037f89 */ /* 0x000fe200000e0000 */
[----:B------:R-:W-:Y:S02]  /*12240*/  FMNMX3.FTZ R7, R2, R91, R90, !PT ;  /* 0x0000005b02077276 */ /* 0x000fe4000781005a */
[----:B------:R-:W-:Y:S02]  /*12250*/  IADD3 R141, PT, PT, R141, -0x1, RZ ;  /* 0xffffffff8d8d7810 */ /* 0x000fe40007ffe0ff */
[----:B------:R-:W-:Y:S03]  /*12260*/  IADD3 R142, PT, PT, R142, -0x40, RZ ;  /* 0xffffffc08e8e7810 */ /* 0x000fe60007ffe0ff */
[----:B------:R-:W1:Y:S01]  /*12270*/  SHFL.BFLY PT, R2, R7, 0x2, 0x1f ;  /* 0x0c401f0007027f89 */ /* 0x000e6200000e0000 */
[----:B------:R-:W-:Y:S02]  /*12280*/  IADD3 R140, PT, PT, R140, -0x40, RZ ;  /* 0xffffffc08c8c7810 */ /* 0x000fe40007ffe0ff */
[----:B-1----:R-:W-:Y:S02]  /*12290*/  FMNMX.FTZ R5, R7, R2, !PT ;  /* 0x0000000207057209 */ /* 0x002fe40007810000 */
[----:B------:R-:W-:Y:S03]  /*122a0*/  FMNMX.FTZ R12, R8, R3, !PT ;  /* 0x00000003080c7209 */ /* 0x000fe60007810000 */
[----:B------:R-:W1:Y:S08]  /*122b0*/  SHFL.BFLY PT, R2, R5, 0x1, 0x1f ;  /* 0x0c201f0005027f89 */ /* 0x000e7000000e0000 */
[----:B------:R-:W2:Y:S01]  /*122c0*/  SHFL.BFLY PT, R3, R12, 0x1, 0x1f ;  /* 0x0c201f000c037f89 */ /* 0x000ea200000e0000 */
[----:B-1----:R-:W-:Y:S02]  /*122d0*/  FMNMX.FTZ R2, R5, R2, !PT ;  /* 0x0000000205027209 */ /* 0x002fe40007810000 */
[----:B--2---:R-:W-:Y:S04]  /*122e0*/  FMNMX.FTZ R3, R12, R3, !PT ;  /* 0x000000030c037209 */ /* 0x004fe80007810000 */
[C---:B------:R-:W-:Y:S01]  /*122f0*/  FSETP.NEU.FTZ.AND P0, PT, R3.reuse, -INF , PT ;  /* 0xff8000000300780b */ /* 0x040fe20003f1d000 */
[C---:B------:R-:W-:Y:S01]  /*12300*/  FMUL.FTZ R148, R3.reuse, UR4 ;  /* 0x0000000403947c20 */ /* 0x040fe20008410000 */
[----:B------:R-:W-:Y:S04]  /*12310*/  FADD.FTZ R4, -R3, R88 ;  /* 0x0000005803047221 */ /* 0x000fe80000010100 */
[----:B------:R-:W-:Y:S01]  /*12320*/  FSEL R148, R148, RZ, P0 ;  /* 0x000000ff94947208 */ /* 0x000fe20000000000 */
[----:B------:R-:W-:Y:S01]  /*12330*/  FMUL.FTZ R6, R4, UR4 ;  /* 0x0000000404067c20 */ /* 0x000fe20008410000 */
[C---:B------:R-:W-:Y:S01]  /*12340*/  FADD.FTZ R4, -R2.reuse, R89 ;  /* 0x0000005902047221 */ /* 0x040fe20000010100 */
[C---:B------:R-:W-:Y:S01]  /*12350*/  FMUL.FTZ R89, R2.reuse, UR4 ;  /* 0x0000000402597c20 */ /* 0x040fe20008410000 */
[----:B------:R-:W-:Y:S01]  /*12360*/  FSETP.NEU.FTZ.AND P0, PT, R2, -INF , PT ;  /* 0xff8000000200780b */ /* 0x000fe20003f1d000 */
[--C-:B------:R-:W-:Y:S01]  /*12370*/  FFMA.FTZ R15, R153, UR4, -R148.reuse ;  /* 0x00000004990f7c23 */ /* 0x100fe20008010894 */
[--C-:B------:R-:W-:Y:S01]  /*12380*/  FFMA.FTZ R115, R155, UR4, -R148.reuse ;  /* 0x000000049b737c23 */ /* 0x100fe20008010894 */
[----:B------:R-:W-:Y:S01]  /*12390*/  FMUL.FTZ R88, R4, UR4 ;  /* 0x0000000404587c20 */ /* 0x000fe20008410000 */
[----:B------:R-:W1:Y:S01]  /*123a0*/  MUFU.EX2 R6, R6 ;  /* 0x0000000600067308 */ /* 0x000e620000000800 */
[----:B------:R-:W-:Y:S01]  /*123b0*/  FSEL R89, R89, RZ, P0 ;  /* 0x000000ff59597208 */ /* 0x000fe20000000000 */
[--C-:B------:R-:W-:Y:S01]  /*123c0*/  FFMA.FTZ R100, R163, UR4, -R148.reuse ;  /* 0x00000004a3647c23 */ /* 0x100fe20008010894 */
[--C-:B------:R-:W-:Y:S01]  /*123d0*/  FFMA.FTZ R112, R112, UR4, -R148.reuse ;  /* 0x0000000470707c23 */ /* 0x100fe20008010894 */
[--C-:B------:R-:W-:Y:S01]  /*123e0*/  FFMA.FTZ R107, R107, UR4, -R148.reuse ;  /* 0x000000046b6b7c23 */ /* 0x100fe20008010894 */
[----:B------:R-:W-:Y:S01]  /*123f0*/  ISETP.NE.AND P0, PT, R141, RZ, PT ;  /* 0x000000ff8d00720c */ /* 0x000fe20003f05270 */
[--C-:B------:R-:W-:Y:S01]  /*12400*/  FFMA.FTZ R113, R157, UR4, -R89.reuse ;  /* 0x000000049d717c23 */ /* 0x100fe20008010859 */
[--C-:B------:R-:W-:Y:S03]  /*12410*/  FFMA.FTZ R101, R159, UR4, -R89.reuse ;  /* 0x000000049f657c23 */ /* 0x100fe60008010859 */
[----:B------:R-:W2:Y:S01]  /*12420*/  MUFU.EX2 R15, R15 ;  /* 0x0000000f000f7308 */ /* 0x000ea20000000800 */
[--C-:B------:R-:W-:Y:S01]  /*12430*/  FFMA.FTZ R102, R102, UR4, -R89.reuse ;  /* 0x0000000466667c23 */ /* 0x100fe20008010859 */
[--C-:B------:R-:W-:Y:S01]  /*12440*/  FFMA.FTZ R95, R95, UR4, -R89.reuse ;  /* 0x000000045f5f7c23 */ /* 0x100fe20008010859 */
[--C-:B------:R-:W-:Y:S07]  /*12450*/  FFMA.FTZ R94, R94, UR4, -R89.reuse ;  /* 0x000000045e5e7c23 */ /* 0x100fee0008010859 */
[----:B------:R-:W3:Y:S01]  /*12460*/  MUFU.EX2 R115, R115 ;  /* 0x0000007300737308 */ /* 0x000ee20000000800 */
[C---:B-1----:R-:W-:Y:S01]  /*12470*/  FMUL.FTZ R9, R6.reuse, R77 ;  /* 0x0000004d06097220 */ /* 0x042fe20000410000 */
[C---:B------:R-:W-:Y:S01]  /*12480*/  FMUL.FTZ R16, R6.reuse, R68 ;  /* 0x0000004406107220 */ /* 0x040fe20000410000 */
[----:B------:R-:W-:Y:S01]  /*12490*/  FMUL.FTZ R17, R6, R69 ;  /* 0x0000004506117220 */ /* 0x000fe20000410000 */
[--C-:B------:R-:W-:Y:S01]  /*124a0*/  FFMA.FTZ R69, R11, UR4, -R148.reuse ;  /* 0x000000040b457c23 */ /* 0x100fe20008010894 */
[--C-:B------:R-:W-:Y:S01]  /*124b0*/  FFMA.FTZ R77, R14, UR4, -R89.reuse ;  /* 0x000000040e4d7c23 */ /* 0x100fe20008010859 */
[----:B------:R-:W-:Y:S01]  /*124c0*/  FFMA.FTZ R68, R10, UR4, -R89 ;  /* 0x000000040a447c23 */ /* 0x000fe20008010859 */
[C---:B------:R-:W-:Y:S03]  /*124d0*/  FMUL.FTZ R24, R6.reuse, R60 ;  /* 0x0000003c06187220 */ /* 0x040fe60000410000 */
[----:B------:R-:W1:Y:S01]  /*124e0*/  MUFU.EX2 R88, R88 ;  /* 0x0000005800587308 */ /* 0x000e620000000800 */
[C---:B------:R-:W-:Y:S01]  /*124f0*/  FMUL.FTZ R4, R6.reuse, R80 ;  /* 0x0000005006047220 */ /* 0x040fe20000410000 */
[C---:B--2---:R-:W-:Y:S01]  /*12500*/  FFMA.FTZ R60, R6.reuse, R145, R15 ;  /* 0x00000091063c7223 */ /* 0x044fe2000001000f */
[C---:B------:R-:W-:Y:S01]  /*12510*/  FMUL.FTZ R12, R6.reuse, R72 ;  /* 0x00000048060c7220 */ /* 0x040fe20000410000 */
[C---:B------:R-:W-:Y:S01]  /*12520*/  FMUL.FTZ R13, R6.reuse, R73 ;  /* 0x00000049060d7220 */ /* 0x040fe20000410000 */
[C---:B------:R-:W-:Y:S01]  /*12530*/  FMUL.FTZ R20, R6.reuse, R64 ;  /* 0x0000004006147220 */ /* 0x040fe20000410000 */
[C---:B------:R-:W-:Y:S01]  /*12540*/  FMUL.FTZ R21, R6.reuse, R65 ;  /* 0x0000004106157220 */ /* 0x040fe20000410000 */
[C---:B------:R-:W-:Y:S03]  /*12550*/  FMUL.FTZ R8, R6.reuse, R76 ;  /* 0x0000004c06087220 */ /* 0x040fe60000410000 */
        /* <DEDUP_REMOVED lines=8> */
[----:B------:R-:W-:Y:S01]  /*125e0*/  MUFU.EX2 R69, R69 ;  /* 0x0000004500457308 */ /* 0x000fe20000000800 */
[C---:B-1----:R-:W-:Y:S01]  /*125f0*/  FMUL.FTZ R14, R88.reuse, R74 ;  /* 0x0000004a580e7220 */ /* 0x042fe20000410000 */
[C---:B------:R-:W-:Y:S01]  /*12600*/  FMUL.FTZ R15, R88.reuse, R75 ;  /* 0x0000004b580f7220 */ /* 0x040fe20000410000 */
[C---:B------:R-:W-:Y:S01]  /*12610*/  FMUL.FTZ R22, R88.reuse, R66 ;  /* 0x0000004258167220 */ /* 0x040fe20000410000 */
[----:B------:R-:W1:Y:S01]  /*12620*/  LDSM.16.MT88.4 R72, [R104+0x6000] ;  /* 0x006000006848783b */ /* 0x000e620000004200 */
[----:B------:R-:W-:Y:S01]  /*12630*/  FMUL.FTZ R23, R88, R67 ;  /* 0x0000004358177220 */ /* 0x000fe20000410000 */
        /* <DEDUP_REMOVED lines=8> */
[----:B------:R-:W-:Y:S01]  /*126c0*/  FMUL.FTZ R49, R6, R49 ;  /* 0x0000003106317220 */ /* 0x000fe20000410000 */
[----:B------:R-:W3:Y:S03]  /*126d0*/  LDSM.16.MT88.4 R64, [R117+0x7000] ;  /* 0x007000007540783b */ /* 0x000ee60000004200 */
        /* <DEDUP_REMOVED lines=8> */
[----:B------:R-:W4:Y:S01]  /*12760*/  MUFU.EX2 R101, R101 ;  /* 0x0000006500657308 */ /* 0x000f220000000800 */
[----:B--2---:R-:W-:Y:S01]  /*12770*/  F2FP.F16.F32.PACK_AB R83, R68, R77 ;  /* 0x0000004d4453723e */ /* 0x004fe200000000ff */
[----:B------:R-:W2:Y:S01]  /*12780*/  LDSM.16.MT88.4 R56, [R104+0x7000] ;  /* 0x007000006838783b */ /* 0x000ea20000004200 */
[C---:B------:R-:W-:Y:S01]  /*12790*/  FMUL.FTZ R18, R88.reuse, R70 ;  /* 0x0000004658127220 */ /* 0x040fe20000410000 */
[C---:B------:R-:W-:Y:S01]  /*127a0*/  FMUL.FTZ R34, R88.reuse, R54 ;  /* 0x0000003658227220 */ /* 0x040fe20000410000 */
[C---:B------:R-:W-:Y:S01]  /*127b0*/  FMUL.FTZ R35, R88.reuse, R55 ;  /* 0x0000003758237220 */ /* 0x040fe20000410000 */
[C---:B------:R-:W-:Y:S01]  /*127c0*/  FMUL.FTZ R26, R88.reuse, R62 ;  /* 0x0000003e581a7220 */ /* 0x040fe20000410000 */
[C---:B------:R-:W-:Y:S03]  /*127d0*/  FMUL.FTZ R27, R88.reuse, R63 ;  /* 0x0000003f581b7220 */ /* 0x040fe60000410000 */
[----:B------:R-:W5:Y:S01]  /*127e0*/  MUFU.EX2 R100, R100 ;  /* 0x0000006400647308 */ /* 0x000f620000000800 */
[C---:B------:R-:W-:Y:S01]  /*127f0*/  FMUL.FTZ R38, R88.reuse, R38 ;  /* 0x0000002658267220 */ /* 0x040fe20000410000 */
[----:B------:R-:W2:Y:S01]  /*12800*/  LDSM.16.MT88.4 R52, [R117+0x8000] ;  /* 0x008000007534783b */ /* 0x000ea20000004200 */
[C---:B------:R-:W-:Y:S01]  /*12810*/  FMUL.FTZ R39, R88.reuse, R39 ;  /* 0x0000002758277220 */ /* 0x040fe20000410000 */
[C---:B------:R-:W-:Y:S01]  /*12820*/  FMUL.FTZ R42, R88.reuse, R42 ;  /* 0x0000002a582a7220 */ /* 0x040fe20000410000 */
[C---:B------:R-:W-:Y:S01]  /*12830*/  FMUL.FTZ R43, R88.reuse, R43 ;  /* 0x0000002b582b7220 */ /* 0x040fe20000410000 */
[--C-:B------:R-:W-:Y:S01]  /*12840*/  FFMA.FTZ R70, R151, UR4, -R148.reuse ;  /* 0x0000000497467c23 */ /* 0x100fe20008010894 */
[C---:B------:R-:W-:Y:S01]  /*12850*/  FMUL.FTZ R46, R88.reuse, R46 ;  /* 0x0000002e582e7220 */ /* 0x040fe20000410000 */
[C---:B------:R-:W-:Y:S01]  /*12860*/  FMUL.FTZ R47, R88.reuse, R47 ;  /* 0x0000002f582f7220 */ /* 0x040fe20000410000 */
[----:B----4-:R-:W-:Y:S01]  /*12870*/  F2FP.F16.F32.PACK_AB R81, R101, R113 ;  /* 0x000000716551723e */ /* 0x010fe200000000ff */
[C---:B------:R-:W-:Y:S01]  /*12880*/  FMUL.FTZ R50, R88.reuse, R50 ;  /* 0x0000003258327220 */ /* 0x040fe20000410000 */
[C---:B------:R-:W-:Y:S01]  /*12890*/  FMUL.FTZ R51, R88.reuse, R51 ;  /* 0x0000003358337220 */ /* 0x040fe20000410000 */
[----:B------:R-:W-:Y:S01]  /*128a0*/  MUFU.EX2 R70, R70 ;  /* 0x0000004600467308 */ /* 0x000fe20000000800 */
[----:B------:R-:W-:Y:S01]  /*128b0*/  FFMA.FTZ R71, R105, UR4, -R148 ;  /* 0x0000000469477c23 */ /* 0x000fe20008010894 */
[----:B------:R-:W-:Y:S01]  /*128c0*/  FADD.FTZ R115, R115, R60 ;  /* 0x0000003c73737221 */ /* 0x000fe20000010000 */
[----:B------:R-:W-:Y:S01]  /*128d0*/  FFMA.FTZ R113, R88, R143, R113 ;  /* 0x0000008f58717223 */ /* 0x000fe20000010071 */
[----:B------:R-:W-:Y:S01]  /*128e0*/  LDSM.16.MT88.4 R60, [R104+0x6800] ;  /* 0x00680000683c783b */ /* 0x000fe20000004200 */
[C---:B-----5:R-:W-:Y:S01]  /*128f0*/  F2FP.F16.F32.PACK_AB R82, R69.reuse, R100 ;  /* 0x000000644552723e */ /* 0x060fe200000000ff */
[----:B------:R-:W-:Y:S04]  /*12900*/  FADD.FTZ R100, R100, R115 ;  /* 0x0000007364647221 */ /* 0x000fe80000010000 */
[----:B------:R-:W-:Y:S01]  /*12910*/  MUFU.EX2 R102, R102 ;  /* 0x0000006600667308 */ /* 0x000fe20000000800 */
[----:B------:R-:W-:Y:S01]  /*12920*/  FADD.FTZ R69, R69, R100 ;  /* 0x0000006445457221 */ /* 0x000fe20000010000 */
[C---:B------:R-:W-:Y:S08]  /*12930*/  HMMA.16816.F32 R4, R80.reuse, R96, R4 ;  /* 0x000000605004723c */ /* 0x040ff00000001804 */
[----:B------:R-:W-:Y:S01]  /*12940*/  MUFU.EX2 R105, R112 ;  /* 0x0000007000697308 */ /* 0x000fe20000000800 */
[--C-:B------:R-:W-:Y:S01]  /*12950*/  FFMA.FTZ R97, R111, UR4, -R148.reuse ;  /* 0x000000046f617c23 */ /* 0x100fe20008010894 */
[--C-:B------:R-:W-:Y:S01]  /*12960*/  FFMA.FTZ R96, R144, UR4, -R89.reuse ;  /* 0x0000000490607c23 */ /* 0x100fe20008010859 */
[C---:B------:R-:W-:Y:S03]  /*12970*/  HMMA.16816.F32 R8, R80.reuse, R98, R8 ;  /* 0x000000625008723c */ /* 0x040fe60000001808 */
[--C-:B------:R-:W-:Y:S04]  /*12980*/  FFMA.FTZ R99, R114, UR4, -R148.reuse ;  /* 0x0000000472637c23 */ /* 0x100fe80008010894 */
[----:B------:R-:W-:Y:S01]  /*12990*/  MUFU.EX2 R95, R95 ;  /* 0x0000005f005f7308 */ /* 0x000fe20000000800 */
[--C-:B------:R-:W-:Y:S01]  /*129a0*/  FFMA.FTZ R98, R109, UR4, -R148.reuse ;  /* 0x000000046d627c23 */ /* 0x100fe20008010894 */
[C---:B-1----:R-:W-:Y:S03]  /*129b0*/  HMMA.16816.F32 R12, R80.reuse, R72, R12 ;  /* 0x00000048500c723c */ /* 0x042fe6000000180c */
[--C-:B------:R-:W-:Y:S05]  /*129c0*/  FFMA.FTZ R73, R146, UR4, -R89.reuse ;  /* 0x0000000492497c23 */ /* 0x100fea0008010859 */
[----:B------:R-:W-:Y:S01]  /*129d0*/  MUFU.EX2 R99, R99 ;  /* 0x0000006300637308 */ /* 0x000fe20000000800 */
[--C-:B------:R-:W-:Y:S01]  /*129e0*/  FFMA.FTZ R72, R103, UR4, -R148.reuse ;  /* 0x0000000467487c23 */ /* 0x100fe20008010894 */
[--C-:B------:R-:W-:Y:S01]  /*129f0*/  FFMA.FTZ R103, R106, UR4, -R89.reuse ;  /* 0x000000046a677c23 */ /* 0x100fe20008010859 */
[C---:B------:R-:W-:Y:S03]  /*12a00*/  HMMA.16816.F32 R16, R80.reuse, R74, R16 ;  /* 0x0000004a5010723c */ /* 0x040fe60000001810 */
[--C-:B------:R-:W-:Y:S04]  /*12a10*/  FFMA.FTZ R75, R110, UR4, -R148.reuse ;  /* 0x000000046e4b7c23 */ /* 0x100fe80008010894 */
[----:B------:R-:W-:Y:S01]  /*12a20*/  MUFU.EX2 R98, R98 ;  /* 0x0000006200627308 */ /* 0x000fe20000000800 */
[--C-:B------:R-:W-:Y:S01]  /*12a30*/  FFMA.FTZ R74, R108, UR4, -R148.reuse ;  /* 0x000000046c4a7c23 */ /* 0x100fe20008010894 */
[--C-:B------:R-:W-:Y:S01]  /*12a40*/  FFMA.FTZ R108, R93, UR4, -R89.reuse ;  /* 0x000000045d6c7c23 */ /* 0x100fe20008010859 */
[--C-:B------:R-:W-:Y:S01]  /*12a50*/  FFMA.FTZ R93, R91, UR4, -R89.reuse ;  /* 0x000000045b5d7c23 */ /* 0x100fe20008010859 */
[C---:B---3--:R-:W-:Y:S03]  /*12a60*/  HMMA.16816.F32 R20, R80.reuse, R64, R20 ;  /* 0x000000405014723c */ /* 0x048fe60000001814 */
[--C-:B------:R-:W-:Y:S03]  /*12a70*/  FFMA.FTZ R65, R149, UR4, -R148.reuse ;  /* 0x0000000495417c23 */ /* 0x100fe60008010894 */
[----:B------:R-:W-:Y:S01]  /*12a80*/  MUFU.EX2 R110, R71 ;  /* 0x00000047006e7308 */ /* 0x000fe20000000800 */
[--C-:B------:R-:W-:Y:S01]  /*12a90*/  FFMA.FTZ R64, R150, UR4, -R89.reuse ;  /* 0x0000000496407c23 */ /* 0x100fe20008010859 */
[C---:B------:R-:W-:Y:S03]  /*12aa0*/  HMMA.16816.F32 R24, R80.reuse, R66, R24 ;  /* 0x000000425018723c */ /* 0x040fe60000001818 */
[--C-:B------:R-:W-:Y:S05]  /*12ab0*/  FFMA.FTZ R67, R152, UR4, -R89.reuse ;  /* 0x0000000498437c23 */ /* 0x100fea0008010859 */
[----:B------:R-:W1:Y:S01]  /*12ac0*/  MUFU.EX2 R65, R65 ;  /* 0x0000004100417308 */ /* 0x000e620000000800 */
[----:B------:R-:W-:Y:S01]  /*12ad0*/  FFMA.FTZ R66, R147, UR4, -R148 ;  /* 0x0000000493427c23 */ /* 0x000fe20008010894 */
[C---:B--2---:R-:W-:Y:S08]  /*12ae0*/  HMMA.16816.F32 R28, R80.reuse, R56, R28 ;  /* 0x00000038501c723c */ /* 0x044ff0000000181c */
[----:B------:R-:W-:Y:S01]  /*12af0*/  MUFU.EX2 R67, R67 ;  /* 0x0000004300437308 */ /* 0x000fe20000000800 */
[C---:B------:R-:W-:Y:S01]  /*12b00*/  HMMA.16816.F32 R32, R80.reuse, R58, R32 ;  /* 0x0000003a5020723c */ /* 0x040fe20000001820 */
[----:B------:R-:W-:Y:S08]  /*12b10*/  LDSM.16.MT88.4 R56, [R117+0x6400] ;  /* 0x006400007538783b */ /* 0x000ff00000004200 */
[----:B------:R-:W-:Y:S01]  /*12b20*/  MUFU.EX2 R103, R103 ;  /* 0x0000006700677308 */ /* 0x000fe20000000800 */
[C---:B------:R-:W-:Y:S09]  /*12b30*/  HMMA.16816.F32 R36, R80.reuse, R52, R36 ;  /* 0x000000345024723c */ /* 0x040ff20000001824 */
[----:B------:R-:W-:Y:S01]  /*12b40*/  MUFU.EX2 R106, R107 ;  /* 0x0000006b006a7308 */ /* 0x000fe20000000800 */
[C---:B------:R-:W-:Y:S01]  /*12b50*/  HMMA.16816.F32 R40, R80.reuse, R54, R40 ;  /* 0x000000365028723c */ /* 0x040fe20000001828 */
[----:B------:R-:W2:Y:S08]  /*12b60*/  LDSM.16.MT88.4 R52, [R104+0x8000] ;  /* 0x008000006834783b */ /* 0x000eb00000004200 */
[----:B------:R-:W3:Y:S10]  /*12b70*/  MUFU.EX2 R64, R64 ;  /* 0x0000004000407308 */ /* 0x000ef40000000800 */
[----:B------:R-:W-:Y:S10]  /*12b80*/  MUFU.EX2 R66, R66 ;  /* 0x0000004200427308 */ /* 0x000ff40000000800 */
[----:B------:R-:W4:Y:S10]  /*12b90*/  MUFU.EX2 R97, R97 ;  /* 0x0000006100617308 */ /* 0x000f340000000800 */
[----:B------:R-:W-:Y:S10]  /*12ba0*/  MUFU.EX2 R73, R73 ;  /* 0x0000004900497308 */ /* 0x000ff40000000800 */
[----:B------:R-:W5:Y:S01]  /*12bb0*/  MUFU.EX2 R96, R96 ;  /* 0x0000006000607308 */ /* 0x000f620000000800 */
[C---:B--2---:R-:W-:Y:S03]  /*12bc0*/  HMMA.16816.F32 R44, R80.reuse, R52, R44 ;  /* 0x00000034502c723c */ /* 0x044fe6000000182c */
[----:B-1----:R-:W-:Y:S06]  /*12bd0*/  F2FP.F16.F32.PACK_AB R52, R65, R70 ;  /* 0x000000464134723e */ /* 0x002fec00000000ff */
[----:B------:R-:W-:Y:S01]  /*12be0*/  MUFU.EX2 R94, R94 ;  /* 0x0000005e005e7308 */ /* 0x000fe20000000800 */
[----:B---3--:R-:W-:Y:S01]  /*12bf0*/  F2FP.F16.F32.PACK_AB R53, R64, R67 ;  /* 0x000000434035723e */ /* 0x008fe200000000ff */
[----:B------:R-:W-:Y:S03]  /*12c00*/  HMMA.16816.F32 R48, R80, R54, R48 ;  /* 0x000000365030723c */ /* 0x000fe60000001830 */
[----:B----4-:R-:W-:Y:S01]  /*12c10*/  F2FP.F16.F32.PACK_AB R54, R97, R66 ;  /* 0x000000426136723e */ /* 0x010fe200000000ff */
[--C-:B------:R-:W-:Y:S01]  /*12c20*/  FFMA.FTZ R80, R92, UR4, -R89.reuse ;  /* 0x000000045c507c23 */ /* 0x100fe20008010859 */
[----:B-----5:R-:W-:Y:S01]  /*12c30*/  F2FP.F16.F32.PACK_AB R55, R96, R73 ;  /* 0x000000496037723e */ /* 0x020fe200000000ff */
[----:B------:R-:W-:Y:S02]  /*12c40*/  FFMA.FTZ R89, R90, UR4, -R89 ;  /* 0x000000045a597c23 */ /* 0x000fe40008010859 */
[----:B------:R-:W-:Y:S04]  /*12c50*/  MUFU.EX2 R108, R108 ;  /* 0x0000006c006c7308 */ /* 0x000fe80000000800 */
[C---:B------:R-:W-:Y:S06]  /*12c60*/  HMMA.16816.F32 R4, R52.reuse, R56, R4 ;  /* 0x000000383404723c */ /* 0x040fec0000001804 */
[----:B------:R-:W-:Y:S02]  /*12c70*/  MUFU.EX2 R107, R80 ;  /* 0x00000050006b7308 */ /* 0x000fe40000000800 */
[C---:B------:R-:W-:Y:S01]  /*12c80*/  HMMA.16816.F32 R8, R52.reuse, R58, R8 ;  /* 0x0000003a3408723c */ /* 0x040fe20000001808 */
[----:B------:R-:W1:Y:S07]  /*12c90*/  LDSM.16.MT88.4 R56, [R104+0x6400] ;  /* 0x006400006838783b */ /* 0x000e6e0000004200 */
[----:B------:R-:W-:Y:S10]  /*12ca0*/  MUFU.EX2 R92, R74 ;  /* 0x0000004a005c7308 */ /* 0x000ff40000000800 */
[----:B------:R-:W2:Y:S10]  /*12cb0*/  MUFU.EX2 R145, R72 ;  /* 0x0000004800917308 */ /* 0x000eb40000000800 */
[----:B------:R-:W-:Y:S10]  /*12cc0*/  MUFU.EX2 R93, R93 ;  /* 0x0000005d005d7308 */ /* 0x000ff40000000800 */
[----:B------:R3:W4:Y:S01]  /*12cd0*/  MUFU.EX2 R100, R89 ;  /* 0x0000005900647308 */ /* 0x0007220000000800 */
[----:B--2---:R-:W-:Y:S01]  /*12ce0*/  F2FP.F16.F32.PACK_AB R90, R145, R92 ;  /* 0x0000005c915a723e */ /* 0x004fe200000000ff */
[C---:B-1----:R-:W-:Y:S03]  /*12cf0*/  HMMA.16816.F32 R12, R52.reuse, R56, R12 ;  /* 0x00000038340c723c */ /* 0x042fe6000000180c */
[----:B---3--:R-:W-:Y:S02]  /*12d00*/  F2FP.F16.F32.PACK_AB R89, R107, R108 ;  /* 0x0000006c6b59723e */ /* 0x008fe400000000ff */
[----:B----4-:R-:W-:Y:S03]  /*12d10*/  F2FP.F16.F32.PACK_AB R91, R100, R93 ;  /* 0x0000005d645b723e */ /* 0x010fe600000000ff */
        /* <DEDUP_REMOVED lines=15> */
[----:B------:R-:W-:Y:S01]  /*12e10*/  F2FP.F16.F32.PACK_AB R53, R102, R103 ;  /* 0x000000676635723e */ /* 0x000fe200000000ff */
[----:B------:R-:W2:Y:S01]  /*12e20*/  MUFU.EX2 R101, R75 ;  /* 0x0000004b00657308 */ /* 0x000ea20000000800 */
[----:B------:R-:W-:Y:S01]  /*12e30*/  F2FP.F16.F32.PACK_AB R54, R106, R105 ;  /* 0x000000696a36723e */ /* 0x000fe200000000ff */
[----:B------:R-:W-:Y:S01]  /*12e40*/  FADD.FTZ R81, R77, R52 ;  /* 0x000000344d517221 */ /* 0x000fe20000010000 */
[----:B------:R-:W-:Y:S01]  /*12e50*/  F2FP.F16.F32.PACK_AB R52, R98, R99 ;  /* 0x000000636234723e */ /* 0x000fe200000000ff */
[----:B------:R-:W-:Y:S01]  /*12e60*/  LDSM.16.MT88.4 R76, [R117+0x6c00] ;  /* 0x006c0000754c783b */ /* 0x000fe20000004200 */
[----:B------:R-:W-:Y:S01]  /*12e70*/  F2FP.F16.F32.PACK_AB R55, R94, R95 ;  /* 0x0000005f5e37723e */ /* 0x000fe200000000ff */
[----:B------:R-:W-:Y:S04]  /*12e80*/  FADD.FTZ R68, R68, R81 ;  /* 0x0000005144447221 */ /* 0x000fe80000010000 */
[----:B------:R-:W-:Y:S04]  /*12e90*/  FADD.FTZ R67, R67, R68 ;  /* 0x0000004443437221 */ /* 0x000fe80000010000 */
[----:B------:R-:W-:Y:S01]  /*12ea0*/  FADD.FTZ R64, R64, R67 ;  /* 0x0000004340407221 */ /* 0x000fe20000010000 */
[----:B--2---:R-:W-:Y:S03]  /*12eb0*/  F2FP.F16.F32.PACK_AB R88, R110, R101 ;  /* 0x000000656e58723e */ /* 0x004fe600000000ff */
[----:B------:R-:W-:Y:S04]  /*12ec0*/  FADD.FTZ R109, R73, R64 ;  /* 0x00000040496d7221 */ /* 0x000fe80000010000 */
        /* <DEDUP_REMOVED lines=15> */
[C---:B-1----:R-:W-:Y:S03]  /*12fc0*/  HMMA.16816.F32 R36, R52.reuse, R56, R36 ;  /* 0x000000383424723c */ /* 0x042fe60000001824 */
[----:B------:R-:W-:Y:S02]  /*12fd0*/  FADD.FTZ R56, R70, R69 ;  /* 0x0000004546387221 */ /* 0x000fe40000010000 */
[----:B------:R-:W1:Y:S02]  /*12fe0*/  LDSM.16.MT88.4 R68, [R104+0x6c00] ;  /* 0x006c00006844783b */ /* 0x000e640000004200 */
        /* <DEDUP_REMOVED lines=8> */
[----:B------:R-:W2:Y:S02]  /*13070*/  LDSM.16.MT88.4 R60, [R117+0x7c00] ;  /* 0x007c0000753c783b */ /* 0x000ea40000004200 */
[----:B------:R-:W-:Y:S04]  /*13080*/  FADD.FTZ R105, R105, R98 ;  /* 0x0000006269697221 */ /* 0x000fe80000010000 */
[----:B------:R-:W-:Y:S01]  /*13090*/  FADD.FTZ R106, R106, R105 ;  /* 0x000000696a6a7221 */ /* 0x000fe20000010000 */
[C---:B------:R-:W-:Y:S01]  /*130a0*/  HMMA.16816.F32 R80, R88.reuse, R76, R4 ;  /* 0x0000004c5850723c */ /* 0x040fe20000001804 */
[----:B------:R-:W3:Y:S04]  /*130b0*/  LDSM.16.MT88.4 R52, [R104+0x7c00] ;  /* 0x007c00006834783b */ /* 0x000ee80000004200 */
[----:B------:R-:W-:Y:S03]  /*130c0*/  FADD.FTZ R101, R101, R106 ;  /* 0x0000006a65657221 */ /* 0x000fe60000010000 */
[C---:B------:R-:W-:Y:S01]  /*130d0*/  HMMA.16816.F32 R76, R88.reuse, R78, R8 ;  /* 0x0000004e584c723c */ /* 0x040fe20000001808 */
[----:B------:R-:W4:Y:S07]  /*130e0*/  LDSM.16.MT88.4 R4, [R117+0x8c00] ;  /* 0x008c00007504783b */ /* 0x000f2e0000004200 */
[C---:B-1----:R-:W-:Y:S01]  /*130f0*/  HMMA.16816.F32 R72, R88.reuse, R68, R12 ;  /* 0x000000445848723c */ /* 0x042fe2000000180c */
[----:B------:R-:W1:Y:S07]  /*13100*/  LDSM.16.MT88.4 R8, [R104+0x8c00] ;  /* 0x008c00006808783b */ /* 0x000e6e0000004200 */
[C---:B------:R-:W-:Y:S08]  /*13110*/  HMMA.16816.F32 R68, R88.reuse, R70, R16 ;  /* 0x000000465844723c */ /* 0x040ff00000001810 */
[C---:B--2---:R-:W-:Y:S08]  /*13120*/  HMMA.16816.F32 R64, R88.reuse, R60, R20 ;  /* 0x0000003c5840723c */ /* 0x044ff00000001814 */
[C---:B------:R-:W-:Y:S08]  /*13130*/  HMMA.16816.F32 R60, R88.reuse, R62, R24 ;  /* 0x0000003e583c723c */ /* 0x040ff00000001818 */
[C---:B---3--:R-:W-:Y:S08]  /*13140*/  HMMA.16816.F32 R56, R88.reuse, R52, R28 ;  /* 0x000000345838723c */ /* 0x048ff0000000181c */
[C---:B------:R-:W-:Y:S08]  /*13150*/  HMMA.16816.F32 R52, R88.reuse, R54, R32 ;  /* 0x000000365834723c */ /* 0x040ff00000001820 */
[C---:B----4-:R-:W-:Y:S03]  /*13160*/  HMMA.16816.F32 R36, R88.reuse, R4, R36 ;  /* 0x000000045824723c */ /* 0x050fe60000001824 */
[----:B------:R-:W-:Y:S04]  /*13170*/  FADD.FTZ R5, R95, R102 ;  /* 0x000000665f057221 */ /* 0x000fe80000010000 */
        /* <DEDUP_REMOVED lines=9> */
[----:B------:R-:W-:Y:S03]  /*13210*/  HMMA.16816.F32 R48, R88, R10, R48 ;  /* 0x0000000a5830723c */ /* 0x000fe60000001830 */
[----:B------:R-:W-:Y:S01]  /*13220*/  MOV R89, R2 ;  /* 0x0000000200597202 */ /* 0x000fe20000000f00 */
[----:B------:R-:W-:Y:S01]  /*13230*/  FADD.FTZ R143, R100, R93 ;  /* 0x0000005d648f7221 */ /* 0x000fe20000010000 */
[----:B------:R-:W-:Y:S03]  /*13240*/  MOV R88, R3 ;  /* 0x0000000300587202 */ /* 0x000fe60000000f00 */
[----:B------:R-:W-:Y:S01]  /*13250*/  @!UPT UIADD3 URZ, UPT, UPT, URZ, URZ, URZ ;  /* 0x000000fffffff290 */ /* 0x000fe2000fffe0ff */
[----:B------:R-:W-:Y:S11]  /*13260*/  @P0 BRA `(.L_x_4830) ;  /* 0xffffffd000f40947 */ /* 0x000ff6000383ffff */
.L_x_4826:
        /* <DEDUP_REMOVED lines=20> */
[----:B------:R-:W-:Y:S01]  /*133b0*/  LOP3.LUT R9, R9, 0x18, R6, 0xf8, !PT ;  /* 0x0000001809097812 */ /* 0x000fe200078ef806 */
[----:B-1----:R-:W-:Y:S01]  /*133c0*/  FADD.FTZ R7, R12, R7 ;  /* 0x000000070c077221 */ /* 0x002fe20000010000 */
[C---:B------:R-:W-:Y:S01]  /*133d0*/  LEA R5, R4.reuse, R5, 0x1 ;  /* 0x0000000504057211 */ /* 0x040fe200078e08ff */
[----:B------:R-:W1:Y:S01]  /*133e0*/  LDC.U8 R12, c[0x0][0x548] ;  /* 0x00015200ff0c7b82 */ /* 0x000e620000000000 */
[----:B------:R-:W-:Y:S01]  /*133f0*/  ISETP.NE.AND P2, PT, R4, RZ, PT ;  /* 0x000000ff0400720c */ /* 0x000fe20003f45270 */
[----:B--2---:R-:W-:Y:S01]  /*13400*/  FADD.FTZ R8, R13, R8 ;  /* 0x000000080d087221 */ /* 0x004fe20000010000 */
[----:B------:R-:W2:Y:S01]  /*13410*/  MUFU.RCP R10, R7 ;  /* 0x00000007000a7308 */ /* 0x000ea20000001000 */
[----:B------:R-:W-:-:S02]  /*13420*/  FSETP.NE.FTZ.AND P4, PT, R7, RZ, PT ;  /* 0x000000ff0700720b */ /* 0x000fc40003f95000 */
[----:B------:R-:W-:Y:S02]  /*13430*/  IADD3 R0, PT, PT, R9, R5, R0 ;  /* 0x0000000509007210 */ /* 0x000fe40007ffe000 */
[----:B------:R-:W-:Y:S02]  /*13440*/  FSETP.NE.FTZ.AND P5, PT, R8, RZ, PT ;  /* 0x000000ff0800720b */ /* 0x000fe40003fb5000 */
[----:B------:R-:W-:Y:S01]  /*13450*/  SHF.L.U32 R9, R6, 0x2, RZ ;  /* 0x0000000206097819 */ /* 0x000fe200000006ff */
[----:B------:R-:W3:Y:S01]  /*13460*/  MUFU.RCP R11, R8 ;  /* 0x00000008000b7308 */ /* 0x000ee20000001000 */
[----:B------:R-:W-:Y:S02]  /*13470*/  LEA R5, R0, UR4, 0x1 ;  /* 0x0000000400057c11 */ /* 0x000fe4000f8e08ff */
[----:B------:R-:W-:Y:S02]  /*13480*/  LOP3.LUT R0, R9, 0x40, RZ, 0xc0, !PT ;  /* 0x0000004009007812 */ /* 0x000fe400078ec0ff */
[----:B------:R-:W-:-:S02]  /*13490*/  MOV R4, 0x7f800000 ;  /* 0x7f80000000047802 */ /* 0x000fc40000000f00 */
[----:B------:R-:W-:Y:S01]  /*134a0*/  IADD3 R15, PT, PT, R5, -R0, RZ ;  /* 0x80000000050f7210 */ /* 0x000fe20007ffe0ff */
[----:B------:R-:W5:Y:S01]  /*134b0*/  @P4 MUFU.LG2 R7, R7 ;  /* 0x0000000700074308 */ /* 0x000f620000000c00 */
[----:B--2---:R-:W-:Y:S01]  /*134c0*/  FSEL R10, R10, 1, P4 ;  /* 0x3f8000000a0a7808 */ /* 0x004fe20002000000 */
[----:B------:R-:W2:Y:S01]  /*134d0*/  @P5 LDC R16, c[0x0][0x458] ;  /* 0x00011600ff105b82 */ /* 0x000ea20000000800 */
        /* <DEDUP_REMOVED lines=35> */
[----:B------:R-:W-:-:S02]  /*13710*/  IMAD R9, R10, -0x4, R5 ;  /* 0xfffffffc0a097824 */ /* 0x000fc400078e0205 */
        /* <DEDUP_REMOVED lines=33> */
[----:B------:R-:W1:Y:S01]  /*13930*/  @P1 LDC.64 R12, c[0x0][0x408] ;  /* 0x00010200ff0c1b82 */ /* 0x000e620000000a00 */
[----:B------:R-:W-:Y:S01]  /*13940*/  F2FP.F16.F32.PACK_AB R52, R53, R52 ;  /* 0x000000343534723e */ /* 0x000fe200000000ff */
[----:B------:R-:W-:Y:S01]  /*13950*/  STS [R9+0x10], R76 ;  /* 0x0000104c09007388 */ /* 0x000fe20000000800 */
[----:B------:R-:W-:Y:S01]  /*13960*/  F2FP.F16.F32.PACK_AB R54, R55, R54 ;  /* 0x000000363736723e */ /* 0x000fe200000000ff */
[----:B------:R-:W3:Y:S01]  /*13970*/  @P5 MUFU.LG2 R8, R8 ;  /* 0x0000000800085308 */ /* 0x000ee20000000c00 */
[----:B------:R-:W-:Y:S01]  /*13980*/  F2FP.F16.F32.PACK_AB R36, R37, R36 ;  /* 0x000000242524723e */ /* 0x000fe200000000ff */
[----:B------:R-:W-:Y:S01]  /*13990*/  STS [R9+0x210], R78 ;  /* 0x0002104e09007388 */ /* 0x000fe20000000800 */
[----:B------:R-:W-:Y:S01]  /*139a0*/  F2FP.F16.F32.PACK_AB R38, R39, R38 ;  /* 0x000000262726723e */ /* 0x000fe200000000ff */
[----:B------:R-:W4:Y:S01]  /*139b0*/  @!P3 LDC R0, c[0x0][0x3e0] ;  /* 0x0000f800ff00bb82 */ /* 0x000f220000000800 */
        /* <DEDUP_REMOVED lines=9> */
[----:B------:R-:W-:Y:S01]  /*13a50*/  F2FP.F16.F32.PACK_AB R50, R51, R50 ;  /* 0x000000323332723e */ /* 0x000fe200000000ff */
[----:B------:R-:W5:Y:S01]  /*13a60*/  @!P1 LDC.64 R10, c[0x0][0x400] ;  /* 0x00010000ff0a9b82 */ /* 0x000f620000000a00 */
[----:B------:R-:W-:Y:S01]  /*13a70*/  ISETP.NE.OR P0, PT, R128, -0x1, !P3 ;  /* 0xffffffff8000780c */ /* 0x000fe20005f05670 */
[----:B------:R-:W-:Y:S01]  /*13a80*/  STS [R17+0x230], R70 ;  /* 0x0002304611007388 */ /* 0x000fe20000000800 */
[----:B---3--:R-:W-:Y:S01]  /*13a90*/  @P5 FMUL.FTZ R8, R8, 0.69314718246459960938 ;  /* 0x3f31721808085820 */ /* 0x008fe20000410000 */
[----:B-1----:R-:W-:Y:S02]  /*13aa0*/  @P1 IMAD.WIDE.U32 R24, R128, R12, RZ ;  /* 0x0000000c80181225 */ /* 0x002fe400078e00ff */
[----:B------:R-:W-:Y:S02]  /*13ab0*/  STS [R5+0x1000], R64 ;  /* 0x0010004005007388 */ /* 0x000fe40000000800 */
[----:B--2---:R-:W-:-:S02]  /*13ac0*/  @P5 FFMA.FTZ R4, R3, R16, R8 ;  /* 0x0000001003045223 */ /* 0x004fc40000010008 */
[----:B------:R-:W-:Y:S04]  /*13ad0*/  STS [R5+0x1200], R66 ;  /* 0x0012004205007388 */ /* 0x000fe80000000800 */
[----:B------:R-:W-:Y:S04]  /*13ae0*/  STS [R9+0x1010], R60 ;  /* 0x0010103c09007388 */ /* 0x000fe80000000800 */
[----:B------:R-:W-:Y:S04]  /*13af0*/  STS [R9+0x1210], R62 ;  /* 0x0012103e09007388 */ /* 0x000fe80000000800 */
[----:B------:R-:W-:Y:S01]  /*13b00*/  STS [R15+0x1020], R56 ;  /* 0x001020380f007388 */ /* 0x000fe20000000800 */
[----:B-----5:R-:W-:-:S03]  /*13b10*/  @!P1 IMAD.WIDE.U32 R18, R129, R10, RZ ;  /* 0x0000000a81129225 */ /* 0x020fc600078e00ff */
[----:B------:R-:W-:Y:S01]  /*13b20*/  STS [R15+0x1220], R58 ;  /* 0x0012203a0f007388 */ /* 0x000fe20000000800 */
[----:B------:R-:W-:-:S03]  /*13b30*/  @!P1 IMAD R11, R129, R11, R19 ;  /* 0x0000000b810b9224 */ /* 0x000fc600078e0213 */
[----:B------:R-:W-:Y:S01]  /*13b40*/  STS [R17+0x1030], R52 ;  /* 0x0010303411007388 */ /* 0x000fe20000000800 */
[----:B------:R-:W-:Y:S02]  /*13b50*/  @P1 IMAD R11, R128, R13, R25 ;  /* 0x0000000d800b1224 */ /* 0x000fe400078e0219 */
[C---:B----4-:R-:W-:Y:S01]  /*13b60*/  @!P3 IMAD R13, R129.reuse, R0, R134 ;  /* 0x00000000810db224 */ /* 0x050fe200078e0286 */
[----:B------:R-:W-:Y:S01]  /*13b70*/  STS [R17+0x1230], R54 ;  /* 0x0012303611007388 */ /* 0x000fe20000000800 */
[-C--:B------:R-:W-:Y:S01]  /*13b80*/  @!P0 IMAD R128, R129, R14.reuse, RZ ;  /* 0x0000000e81808224 */ /* 0x080fe200078e02ff */
[----:B------:R-:W-:Y:S01]  /*13b90*/  MOV R0, 0x7f800000 ;  /* 0x7f80000000007802 */ /* 0x000fe20000000f00 */
[----:B------:R-:W-:Y:S01]  /*13ba0*/  @!P3 IMAD R13, R13, R14, RZ ;  /* 0x0000000e0d0db224 */ /* 0x000fe200078e02ff */
        /* <DEDUP_REMOVED lines=8> */
[----:B-1----:R-:W1:Y:S08]  /*13c30*/  @P4 LDC R5, c[0x0][0x458] ;  /* 0x00011600ff054b82 */ /* 0x002e700000000800 */
[----:B------:R-:W-:Y:S08]  /*13c40*/  BAR.SYNC.DEFER_BLOCKING 0x0 ;  /* 0x0000000000007b1d */ /* 0x000ff00000010000 */
[----:B--2---:R-:W2:Y:S01]  /*13c50*/  @P3 LDC R9, c[0x0][0x454] ;  /* 0x00011500ff093b82 */ /* 0x004ea20000000800 */
[----:B-1----:R-:W-:Y:S01]  /*13c60*/  @P4 FFMA.FTZ R0, R2, R5, R7 ;  /* 0x0000000502004223 */ /* 0x002fe20000010007 */
[----:B------:R-:W-:Y:S01]  /*13c70*/  SHF.R.U32.HI R2, RZ, 0x2, R6 ;  /* 0x00000002ff027819 */ /* 0x000fe20000011606 */
[----:B------:R3:W1:Y:S01]  /*13c80*/  LDS.128 R20, [R137+0x800] ;  /* 0x0008000089147984 */ /* 0x0006620000000c00 */
[----:B--2---:R-:W-:Y:S01]  /*13c90*/  @P3 IMAD R13, R134, R9, R128 ;  /* 0x00000009860d3224 */ /* 0x004fe200078e0280 */
[----:B------:R-:W-:Y:S06]  /*13ca0*/  @P2 BRA `(.L_x_4832) ;  /* 0x00000000003c2947 */ /* 0x000fec0003800000 */
[----:B------:R-:W-:Y:S01]  /*13cb0*/  SHF.R.U32.HI R6, RZ, 0x1, R6 ;  /* 0x00000001ff067819 */ /* 0x000fe20000011606 */
[----:B------:R-:W2:Y:S01]  /*13cc0*/  LDCU.64 UR4, c[0x0][0x420] ;  /* 0x00008400ff0477ac */ /* 0x000ea20008000a00 */
        /* <DEDUP_REMOVED lines=9> */
[----:B--2---:R-:W-:-:S04]  /*13d60*/  LEA R6, P0, R5, UR4, 0x2 ;  /* 0x0000000405067c11 */ /* 0x004fc8000f8010ff */
[----:B------:R-:W-:-:S05]  /*13d70*/  LEA.HI.X R7, R5, UR5, R8, 0x2, P0 ;  /* 0x0000000505077c11 */ /* 0x000fca00080f1408 */
[----:B------:R2:W-:Y:S04]  /*13d80*/  @!P3 STG.E desc[UR6][R6.64], R4 ;  /* 0x000000040600b986 */ /* 0x0005e8000c101906 */
[----:B------:R2:W-:Y:S02]  /*13d90*/  @!P2 STG.E desc[UR6][R6.64+0x20], R0 ;  /* 0x000020000600a986 */ /* 0x0005e4000c101906 */
.L_x_4832:
[----:B------:R-:W-:Y:S05]  /*13da0*/  BSYNC.RECONVERGENT B0 ;  /* 0x0000000000007941 */ /* 0x000fea0003800200 */
.L_x_4831:
[----:B--2---:R-:W-:Y:S01]  /*13db0*/  MOV R4, R86 ;  /* 0x0000005600047202 */ /* 0x004fe20000000f00 */
[----:B------:R-:W-:Y:S01]  /*13dc0*/  @P1 IMAD.MOV.U32 R18, RZ, RZ, R24 ;  /* 0x000000ffff121224 */ /* 0x000fe200078e0018 */
[----:B------:R-:W-:Y:S01]  /*13dd0*/  MOV R5, RZ ;  /* 0x000000ff00057202 */ /* 0x000fe20000000f00 */
[----:B---3--:R2:W3:Y:S01]  /*13de0*/  LDS.128 R12, [R137] ;  /* 0x00000000890c7984 */ /* 0x0084e20000000c00 */
[----:B------:R-:W4:Y:S01]  /*13df0*/  LDCU.64 UR4, c[0x0][0x410] ;  /* 0x00008200ff0477ac */ /* 0x000f220008000a00 */
[C---:B------:R-:W-:Y:S01]  /*13e00*/  IADD3 R131, PT, PT, -R130.reuse, R131, RZ ;  /* 0x0000008382837210 */ /* 0x040fe20007ffe1ff */
[----:B------:R-:W-:Y:S01]  /*13e10*/  BSSY.RECONVERGENT B0, `(.L_x_4833) ;  /* 0x0000019000007945 */ /* 0x000fe20003800200 */
[----:B------:R-:W-:Y:S02]  /*13e20*/  IMAD.WIDE.U32 R4, R130, UR8, R4 ;  /* 0x0000000882047c25 */ /* 0x000fe4000f8e0004 */
[----:B------:R-:W-:Y:S02]  /*13e30*/  ISETP.GE.AND P4, PT, R136, R131, PT ;  /* 0x000000838800720c */ /* 0x000fe40003f86270 */
[----:B------:R-:W-:Y:S01]  /*13e40*/  IMAD R0, R130, UR9, R5 ;  /* 0x0000000982007c24 */ /* 0x000fe2000f8e0205 */
[----:B------:R-:W-:-:S02]  /*13e50*/  IADD3 R16, P0, PT, R18, R4, RZ ;  /* 0x0000000412107210 */ /* 0x000fc40007f1e0ff */
[----:B------:R2:W1:Y:S03]  /*13e60*/  LDS.128 R4, [R137+0x2000] ;  /* 0x0020000089047984 */ /* 0x0004660000000c00 */
[----:B------:R-:W-:Y:S01]  /*13e70*/  IMAD.X R17, R11, 0x1, R0, P0 ;  /* 0x000000010b117824 */ /* 0x000fe200000e0600 */
[----:B------:R-:W-:Y:S01]  /*13e80*/  ISETP.GE.AND P0, PT, R2, R131, PT ;  /* 0x000000830200720c */ /* 0x000fe20003f06270 */
[----:B------:R2:W1:Y:S01]  /*13e90*/  LDS.128 R8, [R137+0x1000] ;  /* 0x0010000089087984 */ /* 0x0004620000000c00 */
[----:B----4-:R-:W-:-:S04]  /*13ea0*/  IMAD.WIDE.U32 R16, R134, UR4, R16 ;  /* 0x0000000486107c25 */ /* 0x010fc8000f8e0010 */
[----:B------:R-:W-:-:S07]  /*13eb0*/  IMAD R135, R134, UR5, R17 ;  /* 0x0000000586877c24 */ /* 0x000fce000f8e0211 */
[----:B------:R-:W-:Y:S05]  /*13ec0*/  @P0 BRA `(.L_x_4834) ;  /* 0x0000000000340947 */ /* 0x000fea0003800000 */
[----:B------:R-:W4:Y:S01]  /*13ed0*/  LDCU UR10, c[0x0][0x440] ;  /* 0x00008800ff0a77ac */ /* 0x000f220008000800 */
[----:B------:R-:W-:Y:S01]  /*13ee0*/  IMAD.MOV.U32 R134, RZ, RZ, R16 ;  /* 0x000000ffff867224 */ /* 0x000fe200078e0010 */
[----:B------:R-:W5:Y:S03]  /*13ef0*/  LDCU.64 UR4, c[0x0][0x3f0] ;  /* 0x00007e00ff0477ac */ /* 0x000f660008000a00 */
[----:B------:R-:W-:-:S04]  /*13f00*/  IMAD.WIDE.U32 R24, R2, UR8, R134 ;  /* 0x0000000802187c25 */ /* 0x000fc8000f8e0086 */
[----:B------:R-:W-:Y:S01]  /*13f10*/  IMAD R0, R2, UR9, R25 ;  /* 0x0000000902007c24 */ /* 0x000fe2000f8e0219 */
[----:B----4-:R-:W-:Y:S02]  /*13f20*/  ISETP.GE.AND P2, PT, R86, UR10, PT ;  /* 0x0000000a56007c0c */ /* 0x010fe4000bf46270 */
[----:B------:R-:W-:Y:S02]  /*13f30*/  ISETP.GE.AND P1, PT, R85, UR10, PT ;  /* 0x0000000a55007c0c */ /* 0x000fe4000bf26270 */
[----:B------:R-:W-:Y:S02]  /*13f40*/  ISETP.GE.AND P0, PT, R84, UR10, PT ;  /* 0x0000000a54007c0c */ /* 0x000fe4000bf06270 */
[----:B-----5:R-:W-:-:S04]  /*13f50*/  LEA R18, P3, R24, UR4, 0x1 ;  /* 0x0000000418127c11 */ /* 0x020fc8000f8608ff */
[----:B------:R-:W-:-:S05]  /*13f60*/  LEA.HI.X R19, R24, UR5, R0, 0x1, P3 ;  /* 0x0000000518137c11 */ /* 0x000fca00098f0c00 */
[----:B---3--:R4:W-:Y:S04]  /*13f70*/  @!P2 STG.E.128 desc[UR6][R18.64], R12 ;  /* 0x0000000c1200a986 */ /* 0x0089e8000c101d06 */
[----:B-1----:R4:W-:Y:S04]  /*13f80*/  @!P1 STG.E.128 desc[UR6][R18.64+0x40], R8 ;  /* 0x0000400812009986 */ /* 0x0029e8000c101d06 */
[----:B------:R4:W-:Y:S02]  /*13f90*/  @!P0 STG.E.128 desc[UR6][R18.64+0x80], R4 ;  /* 0x0000800412008986 */ /* 0x0009e4000c101d06 */
.L_x_4834:
[----:B------:R-:W-:Y:S05]  /*13fa0*/  BSYNC.RECONVERGENT B0 ;  /* 0x0000000000007941 */ /* 0x000fea0003800200 */
.L_x_4833:
[----:B-1--4-:R1:W4:Y:S01]  /*13fb0*/  LDS.128 R4, [R137+0x1800] ;  /* 0x0018000089047984 */ /* 0x0123220000000c00 */
[----:B------:R-:W-:Y:S05]  /*13fc0*/  @P4 EXIT ;  /* 0x000000000000494d */ /* 0x000fea0003800000 */
[----:B------:R-:W5:Y:S01]  /*13fd0*/  LDCU.64 UR4, c[0x0][0x3f0] ;  /* 0x00007e00ff0477ac */ /* 0x000f620008000a00 */
[----:B------:R-:W-:Y:S01]  /*13fe0*/  IADD3 R3, P0, PT, R2, 0x20, RZ ;  /* 0x0000002002037810 */ /* 0x000fe20007f1e0ff */
[----:B------:R1:W1:Y:S01]  /*13ff0*/  LDS.128 R8, [R137+0x2800] ;  /* 0x0028000089087984 */ /* 0x0002620000000c00 */
[----:B---3--:R-:W-:Y:S01]  /*14000*/  MOV R13, R135 ;  /* 0x00000087000d7202 */ /* 0x008fe20000000f00 */
[----:B------:R-:W3:Y:S01]  /*14010*/  LDCU UR10, c[0x0][0x440] ;  /* 0x00008800ff0a77ac */ /* 0x000ee20008000800 */
[----:B------:R-:W-:Y:S02]  /*14020*/  IMAD.MOV.U32 R12, RZ, RZ, R16 ;  /* 0x000000ffff0c7224 */ /* 0x000fe400078e0010 */
[----:B------:R-:W-:Y:S02]  /*14030*/  IMAD.X R0, RZ, RZ, RZ, P0 ;  /* 0x000000ffff007224 */ /* 0x000fe400000e06ff */
[----:B------:R-:W-:-:S04]  /*14040*/  IMAD.WIDE.U32 R12, R3, UR8, R12 ;  /* 0x00000008030c7c25 */ /* 0x000fc8000f8e000c */
[----:B------:R-:W-:-:S04]  /*14050*/  IMAD R0, R0, UR8, RZ ;  /* 0x0000000800007c24 */ /* 0x000fc8000f8e02ff */
[----:B------:R-:W-:Y:S01]  /*14060*/  IMAD R0, R3, UR9, R0 ;  /* 0x0000000903007c24 */ /* 0x000fe2000f8e0200 */
[----:B-----5:R-:W-:-:S03]  /*14070*/  LEA R2, P0, R12, UR4, 0x1 ;  /* 0x000000040c027c11 */ /* 0x020fc6000f8008ff */
[----:B------:R-:W-:Y:S01]  /*14080*/  IMAD.IADD R0, R0, 0x1, R13 ;  /* 0x0000000100007824 */ /* 0x000fe200078e020d */
[----:B---3--:R-:W-:Y:S02]  /*14090*/  ISETP.GE.AND P2, PT, R86, UR10, PT ;  /* 0x0000000a56007c0c */ /* 0x008fe4000bf46270 */
        /* <DEDUP_REMOVED lines=8> */
.L_x_4835:
        /* <DEDUP_REMOVED lines=14> */
.L_x_5547:


//--------------------- .text._ZN5flash24flash_fwd_splitkv_kernelI23Flash_fwd_kernel_traitsILi96ELi64ELi64ELi4ELb0ELb0EN7cutlass6half_tE19Flash_kernel_traitsILi96ELi64ELi64ELi4ES3_EELb1ELb0ELb0ELb0ELb1ELb0ELb1ELb0EEEvNS_16Flash_fwd_paramsE --------------------------
	.section	.text._ZN5flash24flash_fwd_splitkv_kernelI23Flash_fwd_kernel_traitsILi96ELi64ELi64ELi4ELb0ELb0EN7cutlass6half_tE19Flash_kernel_traitsILi96ELi64ELi64ELi4ES3_EELb1ELb0ELb0ELb0ELb1ELb0ELb1ELb0EEEvNS_16Flash_fwd_paramsE,"ax",@progbits
	.align	128
        .global         _ZN5flash24flash_fwd_splitkv_kernelI23Flash_fwd_kernel_traitsILi96ELi64ELi64ELi4ELb0ELb0EN7cutlass6half_tE19Flash_kernel_traitsILi96ELi64ELi64ELi4ES3_EELb1ELb0ELb0ELb0ELb1ELb0ELb1ELb0EEEvNS_16Flash_fwd_paramsE
        .type           _ZN5flash24flash_fwd_splitkv_kernelI23Flash_fwd_kernel_traitsILi96ELi64ELi64ELi4ELb0ELb0EN7cutlass6half_tE19Flash_kernel_traitsILi96ELi64ELi64ELi4ES3_EELb1ELb0ELb0ELb0ELb1ELb0ELb1ELb0EEEvNS_16Flash_fwd_paramsE,@function
        .size           _ZN5flash24flash_fwd_splitkv_kernelI23Flash_fwd_kernel_traitsILi96ELi64ELi64ELi4ELb0ELb0EN7cutlass6half_tE19Flash_kernel_traitsILi96ELi64ELi64ELi4ES3_EELb1ELb0ELb0ELb0ELb1ELb0ELb1ELb0EEEvNS_16Flash_fwd_paramsE,(.L_x_5548 - _ZN5flash24flash_fwd_splitkv_kernelI23Flash_fwd_kernel_traitsILi96ELi64ELi64ELi4ELb0ELb0EN7cutlass6half_tE19Flash_kernel_traitsILi96ELi64ELi64ELi4ES3_EELb1ELb0ELb0ELb0ELb1ELb0ELb1ELb0EEEvNS_16Flash_fwd_paramsE)
        .other          _ZN5flash24flash_fwd_splitkv_kernelI23Flash_fwd_kernel_traitsILi96ELi64ELi64ELi4ELb0ELb0EN7cutlass6half_tE19Flash_kernel_traitsILi96ELi64ELi64ELi4ES3_EELb1ELb0ELb0ELb0ELb1ELb0ELb1ELb0EEEvNS_16Flash_fwd_paramsE,@"STO_CUDA_ENTRY STV_DEFAULT"
_ZN5flash24flash_fwd_splitkv_kernelI23Flash_fwd_kernel_traitsILi96ELi64ELi64ELi4ELb0ELb0EN7cutlass6half_tE19Flash_kernel_traitsILi96ELi64ELi64ELi4ES3_EELb1ELb0ELb0ELb0ELb1ELb0ELb1ELb0EEEvNS_16Flash_fwd_paramsE:
.text._ZN5flash24flash_fwd_splitkv_kernelI23Flash_fwd_kernel_traitsILi96ELi64ELi64ELi4ELb0ELb0EN7cutlass6half_tE19Flash_kernel_traitsILi96ELi64ELi64ELi4ES3_EELb1ELb0ELb0ELb0ELb1ELb0ELb1ELb0EEEvNS_16Flash_fwd_paramsE:
[----:B------:R-:W-:Y:S08]  /*0000*/  LDC R1, c[0x0][0x37c] ;  /* 0x0000df00ff017b82 */ /* 0x000ff00000000800 */
[----:B------:R-:W1:Y:S01]  /*0010*/  LDC R9, c[0x0][0x3e0] ;  /* 0x0000f800ff097b82 */ /* 0x000e620000000800 */
[----:B------:R-:W2:Y:S01]  /*0020*/  S2R R20, SR_CTAID.Z ;  /* 0x0000000000147919 */ /* 0x000ea20000002700 */
[----:B------:R-:W3:Y:S01]  /*0030*/  LDCU.64 UR14, c[0x0][0x358] ;  /* 0x00006b00ff0e77ac */ /* 0x000ee20008000a00 */
[----:B------:R-:W4:Y:S01]  /*0040*/  LDCU.64 UR4, c[0x0][0x470] ;  /* 0x00008e00ff0477ac */ /* 0x000f220008000a00 */
        /* <DEDUP_REMOVED lines=8> */
[----:B------:R-:W-:Y:S01]  /*00d0*/  IMAD.HI.U32 R5, R3, R5, R2 ;  /* 0x0000000503057227 */ /* 0x000fe200078e0002 */
[----:B------:R-:W1:Y:S01]  /*00e0*/  LDCU.U8 UR6, c[0x0][0x532] ;  /* 0x0000a640ff0677ac */ /* 0x000e620008000000 */
[----:B------:R-:W3:Y:S04]  /*00f0*/  LDC.64 R2, c[0x0][0x460] ;  /* 0x00011800ff027b82 */ /* 0x000ee80000000a00 */
[----:B--2---:R-:W-:-:S04]  /*0100*/  IMAD.HI.U32 R133, R5, R20, RZ ;  /* 0x0000001405857227 */ /* 0x004fc800078e00ff */
[----:B------:R-:W-:Y:S01]  /*0110*/  IMAD.MOV R0, RZ, RZ, -R133 ;  /* 0x000000ffff007224 */ /* 0x000fe200078e0a85 */
[----:B------:R-:W2:Y:S03]  /*0120*/  LDC.64 R4, c[0x0][0x460] ;  /* 0x00011800ff047b82 */ /* 0x000ea60000000a00 */
[----:B------:R-:W-:-:S05]  /*0130*/  IMAD R0, R9, R0, R20 ;  /* 0x0000000009007224 */ /* 0x000fca00078e0214 */
[----:B------:R-:W-:Y:S02]  /*0140*/  ISETP.GE.U32.AND P0, PT, R0, R9, PT ;  /* 0x000000090000720c */ /* 0x000fe40003f06070 */
[----:B-1----:R-:W-:Y:S02]  /*0150*/  ISETP.NE.AND P5, PT, RZ, UR6, PT ;  /* 0x00000006ff007c0c */ /* 0x002fe4000bfa5270 */
[----:B----4-:R-:W-:Y:S02]  /*0160*/  ISETP.NE.U32.AND P3, PT, RZ, UR4, PT ;  /* 0x00000004ff007c0c */ /* 0x010fe4000bf65070 */
[----:B---3--:R-:W-:-:S07]  /*0170*/  ISETP.NE.U32.AND P4, PT, R2, RZ, PT ;  /* 0x000000ff0200720c */ /* 0x008fce0003f85070 */
[----:B------:R-:W-:Y:S01]  /*0180*/  @P0 IMAD.IADD R0, R0, 0x1, -R9 ;  /* 0x0000000100000824 */ /* 0x000fe200078e0a09 */
[----:B------:R-:W-:Y:S01]  /*0190*/  ISETP.NE.AND.EX P4, PT, R3, RZ, PT, P4 ;  /* 0x000000ff0300720c */ /* 0x000fe20003f85340 */
[----:B------:R-:W-:Y:S01]  /*01a0*/  @P0 VIADD R133, R133, 0x1 ;  /* 0x0000000185850836 */ /* 0x000fe20000000000 */
[----:B------:R-:W-:Y:S01]  /*01b0*/  ISETP.NE.U32.AND P0, PT, R2, RZ, PT ;  /* 0x000000ff0200720c */ /* 0x000fe20003f05070 */
[----:B------:R-:W-:Y:S01]  /*01c0*/  IMAD.MOV.U32 R2, RZ, RZ, -0x1 ;  /* 0xffffffffff027424 */ /* 0x000fe200078e00ff */
[----:B------:R-:W-:Y:S02]  /*01d0*/  ISETP.GE.U32.AND P2, PT, R0, R9, PT ;  /* 0x000000090000720c */ /* 0x000fe40003f46070 */
[----:B------:R-:W-:-:S11]  /*01e0*/  ISETP.NE.AND.EX P0, PT, R3, RZ, PT, P0 ;  /* 0x000000ff0300720c */ /* 0x000fd60003f05300 */
[----:B------:R-:W-:Y:S01]  /*01f0*/  @P2 VIADD R133, R133, 0x1 ;  /* 0x0000000185852836 */ /* 0x000fe20000000000 */
[----:B------:R-:W-:-:S05]  /*0200*/  @!P1 LOP3.LUT R133, RZ, R9, RZ, 0x33, !PT ;  /* 0x00000009ff859212 */ /* 0x000fca00078e33ff */
[C---:B--2---:R-:W-:Y:S02]  /*0210*/  IMAD.WIDE.U32 R6, R133.reuse, 0x4, R4 ;  /* 0x0000000485067825 */ /* 0x044fe400078e0004 */
[----:B------:R-:W1:Y:S02]  /*0220*/  LDC.64 R4, c[0x0][0x468] ;  /* 0x00011a00ff047b82 */ /* 0x000e640000000a00 */
[----:B------:R-:W-:Y:S01]  /*0230*/  IMAD.SHL.U32 R11, R133, 0x4, RZ ;  /* 0x00000004850b7824 */ /* 0x000fe200078e00ff */
[----:B------:R-:W-:Y:S01]  /*0240*/  SHF.R.U32.HI R8, RZ, 0x1e, R133 ;  /* 0x0000001eff087819 */ /* 0x000fe20000011685 */
[----:B------:R-:W5:Y:S01]  /*0250*/  @P0 LDG.E R2, desc[UR14][R6.64] ;  /* 0x0000000e06020981 */ /* 0x000f62000c1e1900 */
[----:B------:R-:W-:-:S03]  /*0260*/  ISETP.NE.AND.EX P3, PT, RZ, UR5, PT, P3 ;  /* 0x00000005ff007c0c */ /* 0x000fc6000bf65330 */
[----:B------:R2:W5:Y:S01]  /*0270*/  @P4 LDG.E R3, desc[UR14][R6.64+0x4] ;  /* 0x0000040e06034981 */ /* 0x000562000c1e1900 */
[C---:B-1----:R-:W-:Y:S02]  /*0280*/  ISETP.EQ.U32.AND P6, PT, R4.reuse, RZ, PT ;  /* 0x000000ff0400720c */ /* 0x042fe40003fc2070 */
[----:B------:R-:W-:Y:S02]  /*0290*/  IADD3 R14, P1, PT, R11, R4, RZ ;  /* 0x000000040b0e7210 */ /* 0x000fe40007f3e0ff */
[----:B------:R-:W-:Y:S02]  /*02a0*/  ISETP.EQ.OR.EX P6, PT, R5, RZ, !P5, P6 ;  /* 0x000000ff0500720c */ /* 0x000fe40006fc2760 */
[----:B------:R-:W-:Y:S01]  /*02b0*/  ISETP.NE.U32.AND P2, PT, R4, RZ, PT ;  /* 0x000000ff0400720c */ /* 0x000fe20003f45070 */
[----:B------:R-:W-:Y:S02]  /*02c0*/  IMAD.X R15, R8, 0x1, R5, P1 ;  /* 0x00000001080f7824 */ /* 0x000fe400008e0605 */
[----:B--2---:R-:W-:-:S02]  /*02d0*/  @P3 IADD3 R6, P0, PT, R11, UR4, RZ ;  /* 0x000000040b063c10 */ /* 0x004fc4000ff1e0ff */
[----:B------:R-:W-:Y:S01]  /*02e0*/  ISETP.NE.AND.EX P2, PT, R5, RZ, PT, P2 ;  /* 0x000000ff0500720c */ /* 0x000fe20003f45320 */
[----:B------:R-:W-:Y:S01]  /*02f0*/  IMAD.MOV.U32 R5, RZ, RZ, -0x1 ;  /* 0xffffffffff057424 */ /* 0x000fe200078e00ff */
[----:B------:R-:W-:-:S05]  /*0300*/  @P3 IADD3.X R7, PT, PT, R8, UR5, RZ, P0, !PT ;  /* 0x0000000508073c10 */ /* 0x000fca00087fe4ff */
[----:B------:R1:W5:Y:S06]  /*0310*/  @!P6 LDG.E R5, desc[UR14][R14.64] ;  /* 0x0000000e0e05e981 */ /* 0x00036c000c1e1900 */
[----:B------:R-:W2:Y:S01]  /*0320*/  @!P2 LDC R13, c[0x0][0x438] ;  /* 0x00010e00ff0dab82 */ /* 0x000ea20000000800 */
[----:B------:R-:W-:Y:S05]  /*0330*/  @!P2 BRA `(.L_x_4836) ;  /* 0x00000000000ca947 */ /* 0x000fea0003800000 */
[----:B------:R-:W2:Y:S02]  /*0340*/  @P5 LDG.E R0, desc[UR14][R14.64+0x4] ;  /* 0x0000040e0e005981 */ /* 0x000ea4000c1e1900 */
[----:B--2--5:R-:W-:-:S06]  /*0350*/  @P5 IADD3 R13, PT, PT, R0, -R5, RZ ;  /* 0x80000005000d5210 */ /* 0x024fcc0007ffe0ff */
[----:B------:R3:W5:Y:S02]  /*0360*/  @!P5 LDG.E R13, desc[UR14][R14.64] ;  /* 0x0000000e0e0dd981 */ /* 0x000764000c1e1900 */
.L_x_4836:
[----:B------:R-:W4:Y:S01]  /*0370*/  LDCU.64 UR4, c[0x0][0x478] ;  /* 0x00008f00ff0477ac */ /* 0x000f220008000a00 */
[----:B------:R-:W-:-:S06]  /*0380*/  IMAD.MOV.U32 R4, RZ, RZ, RZ ;  /* 0x000000ffff047224 */ /* 0x000fcc00078e00ff */
[----:B------:R1:W5:Y:S01]  /*0390*/  @P3 LDG.E R4, desc[UR14][R6.64] ;  /* 0x0000000e06043981 */ /* 0x000362000c1e1900 */
[----:B----4-:R-:W-:-:S04]  /*03a0*/  ISETP.NE.U32.AND P0, PT, RZ, UR4, PT ;  /* 0x00000004ff007c0c */ /* 0x010fc8000bf05070 */
[----:B------:R-:W-:-:S13]  /*03b0*/  ISETP.NE.AND.EX P0, PT, RZ, UR5, PT, P0 ;  /* 0x00000005ff007c0c */ /* 0x000fda000bf05300 */
[----:B-1-3--:R-:W-:-:S04]  /*03c0*/  @P0 IADD3 R14, P1, PT, R11, UR4, RZ ;  /* 0x000000040b0e0c10 */ /* 0x00afc8000ff3e0ff */
[----:B------:R-:W-:-:S05]  /*03d0*/  @P0 IADD3.X R15, PT, PT, R8, UR5, RZ, P1, !PT ;  /* 0x00000005080f0c10 */ /* 0x000fca0008ffe4ff */
[----:B------:R1:W5:Y:S01]  /*03e0*/  @P0 LDG.E R17, desc[UR14][R14.64] ;  /* 0x0000000e0e110981 */ /* 0x000362000c1e1900 */
[----:B------:R-:W3:Y:S01]  /*03f0*/  S2R R25, SR_CTAID.X ;  /* 0x0000000000197919 */ /* 0x000ee20000002500 */
[----:B------:R-:W4:Y:S01]  /*0400*/  @!P4 LDC R95, c[0x0][0x434] ;  /* 0x00010d00ff5fcb82 */ /* 0x000f220000000800 */
[----:B-----5:R-:W-:Y:S02]  /*0410*/  @P4 IMAD.IADD R95, R3, 0x1, -R2 ;  /* 0x00000001035f4824 */ /* 0x020fe400078e0a02 */
[----:B---3--:R-:W-:-:S05]  /*0420*/  IMAD.SHL.U32 R98, R25, 0x40, RZ ;  /* 0x0000004019627824 */ /* 0x008fca00078e00ff */
[----:B----4-:R-:W-:-:S13]  /*0430*/  ISETP.GT.AND P1, PT, R95, R98, PT ;  /* 0x000000625f00720c */ /* 0x010fda0003f24270 */
[----:B-1----:R-:W-:Y:S05]  /*0440*/  @!P1 EXIT ;  /* 0x000000000000994d */ /* 0x002fea0003800000 */
[----:B------:R-:W1:Y:S01]  /*0450*/  LDC R0, c[0x0][0x374] ;  /* 0x0000dd00ff007b82 */ /* 0x000e620000000800 */
[----:B------:R-:W3:Y:S07]  /*0460*/  S2R R120, SR_TID.X ;  /* 0x0000000000787919 */ /* 0x000eee0000002100 */
[----:B------:R-:W4:Y:S08]  /*0470*/  LDC R6, c[0x0][0x438] ;  /* 0x00010e00ff067b82 */ /* 0x000f300000000800 */
[----:B------:R-:W5:Y:S01]  /*0480*/  @!P0 LDC R12, c[0x0][0x43c] ;  /* 0x00010f00ff0c8b82 */ /* 0x000f620000000800 */
[----:B-1----:R-:W-:-:S07]  /*0490*/  IABS R3, R0 ;  /* 0x0000000000037213 */ /* 0x002fce0000000000 */
[----:B------:R-:W1:Y:S01]  /*04a0*/  LDC R84, c[0x0][0x508] ;  /* 0x00014200ff547b82 */ /* 0x000e620000000800 */
[----:B------:R-:W-:Y:S01]  /*04b0*/  IABS R19, R0 ;  /* 0x0000000000137213 */ /* 0x000fe20000000000 */
[----:B------:R-:W2:Y:S04]  /*04c0*/  I2F.RP R10, R3 ;  /* 0x00000003000a7306 */ /* 0x000ea80000209400 */
[----:B------:R-:W-:Y:S02]  /*04d0*/  IMAD.MOV R19, RZ, RZ, -R19 ;  /* 0x000000ffff137224 */ /* 0x000fe400078e0a13 */
[----:B----4-:R-:W-:-:S05]  /*04e0*/  VIADD R6, R6, 0x3f ;  /* 0x0000003f06067836 */ /* 0x010fca0000000000 */
[----:B------:R-:W-:-:S04]  /*04f0*/  SHF.R.S32.HI R15, RZ, 0x1f, R6 ;  /* 0x0000001fff0f7819 */ /* 0x000fc80000011406 */
[----:B------:R-:W-:Y:S01]  /*0500*/  LEA.HI R15, R15, R6, RZ, 0x6 ;  /* 0x000000060f0f7211 */ /* 0x000fe200078f30ff */
[----:B--2---:R-:W2:Y:S03]  /*0510*/  MUFU.RCP R7, R10 ;  /* 0x0000000a00077308 */ /* 0x004ea60000001000 */
[----:B------:R-:W-:-:S05]  /*0520*/  LEA.HI.SX32 R15, R15, R0, 0x1a ;  /* 0x000000000f0f7211 */ /* 0x000fca00078fd2ff */
[----:B------:R-:W-:-:S05]  /*0530*/  VIADD R15, R15, 0xffffffff ;  /* 0xffffffff0f0f7836 */ /* 0x000fca0000000000 */
[----:B------:R-:W-:Y:S02]  /*0540*/  IABS R14, R15 ;  /* 0x0000000f000e7213 */ /* 0x000fe40000000000 */
[----:B------:R-:W-:Y:S01]  /*0550*/  LOP3.LUT R15, R15, R0, RZ, 0x3c, !PT ;  /* 0x000000000f0f7212 */ /* 0x000fe200078e3cff */
[----:B--2---:R-:W-:-:S03]  /*0560*/  VIADD R7, R7, 0xffffffe ;  /* 0x0ffffffe07077836 */ /* 0x004fc60000000000 */
[----:B------:R-:W-:-:S03]  /*0570*/  ISETP.GE.AND P1, PT, R15, RZ, PT ;  /* 0x000000ff0f00720c */ /* 0x000fc60003f26270 */
[----:B------:R-:W2:Y:S02]  /*0580*/  F2I.FTZ.U32.TRUNC.NTZ R7, R7 ;  /* 0x0000000700077305 */ /* 0x000ea4000021f000 */
[----:B--2---:R-:W-:-:S04]  /*0590*/  IMAD.MOV R6, RZ, RZ, -R7 ;  /* 0x000000ffff067224 */ /* 0x004fc800078e0a07 */
[----:B------:R-:W-:Y:S02]  /*05a0*/  IMAD R21, R6, R3, RZ ;  /* 0x0000000306157224 */ /* 0x000fe400078e02ff */
[----:B------:R-:W-:-:S04]  /*05b0*/  IMAD.MOV.U32 R6, RZ, RZ, RZ ;  /* 0x000000ffff067224 */ /* 0x000fc800078e00ff */
[----:B------:R-:W-:Y:S02]  /*05c0*/  IMAD.HI.U32 R21, R7, R21, R6 ;  /* 0x0000001507157227 */ /* 0x000fe400078e0006 */
[----:B------:R-:W2:Y:S04]  /*05d0*/  @!P0 LDC.64 R6, c[0x0][0x488] ;  /* 0x00012200ff068b82 */ /* 0x000ea80000000a00 */
[----:B------:R-:W-:-:S04]  /*05e0*/  IMAD.HI.U32 R10, R21, R14, RZ ;  /* 0x0000000e150a7227 */ /* 0x000fc800078e00ff */
[----:B------:R-:W-:-:S05]  /*05f0*/  IMAD R14, R10, R19, R14 ;  /* 0x000000130a0e7224 */ /* 0x000fca00078e020e */
        /* <DEDUP_REMOVED lines=9> */
[----:B-----5:R-:W-:Y:S01]  /*0690*/  @!P0 SEL R12, R12, RZ, P3 ;  /* 0x000000ff0c0c8207 */ /* 0x020fe20001800000 */
[----:B------:R-:W-:-:S03]  /*06a0*/  VIADD R14, R25, 0x1 ;  /* 0x00000001190e7836 */ /* 0x000fc60000000000 */
[----:B------:R-:W-:Y:S01]  /*06b0*/  @!P0 IADD3 R3, PT, PT, R12, R13, -R4 ;  /* 0x0000000d0c038210 */ /* 0x000fe20007ffe804 */
[----:B------:R-:W-:-:S04]  /*06c0*/  IMAD R7, R14, 0x40, -R95 ;  /* 0x000000400e077824 */ /* 0x000fc800078e0a5f */
[----:B------:R-:W-:Y:S02]  /*06d0*/  VIADD R13, R3, 0x3f ;  /* 0x0000003f030d7836 */ /* 0x000fe40000000000 */
[----:B------:R-:W-:-:S03]  /*06e0*/  @P4 VIADD R10, R10, 0x1 ;  /* 0x000000010a0a4836 */ /* 0x000fc60000000000 */
[----:B-1----:R-:W-:Y:S01]  /*06f0*/  IADD3 R7, PT, PT, R13, R84, R7 ;  /* 0x000000540d077210 */ /* 0x002fe20007ffe007 */
[----:B------:R-:W-:Y:S01]  /*0700*/  @!P1 IMAD.MOV R10, RZ, RZ, -R10 ;  /* 0x000000ffff0a9224 */ /* 0x000fe200078e0a0a */
[----:B------:R-:W-:Y:S02]  /*0710*/  SHF.R.S32.HI R12, RZ, 0x1f, R13 ;  /* 0x0000001fff0c7819 */ /* 0x000fe4000001140d */
[----:B------:R-:W-:Y:S02]  /*0720*/  @!P2 LOP3.LUT R10, RZ, R0, RZ, 0x33, !PT ;  /* 0x00000000ff0aa212 */ /* 0x000fe400078e33ff */
[----:B------:R-:W-:Y:S02]  /*0730*/  SHF.R.S32.HI R0, RZ, 0x1f, R7 ;  /* 0x0000001fff007819 */ /* 0x000fe40000011407 */
[----:B------:R-:W-:Y:S01]  /*0740*/  LEA.HI R12, R12, R13, RZ, 0x6 ;  /* 0x0000000d0c0c7211 */ /* 0x000fe200078f30ff */
[----:B--2---:R-:W-:Y:S01]  /*0750*/  IMAD R125, R10, R6, RZ ;  /* 0x000000060a7d7224 */ /* 0x004fe200078e02ff */
        /* <DEDUP_REMOVED lines=27> */
[C---:B------:R-:W-:Y:S01]  /*0910*/  ISETP.NE.OR P4, PT, R120.reuse, RZ, P2 ;  /* 0x000000ff7800720c */ /* 0x040fe20001785670 */
[----:B--2---:R-:W-:Y:S01]  /*0920*/  IMAD R2, R3, UR4, RZ ;  /* 0x0000000403027c24 */ /* 0x004fe2000f8e02ff */
[----:B------:R-:W1:Y:S01]  /*0930*/  LDCU.64 UR4, c[0x0][0x428] ;  /* 0x00008500ff0477ac */ /* 0x000e620008000a00 */
[----:B------:R-:W-:-:S03]  /*0940*/  ISETP.NE.OR P5, PT, R120, RZ, P3 ;  /* 0x000000ff7800720c */ /* 0x000fc60001fa5670 */
[----:B------:R-:W-:-:S03]  /*0950*/  IADD3 R5, P0, PT, R2, R5, RZ ;  /* 0x0000000502057210 */ /* 0x000fc60007f1e0ff */
        /* <DEDUP_REMOVED lines=32> */
.L_x_4837:
        /* <DEDUP_REMOVED lines=8> */
.L_x_4838:
[----:B------:R-:W2:Y:S02]  /*0be0*/  LDCU.64 UR8, c[0x0][0x4e0] ;  /* 0x00009c00ff0877ac */ /* 0x000ea40008000a00 */
[----:B--2---:R-:W-:-:S04]  /*0bf0*/  UISETP.NE.U32.AND UP1, UPT, UR8, URZ, UPT ;  /* 0x000000ff0800728c */ /* 0x004fc8000bf25070 */
[----:B------:R-:W-:-:S09]  /*0c00*/  UISETP.NE.AND.EX UP1, UPT, UR9, URZ, UPT, UP1 ;  /* 0x000000ff0900728c */ /* 0x000fd2000bf25310 */
        /* <DEDUP_REMOVED lines=45> */
[----:B------:R-:W-:-:S05]  /*0ee0*/  IMAD.U32 R87, RZ, RZ, UR13 ;  /* 0x0000000dff577e24 */ /* 0x000fca000f8e00ff */
        /* <DEDUP_REMOVED lines=51> */
.L_x_4839:
        /* <DEDUP_REMOVED lines=15> */
.L_x_4841:
[----:B------:R-:W2:Y:S01]  /*1310*/  LDC.64 R86, c[0x0][0x3b8] ;  /* 0x0000ee00ff567b82 */ /* 0x000ea20000000a00 */
[----:B------:R-:W-:-:S05]  /*1320*/  IADD3 R8, PT, PT, R4, R5, RZ ;  /* 0x0000000504087210 */ /* 0x000fca0007ffe0ff */
[C---:B--2---:R-:W-:Y:S02]  /*1330*/  IMAD R15, R8.reuse, R87, RZ ;  /* 0x00000057080f7224 */ /* 0x044fe400078e02ff */
[----:B------:R-:W-:-:S05]  /*1340*/  IMAD.WIDE.U32 R8, R8, R86, RZ ;  /* 0x0000005608087225 */ /* 0x000fca00078e00ff */
[----:B------:R-:W-:Y:S02]  /*1350*/  IADD3 R15, PT, PT, R9, R15, RZ ;  /* 0x0000000f090f7210 */ /* 0x000fe40007ffe0ff */
[----:B------:R-:W-:Y:S02]  /*1360*/  MOV R14, R8 ;  /* 0x00000008000e7202 */ /* 0x000fe40000000f00 */
.L_x_4842:
        /* <DEDUP_REMOVED lines=14> */
.L_x_4843:
[----:B------:R-:W2:Y:S01]  /*1450*/  LDC.64 R88, c[0x0][0x3c0] ;  /* 0x0000f000ff587b82 */ /* 0x000ea20000000a00 */
[----:B------:R-:W-:-:S05]  /*1460*/  IADD3 R4, PT, PT, R4, R5, RZ ;  /* 0x0000000504047210 */ /* 0x000fca0007ffe0ff */
[C---:B--2---:R-:W-:Y:S02]  /*1470*/  IMAD R17, R4.reuse, R89, RZ ;  /* 0x0000005904117224 */ /* 0x044fe400078e02ff */
[----:B------:R-:W-:-:S05]  /*1480*/  IMAD.WIDE.U32 R4, R4, R88, RZ ;  /* 0x0000005804047225 */ /* 0x000fca00078e00ff */
[----:B------:R-:W-:Y:S02]  /*1490*/  IADD3 R17, PT, PT, R5, R17, RZ ;  /* 0x0000001105117210 */ /* 0x000fe40007ffe0ff */
[----:B------:R-:W-:-:S07]  /*14a0*/  MOV R16, R4 ;  /* 0x0000000400107202 */ /* 0x000fce0000000f00 */
.L_x_4844:
[----:B------:R-:W2:Y:S01]  /*14b0*/  LDC R9, c[0x0][0x3e8] ;  /* 0x0000fa00ff097b82 */ /* 0x000ea20000000800 */
[----:B------:R-:W-:Y:S02]  /*14c0*/  LEA R8, R0, 0xffffffc0, 0x6 ;  /* 0xffffffc000087811 */ /* 0x000fe400078e30ff */
[----:B------:R-:W-:-:S03]  /*14d0*/  CS2R R138, SRZ ;  /* 0x00000000008a7805 */ /* 0x000fc6000001ff00 */
[----:B------:R-:W-:-:S04]  /*14e0*/  IMAD.WIDE.U32 R16, R8, R88, R16 ;  /* 0x0000005808107225 */ /* 0x000fc800078e0010 */
[----:B------:R-:W-:Y:S01]  /*14f0*/  IMAD.WIDE.U32 R14, R8, R86, R14 ;  /* 0x00000056080e7225 */ /* 0x000fe200078e000e */
        /* <DEDUP_REMOVED lines=16> */
[----:B------:R-:W-:Y:S02]  /*1600*/  IMAD R5, R4, R5, R6 ;  /* 0x0000000504057224 */ /* 0x000fe400078e0206 */
[----:B------:R-:W1:Y:S01]  /*1610*/  LDC.64 R6, c[0x0][0x3d8] ;  /* 0x0000f600ff067b82 */ /* 0x000e620000000a00 */
[----:B------:R-:W-:Y:S02]  /*1620*/  IMAD R13, R8, R89, R10 ;  /* 0x00000059080d7224 */ /* 0x000fe400078e020a */
        /* <DEDUP_REMOVED lines=21> */
[----:B------:R-:W-:Y:S01]  /*1780*/  IADD3 R12, PT, PT, R17, R7, RZ ;  /* 0x00000007110c7210 */ /* 0x000fe20007ffe0ff */
[----:B------:R-:W-:-:S03]  /*1790*/  IMAD.MOV.U32 R14, RZ, RZ, R16 ;  /* 0x000000ffff0e7224 */ /* 0x000fc600078e0010 */
[----:B------:R-:W-:-:S07]  /*17a0*/  IADD3 R16, PT, PT, R23, R5, RZ ;  /* 0x0000000517107210 */ /* 0x000fce0007ffe0ff */
.L_x_4840:
[----:B------:R-:W-:Y:S01]  /*17b0*/  ISETP.NE.AND P0, PT, R2, -0x1, PT ;  /* 0xffffffff0200780c */ /* 0x000fe20003f05270 */
[----:B------:R-:W-:Y:S01]  /*17c0*/  IMAD.IADD R124, R95, 0x1, -R98 ;  /* 0x000000015f7c7824 */ /* 0x000fe200078e0a62 */
[----:B------:R-:W-:Y:S01]  /*17d0*/  SHF.R.U32.HI R100, RZ, 0x2, R120 ;  /* 0x00000002ff647819 */ /* 0x000fe20000011678 */
[----:B------:R-:W1:Y:S01]  /*17e0*/  LDCU.64 UR4, c[0x0][0x3c8] ;  /* 0x00007900ff0477ac */ /* 0x000e620008000a00 */
[C---:B------:R-:W-:Y:S01]  /*17f0*/  IMAD.SHL.U32 R131, R120.reuse, 0x8, RZ ;  /* 0x0000000878837824 */ /* 0x040fe200078e00ff */
[----:B------:R-:W-:Y:S01]  /*1800*/  LOP3.LUT R130, R120, 0x18, RZ, 0xc0, !PT ;  /* 0x0000001878827812 */ /* 0x000fe200078ec0ff */
[----:B------:R-:W2:Y:S01]  /*1810*/  S2UR UR6, SR_CgaCtaId ;  /* 0x00000000000679c3 */ /* 0x000ea20000008800 */
[CC--:B------:R-:W-:Y:S01]  /*1820*/  ISETP.GE.AND P6, PT, R100.reuse, R124.reuse, PT ;  /* 0x0000007c6400720c */ /* 0x0c0fe20003fc6270 */
[----:B------:R-:W-:Y:S01]  /*1830*/  VIADD R13, R100, 0x20 ;  /* 0x00000020640d7836 */ /* 0x000fe20000000000 */
[C---:B------:R-:W-:Y:S01]  /*1840*/  LOP3.LUT R15, R131.reuse, 0x18, RZ, 0xc0, !PT ;  /* 0x00000018830f7812 */ /* 0x040fe200078ec0ff */
[----:B------:R-:W-:Y:S01]  /*1850*/  IMAD.MOV.U32 R101, RZ, RZ, RZ ;  /* 0x000000ffff657224 */ /* 0x000fe200078e00ff */
[----:B------:R-:W-:Y:S01]  /*1860*/  LOP3.LUT R17, R131, 0x1f20, RZ, 0xc0, !PT ;  /* 0x00001f2083117812 */ /* 0x000fe200078ec0ff */
[----:B------:R-:W-:Y:S01]  /*1870*/  IMAD.SHL.U32 R92, R0, 0x40, RZ ;  /* 0x00000040005c7824 */ /* 0x000fe200078e00ff */
[----:B------:R-:W-:Y:S01]  /*1880*/  ISETP.GE.AND P5, PT, R13, R124, PT ;  /* 0x0000007c0d00720c */ /* 0x000fe20003fa6270 */
[----:B------:R-:W3:Y:S01]  /*1890*/  @!P0 LDC.64 R6, c[0x0][0x398] ;  /* 0x0000e600ff068b82 */ /* 0x000ee20000000a00 */
[----:B------:R-:W-:Y:S01]  /*18a0*/  IMAD.WIDE.U32 R24, R25, 0x40, R100 ;  /* 0x0000004019187825 */ /* 0x000fe200078e0064 */
[----:B------:R-:W-:-:S03]  /*18b0*/  SHF.R.U32.HI R85, RZ, 0x1, R120 ;  /* 0x00000001ff557819 */ /* 0x000fc60000011678 */
[C---:B------:R-:W-:Y:S02]  /*18c0*/  IMAD.SHL.U32 R96, R120.reuse, 0x20, RZ ;  /* 0x0000002078607824 */ /* 0x040fe400078e00ff */
[----:B------:R-:W-:Y:S01]  /*18d0*/  IMAD.SHL.U32 R93, R120, 0x4, RZ ;  /* 0x00000004785d7824 */ /* 0x000fe200078e00ff */
[----:B------:R-:W4:Y:S01]  /*18e0*/  @P0 LDC.64 R4, c[0x0][0x3b0] ;  /* 0x0000ec00ff040b82 */ /* 0x000f220000000a00 */
[----:B------:R-:W-:Y:S02]  /*18f0*/  IMAD.MOV.U32 R90, RZ, RZ, 0x20 ;  /* 0x00000020ff5a7424 */ /* 0x000fe400078e00ff */
[----:B---3--:R-:W-:-:S04]  /*1900*/  @!P0 IMAD.WIDE.U32 R10, R133, R6, RZ ;  /* 0x00000006850a8225 */ /* 0x008fc800078e00ff */
[----:B------:R-:W-:Y:S02]  /*1910*/  @!P0 IMAD.MOV.U32 R6, RZ, RZ, R10 ;  /* 0x000000ffff068224 */ /* 0x000fe400078e000a */
[----:B------:R-:W-:Y:S02]  /*1920*/  @!P0 IMAD R7, R133, R7, R11 ;  /* 0x0000000785078224 */ /* 0x000fe400078e020b */
[C---:B----4-:R-:W-:Y:S01]  /*1930*/  @P0 IMAD.WIDE.U32 R8, R2.reuse, R4, RZ ;  /* 0x0000000402080225 */ /* 0x050fe200078e00ff */
[----:B------:R-:W3:Y:S03]  /*1940*/  @!P6 LDC.64 R10, c[0x0][0x3b0] ;  /* 0x0000ec00ff0aeb82 */ /* 0x000ee60000000a00 */
[----:B------:R-:W-:Y:S02]  /*1950*/  @P0 IMAD.MOV.U32 R6, RZ, RZ, R8 ;  /* 0x000000ffff060224 */ /* 0x000fe400078e0008 */
[----:B------:R-:W-:Y:S01]  /*1960*/  @P0 IMAD R7, R2, R5, R9 ;  /* 0x0000000502070224 */ /* 0x000fe200078e0209 */
[----:B------:R-:W-:-:S02]  /*1970*/  SHF.R.S32.HI R5, RZ, 0x1f, R20 ;  /* 0x0000001fff057819 */ /* 0x000fc40000011414 */
[----:B------:R-:W-:Y:S02]  /*1980*/  IADD3 R6, P0, PT, R15, R6, RZ ;  /* 0x000000060f067210 */ /* 0x000fe40007f1e0ff */
[----:B------:R-:W-:Y:S01]  /*1990*/  LOP3.LUT R9, R131, 0xd8, RZ, 0xc0, !PT ;  /* 0x000000d883097812 */ /* 0x000fe200078ec0ff */
[----:B-1----:R-:W-:Y:S02]  /*19a0*/  IMAD R5, R5, UR4, RZ ;  /* 0x0000000405057c24 */ /* 0x002fe4000f8e02ff */
[----:B------:R-:W-:Y:S01]  /*19b0*/  IMAD.X R7, RZ, RZ, R7, P0 ;  /* 0x000000ffff077224 */ /* 0x000fe200000e0607 */
[----:B------:R-:W-:Y:S01]  /*19c0*/  LOP3.LUT R2, R9, R130, RZ, 0x3c, !PT ;  /* 0x0000008209027212 */ /* 0x000fe200078e3cff */
[C---:B------:R-:W-:Y:S01]  /*19d0*/  IMAD R5, R20.reuse, UR5, R5 ;  /* 0x0000000514057c24 */ /* 0x040fe2000f8e0205 */
[----:B------:R-:W1:Y:S01]  /*19e0*/  @!P5 LDC.64 R8, c[0x0][0x3b0] ;  /* 0x0000ec00ff08db82 */ /* 0x000e620000000a00 */
[----:B------:R-:W-:Y:S01]  /*19f0*/  IMAD.WIDE.U32 R20, R20, UR4, R6 ;  /* 0x0000000414147c25 */ /* 0x000fe2000f8e0006 */
[----:B------:R-:W4:Y:S01]  /*1a00*/  LDCU.64 UR4, c[0x0][0x388] ;  /* 0x00007100ff0477ac */ /* 0x000f220008000a00 */
[----:B------:R-:W-:-:S02]  /*1a10*/  IADD3 R22, P0, PT, R15, R22, RZ ;  /* 0x000000160f167210 */ /* 0x000fc40007f1e0ff */
[----:B------:R-:W-:Y:S01]  /*1a20*/  IMAD.IADD R21, R21, 0x1, R5 ;  /* 0x0000000115157824 */ /* 0x000fe200078e0205 */
[----:B------:R-:W-:Y:S01]  /*1a30*/  LOP3.LUT R2, R17, R2, RZ, 0xfc, !PT ;  /* 0x0000000211027212 */ /* 0x000fe200078efcff */
[----:B------:R-:W-:Y:S01]  /*1a40*/  @!P5 IMAD.MOV.U32 R18, RZ, RZ, R20 ;  /* 0x000000ffff12d224 */ /* 0x000fe200078e0014 */
[----:B------:R-:W5:Y:S01]  /*1a50*/  @!P6 LDC.64 R6, c[0x0][0x380] ;  /* 0x0000e000ff06eb82 */ /* 0x000f620000000a00 */
[----:B------:R-:W-:Y:S01]  /*1a60*/  IMAD.X R23, RZ, RZ, R16, P0 ;  /* 0x000000ffff177224 */ /* 0x000fe200000e0610 */
[----:B------:R-:W-:Y:S01]  /*1a70*/  @!P5 IADD3 R16, P0, PT, R24, 0x20, RZ ;  /* 0x000000201810d810 */ /* 0x000fe20007f1e0ff */
[----:B---3--:R-:W-:Y:S02]  /*1a80*/  @!P6 IMAD R17, R25, R10, RZ ;  /* 0x0000000a1911e224 */ /* 0x008fe400078e02ff */
[----:B------:R-:W-:-:S03]  /*1a90*/  IMAD.WIDE.U32 R22, R100, R86, R22 ;  /* 0x0000005664167225 */ /* 0x000fc600078e0016 */
[----:B------:R-:W3:Y:S01]  /*1aa0*/  @!P5 LDC.64 R4, c[0x0][0x380] ;  /* 0x0000e000ff04db82 */ /* 0x000ee20000000a00 */
[----:B------:R-:W-:Y:S02]  /*1ab0*/  @!P6 IMAD R11, R24, R11, R17 ;  /* 0x0000000b180be224 */ /* 0x000fe400078e0211 */
[----:B------:R-:W-:Y:S01]  /*1ac0*/  @!P5 IMAD.X R17, RZ, RZ, R25, P0 ;  /* 0x000000ffff11d224 */ /* 0x000fe200000e0619 */
[----:B----4-:R-:W-:Y:S01]  /*1ad0*/  LEA R127, P0, R22, UR4, 0x1 ;  /* 0x00000004167f7c11 */ /* 0x010fe2000f8008ff */
[----:B------:R-:W-:Y:S02]  /*1ae0*/  IMAD R126, R100, R87, R23 ;  /* 0x00000057647e7224 */ /* 0x000fe400078e0217 */
[--C-:B------:R-:W-:Y:S02]  /*1af0*/  @!P5 IMAD.MOV.U32 R19, RZ, RZ, R21.reuse ;  /* 0x000000ffff13d224 */ /* 0x100fe400078e0015 */
[----:B-1----:R-:W-:Y:S01]  /*1b00*/  @!P5 IMAD R17, R17, R8, RZ ;  /* 0x000000081111d224 */ /* 0x002fe200078e02ff */
[----:B------:R-:W-:Y:S01]  /*1b10*/  LEA.HI.X R126, R22, UR5, R126, 0x1, P0 ;  /* 0x00000005167e7c11 */ /* 0x000fe200080f0c7e */
[----:B------:R-:W-:Y:S01]  /*1b20*/  @!P6 IMAD.WIDE.U32 R20, R24, R10, R20 ;  /* 0x0000000a1814e225 */ /* 0x000fe200078e0014 */
[----:B------:R-:W-:Y:S01]  /*1b30*/  UMOV UR5, 0x400 ;  /* 0x0000040000057882 */ /* 0x000fe20000000000 */
[----:B------:R-:W-:Y:S01]  /*1b40*/  IADD3 R10, PT, PT, R3, 0x40, -R92 ;  /* 0x00000040030a7810 */ /* 0x000fe20007ffe85c */
[----:B--2---:R-:W-:Y:S01]  /*1b50*/  ULEA UR5, UR6, UR5, 0x18 ;  /* 0x0000000506057291 */ /* 0x004fe2000f8ec0ff */
[----:B------:R-:W-:Y:S01]  /*1b60*/  @!P5 IMAD R9, R16, R9, R17 ;  /* 0x000000091009d224 */ /* 0x000fe200078e0211 */
[----:B-----5:R-:W-:Y:S01]  /*1b70*/  @!P6 LEA R6, P1, R20, R6, 0x1 ;  /* 0x000000061406e211 */ /* 0x020fe200078208ff */
[----:B------:R-:W-:Y:S01]  /*1b80*/  @!P5 IMAD.WIDE.U32 R18, R16, R8, R18 ;  /* 0x000000081012d225 */ /* 0x000fe200078e0012 */
[-C--:B------:R-:W-:Y:S01]  /*1b90*/  ISETP.GE.AND P3, PT, R13, R10.reuse, PT ;  /* 0x0000000a0d00720c */ /* 0x080fe20003f66270 */
[----:B------:R-:W1:Y:S01]  /*1ba0*/  LDCU.64 UR6, c[0x0][0x390] ;  /* 0x00007200ff0677ac */ /* 0x000e620008000a00 */
[----:B------:R-:W-:Y:S01]  /*1bb0*/  ISETP.GE.AND P4, PT, R100, R10, PT ;  /* 0x0000000a6400720c */ /* 0x000fe20003f86270 */
[----:B------:R-:W-:Y:S01]  /*1bc0*/  @!P6 IMAD.IADD R11, R21, 0x1, R11 ;  /* 0x00000001150be824 */ /* 0x000fe200078e020b */
[----:B------:R-:W-:Y:S01]  /*1bd0*/  LEA R2, R2, UR5, 0x1 ;  /* 0x0000000502027c11 */ /* 0x000fe2000f8e08ff */
[----:B------:R-:W-:Y:S01]  /*1be0*/  @!P5 IMAD.IADD R9, R19, 0x1, R9 ;  /* 0x000000011309d824 */ /* 0x000fe200078e0209 */
[----:B---3--:R-:W-:Y:S01]  /*1bf0*/  @!P5 LEA R8, P0, R18, R4, 0x1 ;  /* 0x000000041208d211 */ /* 0x008fe200078008ff */
[----:B------:R-:W-:Y:S01]  /*1c00*/  IMAD.SHL.U32 R4, R86, 0x20, RZ ;  /* 0x0000002056047824 */ /* 0x000fe200078e00ff */
[----:B------:R-:W-:-:S02]  /*1c10*/  @!P6 LEA.HI.X R7, R20, R7, R11, 0x1, P1 ;  /* 0x000000071407e211 */ /* 0x000fc400008f0c0b */
[----:B------:R-:W-:Y:S02]  /*1c20*/  @!P5 LEA.HI.X R9, R18, R5, R9, 0x1, P0 ;  /* 0x000000051209d211 */ /* 0x000fe400000f0c09 */
[----:B------:R-:W-:Y:S01]  /*1c30*/  SHF.L.U64.HI R5, R86, 0x5, R87 ;  /* 0x0000000556057819 */ /* 0x000fe20000010257 */
[----:B------:R-:W-:Y:S01]  /*1c40*/  @!PT LDS RZ, [RZ] ;  /* 0x00000000fffff984 */ /* 0x000fe20000000800 */
[----:B------:R-:W-:Y:S01]  /*1c50*/  @!PT LDS RZ, [RZ] ;  /* 0x00000000fffff984 */ /* 0x000fe20000000800 */
[----:B------:R-:W-:Y:S01]  /*1c60*/  @!PT LDS RZ, [RZ] ;  /* 0x00000000fffff984 */ /* 0x000fe20000000800 */
[----:B------:R-:W-:Y:S01]  /*1c70*/  @!P6 LDGSTS.E.BYPASS.LTC128B.128 [R2], desc[UR14][R6.64] ;  /* 0x000000000602efae */ /* 0x000fe2000b981a0e */
[C---:B------:R-:W-:Y:S02]  /*1c80*/  @!P3 LEA R16, P0, R4.reuse, R127, 0x1 ;  /* 0x0000007f0410b211 */ /* 0x040fe400078008ff */
[----:B------:R-:W-:Y:S01]  /*1c90*/  IADD3 R14, P1, PT, R15, R14, RZ ;  /* 0x0000000e0f0e7210 */ /* 0x000fe20007f3e0ff */
[----:B------:R-:W-:Y:S01]  /*1ca0*/  @!P6 LDGSTS.E.BYPASS.LTC128B.128 [R2+0x1000], desc[UR14][R6.64+0x40] ;  /* 0x010000400602efae */ /* 0x000fe2000b981a0e */
[----:B------:R-:W-:Y:S01]  /*1cb0*/  @!P3 LEA.HI.X R17, R4, R126, R5, 0x1, P0 ;  /* 0x0000007e0411b211 */ /* 0x000fe200000f0c05 */
[----:B------:R-:W-:Y:S01]  /*1cc0*/  IMAD.SHL.U32 R5, R88, 0x20, RZ ;  /* 0x0000002058057824 */ /* 0x000fe200078e00ff */
[----:B------:R-:W-:Y:S01]  /*1cd0*/  ISETP.GE.AND P2, PT, R13, R10, PT ;  /* 0x0000000a0d00720c */ /* 0x000fe20003f46270 */
[----:B------:R2:W-:Y:S01]  /*1ce0*/  @!P6 LDGSTS.E.BYPASS.LTC128B.128 [R2+0x2000], desc[UR14][R6.64+0x80] ;  /* 0x020000800602efae */ /* 0x0005e2000b981a0e */
[----:B------:R-:W-:Y:S01]  /*1cf0*/  IMAD.X R15, RZ, RZ, R12, P1 ;  /* 0x000000ffff0f7224 */ /* 0x000fe200008e060c */
[----:B------:R-:W-:-:S02]  /*1d00*/  LOP3.LUT R4, R96, 0xc0, RZ, 0xc0, !PT ;  /* 0x000000c060047812 */ /* 0x000fc400078ec0ff */
[----:B------:R-:W-:Y:S01]  /*1d10*/  @!P5 LDGSTS.E.BYPASS.LTC128B.128 [R2+0x800], desc[UR14][R8.64] ;  /* 0x008000000802dfae */ /* 0x000fe2000b981a0e */
[----:B------:R-:W-:Y:S01]  /*1d20*/  IMAD.WIDE.U32 R14, R100, R88, R14 ;  /* 0x00000058640e7225 */ /* 0x000fe200078e000e */
[----:B------:R-:W-:Y:S02]  /*1d30*/  LOP3.LUT R93, R4, 0x18, R93, 0xf8, !PT ;  /* 0x00000018045d7812 */ /* 0x000fe400078ef85d */
[----:B------:R-:W-:Y:S01]  /*1d40*/  @!P5 LDGSTS.E.BYPASS.LTC128B.128 [R2+0x1800], desc[UR14][R8.64+0x40] ;  /* 0x018000400802dfae */ /* 0x000fe2000b981a0e */
[----:B------:R-:W-:Y:S01]  /*1d50*/  IMAD R129, R100, R89, R15 ;  /* 0x0000005964817224 */ /* 0x000fe200078e020f */
[----:B-1----:R-:W-:Y:S02]  /*1d60*/  LEA R128, P0, R14, UR6, 0x1 ;  /* 0x000000060e807c11 */ /* 0x002fe4000f8008ff */
[----:B------:R1:W-:Y:S01]  /*1d70*/  @!P5 LDGSTS.E.BYPASS.LTC128B.128 [R2+0x2800], desc[UR14][R8.64+0x80] ;  /* 0x028000800802dfae */ /* 0x0003e2000b981a0e */
[----:B------:R-:W-:Y:S02]  /*1d80*/  LOP3.LUT R100, R100, 0x7, RZ, 0xc0, !PT ;  /* 0x0000000764647812 */ /* 0x000fe400078ec0ff */
[----:B------:R-:W-:-:S02]  /*1d90*/  LEA.HI.X R129, R14, UR7, R129, 0x1, P0 ;  /* 0x000000070e817c11 */ /* 0x000fc400080f0c81 */
[----:B------:R-:W-:Y:S01]  /*1da0*/  @!P2 LEA R4, P0, R5, R128, 0x1 ;  /* 0x000000800504a211 */ /* 0x000fe200078008ff */
[----:B--2---:R-:W-:Y:S01]  /*1db0*/  IMAD.SHL.U32 R7, R120, 0x10, RZ ;  /* 0x0000001078077824 */ /* 0x004fe200078e00ff */
[----:B------:R-:W-:-:S04]  /*1dc0*/  SHF.L.U64.HI R6, R88, 0x5, R89 ;  /* 0x0000000558067819 */ /* 0x000fc80000010259 */
[----:B------:R-:W-:Y:S02]  /*1dd0*/  @!P2 LEA.HI.X R5, R5, R129, R6, 0x1, P0 ;  /* 0x000000810505a211 */ /* 0x000fe400000f0c06 */
[----:B------:R-:W-:-:S04]  /*1de0*/  LOP3.LUT P0, R91, R120, 0x4, RZ, 0xc0, !PT ;  /* 0x00000004785b7812 */ /* 0x000fc8000780c0ff */
[----:B------:R-:W-:Y:S01]  /*1df0*/  SEL R94, R90, 0xffffffe0, !P0 ;  /* 0xffffffe05a5e7807 */ /* 0x000fe20004000000 */
[----:B-1----:R-:W-:Y:S02]  /*1e00*/  @!P4 IMAD.MOV.U32 R8, RZ, RZ, R127 ;  /* 0x000000ffff08c224 */ /* 0x002fe400078e007f */
[----:B------:R-:W-:-:S05]  /*1e10*/  @!P4 IMAD.MOV.U32 R9, RZ, RZ, R126 ;  /* 0x000000ffff09c224 */ /* 0x000fca00078e007e */
[----:B------:R-:W-:Y:S04]  /*1e20*/  @!P4 LDGSTS.E.BYPASS.LTC128B.128 [R2+0x3000], desc[UR14][R8.64] ;  /* 0x030000000802cfae */ /* 0x000fe8000b981a0e */
[----:B------:R-:W-:Y:S04]  /*1e30*/  @!P4 LDGSTS.E.BYPASS.LTC128B.128 [R2+0x4000], desc[UR14][R8.64+0x40] ;  /* 0x040000400802cfae */ /* 0x000fe8000b981a0e */
[----:B------:R1:W-:Y:S04]  /*1e40*/  @!P4 LDGSTS.E.BYPASS.LTC128B.128 [R2+0x5000], desc[UR14][R8.64+0x80] ;  /* 0x050000800802cfae */ /* 0x0003e8000b981a0e */
[----:B------:R-:W-:Y:S04]  /*1e50*/  @!P3 LDGSTS.E.BYPASS.LTC128B.128 [R2+0x3800], desc[UR14][R16.64] ;  /* 0x038000001002bfae */ /* 0x000fe8000b981a0e */
[----:B------:R-:W-:Y:S04]  /*1e60*/  @!P3 LDGSTS.E.BYPASS.LTC128B.128 [R2+0x4800], desc[UR14][R16.64+0x40] ;  /* 0x048000401002bfae */ /* 0x000fe8000b981a0e */
[----:B------:R-:W-:Y:S04]  /*1e70*/  @!P3 LDGSTS.E.BYPASS.LTC128B.128 [R2+0x5800], desc[UR14][R16.64+0x80] ;  /* 0x058000801002bfae */ /* 0x000fe8000b981a0e */
[----:B------:R-:W0:Y:S01]  /*1e80*/  LDGDEPBAR ;  /* 0x00000000000079af */ /* 0x000e220000000000 */
[----:B-1----:R-:W-:-:S04]  /*1e90*/  LOP3.LUT R8, R96, 0x120, RZ, 0xc0, !PT ;  /* 0x0000012060087812 */ /* 0x002fc800078ec0ff */
[----:B------:R-:W-:Y:S02]  /*1ea0*/  LOP3.LUT R8, R8, 0x3e00, R7, 0xf8, !PT ;  /* 0x00003e0008087812 */ /* 0x000fe400078ef807 */
[----:B------:R-:W-:-:S04]  /*1eb0*/  LOP3.LUT R7, R7, 0x100, RZ, 0xc0, !PT ;  /* 0x0000010007077812 */ /* 0x000fc800078ec0ff */
[----:B------:R-:W-:Y:S02]  /*1ec0*/  LOP3.LUT R122, R7, 0x20, R96, 0xf8, !PT ;  /* 0x00000020077a7812 */ /* 0x000fe400078ef860 */
[----:B------:R-:W-:Y:S01]  /*1ed0*/  LOP3.LUT R7, R93, 0x8, R120, 0x78, !PT ;  /* 0x000000085d077812 */ /* 0x000fe200078e7878 */
[----:B------:R-:W-:-:S04]  /*1ee0*/  DEPBAR.LE SB0, 0x0 ;  /* 0x000080000000791a */ /* 0x000fc80000000000 */
[----:B------:R-:W-:Y:S01]  /*1ef0*/  BAR.SYNC.DEFER_BLOCKING 0x0 ;  /* 0x0000000000007b1d */ /* 0x000fe20000010000 */
[----:B------:R-:W-:Y:S02]  /*1f00*/  LOP3.LUT R93, R93, 0x8, R85, 0x78, !PT ;  /* 0x000000085d5d7812 */ /* 0x000fe400078e7855 */
[----:B------:R-:W-:Y:S02]  /*1f10*/  LOP3.LUT R122, R122, R7, RZ, 0xfc, !PT ;  /* 0x000000077a7a7212 */ /* 0x000fe400078efcff */
[----:B------:R-:W-:Y:S02]  /*1f20*/  LOP3.LUT R123, R8, R93, RZ, 0xfc, !PT ;  /* 0x0000005d087b7212 */ /* 0x000fe400078efcff */
[----:B------:R-:W-:Y:S02]  /*1f30*/  LEA R122, R122, UR5, 0x1 ;  /* 0x000000057a7a7c11 */ /* 0x000fe4000f8e08ff */
[----:B------:R-:W-:Y:S02]  /*1f40*/  LEA R123, R123, UR5, 0x1 ;  /* 0x000000057b7b7c11 */ /* 0x000fe4000f8e08ff */
[----:B------:R-:W-:Y:S01]  /*1f50*/  LOP3.LUT R85, R85, 0x1f0, RZ, 0xc0, !PT ;  /* 0x000001f055557812 */ /* 0x000fe200078ec0ff */
[----:B------:R-:W-:-:S02]  /*1f60*/  IMAD.IADD R97, R122, 0x1, R94 ;  /* 0x000000017a617824 */ /* 0x000fc400078e025e */
[----:B------:R-:W-:Y:S01]  /*1f70*/  IMAD.IADD R99, R123, 0x1, R94 ;  /* 0x000000017b637824 */ /* 0x000fe200078e025e */
[----:B------:R-:W-:-:S04]  /*1f80*/  IADD3 R98, PT, PT, R85, 0x1, R98 ;  /* 0x0000000155627810 */ /* 0x000fc80007ffe062 */
[----:B------:R-:W-:-:S04]  /*1f90*/  IADD3 R98, PT, PT, -R95, R98, R100 ;  /* 0x000000625f627210 */ /* 0x000fc80007ffe164 */
[--C-:B------:R-:W-:Y:S01]  /*1fa0*/  IADD3 R84, PT, PT, R98, R84, R3.reuse ;  /* 0x0000005462547210 */ /* 0x100fe20007ffe003 */
[----:B------:R-:W-:Y:S01]  /*1fb0*/  @!PT LDS RZ, [RZ] ;  /* 0x00000000fffff984 */ /* 0x000fe20000000800 */
[----:B------:R-:W-:Y:S01]  /*1fc0*/  @!PT LDS RZ, [RZ] ;  /* 0x00000000fffff984 */ /* 0x000fe20000000800 */
[----:B------:R-:W-:Y:S01]  /*1fd0*/  @!PT LDS RZ, [RZ] ;  /* 0x00000000fffff984 */ /* 0x000fe20000000800 */
[----:B------:R-:W-:Y:S03]  /*1fe0*/  @!P4 LDGSTS.E.BYPASS.LTC128B.128 [R2+0x6000], desc[UR14][R128.64] ;  /* 0x060000008002cfae */ /* 0x000fe6000b981a0e */
[C---:B------:R-:W-:Y:S01]  /*1ff0*/  VIMNMX R104, PT, PT, R84.reuse, R3, PT ;  /* 0x0000000354687248 */ /* 0x040fe20003fe0100 */
[----:B------:R-:W-:Y:S01]  /*2000*/  @!P4 LDGSTS.E.BYPASS.LTC128B.128 [R2+0x7000], desc[UR14][R128.64+0x40] ;  /* 0x070000408002cfae */ /* 0x000fe2000b981a0e */
[----:B------:R-:W-:-:S03]  /*2010*/  VIADDMNMX R85, R84, 0x8, R3, PT ;  /* 0x0000000854557846 */ /* 0x000fc60003800103 */
        /* <DEDUP_REMOVED lines=25> */
[----:B------:R-:W2:Y:S04]  /*21b0*/  LDSM.16.M88.4 R60, [R122+0x4000] ;  /* 0x004000007a3c783b */ /* 0x000ea80000000200 */
        /* <DEDUP_REMOVED lines=47> */
[----:B------:R-:W5:Y:S01]  /*24b0*/  LDSM.16.M88.4 R4, [R97+0x5c00] ;  /* 0x005c00006104783b */ /* 0x000f620000000200 */
[----:B------:R-:W-:-:S06]  /*24c0*/  DEPBAR.LE SB0, 0x0 ;  /* 0x000080000000791a */ /* 0x000fcc0000000000 */
[C---:B------:R-:W-:Y:S08]  /*24d0*/  HMMA.16816.F32 R24, R76.reuse, R80, R24 ;  /* 0x000000504c18723c */ /* 0x040ff00000001818 */
[----:B------:R-:W-:Y:S08]  /*24e0*/  HMMA.16816.F32 R72, R76, R82, R72 ;  /* 0x000000524c48723c */ /* 0x000ff00000001848 */
[C---:B------:R-:W-:Y:S08]  /*24f0*/  HMMA.16816.F32 R48, R68.reuse, R64, R48 ;  /* 0x000000404430723c */ /* 0x040ff00000001830 */
[C---:B------:R-:W-:Y:S08]  /*2500*/  HMMA.16816.F32 R44, R68.reuse, R66, R44 ;  /* 0x00000042442c723c */ /* 0x040ff0000000182c */
[C---:B--2---:R-:W-:Y:S08]  /*2510*/  HMMA.16816.F32 R40, R68.reuse, R60, R40 ;  /* 0x0000003c4428723c */ /* 0x044ff00000001828 */
[C---:B------:R-:W-:Y:S08]  /*2520*/  HMMA.16816.F32 R36, R68.reuse, R62, R36 ;  /* 0x0000003e4424723c */ /* 0x040ff00000001824 */
[C---:B---3--:R-:W-:Y:S08]  /*2530*/  HMMA.16816.F32 R32, R68.reuse, R56, R32 ;  /* 0x000000384420723c */ /* 0x048ff00000001820 */
        /* <DEDUP_REMOVED lines=11> */
[----:B------:R-:W-:Y:S01]  /*25f0*/  VIADD R20, R0, 0xffffffff ;  /* 0xffffffff00147836 */ /* 0x000fe20000000000 */
[----:B------:R-:W-:Y:S04]  /*2600*/  BAR.SYNC.DEFER_BLOCKING 0x0 ;  /* 0x0000000000007b1d */ /* 0x000fe80000010000 */
[----:B------:R-:W-:-:S13]  /*2610*/  ISETP.GT.AND P0, PT, R20, R125, PT ;  /* 0x0000007d1400720c */ /* 0x000fda0003f04270 */
[----:B------:R-:W-:Y:S05]  /*2620*/  @!P0 BRA `(.L_x_4845) ;  /* 0x0000000400548947 */ /* 0x000fea0003800000 */
        /* <DEDUP_REMOVED lines=11> */
.L_x_4846:
        /* <DEDUP_REMOVED lines=60> */
.L_x_4847:
        /* <DEDUP_REMOVED lines=14> */
.L_x_4845:
[----:B------:R-:W-:Y:S01]  /*2b80*/  IMAD.SHL.U32 R106, R120, 0x2, RZ ;  /* 0x00000002786a7824 */ /* 0x000fe200078e00ff */
[----:B------:R-:W2:Y:S01]  /*2b90*/  LDCU UR4, c[0x0][0x45c] ;  /* 0x00008b80ff0477ac */ /* 0x000ea20008000800 */
        /* <DEDUP_REMOVED lines=9> */
[C---:B------:R-:W-:Y:S01]  /*2c30*/  VIADD R21, R11.reuse, 0x8 ;  /* 0x000000080b157836 */ /* 0x040fe20000000000 */
        /* <DEDUP_REMOVED lines=11> */
[----:B------:R-:W-:Y:S01]  /*2cf0*/  VIADD R10, R11, 0x20 ;  /* 0x000000200b0a7836 */ /* 0x000fe20000000000 */
[----:B------:R-:W-:Y:S01]  /*2d00*/  FSEL R49, R49, -INF , !P1 ;  /* 0xff80000031317808 */ /* 0x000fe20004800000 */
[C---:B------:R-:W-:Y:S01]  /*2d10*/  VIADD R8, R11.reuse, 0x21 ;  /* 0x000000210b087836 */ /* 0x040fe20000000000 */
[----:B-1----:R-:W-:Y:S01]  /*2d20*/  FSEL R7, R44, -INF , !P4 ;  /* 0xff8000002c077808 */ /* 0x002fe20006000000 */
[C---:B------:R-:W-:Y:S01]  /*2d30*/  VIADD R15, R11.reuse, 0x28 ;  /* 0x000000280b0f7836 */ /* 0x040fe20000000000 */
[-C--:B------:R-:W-:Y:S01]  /*2d40*/  ISETP.GE.AND P0, PT, R16, R104.reuse, PT ;  /* 0x000000681000720c */ /* 0x080fe20003f06270 */
[----:B------:R-:W-:Y:S01]  /*2d50*/  VIADD R6, R11, 0x29 ;  /* 0x000000290b067836 */ /* 0x000fe20000000000 */
[----:B------:R-:W-:Y:S01]  /*2d60*/  ISETP.GE.AND P6, PT, R3, R85, PT ;  /* 0x000000550300720c */ /* 0x000fe20003fc6270 */
[----:B------:R-:W-:Y:S01]  /*2d70*/  VIADD R4, R11, 0x31 ;  /* 0x000000310b047836 */ /* 0x000fe20000000000 */
[-C--:B------:R-:W-:Y:S01]  /*2d80*/  ISETP.GE.AND P1, PT, R17, R104.reuse, PT ;  /* 0x000000681100720c */ /* 0x080fe20003f26270 */
[C---:B------:R-:W-:Y:S01]  /*2d90*/  VIADD R13, R11.reuse, 0x38 ;  /* 0x000000380b0d7836 */ /* 0x040fe20000000000 */
[----:B------:R-:W-:Y:S01]  /*2da0*/  ISETP.GE.AND P4, PT, R12, R104, PT ;  /* 0x000000680c00720c */ /* 0x000fe20003f86270 */
[----:B------:R-:W-:Y:S01]  /*2db0*/  VIADD R11, R11, 0x39 ;  /* 0x000000390b0b7836 */ /* 0x000fe20000000000 */
[----:B------:R-:W-:-:S02]  /*2dc0*/  FSEL R3, R40, -INF , !P2 ;  /* 0xff80000028037808 */ /* 0x000fc40005000000 */
[----:B------:R-:W-:Y:S02]  /*2dd0*/  FMNMX3.FTZ R22, R9, R49, R7, !PT ;  /* 0x0000003109167276 */ /* 0x000fe40007810007 */
[----:B------:R-:W-:Y:S02]  /*2de0*/  FSEL R37, R37, -INF , !P0 ;  /* 0xff80000025257808 */ /* 0x000fe40004000000 */
[-C--:B------:R-:W-:Y:S02]  /*2df0*/  ISETP.GE.AND P0, PT, R14, R104.reuse, PT ;  /* 0x000000680e00720c */ /* 0x080fe40003f06270 */
[-C--:B------:R-:W-:Y:S02]  /*2e00*/  ISETP.GE.AND P2, PT, R10, R104.reuse, PT ;  /* 0x000000680a00720c */ /* 0x080fe40003f46270 */
[----:B------:R-:W-:Y:S02]  /*2e10*/  ISETP.GE.AND P5, PT, R8, R104, PT ;  /* 0x000000680800720c */ /* 0x000fe40003fa6270 */
[----:B------:R-:W-:-:S02]  /*2e20*/  FSEL R41, R41, -INF , !P1 ;  /* 0xff80000029297808 */ /* 0x000fc40004800000 */
[----:B------:R-:W-:Y:S02]  /*2e30*/  FSEL R5, R36, -INF , !P4 ;  /* 0xff80000024057808 */ /* 0x000fe40006000000 */
[----:B------:R-:W-:Y:S02]  /*2e40*/  FMNMX3.FTZ R22, R22, R45, R3, !PT ;  /* 0x0000002d16167276 */ /* 0x000fe40007810003 */
[-C--:B------:R-:W-:Y:S02]  /*2e50*/  ISETP.GE.AND P4, PT, R6, R104.reuse, PT ;  /* 0x000000680600720c */ /* 0x080fe40003f86270 */
[----:B------:R-:W-:Y:S02]  /*2e60*/  FSEL R103, R24, -INF , !P0 ;  /* 0xff80000018677808 */ /* 0x000fe40004000000 */
[----:B------:R-:W-:Y:S02]  /*2e70*/  ISETP.GE.AND P1, PT, R15, R104, PT ;  /* 0x000000680f00720c */ /* 0x000fe40003f26270 */
[----:B------:R-:W-:-:S02]  /*2e80*/  FSEL R97, R32, -INF , !P2 ;  /* 0xff80000020617808 */ /* 0x000fc40005000000 */
[-C--:B------:R-:W-:Y:S02]  /*2e90*/  ISETP.GE.AND P0, PT, R11, R104.reuse, PT ;  /* 0x000000680b00720c */ /* 0x080fe40003f06270 */
[----:B------:R-:W-:Y:S02]  /*2ea0*/  ISETP.GE.AND P2, PT, R4, R104, PT ;  /* 0x000000680400720c */ /* 0x000fe40003f46270 */
[----:B------:R-:W-:Y:S02]  /*2eb0*/  FSEL R112, R33, -INF , !P5 ;  /* 0xff80000021707808 */ /* 0x000fe40006800000 */
[----:B------:R-:W-:Y:S02]  /*2ec0*/  FMNMX3.FTZ R22, R22, R41, R5, !PT ;  /* 0x0000002916167276 */ /* 0x000fe40007810005 */
[----:B------:R-:W-:Y:S02]  /*2ed0*/  ISETP.GE.AND P5, PT, R21, R85, PT ;  /* 0x000000551500720c */ /* 0x000fe40003fa6270 */
[----:B------:R-:W-:-:S02]  /*2ee0*/  FSEL R110, R29, -INF , !P4 ;  /* 0xff8000001d6e7808 */ /* 0x000fc40006000000 */
[----:B------:R-:W-:Y:S01]  /*2ef0*/  FSEL R95, R28, -INF , !P1 ;  /* 0xff8000001c5f7808 */ /* 0x000fe20004800000 */
[----:B------:R-:W-:Y:S01]  /*2f00*/  IMAD.IADD R28, R94, 0x1, R121 ;  /* 0x000000015e1c7824 */ /* 0x000fe200078e0279 */
[-C--:B------:R-:W-:Y:S02]  /*2f10*/  ISETP.GE.AND P4, PT, R19, R85.reuse, PT ;  /* 0x000000551300720c */ /* 0x080fe40003f86270 */
[----:B------:R-:W-:Y:S02]  /*2f20*/  FSEL R109, R73, -INF , !P0 ;  /* 0xff800000496d7808 */ /* 0x000fe40004000000 */
[----:B------:R-:W-:Y:S01]  /*2f30*/  ISETP.GE.AND P1, PT, R13, R104, PT ;  /* 0x000000680d00720c */ /* 0x000fe20003f26270 */
[----:B------:R-:W-:Y:S01]  /*2f40*/  LDSM.16.MT88.4 R64, [R28+0x7000] ;  /* 0x007000001c40783b */ /* 0x000fe20000004200 */
[----:B------:R-:W-:Y:S02]  /*2f50*/  FSEL R107, R25, -INF , !P2 ;  /* 0xff800000196b7808 */ /* 0x000fe40005000000 */
[----:B------:R-:W-:-:S02]  /*2f60*/  ISETP.GE.AND P0, PT, R12, R85, PT ;  /* 0x000000550c00720c */ /* 0x000fc40003f06270 */
[----:B------:R-:W-:Y:S02]  /*2f70*/  FMNMX3.FTZ R22, R22, R37, R97, !PT ;  /* 0x0000002516167276 */ /* 0x000fe40007810061 */
[-C--:B------:R-:W-:Y:S02]  /*2f80*/  ISETP.GE.AND P2, PT, R18, R85.reuse, PT ;  /* 0x000000551200720c */ /* 0x080fe40003f46270 */
[----:B------:R-:W-:Y:S02]  /*2f90*/  FSEL R12, R51, -INF , !P6 ;  /* 0xff800000330c7808 */ /* 0x000fe40007000000 */
[----:B------:R-:W-:Y:S02]  /*2fa0*/  FSEL R46, R46, -INF , !P5 ;  /* 0xff8000002e2e7808 */ /* 0x000fe40006800000 */
[----:B------:R-:W-:Y:S02]  /*2fb0*/  FSEL R50, R50, -INF , !P3 ;  /* 0xff80000032327808 */ /* 0x000fe40005800000 */
[----:B------:R-:W-:-:S02]  /*2fc0*/  ISETP.GE.AND P5, PT, R10, R85, PT ;  /* 0x000000550a00720c */ /* 0x000fc40003fa6270 */
[----:B------:R-:W-:Y:S02]  /*2fd0*/  FSEL R10, R47, -INF , !P4 ;  /* 0xff8000002f0a7808 */ /* 0x000fe40006000000 */
[----:B------:R-:W-:Y:S02]  /*2fe0*/  FSEL R118, R72, -INF , !P1 ;  /* 0xff80000048767808 */ /* 0x000fe40004800000 */
[-C--:B------:R-:W-:Y:S02]  /*2ff0*/  ISETP.GE.AND P4, PT, R8, R85.reuse, PT ;  /* 0x000000550800720c */ /* 0x080fe40003f86270 */
[-C--:B------:R-:W-:Y:S02]  /*3000*/  ISETP.GE.AND P3, PT, R15, R85.reuse, PT ;  /* 0x000000550f00720c */ /* 0x080fe40003f66270 */
[----:B------:R-:W-:Y:S02]  /*3010*/  FMNMX3.FTZ R22, R22, R112, R95, !PT ;  /* 0x0000007016167276 */ /* 0x000fe4000781005f */
[----:B------:R-:W-:-:S02]  /*3020*/  ISETP.GE.AND P1, PT, R17, R85, PT ;  /* 0x000000551100720c */ /* 0x000fc40003f26270 */
[----:B------:R-:W-:Y:S02]  /*3030*/  FSEL R8, R42, -INF , !P2 ;  /* 0xff8000002a087808 */ /* 0x000fe40005000000 */
[----:B------:R-:W-:Y:S02]  /*3040*/  FMNMX3.FTZ R15, R50, R12, R46, !PT ;  /* 0x0000000c320f7276 */ /* 0x000fe4000781002e */
[-C--:B------:R-:W-:Y:S02]  /*3050*/  ISETP.GE.AND P2, PT, R6, R85.reuse, PT ;  /* 0x000000550600720c */ /* 0x080fe40003f46270 */
[----:B------:R-:W-:Y:S02]  /*3060*/  FMNMX3.FTZ R22, R22, R110, R103, !PT ;  /* 0x0000006e16167276 */ /* 0x000fe40007810067 */
[----:B------:R-:W-:Y:S02]  /*3070*/  ISETP.GE.AND P6, PT, R16, R85, PT ;  /* 0x000000551000720c */ /* 0x000fe40003fc6270 */
[----:B------:R-:W-:-:S02]  /*3080*/  FSEL R6, R43, -INF , !P1 ;  /* 0xff8000002b067808 */ /* 0x000fc40004800000 */
[----:B------:R-:W-:Y:S02]  /*3090*/  FSEL R38, R38, -INF , !P0 ;  /* 0xff80000026267808 */ /* 0x000fe40004000000 */
[----:B------:R-:W-:Y:S02]  /*30a0*/  FMNMX3.FTZ R15, R15, R10, R8, !PT ;  /* 0x0000000a0f0f7276 */ /* 0x000fe40007810008 */
[----:B------:R-:W-:Y:S02]  /*30b0*/  ISETP.GE.AND P0, PT, R4, R85, PT ;  /* 0x000000550400720c */ /* 0x000fe40003f06270 */
[----:B------:R-:W-:Y:S02]  /*30c0*/  FMNMX3.FTZ R22, R22, R107, R118, !PT ;  /* 0x0000006b16167276 */ /* 0x000fe40007810076 */
[----:B------:R-:W-:Y:S02]  /*30d0*/  FSEL R4, R39, -INF , !P6 ;  /* 0xff80000027047808 */ /* 0x000fe40007000000 */
[----:B------:R-:W-:-:S02]  /*30e0*/  FSEL R114, R34, -INF , !P5 ;  /* 0xff80000022727808 */ /* 0x000fc40006800000 */
[----:B------:R-:W-:Y:S02]  /*30f0*/  FMNMX3.FTZ R15, R15, R6, R38, !PT ;  /* 0x000000060f0f7276 */ /* 0x000fe40007810026 */
[----:B------:R-:W-:Y:S02]  /*3100*/  FMNMX.FTZ R17, R109, R22, !PT ;  /* 0x000000166d117209 */ /* 0x000fe40007810000 */
[----:B------:R-:W-:Y:S02]  /*3110*/  ISETP.GE.AND P1, PT, R14, R85, PT ;  /* 0x000000550e00720c */ /* 0x000fe40003f26270 */
[----:B------:R-:W-:Y:S01]  /*3120*/  FSEL R136, R35, -INF , !P4 ;  /* 0xff80000023887808 */ /* 0x000fe20006000000 */
[----:B------:R-:W1:Y:S01]  /*3130*/  SHFL.BFLY PT, R16, R17, 0x2, 0x1f ;  /* 0x0c401f0011107f89 */ /* 0x000e6200000e0000 */
[----:B------:R-:W-:Y:S02]  /*3140*/  FSEL R140, R30, -INF , !P3 ;  /* 0xff8000001e8c7808 */ /* 0x000fe40005800000 */
[----:B------:R-:W-:-:S02]  /*3150*/  FMNMX3.FTZ R15, R15, R4, R114, !PT ;  /* 0x000000040f0f7276 */ /* 0x000fc40007810072 */
        /* <DEDUP_REMOVED lines=9> */
[----:B------:R-:W-:Y:S01]  /*31f0*/  FMNMX3.FTZ R15, R15, R108, R100, !PT ;  /* 0x0000006c0f0f7276 */ /* 0x000fe20007810064 */
[----:B------:R-:W-:Y:S01]  /*3200*/  LDSM.16.MT88.4 R72, [R121+0x8000] ;  /* 0x008000007948783b */ /* 0x000fe20000004200 */
[----:B-1----:R-:W-:Y:S02]  /*3210*/  FMNMX.FTZ R16, R17, R16, !PT ;  /* 0x0000001011107209 */ /* 0x002fe40007810000 */
        /* <DEDUP_REMOVED lines=28> */
[----:B------:R-:W-:Y:S01]  /*33e0*/  FFMA.FTZ R107, R107, UR4, -R134 ;  /* 0x000000046b6b7c23 */ /* 0x000fe20008010886 */
[----:B-1----:R-:W-:-:S04]  /*33f0*/  FMNMX.FTZ R3, R11, R14, !PT ;  /* 0x0000000e0b037209 */ /* 0x002fc80007810000 */
[C---:B------:R-:W-:Y:S01]  /*3400*/  FSETP.NEU.FTZ.AND P0, PT, R3.reuse, -INF , PT ;  /* 0xff8000000300780b */ /* 0x040fe20003f1d000 */
[----:B------:R-:W-:Y:S01]  /*3410*/  FMUL.FTZ R29, R3, UR4 ;  /* 0x00000004031d7c20 */ /* 0x000fe20008410000 */
[----:B------:R-:W-:Y:S04]  /*3420*/  MUFU.EX2 R32, R32 ;  /* 0x0000002000207308 */ /* 0x000fe80000000800 */
[----:B------:R-:W-:Y:S02]  /*3430*/  FSEL R29, R29, RZ, P0 ;  /* 0x000000ff1d1d7208 */ /* 0x000fe40000000000 */
[----:B------:R-:W-:Y:S02]  /*3440*/  ISETP.GT.AND P0, PT, R20, R125, PT ;  /* 0x0000007d1400720c */ /* 0x000fe40003f04270 */
        /* <DEDUP_REMOVED lines=12> */
[----:B------:R-:W3:Y:S01]  /*3510*/  LDSM.16.MT88.4 R48, [R28+0x6000] ;  /* 0x006000001c30783b */ /* 0x000ee20000004200 */
[--C-:B------:R-:W-:Y:S01]  /*3520*/  FFMA.FTZ R114, R114, UR4, -R29.reuse ;  /* 0x0000000472727c23 */ /* 0x100fe2000801081d */
[--C-:B------:R-:W-:Y:S01]  /*3530*/  FFMA.FTZ R99, R136, UR4, -R29.reuse ;  /* 0x0000000488637c23 */ /* 0x100fe2000801081d */
[--C-:B------:R-:W-:Y:S01]  /*3540*/  FFMA.FTZ R110, R140, UR4, -R29.reuse ;  /* 0x000000048c6e7c23 */ /* 0x100fe2000801081d */
[----:B------:R-:W4:Y:S01]  /*3550*/  MUFU.EX2 R93, R93 ;  /* 0x0000005d005d7308 */ /* 0x000f220000000800 */
[----:B-1----:R-:W-:Y:S01]  /*3560*/  F2FP.F16.F32.PACK_AB R82, R31, R32 ;  /* 0x000000201f52723e */ /* 0x002fe200000000ff */
[----:B------:R-:W1:Y:S01]  /*3570*/  LDSM.16.MT88.4 R12, [R121+0x7400] ;  /* 0x00740000790c783b */ /* 0x000e620000004200 */
        /* <DEDUP_REMOVED lines=8> */
[----:B------:R-:W5:Y:S01]  /*3600*/  MUFU.EX2 R94, R94 ;  /* 0x0000005e005e7308 */ /* 0x000f620000000800 */
[----:B----4-:R-:W-:Y:S01]  /*3610*/  F2FP.F16.F32.PACK_AB R81, R93, R96 ;  /* 0x000000605d51723e */ /* 0x010fe200000000ff */
[----:B------:R-:W-:Y:S01]  /*3620*/  FADD.FTZ R96, R96, R93 ;  /* 0x0000005d60607221 */ /* 0x000fe20000010000 */
[----:B------:R-:W-:-:S05]  /*3630*/  FADD.FTZ R31, R31, R32 ;  /* 0x000000201f1f7221 */ /* 0x000fca0000010000 */
[----:B------:R-:W-:Y:S08]  /*3640*/  MUFU.EX2 R30, R30 ;  /* 0x0000001e001e7308 */ /* 0x000ff00000000800 */
[----:B------:R-:W4:Y:S01]  /*3650*/  MUFU.EX2 R25, R25 ;  /* 0x0000001900197308 */ /* 0x000f220000000800 */
[----:B-----5:R-:W-:Y:S01]  /*3660*/  F2FP.F16.F32.PACK_AB R83, R94, R35 ;  /* 0x000000235e53723e */ /* 0x020fe200000000ff */
[----:B------:R-:W-:-:S04]  /*3670*/  FADD.FTZ R35, R35, R96 ;  /* 0x0000006023237221 */ /* 0x000fc80000010000 */
[----:B------:R-:W-:Y:S02]  /*3680*/  FADD.FTZ R94, R94, R35 ;  /* 0x000000235e5e7221 */ /* 0x000fe40000010000 */
[----:B------:R-:W-:Y:S01]  /*3690*/  MUFU.EX2 R22, R22 ;  /* 0x0000001600167308 */ /* 0x000fe20000000800 */
[C---:B--2---:R-:W-:Y:S07]  /*36a0*/  HMMA.16816.F32 R36, R80.reuse, R40, RZ ;  /* 0x000000285024723c */ /* 0x044fee00000018ff */
[----:B------:R-:W2:Y:S01]  /*36b0*/  MUFU.EX2 R21, R21 ;  /* 0x0000001500157308 */ /* 0x000ea20000000800 */
[----:B------:R-:W-:Y:S01]  /*36c0*/  HMMA.16816.F32 R40, R80, R42, RZ ;  /* 0x0000002a5028723c */ /* 0x000fe200000018ff */
[----:B----4-:R-:W-:Y:S01]  /*36d0*/  F2FP.F16.F32.PACK_AB R4, R25, R30 ;  /* 0x0000001e1904723e */ /* 0x010fe200000000ff */
[----:B------:R-:W-:-:S04]  /*36e0*/  FADD.FTZ R30, R30, R31 ;  /* 0x0000001f1e1e7221 */ /* 0x000fc80000010000 */
[----:B------:R-:W-:Y:S01]  /*36f0*/  FADD.FTZ R25, R25, R30 ;  /* 0x0000001e19197221 */ /* 0x000fe20000010000 */
[----:B------:R-:W-:Y:S01]  /*3700*/  MUFU.EX2 R27, R27 ;  /* 0x0000001b001b7308 */ /* 0x000fe20000000800 */
[C---:B------:R-:W-:Y:S07]  /*3710*/  HMMA.16816.F32 R60, R80.reuse, R64, RZ ;  /* 0x00000040503c723c */ /* 0x040fee00000018ff */
[----:B------:R-:W4:Y:S01]  /*3720*/  MUFU.EX2 R26, R26 ;  /* 0x0000001a001a7308 */ /* 0x000f220000000800 */
[----:B--2---:R-:W-:Y:S01]  /*3730*/  F2FP.F16.F32.PACK_AB R6, R21, R22 ;  /* 0x000000161506723e */ /* 0x004fe200000000ff */
[----:B------:R-:W-:Y:S01]  /*3740*/  HMMA.16816.F32 R64, R80, R66, RZ ;  /* 0x000000425040723c */ /* 0x000fe200000018ff */
[----:B------:R-:W-:-:S04]  /*3750*/  FADD.FTZ R22, R22, R25 ;  /* 0x0000001916167221 */ /* 0x000fc80000010000 */
[----:B------:R-:W-:Y:S01]  /*3760*/  FADD.FTZ R21, R21, R22 ;  /* 0x0000001615157221 */ /* 0x000fe20000010000 */
[----:B------:R-:W-:Y:S02]  /*3770*/  MUFU.EX2 R24, R24 ;  /* 0x0000001800187308 */ /* 0x000fe40000000800 */
[C---:B---3--:R-:W-:Y:S06]  /*3780*/  HMMA.16816.F32 R44, R80.reuse, R48, RZ ;  /* 0x00000030502c723c */ /* 0x048fec00000018ff */
[----:B------:R-:W2:Y:S01]  /*3790*/  MUFU.EX2 R23, R23 ;  /* 0x0000001700177308 */ /* 0x000ea20000000800 */
[----:B----4-:R-:W-:Y:S01]  /*37a0*/  F2FP.F16.F32.PACK_AB R5, R26, R27 ;  /* 0x0000001b1a05723e */ /* 0x010fe200000000ff */
        /* <DEDUP_REMOVED lines=16> */
[C---:B-1----:R-:W-:Y:S06]  /*38b0*/  HMMA.16816.F32 R52, R4.reuse, R12, R52 ;  /* 0x0000000c0434723c */ /* 0x042fec0000001834 */
[----:B------:R-:W1:Y:S02]  /*38c0*/  MUFU.EX2 R95, R95 ;  /* 0x0000005f005f7308 */ /* 0x000e640000000800 */
[C---:B------:R-:W-:Y:S01]  /*38d0*/  HMMA.16816.F32 R56, R4.reuse, R14, R56 ;  /* 0x0000000e0438723c */ /* 0x040fe20000001838 */
[----:B------:R-:W5:Y:S05]  /*38e0*/  LDSM.16.MT88.4 R12, [R121+0x8400] ;  /* 0x00840000790c783b */ /* 0x000f6a0000004200 */
[----:B------:R-:W-:Y:S02]  /*38f0*/  MUFU.EX2 R103, R103 ;  /* 0x0000006700677308 */ /* 0x000fe40000000800 */
[C---:B------:R-:W-:Y:S06]  /*3900*/  HMMA.16816.F32 R44, R4.reuse, R16, R44 ;  /* 0x00000010042c723c */ /* 0x040fec000000182c */
[----:B------:R-:W1:Y:S02]  /*3910*/  MUFU.EX2 R132, R107 ;  /* 0x0000006b00847308 */ /* 0x000e640000000800 */
        /* <DEDUP_REMOVED lines=20> */
[----:B---3--:R-:W-:Y:S01]  /*3a60*/  F2FP.F16.F32.PACK_AB R4, R101, R116 ;  /* 0x000000746504723e */ /* 0x008fe200000000ff */
[----:B------:R-:W-:Y:S01]  /*3a70*/  FADD.FTZ R116, R116, R21 ;  /* 0x0000001574747221 */ /* 0x000fe20000010000 */
[----:B----4-:R-:W-:-:S02]  /*3a80*/  F2FP.F16.F32.PACK_AB R5, R99, R114 ;  /* 0x000000726305723e */ /* 0x010fc400000000ff */
[----:B------:R-:W-:Y:S01]  /*3a90*/  F2FP.F16.F32.PACK_AB R6, R97, R112 ;  /* 0x000000706106723e */ /* 0x000fe200000000ff */
[----:B------:R-:W-:Y:S01]  /*3aa0*/  FADD.FTZ R101, R101, R116 ;  /* 0x0000007465657221 */ /* 0x000fe20000010000 */
        /* <DEDUP_REMOVED lines=121> */
.L_x_4849:
[----:B------:R-:W-:Y:S01]  /*4240*/  UMOV UR4, URZ ;  /* 0x000000ff00047c82 */ /* 0x000fe20008000000 */
[----:B------:R-:W-:Y:S01]  /*4250*/  IMAD.SHL.U32 R4, R88, 0x40, RZ ;  /* 0x0000004058047824 */ /* 0x000fe200078e00ff */
[----:B------:R-:W-:-:S05]  /*4260*/  IADD3 R5, P0, PT, RZ, -UR4, RZ ;  /* 0x80000004ff057c10 */ /* 0x000fca000ff1e0ff */
[----:B------:R-:W-:-:S05]  /*4270*/  IMAD.X R4, RZ, RZ, ~R4, P0 ;  /* 0x000000ffff047224 */ /* 0x000fca00000e0e04 */
[----:B------:R-:W-:-:S04]  /*4280*/  SHF.R.S64 R5, R5, 0x1f, R4 ;  /* 0x0000001f05057819 */ /* 0x000fc80000001004 */
[----:B------:R-:W-:-:S04]  /*4290*/  IADD3 R128, P0, PT, R5, R128, RZ ;  /* 0x0000008005807210 */ /* 0x000fc80007f1e0ff */
[----:B------:R-:W-:-:S09]  /*42a0*/  LEA.HI.X.SX32 R129, R4, R129, 0x1, P0 ;  /* 0x0000008104817211 */ /* 0x000fd200000f0eff */
.L_x_4850:
        /* <DEDUP_REMOVED lines=92> */
[----:B------:R-:W-:-:S07]  /*4870*/  IMAD.SHL.U32 R93, R0, 0x40, RZ ;  /* 0x00000040005d7824 */ /* 0x000fce00078e00ff */
[----:B------:R-:W-:Y:S01]  /*4880*/  HMMA.16816.F32 R28, R96, R94, R28 ;  /* 0x0000005e601c723c */ /* 0x000fe2000000181c */
[----:B------:R-:W-:-:S07]  /*4890*/  LOP3.LUT R94, R93, R106, RZ, 0xfc, !PT ;  /* 0x0000006a5d5e7212 */ /* 0x000fce00078efcff */
[C---:B-1----:R-:W-:Y:S01]  /*48a0*/  HMMA.16816.F32 R24, R96.reuse, R88, R24 ;  /* 0x000000586018723c */ /* 0x042fe20000001818 */
[----:B------:R-:W-:Y:S01]  /*48b0*/  VIADD R88, R94, 0xffffff80 ;  /* 0xffffff805e587836 */ /* 0x000fe20000000000 */
[----:B------:R-:W-:Y:S04]  /*48c0*/  BAR.SYNC.DEFER_BLOCKING 0x0 ;  /* 0x0000000000007b1d */ /* 0x000fe80000010000 */
[C---:B------:R-:W-:Y:S02]  /*48d0*/  ISETP.GE.AND P5, PT, R88.reuse, R104, PT ;  /* 0x000000685800720c */ /* 0x040fe40003fa6270 */
[----:B------:R-:W-:Y:S01]  /*48e0*/  ISETP.GE.AND P4, PT, R88, R85, PT ;  /* 0x000000555800720c */ /* 0x000fe20003f86270 */
[----:B------:R-:W-:Y:S01]  /*48f0*/  VIADD R88, R94, 0xffffff81 ;  /* 0xffffff815e587836 */ /* 0x000fe20000000000 */
[----:B------:R-:W-:Y:S01]  /*4900*/  FSEL R92, R16, -INF , !P5 ;  /* 0xff800000105c7808 */ /* 0x000fe20006800000 */
[----:B------:R-:W-:Y:S01]  /*4910*/  HMMA.16816.F32 R20, R96, R90, R20 ;  /* 0x0000005a6014723c */ /* 0x000fe20000001814 */
[----:B------:R-:W-:-:S02]  /*4920*/  FSEL R109, R18, -INF , !P4 ;  /* 0xff800000126d7808 */ /* 0x000fc40006000000 */
[CC--:B------:R-:W-:Y:S02]  /*4930*/  ISETP.GE.AND P2, PT, R88.reuse, R104.reuse, PT ;  /* 0x000000685800720c */ /* 0x0c0fe40003f46270 */
[-C--:B------:R-:W-:Y:S01]  /*4940*/  ISETP.GE.AND P1, PT, R88, R85.reuse, PT ;  /* 0x000000555800720c */ /* 0x080fe20003f26270 */
[C---:B------:R-:W-:Y:S01]  /*4950*/  VIADD R88, R94.reuse, 0xffffff88 ;  /* 0xffffff885e587836 */ /* 0x040fe20000000000 */
[----:B------:R-:W-:Y:S01]  /*4960*/  FSEL R16, R17, -INF , !P2 ;  /* 0xff80000011107808 */ /* 0x000fe20005000000 */
[----:B------:R-:W-:Y:S01]  /*4970*/  VIADD R17, R94, 0xffffff91 ;  /* 0xffffff915e117836 */ /* 0x000fe20000000000 */
[----:B------:R-:W-:Y:S02]  /*4980*/  FSEL R19, R19, -INF , !P1 ;  /* 0xff80000013137808 */ /* 0x000fe40004800000 */
[C---:B------:R-:W-:Y:S02]  /*4990*/  ISETP.GE.AND P0, PT, R88.reuse, R104, PT ;  /* 0x000000685800720c */ /* 0x040fe40003f06270 */
[----:B------:R-:W-:Y:S01]  /*49a0*/  ISETP.GE.AND P6, PT, R88, R85, PT ;  /* 0x000000555800720c */ /* 0x000fe20003fc6270 */
[----:B------:R-:W-:Y:S01]  /*49b0*/  VIADD R88, R94, 0xffffff89 ;  /* 0xffffff895e587836 */ /* 0x000fe20000000000 */
[----:B------:R-:W-:-:S02]  /*49c0*/  FSEL R18, R12, -INF , !P0 ;  /* 0xff8000000c127808 */ /* 0x000fc40004000000 */
[CC--:B------:R-:W-:Y:S02]  /*49d0*/  ISETP.GE.AND P1, PT, R17.reuse, R104.reuse, PT ;  /* 0x000000681100720c */ /* 0x0c0fe40003f26270 */
[-C--:B------:R-:W-:Y:S01]  /*49e0*/  ISETP.GE.AND P0, PT, R17, R85.reuse, PT ;  /* 0x000000551100720c */ /* 0x080fe20003f06270 */
[----:B------:R-:W-:Y:S01]  /*49f0*/  VIADD R17, R94, 0xffffff98 ;  /* 0xffffff985e117836 */ /* 0x000fe20000000000 */
[CC--:B------:R-:W-:Y:S02]  /*4a00*/  ISETP.GE.AND P3, PT, R88.reuse, R104.reuse, PT ;  /* 0x000000685800720c */ /* 0x0c0fe40003f66270 */
[----:B------:R-:W-:Y:S01]  /*4a10*/  ISETP.GE.AND P5, PT, R88, R85, PT ;  /* 0x000000555800720c */ /* 0x000fe20003fa6270 */
[----:B------:R-:W-:Y:S01]  /*4a20*/  VIADD R88, R94, 0xffffff90 ;  /* 0xffffff905e587836 */ /* 0x000fe20000000000 */
[----:B------:R-:W-:Y:S02]  /*4a30*/  FSEL R121, R14, -INF , !P6 ;  /* 0xff8000000e797808 */ /* 0x000fe40007000000 */
[----:B------:R-:W-:Y:S01]  /*4a40*/  FSEL R12, R13, -INF , !P3 ;  /* 0xff8000000d0c7808 */ /* 0x000fe20005800000 */
[----:B------:R-:W-:Y:S01]  /*4a50*/  VIADD R13, R94, 0xffffff99 ;  /* 0xffffff995e0d7836 */ /* 0x000fe20000000000 */
[----:B------:R-:W-:-:S02]  /*4a60*/  ISETP.GE.AND P6, PT, R17, R104, PT ;  /* 0x000000681100720c */ /* 0x000fc40003fc6270 */
[-C--:B------:R-:W-:Y:S02]  /*4a70*/  ISETP.GE.AND P4, PT, R88, R104.reuse, PT ;  /* 0x000000685800720c */ /* 0x080fe40003f86270 */
[-C--:B------:R-:W-:Y:S02]  /*4a80*/  ISETP.GE.AND P3, PT, R17, R85.reuse, PT ;  /* 0x000000551100720c */ /* 0x080fe40003f66270 */
[----:B------:R-:W-:Y:S02]  /*4a90*/  FSEL R17, R15, -INF , !P5 ;  /* 0xff8000000f117808 */ /* 0x000fe40006800000 */
[----:B------:R-:W-:Y:S01]  /*4aa0*/  FSEL R118, R4, -INF , !P6 ;  /* 0xff80000004767808 */ /* 0x000fe20007000000 */
[----:B------:R-:W-:Y:S01]  /*4ab0*/  VIADD R4, R94, 0xffffffa8 ;  /* 0xffffffa85e047836 */ /* 0x000fe20000000000 */
[----:B------:R-:W-:Y:S02]  /*4ac0*/  ISETP.GE.AND P5, PT, R13, R104, PT ;  /* 0x000000680d00720c */ /* 0x000fe40003fa6270 */
[----:B------:R-:W-:Y:S01]  /*4ad0*/  FSEL R106, R8, -INF , !P4 ;  /* 0xff800000086a7808 */ /* 0x000fe20006000000 */
[----:B------:R-:W-:Y:S01]  /*4ae0*/  VIADD R8, R94, 0xffffffa0 ;  /* 0xffffffa05e087836 */ /* 0x000fe20000000000 */
[----:B------:R-:W-:Y:S01]  /*4af0*/  ISETP.GE.AND P2, PT, R88, R85, PT ;  /* 0x000000555800720c */ /* 0x000fe20003f46270 */
[----:B------:R-:W-:Y:S01]  /*4b00*/  VIADD R88, R0, 0xfffffffe ;  /* 0xfffffffe00587836 */ /* 0x000fe20000000000 */
[----:B------:R-:W-:-:S02]  /*4b10*/  FSEL R143, R6, -INF , !P3 ;  /* 0xff800000068f7808 */ /* 0x000fc40005800000 */
[----:B------:R-:W-:Y:S02]  /*4b20*/  FSEL R108, R5, -INF , !P5 ;  /* 0xff800000056c7808 */ /* 0x000fe40006800000 */
[----:B------:R-:W-:Y:S02]  /*4b30*/  FSEL R135, R10, -INF , !P2 ;  /* 0xff8000000a877808 */ /* 0x000fe40005000000 */
[----:B------:R-:W-:Y:S02]  /*4b40*/  FSEL R116, R9, -INF , !P1 ;  /* 0xff80000009747808 */ /* 0x000fe40004800000 */
[C---:B------:R-:W-:Y:S02]  /*4b50*/  ISETP.GE.AND P3, PT, R4.reuse, R104, PT ;  /* 0x000000680400720c */ /* 0x040fe40003f66270 */
[-C--:B------:R-:W-:Y:S01]  /*4b60*/  ISETP.GE.AND P5, PT, R4, R85.reuse, PT ;  /* 0x000000550400720c */ /* 0x080fe20003fa6270 */
[----:B------:R-:W-:Y:S01]  /*4b70*/  VIADD R4, R94, 0xffffffa9 ;  /* 0xffffffa95e047836 */ /* 0x000fe20000000000 */
[----:B------:R-:W-:-:S02]  /*4b80*/  ISETP.GE.AND P4, PT, R13, R85, PT ;  /* 0x000000550d00720c */ /* 0x000fc40003f86270 */
[CC--:B------:R-:W-:Y:S02]  /*4b90*/  ISETP.GE.AND P2, PT, R8.reuse, R104.reuse, PT ;  /* 0x000000680800720c */ /* 0x0c0fe40003f46270 */
[----:B------:R-:W-:Y:S01]  /*4ba0*/  ISETP.GE.AND P1, PT, R8, R85, PT ;  /* 0x000000550800720c */ /* 0x000fe20003f26270 */
[----:B------:R-:W-:Y:S01]  /*4bb0*/  VIADD R8, R94, 0xffffffa1 ;  /* 0xffffffa15e087836 */ /* 0x000fe20000000000 */
[----:B------:R-:W-:Y:S02]  /*4bc0*/  FSEL R145, R7, -INF , !P4 ;  /* 0xff80000007917808 */ /* 0x000fe40006000000 */
[----:B------:R-:W-:Y:S02]  /*4bd0*/  FSEL R110, R32, -INF , !P2 ;  /* 0xff800000206e7808 */ /* 0x000fe40005000000 */
[----:B------:R-:W-:Y:S02]  /*4be0*/  FSEL R119, R11, -INF , !P0 ;  /* 0xff8000000b777808 */ /* 0x000fe40004000000 */
[----:B------:R-:W-:-:S02]  /*4bf0*/  ISETP.GE.AND P4, PT, R4, R104, PT ;  /* 0x000000680400720c */ /* 0x000fc40003f86270 */
[-C--:B------:R-:W-:Y:S01]  /*4c00*/  ISETP.GE.AND P2, PT, R4, R85.reuse, PT ;  /* 0x000000550400720c */ /* 0x080fe20003f46270 */
[----:B------:R-:W-:Y:S01]  /*4c10*/  VIADD R4, R94, 0xffffffb0 ;  /* 0xffffffb05e047836 */ /* 0x000fe20000000000 */
[-C--:B------:R-:W-:Y:S02]  /*4c20*/  ISETP.GE.AND P0, PT, R8, R104.reuse, PT ;  /* 0x000000680800720c */ /* 0x080fe40003f06270 */
[----:B------:R-:W-:Y:S02]  /*4c30*/  FSEL R111, R34, -INF , !P1 ;  /* 0xff800000226f7808 */ /* 0x000fe40004800000 */
[----:B------:R-:W-:Y:S02]  /*4c40*/  FSEL R112, R33, -INF , !P0 ;  /* 0xff80000021707808 */ /* 0x000fe40004000000 */
[CC--:B------:R-:W-:Y:S02]  /*4c50*/  ISETP.GE.AND P0, PT, R4.reuse, R85.reuse, PT ;  /* 0x000000550400720c */ /* 0x0c0fe40003f06270 */
[----:B------:R-:W-:Y:S01]  /*4c60*/  ISETP.GE.AND P1, PT, R4, R104, PT ;  /* 0x000000680400720c */ /* 0x000fe20003f26270 */
[----:B------:R-:W-:Y:S01]  /*4c70*/  VIADD R4, R94, 0xffffffb1 ;  /* 0xffffffb15e047836 */ /* 0x000fe20000000000 */
[----:B------:R-:W-:-:S02]  /*4c80*/  ISETP.GE.AND P6, PT, R8, R85, PT ;  /* 0x000000550800720c */ /* 0x000fc40003fc6270 */
[----:B------:R-:W-:Y:S02]  /*4c90*/  FSEL R99, R26, -INF , !P0 ;  /* 0xff8000001a637808 */ /* 0x000fe40004000000 */
        /* <DEDUP_REMOVED lines=84> */
.L_x_4852:
[----:B------:R-:W-:Y:S01]  /*51e0*/  UMOV UR4, URZ ;  /* 0x000000ff00047c82 */ /* 0x000fe20008000000 */
[----:B------:R-:W-:Y:S01]  /*51f0*/  IMAD.SHL.U32 R4, R86, 0x40, RZ ;  /* 0x0000004056047824 */ /* 0x000fe200078e00ff */
[----:B------:R-:W-:-:S05]  /*5200*/  IADD3 R5, P1, PT, RZ, -UR4, RZ ;  /* 0x80000004ff057c10 */ /* 0x000fca000ff3e0ff */
[----:B------:R-:W-:-:S05]  /*5210*/  IMAD.X R4, RZ, RZ, ~R4, P1 ;  /* 0x000000ffff047224 */ /* 0x000fca00008e0e04 */
[----:B------:R-:W-:-:S04]  /*5220*/  SHF.R.S64 R6, R5, 0x1f, R4 ;  /* 0x0000001f05067819 */ /* 0x000fc80000001004 */
[----:B------:R-:W-:-:S04]  /*5230*/  IADD3 R127, P1, PT, R6, R127, RZ ;  /* 0x0000007f067f7210 */ /* 0x000fc80007f3e0ff */
[----:B------:R-:W-:-:S09]  /*5240*/  LEA.HI.X.SX32 R126, R4, R126, 0x1, P1 ;  /* 0x0000007e047e7211 */ /* 0x000fd200008f0eff */
.L_x_4853:
        /* <DEDUP_REMOVED lines=14> */
.L_x_4851:
        /* <DEDUP_REMOVED lines=29> */
[C---:B------:R-:W-:Y:S01]  /*5500*/  FMUL.FTZ R87, R89.reuse, UR4 ;  /* 0x0000000459577c20 */ /* 0x040fe20008410000 */
[----:B------:R-:W-:Y:S02]  /*5510*/  FSEL R100, R100, RZ, P1 ;  /* 0x000000ff64647208 */ /* 0x000fe40000800000 */
[----:B------:R-:W-:Y:S02]  /*5520*/  FSEL R85, R89, RZ, P2 ;  /* 0x000000ff59557208 */ /* 0x000fe40001000000 */
[----:B------:R-:W-:Y:S01]  /*5530*/  FSEL R87, R87, RZ, P2 ;  /* 0x000000ff57577208 */ /* 0x000fe20001000000 */
[----:B------:R-:W-:Y:S01]  /*5540*/  FFMA.FTZ R93, R121, UR4, -R100 ;  /* 0x00000004795d7c23 */ /* 0x000fe20008010864 */
[----:B------:R-:W-:Y:S01]  /*5550*/  LEA R121, R105, UR5, 0x1 ;  /* 0x0000000569797c11 */ /* 0x000fe2000f8e08ff */
[----:B------:R-:W-:Y:S01]  /*5560*/  FADD.FTZ R85, R84, -R85 ;  /* 0x8000005554557221 */ /* 0x000fe20000010000 */
[----:B------:R-:W-:Y:S01]  /*5570*/  FSEL R84, R2, RZ, P1 ;  /* 0x000000ff02547208 */ /* 0x000fe20000800000 */
[--C-:B------:R-:W-:Y:S01]  /*5580*/  FFMA.FTZ R96, R92, UR4, -R87.reuse ;  /* 0x000000045c607c23 */ /* 0x100fe20008010857 */
[----:B------:R-:W-:Y:S01]  /*5590*/  LOP3.LUT P1, RZ, R120, 0x4, RZ, 0xc0, !PT ;  /* 0x0000000478ff7812 */ /* 0x000fe2000782c0ff */
[----:B------:R-:W1:Y:S01]  /*55a0*/  LDSM.16.MT88.4 R28, [R121+0x7000] ;  /* 0x00700000791c783b */ /* 0x000e620000004200 */
[----:B------:R-:W-:Y:S01]  /*55b0*/  FMUL.FTZ R85, R85, UR4 ;  /* 0x0000000455557c20 */ /* 0x000fe20008410000 */
        /* <DEDUP_REMOVED lines=8> */
[C---:B------:R-:W-:Y:S01]  /*5640*/  IADD3 R4, PT, PT, R121.reuse, 0x6000, RZ ;  /* 0x0000600079047810 */ /* 0x040fe20007ffe0ff */
[----:B------:R-:W2:Y:S01]  /*5650*/  MUFU.EX2 R85, R85 ;  /* 0x0000005500557308 */ /* 0x000ea20000000800 */
[----:B------:R-:W-:Y:S01]  /*5660*/  IADD3 R3, PT, PT, R121, 0x6020, RZ ;  /* 0x0000602079037810 */ /* 0x000fe20007ffe0ff */
[----:B------:R-:W3:Y:S01]  /*5670*/  LDSM.16.MT88.4 R12, [R121+0x6000] ;  /* 0x00600000790c783b */ /* 0x000ee20000004200 */
[----:B------:R-:W-:Y:S01]  /*5680*/  @P1 IADD3 R3, PT, PT, R4, -0x20, RZ ;  /* 0xffffffe004031810 */ /* 0x000fe20007ffe0ff */
[--C-:B------:R-:W-:Y:S01]  /*5690*/  FFMA.FTZ R109, R106, UR4, -R87.reuse ;  /* 0x000000046a6d7c23 */ /* 0x100fe20008010857 */
[--C-:B------:R-:W-:Y:S01]  /*56a0*/  FFMA.FTZ R106, R116, UR4, -R87.reuse ;  /* 0x00000004746a7c23 */ /* 0x100fe20008010857 */
[--C-:B------:R-:W-:Y:S01]  /*56b0*/  FFMA.FTZ R116, R135, UR4, -R100.reuse ;  /* 0x0000000487747c23 */ /* 0x100fe20008010864 */
[--C-:B------:R-:W-:Y:S01]  /*56c0*/  FFMA.FTZ R105, R118, UR4, -R87.reuse ;  /* 0x0000000476697c23 */ /* 0x100fe20008010857 */
[----:B------:R-:W4:Y:S01]  /*56d0*/  MUFU.EX2 R84, R84 ;  /* 0x0000005400547308 */ /* 0x000f220000000800 */
[----:B------:R-:W5:Y:S01]  /*56e0*/  LDSM.16.MT88.4 R20, [R3] ;  /* 0x000000000314783b */ /* 0x000f620000004200 */
        /* <DEDUP_REMOVED lines=15> */
[-C--:B----4-:R-:W-:Y:S01]  /*57e0*/  FMUL.FTZ R10, R38, R84.reuse ;  /* 0x00000054260a7220 */ /* 0x090fe20000410000 */
[-C--:B------:R-:W-:Y:S01]  /*57f0*/  FMUL.FTZ R11, R39, R84.reuse ;  /* 0x00000054270b7220 */ /* 0x080fe20000410000 */
[-C--:B------:R-:W-:Y:S01]  /*5800*/  FMUL.FTZ R18, R46, R84.reuse ;  /* 0x000000542e127220 */ /* 0x080fe20000410000 */
[-C--:B------:R-:W-:Y:S01]  /*5810*/  FMUL.FTZ R19, R47, R84.reuse ;  /* 0x000000542f137220 */ /* 0x080fe20000410000 */
[-C--:B------:R-:W-:Y:S01]  /*5820*/  FMUL.FTZ R26, R54, R84.reuse ;  /* 0x00000054361a7220 */ /* 0x080fe20000410000 */
[-C--:B------:R-:W-:Y:S01]  /*5830*/  FMUL.FTZ R27, R55, R84.reuse ;  /* 0x00000054371b7220 */ /* 0x080fe20000410000 */
[----:B------:R-:W4:Y:S01]  /*5840*/  LDSM.16.MT88.4 R36, [R3+0x1000] ;  /* 0x001000000324783b */ /* 0x000f220000004200 */
[----:B------:R-:W-:Y:S01]  /*5850*/  MUFU.EX2 R92, R92 ;  /* 0x0000005c005c7308 */ /* 0x000fe20000000800 */
[-C--:B------:R-:W-:Y:S01]  /*5860*/  FMUL.FTZ R57, R57, R85.reuse ;  /* 0x0000005539397220 */ /* 0x080fe20000410000 */
[-C--:B------:R-:W-:Y:S01]  /*5870*/  FMUL.FTZ R58, R58, R84.reuse ;  /* 0x000000543a3a7220 */ /* 0x080fe20000410000 */
[----:B------:R-:W4:Y:S01]  /*5880*/  LDSM.16.MT88.4 R44, [R121+0x8000] ;  /* 0x00800000792c783b */ /* 0x000f220000004200 */
[----:B------:R-:W-:Y:S01]  /*5890*/  FMUL.FTZ R59, R59, R84 ;  /* 0x000000543b3b7220 */ /* 0x000fe20000410000 */
[-C--:B------:R-:W-:Y:S01]  /*58a0*/  FMUL.FTZ R32, R60, R85.reuse ;  /* 0x000000553c207220 */ /* 0x080fe20000410000 */
[-C--:B------:R-:W-:Y:S01]  /*58b0*/  FMUL.FTZ R33, R61, R85.reuse ;  /* 0x000000553d217220 */ /* 0x080fe20000410000 */
[----:B------:R-:W4:Y:S01]  /*58c0*/  LDSM.16.MT88.4 R52, [R3+0x2000] ;  /* 0x002000000334783b */ /* 0x000f220000004200 */
[----:B------:R-:W1:Y:S01]  /*58d0*/  MUFU.EX2 R91, R91 ;  /* 0x0000005b005b7308 */ /* 0x000e620000000800 */
[----:B--2---:R-:W-:Y:S01]  /*58e0*/  F2FP.F16.F32.PACK_AB R4, R95, R96 ;  /* 0x000000605f04723e */ /* 0x004fe200000000ff */
[-C--:B------:R-:W-:Y:S01]  /*58f0*/  FMUL.FTZ R34, R62, R84.reuse ;  /* 0x000000543e227220 */ /* 0x080fe20000410000 */
[-C--:B------:R-:W-:Y:S01]  /*5900*/  FMUL.FTZ R35, R63, R84.reuse ;  /* 0x000000543f237220 */ /* 0x080fe20000410000 */
[-C--:B------:R-:W-:Y:S01]  /*5910*/  FMUL.FTZ R40, R40, R85.reuse ;  /* 0x0000005528287220 */ /* 0x080fe20000410000 */
[----:B------:R-:W2:Y:S01]  /*5920*/  LDSM.16.MT88.4 R60, [R121+0x6400] ;  /* 0x00640000793c783b */ /* 0x000ea20000004200 */
        /* <DEDUP_REMOVED lines=10> */
[----:B------:R-:W3:Y:S01]  /*59d0*/  MUFU.EX2 R90, R90 ;  /* 0x0000005a005a7308 */ /* 0x000ee20000000800 */
        /* <DEDUP_REMOVED lines=11> */
[----:B------:R-:W-:Y:S01]  /*5a90*/  FMUL.FTZ R83, R83, R84 ;  /* 0x0000005453537220 */ /* 0x000fe20000410000 */
        /* <DEDUP_REMOVED lines=17> */
[----:B------:R-:W-:Y:S01]  /*5bb0*/  FFMA.FTZ R96, R141, R85, R96 ;  /* 0x000000558d607223 */ /* 0x000fe20000010060 */
[----:B------:R-:W-:Y:S01]  /*5bc0*/  FFMA.FTZ R137, R137, R84, R86 ;  /* 0x0000005489897223 */ /* 0x000fe20000010056 */
[----:B------:R-:W3:Y:S01]  /*5bd0*/  MUFU.EX2 R106, R106 ;  /* 0x0000006a006a7308 */ /* 0x000ee20000000800 */
[----:B-1----:R-:W-:Y:S01]  /*5be0*/  F2FP.F16.F32.PACK_AB R7, R94, R93 ;  /* 0x0000005d5e07723e */ /* 0x002fe200000000ff */
        /* <DEDUP_REMOVED lines=9> */
[----:B------:R-:W1:Y:S01]  /*5c80*/  LDSM.16.MT88.4 R56, [R3+0x400] ;  /* 0x000400000338783b */ /* 0x000e620000004200 */
[----:B------:R-:W-:Y:S06]  /*5c90*/  MUFU.EX2 R108, R108 ;  /* 0x0000006c006c7308 */ /* 0x000fec0000000800 */
[C---:B------:R-:W-:Y:S02]  /*5ca0*/  HMMA.16816.F32 R8, R4.reuse, R12, R8 ;  /* 0x0000000c0408723c */ /* 0x040fe40000001808 */
[----:B------:R-:W-:Y:S06]  /*5cb0*/  MUFU.EX2 R116, R116 ;  /* 0x0000007400747308 */ /* 0x000fec0000000800 */
[C---:B-----5:R-:W-:Y:S02]  /*5cc0*/  HMMA.16816.F32 R16, R4.reuse, R20, R16 ;  /* 0x000000140410723c */ /* 0x060fe40000001810 */
[----:B------:R-:W5:Y:S06]  /*5cd0*/  MUFU.EX2 R135, R135 ;  /* 0x0000008700877308 */ /* 0x000f6c0000000800 */
[----:B------:R-:W-:Y:S01]  /*5ce0*/  HMMA.16816.F32 R12, R4, R14, R40 ;  /* 0x0000000e040c723c */ /* 0x000fe20000001828 */
[-C--:B------:R-:W-:Y:S01]  /*5cf0*/  FMUL.FTZ R40, R68, R85.reuse ;  /* 0x0000005544287220 */ /* 0x080fe20000410000 */
[----:B------:R-:W-:Y:S01]  /*5d00*/  MUFU.EX2 R119, R119 ;  /* 0x0000007700777308 */ /* 0x000fe20000000800 */
[----:B------:R-:W-:Y:S01]  /*5d10*/  FMUL.FTZ R41, R69, R85 ;  /* 0x0000005545297220 */ /* 0x000fe20000410000 */
[-C--:B------:R-:W-:Y:S01]  /*5d20*/  FMUL.FTZ R42, R70, R84.reuse ;  /* 0x00000054462a7220 */ /* 0x080fe20000410000 */
[----:B------:R-:W-:-:S03]  /*5d30*/  FMUL.FTZ R43, R71, R84 ;  /* 0x00000054472b7220 */ /* 0x000fc60000410000 */
[C---:B------:R-:W-:Y:S01]  /*5d40*/  HMMA.16816.F32 R20, R4.reuse, R22, R48 ;  /* 0x000000160414723c */ /* 0x040fe20000001830 */
[-C--:B------:R-:W-:Y:S01]  /*5d50*/  FMUL.FTZ R48, R76, R85.reuse ;  /* 0x000000554c307220 */ /* 0x080fe20000410000 */
[----:B------:R-:W2:Y:S01]  /*5d60*/  MUFU.EX2 R118, R118 ;  /* 0x0000007600767308 */ /* 0x000ea20000000800 */
[----:B------:R-:W-:Y:S01]  /*5d70*/  FMUL.FTZ R49, R77, R85 ;  /* 0x000000554d317220 */ /* 0x000fe20000410000 */
[-C--:B------:R-:W-:Y:S01]  /*5d80*/  FMUL.FTZ R50, R78, R84.reuse ;  /* 0x000000544e327220 */ /* 0x080fe20000410000 */
[----:B------:R-:W-:Y:S02]  /*5d90*/  FMUL.FTZ R51, R79, R84 ;  /* 0x000000544f337220 */ /* 0x000fe40000410000 */
[----:B------:R-:W-:Y:S01]  /*5da0*/  LDSM.16.MT88.4 R84, [R3+0x1c00] ;  /* 0x001c00000354783b */ /* 0x000fe20000004200 */
[C---:B----4-:R-:W-:Y:S02]  /*5db0*/  HMMA.16816.F32 R32, R4.reuse, R36, R32 ;  /* 0x000000240420723c */ /* 0x050fe40000001820 */
[----:B------:R-:W-:Y:S06]  /*5dc0*/  MUFU.EX2 R145, R145 ;  /* 0x0000009100917308 */ /* 0x000fec0000000800 */
[C---:B------:R-:W-:Y:S02]  /*5dd0*/  HMMA.16816.F32 R40, R4.reuse, R44, R40 ;  /* 0x0000002c0428723c */ /* 0x040fe40000001828 */
[----:B------:R-:W-:Y:S06]  /*5de0*/  MUFU.EX2 R112, R112 ;  /* 0x0000007000707308 */ /* 0x000fec0000000800 */
[C---:B------:R-:W-:Y:S01]  /*5df0*/  HMMA.16816.F32 R36, R4.reuse, R38, R64 ;  /* 0x000000260424723c */ /* 0x040fe20000001840 */
[----:B------:R-:W-:Y:S01]  /*5e00*/  LDSM.16.MT88.4 R64, [R121+0x6800] ;  /* 0x006800007940783b */ /* 0x000fe20000004200 */
[----:B------:R-:W-:Y:S06]  /*5e10*/  MUFU.EX2 R143, R143 ;  /* 0x0000008f008f7308 */ /* 0x000fec0000000800 */
[C---:B------:R-:W-:Y:S01]  /*5e20*/  HMMA.16816.F32 R44, R4.reuse, R46, R72 ;  /* 0x0000002e042c723c */ /* 0x040fe20000001848 */
[----:B------:R-:W-:Y:S01]  /*5e30*/  LDSM.16.MT88.4 R72, [R121+0x8800] ;  /* 0x008800007948783b */ /* 0x000fe20000004200 */
[----:B------:R-:W-:Y:S06]  /*5e40*/  MUFU.EX2 R110, R110 ;  /* 0x0000006e006e7308 */ /* 0x000fec0000000800 */
[----:B------:R-:W-:Y:S01]  /*5e50*/  HMMA.16816.F32 R48, R4, R52, R48 ;  /* 0x000000340430723c */ /* 0x000fe20000001830 */
[----:B---3--:R-:W-:Y:S01]  /*5e60*/  F2FP.F16.F32.PACK_AB R52, R106, R109 ;  /* 0x0000006d6a34723e */ /* 0x008fe200000000ff */
[----:B------:R-:W-:Y:S01]  /*5e70*/  MUFU.EX2 R111, R111 ;  /* 0x0000006f006f7308 */ /* 0x000fe20000000800 */
[----:B-----5:R-:W-:Y:S01]  /*5e80*/  F2FP.F16.F32.PACK_AB R53, R135, R116 ;  /* 0x000000748735723e */ /* 0x020fe200000000ff */
[----:B------:R-:W-:Y:S01]  /*5e90*/  FADD.FTZ R109, R109, R92 ;  /* 0x0000005c6d6d7221 */ /* 0x000fe20000010000 */
[----:B------:R-:W-:-:S03]  /*5ea0*/  FADD.FTZ R116, R116, R93 ;  /* 0x0000005d74747221 */ /* 0x000fc60000010000 */
[----:B------:R-:W-:Y:S01]  /*5eb0*/  HMMA.16816.F32 R4, R4, R54, R80 ;  /* 0x000000360404723c */ /* 0x000fe20000001850 */
[----:B------:R-:W-:Y:S01]  /*5ec0*/  F2FP.F16.F32.PACK_AB R54, R108, R105 ;  /* 0x000000696c36723e */ /* 0x000fe200000000ff */
[----:B------:R-:W-:Y:S01]  /*5ed0*/  MUFU.EX2 R114, R114 ;  /* 0x0000007200727308 */ /* 0x000fe20000000800 */
[----:B--2---:R-:W-:Y:S01]  /*5ee0*/  F2FP.F16.F32.PACK_AB R55, R118, R119 ;  /* 0x000000777637723e */ /* 0x004fe200000000ff */
        /* <DEDUP_REMOVED lines=10> */
[----:B------:R-:W-:Y:S06]  /*5f90*/  MUFU.EX2 R113, R113 ;  /* 0x0000007100717308 */ /* 0x000fec0000000800 */
[C---:B-1----:R-:W-:Y:S02]  /*5fa0*/  HMMA.16816.F32 R16, R52.reuse, R56, R16 ;  /* 0x000000383410723c */ /* 0x042fe40000001810 */
[----:B------:R-:W-:Y:S06]  /*5fb0*/  MUFU.EX2 R104, R104 ;  /* 0x0000006800687308 */ /* 0x000fec0000000800 */
[C---:B------:R-:W-:Y:S01]  /*5fc0*/  HMMA.16816.F32 R20, R52.reuse, R58, R20 ;  /* 0x0000003a3414723c */ /* 0x040fe20000001814 */
[----:B------:R-:W1:Y:S01]  /*5fd0*/  LDSM.16.MT88.4 R56, [R3+0x1400] ;  /* 0x001400000338783b */ /* 0x000e620000004200 */
[----:B------:R-:W3:Y:S08]  /*5fe0*/  MUFU.EX2 R107, R107 ;  /* 0x0000006b006b7308 */ /* 0x000ef00000000800 */
[----:B------:R-:W-:Y:S08]  /*5ff0*/  MUFU.EX2 R103, R103 ;  /* 0x0000006700677308 */ /* 0x000ff00000000800 */
[----:B------:R-:W4:Y:S01]  /*6000*/  MUFU.EX2 R102, R102 ;  /* 0x0000006600667308 */ /* 0x000f220000000800 */
[----:B---3--:R-:W-:Y:S01]  /*6010*/  F2FP.F16.F32.PACK_AB R80, R107, R104 ;  /* 0x000000686b50723e */ /* 0x008fe200000000ff */
[C---:B--2---:R-:W-:Y:S06]  /*6020*/  HMMA.16816.F32 R24, R52.reuse, R60, R24 ;  /* 0x0000003c3418723c */ /* 0x044fec0000001818 */
[----:B------:R-:W-:Y:S02]  /*6030*/  MUFU.EX2 R134, R134 ;  /* 0x0000008600867308 */ /* 0x000fe40000000800 */
[C---:B------:R-:W-:Y:S01]  /*6040*/  HMMA.16816.F32 R28, R52.reuse, R62, R28 ;  /* 0x0000003e341c723c */ /* 0x040fe2000000181c */
[----:B------:R-:W2:Y:S05]  /*6050*/  LDSM.16.MT88.4 R60, [R121+0x8400] ;  /* 0x00840000793c783b */ /* 0x000eaa0000004200 */
[----:B------:R-:W3:Y:S01]  /*6060*/  MUFU.EX2 R99, R99 ;  /* 0x0000006300637308 */ /* 0x000ee20000000800 */
[----:B----4-:R-:W-:Y:S01]  /*6070*/  F2FP.F16.F32.PACK_AB R82, R102, R103 ;  /* 0x000000676652723e */ /* 0x010fe200000000ff */
[C---:B-1----:R-:W-:Y:S06]  /*6080*/  HMMA.16816.F32 R32, R52.reuse, R56, R32 ;  /* 0x000000383420723c */ /* 0x042fec0000001820 */
[----:B------:R-:W-:Y:S02]  /*6090*/  MUFU.EX2 R98, R98 ;  /* 0x0000006200627308 */ /* 0x000fe40000000800 */
[----:B------:R-:W-:Y:S01]  /*60a0*/  HMMA.16816.F32 R36, R52, R58, R36 ;  /* 0x0000003a3424723c */ /* 0x000fe20000001824 */
[----:B------:R-:W1:Y:S05]  /*60b0*/  LDSM.16.MT88.4 R56, [R3+0x2400] ;  /* 0x002400000338783b */ /* 0x000e6a0000004200 */
[----:B------:R-:W4:Y:S01]  /*60c0*/  MUFU.EX2 R97, R97 ;  /* 0x0000006100617308 */ /* 0x000f220000000800 */
[----:B---3--:R-:W-:-:S02]  /*60d0*/  F2FP.F16.F32.PACK_AB R81, R99, R134 ;  /* 0x000000866351723e */ /* 0x008fc400000000ff */
[----:B----4-:R-:W-:Y:S01]  /*60e0*/  F2FP.F16.F32.PACK_AB R83, R97, R98 ;  /* 0x000000626153723e */ /* 0x010fe200000000ff */
        /* <DEDUP_REMOVED lines=30> */
[----:B------:R-:W-:Y:S02]  /*62d0*/  FADD.FTZ R137, R97, R98 ;  /* 0x0000006261897221 */ /* 0x000fe40000010000 */
[C---:B--2---:R-:W-:Y:S08]  /*62e0*/  HMMA.16816.F32 R16, R52.reuse, R60, R16 ;  /* 0x0000003c3410723c */ /* 0x044ff00000001810 */
[C---:B-1----:R-:W-:Y:S08]  /*62f0*/  HMMA.16816.F32 R24, R52.reuse, R56, R24 ;  /* 0x000000383418723c */ /* 0x042ff00000001818 */
[C---:B------:R-:W-:Y:S01]  /*6300*/  HMMA.16816.F32 R28, R52.reuse, R58, R28 ;  /* 0x0000003a341c723c */ /* 0x040fe2000000181c */
[----:B------:R-:W-:Y:S07]  /*6310*/  LDSM.16.MT88.4 R56, [R121+0x7c00] ;  /* 0x007c00007938783b */ /* 0x000fee0000004200 */
[C---:B------:R-:W-:Y:S08]  /*6320*/  HMMA.16816.F32 R20, R52.reuse, R62, R20 ;  /* 0x0000003e3414723c */ /* 0x040ff00000001814 */
[C---:B---3--:R-:W-:Y:S08]  /*6330*/  HMMA.16816.F32 R32, R52.reuse, R64, R32 ;  /* 0x000000403420723c */ /* 0x048ff00000001820 */
[C---:B------:R-:W-:Y:S01]  /*6340*/  HMMA.16816.F32 R64, R52.reuse, R66, R36 ;  /* 0x000000423440723c */ /* 0x040fe20000001824 */
[----:B------:R-:W1:Y:S07]  /*6350*/  LDSM.16.MT88.4 R36, [R3+0x2800] ;  /* 0x002800000324783b */ /* 0x000e6e0000004200 */
[----:B------:R-:W-:Y:S08]  /*6360*/  HMMA.16816.F32 R72, R52, R74, R44 ;  /* 0x0000004a3448723c */ /* 0x000ff0000000182c */
[----:B------:R-:W-:Y:S01]  /*6370*/  HMMA.16816.F32 R60, R80, R84, R32 ;  /* 0x00000054503c723c */ /* 0x000fe20000001820 */
[----:B------:R-:W-:-:S02]  /*6380*/  MOV R84, R89 ;  /* 0x0000005900547202 */ /* 0x000fc40000000f00 */
[----:B------:R-:W-:-:S05]  /*6390*/  @P0 MOV R84, R89 ;  /* 0x0000005900540202 */ /* 0x000fca0000000f00 */
[----:B------:R-:W-:Y:S08]  /*63a0*/  HMMA.16816.F32 R64, R80, R86, R64 ;  /* 0x000000565040723c */ /* 0x000ff00000001840 */
[C---:B-1----:R-:W-:Y:S01]  /*63b0*/  HMMA.16816.F32 R76, R52.reuse, R36, R48 ;  /* 0x00000024344c723c */ /* 0x042fe20000001830 */
[----:B------:R-:W1:Y:S07]  /*63c0*/  LDSM.16.MT88.4 R48, [R3+0xc00] ;  /* 0x000c00000330783b */ /* 0x000e6e0000004200 */
[----:B------:R-:W-:Y:S08]  /*63d0*/  HMMA.16816.F32 R4, R52, R38, R4 ;  /* 0x000000263404723c */ /* 0x000ff00000001804 */
[C---:B------:R-:W-:Y:S01]  /*63e0*/  HMMA.16816.F32 R36, R80.reuse, R40, R8 ;  /* 0x000000285024723c */ /* 0x040fe20000001808 */
[----:B------:R2:W3:Y:S07]  /*63f0*/  LDSM.16.MT88.4 R8, [R3+0x2c00] ;  /* 0x002c00000308783b */ /* 0x0004ee0000004200 */
[C---:B------:R-:W-:Y:S01]  /*6400*/  HMMA.16816.F32 R40, R80.reuse, R42, R12 ;  /* 0x0000002a5028723c */ /* 0x040fe2000000180c */
[----:B------:R-:W4:Y:S07]  /*6410*/  LDSM.16.MT88.4 R12, [R121+0x8c00] ;  /* 0x008c0000790c783b */ /* 0x000f2e0000004200 */
[C---:B------:R-:W-:Y:S08]  /*6420*/  HMMA.16816.F32 R52, R80.reuse, R56, R24 ;  /* 0x000000385034723c */ /* 0x040ff00000001818 */
[----:B------:R-:W-:Y:S01]  /*6430*/  HMMA.16816.F32 R56, R80, R58, R28 ;  /* 0x0000003a5038723c */ /* 0x000fe2000000181c */
[----:B--2---:R-:W-:-:S02]  /*6440*/  MOV R3, R2 ;  /* 0x0000000200037202 */ /* 0x004fc40000000f00 */
[----:B------:R-:W-:-:S05]  /*6450*/  @P0 MOV R3, R2 ;  /* 0x0000000200030202 */ /* 0x000fca0000000f00 */
[C---:B-1----:R-:W-:Y:S08]  /*6460*/  HMMA.16816.F32 R44, R80.reuse, R48, R16 ;  /* 0x00000030502c723c */ /* 0x042ff00000001810 */
[----:B------:R-:W-:Y:S01]  /*6470*/  HMMA.16816.F32 R48, R80, R50, R20 ;  /* 0x000000325030723c */ /* 0x000fe20000001814 */
[----:B------:R-:W-:-:S07]  /*6480*/  MOV R20, R88 ;  /* 0x0000005800147202 */ /* 0x000fce0000000f00 */
[C---:B---3--:R-:W-:Y:S08]  /*6490*/  HMMA.16816.F32 R76, R80.reuse, R8, R76 ;  /* 0x00000008504c723c */ /* 0x048ff0000000184c */
[C---:B----4-:R-:W-:Y:S08]  /*64a0*/  HMMA.16816.F32 R68, R80.reuse, R12, R68 ;  /* 0x0000000c5044723c */ /* 0x050ff00000001844 */
[C---:B------:R-:W-:Y:S08]  /*64b0*/  HMMA.16816.F32 R72, R80.reuse, R14, R72 ;  /* 0x0000000e5048723c */ /* 0x040ff00000001848 */
[----:B------:R-:W-:Y:S01]  /*64c0*/  HMMA.16816.F32 R80, R80, R10, R4 ;  /* 0x0000000a5050723c */ /* 0x000fe20000001804 */
[----:B------:R-:W-:-:S04]  /*64d0*/  NOP ;  /* 0x0000000000007918 */ /* 0x000fc80000000000 */
[----:B------:R-:W-:-:S15]  /*64e0*/  @P0 BRA `(.L_x_4854) ;  /* 0x0000000000040947 */ /* 0x000fde0003800000 */
.L_x_4848:
[----:B------:R-:W-:-:S07]  /*64f0*/  IADD3 R136, PT, PT, R20, -0x1, RZ ;  /* 0xffffffff14887810 */ /* 0x000fce0007ffe0ff */
.L_x_4854:
        /* <DEDUP_REMOVED lines=14> */
[----:B------:R-:W3:Y:S01]  /*65e0*/  LDCU.64 UR6, c[0x0][0x3a0] ;  /* 0x00007400ff0677ac */ /* 0x000ee20008000a00 */
[----:B------:R-:W4:Y:S01]  /*65f0*/  LDCU.64 UR8, c[0x0][0x3a8] ;  /* 0x00007500ff0877ac */ /* 0x000f220008000a00 */
[----:B-1----:R-:W-:-:S12]  /*6600*/  ULEA UR5, UR5, UR10, 0x18 ;  /* 0x0000000a05057291 */ /* 0x002fd8000f8ec0ff */
.L_x_4859:
        /* <DEDUP_REMOVED lines=13> */
[----:B------:R-:W-:Y:S01]  /*66e0*/  LOP3.LUT R142, R3, R130, RZ, 0x3c, !PT ;  /* 0x00000082038e7212 */ /* 0x000fe200078e3cff */
[----:B------:R-:W-:Y:S01]  /*66f0*/  IMAD.MOV.U32 R3, RZ, RZ, R128 ;  /* 0x000000ffff037224 */ /* 0x000fe200078e0080 */
[----:B------:R-:W-:Y:S02]  /*6700*/  LOP3.LUT R5, R131, 0x1f20, RZ, 0xc0, !PT ;  /* 0x00001f2083057812 */ /* 0x000fe400078ec0ff */
[----:B------:R-:W-:Y:S02]  /*6710*/  @!P1 IADD3 R128, P0, PT, R128, R7, RZ ;  /* 0x0000000780809210 */ /* 0x000fe40007f1e0ff */
[----:B------:R-:W-:Y:S02]  /*6720*/  LOP3.LUT R142, R5, R142, RZ, 0xfc, !PT ;  /* 0x0000008e058e7212 */ /* 0x000fe400078efcff */
        /* <DEDUP_REMOVED lines=63> */
.L_x_4856:
[----:B------:R-:W-:Y:S01]  /*6b20*/  LEA R87, R142, UR5, 0x1 ;  /* 0x000000058e577c11 */ /* 0x000fe2000f8e08ff */
[----:B------:R-:W-:Y:S01]  /*6b30*/  IMAD.MOV.U32 R84, RZ, RZ, 0x20 ;  /* 0x00000020ff547424 */ /* 0x000fe200078e00ff */
[----:B------:R-:W-:Y:S01]  /*6b40*/  LEA R144, P0, R86, R128, 0x6 ;  /* 0x0000008056907211 */ /* 0x000fe200078030ff */
[----:B------:R-:W-:Y:S02]  /*6b50*/  VIADD R136, R136, 0xffffffff ;  /* 0xffffffff88887836 */ /* 0x000fe40000000000 */
[----:B------:R-:W-:Y:S01]  /*6b60*/  @!PT LDS RZ, [RZ] ;  /* 0x00000000fffff984 */ /* 0x000fe20000000800 */
[----:B------:R-:W-:Y:S01]  /*6b70*/  @!PT LDS RZ, [RZ] ;  /* 0x00000000fffff984 */ /* 0x000fe20000000800 */
[----:B------:R-:W-:Y:S01]  /*6b80*/  @!PT LDS RZ, [RZ] ;  /* 0x00000000fffff984 */ /* 0x000fe20000000800 */
[----:B------:R1:W-:Y:S01]  /*6b90*/  LDGSTS.E.BYPASS.LTC128B.128 [R87+0x6000], desc[UR14][R128.64] ;  /* 0x0600000080577fae */ /* 0x0003e2000b981a0e */
[----:B------:R-:W-:Y:S02]  /*6ba0*/  LEA.HI.X R145, R86, R129, R140, 0x6, P0 ;  /* 0x0000008156917211 */ /* 0x000fe400000f348c */
[----:B------:R-:W-:Y:S01]  /*6bb0*/  LOP3.LUT P0, RZ, R120, 0x4, RZ, 0xc0, !PT ;  /* 0x0000000478ff7812 */ /* 0x000fe2000780c0ff */
[----:B------:R1:W-:Y:S01]  /*6bc0*/  LDGSTS.E.BYPASS.LTC128B.128 [R87+0x7000], desc[UR14][R128.64+0x40] ;  /* 0x0700004080577fae */ /* 0x0003e2000b981a0e */
[----:B------:R-:W-:Y:S02]  /*6bd0*/  ISETP.GT.AND P2, PT, R136, R125, PT ;  /* 0x0000007d8800720c */ /* 0x000fe40003f44270 */
        /* <DEDUP_REMOVED lines=166> */
.L_x_4858:
        /* <DEDUP_REMOVED lines=14> */
.L_x_4857:
        /* <DEDUP_REMOVED lines=28> */
[----:B------:R-:W-:Y:S01]  /*78e0*/  IADD3 R88, PT, PT, R121, 0x6020, RZ ;  /* 0x0000602079587810 */ /* 0x000fe20007ffe0ff */
[C---:B------:R-:W-:Y:S01]  /*78f0*/  FMUL.FTZ R105, R84.reuse, UR4 ;  /* 0x0000000454697c20 */ /* 0x040fe20008410000 */
[C---:B------:R-:W-:Y:S01]  /*7900*/  FSETP.NEU.FTZ.AND P2, PT, R84.reuse, -INF , PT ;  /* 0xff8000005400780b */ /* 0x040fe20003f5d000 */
[----:B------:R-:W-:Y:S01]  /*7910*/  FADD.FTZ R2, -R84, R85 ;  /* 0x0000005554027221 */ /* 0x000fe20000010100 */
[----:B------:R-:W-:Y:S01]  /*7920*/  @P0 IADD3 R88, PT, PT, R132, -0x20, RZ ;  /* 0xffffffe084580810 */ /* 0x000fe20007ffe0ff */
[----:B------:R-:W-:Y:S01]  /*7930*/  FMUL.FTZ R86, R0, UR4 ;  /* 0x0000000400567c20 */ /* 0x000fe20008410000 */
[----:B------:R-:W-:Y:S01]  /*7940*/  FSEL R105, R105, RZ, P2 ;  /* 0x000000ff69697208 */ /* 0x000fe20001000000 */
[----:B------:R-:W-:Y:S01]  /*7950*/  FMUL.FTZ R85, R2, UR4 ;  /* 0x0000000402557c20 */ /* 0x000fe20008410000 */
[----:B------:R-:W-:Y:S01]  /*7960*/  FSETP.NEU.FTZ.AND P2, PT, R3, -INF , PT ;  /* 0xff8000000300780b */ /* 0x000fe20003f5d000 */
[----:B------:R-:W1:Y:S01]  /*7970*/  LDSM.16.MT88.4 R100, [R88] ;  /* 0x000000005864783b */ /* 0x000e620000004200 */
[----:B------:R-:W2:Y:S01]  /*7980*/  MUFU.EX2 R0, R86 ;  /* 0x0000005600007308 */ /* 0x000ea20000000800 */
        /* <DEDUP_REMOVED lines=16> */
[C---:B--2---:R-:W-:Y:S01]  /*7a90*/  FMUL.FTZ R38, R0.reuse, R38 ;  /* 0x0000002600267220 */ /* 0x044fe20000410000 */
        /* <DEDUP_REMOVED lines=40> */
[----:B------:R-:W-:Y:S03]  /*7d20*/  FMUL.FTZ R71, R0, R71 ;  /* 0x0000004700477220 */ /* 0x000fe60000410000 */
[----:B------:R-:W3:Y:S01]  /*7d30*/  MUFU.EX2 R112, R112 ;  /* 0x0000007000707308 */ /* 0x000ee20000000800 */
[----:B--2---:R-:W-:Y:S01]  /*7d40*/  F2FP.F16.F32.PACK_AB R93, R90, R117 ;  /* 0x000000755a5d723e */ /* 0x004fe200000000ff */
        /* <DEDUP_REMOVED lines=13> */
[--C-:B------:R-:W-:Y:S03]  /*7e20*/  FFMA.FTZ R140, R16, UR4, -R105.reuse ;  /* 0x00000004108c7c23 */ /* 0x100fe60008010869 */
[----:B------:R-:W2:Y:S01]  /*7e30*/  MUFU.EX2 R114, R114 ;  /* 0x0000007200727308 */ /* 0x000ea20000000800 */
[----:B---3--:R-:W-:Y:S01]  /*7e40*/  F2FP.F16.F32.PACK_AB R94, R112, R91 ;  /* 0x0000005b705e723e */ /* 0x008fe200000000ff */
[----:B------:R-:W-:Y:S01]  /*7e50*/  FFMA.FTZ R145, R17, UR4, -R105 ;  /* 0x0000000411917c23 */ /* 0x000fe20008010869 */
        /* <DEDUP_REMOVED lines=10> */
[--C-:B------:R-:W-:Y:S01]  /*7f00*/  FFMA.FTZ R146, R20, UR4, -R105.reuse ;  /* 0x0000000414927c23 */ /* 0x100fe20008010869 */
[----:B------:R-:W-:Y:S01]  /*7f10*/  LDSM.16.MT88.4 R108, [R88+0x1c00] ;  /* 0x001c0000586c783b */ /* 0x000fe20000004200 */
        /* <DEDUP_REMOVED lines=11> */
[----:B------:R-:W-:Y:S01]  /*7fd0*/  FFMA.FTZ R117, R0, R137, R117 ;  /* 0x0000008900757223 */ /* 0x000fe20000010075 */
[----:B------:R-:W-:Y:S01]  /*7fe0*/  ISETP.GT.AND P0, PT, R136, R125, PT ;  /* 0x0000007d8800720c */ /* 0x000fe20003f04270 */
[----:B------:R-:W-:Y:S01]  /*7ff0*/  FADD.FTZ R160, R115, R160 ;  /* 0x000000a073a07221 */ /* 0x000fe20000010000 */
[C---:B------:R-:W-:Y:S01]  /*8000*/  HMMA.16816.F32 R40, R92.reuse, R98, R40 ;  /* 0x000000625c28723c */ /* 0x040fe20000001828 */
[----:B------:R-:W2:Y:S03]  /*8010*/  LDSM.16.MT88.4 R96, [R121+0x7000] ;  /* 0x007000007960783b */ /* 0x000ea60000004200 */
[----:B------:R4:W-:Y:S01]  /*8020*/  MUFU.EX2 R161, R105 ;  /* 0x0000006900a17308 */ /* 0x0009e20000000800 */
[----:B------:R-:W-:Y:S01]  /*8030*/  FADD.FTZ R90, R90, R117 ;  /* 0x000000755a5a7221 */ /* 0x000fe20000010000 */
[----:B------:R-:W-:Y:S01]  /*8040*/  FADD.FTZ R91, R91, R160 ;  /* 0x000000a05b5b7221 */ /* 0x000fe20000010000 */
[----:B------:R-:W-:Y:S02]  /*8050*/  MOV R0, R3 ;  /* 0x0000000300007202 */ /* 0x000fe40000000f00 */
[----:B------:R-:W-:Y:S01]  /*8060*/  FADD.FTZ R113, R113, R90 ;  /* 0x0000005a71717221 */ /* 0x000fe20000010000 */
[C---:B-1----:R-:W-:Y:S04]  /*8070*/  HMMA.16816.F32 R44, R92.reuse, R100, R44 ;  /* 0x000000645c2c723c */ /* 0x042fe8000000182c */
[----:B------:R-:W1:Y:S01]  /*8080*/  MUFU.EX2 R143, R143 ;  /* 0x0000008f008f7308 */ /* 0x000e620000000800 */
[----:B------:R-:W-:Y:S01]  /*8090*/  FADD.FTZ R91, R112, R91 ;  /* 0x0000005b705b7221 */ /* 0x000fe20000010000 */
[----:B------:R-:W-:Y:S01]  /*80a0*/  FADD.FTZ R113, R114, R113 ;  /* 0x0000007172717221 */ /* 0x000fe20000010000 */
[----:B------:R-:W-:Y:S01]  /*80b0*/  MOV R85, R84 ;  /* 0x0000005400557202 */ /* 0x000fe20000000f00 */
[C---:B------:R-:W-:Y:S01]  /*80c0*/  HMMA.16816.F32 R48, R92.reuse, R102, R48 ;  /* 0x000000665c30723c */ /* 0x040fe20000001830 */
[----:B------:R-:W5:Y:S05]  /*80d0*/  LDSM.16.MT88.4 R100, [R88+0x1000] ;  /* 0x001000005864783b */ /* 0x000f6a0000004200 */
[----:B------:R-:W-:Y:S03]  /*80e0*/  MUFU.EX2 R140, R140 ;  /* 0x0000008c008c7308 */ /* 0x000fe60000000800 */
[----:B----4-:R-:W-:Y:S07]  /*80f0*/  LDSM.16.MT88.4 R104, [R121+0x7c00] ;  /* 0x007c00007968783b */ /* 0x010fee0000004200 */
[----:B------:R-:W4:Y:S10]  /*8100*/  MUFU.EX2 R145, R145 ;  /* 0x0000009100917308 */ /* 0x000f340000000800 */
[----:B------:R-:W-:Y:S01]  /*8110*/  MUFU.EX2 R142, R142 ;  /* 0x0000008e008e7308 */ /* 0x000fe20000000800 */
[C---:B--2---:R-:W-:Y:S09]  /*8120*/  HMMA.16816.F32 R52, R92.reuse, R96, R52 ;  /* 0x000000605c34723c */ /* 0x044ff20000001834 */
[----:B------:R-:W2:Y:S01]  /*8130*/  MUFU.EX2 R147, R147 ;  /* 0x0000009300937308 */ /* 0x000ea20000000800 */
[C---:B------:R-:W-:Y:S01]  /*8140*/  HMMA.16816.F32 R56, R92.reuse, R98, R56 ;  /* 0x000000625c38723c */ /* 0x040fe20000001838 */
[----:B------:R-:W3:Y:S08]  /*8150*/  LDSM.16.MT88.4 R96, [R121+0x8000] ;  /* 0x008000007960783b */ /* 0x000ef00000004200 */
[----:B------:R-:W-:Y:S01]  /*8160*/  MUFU.EX2 R146, R146 ;  /* 0x0000009200927308 */ /* 0x000fe20000000800 */
[C---:B-----5:R-:W-:Y:S09]  /*8170*/  HMMA.16816.F32 R60, R92.reuse, R100, R60 ;  /* 0x000000645c3c723c */ /* 0x060ff2000000183c */
[----:B------:R-:W5:Y:S01]  /*8180*/  MUFU.EX2 R149, R149 ;  /* 0x0000009500957308 */ /* 0x000f620000000800 */
[C---:B------:R-:W-:Y:S01]  /*8190*/  HMMA.16816.F32 R64, R92.reuse, R102, R64 ;  /* 0x000000665c40723c */ /* 0x040fe20000001840 */
[----:B------:R-:W1:Y:S08]  /*81a0*/  LDSM.16.MT88.4 R100, [R88+0x2000] ;  /* 0x002000005864783b */ /* 0x000e700000004200 */
[----:B------:R-:W-:Y:S10]  /*81b0*/  MUFU.EX2 R151, R151 ;  /* 0x0000009700977308 */ /* 0x000ff40000000800 */
[----:B------:R-:W5:Y:S10]  /*81c0*/  MUFU.EX2 R144, R144 ;  /* 0x0000009000907308 */ /* 0x000f740000000800 */
        /* <DEDUP_REMOVED lines=9> */
[----:B------:R-:W3:Y:S08]  /*8260*/  LDSM.16.MT88.4 R100, [R88+0x400] ;  /* 0x000400005864783b */ /* 0x000ef00000004200 */
[----:B------:R-:W-:Y:S01]  /*8270*/  MUFU.EX2 R154, R154 ;  /* 0x0000009a009a7308 */ /* 0x000fe20000000800 */
[----:B------:R-:W-:Y:S01]  /*8280*/  F2FP.F16.F32.PACK_AB R92, R119, R116 ;  /* 0x00000074775c723e */ /* 0x000fe200000000ff */
[----:B------:R-:W-:Y:S01]  /*8290*/  FADD.FTZ R116, R116, R91 ;  /* 0x0000005b74747221 */ /* 0x000fe20000010000 */
[----:B------:R-:W-:Y:S01]  /*82a0*/  F2FP.F16.F32.PACK_AB R93, R143, R118 ;  /* 0x000000768f5d723e */ /* 0x000fe200000000ff */
[----:B------:R-:W-:Y:S01]  /*82b0*/  FADD.FTZ R118, R118, R113 ;  /* 0x0000007176767221 */ /* 0x000fe20000010000 */
[----:B----4-:R-:W-:Y:S01]  /*82c0*/  F2FP.F16.F32.PACK_AB R94, R145, R140 ;  /* 0x0000008c915e723e */ /* 0x010fe200000000ff */
[----:B------:R-:W-:Y:S01]  /*82d0*/  FADD.FTZ R119, R119, R116 ;  /* 0x0000007477777221 */ /* 0x000fe20000010000 */
[----:B--2---:R-:W-:Y:S03]  /*82e0*/  F2FP.F16.F32.PACK_AB R95, R147, R142 ;  /* 0x0000008e935f723e */ /* 0x004fe600000000ff */
[----:B------:R-:W2:Y:S01]  /*82f0*/  MUFU.EX2 R157, R157 ;  /* 0x0000009d009d7308 */ /* 0x000ea20000000800 */
[----:B------:R-:W-:Y:S01]  /*8300*/  FADD.FTZ R143, R143, R118 ;  /* 0x000000768f8f7221 */ /* 0x000fe20000010000 */
[----:B------:R-:W-:Y:S03]  /*8310*/  FADD.FTZ R140, R140, R119 ;  /* 0x000000778c8c7221 */ /* 0x000fe60000010000 */
[----:B------:R-:W-:Y:S01]  /*8320*/  FADD.FTZ R142, R142, R143 ;  /* 0x0000008f8e8e7221 */ /* 0x000fe20000010000 */
[----:B------:R-:W-:Y:S04]  /*8330*/  FADD.FTZ R145, R145, R140 ;  /* 0x0000008c91917221 */ /* 0x000fe80000010000 */
[----:B------:R-:W-:Y:S01]  /*8340*/  MUFU.EX2 R159, R159 ;  /* 0x0000009f009f7308 */ /* 0x000fe20000000800 */
[----:B------:R-:W-:Y:S01]  /*8350*/  FADD.FTZ R142, R147, R142 ;  /* 0x0000008e938e7221 */ /* 0x000fe20000010000 */
[C---:B-----5:R-:W-:Y:S08]  /*8360*/  HMMA.16816.F32 R36, R92.reuse, R96, R36 ;  /* 0x000000605c24723c */ /* 0x060ff00000001824 */
[----:B------:R-:W4:Y:S01]  /*8370*/  MUFU.EX2 R152, R152 ;  /* 0x0000009800987308 */ /* 0x000f220000000800 */
[C---:B------:R-:W-:Y:S01]  /*8380*/  HMMA.16816.F32 R40, R92.reuse, R98, R40 ;  /* 0x000000625c28723c */ /* 0x040fe20000001828 */
[----:B------:R-:W5:Y:S08]  /*8390*/  LDSM.16.MT88.4 R96, [R121+0x7400] ;  /* 0x007400007960783b */ /* 0x000f700000004200 */
[----:B------:R-:W4:Y:S01]  /*83a0*/  MUFU.EX2 R156, R156 ;  /* 0x0000009c009c7308 */ /* 0x000f220000000800 */
[C---:B---3--:R-:W-:Y:S09]  /*83b0*/  HMMA.16816.F32 R44, R92.reuse, R100, R44 ;  /* 0x000000645c2c723c */ /* 0x048ff2000000182c */
[----:B------:R-:W-:Y:S01]  /*83c0*/  MUFU.EX2 R158, R158 ;  /* 0x0000009e009e7308 */ /* 0x000fe20000000800 */
[C---:B------:R-:W-:Y:S01]  /*83d0*/  HMMA.16816.F32 R48, R92.reuse, R102, R48 ;  /* 0x000000665c30723c */ /* 0x040fe20000001830 */
[----:B------:R-:W3:Y:S08]  /*83e0*/  LDSM.16.MT88.4 R100, [R88+0x1400] ;  /* 0x001400005864783b */ /* 0x000ef00000004200 */
[----:B------:R-:W4:Y:S01]  /*83f0*/  MUFU.EX2 R163, R163 ;  /* 0x000000a300a37308 */ /* 0x000f220000000800 */
[C---:B-----5:R-:W-:Y:S08]  /*8400*/  HMMA.16816.F32 R52, R92.reuse, R96, R52 ;  /* 0x000000605c34723c */ /* 0x060ff00000001834 */
[C---:B------:R-:W-:Y:S01]  /*8410*/  HMMA.16816.F32 R56, R92.reuse, R98, R56 ;  /* 0x000000625c38723c */ /* 0x040fe20000001838 */
[----:B------:R-:W5:Y:S07]  /*8420*/  LDSM.16.MT88.4 R96, [R121+0x8400] ;  /* 0x008400007960783b */ /* 0x000f6e0000004200 */
[C---:B---3--:R-:W-:Y:S08]  /*8430*/  HMMA.16816.F32 R60, R92.reuse, R100, R60 ;  /* 0x000000645c3c723c */ /* 0x048ff0000000183c */
[C---:B------:R-:W-:Y:S01]  /*8440*/  HMMA.16816.F32 R64, R92.reuse, R102, R64 ;  /* 0x000000665c40723c */ /* 0x040fe20000001840 */
[----:B------:R-:W3:Y:S07]  /*8450*/  LDSM.16.MT88.4 R100, [R88+0x2400] ;  /* 0x002400005864783b */ /* 0x000eee0000004200 */
[C---:B-----5:R-:W-:Y:S08]  /*8460*/  HMMA.16816.F32 R68, R92.reuse, R96, R68 ;  /* 0x000000605c44723c */ /* 0x060ff00000001844 */
[C---:B------:R-:W-:Y:S01]  /*8470*/  HMMA.16816.F32 R72, R92.reuse, R98, R72 ;  /* 0x000000625c48723c */ /* 0x040fe20000001848 */
[----:B------:R-:W5:Y:S07]  /*8480*/  LDSM.16.MT88.4 R96, [R121+0x6800] ;  /* 0x006800007960783b */ /* 0x000f6e0000004200 */
[C---:B---3--:R-:W-:Y:S08]  /*8490*/  HMMA.16816.F32 R76, R92.reuse, R100, R76 ;  /* 0x000000645c4c723c */ /* 0x048ff0000000184c */
[----:B------:R-:W-:Y:S01]  /*84a0*/  HMMA.16816.F32 R80, R92, R102, R80 ;  /* 0x000000665c50723c */ /* 0x000fe20000001850 */
[----:B------:R-:W3:Y:S02]  /*84b0*/  LDSM.16.MT88.4 R100, [R88+0x800] ;  /* 0x000800005864783b */ /* 0x000ee40000004200 */
[----:B------:R-:W-:Y:S01]  /*84c0*/  F2FP.F16.F32.PACK_AB R92, R149, R146 ;  /* 0x00000092955c723e */ /* 0x000fe200000000ff */
[----:B------:R-:W-:Y:S01]  /*84d0*/  FADD.FTZ R146, R146, R145 ;  /* 0x0000009192927221 */ /* 0x000fe20000010000 */
[C---:B------:R-:W-:Y:S01]  /*84e0*/  F2FP.F16.F32.PACK_AB R93, R144.reuse, R151 ;  /* 0x00000097905d723e */ /* 0x040fe200000000ff */
[----:B------:R-:W-:Y:S01]  /*84f0*/  FADD.FTZ R151, R151, R142 ;  /* 0x0000008e97977221 */ /* 0x000fe20000010000 */
[----:B------:R-:W-:Y:S01]  /*8500*/  F2FP.F16.F32.PACK_AB R94, R153, R148 ;  /* 0x00000094995e723e */ /* 0x000fe200000000ff */
[----:B------:R-:W-:Y:S01]  /*8510*/  FADD.FTZ R149, R149, R146 ;  /* 0x0000009295957221 */ /* 0x000fe20000010000 */
[----:B-1----:R-:W-:Y:S01]  /*8520*/  F2FP.F16.F32.PACK_AB R95, R155, R150 ;  /* 0x000000969b5f723e */ /* 0x002fe200000000ff */
[----:B------:R-:W-:Y:S02]  /*8530*/  FADD.FTZ R151, R144, R151 ;  /* 0x0000009790977221 */ /* 0x000fe40000010000 */
[----:B------:R-:W-:Y:S02]  /*8540*/  FADD.FTZ R148, R148, R149 ;  /* 0x0000009594947221 */ /* 0x000fe40000010000 */
[----:B------:R-:W-:Y:S02]  /*8550*/  FADD.FTZ R150, R150, R151 ;  /* 0x0000009796967221 */ /* 0x000fe40000010000 */
[----:B------:R-:W-:Y:S02]  /*8560*/  FADD.FTZ R153, R153, R148 ;  /* 0x0000009499997221 */ /* 0x000fe40000010000 */
[----:B------:R-:W-:Y:S01]  /*8570*/  FADD.FTZ R150, R155, R150 ;  /* 0x000000969b967221 */ /* 0x000fe20000010000 */
[C---:B-----5:R-:W-:Y:S08]  /*8580*/  HMMA.16816.F32 R36, R92.reuse, R96, R36 ;  /* 0x000000605c24723c */ /* 0x060ff00000001824 */
        /* <DEDUP_REMOVED lines=17> */
[----:B--2---:R-:W-:Y:S01]  /*86a0*/  F2FP.F16.F32.PACK_AB R92, R157, R154 ;  /* 0x0000009a9d5c723e */ /* 0x004fe200000000ff */
[----:B------:R-:W-:Y:S01]  /*86b0*/  FADD.FTZ R154, R154, R153 ;  /* 0x000000999a9a7221 */ /* 0x000fe20000010000 */
[C---:B----4-:R-:W-:Y:S01]  /*86c0*/  F2FP.F16.F32.PACK_AB R93, R152.reuse, R159 ;  /* 0x0000009f985d723e */ /* 0x050fe200000000ff */
        /* <DEDUP_REMOVED lines=8> */
[----:B------:R-:W-:Y:S01]  /*8750*/  FADD.FTZ R137, R163, R158 ;  /* 0x0000009ea3897221 */ /* 0x000fe20000010000 */
[C---:B-1----:R-:W-:Y:S08]  /*8760*/  HMMA.16816.F32 R36, R92.reuse, R96, R36 ;  /* 0x000000605c24723c */ /* 0x042ff00000001824 */
[C---:B------:R-:W-:Y:S01]  /*8770*/  HMMA.16816.F32 R40, R92.reuse, R98, R40 ;  /* 0x000000625c28723c */ /* 0x040fe20000001828 */
[----:B------:R-:W1:Y:S07]  /*8780*/  LDSM.16.MT88.4 R96, [R121+0x8c00] ;  /* 0x008c00007960783b */ /* 0x000e6e0000004200 */
[C---:B---3--:R-:W-:Y:S08]  /*8790*/  HMMA.16816.F32 R44, R92.reuse, R100, R44 ;  /* 0x000000645c2c723c */ /* 0x048ff0000000182c */
[C---:B------:R-:W-:Y:S01]  /*87a0*/  HMMA.16816.F32 R48, R92.reuse, R102, R48 ;  /* 0x000000665c30723c */ /* 0x040fe20000001830 */
[----:B------:R-:W2:Y:S07]  /*87b0*/  LDSM.16.MT88.4 R100, [R88+0x2c00] ;  /* 0x002c00005864783b */ /* 0x000eae0000004200 */
        /* <DEDUP_REMOVED lines=10> */
.L_x_4855:
[----:B------:R-:W1:Y:S01]  /*8860*/  SHFL.BFLY PT, R8, R141, 0x2, 0x1f ;  /* 0x0c401f008d087f89 */ /* 0x000e6200000e0000 */
[----:B------:R-:W-:Y:S01]  /*8870*/  SHF.L.U32 R6, R120, 0x1, RZ ;  /* 0x0000000178067819 */ /* 0x000fe200000006ff */
[----:B------:R-:W2:Y:S01]  /*8880*/  S2UR UR6, SR_CTAID.Y ;  /* 0x00000000000679c3 */ /* 0x000ea20000002600 */
[----:B------:R-:W-:Y:S01]  /*8890*/  LOP3.LUT R130, R130, 0xc0, R131, 0xf8, !PT ;  /* 0x000000c082827812 */ /* 0x000fe200078ef883 */
[----:B------:R-:W3:Y:S01]  /*88a0*/  SHFL.BFLY PT, R0, R137, 0x2, 0x1f ;  /* 0x0c401f0089007f89 */ /* 0x000ee200000e0000 */
[----:B------:R-:W-:Y:S01]  /*88b0*/  LOP3.LUT R6, R6, 0x6, RZ, 0xc0, !PT ;  /* 0x0000000606067812 */ /* 0x000fe200078ec0ff */
[----:B------:R-:W-:Y:S04]  /*88c0*/  BSSY.RECONVERGENT B0, `(.L_x_4860) ;  /* 0x0000095000007945 */ /* 0x000fe80003800200 */
[----:B------:R-:W-:Y:S01]  /*88d0*/  BAR.SYNC.DEFER_BLOCKING 0x0 ;  /* 0x0000000000007b1d */ /* 0x000fe20000010000 */
[----:B------:R-:W-:-:S07]  /*88e0*/  LOP3.LUT P2, RZ, R120, 0x3, RZ, 0xc0, !PT ;  /* 0x0000000378ff7812 */ /* 0x000fce000784c0ff */
[----:B------:R-:W4:Y:S01]  /*88f0*/  S2UR UR4, SR_CTAID.Z ;  /* 0x00000000000479c3 */ /* 0x000f220000002700 */
[----:B-1----:R-:W-:Y:S01]  /*8900*/  FADD.FTZ R8, R8, R141 ;  /* 0x0000008d08087221 */ /* 0x002fe20000010000 */
[----:B---3--:R-:W-:-:S04]  /*8910*/  FADD.FTZ R9, R0, R137 ;  /* 0x0000008900097221 */ /* 0x008fc80000010000 */
[----:B------:R-:W1:Y:S04]  /*8920*/  SHFL.BFLY PT, R5, R8, 0x1, 0x1f ;  /* 0x0c201f0008057f89 */ /* 0x000e6800000e0000 */
[----:B------:R-:W3:Y:S01]  /*8930*/  SHFL.BFLY PT, R0, R9, 0x1, 0x1f ;  /* 0x0c201f0009007f89 */ /* 0x000ee200000e0000 */
[----:B-1----:R-:W-:Y:S01]  /*8940*/  FADD.FTZ R2, R8, R5 ;  /* 0x0000000508027221 */ /* 0x002fe20000010000 */
[----:B------:R-:W-:-:S03]  /*8950*/  SHF.L.U32 R5, R120, 0x4, RZ ;  /* 0x0000000478057819 */ /* 0x000fc600000006ff */
[----:B------:R-:W1:Y:S01]  /*8960*/  MUFU.RCP R7, R2 ;  /* 0x0000000200077308 */ /* 0x000e620000001000 */
[----:B---3--:R-:W-:Y:S01]  /*8970*/  FADD.FTZ R0, R9, R0 ;  /* 0x0000000009007221 */ /* 0x008fe20000010000 */
[----:B------:R-:W-:Y:S02]  /*8980*/  LOP3.LUT R6, R6, 0x3e00, R5, 0xf8, !PT ;  /* 0x00003e0006067812 */ /* 0x000fe400078ef805 */
[----:B------:R-:W-:Y:S02]  /*8990*/  FSETP.NE.FTZ.AND P1, PT, R2, RZ, PT ;  /* 0x000000ff0200720b */ /* 0x000fe40003f35000 */
[----:B------:R-:W-:Y:S02]  /*89a0*/  LOP3.LUT R5, R6, 0x20, R131, 0xf8, !PT ;  /* 0x0000002006057812 */ /* 0x000fe400078ef883 */
[----:B------:R-:W3:Y:S01]  /*89b0*/  MUFU.RCP R4, R0 ;  /* 0x0000000000047308 */ /* 0x000ee20000001000 */
[----:B------:R-:W-:Y:S02]  /*89c0*/  FSETP.NE.FTZ.AND P0, PT, R0, RZ, PT ;  /* 0x000000ff0000720b */ /* 0x000fe40003f15000 */
[----:B------:R-:W-:-:S04]  /*89d0*/  LOP3.LUT R5, R5, R130, RZ, 0xfc, !PT ;  /* 0x0000008205057212 */ /* 0x000fc800078efcff */
[----:B------:R-:W-:Y:S02]  /*89e0*/  LEA R5, R5, UR5, 0x2 ;  /* 0x0000000505057c11 */ /* 0x000fe4000f8e10ff */
[----:B-1----:R-:W-:Y:S01]  /*89f0*/  FSEL R6, R7, 1, P1 ;  /* 0x3f80000007067808 */ /* 0x002fe20000800000 */
[----:B------:R-:W-:Y:S04]  /*8a00*/  @P1 MUFU.LG2 R2, R2 ;  /* 0x0000000200021308 */ /* 0x000fe80000000c00 */
        /* <DEDUP_REMOVED lines=25> */
[----:B------:R-:W-:Y:S01]  /*8ba0*/  STS.64 [R5], R36 ;  /* 0x0000002405007388 */ /* 0x000fe20000000a00 */
[C---:B------:R-:W-:Y:S01]  /*8bb0*/  LOP3.LUT R6, R131.reuse, 0x40, RZ, 0xc0, !PT ;  /* 0x0000004083067812 */ /* 0x040fe200078ec0ff */
[----:B------:R-:W1:Y:S01]  /*8bc0*/  @P0 MUFU.LG2 R0, R0 ;  /* 0x0000000000000308 */ /* 0x000e620000000c00 */
        /* <DEDUP_REMOVED lines=29> */
[----:B-1----:R-:W-:-:S02]  /*8da0*/  @P0 FMUL.FTZ R0, R0, 0.69314718246459960938 ;  /* 0x3f31721800000820 */ /* 0x002fc40000410000 */
[----:B------:R1:W-:Y:S04]  /*8db0*/  STS.64 [R6+0x20], R40 ;  /* 0x0000202806007388 */ /* 0x0003e80000000a00 */
[----:B------:R3:W-:Y:S04]  /*8dc0*/  STS.64 [R6+0x420], R42 ;  /* 0x0004202a06007388 */ /* 0x0007e80000000a00 */
[----:B------:R5:W-:Y:S04]  /*8dd0*/  STS.64 [R4+0x40], R44 ;  /* 0x0000402c04007388 */ /* 0x000be80000000a00 */
[----:B------:R2:W-:Y:S04]  /*8de0*/  STS.64 [R4+0x440], R46 ;  /* 0x0004402e04007388 */ /* 0x0005e80000000a00 */
[----:B------:R-:W-:Y:S04]  /*8df0*/  STS.64 [R131+0x60], R48 ;  /* 0x0000603083007388 */ /* 0x000fe80000000a00 */
[----:B------:R4:W-:Y:S04]  /*8e00*/  STS.64 [R131+0x460], R50 ;  /* 0x0004603283007388 */ /* 0x0009e80000000a00 */
[----:B------:R4:W-:Y:S01]  /*8e10*/  STS.64 [R5+0x2000], R52 ;  /* 0x0020003405007388 */ /* 0x0009e20000000a00 */
[----:B-1----:R-:W1:Y:S03]  /*8e20*/  LDC.64 R40, c[0x0][0x430] ;  /* 0x00010c00ff287b82 */ /* 0x002e660000000a00 */
[----:B------:R1:W-:Y:S01]  /*8e30*/  STS.64 [R5+0x2400], R54 ;  /* 0x0024003605007388 */ /* 0x0003e20000000a00 */
[----:B---3--:R-:W-:-:S03]  /*8e40*/  SHF.L.U32 R42, R120, 0x2, RZ ;  /* 0x00000002782a7819 */ /* 0x008fc600000006ff */
[----:B------:R3:W-:Y:S01]  /*8e50*/  STS.64 [R6+0x2020], R56 ;  /* 0x0020203806007388 */ /* 0x0007e20000000a00 */
[----:B------:R-:W-:Y:S02]  /*8e60*/  SHF.R.U32.HI R43, RZ, 0x1, R120 ;  /* 0x00000001ff2b7819 */ /* 0x000fe40000011678 */
[----:B------:R-:W-:Y:S01]  /*8e70*/  LOP3.LUT R8, R42, 0xd8, RZ, 0xc0, !PT ;  /* 0x000000d82a087812 */ /* 0x000fe200078ec0ff */
[----:B------:R3:W-:Y:S01]  /*8e80*/  STS.64 [R6+0x2420], R58 ;  /* 0x0024203a06007388 */ /* 0x0007e20000000a00 */
[----:B-----5:R-:W5:Y:S01]  /*8e90*/  LDC R44, c[0x0][0x3e0] ;  /* 0x0000f800ff2c7b82 */ /* 0x020f620000000800 */
[----:B------:R-:W-:Y:S02]  /*8ea0*/  IADD3 R45, PT, PT, -R133, RZ, RZ ;  /* 0x000000ff852d7210 */ /* 0x000fe40007ffe1ff */
[----:B------:R3:W-:Y:S01]  /*8eb0*/  STS.64 [R4+0x2040], R60 ;  /* 0x0020403c04007388 */ /* 0x0007e20000000a00 */
[----:B------:R-:W-:-:S03]  /*8ec0*/  LOP3.LUT R7, R8, 0x18, R43, 0x78, !PT ;  /* 0x0000001808077812 */ /* 0x000fc600078e782b */
[----:B------:R3:W-:Y:S01]  /*8ed0*/  STS.64 [R4+0x2440], R62 ;  /* 0x0024403e04007388 */ /* 0x0007e20000000a00 */
[----:B------:R-:W-:Y:S01]  /*8ee0*/  LOP3.LUT R7, R7, 0xf24, R42, 0xf8, !PT ;  /* 0x00000f2407077812 */ /* 0x000fe200078ef82a */
[----:B--2---:R-:W2:Y:S01]  /*8ef0*/  @P0 LDC R46, c[0x0][0x458] ;  /* 0x00011600ff2e0b82 */ /* 0x004ea20000000800 */
[----:B----4-:R-:W-:Y:S01]  /*8f00*/  LOP3.LUT R50, R43, 0x30, RZ, 0xc0, !PT ;  /* 0x000000302b327812 */ /* 0x010fe200078ec0ff */
[----:B------:R3:W-:Y:S01]  /*8f10*/  STS.64 [R131+0x2060], R64 ;  /* 0x0020604083007388 */ /* 0x0007e20000000a00 */
[----:B------:R-:W-:Y:S01]  /*8f20*/  @P1 FMUL.FTZ R43, R2, 0.69314718246459960938 ;  /* 0x3f317218022b1820 */ /* 0x000fe20000410000 */
[----:B------:R-:W-:Y:S02]  /*8f30*/  LEA R52, R7, UR5, 0x2 ;  /* 0x0000000507347c11 */ /* 0x000fe4000f8e10ff */
[----:B------:R3:W-:Y:S01]  /*8f40*/  STS.64 [R131+0x2460], R66 ;  /* 0x0024604283007388 */ /* 0x0007e20000000a00 */
[----:B-1----:R-:W-:Y:S01]  /*8f50*/  IMAD R133, R40, UR6, R133 ;  /* 0x0000000628857c24 */ /* 0x002fe2000f8e0285 */
[----:B------:R-:W1:Y:S01]  /*8f60*/  S2UR UR5, SR_CTAID.X ;  /* 0x00000000000579c3 */ /* 0x000e620000002500 */
[----:B------:R-:W4:Y:S01]  /*8f70*/  LDCU UR6, c[0x0][0x44c] ;  /* 0x00008980ff0677ac */ /* 0x000f220008000800 */
[----:B------:R3:W-:Y:S01]  /*8f80*/  STS.64 [R5+0x4000], R68 ;  /* 0x0040004405007388 */ /* 0x0007e20000000a00 */
[----:B------:R-:W-:-:S03]  /*8f90*/  MOV R40, 0xff800000 ;  /* 0xff80000000287802 */ /* 0x000fc60000000f00 */
[----:B------:R3:W-:Y:S01]  /*8fa0*/  STS.64 [R5+0x4400], R70 ;  /* 0x0044004605007388 */ /* 0x0007e20000000a00 */
[----:B-----5:R-:W-:Y:S01]  /*8fb0*/  IMAD R45, R44, R45, UR4 ;  /* 0x000000042c2d7e24 */ /* 0x020fe2000f8e022d */
[----:B------:R-:W5:Y:S02]  /*8fc0*/  @P1 LDC R47, c[0x0][0x458] ;  /* 0x00011600ff2f1b82 */ /* 0x000f640000000800 */
[----:B------:R3:W-:Y:S01]  /*8fd0*/  STS.64 [R6+0x4020], R72 ;  /* 0x0040204806007388 */ /* 0x0007e20000000a00 */
[----:B------:R-:W-:Y:S01]  /*8fe0*/  IMAD R48, R133, R44, R45 ;  /* 0x0000002c85307224 */ /* 0x000fe200078e022d */
[----:B------:R-:W-:Y:S02]  /*8ff0*/  SHF.R.U32.HI R45, RZ, 0x2, R120 ;  /* 0x00000002ff2d7819 */ /* 0x000fe40000011678 */
[----:B------:R3:W-:Y:S01]  /*9000*/  STS.64 [R6+0x4420], R74 ;  /* 0x0044204a06007388 */ /* 0x0007e20000000a00 */
[----:B------:R-:W-:Y:S01]  /*9010*/  MOV R44, 0xff800000 ;  /* 0xff800000002c7802 */ /* 0x000fe20000000f00 */
[----:B--2---:R-:W-:Y:S01]  /*9020*/  @P0 FFMA.FTZ R40, R3, R46, R0 ;  /* 0x0000002e03280223 */ /* 0x004fe20000010000 */
[----:B------:R-:W-:Y:S01]  /*9030*/  LOP3.LUT R45, R50, 0x7, R45, 0xf8, !PT ;  /* 0x00000007322d7812 */ /* 0x000fe200078ef82d */
[----:B------:R3:W-:Y:S04]  /*9040*/  STS.64 [R4+0x4040], R76 ;  /* 0x0040404c04007388 */ /* 0x0007e80000000a00 */
[----:B------:R3:W-:Y:S01]  /*9050*/  STS.64 [R4+0x4440], R78 ;  /* 0x0044404e04007388 */ /* 0x0007e20000000a00 */
[----:B-1----:R-:W-:-:S03]  /*9060*/  USHF.L.U32 UR5, UR5, 0x6, URZ ;  /* 0x0000000605057899 */ /* 0x002fc600080006ff */
[----:B------:R3:W-:Y:S04]  /*9070*/  STS.64 [R131+0x4060], R80 ;  /* 0x0040605083007388 */ /* 0x0007e80000000a00 */
[----:B------:R3:W-:Y:S01]  /*9080*/  STS.64 [R131+0x4460], R82 ;  /* 0x0044605283007388 */ /* 0x0007e20000000a00 */
[----:B------:R-:W-:Y:S02]  /*9090*/  IMAD R41, R48, R41, UR5 ;  /* 0x0000000530297e24 */ /* 0x000fe4000f8e0229 */
[----:B-----5:R-:W-:Y:S01]  /*90a0*/  @P1 FFMA.FTZ R44, R84, R47, R43 ;  /* 0x0000002f542c1223 */ /* 0x020fe2000001002b */
[----:B------:R-:W-:Y:S01]  /*90b0*/  BAR.SYNC.DEFER_BLOCKING 0x0 ;  /* 0x0000000000007b1d */ /* 0x000fe20000010000 */
[----:B----4-:R-:W-:-:S05]  /*90c0*/  IMAD R0, R41, UR6, RZ ;  /* 0x0000000629007c24 */ /* 0x010fca000f8e02ff */
        /* <DEDUP_REMOVED lines=20> */
.L_x_4861:
[----:B------:R-:W-:Y:S05]  /*9210*/  BSYNC.RECONVERGENT B0 ;  /* 0x0000000000007941 */ /* 0x000fea0003800200 */
.L_x_4860:
[----:B------:R-:W5:Y:S01]  /*9220*/  LDCU.64 UR4, c[0x0][0x3f8] ;  /* 0x00007f00ff0477ac */ /* 0x000f620008000a00 */
[----:B------:R-:W-:Y:S01]  /*9230*/  LOP3.LUT R2, R42, 0x1c, RZ, 0xc0, !PT ;  /* 0x0000001c2a027812 */ /* 0x000fe200078ec0ff */
[----:B------:R2:W2:Y:S01]  /*9240*/  LDS.128 R48, [R52+0x1800] ;  /* 0x0018000034307984 */ /* 0x0004a20000000c00 */
[----:B------:R-:W-:-:S03]  /*9250*/  SHF.R.U32.HI R3, RZ, 0x3, R120 ;  /* 0x00000003ff037819 */ /* 0x000fc60000011678 */
[----:B-1----:R1:W1:Y:S01]  /*9260*/  LDS.128 R44, [R52+0x3800] ;  /* 0x00380000342c7984 */ /* 0x0022620000000c00 */
[CC--:B------:R-:W-:Y:S01]  /*9270*/  ISETP.GE.AND P3, PT, R3.reuse, R124.reuse, PT ;  /* 0x0000007c0300720c */ /* 0x0c0fe20003f66270 */
[C---:B---3--:R-:W-:Y:S02]  /*9280*/  IMAD R57, R3.reuse, 0x60, R2 ;  /* 0x0000006003397824 */ /* 0x048fe400078e0202 */
[----:B------:R3:W1:Y:S01]  /*9290*/  LDS.128 R40, [R52+0x5800] ;  /* 0x0058000034287984 */ /* 0x0006620000000c00 */
[C---:B------:R-:W-:Y:S02]  /*92a0*/  VIADD R53, R3.reuse, 0x20 ;  /* 0x0000002003357836 */ /* 0x040fe40000000000 */
[C---:B------:R-:W-:Y:S01]  /*92b0*/  IADD3 R2, P0, PT, R0.reuse, R57, RZ ;  /* 0x0000003900027210 */ /* 0x040fe20007f1e0ff */
[----:B------:R-:W-:Y:S02]  /*92c0*/  VIADD R55, R3, 0x10 ;  /* 0x0000001003377836 */ /* 0x000fe40000000000 */
[----:B------:R-:W-:Y:S01]  /*92d0*/  ISETP.GE.AND P1, PT, R53, R124, PT ;  /* 0x0000007c3500720c */ /* 0x000fe20003f26270 */
[----:B------:R-:W-:Y:S01]  /*92e0*/  VIADD R3, R3, 0x30 ;  /* 0x0000003003037836 */ /* 0x000fe20000000000 */
[----:B------:R-:W-:-:S02]  /*92f0*/  LEA.HI.X.SX32 R53, R0, RZ, 0x1, P0 ;  /* 0x000000ff00357211 */ /* 0x000fc400000f0eff */
[C---:B-----5:R-:W-:Y:S02]  /*9300*/  LEA R54, P0, R2.reuse, UR4, 0x2 ;  /* 0x0000000402367c11 */ /* 0x060fe4000f8010ff */
[-C--:B------:R-:W-:Y:S02]  /*9310*/  ISETP.GE.AND P2, PT, R55, R124.reuse, PT ;  /* 0x0000007c3700720c */ /* 0x080fe40003f46270 */
[----:B------:R-:W-:Y:S02]  /*9320*/  LEA.HI.X R55, R2, UR5, R53, 0x2, P0 ;  /* 0x0000000502377c11 */ /* 0x000fe400080f1435 */
[----:B------:R-:W-:-:S03]  /*9330*/  ISETP.GE.AND P0, PT, R3, R124, PT ;  /* 0x0000007c0300720c */ /* 0x000fc60003f06270 */
[----:B------:R3:W-:Y:S04]  /*9340*/  @!P3 STG.E.128 desc[UR14][R54.64], R36 ;  /* 0x000000243600b986 */ /* 0x0007e8000c101d0e */
[----:B----4-:R3:W-:Y:S04]  /*9350*/  @!P1 STG.E.128 desc[UR14][R54.64+0x3000], R28 ;  /* 0x0030001c36009986 */ /* 0x0107e8000c101d0e */
[----:B--2---:R3:W-:Y:S04]  /*9360*/  @!P2 STG.E.128 desc[UR14][R54.64+0x1800], R32 ;  /* 0x001800203600a986 */ /* 0x0047e8000c101d0e */
        /* <DEDUP_REMOVED lines=11> */
.L_x_4862:
        /* <DEDUP_REMOVED lines=14> */
.L_x_5548:


//--------------------- .text._ZN5flash24flash_fwd_splitkv_kernelI23Flash_fwd_kernel_traitsILi96ELi64ELi64ELi4ELb0ELb0EN7cutlass6half_tE19Flash_kernel_traitsILi96ELi64ELi64ELi4ES3_EELb1ELb0ELb0ELb0ELb1ELb1ELb1ELb0EEEvNS_16Flash_fwd_paramsE --------------------------
	.section	.text._ZN5flash24flash_fwd_splitkv_kernelI23Flash_fwd_kernel_traitsILi96ELi64ELi64ELi4ELb0ELb0EN7cutlass6half_tE19Flash_kernel_traitsILi96ELi64ELi64ELi4ES3_EELb1ELb0ELb0ELb0ELb1ELb1ELb1ELb0EEEvNS_16Flash_fwd_paramsE,"ax",@progbits
	.align	128
        .global         _ZN5flash24flash_fwd_splitkv_kernelI23Flash_fwd_kernel_traitsILi96ELi64ELi64ELi4ELb0ELb0EN7cutlass6half_tE19Flash_kernel_traitsILi96ELi64ELi64ELi4ES3_EELb1ELb0ELb0ELb0ELb1ELb1ELb1ELb0EEEvNS_16Flash_fwd_paramsE
        .type           _ZN5flash24flash_fwd_splitkv_kernelI23Flash_fwd_kernel_traitsILi96ELi64ELi64ELi4ELb0ELb0EN7cutlass6half_tE19Flash_kernel_traitsILi96ELi64ELi64ELi4ES3_EELb1ELb0ELb0ELb0ELb1ELb1ELb1ELb0EEEvNS_16Flash_fwd_paramsE,@function
        .size           _ZN5flash24flash_fwd_splitkv_kernelI23Flash_fwd_kernel_traitsILi96ELi64ELi64ELi4ELb0ELb0EN7cutlass6half_tE19Flash_kernel_traitsILi96ELi64ELi64ELi4ES3_EELb1ELb0ELb0ELb0ELb1ELb1ELb1ELb0EEEvNS_16Flash_fwd_paramsE,(.L_x_5549 - _ZN5flash24flash_fwd_splitkv_kernelI23Flash_fwd_kernel_traitsILi96ELi64ELi64ELi4ELb0ELb0EN7cutlass6half_tE19Flash_kernel_traitsILi96ELi64ELi64ELi4ES3_EELb1ELb0ELb0ELb0ELb1ELb1ELb1ELb0EEEvNS_16Flash_fwd_paramsE)
        .other          _ZN5flash24flash_fwd_splitkv_kernelI23Flash_fwd_kernel_traitsILi96ELi64ELi64ELi4ELb0ELb0EN7cutlass6half_tE19Flash_kernel_traitsILi96ELi64ELi64ELi4ES3_EELb1ELb0ELb0ELb0ELb1ELb1ELb1ELb0EEEvNS_16Flash_fwd_paramsE,@"STO_CUDA_ENTRY STV_DEFAULT"
_ZN5flash24flash_fwd_splitkv_kernelI23Flash_fwd_kernel_traitsILi96ELi64ELi64ELi4ELb0ELb0EN7cutlass6half_tE19Flash_kernel_traitsILi96ELi64ELi64ELi4ES3_EELb1ELb0ELb0ELb0ELb1ELb1ELb1ELb0EEEvNS_16Flash_fwd_paramsE:
.text._ZN5flash24flash_fwd_splitkv_kernelI23Flash_fwd_kernel_traitsILi96ELi64ELi64ELi4ELb0ELb0EN7cutlass6half_tE19Flash_kernel_traitsILi96ELi64ELi64ELi4ES3_EELb1ELb0ELb0ELb0ELb1ELb1ELb1ELb0EEEvNS_16Flash_fwd_paramsE:
        /* <DEDUP_REMOVED lines=55> */
.L_x_4863:
        /* <DEDUP_REMOVED lines=127> */
.L_x_4864:
        /* <DEDUP_REMOVED lines=8> */
.L_x_4865:
        /* <DEDUP_REMOVED lines=100> */
.L_x_4866:
        /* <DEDUP_REMOVED lines=15> */
.L_x_4868:
[----:B------:R-:W2:Y:S01]  /*1310*/  LDC.64 R86, c[0x0][0x3b8] ;  /* 0x0000ee00ff567b82 */ /* 0x000ea20000000a00 */
[----:B------:R-:W-:-:S05]  /*1320*/  IADD3 R8, PT, PT, R4, R5, RZ ;  /* 0x0000000504087210 */ /* 0x000fca0007ffe0ff */
[C---:B--2---:R-:W-:Y:S02]  /*1330*/  IMAD R15, R8.reuse, R87, RZ ;  /* 0x00000057080f7224 */ /* 0x044fe400078e02ff */
[----:B------:R-:W-:-:S05]  /*1340*/  IMAD.WIDE.U32 R8, R8, R86, RZ ;  /* 0x0000005608087225 */ /* 0x000fca00078e00ff */
[----:B------:R-:W-:Y:S02]  /*1350*/  IADD3 R15, PT, PT, R9, R15, RZ ;  /* 0x0000000f090f7210 */ /* 0x000fe40007ffe0ff */
[----:B------:R-:W-:Y:S02]  /*1360*/  MOV R14, R8 ;  /* 0x00000008000e7202 */ /* 0x000fe40000000f00 */
.L_x_4869:
        /* <DEDUP_REMOVED lines=14> */
.L_x_4870:
[----:B------:R-:W2:Y:S01]  /*1450*/  LDC.64 R88, c[0x0][0x3c0] ;  /* 0x0000f000ff587b82 */ /* 0x000ea20000000a00 */
[----:B------:R-:W-:-:S05]  /*1460*/  IADD3 R4, PT, PT, R4, R5, RZ ;  /* 0x0000000504047210 */ /* 0x000fca0007ffe0ff */
[C---:B--2---:R-:W-:Y:S02]  /*1470*/  IMAD R17, R4.reuse, R89, RZ ;  /* 0x0000005904117224 */ /* 0x044fe400078e02ff */
[----:B------:R-:W-:-:S05]  /*1480*/  IMAD.WIDE.U32 R4, R4, R88, RZ ;  /* 0x0000005804047225 */ /* 0x000fca00078e00ff */
[----:B------:R-:W-:Y:S02]  /*1490*/  IADD3 R17, PT, PT, R5, R17, RZ ;  /* 0x0000001105117210 */ /* 0x000fe40007ffe0ff */
[----:B------:R-:W-:-:S07]  /*14a0*/  MOV R16, R4 ;  /* 0x0000000400107202 */ /* 0x000fce0000000f00 */
.L_x_4871:
        /* <DEDUP_REMOVED lines=48> */
.L_x_4867:
        /* <DEDUP_REMOVED lines=16> */
[----:B------:R-:W-:-:S02]  /*18b0*/  SHF.L.U32 R91, R90, 0x2, RZ ;  /* 0x000000025a5b7819 */ /* 0x000fc400000006ff */
[----:B------:R-:W-:Y:S01]  /*18c0*/  SHF.R.U32.HI R103, RZ, 0x1, R90 ;  /* 0x00000001ff677819 */ /* 0x000fe2000001165a */
[----:B------:R-:W-:Y:S02]  /*18d0*/  IMAD.SHL.U32 R106, R90, 0x20, RZ ;  /* 0x000000205a6a7824 */ /* 0x000fe400078e00ff */
[----:B------:R-:W-:Y:S01]  /*18e0*/  IMAD.MOV.U32 R100, RZ, RZ, 0x20 ;  /* 0x00000020ff647424 */ /* 0x000fe200078e00ff */
[----:B------:R-:W4:Y:S01]  /*18f0*/  @P0 LDC.64 R4, c[0x0][0x3b0] ;  /* 0x0000ec00ff040b82 */ /* 0x000f220000000a00 */
[----:B---3--:R-:W-:-:S04]  /*1900*/  @!P0 IMAD.WIDE.U32 R10, R135, R6, RZ ;  /* 0x00000006870a8225 */ /* 0x008fc800078e00ff */
[----:B------:R-:W-:Y:S01]  /*1910*/  @!P0 IMAD R7, R135, R7, R11 ;  /* 0x0000000787078224 */ /* 0x000fe200078e020b */
[----:B------:R-:W-:Y:S02]  /*1920*/  @!P0 MOV R6, R10 ;  /* 0x0000000a00068202 */ /* 0x000fe40000000f00 */
[----:B------:R-:W3:Y:S01]  /*1930*/  @!P6 LDC.64 R10, c[0x0][0x3b0] ;  /* 0x0000ec00ff0aeb82 */ /* 0x000ee20000000a00 */
[----:B----4-:R-:W-:-:S04]  /*1940*/  @P0 IMAD.WIDE.U32 R8, R2, R4, RZ ;  /* 0x0000000402080225 */ /* 0x010fc800078e00ff */
[----:B------:R-:W-:Y:S02]  /*1950*/  @P0 IMAD.MOV.U32 R6, RZ, RZ, R8 ;  /* 0x000000ffff060224 */ /* 0x000fe400078e0008 */
[----:B------:R-:W-:Y:S01]  /*1960*/  @P0 IMAD R7, R2, R5, R9 ;  /* 0x0000000502070224 */ /* 0x000fe200078e0209 */
[----:B------:R-:W-:Y:S02]  /*1970*/  SHF.R.S32.HI R5, RZ, 0x1f, R20 ;  /* 0x0000001fff057819 */ /* 0x000fe40000011414 */
[----:B------:R-:W-:Y:S02]  /*1980*/  IADD3 R6, P0, PT, R15, R6, RZ ;  /* 0x000000060f067210 */ /* 0x000fe40007f1e0ff */
[----:B------:R-:W-:Y:S01]  /*1990*/  LOP3.LUT R9, R133, 0xd8, RZ, 0xc0, !PT ;  /* 0x000000d885097812 */ /* 0x000fe200078ec0ff */
[----:B-1----:R-:W-:Y:S01]  /*19a0*/  IMAD R5, R5, UR4, RZ ;  /* 0x0000000405057c24 */ /* 0x002fe2000f8e02ff */
[----:B------:R-:W-:Y:S02]  /*19b0*/  IADD3.X R7, PT, PT, RZ, R7, RZ, P0, !PT ;  /* 0x00000007ff077210 */ /* 0x000fe400007fe4ff */
        /* <DEDUP_REMOVED lines=8> */
[----:B---3--:R-:W-:Y:S01]  /*1a40*/  @!P6 IMAD R17, R25, R10, RZ ;  /* 0x0000000a1911e224 */ /* 0x008fe200078e02ff */
[----:B------:R-:W3:Y:S01]  /*1a50*/  @!P6 LDC.64 R6, c[0x0][0x380] ;  /* 0x0000e000ff06eb82 */ /* 0x000ee20000000a00 */
[----:B------:R-:W-:Y:S01]  /*1a60*/  IADD3.X R23, PT, PT, RZ, R16, RZ, P0, !PT ;  /* 0x00000010ff177210 */ /* 0x000fe200007fe4ff */
[----:B------:R-:W-:Y:S01]  /*1a70*/  @!P5 IMAD.MOV.U32 R18, RZ, RZ, R20 ;  /* 0x000000ffff12d224 */ /* 0x000fe200078e0014 */
[C---:B------:R-:W-:Y:S01]  /*1a80*/  @!P5 IADD3 R16, P0, PT, R24.reuse, 0x20, RZ ;  /* 0x000000201810d810 */ /* 0x040fe20007f1e0ff */
[----:B------:R-:W-:Y:S02]  /*1a90*/  @!P6 IMAD R11, R24, R11, R17 ;  /* 0x0000000b180be224 */ /* 0x000fe400078e0211 */
[----:B------:R-:W-:Y:S01]  /*1aa0*/  IMAD.WIDE.U32 R22, R110, R86, R22 ;  /* 0x000000566e167225 */ /* 0x000fe200078e0016 */
[----:B------:R-:W-:Y:S01]  /*1ab0*/  @!P5 IADD3.X R17, PT, PT, RZ, R25, RZ, P0, !PT ;  /* 0x00000019ff11d210 */ /* 0x000fe200007fe4ff */
[----:B------:R-:W5:Y:S02]  /*1ac0*/  @!P5 LDC.64 R4, c[0x0][0x380] ;  /* 0x0000e000ff04db82 */ /* 0x000f640000000a00 */
[----:B------:R-:W-:-:S02]  /*1ad0*/  @!P5 IMAD.MOV.U32 R19, RZ, RZ, R21 ;  /* 0x000000ffff13d224 */ /* 0x000fc400078e0015 */
[----:B------:R-:W-:Y:S01]  /*1ae0*/  IMAD R129, R110, R87, R23 ;  /* 0x000000576e817224 */ /* 0x000fe200078e0217 */
[----:B----4-:R-:W-:Y:S01]  /*1af0*/  LEA R128, P0, R22, UR4, 0x1 ;  /* 0x0000000416807c11 */ /* 0x010fe2000f8008ff */
[----:B------:R-:W-:Y:S01]  /*1b00*/  @!P6 IMAD.WIDE.U32 R20, R24, R10, R20 ;  /* 0x0000000a1814e225 */ /* 0x000fe200078e0014 */
[----:B------:R-:W-:Y:S01]  /*1b10*/  IADD3 R10, PT, PT, R3, 0x40, -R102 ;  /* 0x00000040030a7810 */ /* 0x000fe20007ffe866 */
[----:B------:R-:W4:Y:S01]  /*1b20*/  LDCU UR4, c[0x0][0x50c] ;  /* 0x0000a180ff0477ac */ /* 0x000f220008000800 */
[----:B------:R-:W-:Y:S01]  /*1b30*/  LEA.HI.X R129, R22, UR5, R129, 0x1, P0 ;  /* 0x0000000516817c11 */ /* 0x000fe200080f0c81 */
[----:B-1----:R-:W-:Y:S01]  /*1b40*/  @!P5 IMAD R17, R17, R8, RZ ;  /* 0x000000081111d224 */ /* 0x002fe200078e02ff */
[----:B------:R-:W-:Y:S01]  /*1b50*/  ISETP.GE.AND P3, PT, R13, R10, PT ;  /* 0x0000000a0d00720c */ /* 0x000fe20003f66270 */
[----:B------:R-:W-:Y:S01]  /*1b60*/  UMOV UR5, 0x400 ;  /* 0x0000040000057882 */ /* 0x000fe20000000000 */
[----:B------:R-:W-:Y:S01]  /*1b70*/  @!P5 IMAD.WIDE.U32 R18, R16, R8, R18 ;  /* 0x000000081012d225 */ /* 0x000fe200078e0012 */
[----:B--2---:R-:W-:Y:S01]  /*1b80*/  ULEA UR5, UR6, UR5, 0x18 ;  /* 0x0000000506057291 */ /* 0x004fe2000f8ec0ff */
[----:B------:R-:W-:Y:S01]  /*1b90*/  ISETP.GE.AND P4, PT, R110, R10, PT ;  /* 0x0000000a6e00720c */ /* 0x000fe20003f86270 */
[----:B------:R-:W1:Y:S01]  /*1ba0*/  LDCU.64 UR6, c[0x0][0x390] ;  /* 0x00007200ff0677ac */ /* 0x000e620008000a00 */
[----:B------:R-:W-:Y:S01]  /*1bb0*/  @!P5 IMAD R9, R16, R9, R17 ;  /* 0x000000091009d224 */ /* 0x000fe200078e0211 */
[----:B---3--:R-:W-:Y:S01]  /*1bc0*/  @!P6 LEA R6, P1, R20, R6, 0x1 ;  /* 0x000000061406e211 */ /* 0x008fe200078208ff */
[----:B------:R-:W-:Y:S01]  /*1bd0*/  @!P6 IMAD.IADD R11, R21, 0x1, R11 ;  /* 0x00000001150be824 */ /* 0x000fe200078e020b */
[----:B------:R-:W-:-:S02]  /*1be0*/  LEA R2, R2, UR5, 0x1 ;  /* 0x0000000502027c11 */ /* 0x000fc4000f8e08ff */
[----:B------:R-:W-:Y:S02]  /*1bf0*/  @!P5 IADD3 R9, PT, PT, R19, R9, RZ ;  /* 0x000000091309d210 */ /* 0x000fe40007ffe0ff */
[----:B-----5:R-:W-:Y:S01]  /*1c00*/  @!P5 LEA R8, P0, R18, R4, 0x1 ;  /* 0x000000041208d211 */ /* 0x020fe200078008ff */
[----:B------:R-:W-:Y:S01]  /*1c10*/  IMAD.SHL.U32 R4, R86, 0x20, RZ ;  /* 0x0000002056047824 */ /* 0x000fe200078e00ff */
[----:B------:R-:W-:Y:S02]  /*1c20*/  @!P6 LEA.HI.X R7, R20, R7, R11, 0x1, P1 ;  /* 0x000000071407e211 */ /* 0x000fe400008f0c0b */
[----:B------:R-:W-:Y:S02]  /*1c30*/  @!P5 LEA.HI.X R9, R18, R5, R9, 0x1, P0 ;  /* 0x000000051209d211 */ /* 0x000fe400000f0c09 */
[----:B------:R-:W-:Y:S01]  /*1c40*/  SHF.L.U64.HI R5, R86, 0x5, R87 ;  /* 0x0000000556057819 */ /* 0x000fe20000010257 */
[----:B------:R-:W-:Y:S01]  /*1c50*/  @!PT LDS RZ, [RZ] ;  /* 0x00000000fffff984 */ /* 0x000fe20000000800 */
[----:B------:R-:W-:Y:S01]  /*1c60*/  @!PT LDS RZ, [RZ] ;  /* 0x00000000fffff984 */ /* 0x000fe20000000800 */
[----:B------:R-:W-:Y:S01]  /*1c70*/  @!PT LDS RZ, [RZ] ;  /* 0x00000000fffff984 */ /* 0x000fe20000000800 */
[----:B------:R-:W-:Y:S01]  /*1c80*/  @!P6 LDGSTS.E.BYPASS.LTC128B.128 [R2], desc[UR14][R6.64] ;  /* 0x000000000602efae */ /* 0x000fe2000b981a0e */
[----:B------:R-:W-:-:S02]  /*1c90*/  @!P3 LEA R16, P0, R4, R128, 0x1 ;  /* 0x000000800410b211 */ /* 0x000fc400078008ff */
[----:B------:R-:W-:Y:S01]  /*1ca0*/  IADD3 R14, P1, PT, R15, R14, RZ ;  /* 0x0000000e0f0e7210 */ /* 0x000fe20007f3e0ff */
[----:B------:R-:W-:Y:S01]  /*1cb0*/  @!P6 LDGSTS.E.BYPASS.LTC128B.128 [R2+0x1000], desc[UR14][R6.64+0x40] ;  /* 0x010000400602efae */ /* 0x000fe2000b981a0e */
[----:B------:R-:W-:Y:S02]  /*1cc0*/  @!P3 LEA.HI.X R17, R4, R129, R5, 0x1, P0 ;  /* 0x000000810411b211 */ /* 0x000fe400000f0c05 */
[----:B------:R-:W-:Y:S01]  /*1cd0*/  IADD3.X R15, PT, PT, RZ, R12, RZ, P1, !PT ;  /* 0x0000000cff0f7210 */ /* 0x000fe20000ffe4ff */
[----:B------:R2:W-:Y:S01]  /*1ce0*/  @!P6 LDGSTS.E.BYPASS.LTC128B.128 [R2+0x2000], desc[UR14][R6.64+0x80] ;  /* 0x020000800602efae */ /* 0x0005e2000b981a0e */
[----:B------:R-:W-:Y:S02]  /*1cf0*/  ISETP.GE.AND P2, PT, R13, R10, PT ;  /* 0x0000000a0d00720c */ /* 0x000fe40003f46270 */
[----:B------:R-:W-:Y:S01]  /*1d00*/  LOP3.LUT R4, R106, 0xc0, RZ, 0xc0, !PT ;  /* 0x000000c06a047812 */ /* 0x000fe200078ec0ff */
[----:B------:R-:W-:Y:S01]  /*1d10*/  @!P5 LDGSTS.E.BYPASS.LTC128B.128 [R2+0x800], desc[UR14][R8.64] ;  /* 0x008000000802dfae */ /* 0x000fe2000b981a0e */
[----:B------:R-:W-:Y:S01]  /*1d20*/  IMAD.WIDE.U32 R14, R110, R88, R14 ;  /* 0x000000586e0e7225 */ /* 0x000fe200078e000e */
[----:B------:R-:W-:-:S02]  /*1d30*/  SHF.L.U32 R5, R88, 0x5, RZ ;  /* 0x0000000558057819 */ /* 0x000fc400000006ff */
[----:B------:R-:W-:Y:S01]  /*1d40*/  @!P5 LDGSTS.E.BYPASS.LTC128B.128 [R2+0x1800], desc[UR14][R8.64+0x40] ;  /* 0x018000400802dfae */ /* 0x000fe2000b981a0e */
[----:B------:R-:W-:Y:S01]  /*1d50*/  IMAD R131, R110, R89, R15 ;  /* 0x000000596e837224 */ /* 0x000fe200078e020f */
[----:B------:R-:W-:Y:S02]  /*1d60*/  LOP3.LUT R91, R4, 0x18, R91, 0xf8, !PT ;  /* 0x00000018045b7812 */ /* 0x000fe400078ef85b */
[----:B------:R3:W-:Y:S01]  /*1d70*/  @!P5 LDGSTS.E.BYPASS.LTC128B.128 [R2+0x2800], desc[UR14][R8.64+0x80] ;  /* 0x028000800802dfae */ /* 0x0007e2000b981a0e */
[----:B-1----:R-:W-:Y:S02]  /*1d80*/  LEA R130, P0, R14, UR6, 0x1 ;  /* 0x000000060e827c11 */ /* 0x002fe4000f8008ff */
[----:B------:R-:W-:Y:S01]  /*1d90*/  LOP3.LUT R110, R110, 0x7, RZ, 0xc0, !PT ;  /* 0x000000076e6e7812 */ /* 0x000fe200078ec0ff */
[----:B------:R-:W-:Y:S01]  /*1da0*/  @!P4 LDGSTS.E.BYPASS.LTC128B.128 [R2+0x3000], desc[UR14][R128.64] ;  /* 0x030000008002cfae */ /* 0x000fe2000b981a0e */
[----:B------:R-:W-:Y:S02]  /*1db0*/  LEA.HI.X R131, R14, UR7, R131, 0x1, P0 ;  /* 0x000000070e837c11 */ /* 0x000fe400080f0c83 */
[----:B------:R-:W-:Y:S01]  /*1dc0*/  @!P2 LEA R4, P0, R5, R130, 0x1 ;  /* 0x000000820504a211 */ /* 0x000fe200078008ff */
[----:B------:R-:W-:Y:S04]  /*1dd0*/  @!P4 LDGSTS.E.BYPASS.LTC128B.128 [R2+0x4000], desc[UR14][R128.64+0x40] ;  /* 0x040000408002cfae */ /* 0x000fe8000b981a0e */
[----:B------:R-:W-:Y:S01]  /*1de0*/  @!P4 LDGSTS.E.BYPASS.LTC128B.128 [R2+0x5000], desc[UR14][R128.64+0x80] ;  /* 0x050000808002cfae */ /* 0x000fe2000b981a0e */
[----:B--2---:R-:W-:-:S03]  /*1df0*/  IMAD.SHL.U32 R7, R90, 0x10, RZ ;  /* 0x000000105a077824 */ /* 0x004fc600078e00ff */
[----:B------:R-:W-:Y:S01]  /*1e00*/  @!P3 LDGSTS.E.BYPASS.LTC128B.128 [R2+0x3800], desc[UR14][R16.64] ;  /* 0x038000001002bfae */ /* 0x000fe2000b981a0e */
[----:B------:R-:W-:-:S03]  /*1e10*/  SHF.L.U64.HI R6, R88, 0x5, R89 ;  /* 0x0000000558067819 */ /* 0x000fc60000010259 */
[----:B------:R-:W-:Y:S01]  /*1e20*/  @!P3 LDGSTS.E.BYPASS.LTC128B.128 [R2+0x4800], desc[UR14][R16.64+0x40] ;  /* 0x048000401002bfae */ /* 0x000fe2000b981a0e */
[----:B------:R-:W-:Y:S02]  /*1e30*/  @!P2 LEA.HI.X R5, R5, R131, R6, 0x1, P0 ;  /* 0x000000830505a211 */ /* 0x000fe400000f0c06 */
[----:B------:R-:W-:Y:S01]  /*1e40*/  LOP3.LUT P0, R101, R90, 0x4, RZ, 0xc0, !PT ;  /* 0x000000045a657812 */ /* 0x000fe2000780c0ff */
[----:B------:R1:W-:Y:S01]  /*1e50*/  @!P3 LDGSTS.E.BYPASS.LTC128B.128 [R2+0x5800], desc[UR14][R16.64+0x80] ;  /* 0x058000801002bfae */ /* 0x0003e2000b981a0e */
[----:B---3--:R-:W-:-:S03]  /*1e60*/  LOP3.LUT R8, R106, 0x120, RZ, 0xc0, !PT ;  /* 0x000001206a087812 */ /* 0x008fc600078ec0ff */
        /* <DEDUP_REMOVED lines=11> */
[----:B------:R-:W-:Y:S01]  /*1f20*/  LOP3.LUT R103, R103, 0x1f0, RZ, 0xc0, !PT ;  /* 0x000001f067677812 */ /* 0x000fe200078ec0ff */
[----:B------:R-:W-:-:S04]  /*1f30*/  DEPBAR.LE SB0, 0x0 ;  /* 0x000080000000791a */ /* 0x000fc80000000000 */
[----:B------:R-:W-:Y:S01]  /*1f40*/  BAR.SYNC.DEFER_BLOCKING 0x0 ;  /* 0x0000000000007b1d */ /* 0x000fe20000010000 */
[----:B------:R-:W-:Y:S01]  /*1f50*/  IADD3 R107, PT, PT, R125, R104, RZ ;  /* 0x000000687d6b7210 */ /* 0x000fe20007ffe0ff */
[----:B------:R-:W-:Y:S01]  /*1f60*/  IMAD.IADD R105, R124, 0x1, R104 ;  /* 0x000000017c697824 */ /* 0x000fe200078e0268 */
[----:B------:R-:W-:-:S04]  /*1f70*/  IADD3 R108, PT, PT, R103, 0x1, R108 ;  /* 0x00000001676c7810 */ /* 0x000fc80007ffe06c */
[----:B------:R-:W-:-:S04]  /*1f80*/  IADD3 R108, PT, PT, -R85, R108, R110 ;  /* 0x0000006c556c7210 */ /* 0x000fc80007ffe16e */
[----:B------:R-:W-:-:S04]  /*1f90*/  IADD3 R84, PT, PT, R108, R84, R3 ;  /* 0x000000546c547210 */ /* 0x000fc80007ffe003 */
[C---:B------:R-:W-:Y:S02]  /*1fa0*/  VIMNMX R108, PT, PT, R84.reuse, R3, PT ;  /* 0x00000003546c7248 */ /* 0x040fe40003fe0100 */
[----:B------:R-:W-:Y:S01]  /*1fb0*/  VIADDMNMX R85, R84, 0x8, R3, PT ;  /* 0x0000000854557846 */ /* 0x000fe20003800103 */
        /* <DEDUP_REMOVED lines=19> */
[----:B-1----:R-:W2:Y:S04]  /*20f0*/  LDSM.16.M88.4 R16, [R124+0x3000] ;  /* 0x003000007c10783b */ /* 0x002ea80000000200 */
[----:B------:R-:W-:Y:S04]  /*2100*/  LDSM.16.M88.4 R76, [R107] ;  /* 0x000000006b4c783b */ /* 0x000fe80000000200 */
[----:B------:R-:W1:Y:S04]  /*2110*/  LDSM.16.M88.4 R12, [R105+0x3000] ;  /* 0x00300000690c783b */ /* 0x000e680000000200 */
[----:B------:R-:W-:Y:S04]  /*2120*/  LDSM.16.M88.4 R56, [R125+0x1000] ;  /* 0x001000007d38783b */ /* 0x000fe80000000200 */
[----:B------:R-:W-:Y:S04]  /*2130*/  LDSM.16.M88.4 R8, [R124+0x4000] ;  /* 0x004000007c08783b */ /* 0x000fe80000000200 */
[----:B------:R-:W3:Y:S04]  /*2140*/  LDSM.16.M88.4 R44, [R124+0x3400] ;  /* 0x003400007c2c783b */ /* 0x000ee80000000200 */
[----:B------:R-:W-:Y:S04]  /*2150*/  LDSM.16.M88.4 R36, [R107+0x1000] ;  /* 0x001000006b24783b */ /* 0x000fe80000000200 */
[----:B------:R-:W5:Y:S04]  /*2160*/  LDSM.16.M88.4 R48, [R105+0x4000] ;  /* 0x004000006930783b */ /* 0x000f680000000200 */
[----:B------:R-:W4:Y:S04]  /*2170*/  LDSM.16.M88.4 R52, [R105+0x3400] ;  /* 0x003400006934783b */ /* 0x000f280000000200 */
[----:B------:R-:W4:Y:S01]  /*2180*/  LDSM.16.M88.4 R68, [R124+0x3800] ;  /* 0x003800007c44783b */ /* 0x000f220000000200 */
[C---:B--2---:R-:W-:Y:S03]  /*2190*/  HMMA.16816.F32 R4, R60.reuse, R16, RZ ;  /* 0x000000103c04723c */ /* 0x044fe600000018ff */
[----:B------:R-:W-:Y:S04]  /*21a0*/  LDSM.16.M88.4 R24, [R125+0x2000] ;  /* 0x002000007d18783b */ /* 0x000fe80000000200 */
[----:B------:R-:W2:Y:S01]  /*21b0*/  LDSM.16.M88.4 R80, [R124+0x5000] ;  /* 0x005000007c50783b */ /* 0x000ea20000000200 */
[----:B------:R-:W-:Y:S03]  /*21c0*/  HMMA.16816.F32 R16, R60, R18, RZ ;  /* 0x000000123c10723c */ /* 0x000fe600000018ff */
[----:B------:R-:W2:Y:S04]  /*21d0*/  LDSM.16.M88.4 R20, [R124+0x3c00] ;  /* 0x003c00007c14783b */ /* 0x000ea80000000200 */
[----:B------:R-:W2:Y:S04]  /*21e0*/  LDSM.16.M88.4 R92, [R124+0x4400] ;  /* 0x004400007c5c783b */ /* 0x000ea80000000200 */
[----:B------:R-:W-:Y:S01]  /*21f0*/  LDSM.16.M88.4 R96, [R105+0x3800] ;  /* 0x003800006960783b */ /* 0x000fe20000000200 */
[C---:B-1----:R-:W-:Y:S03]  /*2200*/  HMMA.16816.F32 R4, R76.reuse, R12, R4 ;  /* 0x0000000c4c04723c */ /* 0x042fe60000001804 */
[----:B------:R-:W-:Y:S04]  /*2210*/  LDSM.16.M88.4 R72, [R105+0x3c00] ;  /* 0x003c00006948783b */ /* 0x000fe80000000200 */
[----:B------:R-:W-:Y:S01]  /*2220*/  LDSM.16.M88.4 R32, [R105+0x4400] ;  /* 0x004400006920783b */ /* 0x000fe20000000200 */
[----:B------:R-:W-:Y:S03]  /*2230*/  HMMA.16816.F32 R16, R76, R14, R16 ;  /* 0x0000000e4c10723c */ /* 0x000fe60000001810 */
[----:B------:R-:W-:Y:S04]  /*2240*/  LDSM.16.M88.4 R12, [R107+0x2000] ;  /* 0x002000006b0c783b */ /* 0x000fe80000000200 */
[----:B------:R-:W0:Y:S01]  /*2250*/  LDGDEPBAR ;  /* 0x00000000000079af */ /* 0x000e220000000000 */
[----:B---3--:R-:W-:Y:S08]  /*2260*/  HMMA.16816.F32 R28, R60, R44, RZ ;  /* 0x0000002c3c1c723c */ /* 0x008ff000000018ff */
[C---:B------:R-:W-:Y:S08]  /*2270*/  HMMA.16816.F32 R4, R56.reuse, R8, R4 ;  /* 0x000000083804723c */ /* 0x040ff00000001804 */
[----:B------:R-:W-:Y:S01]  /*2280*/  HMMA.16816.F32 R16, R56, R10, R16 ;  /* 0x0000000a3810723c */ /* 0x000fe20000001810 */
[----:B------:R-:W1:Y:S07]  /*2290*/  LDSM.16.M88.4 R8, [R105+0x5000] ;  /* 0x005000006908783b */ /* 0x000e6e0000000200 */
[----:B------:R-:W-:Y:S08]  /*22a0*/  HMMA.16816.F32 R44, R60, R46, RZ ;  /* 0x0000002e3c2c723c */ /* 0x000ff000000018ff */
[----:B-----5:R-:W-:Y:S08]  /*22b0*/  HMMA.16816.F32 R4, R36, R48, R4 ;  /* 0x000000302404723c */ /* 0x020ff00000001804 */
[----:B----4-:R-:W-:Y:S08]  /*22c0*/  HMMA.16816.F32 R28, R76, R52, R28 ;  /* 0x000000344c1c723c */ /* 0x010ff0000000181c */
[----:B------:R-:W-:Y:S08]  /*22d0*/  HMMA.16816.F32 R40, R60, R68, RZ ;  /* 0x000000443c28723c */ /* 0x000ff000000018ff */
[----:B------:R-:W-:Y:S01]  /*22e0*/  HMMA.16816.F32 R16, R36, R50, R16 ;  /* 0x000000322410723c */ /* 0x000fe20000001810 */
[----:B------:R-:W-:Y:S07]  /*22f0*/  LDSM.16.M88.4 R48, [R124+0x4c00] ;  /* 0x004c00007c30783b */ /* 0x000fee0000000200 */
[----:B--2---:R-:W-:Y:S08]  /*2300*/  HMMA.16816.F32 R4, R24, R80, R4 ;  /* 0x000000501804723c */ /* 0x004ff00000001804 */
[C---:B------:R-:W-:Y:S08]  /*2310*/  HMMA.16816.F32 R68, R60.reuse, R70, RZ ;  /* 0x000000463c44723c */ /* 0x040ff000000018ff */
[C---:B------:R-:W-:Y:S08]  /*2320*/  HMMA.16816.F32 R64, R60.reuse, R20, RZ ;  /* 0x000000143c40723c */ /* 0x040ff000000018ff */
[----:B------:R-:W-:Y:S01]  /*2330*/  HMMA.16816.F32 R60, R60, R22, RZ ;  /* 0x000000163c3c723c */ /* 0x000fe200000018ff */
[----:B------:R-:W-:Y:S07]  /*2340*/  LDSM.16.M88.4 R20, [R124+0x5400] ;  /* 0x005400007c14783b */ /* 0x000fee0000000200 */
[----:B------:R-:W-:Y:S01]  /*2350*/  HMMA.16816.F32 R44, R76, R54, R44 ;  /* 0x000000364c2c723c */ /* 0x000fe2000000182c */
[----:B------:R-:W2:Y:S07]  /*2360*/  LDSM.16.M88.4 R52, [R124+0x4800] ;  /* 0x004800007c34783b */ /* 0x000eae0000000200 */
[----:B------:R-:W-:Y:S08]  /*2370*/  HMMA.16816.F32 R28, R56, R92, R28 ;  /* 0x0000005c381c723c */ /* 0x000ff0000000181c */
[----:B------:R-:W-:Y:S08]  /*2380*/  HMMA.16816.F32 R16, R24, R82, R16 ;  /* 0x000000521810723c */ /* 0x000ff00000001810 */
[----:B-1----:R-:W-:Y:S08]  /*2390*/  HMMA.16816.F32 R4, R12, R8, R4 ;  /* 0x000000080c04723c */ /* 0x002ff00000001804 */
[----:B------:R-:W-:Y:S01]  /*23a0*/  HMMA.16816.F32 R92, R56, R94, R44 ;  /* 0x0000005e385c723c */ /* 0x000fe2000000182c */
[----:B------:R-:W1:Y:S07]  /*23b0*/  LDSM.16.M88.4 R44, [R105+0x5400] ;  /* 0x00540000692c783b */ /* 0x000e6e0000000200 */
[----:B------:R-:W-:Y:S03]  /*23c0*/  HMMA.16816.F32 R40, R76, R96, R40 ;  /* 0x000000604c28723c */ /* 0x000fe60000001828 */
[----:B------:R-:W-:Y:S01]  /*23d0*/  FMUL.FTZ R4, R4, UR4 ;  /* 0x0000000404047c20 */ /* 0x000fe20008410000 */
[----:B------:R-:W-:-:S04]  /*23e0*/  FMUL.FTZ R5, R5, UR4 ;  /* 0x0000000405057c20 */ /* 0x000fc80008410000 */
[C---:B------:R-:W-:Y:S08]  /*23f0*/  HMMA.16816.F32 R64, R76.reuse, R72, R64 ;  /* 0x000000484c40723c */ /* 0x040ff00000001840 */
[----:B------:R-:W-:Y:S01]  /*2400*/  HMMA.16816.F32 R60, R76, R74, R60 ;  /* 0x0000004a4c3c723c */ /* 0x000fe2000000183c */
[----:B------:R-:W3:Y:S07]  /*2410*/  LDSM.16.M88.4 R72, [R105+0x4800] ;  /* 0x004800006948783b */ /* 0x000eee0000000200 */
[----:B------:R-:W-:Y:S08]  /*2420*/  HMMA.16816.F32 R28, R36, R32, R28 ;  /* 0x00000020241c723c */ /* 0x000ff0000000181c */
[----:B------:R-:W-:Y:S08]  /*2430*/  HMMA.16816.F32 R68, R76, R98, R68 ;  /* 0x000000624c44723c */ /* 0x000ff00000001844 */
[----:B------:R-:W-:Y:S01]  /*2440*/  HMMA.16816.F32 R16, R12, R10, R16 ;  /* 0x0000000a0c10723c */ /* 0x000fe20000001810 */
[----:B------:R-:W4:Y:S07]  /*2450*/  LDSM.16.M88.4 R8, [R124+0x5800] ;  /* 0x005800007c08783b */ /* 0x000f2e0000000200 */
[----:B--2---:R-:W-:Y:S01]  /*2460*/  HMMA.16816.F32 R40, R56, R52, R40 ;  /* 0x000000343828723c */ /* 0x004fe20000001828 */
[----:B------:R-:W-:-:S06]  /*2470*/  FMUL.FTZ R52, R7, UR4 ;  /* 0x0000000407347c20 */ /* 0x000fcc0008410000 */
[----:B------:R-:W2:Y:S01]  /*2480*/  MUFU.TANH R52, R52 ;  /* 0x0000003400347308 */ /* 0x000ea20000002400 */
[----:B------:R-:W-:Y:S01]  /*2490*/  HMMA.16816.F32 R64, R56, R48, R64 ;  /* 0x000000303840723c */ /* 0x000fe20000001840 */
[----:B------:R-:W-:Y:S02]  /*24a0*/  FMUL.FTZ R48, R6, UR4 ;  /* 0x0000000406307c20 */ /* 0x000fe40008410000 */
[----:B------:R-:W-:Y:S01]  /*24b0*/  FMUL.FTZ R16, R16, UR4 ;  /* 0x0000000410107c20 */ /* 0x000fe20008410000 */
[----:B------:R-:W-:-:S03]  /*24c0*/  FMUL.FTZ R17, R17, UR4 ;  /* 0x0000000411117c20 */ /* 0x000fc60008410000 */
[----:B------:R-:W1:Y:S01]  /*24d0*/  MUFU.TANH R49, R5 ;  /* 0x0000000500317308 */ /* 0x000e620000002400 */
[----:B------:R-:W-:Y:S01]  /*24e0*/  HMMA.16816.F32 R28, R24, R20, R28 ;  /* 0x00000014181c723c */ /* 0x000fe2000000181c */
[----:B------:R-:W-:-:S04]  /*24f0*/  IADD3 R20, PT, PT, R0, -0x1, RZ ;  /* 0xffffffff00147810 */ /* 0x000fc80007ffe0ff */
[----:B------:R-:W-:Y:S02]  /*2500*/  ISETP.GT.AND P0, PT, R20, R127, PT ;  /* 0x0000007f1400720c */ /* 0x000fe40003f04270 */
[----:B------:R5:W1:Y:S01]  /*2510*/  MUFU.TANH R21, R4 ;  /* 0x0000000400157308 */ /* 0x000a620000002400 */
[----:B------:R-:W-:Y:S01]  /*2520*/  HMMA.16816.F32 R92, R36, R34, R92 ;  /* 0x00000022245c723c */ /* 0x000fe2000000185c */
[----:B------:R-:W-:Y:S06]  /*2530*/  LDSM.16.M88.4 R32, [R105+0x5800] ;  /* 0x005800006920783b */ /* 0x000fec0000000200 */
[----:B------:R-:W2:Y:S01]  /*2540*/  MUFU.TANH R48, R48 ;  /* 0x0000003000307308 */ /* 0x000ea20000002400 */
[----:B------:R-:W-:Y:S01]  /*2550*/  HMMA.16816.F32 R68, R56, R54, R68 ;  /* 0x000000363844723c */ /* 0x000fe20000001844 */
[----:B-----5:R-:W5:Y:S07]  /*2560*/  LDSM.16.M88.4 R4, [R105+0x4c00] ;  /* 0x004c00006904783b */ /* 0x020f6e0000000200 */
[----:B-1----:R-:W-:Y:S01]  /*2570*/  HMMA.16816.F32 R28, R12, R44, R28 ;  /* 0x0000002c0c1c723c */ /* 0x002fe2000000181c */
[----:B------:R-:W1:Y:S07]  /*2580*/  MUFU.TANH R44, R16 ;  /* 0x00000010002c7308 */ /* 0x000e6e0000002400 */
[----:B------:R-:W-:Y:S01]  /*2590*/  HMMA.16816.F32 R92, R24, R22, R92 ;  /* 0x00000016185c723c */ /* 0x000fe2000000185c */
[----:B------:R4:W1:Y:S01]  /*25a0*/  MUFU.TANH R45, R17 ;  /* 0x00000011002d7308 */ /* 0x0008620000002400 */
[----:B------:R-:W-:Y:S01]  /*25b0*/  FMUL.FTZ R22, R18, UR4 ;  /* 0x0000000412167c20 */ /* 0x000fe20008410000 */
[----:B------:R-:W-:-:S05]  /*25c0*/  FMUL.FTZ R23, R19, UR4 ;  /* 0x0000000413177c20 */ /* 0x000fca0008410000 */
[----:B---3--:R-:W-:Y:S01]  /*25d0*/  HMMA.16816.F32 R40, R36, R72, R40 ;  /* 0x000000482428723c */ /* 0x008fe20000001828 */
[----:B------:R-:W3:Y:S02]  /*25e0*/  MUFU.TANH R22, R22 ;  /* 0x0000001600167308 */ /* 0x000ee40000002400 */
[----:B------:R-:W-:-:S05]  /*25f0*/  FMUL.FTZ R28, R28, UR4 ;  /* 0x000000041c1c7c20 */ /* 0x000fca0008410000 */
[----:B------:R-:W-:Y:S01]  /*2600*/  HMMA.16816.F32 R68, R36, R74, R68 ;  /* 0x0000004a2444723c */ /* 0x000fe20000001844 */
[----:B------:R-:W1:Y:S01]  /*2610*/  MUFU.TANH R23, R23 ;  /* 0x0000001700177308 */ /* 0x000e620000002400 */
[----:B----4-:R-:W4:Y:S06]  /*2620*/  LDSM.16.M88.4 R16, [R124+0x5c00] ;  /* 0x005c00007c10783b */ /* 0x010f2c0000000200 */
[----:B------:R-:W-:Y:S01]  /*2630*/  HMMA.16816.F32 R60, R56, R50, R60 ;  /* 0x00000032383c723c */ /* 0x000fe2000000183c */
[----:B------:R-:W1:Y:S07]  /*2640*/  MUFU.TANH R28, R28 ;  /* 0x0000001c001c7308 */ /* 0x000e6e0000002400 */
[C---:B------:R-:W-:Y:S08]  /*2650*/  HMMA.16816.F32 R40, R24.reuse, R8, R40 ;  /* 0x000000081828723c */ /* 0x040ff00000001828 */
[----:B------:R-:W-:Y:S01]  /*2660*/  HMMA.16816.F32 R68, R24, R10, R68 ;  /* 0x0000000a1844723c */ /* 0x000fe20000001844 */
[----:B------:R-:W2:Y:S01]  /*2670*/  LDSM.16.M88.4 R8, [R105+0x5c00] ;  /* 0x005c00006908783b */ /* 0x000ea20000000200 */
[----:B------:R-:W-:-:S06]  /*2680*/  DEPBAR.LE SB0, 0x0 ;  /* 0x000080000000791a */ /* 0x000fcc0000000000 */
[----:B-----5:R-:W-:Y:S01]  /*2690*/  HMMA.16816.F32 R64, R36, R4, R64 ;  /* 0x000000042440723c */ /* 0x020fe20000001840 */
[----:B------:R-:W-:-:S06]  /*26a0*/  FMUL.FTZ R4, R31, UR4 ;  /* 0x000000041f047c20 */ /* 0x000fcc0008410000 */
[----:B------:R-:W1:Y:S01]  /*26b0*/  MUFU.TANH R4, R4 ;  /* 0x0000000400047308 */ /* 0x000e620000002400 */
[----:B------:R-:W-:Y:S08]  /*26c0*/  HMMA.16816.F32 R60, R36, R6, R60 ;  /* 0x00000006243c723c */ /* 0x000ff0000000183c */
[----:B------:R-:W-:Y:S01]  /*26d0*/  HMMA.16816.F32 R92, R12, R46, R92 ;  /* 0x0000002e0c5c723c */ /* 0x000fe2000000185c */
[----:B------:R-:W-:Y:S01]  /*26e0*/  FMUL.FTZ R46, R29, UR4 ;  /* 0x000000041d2e7c20 */ /* 0x000fe20008410000 */
[----:B------:R-:W-:-:S05]  /*26f0*/  FMUL.FTZ R29, R30, UR4 ;  /* 0x000000041e1d7c20 */ /* 0x000fca0008410000 */
[----:B------:R-:W1:Y:S01]  /*2700*/  MUFU.TANH R46, R46 ;  /* 0x0000002e002e7308 */ /* 0x000e620000002400 */
[C---:B----4-:R-:W-:Y:S07]  /*2710*/  HMMA.16816.F32 R64, R24.reuse, R16, R64 ;  /* 0x000000101840723c */ /* 0x050fee0000001840 */
[----:B------:R-:W4:Y:S01]  /*2720*/  MUFU.TANH R29, R29 ;  /* 0x0000001d001d7308 */ /* 0x000f220000002400 */
[----:B------:R-:W-:Y:S03]  /*2730*/  HMMA.16816.F32 R60, R24, R18, R60 ;  /* 0x00000012183c723c */ /* 0x000fe6000000183c */
[----:B------:R-:W-:Y:S01]  /*2740*/  FMUL.FTZ R5, R92, UR4 ;  /* 0x000000045c057c20 */ /* 0x000fe20008410000 */
[----:B------:R-:W-:Y:S01]  /*2750*/  FMUL.FTZ R31, R93, UR4 ;  /* 0x000000045d1f7c20 */ /* 0x000fe20008410000 */
[----:B------:R-:W-:Y:S01]  /*2760*/  FMUL.FTZ R30, R94, UR4 ;  /* 0x000000045e1e7c20 */ /* 0x000fe20008410000 */
[----:B------:R-:W-:-:S02]  /*2770*/  FMUL.FTZ R6, R95, UR4 ;  /* 0x000000045f067c20 */ /* 0x000fc40008410000 */
[C---:B------:R-:W-:Y:S01]  /*2780*/  HMMA.16816.F32 R40, R12.reuse, R32, R40 ;  /* 0x000000200c28723c */ /* 0x040fe20000001828 */
[----:B------:R-:W1:Y:S07]  /*2790*/  MUFU.TANH R5, R5 ;  /* 0x0000000500057308 */ /* 0x000e6e0000002400 */
[C---:B------:R-:W-:Y:S01]  /*27a0*/  HMMA.16816.F32 R68, R12.reuse, R34, R68 ;  /* 0x000000220c44723c */ /* 0x040fe20000001844 */
[----:B------:R-:W1:Y:S07]  /*27b0*/  MUFU.TANH R31, R31 ;  /* 0x0000001f001f7308 */ /* 0x000e6e0000002400 */
[----:B--2---:R-:W-:Y:S01]  /*27c0*/  HMMA.16816.F32 R64, R12, R8, R64 ;  /* 0x000000080c40723c */ /* 0x004fe20000001840 */
[----:B------:R-:W2:Y:S02]  /*27d0*/  MUFU.TANH R30, R30 ;  /* 0x0000001e001e7308 */ /* 0x000ea40000002400 */
        /* <DEDUP_REMOVED lines=47> */
.L_x_4873:
        /* <DEDUP_REMOVED lines=60> */
.L_x_4874:
        /* <DEDUP_REMOVED lines=12> */
.L_x_4872:
        /* <DEDUP_REMOVED lines=13> */
[C---:B------:R-:W-:Y:S01]  /*3020*/  VIADD R25, R3.reuse, 0x10 ;  /* 0x0000001003197836 */ /* 0x040fe20000000000 */
        /* <DEDUP_REMOVED lines=8> */
[----:B-1----:R-:W-:Y:S01]  /*30b0*/  FSEL R44, R44, -INF , !P4 ;  /* 0xff8000002c2c7808 */ /* 0x002fe20006000000 */
[----:B------:R-:W-:Y:S01]  /*30c0*/  VIADD R10, R3, 0x21 ;  /* 0x00000021030a7836 */ /* 0x000fe20000000000 */
[----:B------:R-:W-:Y:S01]  /*30d0*/  FSEL R26, R21, -INF , !P5 ;  /* 0xff800000151a7808 */ /* 0x000fe20006800000 */
[----:B------:R-:W-:Y:S01]  /*30e0*/  VIADD R13, R3, 0x28 ;  /* 0x00000028030d7836 */ /* 0x000fe20000000000 */
[-C--:B------:R-:W-:Y:S01]  /*30f0*/  ISETP.GE.AND P4, PT, R17, R108.reuse, PT ;  /* 0x0000006c1100720c */ /* 0x080fe20003f86270 */
[----:B--2---:R-:W-:Y:S01]  /*3100*/  VIADD R8, R3, 0x29 ;  /* 0x0000002903087836 */ /* 0x004fe20000000000 */
[----:B------:R-:W-:Y:S01]  /*3110*/  ISETP.GE.AND P1, PT, R19, R108, PT ;  /* 0x0000006c1300720c */ /* 0x000fe20003f26270 */
[----:B------:R-:W-:Y:S01]  /*3120*/  VIADD R11, R3, 0x30 ;  /* 0x00000030030b7836 */ /* 0x000fe20000000000 */
[----:B------:R-:W-:Y:S01]  /*3130*/  FSEL R18, R45, -INF , !P0 ;  /* 0xff8000002d127808 */ /* 0x000fe20004000000 */
[----:B------:R-:W-:Y:S01]  /*3140*/  VIADD R9, R3, 0x31 ;  /* 0x0000003103097836 */ /* 0x000fe20000000000 */
[----:B------:R-:W-:Y:S01]  /*3150*/  FSEL R28, R28, -INF , !P2 ;  /* 0xff8000001c1c7808 */ /* 0x000fe20005000000 */
[----:B------:R-:W-:Y:S01]  /*3160*/  LDSM.16.MT88.4 R60, [R91+0x7000] ;  /* 0x007000005b3c783b */ /* 0x000fe20000004200 */
[----:B------:R-:W-:-:S02]  /*3170*/  FMNMX3.FTZ R21, R26, R24, R44, !PT ;  /* 0x000000181a157276 */ /* 0x000fc4000781002c */
[----:B------:R-:W-:Y:S01]  /*3180*/  FSEL R16, R5, -INF , !P4 ;  /* 0xff80000005107808 */ /* 0x000fe20006000000 */
[----:B------:R-:W-:Y:S01]  /*3190*/  LDSM.16.MT88.4 R40, [R91+0x8000] ;  /* 0x008000005b28783b */ /* 0x000fe20000004200 */
[-C--:B------:R-:W-:Y:S02]  /*31a0*/  ISETP.GE.AND P0, PT, R15, R108.reuse, PT ;  /* 0x0000006c0f00720c */ /* 0x080fe40003f06270 */
        /* <DEDUP_REMOVED lines=8> */
[----:B------:R-:W-:Y:S01]  /*3230*/  ISETP.GE.AND P6, PT, R7, R85, PT ;  /* 0x000000550700720c */ /* 0x000fe20003fc6270 */
[C---:B------:R-:W-:Y:S01]  /*3240*/  VIADD R7, R3.reuse, 0x38 ;  /* 0x0000003803077836 */ /* 0x040fe20000000000 */
[-C--:B------:R-:W-:Y:S01]  /*3250*/  ISETP.GE.AND P4, PT, R8, R108.reuse, PT ;  /* 0x0000006c0800720c */ /* 0x080fe20003f86270 */
[----:B------:R-:W-:Y:S01]  /*3260*/  VIADD R3, R3, 0x39 ;  /* 0x0000003903037836 */ /* 0x000fe20000000000 */
        /* <DEDUP_REMOVED lines=18> */
[----:B------:R-:W-:Y:S01]  /*3390*/  ISETP.GE.AND P2, PT, R25, R85, PT ;  /* 0x000000551900720c */ /* 0x000fe20003f46270 */
[----:B------:R-:W1:Y:S01]  /*33a0*/  SHFL.BFLY PT, R32, R5, 0x2, 0x1f ;  /* 0x0c401f0005207f89 */ /* 0x000e6200000e0000 */
[----:B------:R-:W-:-:S02]  /*33b0*/  FSEL R52, R52, -INF , !P6 ;  /* 0xff80000034347808 */ /* 0x000fc40007000000 */
[----:B------:R-:W-:Y:S02]  /*33c0*/  FSEL R22, R22, -INF , !P5 ;  /* 0xff80000016167808 */ /* 0x000fe40006800000 */
[----:B------:R-:W-:Y:S02]  /*33d0*/  FSEL R48, R48, -INF , !P3 ;  /* 0xff80000030307808 */ /* 0x000fe40005800000 */
[-C--:B------:R-:W-:Y:S02]  /*33e0*/  ISETP.GE.AND P5, PT, R12, R85.reuse, PT ;  /* 0x000000550c00720c */ /* 0x080fe40003fa6270 */
[----:B------:R-:W-:Y:S02]  /*33f0*/  FSEL R12, R23, -INF , !P4 ;  /* 0xff800000170c7808 */ /* 0x000fe40006000000 */
[-C--:B------:R-:W-:Y:S02]  /*3400*/  ISETP.GE.AND P1, PT, R19, R85.reuse, PT ;  /* 0x000000551300720c */ /* 0x080fe40003f26270 */
[----:B------:R-:W-:-:S02]  /*3410*/  ISETP.GE.AND P4, PT, R10, R85, PT ;  /* 0x000000550a00720c */ /* 0x000fc40003f86270 */
[-C--:B------:R-:W-:Y:S02]  /*3420*/  ISETP.GE.AND P3, PT, R13, R85.reuse, PT ;  /* 0x000000550d00720c */ /* 0x080fe40003f66270 */
[-C--:B------:R-:W-:Y:S02]  /*3430*/  ISETP.GE.AND P0, PT, R17, R85.reuse, PT ;  /* 0x000000551100720c */ /* 0x080fe40003f06270 */
[----:B------:R-:W-:Y:S02]  /*3440*/  FSEL R10, R29, -INF , !P2 ;  /* 0xff8000001d0a7808 */ /* 0x000fe40005000000 */
[----:B------:R-:W-:Y:S02]  /*3450*/  FMNMX3.FTZ R13, R48, R52, R22, !PT ;  /* 0x00000034300d7276 */ /* 0x000fe40007810016 */
[----:B------:R-:W-:Y:S02]  /*3460*/  ISETP.GE.AND P2, PT, R8, R85, PT ;  /* 0x000000550800720c */ /* 0x000fe40003f46270 */
[----:B------:R-:W-:-:S02]  /*3470*/  FSEL R8, R4, -INF , !P1 ;  /* 0xff80000004087808 */ /* 0x000fc40004800000 */
[----:B------:R-:W-:Y:S02]  /*3480*/  ISETP.GE.AND P6, PT, R15, R85, PT ;  /* 0x000000550f00720c */ /* 0x000fe40003fc6270 */
[----:B------:R-:W-:Y:S02]  /*3490*/  FSEL R4, R30, -INF , !P0 ;  /* 0xff8000001e047808 */ /* 0x000fe40004000000 */
[----:B------:R-:W-:Y:S02]  /*34a0*/  FMNMX3.FTZ R13, R13, R12, R10, !PT ;  /* 0x0000000c0d0d7276 */ /* 0x000fe4000781000a */
[----:B------:R-:W-:Y:S02]  /*34b0*/  FSEL R6, R6, -INF , !P6 ;  /* 0xff80000006067808 */ /* 0x000fe40007000000 */
[----:B------:R-:W-:Y:S02]  /*34c0*/  FSEL R116, R116, -INF , !P5 ;  /* 0xff80000074747808 */ /* 0x000fe40006800000 */
[----:B------:R-:W-:-:S02]  /*34d0*/  FMNMX3.FTZ R13, R13, R8, R4, !PT ;  /* 0x000000080d0d7276 */ /* 0x000fc40007810004 */
        /* <DEDUP_REMOVED lines=33> */
[----:B------:R-:W-:Y:S01]  /*36f0*/  FFMA.FTZ R23, R14, UR6, -R105 ;  /* 0x000000060e177c23 */ /* 0x000fe20008010869 */
[----:B------:R-:W-:-:S02]  /*3700*/  IMAD.IADD R28, R104, 0x1, R91 ;  /* 0x00000001681c7824 */ /* 0x000fc400078e025b */
[--C-:B------:R-:W-:Y:S01]  /*3710*/  FFMA.FTZ R118, R118, UR6, -R105.reuse ;  /* 0x0000000676767c23 */ /* 0x100fe20008010869 */
[--C-:B------:R-:W-:Y:S01]  /*3720*/  FFMA.FTZ R103, R150, UR6, -R105.reuse ;  /* 0x0000000696677c23 */ /* 0x100fe20008010869 */
[--C-:B------:R-:W-:Y:S01]  /*3730*/  FFMA.FTZ R106, R148, UR6, -R105.reuse ;  /* 0x00000006946a7c23 */ /* 0x100fe20008010869 */
[----:B------:R-:W2:Y:S01]  /*3740*/  MUFU.EX2 R33, R33 ;  /* 0x0000002100217308 */ /* 0x000ea20000000800 */
[----:B------:R-:W-:Y:S01]  /*3750*/  LDSM.16.MT88.4 R68, [R28+0x6000] ;  /* 0x006000001c44783b */ /* 0x000fe20000004200 */
[--C-:B------:R-:W-:Y:S01]  /*3760*/  FFMA.FTZ R97, R146, UR6, -R105.reuse ;  /* 0x0000000692617c23 */ /* 0x100fe20008010869 */
[--C-:B------:R-:W-:Y:S01]  /*3770*/  FFMA.FTZ R136, R136, UR6, -R105.reuse ;  /* 0x0000000688887c23 */ /* 0x100fe20008010869 */
[--C-:B------:R-:W-:Y:S01]  /*3780*/  FFMA.FTZ R134, R134, UR6, -R105.reuse ;  /* 0x0000000686867c23 */ /* 0x100fe20008010869 */
[----:B------:R-:W-:Y:S01]  /*3790*/  LDSM.16.MT88.4 R16, [R28+0x6400] ;  /* 0x006400001c10783b */ /* 0x000fe20000004200 */
[--C-:B------:R-:W-:Y:S01]  /*37a0*/  FFMA.FTZ R122, R122, UR6, -R105.reuse ;  /* 0x000000067a7a7c23 */ /* 0x100fe20008010869 */
[----:B------:R-:W-:Y:S01]  /*37b0*/  FFMA.FTZ R105, R120, UR6, -R105 ;  /* 0x0000000678697c23 */ /* 0x000fe20008010869 */
[----:B------:R-:W-:Y:S01]  /*37c0*/  MUFU.EX2 R32, R32 ;  /* 0x0000002000207308 */ /* 0x000fe20000000800 */
[----:B-1----:R-:W-:-:S07]  /*37d0*/  FMNMX.FTZ R3, R5, R26, !PT ;  /* 0x0000001a05037209 */ /* 0x002fce0007810000 */
[----:B------:R-:W1:Y:S01]  /*37e0*/  MUFU.EX2 R31, R31 ;  /* 0x0000001f001f7308 */ /* 0x000e620000000800 */
[C---:B------:R-:W-:Y:S01]  /*37f0*/  FSETP.NEU.FTZ.AND P0, PT, R3.reuse, -INF , PT ;  /* 0xff8000000300780b */ /* 0x040fe20003f1d000 */
[----:B------:R-:W-:-:S06]  /*3800*/  FMUL.FTZ R29, R3, UR6 ;  /* 0x00000006031d7c20 */ /* 0x000fcc0008410000 */
[----:B------:R-:W-:Y:S01]  /*3810*/  MUFU.EX2 R30, R30 ;  /* 0x0000001e001e7308 */ /* 0x000fe20000000800 */
[----:B------:R-:W-:Y:S02]  /*3820*/  FSEL R29, R29, RZ, P0 ;  /* 0x000000ff1d1d7208 */ /* 0x000fe40000000000 */
        /* <DEDUP_REMOVED lines=11> */
[----:B--2---:R-:W-:Y:S01]  /*38e0*/  F2FP.F16.F32.PACK_AB R48, R33, R34 ;  /* 0x000000222130723e */ /* 0x004fe200000000ff */
[----:B------:R-:W2:Y:S01]  /*38f0*/  LDSM.16.MT88.4 R52, [R28+0x7000] ;  /* 0x007000001c34783b */ /* 0x000ea20000004200 */
[----:B-1----:R-:W-:Y:S01]  /*3900*/  F2FP.F16.F32.PACK_AB R50, R31, R32 ;  /* 0x000000201f32723e */ /* 0x002fe200000000ff */
[--C-:B------:R-:W-:Y:S01]  /*3910*/  FFMA.FTZ R116, R116, UR6, -R29.reuse ;  /* 0x0000000674747c23 */ /* 0x100fe2000801081d */
[----:B------:R-:W1:Y:S01]  /*3920*/  MUFU.EX2 R93, R93 ;  /* 0x0000005d005d7308 */ /* 0x000e620000000800 */
[----:B------:R-:W3:Y:S01]  /*3930*/  LDSM.16.MT88.4 R12, [R91+0x7400] ;  /* 0x007400005b0c783b */ /* 0x000ee20000004200 */
[--C-:B------:R-:W-:Y:S01]  /*3940*/  FFMA.FTZ R99, R144, UR6, -R29.reuse ;  /* 0x0000000690637c23 */ /* 0x100fe2000801081d */
[--C-:B------:R-:W-:Y:S01]  /*3950*/  FFMA.FTZ R104, R142, UR6, -R29.reuse ;  /* 0x000000068e687c23 */ /* 0x100fe2000801081d */
[--C-:B------:R-:W-:Y:S01]  /*3960*/  FFMA.FTZ R95, R138, UR6, -R29.reuse ;  /* 0x000000068a5f7c23 */ /* 0x100fe2000801081d */
[--C-:B------:R-:W-:Y:S01]  /*3970*/  FFMA.FTZ R111, R114, UR6, -R29.reuse ;  /* 0x00000006726f7c23 */ /* 0x100fe2000801081d */
[--C-:B------:R-:W-:Y:S01]  /*3980*/  FFMA.FTZ R112, R112, UR6, -R29.reuse ;  /* 0x0000000670707c23 */ /* 0x100fe2000801081d */
[--C-:B------:R-:W-:Y:S01]  /*3990*/  FFMA.FTZ R94, R94, UR6, -R29.reuse ;  /* 0x000000065e5e7c23 */ /* 0x100fe2000801081d */
[----:B------:R-:W4:Y:S01]  /*39a0*/  MUFU.EX2 R35, R35 ;  /* 0x0000002300237308 */ /* 0x000f220000000800 */
[----:B------:R-:W-:Y:S01]  /*39b0*/  FFMA.FTZ R139, R92, UR6, -R29 ;  /* 0x000000065c8b7c23 */ /* 0x000fe2000801081d */
[----:B------:R-:W-:-:S04]  /*39c0*/  FADD.FTZ R33, R34, R33 ;  /* 0x0000002122217221 */ /* 0x000fc80000010000 */
[----:B------:R-:W-:Y:S02]  /*39d0*/  FADD.FTZ R32, R32, R33 ;  /* 0x0000002120207221 */ /* 0x000fe40000010000 */
[----:B------:R-:W5:Y:S01]  /*39e0*/  MUFU.EX2 R98, R98 ;  /* 0x0000006200627308 */ /* 0x000f620000000800 */
[----:B-1----:R-:W-:Y:S01]  /*39f0*/  F2FP.F16.F32.PACK_AB R49, R93, R96 ;  /* 0x000000605d31723e */ /* 0x002fe200000000ff */
[----:B------:R-:W-:Y:S01]  /*3a00*/  FADD.FTZ R96, R96, R93 ;  /* 0x0000005d60607221 */ /* 0x000fe20000010000 */
[----:B------:R-:W-:-:S05]  /*3a10*/  FADD.FTZ R31, R31, R32 ;  /* 0x000000201f1f7221 */ /* 0x000fca0000010000 */
[----:B------:R-:W1:Y:S01]  /*3a20*/  MUFU.EX2 R27, R27 ;  /* 0x0000001b001b7308 */ /* 0x000e620000000800 */
[----:B----4-:R-:W-:-:S07]  /*3a30*/  FADD.FTZ R29, R35, R96 ;  /* 0x00000060231d7221 */ /* 0x010fce0000010000 */
[----:B------:R-:W-:Y:S01]  /*3a40*/  MUFU.EX2 R24, R24 ;  /* 0x0000001800187308 */ /* 0x000fe20000000800 */
[C---:B-----5:R-:W-:Y:S01]  /*3a50*/  F2FP.F16.F32.PACK_AB R51, R98.reuse, R35 ;  /* 0x000000236233723e */ /* 0x060fe200000000ff */
[----:B------:R-:W-:-:S06]  /*3a60*/  FADD.FTZ R29, R98, R29 ;  /* 0x0000001d621d7221 */ /* 0x000fcc0000010000 */
        /* <DEDUP_REMOVED lines=9> */
[----:B--2---:R-:W-:Y:S01]  /*3b00*/  HMMA.16816.F32 R56, R48, R52, RZ ;  /* 0x000000343038723c */ /* 0x004fe200000018ff */
[----:B------:R-:W-:-:S04]  /*3b10*/  FADD.FTZ R24, R24, R27 ;  /* 0x0000001b18187221 */ /* 0x000fc80000010000 */
[----:B------:R-:W-:Y:S01]  /*3b20*/  FADD.FTZ R23, R23, R24 ;  /* 0x0000001817177221 */ /* 0x000fe20000010000 */
[----:B------:R-:W-:Y:S02]  /*3b30*/  MUFU.EX2 R22, R22 ;  /* 0x0000001600167308 */ /* 0x000fe40000000800 */
[C---:B------:R-:W-:Y:S06]  /*3b40*/  HMMA.16816.F32 R52, R48.reuse, R54, RZ ;  /* 0x000000363034723c */ /* 0x040fec00000018ff */
[----:B------:R-:W2:Y:S01]  /*3b50*/  MUFU.EX2 R21, R21 ;  /* 0x0000001500157308 */ /* 0x000ea20000000800 */
[----:B-1----:R-:W-:Y:S01]  /*3b60*/  F2FP.F16.F32.PACK_AB R5, R25, R26 ;  /* 0x0000001a1905723e */ /* 0x002fe200000000ff */
[----:B------:R-:W-:Y:S01]  /*3b70*/  HMMA.16816.F32 R72, R48, R68, RZ ;  /* 0x000000443048723c */ /* 0x000fe200000018ff */
        /* <DEDUP_REMOVED lines=21> */
[C---:B---3--:R-:W-:Y:S06]  /*3cd0*/  HMMA.16816.F32 R64, R4.reuse, R12, R64 ;  /* 0x0000000c0440723c */ /* 0x048fec0000001840 */
[----:B------:R-:W-:Y:S02]  /*3ce0*/  MUFU.EX2 R136, R136 ;  /* 0x0000008800887308 */ /* 0x000fe40000000800 */
[C---:B------:R-:W-:Y:S01]  /*3cf0*/  HMMA.16816.F32 R60, R4.reuse, R14, R60 ;  /* 0x0000000e043c723c */ /* 0x040fe2000000183c */
[----:B------:R-:W3:Y:S05]  /*3d00*/  LDSM.16.MT88.4 R12, [R91+0x8400] ;  /* 0x008400005b0c783b */ /* 0x000eea0000004200 */
        /* <DEDUP_REMOVED lines=11> */
[C---:B---3--:R-:W-:Y:S06]  /*3dc0*/  HMMA.16816.F32 R36, R4.reuse, R12, R36 ;  /* 0x0000000c0424723c */ /* 0x048fec0000001824 */
[----:B------:R-:W-:Y:S02]  /*3dd0*/  MUFU.EX2 R94, R94 ;  /* 0x0000005e005e7308 */ /* 0x000fe40000000800 */
[----:B------:R-:W-:Y:S01]  /*3de0*/  HMMA.16816.F32 R40, R4, R14, R40 ;  /* 0x0000000e0428723c */ /* 0x000fe20000001828 */
[----:B------:R-:W-:Y:S05]  /*3df0*/  LDSM.16.MT88.4 R12, [R28+0x6c00] ;  /* 0x006c00001c0c783b */ /* 0x000fea0000004200 */
[----:B------:R-:W3:Y:S02]  /*3e00*/  MUFU.EX2 R139, R139 ;  /* 0x0000008b008b7308 */ /* 0x000ee40000000800 */
[C---:B--2---:R-:W-:Y:S08]  /*3e10*/  HMMA.16816.F32 R44, R48.reuse, R8, RZ ;  /* 0x00000008302c723c */ /* 0x044ff000000018ff */
[----:B------:R-:W-:Y:S01]  /*3e20*/  HMMA.16816.F32 R48, R48, R10, RZ ;  /* 0x0000000a3030723c */ /* 0x000fe200000018ff */
[----:B------:R-:W2:Y:S11]  /*3e30*/  LDSM.16.MT88.4 R8, [R28+0x8400] ;  /* 0x008400001c08783b */ /* 0x000eb60000004200 */
[C---:B--2---:R-:W-:Y:S08]  /*3e40*/  HMMA.16816.F32 R44, R4.reuse, R8, R44 ;  /* 0x00000008042c723c */ /* 0x044ff0000000182c */
[----:B------:R-:W-:Y:S01]  /*3e50*/  HMMA.16816.F32 R48, R4, R10, R48 ;  /* 0x0000000a0430723c */ /* 0x000fe20000001830 */
[----:B------:R-:W2:Y:S01]  /*3e60*/  LDSM.16.MT88.4 R8, [R91+0x6800] ;  /* 0x006800005b08783b */ /* 0x000ea20000004200 */
[----:B-1----:R-:W-:Y:S01]  /*3e70*/  F2FP.F16.F32.PACK_AB R4, R103, R118 ;  /* 0x000000766704723e */ /* 0x002fe200000000ff */
[----:B------:R-:W-:Y:S01]  /*3e80*/  FADD.FTZ R118, R118, R23 ;  /* 0x0000001776767221 */ /* 0x000fe20000010000 */
[----:B----4-:R-:W-:Y:S01]  /*3e90*/  F2FP.F16.F32.PACK_AB R5, R99, R116 ;  /* 0x000000746305723e */ /* 0x010fe200000000ff */
[----:B------:R-:W-:Y:S01]  /*3ea0*/  FADD.FTZ R116, R116, R21 ;  /* 0x0000001574747221 */ /* 0x000fe20000010000 */
[----:B------:R-:W-:Y:S01]  /*3eb0*/  F2FP.F16.F32.PACK_AB R6, R97, R106 ;  /* 0x0000006a6106723e */ /* 0x000fe200000000ff */
[----:B------:R-:W-:Y:S01]  /*3ec0*/  FADD.FTZ R103, R103, R118 ;  /* 0x0000007667677221 */ /* 0x000fe20000010000 */
[----:B-----5:R-:W-:Y:S01]  /*3ed0*/  F2FP.F16.F32.PACK_AB R7, R95, R104 ;  /* 0x000000685f07723e */ /* 0x020fe200000000ff */
[----:B------:R-:W-:-:S02]  /*3ee0*/  FADD.FTZ R99, R99, R116 ;  /* 0x0000007463637221 */ /* 0x000fc40000010000 */
[----:B------:R-:W-:-:S04]  /*3ef0*/  FADD.FTZ R106, R106, R103 ;  /* 0x000000676a6a7221 */ /* 0x000fc80000010000 */
        /* <DEDUP_REMOVED lines=21> */
[----:B------:R-:W-:-:S02]  /*4050*/  F2FP.F16.F32.PACK_AB R5, R112, R111 ;  /* 0x0000006f7005723e */ /* 0x000fc400000000ff */
[----:B------:R-:W-:Y:S01]  /*4060*/  F2FP.F16.F32.PACK_AB R6, R105, R122 ;  /* 0x0000007a6906723e */ /* 0x000fe200000000ff */
[----:B------:R-:W-:Y:S01]  /*4070*/  FADD.FTZ R107, R107, R136 ;  /* 0x000000886b6b7221 */ /* 0x000fe20000010000 */
[----:B---3--:R-:W-:-:S03]  /*4080*/  F2FP.F16.F32.PACK_AB R7, R139, R94 ;  /* 0x0000005e8b07723e */ /* 0x008fc600000000ff */
        /* <DEDUP_REMOVED lines=15> */
[----:B-1----:R-:W-:Y:S01]  /*4180*/  HMMA.16816.F32 R44, R4, R8, R44 ;  /* 0x00000008042c723c */ /* 0x002fe2000000182c */
        /* <DEDUP_REMOVED lines=72> */
.L_x_4876:
[----:B------:R-:W-:Y:S01]  /*4610*/  UMOV UR6, URZ ;  /* 0x000000ff00067c82 */ /* 0x000fe20008000000 */
[----:B------:R-:W-:Y:S01]  /*4620*/  IMAD.SHL.U32 R4, R88, 0x40, RZ ;  /* 0x0000004058047824 */ /* 0x000fe200078e00ff */
[----:B------:R-:W-:-:S05]  /*4630*/  IADD3 R5, P0, PT, RZ, -UR6, RZ ;  /* 0x80000006ff057c10 */ /* 0x000fca000ff1e0ff */
[----:B------:R-:W-:-:S05]  /*4640*/  IMAD.X R4, RZ, RZ, ~R4, P0 ;  /* 0x000000ffff047224 */ /* 0x000fca00000e0e04 */
[----:B------:R-:W-:-:S04]  /*4650*/  SHF.R.S64 R5, R5, 0x1f, R4 ;  /* 0x0000001f05057819 */ /* 0x000fc80000001004 */
[----:B------:R-:W-:-:S04]  /*4660*/  IADD3 R130, P0, PT, R5, R130, RZ ;  /* 0x0000008205827210 */ /* 0x000fc80007f1e0ff */
[----:B------:R-:W-:-:S09]  /*4670*/  LEA.HI.X.SX32 R131, R4, R131, 0x1, P0 ;  /* 0x0000008304837211 */ /* 0x000fd200000f0eff */
.L_x_4877:
        /* <DEDUP_REMOVED lines=37> */
[C---:B------:R-:W-:Y:S08]  /*48d0*/  HMMA.16816.F32 R28, R92.reuse, R106, R28 ;  /* 0x0000006a5c1c723c */ /* 0x040ff0000000181c */
        /* <DEDUP_REMOVED lines=49> */
[C---:B--2---:R-:W-:Y:S03]  /*4bf0*/  HMMA.16816.F32 R28, R100.reuse, R98, R28 ;  /* 0x00000062641c723c */ /* 0x044fe6000000181c */
[----:B------:R-:W-:Y:S01]  /*4c00*/  FMUL.FTZ R27, R27, UR4 ;  /* 0x000000041b1b7c20 */ /* 0x000fe20008410000 */
[----:B------:R-:W-:Y:S01]  /*4c10*/  FMUL.FTZ R24, R24, UR4 ;  /* 0x0000000418187c20 */ /* 0x000fe20008410000 */
[----:B------:R-:W-:Y:S01]  /*4c20*/  FMUL.FTZ R26, R26, UR4 ;  /* 0x000000041a1a7c20 */ /* 0x000fe20008410000 */
[----:B------:R-:W-:Y:S01]  /*4c30*/  FMUL.FTZ R25, R25, UR4 ;  /* 0x0000000419197c20 */ /* 0x000fe20008410000 */
[----:B------:R-:W-:Y:S01]  /*4c40*/  MUFU.TANH R122, R27 ;  /* 0x0000001b007a7308 */ /* 0x000fe20000002400 */
[----:B------:R-:W-:Y:S03]  /*4c50*/  HMMA.16816.F32 R32, R100, R96, R32 ;  /* 0x000000606420723c */ /* 0x000fe60000001820 */
[----:B------:R-:W-:Y:S01]  /*4c60*/  FMUL.FTZ R114, R21, UR4 ;  /* 0x0000000415727c20 */ /* 0x000fe20008410000 */
[----:B------:R-:W-:-:S02]  /*4c70*/  IMAD.SHL.U32 R21, R0, 0x40, RZ ;  /* 0x0000004000157824 */ /* 0x000fc400078e00ff */
[----:B------:R-:W-:Y:S01]  /*4c80*/  FMUL.FTZ R20, R20, UR4 ;  /* 0x0000000414147c20 */ /* 0x000fe20008410000 */
[----:B------:R-:W-:Y:S01]  /*4c90*/  FMUL.FTZ R23, R23, UR4 ;  /* 0x0000000417177c20 */ /* 0x000fe20008410000 */
[----:B------:R-:W-:Y:S01]  /*4ca0*/  MUFU.TANH R112, R24 ;  /* 0x0000001800707308 */ /* 0x000fe20000002400 */
[----:B------:R-:W-:Y:S01]  /*4cb0*/  FMUL.FTZ R22, R22, UR4 ;  /* 0x0000000416167c20 */ /* 0x000fe20008410000 */
[----:B------:R-:W-:Y:S01]  /*4cc0*/  LOP3.LUT R110, R21, R110, RZ, 0xfc, !PT ;  /* 0x0000006e156e7212 */ /* 0x000fe200078efcff */
[----:B------:R-:W-:Y:S01]  /*4cd0*/  FMUL.FTZ R28, R28, UR4 ;  /* 0x000000041c1c7c20 */ /* 0x000fe20008410000 */
[----:B------:R-:W-:Y:S01]  /*4ce0*/  FMUL.FTZ R91, R29, UR4 ;  /* 0x000000041d5b7c20 */ /* 0x000fe20008410000 */
[----:B------:R-:W-:-:S03]  /*4cf0*/  FMUL.FTZ R96, R30, UR4 ;  /* 0x000000041e607c20 */ /* 0x000fc60008410000 */
[----:B------:R2:W-:Y:S03]  /*4d00*/  MUFU.TANH R89, R28 ;  /* 0x0000001c00597308 */ /* 0x0005e60000002400 */
[----:B------:R-:W-:Y:S01]  /*4d10*/  FMUL.FTZ R32, R32, UR4 ;  /* 0x0000000420207c20 */ /* 0x000fe20008410000 */
[----:B------:R-:W-:Y:S01]  /*4d20*/  FMUL.FTZ R33, R33, UR4 ;  /* 0x0000000421217c20 */ /* 0x000fe20008410000 */
[----:B------:R-:W-:Y:S01]  /*4d30*/  FMUL.FTZ R34, R34, UR4 ;  /* 0x0000000422227c20 */ /* 0x000fe20008410000 */
[----:B------:R-:W-:Y:S02]  /*4d40*/  FMUL.FTZ R35, R35, UR4 ;  /* 0x0000000423237c20 */ /* 0x000fe40008410000 */
[----:B------:R-:W-:Y:S01]  /*4d50*/  MUFU.TANH R96, R96 ;  /* 0x0000006000607308 */ /* 0x000fe20000002400 */
[----:B-1----:R-:W-:Y:S01]  /*4d60*/  HMMA.16816.F32 R16, R100, R92, R16 ;  /* 0x0000005c6410723c */ /* 0x002fe20000001810 */
[----:B------:R-:W-:-:S06]  /*4d70*/  FMUL.FTZ R92, R31, UR4 ;  /* 0x000000041f5c7c20 */ /* 0x000fcc0008410000 */
[----:B------:R-:W1:Y:S01]  /*4d80*/  MUFU.TANH R32, R32 ;  /* 0x0000002000207308 */ /* 0x000e620000002400 */
[----:B--2---:R-:W2:Y:S01]  /*4d90*/  LDSM.16.M88.4 R28, [R88+0x5c00] ;  /* 0x005c0000581c783b */ /* 0x004ea20000000200 */
[----:B------:R-:W-:Y:S01]  /*4da0*/  HMMA.16816.F32 R12, R100, R94, R12 ;  /* 0x0000005e640c723c */ /* 0x000fe2000000180c */
[----:B------:R-:W-:-:S05]  /*4db0*/  DEPBAR.LE SB0, 0x0 ;  /* 0x000080000000791a */ /* 0x000fca0000000000 */
[----:B------:R-:W-:Y:S04]  /*4dc0*/  MUFU.TANH R33, R33 ;  /* 0x0000002100217308 */ /* 0x000fe80000002400 */
[----:B------:R-:W-:Y:S01]  /*4dd0*/  FMUL.FTZ R142, R17, UR4 ;  /* 0x00000004118e7c20 */ /* 0x000fe20008410000 */
[----:B------:R-:W-:Y:S02]  /*4de0*/  VIADD R17, R110, 0xffffff80 ;  /* 0xffffff806e117836 */ /* 0x000fe40000000000 */
[----:B------:R-:W-:Y:S01]  /*4df0*/  FMUL.FTZ R16, R16, UR4 ;  /* 0x0000000410107c20 */ /* 0x000fe20008410000 */
[----:B------:R-:W3:Y:S01]  /*4e00*/  MUFU.TANH R34, R34 ;  /* 0x0000002200227308 */ /* 0x000ee20000002400 */
[----:B------:R-:W-:Y:S01]  /*4e10*/  FMUL.FTZ R19, R19, UR4 ;  /* 0x0000000413137c20 */ /* 0x000fe20008410000 */
[----:B------:R-:W-:Y:S01]  /*4e20*/  FMUL.FTZ R18, R18, UR4 ;  /* 0x0000000412127c20 */ /* 0x000fe20008410000 */
[----:B------:R-:W-:-:S02]  /*4e30*/  ISETP.GE.AND P5, PT, R17, R108, PT ;  /* 0x0000006c1100720c */ /* 0x000fc40003fa6270 */
[----:B------:R-:W-:Y:S01]  /*4e40*/  FMUL.FTZ R144, R12, UR4 ;  /* 0x000000040c907c20 */ /* 0x000fe20008410000 */
[-C--:B------:R-:W-:Y:S01]  /*4e50*/  ISETP.GE.AND P4, PT, R17, R85.reuse, PT ;  /* 0x000000551100720c */ /* 0x080fe20003f86270 */
[C---:B------:R-:W-:Y:S01]  /*4e60*/  VIADD R12, R110.reuse, 0xffffff89 ;  /* 0xffffff896e0c7836 */ /* 0x040fe20000000000 */
[----:B------:R-:W4:Y:S01]  /*4e70*/  MUFU.TANH R35, R35 ;  /* 0x0000002300237308 */ /* 0x000f220000002400 */
[----:B------:R-:W-:Y:S01]  /*4e80*/  VIADD R17, R110, 0xffffff81 ;  /* 0xffffff816e117836 */ /* 0x000fe20000000000 */
[----:B-1----:R-:W-:Y:S01]  /*4e90*/  FSEL R32, R32, -INF , !P5 ;  /* 0xff80000020207808 */ /* 0x002fe20006800000 */
[----:B------:R-:W-:Y:S01]  /*4ea0*/  FMUL.FTZ R146, R13, UR4 ;  /* 0x000000040d927c20 */ /* 0x000fe20008410000 */
[-C--:B------:R-:W-:Y:S01]  /*4eb0*/  ISETP.GE.AND P3, PT, R12, R108.reuse, PT ;  /* 0x0000006c0c00720c */ /* 0x080fe20003f66270 */
[----:B------:R-:W-:Y:S01]  /*4ec0*/  VIADD R13, R110, 0xffffff91 ;  /* 0xffffff916e0d7836 */ /* 0x000fe20000000000 */
[-C--:B------:R-:W-:Y:S01]  /*4ed0*/  ISETP.GE.AND P5, PT, R12, R85.reuse, PT ;  /* 0x000000550c00720c */ /* 0x080fe20003fa6270 */
[----:B------:R-:W-:Y:S01]  /*4ee0*/  VIADD R12, R110, 0xffffff90 ;  /* 0xffffff906e0c7836 */ /* 0x000fe20000000000 */
[----:B------:R1:W-:Y:S01]  /*4ef0*/  MUFU.TANH R138, R16 ;  /* 0x00000010008a7308 */ /* 0x0003e20000002400 */
[CC--:B------:R-:W-:Y:S01]  /*4f00*/  ISETP.GE.AND P2, PT, R17.reuse, R108.reuse, PT ;  /* 0x0000006c1100720c */ /* 0x0c0fe20003f46270 */
[----:B------:R-:W-:Y:S01]  /*4f10*/  FMUL.FTZ R116, R14, UR4 ;  /* 0x000000040e747c20 */ /* 0x000fe20008410000 */
[-C--:B------:R-:W-:Y:S01]  /*4f20*/  ISETP.GE.AND P1, PT, R17, R85.reuse, PT ;  /* 0x000000551100720c */ /* 0x080fe20003f26270 */
[----:B------:R-:W-:Y:S01]  /*4f30*/  VIADD R17, R110, 0xffffffa0 ;  /* 0xffffffa06e117836 */ /* 0x000fe20000000000 */
[----:B---3--:R-:W-:Y:S01]  /*4f40*/  FSEL R34, R34, -INF , !P4 ;  /* 0xff80000022227808 */ /* 0x008fe20006000000 */
[----:B------:R-:W-:Y:S01]  /*4f50*/  FMUL.FTZ R118, R15, UR4 ;  /* 0x000000040f767c20 */ /* 0x000fe20008410000 */
[----:B------:R-:W-:Y:S01]  /*4f60*/  FSEL R14, R33, -INF , !P2 ;  /* 0xff800000210e7808 */ /* 0x000fe20005000000 */
[----:B------:R-:W3:Y:S01]  /*4f70*/  MUFU.TANH R152, R20 ;  /* 0x0000001400987308 */ /* 0x000ee20000002400 */
[----:B--2---:R-:W-:Y:S01]  /*4f80*/  HMMA.16816.F32 R8, R100, R28, R8 ;  /* 0x0000001c6408723c */ /* 0x004fe20000001808 */
[----:B------:R-:W-:Y:S01]  /*4f90*/  ISETP.GE.AND P4, PT, R12, R108, PT ;  /* 0x0000006c0c00720c */ /* 0x000fe20003f86270 */
[----:B------:R-:W-:Y:S01]  /*4fa0*/  VIADD R88, R0, 0xfffffffe ;  /* 0xfffffffe00587836 */ /* 0x000fe20000000000 */
[----:B------:R-:W-:-:S02]  /*4fb0*/  ISETP.GE.AND P2, PT, R12, R85, PT ;  /* 0x000000550c00720c */ /* 0x000fc40003f46270 */
[----:B----4-:R-:W-:Y:S02]  /*4fc0*/  FSEL R12, R35, -INF , !P1 ;  /* 0xff800000230c7808 */ /* 0x010fe40004800000 */
[----:B------:R-:W2:Y:S01]  /*4fd0*/  MUFU.TANH R150, R26 ;  /* 0x0000001a00967308 */ /* 0x000ea20000002400 */
[----:B-1----:R-:W-:Y:S01]  /*4fe0*/  VIADD R16, R110, 0xffffff88 ;  /* 0xffffff886e107836 */ /* 0x002fe20000000000 */
[-C--:B------:R-:W-:Y:S01]  /*4ff0*/  ISETP.GE.AND P1, PT, R13, R108.reuse, PT ;  /* 0x0000006c0d00720c */ /* 0x080fe20003f26270 */
[----:B------:R-:W-:Y:S01]  /*5000*/  HMMA.16816.F32 R4, R100, R30, R4 ;  /* 0x0000001e6404723c */ /* 0x000fe20000001804 */
[----:B------:R-:W-:Y:S02]  /*5010*/  FSEL R112, R112, -INF , !P4 ;  /* 0xff80000070707808 */ /* 0x000fe40006000000 */
[C---:B------:R-:W-:Y:S02]  /*5020*/  ISETP.GE.AND P0, PT, R16.reuse, R108, PT ;  /* 0x0000006c1000720c */ /* 0x040fe40003f06270 */
[----:B------:R-:W-:Y:S01]  /*5030*/  ISETP.GE.AND P6, PT, R16, R85, PT ;  /* 0x000000551000720c */ /* 0x000fe20003fc6270 */
[----:B------:R-:W-:Y:S01]  /*5040*/  MUFU.TANH R148, R23 ;  /* 0x0000001700947308 */ /* 0x000fe20000002400 */
[----:B------:R-:W-:-:S02]  /*5050*/  FSEL R16, R89, -INF , !P0 ;  /* 0xff80000059107808 */ /* 0x000fc40004000000 */
[-C--:B------:R-:W-:Y:S01]  /*5060*/  ISETP.GE.AND P0, PT, R13, R85.reuse, PT ;  /* 0x000000550d00720c */ /* 0x080fe20003f06270 */
[----:B------:R-:W-:Y:S02]  /*5070*/  VIADD R13, R110, 0xffffff98 ;  /* 0xffffff986e0d7836 */ /* 0x000fe40000000000 */
[----:B------:R-:W-:Y:S01]  /*5080*/  FMUL.FTZ R104, R10, UR4 ;  /* 0x000000040a687c20 */ /* 0x000fe20008410000 */
[----:B------:R-:W-:Y:S01]  /*5090*/  FSEL R96, R96, -INF , !P6 ;  /* 0xff80000060607808 */ /* 0x000fe20007000000 */
[----:B------:R-:W-:Y:S01]  /*50a0*/  VIADD R10, R110, 0xffffffa1 ;  /* 0xffffffa16e0a7836 */ /* 0x000fe20000000000 */
[----:B------:R-:W1:Y:S01]  /*50b0*/  MUFU.TANH R91, R91 ;  /* 0x0000005b005b7308 */ /* 0x000e620000002400 */
[-C--:B------:R-:W-:Y:S01]  /*50c0*/  ISETP.GE.AND P6, PT, R13, R108.reuse, PT ;  /* 0x0000006c0d00720c */ /* 0x080fe20003fc6270 */
[----:B------:R-:W-:Y:S01]  /*50d0*/  FMUL.FTZ R15, R8, UR4 ;  /* 0x00000004080f7c20 */ /* 0x000fe20008410000 */
[----:B------:R-:W-:Y:S01]  /*50e0*/  FSEL R122, R122, -INF , !P0 ;  /* 0xff8000007a7a7808 */ /* 0x000fe20004000000 */
[----:B------:R-:W-:Y:S01]  /*50f0*/  FMUL.FTZ R102, R11, UR4 ;  /* 0x000000040b667c20 */ /* 0x000fe20008410000 */
[----:B---3--:R-:W-:Y:S01]  /*5100*/  FSEL R152, R152, -INF , !P6 ;  /* 0xff80000098987808 */ /* 0x008fe20007000000 */
[----:B------:R-:W-:Y:S01]  /*5110*/  FMUL.FTZ R9, R9, UR4 ;  /* 0x0000000409097c20 */ /* 0x000fe20008410000 */
[----:B--2---:R-:W-:Y:S01]  /*5120*/  FSEL R150, R150, -INF , !P2 ;  /* 0xff80000096967808 */ /* 0x004fe20005000000 */
[----:B------:R-:W2:Y:S01]  /*5130*/  MUFU.TANH R142, R142 ;  /* 0x0000008e008e7308 */ /* 0x000ea20000002400 */
[-C--:B------:R-:W-:Y:S01]  /*5140*/  ISETP.GE.AND P0, PT, R10, R108.reuse, PT ;  /* 0x0000006c0a00720c */ /* 0x080fe20003f06270 */
[----:B------:R-:W-:Y:S01]  /*5150*/  VIADD R11, R110, 0xffffffa8 ;  /* 0xffffffa86e0b7836 */ /* 0x000fe20000000000 */
[-C--:B------:R-:W-:Y:S01]  /*5160*/  ISETP.GE.AND P6, PT, R10, R85.reuse, PT ;  /* 0x000000550a00720c */ /* 0x080fe20003fc6270 */
[----:B------:R-:W-:Y:S01]  /*5170*/  VIADD R10, R110, 0xffffffa9 ;  /* 0xffffffa96e0a7836 */ /* 0x000fe20000000000 */
[----:B------:R-:W-:Y:S01]  /*5180*/  ISETP.GE.AND P2, PT, R17, R108, PT ;  /* 0x0000006c1100720c */ /* 0x000fe20003f46270 */
[----:B------:R-:W-:Y:S01]  /*5190*/  FMUL.FTZ R106, R4, UR4 ;  /* 0x00000004046a7c20 */ /* 0x000fe20008410000 */
[----:B------:R-:W-:Y:S01]  /*51a0*/  FMUL.FTZ R5, R5, UR4 ;  /* 0x0000000405057c20 */ /* 0x000fe20008410000 */
[----:B------:R3:W4:Y:S01]  /*51b0*/  MUFU.TANH R134, R19 ;  /* 0x0000001300867308 */ /* 0x0007220000002400 */
[----:B------:R-:W-:Y:S01]  /*51c0*/  FSEL R138, R138, -INF , !P2 ;  /* 0xff8000008a8a7808 */ /* 0x000fe20005000000 */
[----:B------:R-:W-:Y:S01]  /*51d0*/  FMUL.FTZ R6, R6, UR4 ;  /* 0x0000000406067c20 */ /* 0x000fe20008410000 */
[-C--:B------:R-:W-:Y:S01]  /*51e0*/  ISETP.GE.AND P2, PT, R10, R85.reuse, PT ;  /* 0x000000550a00720c */ /* 0x080fe20003f46270 */
[----:B------:R-:W-:Y:S01]  /*51f0*/  FMUL.FTZ R7, R7, UR4 ;  /* 0x0000000407077c20 */ /* 0x000fe20008410000 */
[----:B-1----:R-:W-:Y:S01]  /*5200*/  FSEL R8, R91, -INF , !P3 ;  /* 0xff8000005b087808 */ /* 0x002fe20005800000 */
[----:B------:R-:W-:Y:S01]  /*5210*/  VIADD R4, R110, 0xffffffb1 ;  /* 0xffffffb16e047836 */ /* 0x000fe20000000000 */
[----:B------:R-:W-:Y:S01]  /*5220*/  ISETP.GE.AND P3, PT, R13, R85, PT ;  /* 0x000000550d00720c */ /* 0x000fe20003f66270 */
[----:B------:R-:W1:Y:S01]  /*5230*/  MUFU.TANH R120, R22 ;  /* 0x0000001600787308 */ /* 0x000e620000002400 */
[----:B--2---:R-:W-:-:S07]  /*5240*/  FSEL R142, R142, -INF , !P0 ;  /* 0xff8000008e8e7808 */ /* 0x004fce0004000000 */
[----:B------:R-:W-:Y:S01]  /*5250*/  MUFU.TANH R92, R92 ;  /* 0x0000005c005c7308 */ /* 0x000fe20000002400 */
[----:B---3--:R-:W-:Y:S01]  /*5260*/  VIADD R19, R110, 0xffffff99 ;  /* 0xffffff996e137836 */ /* 0x008fe20000000000 */
[----:B----4-:R-:W-:Y:S02]  /*5270*/  FSEL R134, R134, -INF , !P6 ;  /* 0xff80000086867808 */ /* 0x010fe40007000000 */
[----:B------:R-:W-:Y:S02]  /*5280*/  ISETP.GE.AND P6, PT, R4, R108, PT ;  /* 0x0000006c0400720c */ /* 0x000fe40003fc6270 */
[----:B------:R-:W-:Y:S02]  /*5290*/  ISETP.GE.AND P4, PT, R19, R85, PT ;  /* 0x000000551300720c */ /* 0x000fe40003f86270 */
[----:B------:R-:W2:Y:S01]  /*52a0*/  MUFU.TANH R104, R104 ;  /* 0x0000006800687308 */ /* 0x000ea20000002400 */
[----:B-1----:R-:W-:Y:S02]  /*52b0*/  FSEL R120, R120, -INF , !P3 ;  /* 0xff80000078787808 */ /* 0x002fe40005800000 */
[----:B------:R-:W-:-:S02]  /*52c0*/  FSEL R148, R148, -INF , !P4 ;  /* 0xff80000094947808 */ /* 0x000fc40006000000 */
[-C--:B------:R-:W-:Y:S01]  /*52d0*/  ISETP.GE.AND P4, PT, R10, R108.reuse, PT ;  /* 0x0000006c0a00720c */ /* 0x080fe20003f86270 */
[----:B------:R-:W-:Y:S01]  /*52e0*/  VIADD R10, R110, 0xffffffb0 ;  /* 0xffffffb06e0a7836 */ /* 0x000fe20000000000 */
[----:B------:R-:W-:Y:S01]  /*52f0*/  ISETP.GE.AND P3, PT, R11, R108, PT ;  /* 0x0000006c0b00720c */ /* 0x000fe20003f66270 */
[----:B------:R-:W1:Y:S03]  /*5300*/  MUFU.TANH R154, R25 ;  /* 0x00000019009a7308 */ /* 0x000e660000002400 */
[----:B------:R-:W-:-:S05]  /*5310*/  ISETP.GE.AND P0, PT, R10, R85, PT ;  /* 0x000000550a00720c */ /* 0x000fca0003f06270 */
[----:B------:R-:W3:Y:S01]  /*5320*/  MUFU.TANH R144, R144 ;  /* 0x0000009000907308 */ /* 0x000ee20000002400 */
[----:B--2---:R-:W-:Y:S02]  /*5330*/  FSEL R104, R104, -INF , !P0 ;  /* 0xff80000068687808 */ /* 0x004fe40004000000 */
[----:B------:R-:W-:-:S05]  /*5340*/  ISETP.GT.AND P0, PT, R88, R127, PT ;  /* 0x0000007f5800720c */ /* 0x000fca0003f04270 */
[----:B------:R-:W-:Y:S01]  /*5350*/  MUFU.TANH R114, R114 ;  /* 0x0000007200727308 */ /* 0x000fe20000002400 */
[----:B-1----:R-:W-:Y:S02]  /*5360*/  FSEL R154, R154, -INF , !P1 ;  /* 0xff8000009a9a7808 */ /* 0x002fe40004800000 */
[----:B------:R-:W-:-:S05]  /*5370*/  ISETP.GE.AND P1, PT, R17, R85, PT ;  /* 0x000000551100720c */ /* 0x000fca0003f26270 */
[----:B------:R1:W2:Y:S01]  /*5380*/  MUFU.TANH R136, R18 ;  /* 0x0000001200887308 */ /* 0x0002a20000002400 */
[----:B---3--:R-:W-:Y:S02]  /*5390*/  FSEL R144, R144, -INF , !P3 ;  /* 0xff80000090907808 */ /* 0x008fe40005800000 */
[----:B------:R-:W-:Y:S01]  /*53a0*/  ISETP.GE.AND P3, PT, R4, R85, PT ;  /* 0x000000550400720c */ /* 0x000fe20003f66270 */
[C---:B------:R-:W-:Y:S02]  /*53b0*/  VIADD R4, R110.reuse, 0xffffffb8 ;  /* 0xffffffb86e047836 */ /* 0x040fe40000000000 */
[----:B------:R-:W-:Y:S02]  /*53c0*/  VIADD R110, R110, 0xffffffb9 ;  /* 0xffffffb96e6e7836 */ /* 0x000fe40000000000 */
[----:B------:R-:W3:Y:S08]  /*53d0*/  MUFU.TANH R146, R146 ;  /* 0x0000009200927308 */ /* 0x000ef00000002400 */
[----:B------:R-:W4:Y:S01]  /*53e0*/  MUFU.TANH R116, R116 ;  /* 0x0000007400747308 */ /* 0x000f220000002400 */
[----:B-1----:R-:W-:-:S02]  /*53f0*/  FSEL R18, R92, -INF , !P5 ;  /* 0xff8000005c127808 */ /* 0x002fc40006800000 */
[-C--:B------:R-:W-:Y:S02]  /*5400*/  ISETP.GE.AND P5, PT, R19, R108.reuse, PT ;  /* 0x0000006c1300720c */ /* 0x080fe40003fa6270 */
[----:B--2---:R-:W-:Y:S02]  /*5410*/  FSEL R136, R136, -INF , !P1 ;  /* 0xff80000088887808 */ /* 0x004fe40004800000 */
[----:B------:R-:W-:Y:S01]  /*5420*/  FSEL R114, R114, -INF , !P5 ;  /* 0xff80000072727808 */ /* 0x000fe20006800000 */
[----:B------:R-:W1:Y:S01]  /*5430*/  MUFU.TANH R118, R118 ;  /* 0x0000007600767308 */ /* 0x000e620000002400 */
[----:B------:R-:W-:Y:S02]  /*5440*/  ISETP.GE.AND P5, PT, R11, R85, PT ;  /* 0x000000550b00720c */ /* 0x000fe40003fa6270 */
[----:B------:R-:W-:Y:S02]  /*5450*/  ISETP.GE.AND P1, PT, R10, R108, PT ;  /* 0x0000006c0a00720c */ /* 0x000fe40003f26270 */
[----:B---3--:R-:W-:-:S02]  /*5460*/  FSEL R146, R146, -INF , !P4 ;  /* 0xff80000092927808 */ /* 0x008fc40006000000 */
[-C--:B------:R-:W-:Y:S01]  /*5470*/  ISETP.GE.AND P4, PT, R110, R108.reuse, PT ;  /* 0x0000006c6e00720c */ /* 0x080fe20003f86270 */
        /* <DEDUP_REMOVED lines=83> */
.L_x_4879:
[----:B------:R-:W-:Y:S01]  /*59b0*/  UMOV UR4, URZ ;  /* 0x000000ff00047c82 */ /* 0x000fe20008000000 */
[----:B------:R-:W-:Y:S01]  /*59c0*/  IMAD.SHL.U32 R4, R86, 0x40, RZ ;  /* 0x0000004056047824 */ /* 0x000fe200078e00ff */
[----:B------:R-:W-:-:S05]  /*59d0*/  IADD3 R5, P1, PT, RZ, -UR4, RZ ;  /* 0x80000004ff057c10 */ /* 0x000fca000ff3e0ff */
[----:B------:R-:W-:-:S05]  /*59e0*/  IMAD.X R4, RZ, RZ, ~R4, P1 ;  /* 0x000000ffff047224 */ /* 0x000fca00008e0e04 */
[----:B------:R-:W-:-:S04]  /*59f0*/  SHF.R.S64 R5, R5, 0x1f, R4 ;  /* 0x0000001f05057819 */ /* 0x000fc80000001004 */
[----:B------:R-:W-:-:S04]  /*5a00*/  IADD3 R128, P1, PT, R5, R128, RZ ;  /* 0x0000008005807210 */ /* 0x000fc80007f3e0ff */
[----:B------:R-:W-:-:S09]  /*5a10*/  LEA.HI.X.SX32 R129, R4, R129, 0x1, P1 ;  /* 0x0000008104817211 */ /* 0x000fd200008f0eff */
.L_x_4880:
        /* <DEDUP_REMOVED lines=12> */
.L_x_4878:
        /* <DEDUP_REMOVED lines=18> */
[----:B------:R-:W1:Y:S04]  /*5c00*/  SHFL.BFLY PT, R4, R7, 0x2, 0x1f ;  /* 0x0c401f0007047f89 */ /* 0x000e6800000e0000 */
[----:B------:R-:W3:Y:S04]  /*5c10*/  SHFL.BFLY PT, R5, R6, 0x2, 0x1f ;  /* 0x0c401f0006057f89 */ /* 0x000ee800000e0000 */
[----:B------:R-:W-:Y:S01]  /*5c20*/  LDSM.16.MT88.4 R28, [R91+0x7000] ;  /* 0x007000005b1c783b */ /* 0x000fe20000004200 */
[----:B-1----:R-:W-:-:S02]  /*5c30*/  FMNMX.FTZ R4, R7, R4, !PT ;  /* 0x0000000407047209 */ /* 0x002fc40007810000 */
[----:B---3--:R-:W-:-:S03]  /*5c40*/  FMNMX.FTZ R5, R6, R5, !PT ;  /* 0x0000000506057209 */ /* 0x008fc60007810000 */
[----:B------:R-:W1:Y:S04]  /*5c50*/  SHFL.BFLY PT, R89, R4, 0x1, 0x1f ;  /* 0x0c201f0004597f89 */ /* 0x000e6800000e0000 */
[----:B------:R-:W3:Y:S01]  /*5c60*/  SHFL.BFLY PT, R2, R5, 0x1, 0x1f ;  /* 0x0c201f0005027f89 */ /* 0x000ee200000e0000 */
[----:B-1----:R-:W-:Y:S02]  /*5c70*/  FMNMX.FTZ R89, R4, R89, !PT ;  /* 0x0000005904597209 */ /* 0x002fe40007810000 */
[----:B------:R-:W-:Y:S02]  /*5c80*/  IADD3 R4, PT, PT, R91, 0x6000, RZ ;  /* 0x000060005b047810 */ /* 0x000fe40007ffe0ff */
[C---:B------:R-:W-:Y:S01]  /*5c90*/  FSETP.NEU.FTZ.AND P2, PT, R89.reuse, -INF , PT ;  /* 0xff8000005900780b */ /* 0x040fe20003f5d000 */
[----:B--2---:R-:W-:Y:S01]  /*5ca0*/  FMUL.FTZ R103, R89, UR4 ;  /* 0x0000000459677c20 */ /* 0x004fe20008410000 */
        /* <DEDUP_REMOVED lines=15> */
[--C-:B------:R-:W-:Y:S01]  /*5da0*/  FFMA.FTZ R92, R12, UR4, -R87.reuse ;  /* 0x000000040c5c7c23 */ /* 0x100fe20008010857 */
[----:B------:R-:W-:Y:S01]  /*5db0*/  FMUL.FTZ R85, R85, UR4 ;  /* 0x0000000455557c20 */ /* 0x000fe20008410000 */
[----:B------:R-:W-:Y:S01]  /*5dc0*/  FMUL.FTZ R84, R84, UR4 ;  /* 0x0000000454547c20 */ /* 0x000fe20008410000 */
[----:B------:R-:W-:Y:S01]  /*5dd0*/  FFMA.FTZ R96, R18, UR4, -R87 ;  /* 0x0000000412607c23 */ /* 0x000fe20008010857 */
[----:B------:R-:W-:Y:S01]  /*5de0*/  MUFU.EX2 R98, R98 ;  /* 0x0000006200627308 */ /* 0x000fe20000000800 */
[----:B------:R-:W-:Y:S01]  /*5df0*/  LOP3.LUT P1, RZ, R90, 0x4, RZ, 0xc0, !PT ;  /* 0x000000045aff7812 */ /* 0x000fe2000782c0ff */
[----:B------:R-:W1:Y:S01]  /*5e00*/  LDSM.16.MT88.4 R12, [R91+0x6000] ;  /* 0x006000005b0c783b */ /* 0x000e620000004200 */
[----:B------:R-:W-:Y:S01]  /*5e10*/  IADD3 R3, PT, PT, R91, 0x6020, RZ ;  /* 0x000060205b037810 */ /* 0x000fe20007ffe0ff */
        /* <DEDUP_REMOVED lines=9> */
[----:B------:R-:W-:Y:S01]  /*5eb0*/  FFMA.FTZ R148, R138, UR4, -R103 ;  /* 0x000000048a947c23 */ /* 0x000fe20008010867 */
[----:B------:R-:W-:Y:S01]  /*5ec0*/  @P1 IADD3 R3, PT, PT, R4, -0x20, RZ ;  /* 0xffffffe004031810 */ /* 0x000fe20007ffe0ff */
[----:B------:R-:W-:Y:S01]  /*5ed0*/  FFMA.FTZ R119, R116, UR4, -R87 ;  /* 0x0000000474777c23 */ /* 0x000fe20008010857 */
[----:B------:R-:W-:Y:S01]  /*5ee0*/  MUFU.EX2 R94, R94 ;  /* 0x0000005e005e7308 */ /* 0x000fe20000000800 */
[--C-:B------:R-:W-:Y:S01]  /*5ef0*/  FFMA.FTZ R115, R142, UR4, -R103.reuse ;  /* 0x000000048e737c23 */ /* 0x100fe20008010867 */
[--C-:B------:R-:W-:Y:S01]  /*5f00*/  FFMA.FTZ R138, R144, UR4, -R103.reuse ;  /* 0x00000004908a7c23 */ /* 0x100fe20008010867 */
[----:B------:R-:W3:Y:S01]  /*5f10*/  LDSM.16.MT88.4 R20, [R3] ;  /* 0x000000000314783b */ /* 0x000ee20000004200 */
[----:B------:R-:W-:Y:S01]  /*5f20*/  FFMA.FTZ R113, R146, UR4, -R103 ;  /* 0x0000000492717c23 */ /* 0x000fe20008010867 */
[--C-:B------:R-:W-:Y:S01]  /*5f30*/  FFMA.FTZ R117, R136, UR4, -R87.reuse ;  /* 0x0000000488757c23 */ /* 0x100fe20008010857 */
[--C-:B------:R-:W-:Y:S01]  /*5f40*/  FFMA.FTZ R134, R134, UR4, -R87.reuse ;  /* 0x0000000486867c23 */ /* 0x100fe20008010857 */
[----:B------:R-:W-:Y:S01]  /*5f50*/  FFMA.FTZ R116, R118, UR4, -R87 ;  /* 0x0000000476747c23 */ /* 0x000fe20008010857 */
[----:B------:R-:W4:Y:S01]  /*5f60*/  MUFU.EX2 R93, R93 ;  /* 0x0000005d005d7308 */ /* 0x000f220000000800 */
[----:B--2---:R-:W-:Y:S01]  /*5f70*/  F2FP.F16.F32.PACK_AB R4, R97, R98 ;  /* 0x000000626104723e */ /* 0x004fe200000000ff */
        /* <DEDUP_REMOVED lines=8> */
[----:B------:R-:W-:-:S06]  /*6000*/  FFMA.FTZ R99, R99, UR4, -R87 ;  /* 0x0000000463637c23 */ /* 0x000fcc0008010857 */
[----:B------:R-:W2:Y:S01]  /*6010*/  MUFU.EX2 R92, R92 ;  /* 0x0000005c005c7308 */ /* 0x000ea20000000800 */
[----:B----4-:R-:W-:-:S07]  /*6020*/  F2FP.F16.F32.PACK_AB R6, R93, R94 ;  /* 0x0000005e5d06723e */ /* 0x010fce00000000ff */
[----:B------:R-:W-:Y:S08]  /*6030*/  MUFU.EX2 R95, R95 ;  /* 0x0000005f005f7308 */ /* 0x000ff00000000800 */
[----:B------:R-:W4:Y:S01]  /*6040*/  MUFU.EX2 R85, R85 ;  /* 0x0000005500557308 */ /* 0x000f220000000800 */
[----:B--2---:R-:W-:-:S07]  /*6050*/  F2FP.F16.F32.PACK_AB R5, R92, R86 ;  /* 0x000000565c05723e */ /* 0x004fce00000000ff */
[----:B------:R-:W2:Y:S08]  /*6060*/  MUFU.EX2 R84, R84 ;  /* 0x0000005400547308 */ /* 0x000eb00000000800 */
        /* <DEDUP_REMOVED lines=15> */
[----:B------:R-:W2:Y:S01]  /*6160*/  LDSM.16.MT88.4 R64, [R3+0x1000] ;  /* 0x001000000340783b */ /* 0x000ea20000004200 */
[-C--:B------:R-:W-:Y:S01]  /*6170*/  FMUL.FTZ R10, R82, R84.reuse ;  /* 0x00000054520a7220 */ /* 0x080fe20000410000 */
[----:B-----5:R-:W-:Y:S01]  /*6180*/  F2FP.F16.F32.PACK_AB R7, R96, R95 ;  /* 0x0000005f6007723e */ /* 0x020fe200000000ff */
[-C--:B------:R-:W-:Y:S01]  /*6190*/  FMUL.FTZ R11, R83, R84.reuse ;  /* 0x00000054530b7220 */ /* 0x080fe20000410000 */
[----:B------:R-:W-:Y:S01]  /*61a0*/  LDSM.16.MT88.4 R56, [R3+0x2000] ;  /* 0x002000000338783b */ /* 0x000fe20000004200 */
[-C--:B------:R-:W-:Y:S01]  /*61b0*/  FMUL.FTZ R16, R72, R85.reuse ;  /* 0x0000005548107220 */ /* 0x080fe20000410000 */
[-C--:B------:R-:W-:Y:S01]  /*61c0*/  FMUL.FTZ R17, R73, R85.reuse ;  /* 0x0000005549117220 */ /* 0x080fe20000410000 */
[-C--:B------:R-:W-:Y:S01]  /*61d0*/  FMUL.FTZ R18, R74, R84.reuse ;  /* 0x000000544a127220 */ /* 0x080fe20000410000 */
[-C--:B------:R-:W-:Y:S01]  /*61e0*/  FMUL.FTZ R19, R75, R84.reuse ;  /* 0x000000544b137220 */ /* 0x080fe20000410000 */
[C---:B------:R-:W-:Y:S01]  /*61f0*/  HMMA.16816.F32 R24, R4.reuse, R28, R24 ;  /* 0x0000001c0418723c */ /* 0x040fe20000001818 */
[-C--:B------:R-:W-:Y:S01]  /*6200*/  FMUL.FTZ R76, R76, R85.reuse ;  /* 0x000000554c4c7220 */ /* 0x080fe20000410000 */
[-C--:B------:R-:W-:Y:S01]  /*6210*/  FMUL.FTZ R77, R77, R85.reuse ;  /* 0x000000554d4d7220 */ /* 0x080fe20000410000 */
[-C--:B------:R-:W-:Y:S01]  /*6220*/  FMUL.FTZ R78, R78, R84.reuse ;  /* 0x000000544e4e7220 */ /* 0x080fe20000410000 */
[-C--:B------:R-:W-:Y:S01]  /*6230*/  FMUL.FTZ R79, R79, R84.reuse ;  /* 0x000000544f4f7220 */ /* 0x080fe20000410000 */
[-C--:B------:R-:W-:Y:S01]  /*6240*/  FMUL.FTZ R68, R68, R85.reuse ;  /* 0x0000005544447220 */ /* 0x080fe20000410000 */
[-C--:B------:R-:W-:Y:S01]  /*6250*/  FMUL.FTZ R69, R69, R85.reuse ;  /* 0x0000005545457220 */ /* 0x080fe20000410000 */
[-C--:B------:R-:W-:Y:S01]  /*6260*/  FMUL.FTZ R70, R70, R84.reuse ;  /* 0x0000005446467220 */ /* 0x080fe20000410000 */
[C---:B------:R-:W-:Y:S01]  /*6270*/  HMMA.16816.F32 R28, R4.reuse, R30, R60 ;  /* 0x0000001e041c723c */ /* 0x040fe2000000183c */
[----:B------:R-:W4:Y:S01]  /*6280*/  LDSM.16.MT88.4 R60, [R91+0x8000] ;  /* 0x008000005b3c783b */ /* 0x000f220000004200 */
        /* <DEDUP_REMOVED lines=21> */
[----:B-1----:R-:W-:Y:S01]  /*63e0*/  HMMA.16816.F32 R8, R4, R12, R8 ;  /* 0x0000000c0408723c */ /* 0x002fe20000001808 */
[----:B------:R-:W-:Y:S01]  /*63f0*/  MUFU.EX2 R112, R112 ;  /* 0x0000007000707308 */ /* 0x000fe20000000800 */
[----:B------:R-:W-:Y:S01]  /*6400*/  FFMA.FTZ R98, R143, R85, R98 ;  /* 0x000000558f627223 */ /* 0x000fe20000010062 */
[----:B------:R-:W-:-:S02]  /*6410*/  FFMA.FTZ R139, R139, R84, R86 ;  /* 0x000000548b8b7223 */ /* 0x000fc40000010056 */
[----:B------:R-:W-:Y:S01]  /*6420*/  LDSM.16.MT88.4 R84, [R3+0x1c00] ;  /* 0x001c00000354783b */ /* 0x000fe20000004200 */
[----:B------:R-:W-:Y:S01]  /*6430*/  FADD.FTZ R97, R97, R98 ;  /* 0x0000006261617221 */ /* 0x000fe20000010000 */
[----:B------:R-:W-:Y:S01]  /*6440*/  FADD.FTZ R92, R92, R139 ;  /* 0x0000008b5c5c7221 */ /* 0x000fe20000010000 */
[----:B---3--:R-:W-:Y:S01]  /*6450*/  HMMA.16816.F32 R16, R4, R20, R16 ;  /* 0x000000140410723c */ /* 0x008fe20000001810 */
[----:B------:R-:W1:Y:S01]  /*6460*/  MUFU.EX2 R107, R107 ;  /* 0x0000006b006b7308 */ /* 0x000e620000000800 */
[----:B------:R-:W-:Y:S01]  /*6470*/  FADD.FTZ R94, R94, R97 ;  /* 0x000000615e5e7221 */ /* 0x000fe20000010000 */
[----:B------:R-:W-:-:S03]  /*6480*/  FADD.FTZ R95, R95, R92 ;  /* 0x0000005c5f5f7221 */ /* 0x000fc60000010000 */
[----:B------:R-:W-:Y:S01]  /*6490*/  FADD.FTZ R93, R93, R94 ;  /* 0x0000005e5d5d7221 */ /* 0x000fe20000010000 */
[----:B------:R-:W-:Y:S01]  /*64a0*/  FADD.FTZ R96, R96, R95 ;  /* 0x0000005f60607221 */ /* 0x000fe20000010000 */
[C---:B------:R-:W-:Y:S01]  /*64b0*/  HMMA.16816.F32 R12, R4.reuse, R14, R76 ;  /* 0x0000000e040c723c */ /* 0x040fe2000000184c */
[----:B------:R-:W-:Y:S01]  /*64c0*/  MUFU.EX2 R105, R105 ;  /* 0x0000006900697308 */ /* 0x000fe20000000800 */
[----:B------:R-:W-:Y:S06]  /*64d0*/  LDSM.16.MT88.4 R76, [R91+0x6c00] ;  /* 0x006c00005b4c783b */ /* 0x000fec0000004200 */
[C---:B------:R-:W-:Y:S01]  /*64e0*/  HMMA.16816.F32 R20, R4.reuse, R22, R68 ;  /* 0x000000160414723c */ /* 0x040fe20000001844 */
[----:B------:R-:W-:Y:S01]  /*64f0*/  MUFU.EX2 R114, R114 ;  /* 0x0000007200727308 */ /* 0x000fe20000000800 */
[----:B------:R-:W-:Y:S06]  /*6500*/  LDSM.16.MT88.4 R68, [R3+0xc00] ;  /* 0x000c00000344783b */ /* 0x000fec0000004200 */
[C---:B--2---:R-:W-:Y:S01]  /*6510*/  HMMA.16816.F32 R32, R4.reuse, R64, R32 ;  /* 0x000000400420723c */ /* 0x044fe20000001820 */
[----:B------:R-:W-:Y:S07]  /*6520*/  MUFU.EX2 R109, R109 ;  /* 0x0000006d006d7308 */ /* 0x000fee0000000800 */
[C---:B------:R-:W-:Y:S01]  /*6530*/  HMMA.16816.F32 R52, R4.reuse, R66, R52 ;  /* 0x000000420434723c */ /* 0x040fe20000001834 */
[----:B------:R-:W2:Y:S01]  /*6540*/  MUFU.EX2 R122, R122 ;  /* 0x0000007a007a7308 */ /* 0x000ea20000000800 */
[----:B------:R-:W-:Y:S06]  /*6550*/  LDSM.16.MT88.4 R64, [R91+0x6800] ;  /* 0x006800005b40783b */ /* 0x000fec0000004200 */
[C---:B----4-:R-:W-:Y:S01]  /*6560*/  HMMA.16816.F32 R36, R4.reuse, R60, R36 ;  /* 0x0000003c0424723c */ /* 0x050fe20000001824 */
[----:B------:R-:W-:Y:S07]  /*6570*/  MUFU.EX2 R120, R120 ;  /* 0x0000007800787308 */ /* 0x000fee0000000800 */
[C---:B------:R-:W-:Y:S01]  /*6580*/  HMMA.16816.F32 R40, R4.reuse, R62, R40 ;  /* 0x0000003e0428723c */ /* 0x040fe20000001828 */
[----:B------:R-:W3:Y:S01]  /*6590*/  LDSM.16.MT88.4 R60, [R91+0x6400] ;  /* 0x006400005b3c783b */ /* 0x000ee20000004200 */
[----:B------:R-:W4:Y:S06]  /*65a0*/  MUFU.EX2 R111, R111 ;  /* 0x0000006f006f7308 */ /* 0x000f2c0000000800 */
[C---:B------:R-:W-:Y:S02]  /*65b0*/  HMMA.16816.F32 R44, R4.reuse, R56, R44 ;  /* 0x00000038042c723c */ /* 0x040fe4000000182c */
[----:B------:R-:W-:Y:S06]  /*65c0*/  MUFU.EX2 R148, R148 ;  /* 0x0000009400947308 */ /* 0x000fec0000000800 */
[----:B------:R-:W-:Y:S01]  /*65d0*/  HMMA.16816.F32 R4, R4, R58, R48 ;  /* 0x0000003a0404723c */ /* 0x000fe20000001830 */
[----:B------:R-:W5:Y:S01]  /*65e0*/  LDSM.16.MT88.4 R56, [R3+0x400] ;  /* 0x000400000338783b */ /* 0x000f620000004200 */
[----:B-1----:R-:W-:Y:S01]  /*65f0*/  F2FP.F16.F32.PACK_AB R48, R107, R112 ;  /* 0x000000706b30723e */ /* 0x002fe200000000ff */
[----:B------:R-:W1:Y:S01]  /*6600*/  MUFU.EX2 R115, R115 ;  /* 0x0000007300737308 */ /* 0x000e620000000800 */
[----:B--2---:R-:W-:Y:S01]  /*6610*/  F2FP.F16.F32.PACK_AB R49, R122, R109 ;  /* 0x0000006d7a31723e */ /* 0x004fe200000000ff */
[----:B------:R-:W-:Y:S01]  /*6620*/  FADD.FTZ R112, R112, R93 ;  /* 0x0000005d70707221 */ /* 0x000fe20000010000 */
[----:B------:R-:W-:Y:S01]  /*6630*/  F2FP.F16.F32.PACK_AB R50, R114, R105 ;  /* 0x000000697232723e */ /* 0x000fe200000000ff */
[----:B------:R-:W-:Y:S01]  /*6640*/  FADD.FTZ R109, R109, R96 ;  /* 0x000000606d6d7221 */ /* 0x000fe20000010000 */
[----:B----4-:R-:W-:Y:S01]  /*6650*/  F2FP.F16.F32.PACK_AB R51, R111, R120 ;  /* 0x000000786f33723e */ /* 0x010fe200000000ff */
[----:B------:R-:W-:-:S02]  /*6660*/  FADD.FTZ R112, R107, R112 ;  /* 0x000000706b707221 */ /* 0x000fc40000010000 */
[----:B------:R-:W-:Y:S01]  /*6670*/  MUFU.EX2 R138, R138 ;  /* 0x0000008a008a7308 */ /* 0x000fe20000000800 */
[----:B------:R-:W-:Y:S01]  /*6680*/  FADD.FTZ R109, R122, R109 ;  /* 0x0000006d7a6d7221 */ /* 0x000fe20000010000 */
[----:B------:R-:W-:-:S03]  /*6690*/  FADD.FTZ R105, R105, R112 ;  /* 0x0000007069697221 */ /* 0x000fc60000010000 */
[----:B------:R-:W-:Y:S01]  /*66a0*/  FADD.FTZ R120, R120, R109 ;  /* 0x0000006d78787221 */ /* 0x000fe20000010000 */
[----:B------:R-:W-:Y:S02]  /*66b0*/  FADD.FTZ R105, R114, R105 ;  /* 0x0000006972697221 */ /* 0x000fe40000010000 */
[----:B------:R-:W-:Y:S01]  /*66c0*/  MUFU.EX2 R113, R113 ;  /* 0x0000007100717308 */ /* 0x000fe20000000800 */
[----:B------:R-:W-:Y:S01]  /*66d0*/  FADD.FTZ R120, R111, R120 ;  /* 0x000000786f787221 */ /* 0x000fe20000010000 */
[C---:B---3--:R-:W-:Y:S06]  /*66e0*/  HMMA.16816.F32 R8, R48.reuse, R60, R8 ;  /* 0x0000003c3008723c */ /* 0x048fec0000001808 */
[----:B------:R-:W-:Y:S02]  /*66f0*/  MUFU.EX2 R117, R117 ;  /* 0x0000007500757308 */ /* 0x000fe40000000800 */
[C---:B------:R-:W-:Y:S01]  /*6700*/  HMMA.16816.F32 R12, R48.reuse, R62, R12 ;  /* 0x0000003e300c723c */ /* 0x040fe2000000180c */
[----:B------:R-:W2:Y:S05]  /*6710*/  LDSM.16.MT88.4 R60, [R91+0x7400] ;  /* 0x007400005b3c783b */ /* 0x000eaa0000004200 */
[----:B------:R-:W3:Y:S02]  /*6720*/  MUFU.EX2 R134, R134 ;  /* 0x0000008600867308 */ /* 0x000ee40000000800 */
[C---:B-----5:R-:W-:Y:S06]  /*6730*/  HMMA.16816.F32 R16, R48.reuse, R56, R16 ;  /* 0x000000383010723c */ /* 0x060fec0000001810 */
[----:B------:R-:W-:Y:S02]  /*6740*/  MUFU.EX2 R119, R119 ;  /* 0x0000007700777308 */ /* 0x000fe40000000800 */
[C---:B------:R-:W-:Y:S01]  /*6750*/  HMMA.16816.F32 R20, R48.reuse, R58, R20 ;  /* 0x0000003a3014723c */ /* 0x040fe20000001814 */
[----:B------:R-:W4:Y:S05]  /*6760*/  LDSM.16.MT88.4 R56, [R3+0x1400] ;  /* 0x001400000338783b */ /* 0x000f2a0000004200 */
        /* <DEDUP_REMOVED lines=12> */
[----:B------:R-:W5:Y:S08]  /*6830*/  MUFU.EX2 R102, R102 ;  /* 0x0000006600667308 */ /* 0x000f700000000800 */
[----:B------:R-:W-:Y:S08]  /*6840*/  MUFU.EX2 R100, R100 ;  /* 0x0000006400647308 */ /* 0x000ff00000000800 */
[----:B------:R-:W5:Y:S01]  /*6850*/  MUFU.EX2 R99, R99 ;  /* 0x0000006300637308 */ /* 0x000f620000000800 */
[C---:B--2---:R-:W-:Y:S08]  /*6860*/  HMMA.16816.F32 R36, R48.reuse, R60, R36 ;  /* 0x0000003c3024723c */ /* 0x044ff00000001824 */
[C---:B------:R-:W-:Y:S01]  /*6870*/  HMMA.16816.F32 R40, R48.reuse, R62, R40 ;  /* 0x0000003e3028723c */ /* 0x040fe20000001828 */
[----:B------:R-:W2:Y:S07]  /*6880*/  LDSM.16.MT88.4 R60, [R3+0x800] ;  /* 0x00080000033c783b */ /* 0x000eae0000004200 */
[C---:B----4-:R-:W-:Y:S08]  /*6890*/  HMMA.16816.F32 R44, R48.reuse, R56, R44 ;  /* 0x00000038302c723c */ /* 0x050ff0000000182c */
[----:B------:R-:W-:Y:S01]  /*68a0*/  HMMA.16816.F32 R4, R48, R58, R4 ;  /* 0x0000003a3004723c */ /* 0x000fe20000001804 */
[----:B------:R-:W4:Y:S01]  /*68b0*/  LDSM.16.MT88.4 R56, [R91+0x7800] ;  /* 0x007800005b38783b */ /* 0x000f220000004200 */
[----:B-1----:R-:W-:Y:S01]  /*68c0*/  F2FP.F16.F32.PACK_AB R48, R115, R148 ;  /* 0x000000947330723e */ /* 0x002fe200000000ff */
[----:B------:R-:W-:Y:S01]  /*68d0*/  FADD.FTZ R148, R148, R105 ;  /* 0x0000006994947221 */ /* 0x000fe20000010000 */
        /* <DEDUP_REMOVED lines=8> */
[----:B------:R-:W-:Y:S01]  /*6960*/  HMMA.16816.F32 R8, R48, R64, R8 ;  /* 0x000000403008723c */ /* 0x000fe20000001808 */
[----:B------:R-:W-:Y:S01]  /*6970*/  FADD.FTZ R113, R113, R138 ;  /* 0x0000008a71717221 */ /* 0x000fe20000010000 */
[----:B------:R-:W-:Y:S01]  /*6980*/  FADD.FTZ R116, R116, R119 ;  /* 0x0000007774747221 */ /* 0x000fe20000010000 */
[----:B------:R-:W-:-:S05]  /*6990*/  @P0 IADD3 R138, PT, PT, R0, -0x3, RZ ;  /* 0xfffffffd008a0810 */ /* 0x000fca0007ffe0ff */
        /* <DEDUP_REMOVED lines=8> */
[C---:B-1----:R-:W-:Y:S08]  /*6a20*/  HMMA.16816.F32 R32, R48.reuse, R64, R32 ;  /* 0x000000403020723c */ /* 0x042ff00000001820 */
[C---:B------:R-:W-:Y:S08]  /*6a30*/  HMMA.16816.F32 R52, R48.reuse, R66, R52 ;  /* 0x000000423034723c */ /* 0x040ff00000001834 */
[C---:B--2---:R-:W-:Y:S08]  /*6a40*/  HMMA.16816.F32 R36, R48.reuse, R60, R36 ;  /* 0x0000003c3024723c */ /* 0x044ff00000001824 */
[C---:B------:R-:W-:Y:S01]  /*6a50*/  HMMA.16816.F32 R40, R48.reuse, R62, R40 ;  /* 0x0000003e3028723c */ /* 0x040fe20000001828 */
[----:B------:R-:W1:Y:S07]  /*6a60*/  LDSM.16.MT88.4 R60, [R91+0x7c00] ;  /* 0x007c00005b3c783b */ /* 0x000e6e0000004200 */
[C---:B---3--:R-:W-:Y:S08]  /*6a70*/  HMMA.16816.F32 R44, R48.reuse, R56, R44 ;  /* 0x00000038302c723c */ /* 0x048ff0000000182c */
[----:B------:R-:W-:Y:S01]  /*6a80*/  HMMA.16816.F32 R4, R48, R58, R4 ;  /* 0x0000003a3004723c */ /* 0x000fe20000001804 */
        /* <DEDUP_REMOVED lines=11> */
[----:B------:R2:W-:Y:S01]  /*6b40*/  LDSM.16.MT88.4 R8, [R3+0x2c00] ;  /* 0x002c00000308783b */ /* 0x0005e20000004200 */
[----:B------:R-:W-:Y:S01]  /*6b50*/  FADD.FTZ R143, R101, R106 ;  /* 0x0000006a658f7221 */ /* 0x000fe20000010000 */
[----:B------:R-:W-:-:S05]  /*6b60*/  FADD.FTZ R139, R99, R100 ;  /* 0x00000064638b7221 */ /* 0x000fca0000010000 */
[C---:B------:R-:W-:Y:S01]  /*6b70*/  HMMA.16816.F32 R76, R48.reuse, R78, R12 ;  /* 0x0000004e304c723c */ /* 0x040fe2000000180c */
[----:B------:R-:W3:Y:S07]  /*6b80*/  LDSM.16.MT88.4 R12, [R91+0x8c00] ;  /* 0x008c00005b0c783b */ /* 0x000eee0000004200 */
[C---:B------:R-:W-:Y:S08]  /*6b90*/  HMMA.16816.F32 R72, R48.reuse, R68, R16 ;  /* 0x000000443048723c */ /* 0x040ff00000001810 */
[----:B-1----:R-:W-:Y:S01]  /*6ba0*/  HMMA.16816.F32 R64, R48, R60, R24 ;  /* 0x0000003c3040723c */ /* 0x002fe20000001818 */
[----:B--2---:R-:W-:-:S02]  /*6bb0*/  MOV R3, R2 ;  /* 0x0000000200037202 */ /* 0x004fc40000000f00 */
[----:B------:R-:W-:-:S05]  /*6bc0*/  @P0 MOV R3, R2 ;  /* 0x0000000200030202 */ /* 0x000fca0000000f00 */
[----:B------:R-:W-:Y:S01]  /*6bd0*/  HMMA.16816.F32 R68, R48, R70, R20 ;  /* 0x000000463044723c */ /* 0x000fe20000001814 */
[----:B------:R-:W-:-:S07]  /*6be0*/  MOV R20, R88 ;  /* 0x0000005800147202 */ /* 0x000fce0000000f00 */
[C---:B------:R-:W-:Y:S08]  /*6bf0*/  HMMA.16816.F32 R60, R48.reuse, R62, R28 ;  /* 0x0000003e303c723c */ /* 0x040ff0000000181c */
[----:B------:R-:W-:Y:S01]  /*6c00*/  HMMA.16816.F32 R56, R48, R84, R32 ;  /* 0x000000543038723c */ /* 0x000fe20000001820 */
[-C--:B------:R-:W-:Y:S02]  /*6c10*/  MOV R84, R89.reuse ;  /* 0x0000005900547202 */ /* 0x080fe40000000f00 */
[----:B------:R-:W-:-:S05]  /*6c20*/  @P0 MOV R84, R89 ;  /* 0x0000005900540202 */ /* 0x000fca0000000f00 */
[C---:B------:R-:W-:Y:S08]  /*6c30*/  HMMA.16816.F32 R52, R48.reuse, R86, R52 ;  /* 0x000000563034723c */ /* 0x040ff00000001834 */
[C---:B---3--:R-:W-:Y:S08]  /*6c40*/  HMMA.16816.F32 R36, R48.reuse, R12, R36 ;  /* 0x0000000c3024723c */ /* 0x048ff00000001824 */
[C---:B------:R-:W-:Y:S08]  /*6c50*/  HMMA.16816.F32 R40, R48.reuse, R14, R40 ;  /* 0x0000000e3028723c */ /* 0x040ff00000001828 */
[C---:B------:R-:W-:Y:S08]  /*6c60*/  HMMA.16816.F32 R44, R48.reuse, R8, R44 ;  /* 0x00000008302c723c */ /* 0x040ff0000000182c */
[----:B------:R-:W-:Y:S01]  /*6c70*/  HMMA.16816.F32 R48, R48, R10, R4 ;  /* 0x0000000a3030723c */ /* 0x000fe20000001804 */
[----:B------:R-:W-:-:S04]  /*6c80*/  NOP ;  /* 0x0000000000007918 */ /* 0x000fc80000000000 */
[----:B------:R-:W-:-:S15]  /*6c90*/  @P0 BRA `(.L_x_4881) ;  /* 0x0000000000040947 */ /* 0x000fde0003800000 */
.L_x_4875:
[----:B------:R-:W-:-:S07]  /*6ca0*/  IADD3 R138, PT, PT, R20, -0x1, RZ ;  /* 0xffffffff148a7810 */ /* 0x000fce0007ffe0ff */
.L_x_4881:
        /* <DEDUP_REMOVED lines=18> */
.L_x_4886:
        /* <DEDUP_REMOVED lines=81> */
.L_x_4883:
        /* <DEDUP_REMOVED lines=10> */
[----:B------:R-:W-:Y:S02]  /*7380*/  IADD3 R138, PT, PT, R138, -0x1, RZ ;  /* 0xffffffff8a8a7810 */ /* 0x000fe40007ffe0ff */
[----:B------:R-:W-:Y:S03]  /*7390*/  SEL R3, R3, 0xffffffe0, !P0 ;  /* 0xffffffe003037807 */ /* 0x000fe60004000000 */
[----:B------:R-:W-:Y:S01]  /*73a0*/  LDGSTS.E.BYPASS.LTC128B.128 [R145+0x8000], desc[UR14][R130.64+0x80] ;  /* 0x0800008082917fae */ /* 0x000fe2000b981a0e */
[----:B------:R-:W-:Y:S02]  /*73b0*/  ISETP.GT.AND P2, PT, R138, R127, PT ;  /* 0x0000007f8a00720c */ /* 0x000fe40003f44270 */
[-C--:B------:R-:W-:Y:S03]  /*73c0*/  IADD3 R2, PT, PT, R125, R3.reuse, RZ ;  /* 0x000000037d027210 */ /* 0x080fe60007ffe0ff */
        /* <DEDUP_REMOVED lines=80> */
[----:B------:R-:W2:Y:S04]  /*78d0*/  MUFU.TANH R121, R86 ;  /* 0x0000005600797308 */ /* 0x000ea80000002400 */
[----:B------:R-:W-:Y:S01]  /*78e0*/  FMUL.FTZ R85, R10, UR10 ;  /* 0x0000000a0a557c20 */ /* 0x000fe20008410000 */
[----:B------:R-:W-:Y:S01]  /*78f0*/  FMUL.FTZ R164, R8, UR10 ;  /* 0x0000000a08a47c20 */ /* 0x000fe20008410000 */
[----:B------:R-:W-:Y:S01]  /*7900*/  FMUL.FTZ R162, R9, UR10 ;  /* 0x0000000a09a27c20 */ /* 0x000fe20008410000 */
[----:B------:R-:W-:Y:S03]  /*7910*/  FMUL.FTZ R160, R11, UR10 ;  /* 0x0000000a0ba07c20 */ /* 0x000fe60008410000 */
[----:B------:R4:W2:Y:S01]  /*7920*/  MUFU.TANH R123, R85 ;  /* 0x00000055007b7308 */ /* 0x0008a20000002400 */
[C---:B-1----:R-:W-:Y:S09]  /*7930*/  HMMA.16816.F32 R12, R100.reuse, R92, R12 ;  /* 0x0000005c640c723c */ /* 0x042ff2000000180c */
[----:B------:R-:W1:Y:S01]  /*7940*/  MUFU.TANH R158, R158 ;  /* 0x0000009e009e7308 */ /* 0x000e620000002400 */
[C---:B------:R-:W-:Y:S09]  /*7950*/  HMMA.16816.F32 R16, R100.reuse, R94, R16 ;  /* 0x0000005e6410723c */ /* 0x040ff20000001810 */
[----:B------:R-:W1:Y:S01]  /*7960*/  MUFU.TANH R156, R156 ;  /* 0x0000009c009c7308 */ /* 0x000e620000002400 */
[----:B----4-:R-:W4:Y:S01]  /*7970*/  LDSM.16.M88.4 R84, [R84+0x5c00] ;  /* 0x005c00005454783b */ /* 0x010f220000000200 */
[----:B------:R-:W-:Y:S04]  /*7980*/  DEPBAR.LE SB0, 0x0 ;  /* 0x000080000000791a */ /* 0x000fe80000000000 */
[C---:B---3--:R-:W-:Y:S04]  /*7990*/  HMMA.16816.F32 R20, R100.reuse, R96, R20 ;  /* 0x000000606414723c */ /* 0x048fe80000001814 */
[----:B------:R-:W3:Y:S01]  /*79a0*/  MUFU.TANH R154, R154 ;  /* 0x0000009a009a7308 */ /* 0x000ee20000002400 */
[----:B------:R-:W-:Y:S01]  /*79b0*/  BAR.SYNC.DEFER_BLOCKING 0x0 ;  /* 0x0000000000007b1d */ /* 0x000fe20000010000 */
[----:B------:R-:W-:Y:S01]  /*79c0*/  FMUL.FTZ R142, R13, UR10 ;  /* 0x0000000a0d8e7c20 */ /* 0x000fe20008410000 */
[----:B------:R-:W-:Y:S01]  /*79d0*/  FMUL.FTZ R144, R14, UR10 ;  /* 0x0000000a0e907c20 */ /* 0x000fe20008410000 */
[----:B------:R-:W-:Y:S01]  /*79e0*/  FMUL.FTZ R88, R16, UR10 ;  /* 0x0000000a10587c20 */ /* 0x000fe20008410000 */
[C---:B------:R-:W-:Y:S05]  /*79f0*/  HMMA.16816.F32 R24, R100.reuse, R98, R24 ;  /* 0x000000626418723c */ /* 0x040fea0000001818 */
        /* <DEDUP_REMOVED lines=11> */
[----:B-----5:R-:W-:Y:S01]  /*7ab0*/  FMUL.FTZ R142, R18, UR10 ;  /* 0x0000000a128e7c20 */ /* 0x020fe20008410000 */
[----:B------:R-:W-:Y:S01]  /*7ac0*/  FMUL.FTZ R165, R24, UR10 ;  /* 0x0000000a18a57c20 */ /* 0x000fe20008410000 */
[----:B------:R-:W-:Y:S01]  /*7ad0*/  FMUL.FTZ R155, R25, UR10 ;  /* 0x0000000a199b7c20 */ /* 0x000fe20008410000 */
[----:B------:R-:W-:Y:S01]  /*7ae0*/  FMUL.FTZ R153, R26, UR10 ;  /* 0x0000000a1a997c20 */ /* 0x000fe20008410000 */
[----:B------:R-:W-:Y:S05]  /*7af0*/  FMUL.FTZ R151, R27, UR10 ;  /* 0x0000000a1b977c20 */ /* 0x000fea0008410000 */
[----:B------:R5:W1:Y:S01]  /*7b00*/  MUFU.TANH R109, R142 ;  /* 0x0000008e006d7308 */ /* 0x000a620000002400 */
        /* <DEDUP_REMOVED lines=88> */
[-C--:B------:R-:W-:Y:S01]  /*8090*/  LEA R14, P3, R9, R140.reuse, 0x2 ;  /* 0x0000008c090e7211 */ /* 0x080fe200078610ff */
[----:B------:R-:W2:Y:S01]  /*80a0*/  LDC.64 R2, c[0x0][0x3b8] ;  /* 0x0000ee00ff027b82 */ /* 0x000ea20000000a00 */
        /* <DEDUP_REMOVED lines=20> */
.L_x_4885:
        /* <DEDUP_REMOVED lines=12> */
.L_x_4884:
        /* <DEDUP_REMOVED lines=44> */
[----:B------:R-:W-:Y:S01]  /*8570*/  FFMA.FTZ R100, R162, UR4, -R102 ;  /* 0x00000004a2647c23 */ /* 0x000fe20008010866 */
[----:B------:R-:W-:Y:S01]  /*8580*/  FMUL.FTZ R6, R0, UR4 ;  /* 0x0000000400067c20 */ /* 0x000fe20008410000 */
[--C-:B------:R-:W-:Y:S01]  /*8590*/  FFMA.FTZ R93, R154, UR4, -R94.reuse ;  /* 0x000000049a5d7c23 */ /* 0x100fe2000801085e */
[--C-:B------:R-:W-:Y:S01]  /*85a0*/  FFMA.FTZ R99, R121, UR4, -R94.reuse ;  /* 0x0000000479637c23 */ /* 0x100fe2000801085e */
[--C-:B------:R-:W-:Y:S01]  /*85b0*/  FFMA.FTZ R98, R123, UR4, -R94.reuse ;  /* 0x000000047b627c23 */ /* 0x100fe2000801085e */
[----:B------:R-:W-:Y:S01]  /*85c0*/  FFMA.FTZ R97, R160, UR4, -R94 ;  /* 0x00000004a0617c23 */ /* 0x000fe2000801085e */
[----:B------:R-:W1:Y:S01]  /*85d0*/  MUFU.EX2 R2, R5 ;  /* 0x0000000500027308 */ /* 0x000e620000000800 */
[--C-:B------:R-:W-:Y:S01]  /*85e0*/  FFMA.FTZ R103, R152, UR4, -R102.reuse ;  /* 0x0000000498677c23 */ /* 0x100fe20008010866 */
[----:B------:R-:W-:Y:S01]  /*85f0*/  FFMA.FTZ R104, R119, UR4, -R102 ;  /* 0x0000000477687c23 */ /* 0x000fe20008010866 */
[--C-:B------:R-:W-:Y:S01]  /*8600*/  FFMA.FTZ R105, R117, UR4, -R94.reuse ;  /* 0x0000000475697c23 */ /* 0x100fe2000801085e */
[----:B------:R-:W-:Y:S01]  /*8610*/  FFMA.FTZ R106, R150, UR4, -R94 ;  /* 0x00000004966a7c23 */ /* 0x000fe2000801085e */
[--C-:B------:R-:W-:Y:S01]  /*8620*/  FFMA.FTZ R107, R111, UR4, -R102.reuse ;  /* 0x000000046f6b7c23 */ /* 0x100fe20008010866 */
        /* <DEDUP_REMOVED lines=64> */
[----:B------:R-:W-:Y:S01]  /*8a30*/  FFMA.FTZ R121, R147, UR4, -R102 ;  /* 0x0000000493797c23 */ /* 0x000fe20008010866 */
[--C-:B------:R-:W-:Y:S03]  /*8a40*/  FFMA.FTZ R88, R88, UR4, -R94.reuse ;  /* 0x0000000458587c23 */ /* 0x100fe6000801085e */
[----:B------:R-:W3:Y:S01]  /*8a50*/  MUFU.EX2 R97, R97 ;  /* 0x0000006100617308 */ /* 0x000ee20000000800 */
[----:B-----5:R-:W-:Y:S01]  /*8a60*/  F2FP.F16.F32.PACK_AB R82, R100, R101 ;  /* 0x000000656452723e */ /* 0x020fe200000000ff */
[----:B------:R-:W-:Y:S01]  /*8a70*/  FFMA.FTZ R87, R87, UR4, -R94 ;  /* 0x0000000457577c23 */ /* 0x000fe2000801085e */
[----:B------:R-:W-:Y:S01]  /*8a80*/  FFMA.FTZ R102, R144, UR4, -R102 ;  /* 0x0000000490667c23 */ /* 0x000fe20008010866 */
[--C-:B------:R-:W-:Y:S01]  /*8a90*/  FFMA.FTZ R86, R86, UR4, -R94.reuse ;  /* 0x0000000456567c23 */ /* 0x100fe2000801085e */
[----:B------:R-:W-:Y:S05]  /*8aa0*/  FFMA.FTZ R94, R85, UR4, -R94 ;  /* 0x00000004555e7c23 */ /* 0x000fea000801085e */
[----:B------:R-:W-:Y:S10]  /*8ab0*/  MUFU.EX2 R103, R103 ;  /* 0x0000006700677308 */ /* 0x000ff40000000800 */
        /* <DEDUP_REMOVED lines=30> */
[----:B------:R-:W-:Y:S01]  /*8ca0*/  FADD.FTZ R101, R101, R2 ;  /* 0x0000000265657221 */ /* 0x000fe20000010000 */
[C---:B--2---:R-:W-:Y:S06]  /*8cb0*/  HMMA.16816.F32 R28, R80.reuse, R68, R28 ;  /* 0x00000044501c723c */ /* 0x044fec000000181c */
[----:B------:R-:W-:Y:S01]  /*8cc0*/  MUFU.EX2 R117, R117 ;  /* 0x0000007500757308 */ /* 0x000fe20000000800 */
[----:B------:R-:W-:Y:S01]  /*8cd0*/  FADD.FTZ R99, R99, R0 ;  /* 0x0000000063637221 */ /* 0x000fe20000010000 */
[----:B------:R-:W-:Y:S03]  /*8ce0*/  FADD.FTZ R100, R100, R101 ;  /* 0x0000006564647221 */ /* 0x000fe60000010000 */
        /* <DEDUP_REMOVED lines=12> */
[----:B-----5:R-:W-:Y:S01]  /*8db0*/  F2FP.F16.F32.PACK_AB R52, R104, R103 ;  /* 0x000000676834723e */ /* 0x020fe200000000ff */
        /* <DEDUP_REMOVED lines=27> */
[----:B------:R4:W3:Y:S01]  /*8f70*/  MUFU.EX2 R85, R94 ;  /* 0x0000005e00557308 */ /* 0x0008e20000000800 */
[C---:B-1----:R-:W-:Y:S08]  /*8f80*/  HMMA.16816.F32 R20, R52.reuse, R56, R20 ;  /* 0x000000383414723c */ /* 0x042ff00000001814 */
[C---:B------:R-:W-:Y:S01]  /*8f90*/  HMMA.16816.F32 R24, R52.reuse, R58, R24 ;  /* 0x0000003a3418723c */ /* 0x040fe20000001818 */
[----:B------:R-:W1:Y:S02]  /*8fa0*/  LDSM.16.MT88.4 R56, [R91+0x8400] ;  /* 0x008400005b38783b */ /* 0x000e640000004200 */
[----:B----4-:R-:W-:Y:S02]  /*8fb0*/  F2FP.F16.F32.PACK_AB R94, R102, R121 ;  /* 0x00000079665e723e */ /* 0x010fe400000000ff */
[----:B---3--:R-:W-:Y:S03]  /*8fc0*/  F2FP.F16.F32.PACK_AB R95, R85, R86 ;  /* 0x00000056555f723e */ /* 0x008fe600000000ff */
        /* <DEDUP_REMOVED lines=50> */
[----:B------:R-:W-:Y:S01]  /*92f0*/  FADD.FTZ R115, R115, R0 ;  /* 0x0000000073737221 */ /* 0x000fe20000010000 */
[----:B------:R-:W-:Y:S03]  /*9300*/  MOV R0, R3 ;  /* 0x0000000300007202 */ /* 0x000fe60000000f00 */
        /* <DEDUP_REMOVED lines=8> */
[C---:B---3--:R-:W-:Y:S08]  /*9390*/  HMMA.16816.F32 R36, R92.reuse, R4, R36 ;  /* 0x000000045c24723c */ /* 0x048ff00000001824 */
[C---:B------:R-:W-:Y:S08]  /*93a0*/  HMMA.16816.F32 R40, R92.reuse, R6, R40 ;  /* 0x000000065c28723c */ /* 0x040ff00000001828 */
[C---:B----4-:R-:W-:Y:S08]  /*93b0*/  HMMA.16816.F32 R44, R92.reuse, R8, R44 ;  /* 0x000000085c2c723c */ /* 0x050ff0000000182c */
[----:B------:R-:W-:Y:S01]  /*93c0*/  HMMA.16816.F32 R48, R92, R10, R48 ;  /* 0x0000000a5c30723c */ /* 0x000fe20000001830 */
[----:B------:R-:W-:Y:S08]  /*93d0*/  @!UPT UIADD3 URZ, UPT, UPT, URZ, URZ, URZ ;  /* 0x000000fffffff290 */ /* 0x000ff0000fffe0ff */
[----:B------:R-:W-:Y:S11]  /*93e0*/  @P0 BRA `(.L_x_4886) ;  /* 0xffffffd800780947 */ /* 0x000ff6000383ffff */
.L_x_4882:
[----:B------:R-:W1:Y:S01]  /*93f0*/  SHFL.BFLY PT, R8, R143, 0x2, 0x1f ;  /* 0x0c401f008f087f89 */ /* 0x000e6200000e0000 */
[----:B------:R-:W-:Y:S01]  /*9400*/  SHF.L.U32 R6, R90, 0x1, RZ ;  /* 0x000000015a067819 */ /* 0x000fe200000006ff */
[----:B------:R-:W-:Y:S01]  /*9410*/  S2UR UR6, SR_CTAID.Y ;  /* 0x00000000000679c3 */ /* 0x000fe20000002600 */
[----:B------:R-:W-:Y:S01]  /*9420*/  LOP3.LUT R132, R132, 0xc0, R133, 0xf8, !PT ;  /* 0x000000c084847812 */ /* 0x000fe200078ef885 */
[----:B------:R-:W2:Y:S01]  /*9430*/  SHFL.BFLY PT, R0, R139, 0x2, 0x1f ;  /* 0x0c401f008b007f89 */ /* 0x000ea200000e0000 */
[----:B------:R-:W-:Y:S01]  /*9440*/  LOP3.LUT R6, R6, 0x6, RZ, 0xc0, !PT ;  /* 0x0000000606067812 */ /* 0x000fe200078ec0ff */
[----:B------:R-:W-:Y:S04]  /*9450*/  BSSY.RECONVERGENT B0, `(.L_x_4887) ;  /* 0x0000095000007945 */ /* 0x000fe80003800200 */
[----:B------:R-:W-:Y:S01]  /*9460*/  BAR.SYNC.DEFER_BLOCKING 0x0 ;  /* 0x0000000000007b1d */ /* 0x000fe20000010000 */
[----:B------:R-:W-:-:S07]  /*9470*/  LOP3.LUT P2, RZ, R90, 0x3, RZ, 0xc0, !PT ;  /* 0x000000035aff7812 */ /* 0x000fce000784c0ff */
[----:B------:R-:W-:Y:S01]  /*9480*/  S2UR UR4, SR_CTAID.Z ;  /* 0x00000000000479c3 */ /* 0x000fe20000002700 */
[----:B-1----:R-:W-:Y:S01]  /*9490*/  FADD.FTZ R8, R8, R143 ;  /* 0x0000008f08087221 */ /* 0x002fe20000010000 */
[----:B--2---:R-:W-:-:S04]  /*94a0*/  FADD.FTZ R9, R0, R139 ;  /* 0x0000008b00097221 */ /* 0x004fc80000010000 */
[----:B------:R-:W1:Y:S04]  /*94b0*/  SHFL.BFLY PT, R5, R8, 0x1, 0x1f ;  /* 0x0c201f0008057f89 */ /* 0x000e6800000e0000 */
[----:B------:R-:W2:Y:S01]  /*94c0*/  SHFL.BFLY PT, R0, R9, 0x1, 0x1f ;  /* 0x0c201f0009007f89 */ /* 0x000ea200000e0000 */
[----:B-1----:R-:W-:Y:S01]  /*94d0*/  FADD.FTZ R2, R8, R5 ;  /* 0x0000000508027221 */ /* 0x002fe20000010000 */
[----:B------:R-:W-:-:S03]  /*94e0*/  SHF.L.U32 R5, R90, 0x4, RZ ;  /* 0x000000045a057819 */ /* 0x000fc600000006ff */
[----:B------:R-:W1:Y:S01]  /*94f0*/  MUFU.RCP R7, R2 ;  /* 0x0000000200077308 */ /* 0x000e620000001000 */
[----:B--2---:R-:W-:Y:S01]  /*9500*/  FADD.FTZ R0, R9, R0 ;  /* 0x0000000009007221 */ /* 0x004fe20000010000 */
[----:B------:R-:W-:Y:S02]  /*9510*/  LOP3.LUT R6, R6, 0x3e00, R5, 0xf8, !PT ;  /* 0x00003e0006067812 */ /* 0x000fe400078ef805 */
[----:B------:R-:W-:Y:S02]  /*9520*/  FSETP.NE.FTZ.AND P1, PT, R2, RZ, PT ;  /* 0x000000ff0200720b */ /* 0x000fe40003f35000 */
[----:B------:R-:W-:Y:S02]  /*9530*/  LOP3.LUT R5, R6, 0x20, R133, 0xf8, !PT ;  /* 0x0000002006057812 */ /* 0x000fe400078ef885 */
[----:B------:R-:W2:Y:S01]  /*9540*/  MUFU.RCP R4, R0 ;  /* 0x0000000000047308 */ /* 0x000ea20000001000 */
        /* <DEDUP_REMOVED lines=63> */
[----:B------:R-:W-:Y:S04]  /*9940*/  STS.64 [R6+0x20], R76 ;  /* 0x0000204c06007388 */ /* 0x000fe80000000a00 */
[----:B------:R-:W-:Y:S04]  /*9950*/  STS.64 [R6+0x420], R78 ;  /* 0x0004204e06007388 */ /* 0x000fe80000000a00 */
[----:B------:R1:W-:Y:S04]  /*9960*/  STS.64 [R4+0x40], R72 ;  /* 0x0000404804007388 */ /* 0x0003e80000000a00 */
[----:B------:R-:W-:Y:S04]  /*9970*/  STS.64 [R4+0x440], R74 ;  /* 0x0004404a04007388 */ /* 0x000fe80000000a00 */
[----:B------:R2:W-:Y:S04]  /*9980*/  STS.64 [R133+0x60], R68 ;  /* 0x0000604485007388 */ /* 0x0005e80000000a00 */
[----:B------:R-:W-:Y:S04]  /*9990*/  STS.64 [R133+0x460], R70 ;  /* 0x0004604685007388 */ /* 0x000fe80000000a00 */
[----:B------:R-:W-:Y:S04]  /*99a0*/  STS.64 [R5+0x2000], R64 ;  /* 0x0020004005007388 */ /* 0x000fe80000000a00 */
[----:B------:R-:W-:Y:S04]  /*99b0*/  STS.64 [R5+0x2400], R66 ;  /* 0x0024004205007388 */ /* 0x000fe80000000a00 */
[----:B------:R-:W-:Y:S01]  /*99c0*/  STS.64 [R6+0x2020], R60 ;  /* 0x0020203c06007388 */ /* 0x000fe20000000a00 */
[----:B-1----:R-:W-:-:S03]  /*99d0*/  SHF.L.U32 R72, R90, 0x2, RZ ;  /* 0x000000025a487819 */ /* 0x002fc600000006ff */
[----:B------:R-:W-:Y:S01]  /*99e0*/  STS.64 [R6+0x2420], R62 ;  /* 0x0024203e06007388 */ /* 0x000fe20000000a00 */
[----:B------:R-:W-:-:S03]  /*99f0*/  LOP3.LUT R7, R72, 0xd8, RZ, 0xc0, !PT ;  /* 0x000000d848077812 */ /* 0x000fc600078ec0ff */
[----:B------:R-:W-:Y:S01]  /*9a00*/  STS.64 [R4+0x2040], R56 ;  /* 0x0020403804007388 */ /* 0x000fe20000000a00 */
[----:B--2---:R-:W-:-:S03]  /*9a10*/  SHF.R.U32.HI R68, RZ, 0x1, R90 ;  /* 0x00000001ff447819 */ /* 0x004fc6000001165a */
[----:B------:R-:W-:Y:S01]  /*9a20*/  STS.64 [R4+0x2440], R58 ;  /* 0x0024403a04007388 */ /* 0x000fe20000000a00 */
[----:B------:R-:W-:-:S03]  /*9a30*/  LOP3.LUT R7, R7, 0x18, R68, 0x78, !PT ;  /* 0x0000001807077812 */ /* 0x000fc600078e7844 */
[----:B------:R1:W-:Y:S01]  /*9a40*/  STS.64 [R133+0x2060], R52 ;  /* 0x0020603485007388 */ /* 0x0003e20000000a00 */
[----:B------:R-:W-:Y:S02]  /*9a50*/  LOP3.LUT R68, R68, 0x30, RZ, 0xc0, !PT ;  /* 0x0000003044447812 */ /* 0x000fe400078ec0ff */
[----:B------:R-:W-:Y:S01]  /*9a60*/  LOP3.LUT R7, R7, 0xf24, R72, 0xf8, !PT ;  /* 0x00000f2407077812 */ /* 0x000fe200078ef848 */
[----:B------:R-:W-:Y:S04]  /*9a70*/  STS.64 [R133+0x2460], R54 ;  /* 0x0024603685007388 */ /* 0x000fe80000000a00 */
[----:B------:R-:W-:Y:S04]  /*9a80*/  STS.64 [R5+0x4000], R36 ;  /* 0x0040002405007388 */ /* 0x000fe80000000a00 */
[----:B------:R-:W-:Y:S04]  /*9a90*/  STS.64 [R5+0x4400], R38 ;  /* 0x0044002605007388 */ /* 0x000fe80000000a00 */
[----:B------:R2:W-:Y:S04]  /*9aa0*/  STS.64 [R6+0x4020], R40 ;  /* 0x0040202806007388 */ /* 0x0005e80000000a00 */
[----:B------:R3:W-:Y:S04]  /*9ab0*/  STS.64 [R6+0x4420], R42 ;  /* 0x0044202a06007388 */ /* 0x0007e80000000a00 */
[----:B------:R-:W-:Y:S01]  /*9ac0*/  STS.64 [R4+0x4040], R44 ;  /* 0x0040402c04007388 */ /* 0x000fe20000000a00 */
[----:B-1----:R-:W-:-:S03]  /*9ad0*/  LEA R52, R7, UR5, 0x2 ;  /* 0x0000000507347c11 */ /* 0x002fc6000f8e10ff */
[----:B------:R1:W-:Y:S01]  /*9ae0*/  STS.64 [R4+0x4440], R46 ;  /* 0x0044402e04007388 */ /* 0x0003e20000000a00 */
[----:B------:R-:W4:Y:S03]  /*9af0*/  S2UR UR5, SR_CTAID.X ;  /* 0x00000000000579c3 */ /* 0x000f260000002500 */
[----:B------:R1:W-:Y:S04]  /*9b00*/  STS.64 [R133+0x4060], R48 ;  /* 0x0040603085007388 */ /* 0x0003e80000000a00 */
[----:B------:R1:W-:Y:S01]  /*9b10*/  STS.64 [R133+0x4460], R50 ;  /* 0x0044603285007388 */ /* 0x0003e20000000a00 */
[----:B------:R-:W-:Y:S08]  /*9b20*/  BAR.SYNC.DEFER_BLOCKING 0x0 ;  /* 0x0000000000007b1d */ /* 0x000ff00000010000 */
[----:B--2---:R-:W2:Y:S01]  /*9b30*/  LDC.64 R40, c[0x0][0x430] ;  /* 0x00010c00ff287b82 */ /* 0x004ea20000000a00 */
[----:B---3--:R-:W-:Y:S01]  /*9b40*/  IADD3 R43, PT, PT, -R135, RZ, RZ ;  /* 0x000000ff872b7210 */ /* 0x008fe20007ffe1ff */
[----:B----4-:R-:W-:-:S06]  /*9b50*/  USHF.L.U32 UR5, UR5, 0x6, URZ ;  /* 0x0000000605057899 */ /* 0x010fcc00080006ff */
[----:B------:R-:W3:Y:S01]  /*9b60*/  LDC R42, c[0x0][0x3e0] ;  /* 0x0000f800ff2a7b82 */ /* 0x000ee20000000800 */
[----:B-1----:R-:W-:-:S07]  /*9b70*/  @P1 FMUL.FTZ R47, R2, 0.69314718246459960938 ;  /* 0x3f317218022f1820 */ /* 0x002fce0000410000 */
[----:B------:R-:W1:Y:S01]  /*9b80*/  @P0 LDC R44, c[0x0][0x458] ;  /* 0x00011600ff2c0b82 */ /* 0x000e620000000800 */
[----:B------:R4:W1:Y:S04]  /*9b90*/  LDS.128 R36, [R52] ;  /* 0x0000000034247984 */ /* 0x0008680000000c00 */
[----:B------:R4:W1:Y:S03]  /*9ba0*/  LDS.128 R32, [R52+0x800] ;  /* 0x0008000034207984 */ /* 0x0008660000000c00 */
[----:B------:R-:W5:Y:S01]  /*9bb0*/  @P1 LDC R45, c[0x0][0x458] ;  /* 0x00011600ff2d1b82 */ /* 0x000f620000000800 */
[----:B--2---:R-:W-:Y:S01]  /*9bc0*/  IMAD R135, R40, UR6, R135 ;  /* 0x0000000628877c24 */ /* 0x004fe2000f8e0287 */
[----:B------:R4:W2:Y:S01]  /*9bd0*/  LDS.128 R28, [R52+0x1000] ;  /* 0x00100000341c7984 */ /* 0x0008a20000000c00 */
[----:B------:R-:W1:Y:S01]  /*9be0*/  LDCU UR6, c[0x0][0x44c] ;  /* 0x00008980ff0677ac */ /* 0x000e620008000800 */
[----:B------:R-:W-:-:S02]  /*9bf0*/  MOV R40, 0xff800000 ;  /* 0xff80000000287802 */ /* 0x000fc40000000f00 */
[----:B------:R4:W2:Y:S01]  /*9c00*/  LDS.128 R24, [R52+0x2000] ;  /* 0x0020000034187984 */ /* 0x0008a20000000c00 */
[----:B---3--:R-:W-:-:S03]  /*9c10*/  IMAD R43, R42, R43, UR4 ;  /* 0x000000042a2b7e24 */ /* 0x008fc6000f8e022b */
[----:B------:R4:W3:Y:S01]  /*9c20*/  LDS.128 R20, [R52+0x2800] ;  /* 0x0028000034147984 */ /* 0x0008e20000000c00 */
[----:B------:R-:W-:Y:S01]  /*9c30*/  IMAD R46, R135, R42, R43 ;  /* 0x0000002a872e7224 */ /* 0x000fe200078e022b */
[----:B------:R-:W-:Y:S02]  /*9c40*/  SHF.R.U32.HI R43, RZ, 0x2, R90 ;  /* 0x00000002ff2b7819 */ /* 0x000fe4000001165a */
[----:B------:R4:W2:Y:S01]  /*9c50*/  LDS.128 R16, [R52+0x3000] ;  /* 0x0030000034107984 */ /* 0x0008a20000000c00 */
[----:B------:R-:W-:Y:S01]  /*9c60*/  MOV R42, 0xff800000 ;  /* 0xff800000002a7802 */ /* 0x000fe20000000f00 */
[----:B------:R-:W-:Y:S02]  /*9c70*/  IMAD R41, R46, R41, UR5 ;  /* 0x000000052e297e24 */ /* 0x000fe4000f8e0229 */
[----:B-1----:R-:W-:Y:S01]  /*9c80*/  @P0 FFMA.FTZ R40, R3, R44, R0 ;  /* 0x0000002c03280223 */ /* 0x002fe20000010000 */
[----:B------:R4:W1:Y:S01]  /*9c90*/  LDS.128 R12, [R52+0x4000] ;  /* 0x00400000340c7984 */ /* 0x0008620000000c00 */
[----:B------:R-:W-:Y:S01]  /*9ca0*/  LOP3.LUT R43, R68, 0x7, R43, 0xf8, !PT ;  /* 0x00000007442b7812 */ /* 0x000fe200078ef82b */
[----:B------:R-:W-:-:S02]  /*9cb0*/  IMAD R0, R41, UR6, RZ ;  /* 0x0000000629007c24 */ /* 0x000fc4000f8e02ff */
[----:B------:R4:W1:Y:S01]  /*9cc0*/  LDS.128 R8, [R52+0x4800] ;  /* 0x0048000034087984 */ /* 0x0008620000000c00 */
[----:B-----5:R-:W-:-:S03]  /*9cd0*/  @P1 FFMA.FTZ R42, R84, R45, R47 ;  /* 0x0000002d542a1223 */ /* 0x020fc6000001002f */
        /* <DEDUP_REMOVED lines=12> */
.L_x_4888:
[----:B------:R-:W-:Y:S05]  /*9da0*/  BSYNC.RECONVERGENT B0 ;  /* 0x0000000000007941 */ /* 0x000fea0003800200 */
.L_x_4887:
[----:B------:R-:W5:Y:S01]  /*9db0*/  LDCU.64 UR4, c[0x0][0x3f8] ;  /* 0x00007f00ff0477ac */ /* 0x000f620008000a00 */
[----:B------:R2:W3:Y:S01]  /*9dc0*/  LDS.128 R48, [R52+0x1800] ;  /* 0x0018000034307984 */ /* 0x0004e20000000c00 */
[----:B------:R-:W-:Y:S02]  /*9dd0*/  SHF.R.U32.HI R3, RZ, 0x3, R90 ;  /* 0x00000003ff037819 */ /* 0x000fe4000001165a */
[----:B------:R-:W-:Y:S01]  /*9de0*/  LOP3.LUT R72, R72, 0x1c, RZ, 0xc0, !PT ;  /* 0x0000001c48487812 */ /* 0x000fe200078ec0ff */
[----:B-1----:R1:W1:Y:S01]  /*9df0*/  LDS.128 R44, [R52+0x3800] ;  /* 0x00380000342c7984 */ /* 0x0022620000000c00 */
[C---:B------:R-:W-:Y:S01]  /*9e00*/  ISETP.GE.AND P3, PT, R3.reuse, R126, PT ;  /* 0x0000007e0300720c */ /* 0x040fe20003f66270 */
[C---:B------:R-:W-:Y:S02]  /*9e10*/  VIADD R53, R3.reuse, 0x20 ;  /* 0x0000002003357836 */ /* 0x040fe40000000000 */
[----:B------:R1:W1:Y:S01]  /*9e20*/  LDS.128 R40, [R52+0x5800] ;  /* 0x0058000034287984 */ /* 0x0002620000000c00 */
[----:B------:R-:W-:-:S02]  /*9e30*/  IMAD R57, R3, 0x60, R72 ;  /* 0x0000006003397824 */ /* 0x000fc400078e0248 */
[----:B------:R-:W-:Y:S01]  /*9e40*/  VIADD R55, R3, 0x10 ;  /* 0x0000001003377836 */ /* 0x000fe20000000000 */
[-C--:B------:R-:W-:Y:S01]  /*9e50*/  ISETP.GE.AND P1, PT, R53, R126.reuse, PT ;  /* 0x0000007e3500720c */ /* 0x080fe20003f26270 */
[----:B------:R-:W-:Y:S01]  /*9e60*/  VIADD R3, R3, 0x30 ;  /* 0x0000003003037836 */ /* 0x000fe20000000000 */
[C---:B------:R-:W-:Y:S02]  /*9e70*/  IADD3 R2, P0, PT, R0.reuse, R57, RZ ;  /* 0x0000003900027210 */ /* 0x040fe40007f1e0ff */
[----:B------:R-:W-:Y:S02]  /*9e80*/  ISETP.GE.AND P2, PT, R55, R126, PT ;  /* 0x0000007e3700720c */ /* 0x000fe40003f46270 */
[----:B------:R-:W-:Y:S02]  /*9e90*/  LEA.HI.X.SX32 R53, R0, RZ, 0x1, P0 ;  /* 0x000000ff00357211 */ /* 0x000fe400000f0eff */
[----:B-----5:R-:W-:-:S04]  /*9ea0*/  LEA R54, P0, R2, UR4, 0x2 ;  /* 0x0000000402367c11 */ /* 0x020fc8000f8010ff */
[----:B------:R-:W-:Y:S02]  /*9eb0*/  LEA.HI.X R55, R2, UR5, R53, 0x2, P0 ;  /* 0x0000000502377c11 */ /* 0x000fe400080f1435 */
[----:B------:R-:W-:-:S03]  /*9ec0*/  ISETP.GE.AND P0, PT, R3, R126, PT ;  /* 0x0000007e0300720c */ /* 0x000fc60003f06270 */
[----:B------:R1:W-:Y:S04]  /*9ed0*/  @!P3 STG.E.128 desc[UR14][R54.64], R36 ;  /* 0x000000243600b986 */ /* 0x0003e8000c101d0e */
[----:B------:R1:W-:Y:S04]  /*9ee0*/  @!P2 STG.E.128 desc[UR14][R54.64+0x1800], R32 ;  /* 0x001800203600a986 */ /* 0x0003e8000c101d0e */
[----:B--2---:R2:W-:Y:S04]  /*9ef0*/  @!P1 STG.E.128 desc[UR14][R54.64+0x3000], R28 ;  /* 0x0030001c36009986 */ /* 0x0045e8000c101d0e */
[----:B------:R2:W-:Y:S04]  /*9f00*/  @!P3 STG.E.128 desc[UR14][R54.64+0x80], R24 ;  /* 0x000080183600b986 */ /* 0x0005e8000c101d0e */
[----:B---3--:R2:W-:Y:S04]  /*9f10*/  @!P2 STG.E.128 desc[UR14][R54.64+0x1880], R20 ;  /* 0x001880143600a986 */ /* 0x0085e8000c101d0e */
[----:B------:R2:W-:Y:S04]  /*9f20*/  @!P1 STG.E.128 desc[UR14][R54.64+0x3080], R16 ;  /* 0x0030801036009986 */ /* 0x0005e8000c101d0e */
[----:B------:R2:W-:Y:S04]  /*9f30*/  @!P3 STG.E.128 desc[UR14][R54.64+0x100], R12 ;  /* 0x0001000c3600b986 */ /* 0x0005e8000c101d0e */
[----:B------:R2:W-:Y:S04]  /*9f40*/  @!P2 STG.E.128 desc[UR14][R54.64+0x1900], R8 ;  /* 0x001900083600a986 */ /* 0x0005e8000c101d0e */
[----:B------:R2:W-:Y:S01]  /*9f50*/  @!P1 STG.E.128 desc[UR14][R54.64+0x3100], R4 ;  /* 0x0031000436009986 */ /* 0x0005e2000c101d0e */
[----:B------:R-:W-:Y:S05]  /*9f60*/  @P0 EXIT ;  /* 0x000000000000094d */ /* 0x000fea0003800000 */
[----:B------:R-:W-:Y:S04]  /*9f70*/  STG.E.128 desc[UR14][R54.64+0x4800], R48 ;  /* 0x0048003036007986 */ /* 0x000fe8000c101d0e */
[----:B-1----:R-:W-:Y:S04]  /*9f80*/  STG.E.128 desc[UR14][R54.64+0x4880], R44 ;  /* 0x0048802c36007986 */ /* 0x002fe8000c101d0e */
[----:B------:R-:W-:Y:S01]  /*9f90*/  STG.E.128 desc[UR14][R54.64+0x4900], R40 ;  /* 0x0049002836007986 */ /* 0x000fe2000c101d0e */
[----:B------:R-:W-:Y:S05]  /*9fa0*/  EXIT ;  /* 0x000000000000794d */ /* 0x000fea0003800000 */
.L_x_4889:
        /* <DEDUP_REMOVED lines=13> */
.L_x_5549:


//--------------------- .text._ZN5flash24flash_fwd_splitkv_kernelI23Flash_fwd_kernel_traitsILi96ELi64ELi64ELi4ELb0ELb0EN7cutlass6half_tE19Flash_kernel_traitsILi96ELi64ELi64ELi4ES3_EELb1ELb0ELb1ELb0ELb0ELb0ELb1ELb0EEEvNS_16Flash_fwd_paramsE --------------------------
	.section	.text._ZN5flash24flash_fwd_splitkv_kernelI23Flash_fwd_kernel_traitsILi96ELi64ELi64ELi4ELb0ELb0EN7cutlass6half_tE19Flash_kernel_traitsILi96ELi64ELi64ELi4ES3_EELb1ELb0ELb1ELb0ELb0ELb0ELb1ELb0EEEvNS_16Flash_fwd_paramsE,"ax",@progbits
	.align	128
        .global         _ZN5flash24flash_fwd_splitkv_kernelI23Flash_fwd_kernel_traitsILi96ELi64ELi64ELi4ELb0ELb0EN7cutlass6half_tE19Flash_kernel_traitsILi96ELi64ELi64ELi4ES3_EELb1ELb0ELb1ELb0ELb0ELb0ELb1ELb0EEEvNS_16Flash_fwd_paramsE
        .type           _ZN5flash24flash_fwd_splitkv_kernelI23Flash_fwd_kernel_traitsILi96ELi64ELi64ELi4ELb0ELb0EN7cutlass6half_tE19Flash_kernel_traitsILi96ELi64ELi64ELi4ES3_EELb1ELb0ELb1ELb0ELb0ELb0ELb1ELb0EEEvNS_16Flash_fwd_paramsE,@function
        .size           _ZN5flash24flash_fwd_splitkv_kernelI23Flash_fwd_kernel_traitsILi96ELi64ELi64ELi4ELb0ELb0EN7cutlass6half_tE19Flash_kernel_traitsILi96ELi64ELi64ELi4ES3_EELb1ELb0ELb1ELb0ELb0ELb0ELb1ELb0EEEvNS_16Flash_fwd_paramsE,(.L_x_5550 - _ZN5flash24flash_fwd_splitkv_kernelI23Flash_fwd_kernel_traitsILi96ELi64ELi64ELi4ELb0ELb0EN7cutlass6half_tE19Flash_kernel_traitsILi96ELi64ELi64ELi4ES3_EELb1ELb0ELb1ELb0ELb0ELb0ELb1ELb0EEEvNS_16Flash_fwd_paramsE)
        .other          _ZN5flash24flash_fwd_splitkv_kernelI23Flash_fwd_kernel_traitsILi96ELi64ELi64ELi4ELb0ELb0EN7cutlass6half_tE19Flash_kernel_traitsILi96ELi64ELi64ELi4ES3_EELb1ELb0ELb1ELb0ELb0ELb0ELb1ELb0EEEvNS_16Flash_fwd_paramsE,@"STO_CUDA_ENTRY STV_DEFAULT"
_ZN5flash24flash_fwd_splitkv_kernelI23Flash_fwd_kernel_traitsILi96ELi64ELi64ELi4ELb0ELb0EN7cutlass6half_tE19Flash_kernel_traitsILi96ELi64ELi64ELi4ES3_EELb1ELb0ELb1ELb0ELb0ELb0ELb1ELb0EEEvNS_16Flash_fwd_paramsE:
.text._ZN5flash24flash_fwd_splitkv_kernelI23Flash_fwd_kernel_traitsILi96ELi64ELi64ELi4ELb0ELb0EN7cutlass6half_tE19Flash_kernel_traitsILi96ELi64ELi64ELi4ES3_EELb1ELb0ELb1ELb0ELb0ELb0ELb1ELb0EEEvNS_16Flash_fwd_paramsE:
        /* <DEDUP_REMOVED lines=29> */
[-C--:B------:R-:W-:Y:S02]  /*01d0*/  ISETP.GE.U32.AND P2, PT, R0, R13.reuse, PT ;  /* 0x0000000d0000720c */ /* 0x080fe40003f46070 */
        /* <DEDUP_REMOVED lines=16> */
[----:B------:R-:W-:-:S04]  /*02e0*/  @P3 IADD3.X R15, PT, PT, R4, UR7, RZ, P1, !PT ;  /* 0x00000007040f3c10 */ /* 0x000fc80008ffe4ff */
        /* <DEDUP_REMOVED lines=8> */
[----:B------:R-:W-:Y:S02]  /*0370*/  ISETP.NE.AND P1, PT, RZ, UR4, PT ;  /* 0x00000004ff007c0c */ /* 0x000fe4000bf25270 */
        /* <DEDUP_REMOVED lines=12> */
.L_x_4890:
[----:B------:R-:W-:Y:S05]  /*0440*/  @!P3 EXIT ;  /* 0x000000000000b94d */ /* 0x000fea0003800000 */
[----:B------:R-:W3:Y:S01]  /*0450*/  LDC R16, c[0x0][0x374] ;  /* 0x0000dd00ff107b82 */ /* 0x000ee20000000800 */
[----:B------:R-:W4:Y:S01]  /*0460*/  S2R R14, SR_CTAID.Y ;  /* 0x00000000000e7919 */ /* 0x000f220000002600 */
[----:B------:R-:W1:Y:S06]  /*0470*/  S2R R117, SR_TID.X ;  /* 0x0000000000757919 */ /* 0x000e6c0000002100 */
[----:B--2---:R-:W2:Y:S01]  /*0480*/  LDC R6, c[0x0][0x438] ;  /* 0x00010e00ff067b82 */ /* 0x004ea20000000800 */
[----:B---3--:R-:W-:-:S04]  /*0490*/  IABS R2, R16 ;  /* 0x0000001000027213 */ /* 0x008fc80000000000 */
[----:B------:R-:W3:Y:S01]  /*04a0*/  I2F.RP R3, R2 ;  /* 0x0000000200037306 */ /* 0x000ee20000209400 */
[----:B--2---:R-:W-:-:S05]  /*04b0*/  VIADD R6, R6, 0x3f ;  /* 0x0000003f06067836 */ /* 0x004fca0000000000 */
[----:B------:R-:W-:-:S04]  /*04c0*/  SHF.R.S32.HI R21, RZ, 0x1f, R6 ;  /* 0x0000001fff157819 */ /* 0x000fc80000011406 */
[----:B------:R-:W-:Y:S01]  /*04d0*/  LEA.HI R21, R21, R6, RZ, 0x6 ;  /* 0x0000000615157211 */ /* 0x000fe200078f30ff */
[----:B---3--:R-:W2:Y:S03]  /*04e0*/  MUFU.RCP R22, R3 ;  /* 0x0000000300167308 */ /* 0x008ea60000001000 */
[----:B------:R-:W-:-:S05]  /*04f0*/  LEA.HI.SX32 R21, R21, R16, 0x1a ;  /* 0x0000001015157211 */ /* 0x000fca00078fd2ff */
[----:B------:R-:W-:-:S05]  /*0500*/  VIADD R21, R21, 0xffffffff ;  /* 0xffffffff15157836 */ /* 0x000fca0000000000 */
[----:B------:R-:W-:Y:S02]  /*0510*/  IABS R6, R21 ;  /* 0x0000001500067213 */ /* 0x000fe40000000000 */
[-C--:B------:R-:W-:Y:S01]  /*0520*/  LOP3.LUT R21, R21, R16.reuse, RZ, 0x3c, !PT ;  /* 0x0000001015157212 */ /* 0x080fe200078e3cff */
[----:B--2---:R-:W-:Y:S01]  /*0530*/  VIADD R22, R22, 0xffffffe ;  /* 0x0ffffffe16167836 */ /* 0x004fe20000000000 */
[----:B------:R-:W-:Y:S02]  /*0540*/  IABS R3, R16 ;  /* 0x0000001000037213 */ /* 0x000fe40000000000 */
[----:B------:R-:W-:Y:S01]  /*0550*/  ISETP.GE.AND P0, PT, R21, RZ, PT ;  /* 0x000000ff1500720c */ /* 0x000fe20003f06270 */
[----:B------:R-:W2:Y:S02]  /*0560*/  F2I.FTZ.U32.TRUNC.NTZ R23, R22 ;  /* 0x0000001600177305 */ /* 0x000ea4000021f000 */
[----:B------:R-:W-:Y:S02]  /*0570*/  IMAD.MOV R3, RZ, RZ, -R3 ;  /* 0x000000ffff037224 */ /* 0x000fe400078e0a03 */
[----:B--2---:R-:W-:-:S02]  /*0580*/  IMAD.MOV R7, RZ, RZ, -R23 ;  /* 0x000000ffff077224 */ /* 0x004fc400078e0a17 */
[----:B------:R-:W-:Y:S02]  /*0590*/  IMAD.MOV.U32 R22, RZ, RZ, RZ ;  /* 0x000000ffff167224 */ /* 0x000fe400078e00ff */
[----:B------:R-:W-:-:S04]  /*05a0*/  IMAD R7, R7, R2, RZ ;  /* 0x0000000207077224 */ /* 0x000fc800078e02ff */
[----:B------:R-:W-:-:S06]  /*05b0*/  IMAD.HI.U32 R7, R23, R7, R22 ;  /* 0x0000000717077227 */ /* 0x000fcc00078e0016 */
[----:B------:R-:W-:-:S04]  /*05c0*/  IMAD.HI.U32 R18, R7, R6, RZ ;  /* 0x0000000607127227 */ /* 0x000fc800078e00ff */
[----:B------:R-:W-:Y:S02]  /*05d0*/  IMAD R23, R18, R3, R6 ;  /* 0x0000000312177224 */ /* 0x000fe400078e0206 */
[----:B------:R-:W2:Y:S03]  /*05e0*/  @!P2 LDC.64 R6, c[0x0][0x488] ;  /* 0x00012200ff06ab82 */ /* 0x000ea60000000a00 */
[----:B------:R-:W-:-:S05]  /*05f0*/  ISETP.GT.U32.AND P1, PT, R2, R23, PT ;  /* 0x000000170200720c */ /* 0x000fca0003f24070 */
[----:B------:R-:W3:Y:S08]  /*0600*/  @!P2 LDC R3, c[0x0][0x43c] ;  /* 0x00010f00ff03ab82 */ /* 0x000ef00000000800 */
[----:B------:R-:W-:Y:S02]  /*0610*/  @!P1 IMAD.IADD R23, R23, 0x1, -R2 ;  /* 0x0000000117179824 */ /* 0x000fe400078e0a02 */
[----:B------:R-:W-:Y:S01]  /*0620*/  @!P1 VIADD R18, R18, 0x1 ;  /* 0x0000000112129836 */ /* 0x000fe20000000000 */
[----:B------:R-:W-:-:S02]  /*0630*/  ISETP.NE.AND P1, PT, R16, RZ, PT ;  /* 0x000000ff1000720c */ /* 0x000fc40003f25270 */
[----:B------:R-:W-:Y:S02]  /*0640*/  ISETP.GE.U32.AND P4, PT, R23, R2, PT ;  /* 0x000000021700720c */ /* 0x000fe40003f86070 */
[----:B------:R-:W4:Y:S01]  /*0650*/  LDC R2, c[0x0][0x508] ;  /* 0x00014200ff027b82 */ /* 0x000f220000000800 */
[----:B--2---:R-:W-:-:S04]  /*0660*/  @!P2 ISETP.NE.U32.AND P3, PT, R6, RZ, PT ;  /* 0x000000ff0600a20c */ /* 0x004fc80003f65070 */
[----:B------:R-:W-:-:S04]  /*0670*/  @!P2 ISETP.NE.AND.EX P3, PT, R7, RZ, PT, P3 ;  /* 0x000000ff0700a20c */ /* 0x000fc80003f65330 */
[----:B---3--:R-:W-:Y:S01]  /*0680*/  @!P2 SEL R6, R3, RZ, P3 ;  /* 0x000000ff0306a207 */ /* 0x008fe20001800000 */
[--C-:B-----5:R-:W-:Y:S02]  /*0690*/  @P2 IMAD.IADD R3, R17, 0x1, -R12.reuse ;  /* 0x0000000111032824 */ /* 0x120fe400078e0a0c */
[----:B------:R-:W-:Y:S01]  /*06a0*/  @P4 VIADD R18, R18, 0x1 ;  /* 0x0000000112124836 */ /* 0x000fe20000000000 */
[----:B-1----:R-:W-:Y:S01]  /*06b0*/  @!P2 IADD3 R3, PT, PT, R6, R19, -R12 ;  /* 0x000000130603a210 */ /* 0x002fe20007ffe80c */
[----:B------:R-:W-:Y:S02]  /*06c0*/  VIADD R6, R15, 0x1 ;  /* 0x000000010f067836 */ /* 0x000fe40000000000 */
[----:B------:R-:W-:Y:S01]  /*06d0*/  @!P0 IMAD.MOV R18, RZ, RZ, -R18 ;  /* 0x000000ffff128224 */ /* 0x000fe200078e0a12 */
[----:B------:R-:W-:Y:S01]  /*06e0*/  @!P1 LOP3.LUT R18, RZ, R16, RZ, 0x33, !PT ;  /* 0x00000010ff129212 */ /* 0x000fe200078e33ff */
[----:B------:R-:W-:Y:S02]  /*06f0*/  VIADD R7, R3, 0x3f ;  /* 0x0000003f03077836 */ /* 0x000fe40000000000 */
[----:B------:R-:W-:-:S02]  /*0700*/  IMAD R6, R6, 0x40, -R9 ;  /* 0x0000004006067824 */ /* 0x000fc400078e0a09 */
[----:B----4-:R-:W-:Y:S01]  /*0710*/  IMAD R122, R18, R14, RZ ;  /* 0x0000000e127a7224 */ /* 0x010fe200078e02ff */
[----:B------:R-:W-:Y:S02]  /*0720*/  SHF.R.S32.HI R16, RZ, 0x1f, R7 ;  /* 0x0000001fff107819 */ /* 0x000fe40000011407 */
[----:B------:R-:W-:Y:S02]  /*0730*/  IADD3 R6, PT, PT, R7, R2, R6 ;  /* 0x0000000207067210 */ /* 0x000fe40007ffe006 */
[----:B------:R-:W-:Y:S02]  /*0740*/  LEA.HI R7, R16, R7, RZ, 0x6 ;  /* 0x0000000710077211 */ /* 0x000fe400078f30ff */
[----:B------:R-:W-:Y:S02]  /*0750*/  SHF.R.S32.HI R17, RZ, 0x1f, R6 ;  /* 0x0000001fff117819 */ /* 0x000fe40000011406 */
        /* <DEDUP_REMOVED lines=43> */
.L_x_4893:
[----:B------:R-:W-:Y:S05]  /*0a10*/  BSYNC.RECONVERGENT B0 ;  /* 0x0000000000007941 */ /* 0x000fea0003800200 */
.L_x_4892:
        /* <DEDUP_REMOVED lines=18> */
.L_x_4895:
[----:B------:R-:W-:Y:S05]  /*0b40*/  BSYNC.RECONVERGENT B0 ;  /* 0x0000000000007941 */ /* 0x000fea0003800200 */
.L_x_4894:
        /* <DEDUP_REMOVED lines=18> */
.L_x_4897:
[----:B------:R-:W-:Y:S05]  /*0c70*/  BSYNC.RECONVERGENT B0 ;  /* 0x0000000000007941 */ /* 0x000fea0003800200 */
.L_x_4896:
        /* <DEDUP_REMOVED lines=18> */
.L_x_4899:
[----:B------:R-:W-:Y:S05]  /*0da0*/  BSYNC.RECONVERGENT B0 ;  /* 0x0000000000007941 */ /* 0x000fea0003800200 */
.L_x_4898:
        /* <DEDUP_REMOVED lines=20> */
.L_x_4891:
        /* <DEDUP_REMOVED lines=11> */
.L_x_4900:
        /* <DEDUP_REMOVED lines=8> */
[----:B--2--5:R-:W-:-:S04]  /*1020*/  IABS R6, R17 ;  /* 0x0000001100067213 */ /* 0x024fc80000000000 */
[----:B-1----:R-:W1:Y:S08]  /*1030*/  I2F.RP R7, R6 ;  /* 0x0000000600077306 */ /* 0x002e700000209400 */
        /* <DEDUP_REMOVED lines=27> */
[----:B------:R-:W3:Y:S01]  /*11f0*/  LDG.E R22, desc[UR14][R22.64] ;  /* 0x0000000e16167981 */ /* 0x000ee2000c1e1900 */
[----:B--2---:R-:W-:Y:S01]  /*1200*/  IABS R6, R5 ;  /* 0x0000000500067213 */ /* 0x004fe20000000000 */
[----:B------:R-:W-:Y:S01]  /*1210*/  IMAD.MOV R13, RZ, RZ, -R13 ;  /* 0x000000ffff0d7224 */ /* 0x000fe200078e0a0d */
[----:B----4-:R-:W-:Y:S02]  /*1220*/  MOV R96, UR12 ;  /* 0x0000000c00607c02 */ /* 0x010fe40008000f00 */
[----:B------:R-:W2:Y:S01]  /*1230*/  I2F.RP R16, R6 ;  /* 0x0000000600107306 */ /* 0x000ea20000209400 */
[----:B------:R-:W-:Y:S01]  /*1240*/  IMAD R12, R17, R13, R12 ;  /* 0x0000000d110c7224 */ /* 0x000fe200078e020c */
[----:B------:R-:W-:-:S06]  /*1250*/  MOV R97, UR13 ;  /* 0x0000000d00617c02 */ /* 0x000fcc0008000f00 */
        /* <DEDUP_REMOVED lines=23> */
[----:B------:R-:W-:-:S04]  /*13d0*/  IMAD R16, R5, R96, RZ ;  /* 0x0000006005107224 */ /* 0x000fc800078e02ff */
[----:B------:R-:W-:Y:S01]  /*13e0*/  IMAD R16, R12, R97, R16 ;  /* 0x000000610c107224 */ /* 0x000fe200078e0210 */
[----:B---3--:R-:W-:Y:S01]  /*13f0*/  SHF.R.S32.HI R7, RZ, 0x1f, R22 ;  /* 0x0000001fff077819 */ /* 0x008fe20000011416 */
[----:B------:R-:W-:-:S04]  /*1400*/  IMAD.WIDE.U32 R20, R22, UR6, RZ ;  /* 0x0000000616147c25 */ /* 0x000fc8000f8e00ff */
[C---:B------:R-:W-:Y:S02]  /*1410*/  IMAD R19, R7.reuse, UR6, RZ ;  /* 0x0000000607137c24 */ /* 0x040fe4000f8e02ff */
[----:B-1----:R-:W-:Y:S02]  /*1420*/  IMAD R7, R7, UR4, RZ ;  /* 0x0000000407077c24 */ /* 0x002fe4000f8e02ff */
[C---:B------:R-:W-:Y:S02]  /*1430*/  IMAD R18, R22.reuse, UR7, R19 ;  /* 0x0000000716127c24 */ /* 0x040fe4000f8e0213 */
[C---:B------:R-:W-:Y:S02]  /*1440*/  IMAD R7, R22.reuse, UR5, R7 ;  /* 0x0000000516077c24 */ /* 0x040fe4000f8e0207 */
[----:B------:R-:W-:Y:S01]  /*1450*/  IMAD.WIDE.U32 R22, R22, UR4, RZ ;  /* 0x0000000416167c25 */ /* 0x000fe2000f8e00ff */
[----:B------:R-:W-:Y:S01]  /*1460*/  IADD3 R19, PT, PT, R21, R18, RZ ;  /* 0x0000001215137210 */ /* 0x000fe20007ffe0ff */
[----:B------:R-:W1:Y:S01]  /*1470*/  LDCU.128 UR4, c[0x0][0x3d0] ;  /* 0x00007a00ff0477ac */ /* 0x000e620008000c00 */
[----:B------:R-:W-:Y:S01]  /*1480*/  MOV R21, UR11 ;  /* 0x0000000b00157c02 */ /* 0x000fe20008000f00 */
[----:B------:R-:W-:Y:S01]  /*1490*/  IMAD.MOV.U32 R18, RZ, RZ, R20 ;  /* 0x000000ffff127224 */ /* 0x000fe200078e0014 */
[----:B------:R-:W-:Y:S01]  /*14a0*/  MOV R20, UR10 ;  /* 0x0000000a00147c02 */ /* 0x000fe20008000f00 */
[----:B------:R-:W-:-:S02]  /*14b0*/  IMAD.IADD R23, R23, 0x1, R7 ;  /* 0x0000000117177824 */ /* 0x000fc400078e0207 */
[----:B------:R-:W-:-:S04]  /*14c0*/  IMAD.WIDE.U32 R18, R12, R96, R18 ;  /* 0x000000600c127225 */ /* 0x000fc800078e0012 */
[----:B------:R-:W-:Y:S01]  /*14d0*/  IMAD R6, R5, R20, RZ ;  /* 0x0000001405067224 */ /* 0x000fe200078e02ff */
[----:B------:R-:W-:Y:S01]  /*14e0*/  SHF.R.S32.HI R5, RZ, 0x1f, R4 ;  /* 0x0000001fff057819 */ /* 0x000fe20000011404 */
[----:B------:R-:W-:Y:S01]  /*14f0*/  IMAD.IADD R17, R19, 0x1, R16 ;  /* 0x0000000113117824 */ /* 0x000fe200078e0210 */
[----:B------:R-:W-:Y:S01]  /*1500*/  MOV R16, R18 ;  /* 0x0000001200107202 */ /* 0x000fe20000000f00 */
[C---:B------:R-:W-:Y:S02]  /*1510*/  IMAD R6, R12.reuse, R21, R6 ;  /* 0x000000150c067224 */ /* 0x040fe400078e0206 */
[----:B------:R-:W-:-:S04]  /*1520*/  IMAD.WIDE.U32 R12, R12, R20, R22 ;  /* 0x000000140c0c7225 */ /* 0x000fc800078e0016 */
[----:B-1----:R-:W-:Y:S01]  /*1530*/  IMAD.WIDE.U32 R22, R4, UR4, R16 ;  /* 0x0000000404167c25 */ /* 0x002fe2000f8e0010 */
[----:B------:R-:W-:-:S03]  /*1540*/  IADD3 R7, PT, PT, R13, R6, RZ ;  /* 0x000000060d077210 */ /* 0x000fc60007ffe0ff */
[C---:B------:R-:W-:Y:S02]  /*1550*/  IMAD R13, R5.reuse, UR4, RZ ;  /* 0x00000004050d7c24 */ /* 0x040fe4000f8e02ff */
[----:B------:R-:W-:Y:S02]  /*1560*/  IMAD R5, R5, UR6, RZ ;  /* 0x0000000605057c24 */ /* 0x000fe4000f8e02ff */
[----:B------:R-:W-:Y:S02]  /*1570*/  IMAD.MOV.U32 R6, RZ, RZ, R12 ;  /* 0x000000ffff067224 */ /* 0x000fe400078e000c */
[C---:B------:R-:W-:Y:S02]  /*1580*/  IMAD R14, R4.reuse, UR5, R13 ;  /* 0x00000005040e7c24 */ /* 0x040fe4000f8e020d */
[C---:B------:R-:W-:Y:S02]  /*1590*/  IMAD R16, R4.reuse, UR7, R5 ;  /* 0x0000000704107c24 */ /* 0x040fe4000f8e0205 */
[----:B------:R-:W-:Y:S01]  /*15a0*/  IMAD.WIDE.U32 R18, R4, UR6, R6 ;  /* 0x0000000604127c25 */ /* 0x000fe2000f8e0006 */
[----:B------:R-:W-:-:S04]  /*15b0*/  IADD3 R14, PT, PT, R23, R14, RZ ;  /* 0x0000000e170e7210 */ /* 0x000fc80007ffe0ff */
[----:B------:R-:W-:Y:S01]  /*15c0*/  IADD3 R16, PT, PT, R19, R16, RZ ;  /* 0x0000001013107210 */ /* 0x000fe20007ffe0ff */
[----:B------:R-:W-:Y:S06]  /*15d0*/  BRA `(.L_x_4902) ;  /* 0x0000000400647947 */ /* 0x000fec0003800000 */
.L_x_4901:
        /* <DEDUP_REMOVED lines=15> */
.L_x_4903:
[----:B------:R-:W2:Y:S01]  /*16d0*/  LDC.64 R96, c[0x0][0x3b8] ;  /* 0x0000ee00ff607b82 */ /* 0x000ea20000000a00 */
[----:B------:R-:W-:-:S05]  /*16e0*/  IADD3 R16, PT, PT, R12, R5, RZ ;  /* 0x000000050c107210 */ /* 0x000fca0007ffe0ff */
[C---:B--2---:R-:W-:Y:S02]  /*16f0*/  IMAD R23, R16.reuse, R97, RZ ;  /* 0x0000006110177224 */ /* 0x044fe400078e02ff */
[----:B------:R-:W-:-:S05]  /*1700*/  IMAD.WIDE.U32 R16, R16, R96, RZ ;  /* 0x0000006010107225 */ /* 0x000fca00078e00ff */
[----:B------:R-:W-:Y:S02]  /*1710*/  IADD3 R23, PT, PT, R17, R23, RZ ;  /* 0x0000001711177210 */ /* 0x000fe40007ffe0ff */
[----:B------:R-:W-:Y:S02]  /*1720*/  MOV R22, R16 ;  /* 0x0000001000167202 */ /* 0x000fe40000000f00 */
.L_x_4904:
        /* <DEDUP_REMOVED lines=14> */
.L_x_4905:
[----:B------:R-:W2:Y:S01]  /*1810*/  LDC.64 R20, c[0x0][0x3c0] ;  /* 0x0000f000ff147b82 */ /* 0x000ea20000000a00 */
[----:B------:R-:W-:-:S05]  /*1820*/  IADD3 R5, PT, PT, R12, R5, RZ ;  /* 0x000000050c057210 */ /* 0x000fca0007ffe0ff */
[C---:B--2---:R-:W-:Y:S02]  /*1830*/  IMAD R25, R5.reuse, R21, RZ ;  /* 0x0000001505197224 */ /* 0x044fe400078e02ff */
[----:B------:R-:W-:-:S05]  /*1840*/  IMAD.WIDE.U32 R4, R5, R20, RZ ;  /* 0x0000001405047225 */ /* 0x000fca00078e00ff */
[----:B------:R-:W-:Y:S02]  /*1850*/  IADD3 R25, PT, PT, R5, R25, RZ ;  /* 0x0000001905197210 */ /* 0x000fe40007ffe0ff */
[----:B------:R-:W-:-:S07]  /*1860*/  MOV R24, R4 ;  /* 0x0000000400187202 */ /* 0x000fce0000000f00 */
.L_x_4906:
[----:B------:R-:W2:Y:S01]  /*1870*/  LDC R13, c[0x0][0x3e8] ;  /* 0x0000fa00ff0d7b82 */ /* 0x000ea20000000800 */
[----:B------:R-:W-:Y:S02]  /*1880*/  LEA R12, R99, 0xffffffc0, 0x6 ;  /* 0xffffffc0630c7811 */ /* 0x000fe400078e30ff */
[----:B------:R-:W-:Y:S02]  /*1890*/  CS2R R132, SRZ ;  /* 0x0000000000847805 */ /* 0x000fe4000001ff00 */
[----:B------:R-:W-:Y:S01]  /*18a0*/  SHF.R.S32.HI R19, RZ, 0x1f, R12 ;  /* 0x0000001fff137819 */ /* 0x000fe2000001140c */
[----:B------:R-:W-:-:S04]  /*18b0*/  IMAD.WIDE.U32 R24, R12, R20, R24 ;  /* 0x000000140c187225 */ /* 0x000fc800078e0018 */
[----:B------:R-:W-:Y:S01]  /*18c0*/  IMAD R14, R19, R96, RZ ;  /* 0x00000060130e7224 */ /* 0x000fe200078e02ff */
        /* <DEDUP_REMOVED lines=10> */
[----:B------:R-:W-:Y:S02]  /*1970*/  IMAD.MOV.U32 R6, RZ, RZ, R5 ;  /* 0x000000ffff067224 */ /* 0x000fe400078e0005 */
[----:B------:R-:W-:Y:S02]  /*1980*/  IMAD R16, R19, R20, RZ ;  /* 0x0000001413107224 */ /* 0x000fe400078e02ff */
[----:B------:R-:W-:-:S04]  /*1990*/  IMAD.HI.U32 R17, R17, R6, RZ ;  /* 0x0000000611117227 */ /* 0x000fc800078e00ff */
[----:B------:R-:W-:Y:S01]  /*19a0*/  IMAD.WIDE.U32 R18, R12, R96, R22 ;  /* 0x000000600c127225 */ /* 0x000fe200078e0016 */
[----:B------:R-:W-:-:S03]  /*19b0*/  IADD3 R5, PT, PT, -R17, RZ, RZ ;  /* 0x000000ff11057210 */ /* 0x000fc60007ffe1ff */
[----:B------:R-:W-:Y:S02]  /*19c0*/  IMAD R16, R12, R21, R16 ;  /* 0x000000150c107224 */ /* 0x000fe400078e0210 */
[----:B------:R-:W-:Y:S02]  /*19d0*/  IMAD R5, R4, R5, R6 ;  /* 0x0000000504057224 */ /* 0x000fe400078e0206 */
[----:B------:R-:W1:Y:S01]  /*19e0*/  LDC.64 R6, c[0x0][0x3d8] ;  /* 0x0000f600ff067b82 */ /* 0x000e620000000a00 */
[----:B------:R-:W-:Y:S01]  /*19f0*/  IMAD R23, R12, R97, R14 ;  /* 0x000000610c177224 */ /* 0x000fe200078e020e */
[----:B------:R-:W-:Y:S02]  /*1a00*/  IADD3 R25, PT, PT, R25, R16, RZ ;  /* 0x0000001019197210 */ /* 0x000fe40007ffe0ff */
[----:B------:R-:W-:Y:S02]  /*1a10*/  ISETP.GT.U32.AND P0, PT, R4, R5, PT ;  /* 0x000000050400720c */ /* 0x000fe40003f04070 */
[----:B------:R-:W-:-:S11]  /*1a20*/  IADD3 R19, PT, PT, R19, R23, RZ ;  /* 0x0000001713137210 */ /* 0x000fd60007ffe0ff */
        /* <DEDUP_REMOVED lines=20> */
.L_x_4902:
        /* <DEDUP_REMOVED lines=18> */
[----:B------:R-:W-:Y:S01]  /*1c90*/  IMAD.WIDE.U32 R14, R15, 0x40, R12 ;  /* 0x000000400f0e7825 */ /* 0x000fe200078e000c */
[----:B------:R-:W-:-:S02]  /*1ca0*/  LOP3.LUT R86, R87, 0x20, RZ, 0xfc, !PT ;  /* 0x0000002057567812 */ /* 0x000fc400078efcff */
[----:B------:R-:W3:Y:S01]  /*1cb0*/  @P1 LDC.64 R4, c[0x0][0x3b0] ;  /* 0x0000ec00ff041b82 */ /* 0x000ee20000000a00 */
[C---:B------:R-:W-:Y:S01]  /*1cc0*/  IMAD.WIDE.U32 R22, R12.reuse, R96, R22 ;  /* 0x000000600c167225 */ /* 0x040fe200078e0016 */
[----:B------:R-:W-:Y:S02]  /*1cd0*/  LOP3.LUT R100, R11, R100, RZ, 0xfc, !PT ;  /* 0x000000640b647212 */ /* 0x000fe400078efcff */
[----:B------:R-:W-:Y:S01]  /*1ce0*/  SHF.R.S32.HI R11, RZ, 0x1f, R10 ;  /* 0x0000001fff0b7819 */ /* 0x000fe2000001140a */
[----:B------:R-:W-:Y:S01]  /*1cf0*/  IMAD R123, R12, R97, R23 ;  /* 0x000000610c7b7224 */ /* 0x000fe200078e0217 */
[C---:B-1----:R-:W-:Y:S02]  /*1d00*/  LEA R124, P0, R22.reuse, UR4, 0x1 ;  /* 0x00000004167c7c11 */ /* 0x042fe4000f8008ff */
[C---:B------:R-:W-:Y:S02]  /*1d10*/  LOP3.LUT R85, R87.reuse, 0x40, RZ, 0xfc, !PT ;  /* 0x0000004057557812 */ /* 0x040fe400078efcff */
        /* <DEDUP_REMOVED lines=12> */
[C---:B------:R-:W-:Y:S02]  /*1de0*/  ISETP.GE.AND P1, PT, R12.reuse, R121, PT ;  /* 0x000000790c00720c */ /* 0x040fe40003f26270 */
[----:B------:R-:W-:Y:S01]  /*1df0*/  IADD3 R16, P0, PT, R87, R4, RZ ;  /* 0x0000000457107210 */ /* 0x000fe20007f1e0ff */
[----:B------:R-:W-:-:S03]  /*1e00*/  IMAD.WIDE.U32 R4, R12, R20, R18 ;  /* 0x000000140c047225 */ /* 0x000fc600078e0012 */
[----:B------:R-:W-:Y:S01]  /*1e10*/  IADD3.X R17, PT, PT, RZ, R7, RZ, P0, !PT ;  /* 0x00000007ff117210 */ /* 0x000fe200007fe4ff */
[----:B------:R-:W-:Y:S01]  /*1e20*/  IMAD R19, R11, UR6, RZ ;  /* 0x000000060b137c24 */ /* 0x000fe2000f8e02ff */
[----:B----4-:R-:W-:Y:S01]  /*1e30*/  LEA R126, P0, R4, UR10, 0x1 ;  /* 0x0000000a047e7c11 */ /* 0x010fe2000f8008ff */
[----:B------:R-:W-:Y:S02]  /*1e40*/  IMAD R127, R12, R21, R5 ;  /* 0x000000150c7f7224 */ /* 0x000fe400078e0205 */
[C---:B------:R-:W-:Y:S02]  /*1e50*/  IMAD R19, R10.reuse, UR7, R19 ;  /* 0x000000070a137c24 */ /* 0x040fe4000f8e0213 */
[----:B------:R-:W-:Y:S01]  /*1e60*/  IMAD.WIDE.U32 R16, R10, UR6, R16 ;  /* 0x000000060a107c25 */ /* 0x000fe2000f8e0010 */
[----:B------:R-:W-:-:S03]  /*1e70*/  LEA.HI.X R127, R4, UR11, R127, 0x1, P0 ;  /* 0x0000000b047f7c11 */ /* 0x000fc600080f0c7f */
        /* <DEDUP_REMOVED lines=31> */
.L_x_4909:
[----:B------:R2:W-:Y:S02]  /*2070*/  STS.128 [R100+0x2000], RZ ;  /* 0x002000ff64007388 */ /* 0x0005e40000000c00 */
.L_x_4908:
[----:B------:R-:W-:Y:S05]  /*2080*/  BSYNC.RECONVERGENT B0 ;  /* 0x0000000000007941 */ /* 0x000fea0003800200 */
.L_x_4907:
        /* <DEDUP_REMOVED lines=36> */
.L_x_4912:
[----:B------:R4:W-:Y:S02]  /*22d0*/  STS.128 [R100+0x2800], RZ ;  /* 0x002800ff64007388 */ /* 0x0009e40000000c00 */
.L_x_4911:
[----:B------:R-:W-:Y:S05]  /*22e0*/  BSYNC.RECONVERGENT B0 ;  /* 0x0000000000007941 */ /* 0x000fea0003800200 */
.L_x_4910:
[----:B------:R-:W-:Y:S01]  /*22f0*/  IMAD.SHL.U32 R84, R99, 0x40, RZ ;  /* 0x0000004063547824 */ /* 0x000fe200078e00ff */
[----:B------:R-:W-:Y:S04]  /*2300*/  BSSY.RECONVERGENT B0, `(.L_x_4913) ;  /* 0x000001d000007945 */ /* 0x000fe80003800200 */
[----:B------:R-:W-:-:S04]  /*2310*/  IADD3 R6, PT, PT, R3, 0x40, -R84 ;  /* 0x0000004003067810 */ /* 0x000fc80007ffe854 */
        /* <DEDUP_REMOVED lines=26> */
.L_x_4915:
[----:B------:R4:W-:Y:S02]  /*24c0*/  STS.128 [R100+0x5000], RZ ;  /* 0x005000ff64007388 */ /* 0x0009e40000000c00 */
.L_x_4914:
[----:B------:R-:W-:Y:S05]  /*24d0*/  BSYNC.RECONVERGENT B0 ;  /* 0x0000000000007941 */ /* 0x000fea0003800200 */
.L_x_4913:
[----:B-1--4-:R-:W1:Y:S01]  /*24e0*/  LDC.64 R4, c[0x0][0x538] ;  /* 0x00014e00ff047b82 */ /* 0x012e620000000a00 */
[----:B------:R-:W-:Y:S01]  /*24f0*/  ISETP.GE.AND P0, PT, R7, R6, PT ;  /* 0x000000060700720c */ /* 0x000fe20003f06270 */
[----:B------:R-:W-:-:S12]  /*2500*/  BSSY.RECONVERGENT B0, `(.L_x_4916) ;  /* 0x0000019000007945 */ /* 0x000fd80003800200 */
[----:B------:R-:W-:Y:S05]  /*2510*/  @P0 BRA `(.L_x_4917) ;  /* 0x00000000005c0947 */ /* 0x000fea0003800000 */
[----:B------:R-:W4:Y:S01]  /*2520*/  LDCU UR4, c[0x0][0x440] ;  /* 0x00008800ff0477ac */ /* 0x000f220008000800 */
[C---:B------:R-:W-:Y:S01]  /*2530*/  IMAD.SHL.U32 R15, R96.reuse, 0x20, RZ ;  /* 0x00000020600f7824 */ /* 0x040fe200078e00ff */
[----:B------:R-:W-:-:S04]  /*2540*/  SHF.L.U64.HI R8, R96, 0x5, R97 ;  /* 0x0000000560087819 */ /* 0x000fc80000010261 */
        /* <DEDUP_REMOVED lines=20> */
.L_x_4917:
[----:B------:R-:W-:Y:S05]  /*2690*/  BSYNC.RECONVERGENT B0 ;  /* 0x0000000000007941 */ /* 0x000fea0003800200 */
.L_x_4916:
[----:B------:R-:W5:Y:S01]  /*26a0*/  LDCU.64 UR6, c[0x0][0x540] ;  /* 0x0000a800ff0677ac */ /* 0x000f620008000a00 */
[----:B------:R-:W0:Y:S01]  /*26b0*/  LDGDEPBAR ;  /* 0x00000000000079af */ /* 0x000e220000000000 */
[----:B------:R-:W2:Y:S01]  /*26c0*/  LDCU UR4, c[0x0][0x458] ;  /* 0x00008b00ff0477ac */ /* 0x000ea20008000800 */
[----:B-----5:R-:W-:-:S04]  /*26d0*/  IMAD.WIDE.U32 R10, R131, UR6, R10 ;  /* 0x00000006830a7c25 */ /* 0x020fc8000f8e000a */
[----:B------:R-:W-:Y:S01]  /*26e0*/  IMAD R8, R131, UR7, R11 ;  /* 0x0000000783087c24 */ /* 0x000fe2000f8e020b */
[----:B-1--4-:R-:W-:Y:S02]  /*26f0*/  LEA R14, P0, R10, R4, 0x2 ;  /* 0x000000040a0e7211 */ /* 0x012fe400078010ff */
[----:B------:R-:W-:Y:S01]  /*2700*/  SHF.R.U32.HI R80, RZ, 0x1, R117 ;  /* 0x00000001ff507819 */ /* 0x000fe20000011675 */
[----:B------:R-:W-:-:S04]  /*2710*/  DEPBAR.LE SB0, 0x0 ;  /* 0x000080000000791a */ /* 0x000fc80000000000 */
[----:B------:R-:W-:-:S05]  /*2720*/  LEA.HI.X R15, R10, R5, R8, 0x2, P0 ;  /* 0x000000050a0f7211 */ /* 0x000fca00000f1408 */
[----:B------:R-:W4:Y:S01]  /*2730*/  LDG.E R5, desc[UR14][R14.64] ;  /* 0x0000000e0e057981 */ /* 0x000f22000c1e1900 */
[----:B--2---:R-:W4:Y:S01]  /*2740*/  MUFU.RCP R4, UR4 ;  /* 0x0000000400047d08 */ /* 0x004f220008001000 */
[----:B------:R-:W-:Y:S01]  /*2750*/  LOP3.LUT R11, R80, 0x1f0, RZ, 0xc0, !PT ;  /* 0x000001f0500b7812 */ /* 0x000fe200078ec0ff */
[----:B------:R-:W-:Y:S01]  /*2760*/  BSSY.RECONVERGENT B0, `(.L_x_4918) ;  /* 0x0000023000007945 */ /* 0x000fe20003800200 */
[----:B------:R-:W-:Y:S02]  /*2770*/  LOP3.LUT R12, R12, 0x7, RZ, 0xc0, !PT ;  /* 0x000000070c0c7812 */ /* 0x000fe400078ec0ff */
[----:B------:R-:W-:-:S04]  /*2780*/  IADD3 R0, PT, PT, R11, 0x1, R0 ;  /* 0x000000010b007810 */ /* 0x000fc80007ffe000 */
[----:B------:R-:W-:-:S04]  /*2790*/  IADD3 R0, PT, PT, -R9, R0, R12 ;  /* 0x0000000009007210 */ /* 0x000fc80007ffe10c */
[----:B------:R-:W-:Y:S01]  /*27a0*/  IADD3 R2, PT, PT, R0, R2, R3 ;  /* 0x0000000200027210 */ /* 0x000fe20007ffe003 */
        /* <DEDUP_REMOVED lines=25> */
.L_x_4920:
[----:B------:R2:W-:Y:S01]  /*2940*/  STS.128 [R100+0x8000], RZ ;  /* 0x008000ff64007388 */ /* 0x0005e20000000c00 */
[----:B------:R-:W-:Y:S05]  /*2950*/  BRA `(.L_x_4921) ;  /* 0x00000000000c7947 */ /* 0x000fea0003800000 */
.L_x_4919:
[----:B------:R1:W-:Y:S04]  /*2960*/  STS.128 [R100+0x6000], RZ ;  /* 0x006000ff64007388 */ /* 0x0003e80000000c00 */
[----:B------:R1:W-:Y:S04]  /*2970*/  STS.128 [R100+0x7000], RZ ;  /* 0x007000ff64007388 */ /* 0x0003e80000000c00 */
[----:B------:R1:W-:Y:S02]  /*2980*/  STS.128 [R100+0x8000], RZ ;  /* 0x008000ff64007388 */ /* 0x0003e40000000c00 */
.L_x_4921:
[----:B------:R-:W-:Y:S05]  /*2990*/  BSYNC.RECONVERGENT B0 ;  /* 0x0000000000007941 */ /* 0x000fea0003800200 */
.L_x_4918:
        /* <DEDUP_REMOVED lines=30> */
.L_x_4924:
[----:B------:R1:W-:Y:S02]  /*2b80*/  STS.128 [R100+0x8800], RZ ;  /* 0x008800ff64007388 */ /* 0x0003e40000000c00 */
.L_x_4923:
[----:B------:R-:W-:Y:S05]  /*2b90*/  BSYNC.RECONVERGENT B0 ;  /* 0x0000000000007941 */ /* 0x000fea0003800200 */
.L_x_4922:
[C---:B------:R-:W-:Y:S01]  /*2ba0*/  IMAD.SHL.U32 R116, R117.reuse, 0x4, RZ ;  /* 0x0000000475747824 */ /* 0x040fe200078e00ff */
[C---:B---3--:R-:W-:Y:S01]  /*2bb0*/  LOP3.LUT P0, R23, R117.reuse, 0x4, RZ, 0xc0, !PT ;  /* 0x0000000475177812 */ /* 0x048fe2000780c0ff */
[C---:B------:R-:W-:Y:S01]  /*2bc0*/  IMAD.SHL.U32 R83, R117.reuse, 0x20, RZ ;  /* 0x0000002075537824 */ /* 0x040fe200078e00ff */
[----:B------:R-:W-:Y:S01]  /*2bd0*/  VIMNMX R102, PT, PT, R2, R3, PT ;  /* 0x0000000302667248 */ /* 0x000fe20003fe0100 */
[C---:B------:R-:W-:Y:S01]  /*2be0*/  IMAD.SHL.U32 R120, R117.reuse, 0x10, RZ ;  /* 0x0000001075787824 */ /* 0x040fe200078e00ff */
[----:B------:R-:W-:Y:S01]  /*2bf0*/  LOP3.LUT R8, R116, 0x18, RZ, 0xc0, !PT ;  /* 0x0000001874087812 */ /* 0x000fe200078ec0ff */
[----:B------:R-:W-:Y:S01]  /*2c00*/  IMAD.MOV.U32 R22, RZ, RZ, 0x20 ;  /* 0x00000020ff167424 */ /* 0x000fe200078e00ff */
[----:B------:R-:W-:Y:S01]  /*2c10*/  VIADDMNMX R101, R2, 0x8, R3, PT ;  /* 0x0000000802657846 */ /* 0x000fe20003800103 */
[----:B------:R-:W-:Y:S01]  /*2c20*/  IMAD.SHL.U32 R98, R117, 0x2, RZ ;  /* 0x0000000275627824 */ /* 0x000fe200078e00ff */
[----:B-1----:R-:W-:Y:S01]  /*2c30*/  LOP3.LUT R5, R8, 0xc0, R83, 0xf8, !PT ;  /* 0x000000c008057812 */ /* 0x002fe200078ef853 */
[----:B------:R-:W-:Y:S01]  /*2c40*/  VIADD R89, R99, 0xffffffff ;  /* 0xffffffff63597836 */ /* 0x000fe20000000000 */
[C---:B------:R-:W-:Y:S01]  /*2c50*/  LOP3.LUT R4, R120.reuse, 0x100, RZ, 0xc0, !PT ;  /* 0x0000010078047812 */ /* 0x040fe200078ec0ff */
[----:B------:R-:W0:Y:S01]  /*2c60*/  LDGDEPBAR ;  /* 0x00000000000079af */ /* 0x000e220000000000 */
[----:B------:R-:W-:-:S02]  /*2c70*/  LOP3.LUT R6, R120, 0x3e00, RZ, 0xc0, !PT ;  /* 0x00003e0078067812 */ /* 0x000fc400078ec0ff */
[C---:B------:R-:W-:Y:S02]  /*2c80*/  LOP3.LUT R80, R5.reuse, 0x8, R80, 0x78, !PT ;  /* 0x0000000805507812 */ /* 0x040fe400078e7850 */
[--C-:B------:R-:W-:Y:S02]  /*2c90*/  LOP3.LUT R4, R4, 0x20, R83.reuse, 0xf8, !PT ;  /* 0x0000002004047812 */ /* 0x100fe400078ef853 */
[----:B------:R-:W-:Y:S02]  /*2ca0*/  LOP3.LUT R119, R6, 0x120, R83, 0xf8, !PT ;  /* 0x0000012006777812 */ /* 0x000fe400078ef853 */
[----:B------:R-:W-:Y:S02]  /*2cb0*/  LOP3.LUT R5, R5, 0x8, R117, 0x78, !PT ;  /* 0x0000000805057812 */ /* 0x000fe400078e7875 */
[----:B------:R-:W-:Y:S02]  /*2cc0*/  LOP3.LUT R119, R119, R80, RZ, 0xfc, !PT ;  /* 0x0000005077777212 */ /* 0x000fe400078efcff */
[----:B------:R-:W-:-:S02]  /*2cd0*/  LOP3.LUT R4, R4, R5, RZ, 0xfc, !PT ;  /* 0x0000000504047212 */ /* 0x000fc400078efcff */
[----:B------:R-:W-:Y:S02]  /*2ce0*/  LEA R119, R119, UR5, 0x1 ;  /* 0x0000000577777c11 */ /* 0x000fe4000f8e08ff */
[----:B------:R-:W-:Y:S02]  /*2cf0*/  LEA R104, R4, UR5, 0x1 ;  /* 0x0000000504687c11 */ /* 0x000fe4000f8e08ff */
[----:B------:R-:W-:Y:S01]  /*2d00*/  SEL R81, R22, 0xffffffe0, !P0 ;  /* 0xffffffe016517807 */ /* 0x000fe20004000000 */
[----:B------:R-:W-:Y:S01]  /*2d10*/  LDSM.16.M88.4 R36, [R119] ;  /* 0x000000007724783b */ /* 0x000fe20000000200 */
[----:B------:R-:W-:-:S03]  /*2d20*/  LOP3.LUT R98, R98, 0x6, RZ, 0xc0, !PT ;  /* 0x0000000662627812 */ /* 0x000fc600078ec0ff */
[----:B------:R-:W1:Y:S01]  /*2d30*/  LDSM.16.M88.4 R12, [R104+0x3000] ;  /* 0x00300000680c783b */ /* 0x000e620000000200 */
[--C-:B------:R-:W-:Y:S02]  /*2d40*/  IMAD.IADD R88, R119, 0x1, R81.reuse ;  /* 0x0000000177587824 */ /* 0x100fe400078e0251 */
[----:B------:R-:W-:Y:S01]  /*2d50*/  IMAD.IADD R82, R104, 0x1, R81 ;  /* 0x0000000168527824 */ /* 0x000fe200078e0251 */
[----:B------:R-:W3:Y:S04]  /*2d60*/  LDSM.16.M88.4 R52, [R104+0x3400] ;  /* 0x003400006834783b */ /* 0x000ee80000000200 */
[----:B------:R-:W-:Y:S04]  /*2d70*/  LDSM.16.M88.4 R4, [R88] ;  /* 0x000000005804783b */ /* 0x000fe80000000200 */
[----:B------:R-:W5:Y:S04]  /*2d80*/  LDSM.16.M88.4 R24, [R82+0x3000] ;  /* 0x003000005218783b */ /* 0x000f680000000200 */
[----:B------:R-:W2:Y:S04]  /*2d90*/  LDSM.16.M88.4 R8, [R82+0x3400] ;  /* 0x003400005208783b */ /* 0x000ea80000000200 */
[----:B------:R-:W4:Y:S04]  /*2da0*/  LDSM.16.M88.4 R44, [R104+0x3800] ;  /* 0x00380000682c783b */ /* 0x000f280000000200 */
[----:B------:R-:W4:Y:S04]  /*2db0*/  LDSM.16.M88.4 R60, [R104+0x3c00] ;  /* 0x003c0000683c783b */ /* 0x000f280000000200 */
[----:B------:R-:W-:Y:S04]  /*2dc0*/  LDSM.16.M88.4 R32, [R119+0x1000] ;  /* 0x001000007720783b */ /* 0x000fe80000000200 */
[----:B------:R-:W4:Y:S04]  /*2dd0*/  LDSM.16.M88.4 R72, [R104+0x4000] ;  /* 0x004000006848783b */ /* 0x000f280000000200 */
[----:B------:R-:W4:Y:S01]  /*2de0*/  LDSM.16.M88.4 R76, [R82+0x3800] ;  /* 0x00380000524c783b */ /* 0x000f220000000200 */
[C---:B-1----:R-:W-:Y:S03]  /*2df0*/  HMMA.16816.F32 R16, R36.reuse, R12, RZ ;  /* 0x0000000c2410723c */ /* 0x042fe600000018ff */
[----:B------:R-:W1:Y:S04]  /*2e00*/  LDSM.16.M88.4 R28, [R82+0x3c00] ;  /* 0x003c0000521c783b */ /* 0x000e680000000200 */
[----:B------:R-:W-:Y:S01]  /*2e10*/  LDSM.16.M88.4 R64, [R104+0x4800] ;  /* 0x004800006840783b */ /* 0x000fe20000000200 */
[C---:B---3--:R-:W-:Y:S03]  /*2e20*/  HMMA.16816.F32 R56, R36.reuse, R52, RZ ;  /* 0x000000342438723c */ /* 0x048fe600000018ff */
[----:B------:R-:W-:Y:S05]  /*2e30*/  LDSM.16.M88.4 R68, [R104+0x4400] ;  /* 0x004400006844783b */ /* 0x000fea0000000200 */
[C---:B------:R-:W-:Y:S08]  /*2e40*/  HMMA.16816.F32 R12, R36.reuse, R14, RZ ;  /* 0x0000000e240c723c */ /* 0x040ff000000018ff */
[----:B------:R-:W-:Y:S08]  /*2e50*/  HMMA.16816.F32 R52, R36, R54, RZ ;  /* 0x000000362434723c */ /* 0x000ff000000018ff */
[C---:B-----5:R-:W-:Y:S08]  /*2e60*/  HMMA.16816.F32 R16, R4.reuse, R24, R16 ;  /* 0x000000180410723c */ /* 0x060ff00000001810 */
[C---:B------:R-:W-:Y:S01]  /*2e70*/  HMMA.16816.F32 R12, R4.reuse, R26, R12 ;  /* 0x0000001a040c723c */ /* 0x040fe2000000180c */
[----:B------:R-:W-:Y:S07]  /*2e80*/  LDSM.16.M88.4 R24, [R88+0x1000] ;  /* 0x001000005818783b */ /* 0x000fee0000000200 */
[C---:B--2---:R-:W-:Y:S08]  /*2e90*/  HMMA.16816.F32 R56, R4.reuse, R8, R56 ;  /* 0x000000080438723c */ /* 0x044ff00000001838 */
[----:B------:R-:W-:Y:S01]  /*2ea0*/  HMMA.16816.F32 R52, R4, R10, R52 ;  /* 0x0000000a0434723c */ /* 0x000fe20000001834 */
[----:B------:R-:W2:Y:S07]  /*2eb0*/  LDSM.16.M88.4 R8, [R82+0x4000] ;  /* 0x004000005208783b */ /* 0x000eae0000000200 */
[C---:B----4-:R-:W-:Y:S08]  /*2ec0*/  HMMA.16816.F32 R48, R36.reuse, R44, RZ ;  /* 0x0000002c2430723c */ /* 0x050ff000000018ff */
[C---:B------:R-:W-:Y:S08]  /*2ed0*/  HMMA.16816.F32 R44, R36.reuse, R46, RZ ;  /* 0x0000002e242c723c */ /* 0x040ff000000018ff */
[C---:B------:R-:W-:Y:S08]  /*2ee0*/  HMMA.16816.F32 R40, R36.reuse, R60, RZ ;  /* 0x0000003c2428723c */ /* 0x040ff000000018ff */
[----:B------:R-:W-:Y:S01]  /*2ef0*/  HMMA.16816.F32 R36, R36, R62, RZ ;  /* 0x0000003e2424723c */ /* 0x000fe200000018ff */
[----:B------:R-:W3:Y:S07]  /*2f00*/  LDSM.16.M88.4 R60, [R104+0x4c00] ;  /* 0x004c0000683c783b */ /* 0x000eee0000000200 */
        /* <DEDUP_REMOVED lines=8> */
[----:B------:R-:W1:Y:S04]  /*2f90*/  LDSM.16.M88.4 R4, [R82+0x4800] ;  /* 0x004800005204783b */ /* 0x000e680000000200 */
[----:B------:R-:W4:Y:S03]  /*2fa0*/  LDSM.16.M88.4 R28, [R82+0x4400] ;  /* 0x00440000521c783b */ /* 0x000f260000000200 */
[C---:B--2---:R-:W-:Y:S08]  /*2fb0*/  HMMA.16816.F32 R16, R24.reuse, R8, R16 ;  /* 0x000000081810723c */ /* 0x044ff00000001810 */
[----:B------:R-:W-:Y:S01]  /*2fc0*/  HMMA.16816.F32 R12, R24, R10, R12 ;  /* 0x0000000a180c723c */ /* 0x000fe2000000180c */
[----:B------:R-:W2:Y:S07]  /*2fd0*/  LDSM.16.M88.4 R8, [R104+0x5000] ;  /* 0x005000006808783b */ /* 0x000eae0000000200 */
[C---:B------:R-:W-:Y:S08]  /*2fe0*/  HMMA.16816.F32 R48, R32.reuse, R64, R48 ;  /* 0x000000402030723c */ /* 0x040ff00000001830 */
[C---:B------:R-:W-:Y:S01]  /*2ff0*/  HMMA.16816.F32 R44, R32.reuse, R66, R44 ;  /* 0x00000042202c723c */ /* 0x040fe2000000182c */
[----:B------:R-:W5:Y:S07]  /*3000*/  LDSM.16.M88.4 R64, [R104+0x5800] ;  /* 0x005800006840783b */ /* 0x000f6e0000000200 */
[C---:B------:R-:W-:Y:S08]  /*3010*/  HMMA.16816.F32 R56, R32.reuse, R68, R56 ;  /* 0x000000442038723c */ /* 0x040ff00000001838 */
[C---:B------:R-:W-:Y:S01]  /*3020*/  HMMA.16816.F32 R52, R32.reuse, R70, R52 ;  /* 0x000000462034723c */ /* 0x040fe20000001834 */
[----:B------:R-:W-:Y:S07]  /*3030*/  LDSM.16.M88.4 R68, [R104+0x5400] ;  /* 0x005400006844783b */ /* 0x000fee0000000200 */
[C---:B---3--:R-:W-:Y:S08]  /*3040*/  HMMA.16816.F32 R40, R32.reuse, R60, R40 ;  /* 0x0000003c2028723c */ /* 0x048ff00000001828 */
[----:B------:R-:W-:Y:S01]  /*3050*/  HMMA.16816.F32 R36, R32, R62, R36 ;  /* 0x0000003e2024723c */ /* 0x000fe20000001824 */
[----:B------:R-:W3:Y:S04]  /*3060*/  LDSM.16.M88.4 R60, [R104+0x5c00] ;  /* 0x005c0000683c783b */ /* 0x000ee80000000200 */
[----:B------:R-:W-:Y:S03]  /*3070*/  LDSM.16.M88.4 R32, [R82+0x5000] ;  /* 0x005000005220783b */ /* 0x000fe60000000200 */
[C---:B-1----:R-:W-:Y:S08]  /*3080*/  HMMA.16816.F32 R48, R24.reuse, R4, R48 ;  /* 0x000000041830723c */ /* 0x042ff00000001830 */
[C---:B------:R-:W-:Y:S01]  /*3090*/  HMMA.16816.F32 R44, R24.reuse, R6, R44 ;  /* 0x00000006182c723c */ /* 0x040fe2000000182c */
[----:B------:R-:W1:Y:S07]  /*30a0*/  LDSM.16.M88.4 R4, [R88+0x2000] ;  /* 0x002000005804783b */ /* 0x000e6e0000000200 */
[C---:B----4-:R-:W-:Y:S08]  /*30b0*/  HMMA.16816.F32 R56, R24.reuse, R28, R56 ;  /* 0x0000001c1838723c */ /* 0x050ff00000001838 */
[C---:B------:R-:W-:Y:S01]  /*30c0*/  HMMA.16816.F32 R52, R24.reuse, R30, R52 ;  /* 0x0000001e1834723c */ /* 0x040fe20000001834 */
[----:B------:R-:W-:Y:S07]  /*30d0*/  LDSM.16.M88.4 R28, [R82+0x5400] ;  /* 0x00540000521c783b */ /* 0x000fee0000000200 */
[C---:B------:R-:W-:Y:S08]  /*30e0*/  HMMA.16816.F32 R40, R24.reuse, R76, R40 ;  /* 0x0000004c1828723c */ /* 0x040ff00000001828 */
[----:B------:R-:W-:Y:S01]  /*30f0*/  HMMA.16816.F32 R36, R24, R78, R36 ;  /* 0x0000004e1824723c */ /* 0x000fe20000001824 */
[----:B------:R-:W4:Y:S07]  /*3100*/  LDSM.16.M88.4 R24, [R82+0x5800] ;  /* 0x005800005218783b */ /* 0x000f2e0000000200 */
[C---:B--2---:R-:W-:Y:S08]  /*3110*/  HMMA.16816.F32 R16, R72.reuse, R8, R16 ;  /* 0x000000084810723c */ /* 0x044ff00000001810 */
[----:B------:R-:W-:Y:S01]  /*3120*/  HMMA.16816.F32 R12, R72, R10, R12 ;  /* 0x0000000a480c723c */ /* 0x000fe2000000180c */
[----:B------:R-:W2:Y:S01]  /*3130*/  LDSM.16.M88.4 R8, [R82+0x5c00] ;  /* 0x005c00005208783b */ /* 0x000ea20000000200 */
[----:B------:R-:W-:-:S06]  /*3140*/  DEPBAR.LE SB0, 0x0 ;  /* 0x000080000000791a */ /* 0x000fcc0000000000 */
[C---:B-----5:R-:W-:Y:S08]  /*3150*/  HMMA.16816.F32 R48, R72.reuse, R64, R48 ;  /* 0x000000404830723c */ /* 0x060ff00000001830 */
[C---:B---3--:R-:W-:Y:S08]  /*3160*/  HMMA.16816.F32 R36, R72.reuse, R62, R36 ;  /* 0x0000003e4824723c */ /* 0x048ff00000001824 */
[C---:B------:R-:W-:Y:S08]  /*3170*/  HMMA.16816.F32 R56, R72.reuse, R68, R56 ;  /* 0x000000444838723c */ /* 0x040ff00000001838 */
[C---:B------:R-:W-:Y:S08]  /*3180*/  HMMA.16816.F32 R52, R72.reuse, R70, R52 ;  /* 0x000000464834723c */ /* 0x040ff00000001834 */
[C---:B------:R-:W-:Y:S08]  /*3190*/  HMMA.16816.F32 R44, R72.reuse, R66, R44 ;  /* 0x00000042482c723c */ /* 0x040ff0000000182c */
[----:B------:R-:W-:Y:S08]  /*31a0*/  HMMA.16816.F32 R40, R72, R60, R40 ;  /* 0x0000003c4828723c */ /* 0x000ff00000001828 */
[C---:B-1----:R-:W-:Y:S08]  /*31b0*/  HMMA.16816.F32 R16, R4.reuse, R32, R16 ;  /* 0x000000200410723c */ /* 0x042ff00000001810 */
[----:B----4-:R-:W-:Y:S01]  /*31c0*/  HMMA.16816.F32 R48, R4, R24, R48 ;  /* 0x000000180430723c */ /* 0x010fe20000001830 */
[----:B------:R-:W-:-:S05]  /*31d0*/  IMAD.SHL.U32 R25, R89, 0x40, RZ ;  /* 0x0000004059197824 */ /* 0x000fca00078e00ff */
[C---:B------:R-:W-:Y:S02]  /*31e0*/  LOP3.LUT R24, R25.reuse, 0x21, R98, 0xfe, !PT ;  /* 0x0000002119187812 */ /* 0x040fe400078efe62 */
[----:B--2---:R-:W-:Y:S01]  /*31f0*/  HMMA.16816.F32 R36, R4, R10, R36 ;  /* 0x0000000a0424723c */ /* 0x004fe20000001824 */
[----:B------:R-:W-:-:S04]  /*3200*/  LOP3.LUT R10, R25, R98, RZ, 0xfc, !PT ;  /* 0x00000062190a7212 */ /* 0x000fc800078efcff */
[----:B------:R-:W-:Y:S02]  /*3210*/  I2FP.F32.S32 R3, R10 ;  /* 0x0000000a00037245 */ /* 0x000fe40000201400 */
[----:B------:R-:W-:Y:S01]  /*3220*/  ISETP.GE.AND P5, PT, R10, R102, PT ;  /* 0x000000660a00720c */ /* 0x000fe20003fa6270 */
[C---:B------:R-:W-:Y:S01]  /*3230*/  HMMA.16816.F32 R12, R4.reuse, R34, R12 ;  /* 0x00000022040c723c */ /* 0x040fe2000000180c */
[----:B------:R-:W-:Y:S01]  /*3240*/  BAR.SYNC.DEFER_BLOCKING 0x0 ;  /* 0x0000000000007b1d */ /* 0x000fe20000010000 */
[CC--:B------:R-:W-:Y:S01]  /*3250*/  FFMA.FTZ R2, R0.reuse, R3.reuse, R16 ;  /* 0x0000000300027223 */ /* 0x0c0fe20000010010 */
[----:B------:R-:W-:Y:S01]  /*3260*/  FFMA.FTZ R18, R0, R3, R18 ;  /* 0x0000000300127223 */ /* 0x000fe20000010012 */
[----:B------:R-:W-:Y:S02]  /*3270*/  LOP3.LUT R3, R25, 0x8, R98, 0xfe, !PT ;  /* 0x0000000819037812 */ /* 0x000fe400078efe62 */
[----:B------:R-:W-:Y:S02]  /*3280*/  ISETP.GE.AND P2, PT, R10, R101, PT ;  /* 0x000000650a00720c */ /* 0x000fe40003f46270 */
[----:B------:R-:W-:Y:S01]  /*3290*/  HMMA.16816.F32 R56, R4, R28, R56 ;  /* 0x0000001c0438723c */ /* 0x000fe20000001838 */
[----:B------:R-:W-:-:S02]  /*32a0*/  FSEL R2, R2, -INF , !P5 ;  /* 0xff80000002027808 */ /* 0x000fc40006800000 */
[C---:B------:R-:W-:Y:S02]  /*32b0*/  ISETP.GE.AND P3, PT, R3.reuse, R102, PT ;  /* 0x000000660300720c */ /* 0x040fe40003f66270 */
[----:B------:R-:W-:Y:S02]  /*32c0*/  ISETP.GE.AND P5, PT, R3, R101, PT ;  /* 0x000000650300720c */ /* 0x000fe40003fa6270 */
[----:B------:R-:W-:Y:S01]  /*32d0*/  I2FP.F32.S32 R3, R3 ;  /* 0x0000000300037245 */ /* 0x000fe20000201400 */
[----:B------:R-:W-:Y:S04]  /*32e0*/  HMMA.16816.F32 R52, R4, R30, R52 ;  /* 0x0000001e0434723c */ /* 0x000fe80000001834 */
[----:B------:R-:W-:-:S04]  /*32f0*/  FFMA.FTZ R14, R0, R3, R14 ;  /* 0x00000003000e7223 */ /* 0x000fc8000001000e */
[C---:B------:R-:W-:Y:S08]  /*3300*/  HMMA.16816.F32 R44, R4.reuse, R26, R44 ;  /* 0x0000001a042c723c */ /* 0x040ff0000000182c */
[----:B------:R-:W-:Y:S01]  /*3310*/  HMMA.16816.F32 R40, R4, R8, R40 ;  /* 0x000000080428723c */ /* 0x000fe20000001828 */
[C-C-:B------:R-:W-:Y:S02]  /*3320*/  LOP3.LUT R4, R25.reuse, 0x1, R98.reuse, 0xfe, !PT ;  /* 0x0000000119047812 */ /* 0x140fe400078efe62 */
[----:B------:R-:W-:-:S02]  /*3330*/  LOP3.LUT R5, R25, 0x38, R98, 0xfe, !PT ;  /* 0x0000003819057812 */ /* 0x000fc400078efe62 */
[CC--:B------:R-:W-:Y:S02]  /*3340*/  ISETP.GE.AND P0, PT, R4.reuse, R102.reuse, PT ;  /* 0x000000660400720c */ /* 0x0c0fe40003f06270 */
[-C--:B------:R-:W-:Y:S02]  /*3350*/  ISETP.GE.AND P6, PT, R4, R101.reuse, PT ;  /* 0x000000650400720c */ /* 0x080fe40003fc6270 */
[C---:B------:R-:W-:Y:S02]  /*3360*/  ISETP.GE.AND P4, PT, R5.reuse, R102, PT ;  /* 0x000000660500720c */ /* 0x040fe40003f86270 */
[----:B------:R-:W-:Y:S02]  /*3370*/  ISETP.GE.AND P1, PT, R5, R101, PT ;  /* 0x000000650500720c */ /* 0x000fe40003f26270 */
[----:B------:R-:W-:Y:S02]  /*3380*/  I2FP.F32.S32 R4, R4 ;  /* 0x0000000400047245 */ /* 0x000fe40000201400 */
[----:B------:R-:W-:-:S02]  /*3390*/  I2FP.F32.S32 R5, R5 ;  /* 0x0000000500057245 */ /* 0x000fc40000201400 */
[C---:B------:R-:W-:Y:S01]  /*33a0*/  LOP3.LUT R9, R25.reuse, 0x10, R98, 0xfe, !PT ;  /* 0x0000001019097812 */ /* 0x040fe200078efe62 */
[CC--:B------:R-:W-:Y:S01]  /*33b0*/  FFMA.FTZ R6, R0.reuse, R4.reuse, R17 ;  /* 0x0000000400067223 */ /* 0x0c0fe20000010011 */
[C---:B------:R-:W-:Y:S01]  /*33c0*/  FFMA.FTZ R17, R0.reuse, R4, R19 ;  /* 0x0000000400117223 */ /* 0x040fe20000010013 */
[CC--:B------:R-:W-:Y:S01]  /*33d0*/  FFMA.FTZ R36, R0.reuse, R5.reuse, R36 ;  /* 0x0000000500247223 */ /* 0x0c0fe20000010024 */
[C---:B------:R-:W-:Y:S01]  /*33e0*/  FFMA.FTZ R30, R0.reuse, R5, R38 ;  /* 0x00000005001e7223 */ /* 0x040fe20000010026 */
[----:B------:R-:W-:Y:S01]  /*33f0*/  FFMA.FTZ R4, R0, R3, R12 ;  /* 0x0000000300047223 */ /* 0x000fe2000001000c */
[C-C-:B------:R-:W-:Y:S02]  /*3400*/  LOP3.LUT R3, R25.reuse, 0x9, R98.reuse, 0xfe, !PT ;  /* 0x0000000919037812 */ /* 0x140fe400078efe62 */
[----:B------:R-:W-:Y:S02]  /*3410*/  LOP3.LUT R12, R25, 0x11, R98, 0xfe, !PT ;  /* 0x00000011190c7812 */ /* 0x000fe400078efe62 */
[----:B------:R-:W-:-:S02]  /*3420*/  FSEL R19, R18, -INF , !P2 ;  /* 0xff80000012137808 */ /* 0x000fc40005000000 */
        /* <DEDUP_REMOVED lines=9> */
[----:B------:R-:W-:Y:S02]  /*34c0*/  I2FP.F32.S32 R3, R3 ;  /* 0x0000000300037245 */ /* 0x000fe40000201400 */
[----:B------:R-:W-:Y:S02]  /*34d0*/  I2FP.F32.S32 R9, R9 ;  /* 0x0000000900097245 */ /* 0x000fe40000201400 */
[----:B------:R-:W-:Y:S01]  /*34e0*/  ISETP.GE.AND P6, PT, R12, R102, PT ;  /* 0x000000660c00720c */ /* 0x000fe20003fc6270 */
[----:B------:R-:W-:Y:S01]  /*34f0*/  FFMA.FTZ R5, R0, R3, R13 ;  /* 0x0000000300057223 */ /* 0x000fe2000001000d */
[----:B------:R-:W-:Y:S01]  /*3500*/  ISETP.GE.AND P3, PT, R12, R101, PT ;  /* 0x000000650c00720c */ /* 0x000fe20003f66270 */
[C---:B------:R-:W-:Y:S01]  /*3510*/  FFMA.FTZ R10, R0.reuse, R9, R56 ;  /* 0x00000009000a7223 */ /* 0x040fe20000010038 */
[----:B------:R-:W-:Y:S01]  /*3520*/  I2FP.F32.S32 R12, R12 ;  /* 0x0000000c000c7245 */ /* 0x000fe20000201400 */
[C---:B------:R-:W-:Y:S01]  /*3530*/  FFMA.FTZ R13, R0.reuse, R3, R15 ;  /* 0x00000003000d7223 */ /* 0x040fe2000001000f */
[----:B------:R-:W-:Y:S01]  /*3540*/  FFMA.FTZ R9, R0, R9, R58 ;  /* 0x0000000900097223 */ /* 0x000fe2000001003a */
[----:B------:R-:W-:-:S02]  /*3550*/  LOP3.LUT R18, R25, 0x19, R98, 0xfe, !PT ;  /* 0x0000001919127812 */ /* 0x000fc400078efe62 */
[CC--:B------:R-:W-:Y:S01]  /*3560*/  FFMA.FTZ R8, R0.reuse, R12.reuse, R57 ;  /* 0x0000000c00087223 */ /* 0x0c0fe20000010039 */
[C-C-:B------:R-:W-:Y:S01]  /*3570*/  LOP3.LUT R3, R25.reuse, 0x20, R98.reuse, 0xfe, !PT ;  /* 0x0000002019037812 */ /* 0x140fe200078efe62 */
[----:B------:R-:W-:Y:S01]  /*3580*/  FFMA.FTZ R11, R0, R12, R59 ;  /* 0x0000000c000b7223 */ /* 0x000fe2000001003b */
[----:B------:R-:W-:Y:S02]  /*3590*/  LOP3.LUT R7, R25, 0x18, R98, 0xfe, !PT ;  /* 0x0000001819077812 */ /* 0x000fe400078efe62 */
[----:B------:R-:W-:Y:S02]  /*35a0*/  FSEL R13, R13, -INF , !P4 ;  /* 0xff8000000d0d7808 */ /* 0x000fe40006000000 */
[----:B------:R-:W-:Y:S02]  /*35b0*/  FSEL R10, R10, -INF , !P1 ;  /* 0xff8000000a0a7808 */ /* 0x000fe40004800000 */
[----:B------:R-:W-:Y:S02]  /*35c0*/  FSEL R9, R9, -INF , !P0 ;  /* 0xff80000009097808 */ /* 0x000fe40004000000 */
[----:B------:R-:W-:-:S02]  /*35d0*/  FSEL R8, R8, -INF , !P6 ;  /* 0xff80000008087808 */ /* 0x000fc40007000000 */
[CC--:B------:R-:W-:Y:S02]  /*35e0*/  ISETP.GE.AND P4, PT, R18.reuse, R102.reuse, PT ;  /* 0x000000661200720c */ /* 0x0c0fe40003f86270 */
[-C--:B------:R-:W-:Y:S02]  /*35f0*/  ISETP.GE.AND P1, PT, R18, R101.reuse, PT ;  /* 0x000000651200720c */ /* 0x080fe40003f26270 */
[C---:B------:R-:W-:Y:S02]  /*3600*/  ISETP.GE.AND P0, PT, R3.reuse, R102, PT ;  /* 0x000000660300720c */ /* 0x040fe40003f06270 */
[----:B------:R-:W-:Y:S02]  /*3610*/  ISETP.GE.AND P6, PT, R3, R101, PT ;  /* 0x000000650300720c */ /* 0x000fe40003fc6270 */
[----:B------:R-:W-:Y:S02]  /*3620*/  FSEL R15, R14, -INF , !P5 ;  /* 0xff8000000e0f7808 */ /* 0x000fe40006800000 */
[----:B------:R-:W-:-:S02]  /*3630*/  I2FP.F32.S32 R18, R18 ;  /* 0x0000001200127245 */ /* 0x000fc40000201400 */
[----:B------:R-:W-:Y:S02]  /*3640*/  I2FP.F32.S32 R3, R3 ;  /* 0x0000000300037245 */ /* 0x000fe40000201400 */
[----:B------:R-:W-:Y:S01]  /*3650*/  FSEL R14, R5, -INF , !P2 ;  /* 0xff800000050e7808 */ /* 0x000fe20005000000 */
[C---:B------:R-:W-:Y:S01]  /*3660*/  FFMA.FTZ R5, R0.reuse, R18, R55 ;  /* 0x0000001200057223 */ /* 0x040fe20000010037 */
[C---:B------:R-:W-:Y:S01]  /*3670*/  ISETP.GE.AND P5, PT, R7.reuse, R102, PT ;  /* 0x000000660700720c */ /* 0x040fe20003fa6270 */
[C---:B------:R-:W-:Y:S01]  /*3680*/  FFMA.FTZ R48, R0.reuse, R3, R48 ;  /* 0x0000000300307223 */ /* 0x040fe20000010030 */
[----:B------:R-:W-:Y:S01]  /*3690*/  ISETP.GE.AND P2, PT, R7, R101, PT ;  /* 0x000000650700720c */ /* 0x000fe20003f46270 */
[C---:B------:R-:W-:Y:S01]  /*36a0*/  FFMA.FTZ R12, R0.reuse, R18, R53 ;  /* 0x00000012000c7223 */ /* 0x040fe20000010035 */
[----:B------:R-:W-:Y:S01]  /*36b0*/  I2FP.F32.S32 R7, R7 ;  /* 0x0000000700077245 */ /* 0x000fe20000201400 */
[----:B------:R-:W-:Y:S01]  /*36c0*/  FFMA.FTZ R50, R0, R3, R50 ;  /* 0x0000000300327223 */ /* 0x000fe20000010032 */
[----:B------:R-:W-:-:S02]  /*36d0*/  LOP3.LUT R18, R25, 0x29, R98, 0xfe, !PT ;  /* 0x0000002919127812 */ /* 0x000fc400078efe62 */
[----:B------:R-:W-:Y:S01]  /*36e0*/  FSEL R5, R5, -INF , !P1 ;  /* 0xff80000005057808 */ /* 0x000fe20004800000 */
[CC--:B------:R-:W-:Y:S01]  /*36f0*/  FFMA.FTZ R16, R0.reuse, R7.reuse, R52 ;  /* 0x0000000700107223 */ /* 0x0c0fe20000010034 */
[----:B------:R-:W-:Y:S01]  /*3700*/  FFMA.FTZ R7, R0, R7, R54 ;  /* 0x0000000700077223 */ /* 0x000fe20000010036 */
[----:B------:R-:W-:Y:S02]  /*3710*/  FSEL R94, R48, -INF , !P0 ;  /* 0xff800000305e7808 */ /* 0x000fe40004000000 */
[----:B------:R-:W-:Y:S02]  /*3720*/  LOP3.LUT R3, R25, 0x28, R98, 0xfe, !PT ;  /* 0x0000002819037812 */ /* 0x000fe400078efe62 */
[C---:B------:R-:W-:Y:S02]  /*3730*/  ISETP.GE.AND P1, PT, R18.reuse, R102, PT ;  /* 0x000000661200720c */ /* 0x040fe40003f26270 */
[----:B------:R-:W-:Y:S02]  /*3740*/  ISETP.GE.AND P0, PT, R18, R101, PT ;  /* 0x000000651200720c */ /* 0x000fe40003f06270 */
[----:B------:R-:W-:-:S02]  /*3750*/  I2FP.F32.S32 R18, R18 ;  /* 0x0000001200127245 */ /* 0x000fc40000201400 */
[----:B------:R-:W-:Y:S02]  /*3760*/  FSEL R11, R11, -INF , !P3 ;  /* 0xff8000000b0b7808 */ /* 0x000fe40005800000 */
[----:B------:R-:W-:Y:S01]  /*3770*/  FSEL R16, R16, -INF , !P5 ;  /* 0xff80000010107808 */ /* 0x000fe20006800000 */
[CC--:B------:R-:W-:Y:S01]  /*3780*/  FFMA.FTZ R47, R0.reuse, R18.reuse, R47 ;  /* 0x00000012002f7223 */ /* 0x0c0fe2000001002f */
[----:B------:R-:W-:Y:S01]  /*3790*/  FSEL R7, R7, -INF , !P2 ;  /* 0xff80000007077808 */ /* 0x000fe20005000000 */
[----:B------:R-:W-:Y:S01]  /*37a0*/  FFMA.FTZ R45, R0, R18, R45 ;  /* 0x00000012002d7223 */ /* 0x000fe2000001002d */
[----:B------:R-:W-:Y:S02]  /*37b0*/  FSEL R12, R12, -INF , !P4 ;  /* 0xff8000000c0c7808 */ /* 0x000fe40006000000 */
[C---:B------:R-:W-:Y:S02]  /*37c0*/  ISETP.GE.AND P3, PT, R24.reuse, R102, PT ;  /* 0x000000661800720c */ /* 0x040fe40003f66270 */
[----:B------:R-:W-:-:S02]  /*37d0*/  ISETP.GE.AND P5, PT, R24, R101, PT ;  /* 0x000000651800720c */ /* 0x000fc40003fa6270 */
[C---:B------:R-:W-:Y:S02]  /*37e0*/  ISETP.GE.AND P2, PT, R3.reuse, R102, PT ;  /* 0x000000660300720c */ /* 0x040fe40003f46270 */
[----:B------:R-:W-:Y:S02]  /*37f0*/  ISETP.GE.AND P4, PT, R3, R101, PT ;  /* 0x000000650300720c */ /* 0x000fe40003f86270 */
[----:B------:R-:W-:Y:S02]  /*3800*/  I2FP.F32.S32 R24, R24 ;  /* 0x0000001800187245 */ /* 0x000fe40000201400 */
[----:B------:R-:W-:Y:S02]  /*3810*/  I2FP.F32.S32 R3, R3 ;  /* 0x0000000300037245 */ /* 0x000fe40000201400 */
[----:B------:R-:W-:Y:S01]  /*3820*/  FSEL R115, R47, -INF , !P0 ;  /* 0xff8000002f737808 */ /* 0x000fe20004000000 */
[CC--:B------:R-:W-:Y:S01]  /*3830*/  FFMA.FTZ R49, R0.reuse, R24.reuse, R49 ;  /* 0x0000001800317223 */ /* 0x0c0fe20000010031 */
[C---:B------:R-:W-:Y:S01]  /*3840*/  FFMA.FTZ R51, R0.reuse, R24, R51 ;  /* 0x0000001800337223 */ /* 0x040fe20000010033 */
[CC--:B------:R-:W-:Y:S01]  /*3850*/  FFMA.FTZ R44, R0.reuse, R3.reuse, R44 ;  /* 0x00000003002c7223 */ /* 0x0c0fe2000001002c */
[----:B------:R-:W-:Y:S01]  /*3860*/  FFMA.FTZ R46, R0, R3, R46 ;  /* 0x00000003002e7223 */ /* 0x000fe2000001002e */
[----:B------:R-:W-:-:S02]  /*3870*/  LOP3.LUT R3, R25, 0x30, R98, 0xfe, !PT ;  /* 0x0000003019037812 */ /* 0x000fc400078efe62 */
[C-C-:B------:R-:W-:Y:S02]  /*3880*/  LOP3.LUT R24, R25.reuse, 0x31, R98.reuse, 0xfe, !PT ;  /* 0x0000003119187812 */ /* 0x140fe400078efe62 */
[----:B------:R-:W-:Y:S02]  /*3890*/  LOP3.LUT R18, R25, 0x39, R98, 0xfe, !PT ;  /* 0x0000003919127812 */ /* 0x000fe400078efe62 */
[----:B------:R-:W-:Y:S02]  /*38a0*/  ISETP.GT.AND P0, PT, R89, R122, PT ;  /* 0x0000007a5900720c */ /* 0x000fe40003f04270 */
        /* <DEDUP_REMOVED lines=10> */
[C---:B------:R-:W-:Y:S02]  /*3950*/  ISETP.GE.AND P4, PT, R18.reuse, R102, PT ;  /* 0x000000661200720c */ /* 0x040fe40003f86270 */
[----:B------:R-:W-:Y:S02]  /*3960*/  ISETP.GE.AND P1, PT, R18, R101, PT ;  /* 0x000000651200720c */ /* 0x000fe40003f26270 */
[----:B------:R-:W-:Y:S02]  /*3970*/  I2FP.F32.S32 R3, R3 ;  /* 0x0000000300037245 */ /* 0x000fe40000201400 */
[----:B------:R-:W-:Y:S02]  /*3980*/  I2FP.F32.S32 R24, R24 ;  /* 0x0000001800187245 */ /* 0x000fe40000201400 */
[----:B------:R-:W-:Y:S01]  /*3990*/  I2FP.F32.S32 R18, R18 ;  /* 0x0000001200127245 */ /* 0x000fe20000201400 */
[CC--:B------:R-:W-:Y:S01]  /*39a0*/  FFMA.FTZ R40, R0.reuse, R3.reuse, R40 ;  /* 0x0000000300287223 */ /* 0x0c0fe20000010028 */
[C---:B------:R-:W-:Y:S01]  /*39b0*/  FFMA.FTZ R42, R0.reuse, R3, R42 ;  /* 0x00000003002a7223 */ /* 0x040fe2000001002a */
[CC--:B------:R-:W-:Y:S01]  /*39c0*/  FFMA.FTZ R41, R0.reuse, R24.reuse, R41 ;  /* 0x0000001800297223 */ /* 0x0c0fe20000010029 */
[C---:B------:R-:W-:Y:S01]  /*39d0*/  FFMA.FTZ R43, R0.reuse, R24, R43 ;  /* 0x00000018002b7223 */ /* 0x040fe2000001002b */
[CC--:B------:R-:W-:Y:S01]  /*39e0*/  FFMA.FTZ R37, R0.reuse, R18.reuse, R37 ;  /* 0x0000001200257223 */ /* 0x0c0fe20000010025 */
[----:B------:R-:W-:Y:S01]  /*39f0*/  FFMA.FTZ R35, R0, R18, R39 ;  /* 0x0000001200237223 */ /* 0x000fe20000010027 */
        /* <DEDUP_REMOVED lines=18> */
.L_x_4926:
        /* <DEDUP_REMOVED lines=59> */
.L_x_4927:
        /* <DEDUP_REMOVED lines=43> */
.L_x_4925:
[----:B------:R-:W-:Y:S01]  /*4180*/  FMNMX3.FTZ R3, R2, R6, R4, !PT ;  /* 0x0000000602037276 */ /* 0x000fe20007810004 */
[----:B------:R-:W1:Y:S01]  /*4190*/  LDCU UR4, c[0x0][0x45c] ;  /* 0x00008b80ff0477ac */ /* 0x000e620008000800 */
[----:B------:R-:W-:Y:S02]  /*41a0*/  LOP3.LUT R103, R80, 0x120, R83, 0xf8, !PT ;  /* 0x0000012050677812 */ /* 0x000fe400078ef853 */
[----:B------:R-:W-:Y:S02]  /*41b0*/  FMNMX3.FTZ R3, R3, R14, R10, !PT ;  /* 0x0000000e03037276 */ /* 0x000fe4000781000a */
[----:B------:R-:W-:Y:S02]  /*41c0*/  LEA R118, R103, UR5, 0x1 ;  /* 0x0000000567767c11 */ /* 0x000fe4000f8e08ff */
[----:B------:R-:W-:Y:S02]  /*41d0*/  FMNMX3.FTZ R3, R3, R8, R16, !PT ;  /* 0x0000000803037276 */ /* 0x000fe40007810010 */
[----:B--2---:R-:W-:Y:S01]  /*41e0*/  IADD3 R29, PT, PT, R81, R118, RZ ;  /* 0x00000076511d7210 */ /* 0x004fe20007ffe0ff */
[----:B------:R-:W-:Y:S01]  /*41f0*/  LDSM.16.MT88.4 R56, [R118+0x7000] ;  /* 0x007000007638783b */ /* 0x000fe20000004200 */
[----:B------:R-:W-:-:S03]  /*4200*/  FMNMX3.FTZ R3, R3, R12, R94, !PT ;  /* 0x0000000c03037276 */ /* 0x000fc6000781005e */
[----:B------:R-:W-:Y:S01]  /*4210*/  LDSM.16.MT88.4 R72, [R118+0x8000] ;  /* 0x008000007648783b */ /* 0x000fe20000004200 */
[----:B------:R-:W-:-:S03]  /*4220*/  FMNMX3.FTZ R3, R3, R106, R134, !PT ;  /* 0x0000006a03037276 */ /* 0x000fc60007810086 */
[----:B------:R-:W-:Y:S01]  /*4230*/  LDSM.16.MT88.4 R40, [R118+0x6000] ;  /* 0x006000007628783b */ /* 0x000fe20000004200 */
[----:B------:R-:W-:-:S03]  /*4240*/  FMNMX3.FTZ R18, R3, R130, R110, !PT ;  /* 0x0000008203127276 */ /* 0x000fc6000781006e */
[----:B------:R-:W-:Y:S01]  /*4250*/  LDSM.16.MT88.4 R48, [R29+0x6000] ;  /* 0x006000001d30783b */ /* 0x000fe20000004200 */
[----:B------:R-:W-:-:S03]  /*4260*/  FMNMX3.FTZ R18, R18, R111, R108, !PT ;  /* 0x0000006f12127276 */ /* 0x000fc6000781006c */
[----:B------:R-:W-:Y:S01]  /*4270*/  LDSM.16.MT88.4 R64, [R29+0x7400] ;  /* 0x007400001d40783b */ /* 0x000fe20000004200 */
[----:B------:R-:W-:Y:S02]  /*4280*/  FMNMX.FTZ R25, R109, R18, !PT ;  /* 0x000000126d197209 */ /* 0x000fe40007810000 */
[----:B------:R-:W-:-:S03]  /*4290*/  FMNMX3.FTZ R18, R19, R17, R15, !PT ;  /* 0x0000001113127276 */ /* 0x000fc6000781000f */
[----:B------:R-:W2:Y:S01]  /*42a0*/  SHFL.BFLY PT, R24, R25, 0x2, 0x1f ;  /* 0x0c401f0019187f89 */ /* 0x000ea200000e0000 */
[----:B------:R-:W-:-:S04]  /*42b0*/  FMNMX3.FTZ R18, R18, R13, R9, !PT ;  /* 0x0000000d12127276 */ /* 0x000fc80007810009 */
[----:B------:R-:W-:-:S04]  /*42c0*/  FMNMX3.FTZ R18, R18, R11, R7, !PT ;  /* 0x0000000b12127276 */ /* 0x000fc80007810007 */
[----:B------:R-:W-:-:S04]  /*42d0*/  FMNMX3.FTZ R18, R18, R5, R105, !PT ;  /* 0x0000000512127276 */ /* 0x000fc80007810069 */
[----:B------:R-:W-:-:S04]  /*42e0*/  FMNMX3.FTZ R18, R18, R135, R125, !PT ;  /* 0x0000008712127276 */ /* 0x000fc8000781007d */
[----:B------:R-:W-:-:S04]  /*42f0*/  FMNMX3.FTZ R18, R18, R115, R88, !PT ;  /* 0x0000007312127276 */ /* 0x000fc80007810058 */
        /* <DEDUP_REMOVED lines=27> */
[----:B-1----:R-:W-:-:S02]  /*44b0*/  FMNMX.FTZ R2, R18, R25, !PT ;  /* 0x0000001912027209 */ /* 0x002fc40007810000 */
[----:B------:R-:W-:Y:S02]  /*44c0*/  LDSM.16.MT88.4 R24, [R118+0x6400] ;  /* 0x006400007618783b */ /* 0x000fe40000004200 */
[C---:B------:R-:W-:Y:S01]  /*44d0*/  FSETP.NEU.FTZ.AND P0, PT, R2.reuse, -INF , PT ;  /* 0xff8000000200780b */ /* 0x040fe20003f1d000 */
[----:B------:R-:W-:Y:S01]  /*44e0*/  FMUL.FTZ R90, R2, UR4 ;  /* 0x00000004025a7c20 */ /* 0x000fe20008410000 */
[----:B------:R-:W-:Y:S04]  /*44f0*/  MUFU.EX2 R139, R139 ;  /* 0x0000008b008b7308 */ /* 0x000fe80000000800 */
[----:B------:R-:W-:Y:S02]  /*4500*/  FSEL R90, R90, RZ, P0 ;  /* 0x000000ff5a5a7208 */ /* 0x000fe40000000000 */
[----:B------:R-:W-:-:S02]  /*4510*/  ISETP.GT.AND P0, PT, R89, R122, PT ;  /* 0x0000007a5900720c */ /* 0x000fc40003f04270 */
        /* <DEDUP_REMOVED lines=11> */
[----:B--2---:R-:W-:Y:S01]  /*45d0*/  F2FP.F16.F32.PACK_AB R80, R136, R141 ;  /* 0x0000008d8850723e */ /* 0x004fe200000000ff */
[--C-:B------:R-:W-:Y:S01]  /*45e0*/  FFMA.FTZ R105, R105, UR4, -R90.reuse ;  /* 0x0000000469697c23 */ /* 0x100fe2000801085a */
[----:B------:R-:W2:Y:S01]  /*45f0*/  LDSM.16.MT88.4 R12, [R29+0x7000] ;  /* 0x007000001d0c783b */ /* 0x000ea20000004200 */
[----:B------:R-:W-:Y:S01]  /*4600*/  FFMA.FTZ R94, R135, UR4, -R90 ;  /* 0x00000004875e7c23 */ /* 0x000fe2000801085a */
[----:B------:R-:W-:Y:S01]  /*4610*/  FADD.FTZ R136, R141, R136 ;  /* 0x000000888d887221 */ /* 0x000fe20000010000 */
[----:B------:R-:W3:Y:S01]  /*4620*/  MUFU.EX2 R138, R138 ;  /* 0x0000008a008a7308 */ /* 0x000ee20000000800 */
[----:B-1----:R-:W-:Y:S01]  /*4630*/  F2FP.F16.F32.PACK_AB R82, R112, R139 ;  /* 0x0000008b7052723e */ /* 0x002fe200000000ff */
[----:B------:R-:W-:Y:S01]  /*4640*/  LDSM.16.MT88.4 R16, [R29+0x6400] ;  /* 0x006400001d10783b */ /* 0x000fe20000004200 */
[----:B------:R-:W-:Y:S01]  /*4650*/  FADD.FTZ R139, R139, R136 ;  /* 0x000000888b8b7221 */ /* 0x000fe20000010000 */
[--C-:B------:R-:W-:Y:S01]  /*4660*/  FFMA.FTZ R88, R88, UR4, -R90.reuse ;  /* 0x0000000458587c23 */ /* 0x100fe2000801085a */
[--C-:B------:R-:W-:Y:S01]  /*4670*/  FFMA.FTZ R91, R91, UR4, -R90.reuse ;  /* 0x000000045b5b7c23 */ /* 0x100fe2000801085a */
[--C-:B------:R-:W-:Y:S01]  /*4680*/  FFMA.FTZ R30, R30, UR4, -R90.reuse ;  /* 0x000000041e1e7c23 */ /* 0x100fe2000801085a */
[----:B------:R-:W-:Y:S01]  /*4690*/  FADD.FTZ R112, R112, R139 ;  /* 0x0000008b70707221 */ /* 0x000fe20000010000 */
[----:B------:R-:W-:Y:S01]  /*46a0*/  MUFU.EX2 R114, R114 ;  /* 0x0000007200727308 */ /* 0x000fe20000000800 */
[----:B------:R-:W-:-:S07]  /*46b0*/  FFMA.FTZ R139, R35, UR4, -R90 ;  /* 0x00000004238b7c23 */ /* 0x000fce000801085a */
        /* <DEDUP_REMOVED lines=17> */
[C---:B------:R-:W-:Y:S06]  /*47d0*/  HMMA.16816.F32 R36, R80.reuse, R40, RZ ;  /* 0x000000285024723c */ /* 0x040fec00000018ff */
[----:B------:R-:W1:Y:S01]  /*47e0*/  MUFU.EX2 R28, R28 ;  /* 0x0000001c001c7308 */ /* 0x000e620000000800 */
[----:B---3--:R-:W-:Y:S01]  /*47f0*/  F2FP.F16.F32.PACK_AB R5, R34, R95 ;  /* 0x0000005f2205723e */ /* 0x008fe200000000ff */
[C---:B------:R-:W-:Y:S06]  /*4800*/  HMMA.16816.F32 R44, R80.reuse, R48, RZ ;  /* 0x00000030502c723c */ /* 0x040fec00000018ff */
[----:B------:R-:W-:Y:S02]  /*4810*/  MUFU.EX2 R107, R107 ;  /* 0x0000006b006b7308 */ /* 0x000fe40000000800 */
[C---:B--2---:R-:W-:Y:S06]  /*4820*/  HMMA.16816.F32 R60, R80.reuse, R12, RZ ;  /* 0x0000000c503c723c */ /* 0x044fec00000018ff */
[----:B------:R-:W2:Y:S01]  /*4830*/  MUFU.EX2 R106, R106 ;  /* 0x0000006a006a7308 */ /* 0x000ea20000000800 */
[----:B-1----:R-:W-:Y:S01]  /*4840*/  F2FP.F16.F32.PACK_AB R7, R28, R33 ;  /* 0x000000211c07723e */ /* 0x002fe200000000ff */
[----:B------:R-:W-:Y:S06]  /*4850*/  HMMA.16816.F32 R40, R80, R42, RZ ;  /* 0x0000002a5028723c */ /* 0x000fec00000018ff */
[----:B------:R-:W-:Y:S02]  /*4860*/  MUFU.EX2 R105, R105 ;  /* 0x0000006900697308 */ /* 0x000fe40000000800 */
[C---:B------:R-:W-:Y:S06]  /*4870*/  HMMA.16816.F32 R52, R4.reuse, R8, R52 ;  /* 0x000000080434723c */ /* 0x040fec0000001834 */
[----:B------:R-:W1:Y:S02]  /*4880*/  MUFU.EX2 R94, R94 ;  /* 0x0000005e005e7308 */ /* 0x000e640000000800 */
        /* <DEDUP_REMOVED lines=9> */
[----:B------:R-:W-:-:S04]  /*4920*/  FFMA.FTZ R24, R115, UR4, -R90 ;  /* 0x0000000473187c23 */ /* 0x000fc8000801085a */
[----:B------:R-:W-:Y:S02]  /*4930*/  MUFU.EX2 R109, R109 ;  /* 0x0000006d006d7308 */ /* 0x000fe40000000800 */
[----:B------:R-:W-:Y:S01]  /*4940*/  HMMA.16816.F32 R40, R4, R26, R40 ;  /* 0x0000001a0428723c */ /* 0x000fe20000001828 */
[--C-:B------:R-:W-:Y:S01]  /*4950*/  FFMA.FTZ R27, R134, UR4, -R113.reuse ;  /* 0x00000004861b7c23 */ /* 0x100fe20008010871 */
[----:B------:R-:W-:-:S04]  /*4960*/  FFMA.FTZ R26, R130, UR4, -R113 ;  /* 0x00000004821a7c23 */ /* 0x000fc80008010871 */
[----:B------:R-:W-:Y:S02]  /*4970*/  MUFU.EX2 R25, R25 ;  /* 0x0000001900197308 */ /* 0x000fe40000000800 */
[C---:B------:R-:W-:Y:S06]  /*4980*/  HMMA.16816.F32 R60, R4.reuse, R64, R60 ;  /* 0x00000040043c723c */ /* 0x040fec000000183c */
[----:B------:R-:W-:Y:S02]  /*4990*/  MUFU.EX2 R27, R27 ;  /* 0x0000001b001b7308 */ /* 0x000fe40000000800 */
[C---:B---3--:R-:W-:Y:S06]  /*49a0*/  HMMA.16816.F32 R68, R4.reuse, R8, R68 ;  /* 0x000000080444723c */ /* 0x048fec0000001844 */
[----:B------:R-:W3:Y:S02]  /*49b0*/  MUFU.EX2 R26, R26 ;  /* 0x0000001a001a7308 */ /* 0x000ee40000000800 */
[C---:B------:R-:W-:Y:S01]  /*49c0*/  HMMA.16816.F32 R72, R4.reuse, R10, R72 ;  /* 0x0000000a0448723c */ /* 0x040fe20000001848 */
[----:B------:R-:W4:Y:S05]  /*49d0*/  LDSM.16.MT88.4 R8, [R29+0x8000] ;  /* 0x008000001d08783b */ /* 0x000f2a0000004200 */
[----:B------:R-:W5:Y:S02]  /*49e0*/  MUFU.EX2 R24, R24 ;  /* 0x0000001800187308 */ /* 0x000f640000000800 */
[C---:B------:R-:W-:Y:S06]  /*49f0*/  HMMA.16816.F32 R44, R4.reuse, R16, R44 ;  /* 0x00000010042c723c */ /* 0x040fec000000182c */
[----:B------:R-:W-:Y:S02]  /*4a00*/  MUFU.EX2 R88, R88 ;  /* 0x0000005800587308 */ /* 0x000fe40000000800 */
[C---:B------:R-:W-:Y:S01]  /*4a10*/  HMMA.16816.F32 R48, R4.reuse, R18, R48 ;  /* 0x000000120430723c */ /* 0x040fe20000001830 */
[----:B------:R-:W-:Y:S05]  /*4a20*/  LDSM.16.MT88.4 R16, [R118+0x6c00] ;  /* 0x006c00007610783b */ /* 0x000fea0000004200 */
[----:B------:R-:W-:Y:S02]  /*4a30*/  MUFU.EX2 R91, R91 ;  /* 0x0000005b005b7308 */ /* 0x000fe40000000800 */
[----:B------:R-:W-:Y:S01]  /*4a40*/  HMMA.16816.F32 R64, R4, R66, R12 ;  /* 0x000000420440723c */ /* 0x000fe2000000180c */
[----:B------:R-:W-:-:S04]  /*4a50*/  FADD.FTZ R12, R114, R143 ;  /* 0x0000008f720c7221 */ /* 0x000fc80000010000 */
[----:B------:R-:W-:Y:S01]  /*4a60*/  FADD.FTZ R12, R137, R12 ;  /* 0x0000000c890c7221 */ /* 0x000fe20000010000 */
[----:B------:R-:W-:Y:S03]  /*4a70*/  MUFU.EX2 R30, R30 ;  /* 0x0000001e001e7308 */ /* 0x000fe60000000800 */
[----:B------:R-:W-:Y:S02]  /*4a80*/  FADD.FTZ R95, R95, R12 ;  /* 0x0000000c5f5f7221 */ /* 0x000fe40000010000 */
[----:B------:R-:W-:Y:S02]  /*4a90*/  LDSM.16.MT88.4 R12, [R29+0x6c00] ;  /* 0x006c00001d0c783b */ /* 0x000fe40000004200 */
[----:B------:R-:W-:Y:S01]  /*4aa0*/  FADD.FTZ R34, R34, R95 ;  /* 0x0000005f22227221 */ /* 0x000fe20000010000 */
[----:B------:R-:W5:Y:S01]  /*4ab0*/  MUFU.EX2 R139, R139 ;  /* 0x0000008b008b7308 */ /* 0x000f620000000800 */
[----:B----4-:R-:W-:Y:S02]  /*4ac0*/  HMMA.16816.F32 R76, R80, R8, RZ ;  /* 0x00000008504c723c */ /* 0x010fe400000018ff */
[----:B------:R-:W-:-:S04]  /*4ad0*/  FADD.FTZ R33, R33, R34 ;  /* 0x0000002221217221 */ /* 0x000fc80000010000 */
[----:B------:R-:W-:Y:S02]  /*4ae0*/  FADD.FTZ R28, R28, R33 ;  /* 0x000000211c1c7221 */ /* 0x000fe40000010000 */
[----:B------:R-:W-:Y:S01]  /*4af0*/  HMMA.16816.F32 R80, R80, R10, RZ ;  /* 0x0000000a5050723c */ /* 0x000fe200000018ff */
[----:B------:R-:W4:Y:S11]  /*4b00*/  LDSM.16.MT88.4 R8, [R29+0x8400] ;  /* 0x008400001d08783b */ /* 0x000f360000004200 */
[C---:B----4-:R-:W-:Y:S08]  /*4b10*/  HMMA.16816.F32 R76, R4.reuse, R8, R76 ;  /* 0x00000008044c723c */ /* 0x050ff0000000184c */
[----:B------:R-:W-:Y:S01]  /*4b20*/  HMMA.16816.F32 R80, R4, R10, R80 ;  /* 0x0000000a0450723c */ /* 0x000fe20000001850 */
[----:B------:R-:W4:Y:S01]  /*4b30*/  LDSM.16.MT88.4 R8, [R118+0x6800] ;  /* 0x006800007608783b */ /* 0x000f220000004200 */
[----:B--2---:R-:W-:-:S02]  /*4b40*/  F2FP.F16.F32.PACK_AB R4, R106, R107 ;  /* 0x0000006b6a04723e */ /* 0x004fc400000000ff */
[----:B-1----:R-:W-:Y:S01]  /*4b50*/  F2FP.F16.F32.PACK_AB R5, R94, R105 ;  /* 0x000000695e05723e */ /* 0x002fe200000000ff */
[----:B------:R-:W-:Y:S01]  /*4b60*/  FADD.FTZ R105, R105, R28 ;  /* 0x0000001c69697221 */ /* 0x000fe20000010000 */
[----:B---3--:R-:W-:Y:S02]  /*4b70*/  F2FP.F16.F32.PACK_AB R6, R26, R27 ;  /* 0x0000001b1a06723e */ /* 0x008fe400000000ff */
[----:B-----5:R-:W-:Y:S01]  /*4b80*/  F2FP.F16.F32.PACK_AB R7, R24, R25 ;  /* 0x000000191807723e */ /* 0x020fe200000000ff */
[----:B------:R-:W-:-:S06]  /*4b90*/  FADD.FTZ R94, R94, R105 ;  /* 0x000000695e5e7221 */ /* 0x000fcc0000010000 */
[C---:B----4-:R-:W-:Y:S08]  /*4ba0*/  HMMA.16816.F32 R36, R4.reuse, R8, R36 ;  /* 0x000000080424723c */ /* 0x050ff00000001824 */
        /* <DEDUP_REMOVED lines=17> */
[----:B------:R-:W-:Y:S01]  /*4cc0*/  FADD.FTZ R5, R93, R112 ;  /* 0x000000705d057221 */ /* 0x000fe20000010000 */
[----:B------:R-:W-:-:S02]  /*4cd0*/  F2FP.F16.F32.PACK_AB R4, R111, R110 ;  /* 0x0000006e6f04723e */ /* 0x000fc400000000ff */
[----:B------:R-:W-:Y:S01]  /*4ce0*/  F2FP.F16.F32.PACK_AB R6, R109, R108 ;  /* 0x0000006c6d06723e */ /* 0x000fe200000000ff */
[----:B------:R-:W-:Y:S01]  /*4cf0*/  FADD.FTZ R5, R92, R5 ;  /* 0x000000055c057221 */ /* 0x000fe20000010000 */
[----:B------:R-:W-:-:S03]  /*4d00*/  F2FP.F16.F32.PACK_AB R7, R139, R30 ;  /* 0x0000001e8b07723e */ /* 0x000fc600000000ff */
[----:B------:R-:W-:Y:S01]  /*4d10*/  FADD.FTZ R32, R32, R5 ;  /* 0x0000000520207221 */ /* 0x000fe20000010000 */
[----:B------:R-:W-:-:S03]  /*4d20*/  F2FP.F16.F32.PACK_AB R5, R91, R88 ;  /* 0x000000585b05723e */ /* 0x000fc600000000ff */
[----:B------:R-:W-:-:S04]  /*4d30*/  FADD.FTZ R32, R31, R32 ;  /* 0x000000201f207221 */ /* 0x000fc80000010000 */
[----:B------:R-:W-:Y:S01]  /*4d40*/  HMMA.16816.F32 R44, R4, R12, R44 ;  /* 0x0000000c042c723c */ /* 0x000fe2000000182c */
[----:B------:R-:W-:-:S04]  /*4d50*/  FADD.FTZ R107, R107, R32 ;  /* 0x000000206b6b7221 */ /* 0x000fc80000010000 */
[----:B------:R-:W-:-:S03]  /*4d60*/  FADD.FTZ R106, R106, R107 ;  /* 0x0000006b6a6a7221 */ /* 0x000fc60000010000 */
[C---:B------:R-:W-:Y:S01]  /*4d70*/  HMMA.16816.F32 R48, R4.reuse, R14, R48 ;  /* 0x0000000e0430723c */ /* 0x040fe20000001830 */
[----:B------:R-:W2:Y:S07]  /*4d80*/  LDSM.16.MT88.4 R12, [R118+0x8c00] ;  /* 0x008c0000760c783b */ /* 0x000eae0000004200 */
[C---:B------:R-:W-:Y:S08]  /*4d90*/  HMMA.16816.F32 R36, R4.reuse, R16, R36 ;  /* 0x000000100424723c */ /* 0x040ff00000001824 */
[C---:B-1----:R-:W-:Y:S08]  /*4da0*/  HMMA.16816.F32 R52, R4.reuse, R8, R52 ;  /* 0x000000080434723c */ /* 0x042ff00000001834 */
[C---:B------:R-:W-:Y:S01]  /*4db0*/  HMMA.16816.F32 R56, R4.reuse, R10, R56 ;  /* 0x0000000a0438723c */ /* 0x040fe20000001838 */
[----:B------:R-:W1:Y:S07]  /*4dc0*/  LDSM.16.MT88.4 R8, [R29+0x8c00] ;  /* 0x008c00001d08783b */ /* 0x000e6e0000004200 */
[C---:B------:R-:W-:Y:S01]  /*4dd0*/  HMMA.16816.F32 R40, R4.reuse, R18, R40 ;  /* 0x000000120428723c */ /* 0x040fe20000001828 */
[----:B------:R-:W3:Y:S07]  /*4de0*/  LDSM.16.MT88.4 R16, [R29+0x7c00] ;  /* 0x007c00001d10783b */ /* 0x000eee0000004200 */
        /* <DEDUP_REMOVED lines=8> */
[----:B-1----:R-:W-:Y:S01]  /*4e70*/  HMMA.16816.F32 R76, R4, R8, R76 ;  /* 0x00000008044c723c */ /* 0x002fe2000000184c */
        /* <DEDUP_REMOVED lines=75> */
.L_x_4929:
[----:B------:R-:W-:Y:S01]  /*5330*/  UMOV UR4, URZ ;  /* 0x000000ff00047c82 */ /* 0x000fe20008000000 */
[----:B------:R-:W-:Y:S01]  /*5340*/  IMAD.SHL.U32 R4, R20, 0x40, RZ ;  /* 0x0000004014047824 */ /* 0x000fe200078e00ff */
[----:B------:R-:W-:-:S05]  /*5350*/  IADD3 R5, P0, PT, RZ, -UR4, RZ ;  /* 0x80000004ff057c10 */ /* 0x000fca000ff1e0ff */
[----:B------:R-:W-:-:S05]  /*5360*/  IMAD.X R4, RZ, RZ, ~R4, P0 ;  /* 0x000000ffff047224 */ /* 0x000fca00000e0e04 */
[----:B------:R-:W-:-:S04]  /*5370*/  SHF.R.S64 R5, R5, 0x1f, R4 ;  /* 0x0000001f05057819 */ /* 0x000fc80000001004 */
[----:B------:R-:W-:-:S04]  /*5380*/  IADD3 R126, P0, PT, R5, R126, RZ ;  /* 0x0000007e057e7210 */ /* 0x000fc80007f1e0ff */
[----:B------:R-:W-:-:S09]  /*5390*/  LEA.HI.X.SX32 R127, R4, R127, 0x1, P0 ;  /* 0x0000007f047f7211 */ /* 0x000fd200000f0eff */
.L_x_4930:
[----:B------:R-:W1:Y:S01]  /*53a0*/  LDCU UR4, c[0x0][0x440] ;  /* 0x00008800ff0477ac */ /* 0x000e620008000800 */
[----:B------:R-:W-:-:S04]  /*53b0*/  LEA R8, P0, R20, R126, 0x6 ;  /* 0x0000007e14087211 */ /* 0x000fc800078030ff */
[----:B------:R-:W-:Y:S02]  /*53c0*/  LEA.HI.X R9, R20, R127, R21, 0x6, P0 ;  /* 0x0000007f14097211 */ /* 0x000fe400000f3415 */
[----:B------:R-:W-:-:S04]  /*53d0*/  ISETP.NE.AND P0, PT, R23, RZ, PT ;  /* 0x000000ff1700720c */ /* 0x000fc80003f05270 */
[----:B------:R-:W-:-:S05]  /*53e0*/  SEL R22, R22, 0xffffffe0, !P0 ;  /* 0xffffffe016167807 */ /* 0x000fca0004000000 */
[--C-:B------:R-:W-:Y:S01]  /*53f0*/  IMAD.IADD R106, R119, 0x1, R22.reuse ;  /* 0x00000001776a7824 */ /* 0x100fe200078e0216 */
[----:B-1----:R-:W-:Y:S01]  /*5400*/  ISETP.GE.AND P3, PT, R86, UR4, PT ;  /* 0x0000000456007c0c */ /* 0x002fe2000bf66270 */
[----:B------:R-:W-:Y:S01]  /*5410*/  IMAD.IADD R105, R104, 0x1, R22 ;  /* 0x0000000168697824 */ /* 0x000fe200078e0216 */
        /* <DEDUP_REMOVED lines=39> */
[----:B------:R-:W5:Y:S04]  /*5690*/  LDSM.16.M88.4 R12, [R104+0x3800] ;  /* 0x00380000680c783b */ /* 0x000f680000000200 */
[----:B-1----:R-:W1:Y:S04]  /*56a0*/  LDSM.16.M88.4 R8, [R105+0x3400] ;  /* 0x003400006908783b */ /* 0x002e680000000200 */
[----:B------:R-:W1:Y:S04]  /*56b0*/  LDSM.16.M88.4 R88, [R104+0x3c00] ;  /* 0x003c00006858783b */ /* 0x000e680000000200 */
[----:B------:R-:W1:Y:S04]  /*56c0*/  LDSM.16.M88.4 R92, [R105+0x3800] ;  /* 0x00380000695c783b */ /* 0x000e680000000200 */
[----:B------:R-:W0:Y:S01]  /*56d0*/  LDGDEPBAR ;  /* 0x00000000000079af */ /* 0x000e220000000000 */
[C---:B--2---:R-:W-:Y:S08]  /*56e0*/  HMMA.16816.F32 R32, R4.reuse, R28, RZ ;  /* 0x0000001c0420723c */ /* 0x044ff000000018ff */
[C---:B------:R-:W-:Y:S08]  /*56f0*/  HMMA.16816.F32 R28, R4.reuse, R30, RZ ;  /* 0x0000001e041c723c */ /* 0x040ff000000018ff */
[C---:B---3--:R-:W-:Y:S08]  /*5700*/  HMMA.16816.F32 R24, R4.reuse, R20, RZ ;  /* 0x000000140418723c */ /* 0x048ff000000018ff */
[----:B------:R-:W-:Y:S08]  /*5710*/  HMMA.16816.F32 R20, R4, R22, RZ ;  /* 0x000000160414723c */ /* 0x000ff000000018ff */
[C---:B----4-:R-:W-:Y:S08]  /*5720*/  HMMA.16816.F32 R32, R84.reuse, R16, R32 ;  /* 0x000000105420723c */ /* 0x050ff00000001820 */
[----:B------:R-:W-:Y:S08]  /*5730*/  HMMA.16816.F32 R28, R84, R18, R28 ;  /* 0x00000012541c723c */ /* 0x000ff0000000181c */
[----:B-----5:R-:W-:Y:S08]  /*5740*/  HMMA.16816.F32 R16, R4, R12, RZ ;  /* 0x0000000c0410723c */ /* 0x020ff000000018ff */
[C---:B-1----:R-:W-:Y:S08]  /*5750*/  HMMA.16816.F32 R24, R84.reuse, R8, R24 ;  /* 0x000000085418723c */ /* 0x042ff00000001818 */
        /* <DEDUP_REMOVED lines=59> */
[----:B------:R-:W-:-:S07]  /*5b10*/  IMAD.SHL.U32 R87, R99, 0x40, RZ ;  /* 0x0000004063577824 */ /* 0x000fce00078e00ff */
[----:B------:R-:W-:Y:S01]  /*5b20*/  HMMA.16816.F32 R8, R92, R84, R8 ;  /* 0x000000545c08723c */ /* 0x000fe20000001808 */
[----:B------:R-:W-:-:S05]  /*5b30*/  LOP3.LUT R84, R87, R98, RZ, 0xfc, !PT ;  /* 0x0000006257547212 */ /* 0x000fca00078efcff */
[C---:B------:R-:W-:Y:S02]  /*5b40*/  VIADD R85, R84.reuse, 0xffffff80 ;  /* 0xffffff8054557836 */ /* 0x040fe40000000000 */
[C---:B--2---:R-:W-:Y:S01]  /*5b50*/  HMMA.16816.F32 R16, R92.reuse, R88, R16 ;  /* 0x000000585c10723c */ /* 0x044fe20000001810 */
[----:B------:R-:W-:Y:S02]  /*5b60*/  VIADD R86, R84, 0xffffffb8 ;  /* 0xffffffb854567836 */ /* 0x000fe40000000000 */
[----:B------:R-:W-:Y:S01]  /*5b70*/  I2FP.F32.S32 R89, R85 ;  /* 0x0000005500597245 */ /* 0x000fe20000201400 */
[----:B------:R-:W-:Y:S01]  /*5b80*/  BAR.SYNC.DEFER_BLOCKING 0x0 ;  /* 0x0000000000007b1d */ /* 0x000fe20000010000 */
[C---:B------:R-:W-:Y:S02]  /*5b90*/  ISETP.GE.AND P6, PT, R85.reuse, R102, PT ;  /* 0x000000665500720c */ /* 0x040fe40003fc6270 */
[----:B------:R-:W-:Y:S01]  /*5ba0*/  ISETP.GE.AND P1, PT, R85, R101, PT ;  /* 0x000000655500720c */ /* 0x000fe20003f26270 */
[----:B------:R-:W-:Y:S01]  /*5bb0*/  HMMA.16816.F32 R12, R92, R90, R12 ;  /* 0x0000005a5c0c723c */ /* 0x000fe2000000180c */
[----:B------:R-:W-:Y:S01]  /*5bc0*/  I2FP.F32.S32 R85, R86 ;  /* 0x0000005600557245 */ /* 0x000fe20000201400 */
[----:B------:R-:W-:Y:S01]  /*5bd0*/  FFMA.FTZ R95, R0, R89, R32 ;  /* 0x00000059005f7223 */ /* 0x000fe20000010020 */
[----:B------:R-:W-:-:S02]  /*5be0*/  VIADD R32, R84, 0xffffff81 ;  /* 0xffffff8154207836 */ /* 0x000fc40000000000 */
[----:B------:R-:W-:Y:S01]  /*5bf0*/  FFMA.FTZ R34, R0, R89, R34 ;  /* 0x0000005900227223 */ /* 0x000fe20000010022 */
[----:B------:R-:W-:Y:S01]  /*5c00*/  ISETP.GE.AND P5, PT, R86, R102, PT ;  /* 0x000000665600720c */ /* 0x000fe20003fa6270 */
[CC--:B------:R-:W-:Y:S01]  /*5c10*/  FFMA.FTZ R93, R0.reuse, R85.reuse, R4 ;  /* 0x00000055005d7223 */ /* 0x0c0fe20000010004 */
[----:B------:R-:W-:Y:S01]  /*5c20*/  FFMA.FTZ R88, R0, R85, R6 ;  /* 0x0000005500587223 */ /* 0x000fe20000010006 */
[----:B------:R-:W-:Y:S01]  /*5c30*/  I2FP.F32.S32 R4, R32 ;  /* 0x0000002000047245 */ /* 0x000fe20000201400 */
[----:B------:R-:W-:Y:S01]  /*5c40*/  VIADD R6, R84, 0xffffff88 ;  /* 0xffffff8854067836 */ /* 0x000fe20000000000 */
[----:B------:R-:W-:Y:S02]  /*5c50*/  FSEL R95, R95, -INF , !P6 ;  /* 0xff8000005f5f7808 */ /* 0x000fe40007000000 */
[----:B------:R-:W-:Y:S01]  /*5c60*/  FSEL R85, R34, -INF , !P1 ;  /* 0xff80000022557808 */ /* 0x000fe20004800000 */
[CC--:B------:R-:W-:Y:S01]  /*5c70*/  FFMA.FTZ R33, R0.reuse, R4.reuse, R33 ;  /* 0x0000000400217223 */ /* 0x0c0fe20000010021 */
[----:B------:R-:W-:Y:S01]  /*5c80*/  FFMA.FTZ R35, R0, R4, R35 ;  /* 0x0000000400237223 */ /* 0x000fe20000010023 */
[----:B------:R-:W-:Y:S01]  /*5c90*/  ISETP.GE.AND P6, PT, R32, R102, PT ;  /* 0x000000662000720c */ /* 0x000fe20003fc6270 */
[----:B------:R-:W-:Y:S01]  /*5ca0*/  VIADD R4, R84, 0xffffff89 ;  /* 0xffffff8954047836 */ /* 0x000fe20000000000 */
[----:B------:R-:W-:-:S02]  /*5cb0*/  ISETP.GE.AND P1, PT, R32, R101, PT ;  /* 0x000000652000720c */ /* 0x000fc40003f26270 */
[----:B------:R-:W-:Y:S02]  /*5cc0*/  I2FP.F32.S32 R89, R6 ;  /* 0x0000000600597245 */ /* 0x000fe40000201400 */
        /* <DEDUP_REMOVED lines=8> */
[----:B------:R-:W-:Y:S02]  /*5d50*/  I2FP.F32.S32 R4, R4 ;  /* 0x0000000400047245 */ /* 0x000fe40000201400 */
[----:B------:R-:W-:Y:S02]  /*5d60*/  FSEL R153, R28, -INF , !P5 ;  /* 0xff8000001c997808 */ /* 0x000fe40006800000 */
[----:B------:R-:W-:Y:S01]  /*5d70*/  ISETP.GE.AND P0, PT, R86, R101, PT ;  /* 0x000000655600720c */ /* 0x000fe20003f06270 */
[CC--:B------:R-:W-:Y:S01]  /*5d80*/  FFMA.FTZ R28, R0.reuse, R4.reuse, R29 ;  /* 0x00000004001c7223 */ /* 0x0c0fe2000001001d */
[----:B------:R-:W-:Y:S01]  /*5d90*/  FFMA.FTZ R29, R0, R4, R31 ;  /* 0x00000004001d7223 */ /* 0x000fe2000001001f */
[----:B------:R-:W-:Y:S01]  /*5da0*/  VIADD R4, R84, 0xffffff91 ;  /* 0xffffff9154047836 */ /* 0x000fe20000000000 */
[----:B------:R-:W-:-:S02]  /*5db0*/  FSEL R88, R88, -INF , !P0 ;  /* 0xff80000058587808 */ /* 0x000fc40004000000 */
[----:B------:R-:W-:Y:S02]  /*5dc0*/  FSEL R31, R28, -INF , !P6 ;  /* 0xff8000001c1f7808 */ /* 0x000fe40007000000 */
[----:B------:R-:W-:Y:S02]  /*5dd0*/  FSEL R29, R29, -INF , !P1 ;  /* 0xff8000001d1d7808 */ /* 0x000fe40004800000 */
[C---:B------:R-:W-:Y:S02]  /*5de0*/  ISETP.GE.AND P6, PT, R4.reuse, R102, PT ;  /* 0x000000660400720c */ /* 0x040fe40003fc6270 */
[-C--:B------:R-:W-:Y:S02]  /*5df0*/  ISETP.GE.AND P1, PT, R4, R101.reuse, PT ;  /* 0x000000650400720c */ /* 0x080fe40003f26270 */
[----:B------:R-:W-:Y:S02]  /*5e00*/  I2FP.F32.S32 R4, R4 ;  /* 0x0000000400047245 */ /* 0x000fe40000201400 */
[----:B------:R-:W-:Y:S01]  /*5e10*/  ISETP.GE.AND P0, PT, R6, R101, PT ;  /* 0x000000650600720c */ /* 0x000fe20003f06270 */
[----:B------:R-:W-:-:S02]  /*5e20*/  VIADD R6, R84, 0xffffff90 ;  /* 0xffffff9054067836 */ /* 0x000fc40000000000 */
[CC--:B------:R-:W-:Y:S01]  /*5e30*/  FFMA.FTZ R25, R0.reuse, R4.reuse, R25 ;  /* 0x0000000400197223 */ /* 0x0c0fe20000010019 */
[----:B------:R-:W-:Y:S01]  /*5e40*/  FFMA.FTZ R27, R0, R4, R27 ;  /* 0x00000004001b7223 */ /* 0x000fe2000001001b */
[----:B------:R-:W-:Y:S01]  /*5e50*/  VIADD R4, R84, 0xffffff99 ;  /* 0xffffff9954047836 */ /* 0x000fe20000000000 */
[----:B------:R-:W-:Y:S02]  /*5e60*/  I2FP.F32.S32 R89, R6 ;  /* 0x0000000600597245 */ /* 0x000fe40000201400 */
[----:B------:R-:W-:Y:S02]  /*5e70*/  FSEL R161, R25, -INF , !P6 ;  /* 0xff80000019a17808 */ /* 0x000fe40007000000 */
[----:B------:R-:W-:Y:S01]  /*5e80*/  FSEL R159, R27, -INF , !P1 ;  /* 0xff8000001b9f7808 */ /* 0x000fe20004800000 */
[-C--:B------:R-:W-:Y:S01]  /*5e90*/  FFMA.FTZ R24, R0, R89.reuse, R24 ;  /* 0x0000005900187223 */ /* 0x080fe20000010018 */
[----:B------:R-:W-:Y:S01]  /*5ea0*/  ISETP.GE.AND P6, PT, R4, R102, PT ;  /* 0x000000660400720c */ /* 0x000fe20003fc6270 */
[----:B------:R-:W-:Y:S01]  /*5eb0*/  FFMA.FTZ R26, R0, R89, R26 ;  /* 0x00000059001a7223 */ /* 0x000fe2000001001a */
[----:B------:R-:W-:-:S02]  /*5ec0*/  ISETP.GE.AND P1, PT, R4, R101, PT ;  /* 0x000000650400720c */ /* 0x000fc40003f26270 */
[----:B------:R-:W-:Y:S02]  /*5ed0*/  I2FP.F32.S32 R4, R4 ;  /* 0x0000000400047245 */ /* 0x000fe40000201400 */
[----:B------:R-:W-:Y:S02]  /*5ee0*/  FSEL R33, R30, -INF , !P0 ;  /* 0xff8000001e217808 */ /* 0x000fe40004000000 */
[----:B------:R-:W-:Y:S01]  /*5ef0*/  ISETP.GE.AND P5, PT, R6, R102, PT ;  /* 0x000000660600720c */ /* 0x000fe20003fa6270 */
[CC--:B------:R-:W-:Y:S01]  /*5f00*/  FFMA.FTZ R21, R0.reuse, R4.reuse, R21 ;  /* 0x0000000400157223 */ /* 0x0c0fe20000010015 */
[----:B------:R-:W-:Y:S01]  /*5f10*/  FFMA.FTZ R23, R0, R4, R23 ;  /* 0x0000000400177223 */ /* 0x000fe20000010017 */
[----:B------:R-:W-:Y:S01]  /*5f20*/  VIADD R4, R84, 0xffffffa1 ;  /* 0xffffffa154047836 */ /* 0x000fe20000000000 */
[----:B------:R-:W-:Y:S01]  /*5f30*/  ISETP.GE.AND P0, PT, R6, R101, PT ;  /* 0x000000650600720c */ /* 0x000fe20003f06270 */
[----:B------:R-:W-:Y:S01]  /*5f40*/  VIADD R6, R84, 0xffffff98 ;  /* 0xffffff9854067836 */ /* 0x000fe20000000000 */
[----:B------:R-:W-:-:S02]  /*5f50*/  FSEL R163, R21, -INF , !P6 ;  /* 0xff80000015a37808 */ /* 0x000fc40007000000 */
[----:B------:R-:W-:Y:S02]  /*5f60*/  FSEL R155, R23, -INF , !P1 ;  /* 0xff800000179b7808 */ /* 0x000fe40004800000 */
[C---:B------:R-:W-:Y:S02]  /*5f70*/  ISETP.GE.AND P6, PT, R4.reuse, R102, PT ;  /* 0x000000660400720c */ /* 0x040fe40003fc6270 */
[----:B------:R-:W-:Y:S02]  /*5f80*/  ISETP.GE.AND P1, PT, R4, R101, PT ;  /* 0x000000650400720c */ /* 0x000fe40003f26270 */
[----:B------:R-:W-:Y:S02]  /*5f90*/  I2FP.F32.S32 R4, R4 ;  /* 0x0000000400047245 */ /* 0x000fe40000201400 */
        /* <DEDUP_REMOVED lines=14> */
[----:B------:R-:W-:Y:S01]  /*6080*/  ISETP.GE.AND P0, PT, R6, R101, PT ;  /* 0x000000650600720c */ /* 0x000fe20003f06270 */
[----:B------:R-:W-:Y:S01]  /*6090*/  VIADD R6, R84, 0xffffffa0 ;  /* 0xffffffa054067836 */ /* 0x000fe20000000000 */
[----:B------:R-:W-:Y:S02]  /*60a0*/  I2FP.F32.S32 R4, R4 ;  /* 0x0000000400047245 */ /* 0x000fe40000201400 */
[----:B------:R-:W-:Y:S02]  /*60b0*/  FSEL R151, R20, -INF , !P5 ;  /* 0xff80000014977808 */ /* 0x000fe40006800000 */
[----:B------:R-:W-:Y:S01]  /*60c0*/  I2FP.F32.S32 R25, R6 ;  /* 0x0000000600197245 */ /* 0x000fe20000201400 */
[CC--:B------:R-:W-:Y:S01]  /*60d0*/  FFMA.FTZ R13, R0.reuse, R4.reuse, R13 ;  /* 0x00000004000d7223 */ /* 0x0c0fe2000001000d */
[----:B------:R-:W-:Y:S01]  /*60e0*/  FFMA.FTZ R15, R0, R4, R15 ;  /* 0x00000004000f7223 */ /* 0x000fe2000001000f */
[----:B------:R-:W-:Y:S01]  /*60f0*/  VIADD R4, R84, 0xffffffb1 ;  /* 0xffffffb154047836 */ /* 0x000fe20000000000 */
[----:B------:R-:W-:Y:S01]  /*6100*/  FSEL R157, R22, -INF , !P0 ;  /* 0xff800000169d7808 */ /* 0x000fe20004000000 */
[-C--:B------:R-:W-:Y:S01]  /*6110*/  FFMA.FTZ R16, R0, R25.reuse, R16 ;  /* 0x0000001900107223 */ /* 0x080fe20000010010 */
[----:B------:R-:W-:Y:S01]  /*6120*/  ISETP.GE.AND P5, PT, R6, R102, PT ;  /* 0x000000660600720c */ /* 0x000fe20003fa6270 */
[----:B------:R-:W-:Y:S01]  /*6130*/  FFMA.FTZ R18, R0, R25, R18 ;  /* 0x0000001900127223 */ /* 0x000fe20000010012 */
        /* <DEDUP_REMOVED lines=9> */
[-C--:B------:R-:W-:Y:S01]  /*61d0*/  FFMA.FTZ R9, R0, R4.reuse, R9 ;  /* 0x0000000400097223 */ /* 0x080fe20000010009 */
[----:B------:R-:W-:Y:S01]  /*61e0*/  FSEL R115, R18, -INF , !P0 ;  /* 0xff80000012737808 */ /* 0x000fe20004000000 */
[----:B------:R-:W-:Y:S01]  /*61f0*/  FFMA.FTZ R11, R0, R4, R11 ;  /* 0x00000004000b7223 */ /* 0x000fe2000001000b */
[----:B------:R-:W-:Y:S01]  /*6200*/  ISETP.GE.AND P5, PT, R6, R102, PT ;  /* 0x000000660600720c */ /* 0x000fe20003fa6270 */
[----:B------:R-:W-:Y:S01]  /*6210*/  FFMA.FTZ R12, R0, R21, R12 ;  /* 0x00000015000c7223 */ /* 0x000fe2000001000c */
[----:B------:R-:W-:Y:S01]  /*6220*/  ISETP.GE.AND P0, PT, R6, R101, PT ;  /* 0x000000650600720c */ /* 0x000fe20003f06270 */
[----:B------:R-:W-:-:S02]  /*6230*/  VIADD R6, R84, 0xffffffb0 ;  /* 0xffffffb054067836 */ /* 0x000fc40000000000 */
[----:B------:R-:W-:Y:S01]  /*6240*/  FFMA.FTZ R14, R0, R21, R14 ;  /* 0x00000015000e7223 */ /* 0x000fe2000001000e */
[----:B------:R-:W-:Y:S01]  /*6250*/  FSEL R111, R9, -INF , !P6 ;  /* 0xff800000096f7808 */ /* 0x000fe20007000000 */
[----:B------:R-:W-:Y:S01]  /*6260*/  VIADD R84, R84, 0xffffffb9 ;  /* 0xffffffb954547836 */ /* 0x000fe20000000000 */
[----:B------:R-:W-:Y:S02]  /*6270*/  ISETP.GT.AND P6, PT, R89, R122, PT ;  /* 0x0000007a5900720c */ /* 0x000fe40003fc4270 */
        /* <DEDUP_REMOVED lines=9> */
[----:B------:R-:W-:Y:S01]  /*6310*/  FSEL R107, R10, -INF , !P0 ;  /* 0xff8000000a6b7808 */ /* 0x000fe20004000000 */
[CC--:B------:R-:W-:Y:S01]  /*6320*/  FFMA.FTZ R5, R0.reuse, R6.reuse, R5 ;  /* 0x0000000600057223 */ /* 0x0c0fe20000010005 */
[----:B------:R-:W-:Y:S01]  /*6330*/  FFMA.FTZ R7, R0, R6, R7 ;  /* 0x0000000600077223 */ /* 0x000fe20000010007 */
[C---:B------:R-:W-:Y:S02]  /*6340*/  ISETP.GE.AND P5, PT, R84.reuse, R102, PT ;  /* 0x000000665400720c */ /* 0x040fe40003fa6270 */
[----:B------:R-:W-:Y:S02]  /*6350*/  ISETP.GE.AND P0, PT, R84, R101, PT ;  /* 0x000000655400720c */ /* 0x000fe40003f06270 */
[----:B------:R-:W-:-:S02]  /*6360*/  FSEL R109, R11, -INF , !P1 ;  /* 0xff8000000b6d7808 */ /* 0x000fc40004800000 */
[----:B------:R-:W-:Y:S02]  /*6370*/  FSEL R108, R5, -INF , !P5 ;  /* 0xff800000056c7808 */ /* 0x000fe40006800000 */
[----:B------:R-:W-:Y:S01]  /*6380*/  FSEL R101, R7, -INF , !P0 ;  /* 0xff80000007657808 */ /* 0x000fe20004000000 */
[----:B------:R-:W-:Y:S06]  /*6390*/  @!P6 BRA `(.L_x_4931) ;  /* 0x0000000400c8e947 */ /* 0x000fec0003800000 */
[----:B------:R-:W-:Y:S05]  /*63a0*/  BRA.U !UP1, `(.L_x_4932) ;  /* 0x0000000109f47547 */ /* 0x000fea000b800000 */
[----:B------:R-:W1:Y:S01]  /*63b0*/  LDC R6, c[0x0][0x4f0] ;  /* 0x00013c00ff067b82 */ /* 0x000e620000000800 */
[----:B------:R-:W2:Y:S01]  /*63c0*/  LDCU.64 UR6, c[0x0][0x3a0] ;  /* 0x00007400ff0677ac */ /* 0x000ea20008000a00 */
        /* <DEDUP_REMOVED lines=8> */
[----:B------:R-:W-:-:S04]  /*6450*/  IMAD.HI.U32 R4, R9, R7, R8 ;  /* 0x0000000709047227 */ /* 0x000fc800078e0008 */
[C---:B------:R-:W-:Y:S01]  /*6460*/  VIADD R7, R87.reuse, 0xffffff80 ;  /* 0xffffff8057077836 */ /* 0x040fe20000000000 */
[----:B------:R-:W-:-:S04]  /*6470*/  IADD3 R87, PT, PT, R87, -0xc0, RZ ;  /* 0xffffff4057577810 */ /* 0x000fc80007ffe0ff */
[----:B------:R-:W-:Y:S02]  /*6480*/  IABS R11, R7 ;  /* 0x00000007000b7213 */ /* 0x000fe40000000000 */
[----:B------:R-:W-:Y:S02]  /*6490*/  IABS R10, R87 ;  /* 0x00000057000a7213 */ /* 0x000fe40000000000 */
[-C--:B------:R-:W-:Y:S01]  /*64a0*/  LOP3.LUT R87, R87, R6.reuse, RZ, 0x3c, !PT ;  /* 0x0000000657577212 */ /* 0x080fe200078e3cff */
[----:B------:R-:W-:Y:S01]  /*64b0*/  IMAD.HI.U32 R9, R4, R11, RZ ;  /* 0x0000000b04097227 */ /* 0x000fe200078e00ff */
[----:B------:R-:W-:-:S03]  /*64c0*/  LOP3.LUT R7, R7, R6, RZ, 0x3c, !PT ;  /* 0x0000000607077212 */ /* 0x000fc600078e3cff */
        /* <DEDUP_REMOVED lines=43> */
.L_x_4932:
[----:B------:R-:W-:Y:S01]  /*6780*/  UMOV UR4, URZ ;  /* 0x000000ff00047c82 */ /* 0x000fe20008000000 */
[----:B------:R-:W-:Y:S01]  /*6790*/  IMAD.SHL.U32 R4, R96, 0x40, RZ ;  /* 0x0000004060047824 */ /* 0x000fe200078e00ff */
[----:B------:R-:W-:-:S05]  /*67a0*/  IADD3 R5, P0, PT, RZ, -UR4, RZ ;  /* 0x80000004ff057c10 */ /* 0x000fca000ff1e0ff */
[----:B------:R-:W-:-:S05]  /*67b0*/  IMAD.X R4, RZ, RZ, ~R4, P0 ;  /* 0x000000ffff047224 */ /* 0x000fca00000e0e04 */
[----:B------:R-:W-:-:S04]  /*67c0*/  SHF.R.S64 R5, R5, 0x1f, R4 ;  /* 0x0000001f05057819 */ /* 0x000fc80000001004 */
[----:B------:R-:W-:-:S04]  /*67d0*/  IADD3 R124, P0, PT, R5, R124, RZ ;  /* 0x0000007c057c7210 */ /* 0x000fc80007f1e0ff */
[----:B------:R-:W-:-:S09]  /*67e0*/  LEA.HI.X.SX32 R123, R4, R123, 0x1, P0 ;  /* 0x0000007b047b7211 */ /* 0x000fd200000f0eff */
.L_x_4933:
[C---:B------:R-:W-:Y:S01]  /*67f0*/  IMAD.WIDE.U32 R10, R96.reuse, 0x40, RZ ;  /* 0x00000040600a7825 */ /* 0x040fe200078e00ff */
[CC--:B------:R-:W-:Y:S02]  /*6800*/  @!P3 LEA R8, P1, R96.reuse, R124.reuse, 0x6 ;  /* 0x0000007c6008b211 */ /* 0x0c0fe400078230ff */
[----:B------:R-:W-:Y:S01]  /*6810*/  @!P2 LEA R6, P0, R96, R124, 0x6 ;  /* 0x0000007c6006a211 */ /* 0x000fe200078030ff */
[----:B------:R-:W-:Y:S01]  /*6820*/  IMAD.SHL.U32 R4, R97, 0x40, RZ ;  /* 0x0000004061047824 */ /* 0x000fe200078e00ff */
[----:B------:R-:W-:Y:S01]  /*6830*/  @!P4 IADD3 R10, P5, PT, R124, R10, RZ ;  /* 0x0000000a7c0ac210 */ /* 0x000fe20007fbe0ff */
[----:B------:R-:W-:Y:S01]  /*6840*/  @!P4 IMAD.MOV.U32 R12, RZ, RZ, R124 ;  /* 0x000000ffff0cc224 */ /* 0x000fe200078e007c */
[----:B------:R-:W-:Y:S01]  /*6850*/  @!P3 LEA.HI.X R9, R96, R123, R97, 0x6, P1 ;  /* 0x0000007b6009b211 */ /* 0x000fe200008f3461 */
[--C-:B------:R-:W-:Y:S01]  /*6860*/  @!P4 IMAD.MOV.U32 R13, RZ, RZ, R123.reuse ;  /* 0x000000ffff0dc224 */ /* 0x100fe200078e007b */
[----:B------:R-:W-:Y:S01]  /*6870*/  @!P4 IADD3.X R11, PT, PT, R123, R11, R4, P5, !PT ;  /* 0x0000000b7b0bc210 */ /* 0x000fe20002ffe404 */
[----:B------:R-:W-:Y:S01]  /*6880*/  @!P3 IMAD.MOV.U32 R5, RZ, RZ, R123 ;  /* 0x000000ffff05b224 */ /* 0x000fe200078e007b */
[----:B------:R-:W-:-:S02]  /*6890*/  @!P3 MOV R4, R124 ;  /* 0x0000007c0004b202 */ /* 0x000fc40000000f00 */
[----:B------:R-:W-:Y:S01]  /*68a0*/  @!PT LDS RZ, [RZ] ;  /* 0x00000000fffff984 */ /* 0x000fe20000000800 */
[----:B------:R-:W-:Y:S01]  /*68b0*/  @!PT LDS RZ, [RZ] ;  /* 0x00000000fffff984 */ /* 0x000fe20000000800 */
[----:B------:R-:W-:Y:S01]  /*68c0*/  @!PT LDS RZ, [RZ] ;  /* 0x00000000fffff984 */ /* 0x000fe20000000800 */
[----:B------:R-:W-:Y:S01]  /*68d0*/  @!P4 LDGSTS.E.BYPASS.LTC128B.128 [R100+0x3000], desc[UR14][R12.64] ;  /* 0x030000000c64cfae */ /* 0x000fe2000b981a0e */
[----:B------:R-:W-:-:S03]  /*68e0*/  @!P2 LEA.HI.X R7, R96, R123, R97, 0x6, P0 ;  /* 0x0000007b6007a211 */ /* 0x000fc600000f3461 */
[----:B------:R1:W-:Y:S04]  /*68f0*/  @P4 STS.128 [R100+0x3000], RZ ;  /* 0x003000ff64004388 */ /* 0x0003e80000000c00 */
[----:B------:R-:W-:Y:S01]  /*6900*/  @!PT LDS RZ, [RZ] ;  /* 0x00000000fffff984 */ /* 0x000fe20000000800 */
[----:B------:R-:W-:Y:S01]  /*6910*/  @!PT LDS RZ, [RZ] ;  /* 0x00000000fffff984 */ /* 0x000fe20000000800 */
[----:B------:R-:W-:Y:S01]  /*6920*/  @!PT LDS RZ, [RZ] ;  /* 0x00000000fffff984 */ /* 0x000fe20000000800 */
[----:B------:R2:W-:Y:S04]  /*6930*/  @!P3 LDGSTS.E.BYPASS.LTC128B.128 [R100+0x4000], desc[UR14][R4.64+0x40] ;  /* 0x040000400464bfae */ /* 0x0005e8000b981a0e */
[----:B------:R1:W-:Y:S01]  /*6940*/  @P3 STS.128 [R100+0x4000], RZ ;  /* 0x004000ff64003388 */ /* 0x0003e20000000c00 */
[----:B--2---:R-:W-:Y:S01]  /*6950*/  @!P2 IMAD.MOV.U32 R4, RZ, RZ, R124 ;  /* 0x000000ffff04a224 */ /* 0x004fe200078e007c */
        /* <DEDUP_REMOVED lines=22> */
.L_x_4931:
        /* <DEDUP_REMOVED lines=19> */
[----:B------:R-:W-:-:S02]  /*6bf0*/  @P6 IADD3 R99, PT, PT, R99, -0x3, RZ ;  /* 0xfffffffd63636810 */ /* 0x000fc40007ffe0ff */
[----:B------:R-:W-:Y:S01]  /*6c00*/  IADD3 R94, PT, PT, R118, 0x6020, RZ ;  /* 0x00006020765e7810 */ /* 0x000fe20007ffe0ff */
[----:B------:R-:W3:Y:S04]  /*6c10*/  SHFL.BFLY PT, R5, R6, 0x2, 0x1f ;  /* 0x0c401f0006057f89 */ /* 0x000ee800000e0000 */
        /* <DEDUP_REMOVED lines=9> */
[C---:B------:R-:W-:Y:S02]  /*6cb0*/  FSETP.NEU.FTZ.AND P1, PT, R91.reuse, -INF , PT ;  /* 0xff8000005b00780b */ /* 0x040fe40003f3d000 */
[C---:B------:R-:W-:Y:S01]  /*6cc0*/  FSETP.NEU.FTZ.AND P0, PT, R90.reuse, -INF , PT ;  /* 0xff8000005a00780b */ /* 0x040fe20003f1d000 */
[C---:B------:R-:W-:Y:S01]  /*6cd0*/  FMUL.FTZ R102, R90.reuse, UR4 ;  /* 0x000000045a667c20 */ /* 0x040fe20008410000 */
[----:B------:R-:W-:Y:S02]  /*6ce0*/  FSEL R4, R91, RZ, P1 ;  /* 0x000000ff5b047208 */ /* 0x000fe40000800000 */
[----:B------:R-:W-:Y:S02]  /*6cf0*/  FSEL R5, R90, RZ, P0 ;  /* 0x000000ff5a057208 */ /* 0x000fe40000000000 */
[----:B------:R-:W-:Y:S01]  /*6d00*/  FSEL R102, R102, RZ, P0 ;  /* 0x000000ff66667208 */ /* 0x000fe20000000000 */
[----:B------:R-:W-:Y:S01]  /*6d10*/  FADD.FTZ R4, R3, -R4 ;  /* 0x8000000403047221 */ /* 0x000fe20000010000 */
[----:B------:R-:W-:Y:S01]  /*6d20*/  LOP3.LUT P0, RZ, R117, 0x4, RZ, 0xc0, !PT ;  /* 0x0000000475ff7812 */ /* 0x000fe2000780c0ff */
[----:B------:R-:W-:Y:S01]  /*6d30*/  FADD.FTZ R5, R2, -R5 ;  /* 0x8000000502057221 */ /* 0x000fe20000010000 */
[----:B------:R-:W-:Y:S01]  /*6d40*/  FSEL R110, R110, RZ, P1 ;  /* 0x000000ff6e6e7208 */ /* 0x000fe20000800000 */
[----:B------:R-:W-:Y:S01]  /*6d50*/  FMUL.FTZ R104, R4, UR4 ;  /* 0x0000000404687c20 */ /* 0x000fe20008410000 */
[--C-:B------:R-:W-:Y:S01]  /*6d60*/  FFMA.FTZ R100, R85, UR4, -R102.reuse ;  /* 0x0000000455647c23 */ /* 0x100fe20008010866 */
[----:B------:R-:W-:Y:S01]  /*6d70*/  FMUL.FTZ R103, R5, UR4 ;  /* 0x0000000405677c20 */ /* 0x000fe20008410000 */
[----:B------:R-:W-:Y:S01]  /*6d80*/  FFMA.FTZ R97, R35, UR4, -R102 ;  /* 0x0000000423617c23 */ /* 0x000fe20008010866 */
[--C-:B------:R-:W-:Y:S01]  /*6d90*/  FFMA.FTZ R105, R95, UR4, -R110.reuse ;  /* 0x000000045f697c23 */ /* 0x100fe2000801086e */
[--C-:B------:R-:W-:Y:S01]  /*6da0*/  FFMA.FTZ R96, R165, UR4, -R110.reuse ;  /* 0x00000004a5607c23 */ /* 0x100fe2000801086e */
[----:B------:R-:W1:Y:S01]  /*6db0*/  MUFU.EX2 R104, R104 ;  /* 0x0000006800687308 */ /* 0x000e620000000800 */
[--C-:B------:R-:W-:Y:S01]  /*6dc0*/  FFMA.FTZ R95, R153, UR4, -R110.reuse ;  /* 0x00000004995f7c23 */ /* 0x100fe2000801086e */
[----:B------:R-:W-:Y:S01]  /*6dd0*/  FFMA.FTZ R92, R31, UR4, -R110 ;  /* 0x000000041f5c7c23 */ /* 0x000fe2000801086e */
[--C-:B------:R-:W-:Y:S01]  /*6de0*/  FFMA.FTZ R3, R33, UR4, -R102.reuse ;  /* 0x0000000421037c23 */ /* 0x100fe20008010866 */
[----:B------:R-:W-:Y:S01]  /*6df0*/  FFMA.FTZ R2, R29, UR4, -R102 ;  /* 0x000000041d027c23 */ /* 0x000fe20008010866 */
[----:B------:R-:W-:Y:S01]  /*6e00*/  IADD3 R4, PT, PT, R118, 0x6000, RZ ;  /* 0x0000600076047810 */ /* 0x000fe20007ffe0ff */
[--C-:B------:R-:W-:Y:S01]  /*6e10*/  FFMA.FTZ R153, R149, UR4, -R110.reuse ;  /* 0x0000000495997c23 */ /* 0x100fe2000801086e */
[----:B------:R-:W-:Y:S01]  /*6e20*/  FFMA.FTZ R149, R151, UR4, -R110 ;  /* 0x0000000497957c23 */ /* 0x000fe2000801086e */
[----:B------:R-:W2:Y:S01]  /*6e30*/  MUFU.EX2 R103, R103 ;  /* 0x0000006700677308 */ /* 0x000ea20000000800 */
[----:B------:R-:W-:Y:S01]  /*6e40*/  @P0 IADD3 R94, PT, PT, R4, -0x20, RZ ;  /* 0xffffffe0045e0810 */ /* 0x000fe20007ffe0ff */
[----:B------:R-:W-:Y:S01]  /*6e50*/  FFMA.FTZ R151, R147, UR4, -R102 ;  /* 0x0000000493977c23 */ /* 0x000fe20008010866 */
[--C-:B------:R-:W-:Y:S01]  /*6e60*/  FFMA.FTZ R134, R161, UR4, -R110.reuse ;  /* 0x00000004a1867c23 */ /* 0x100fe2000801086e */
[----:B------:R-:W-:Y:S01]  /*6e70*/  FFMA.FTZ R114, R163, UR4, -R110 ;  /* 0x00000004a3727c23 */ /* 0x000fe2000801086e */
[--C-:B------:R-:W-:Y:S01]  /*6e80*/  FFMA.FTZ R130, R159, UR4, -R102.reuse ;  /* 0x000000049f827c23 */ /* 0x100fe20008010866 */
[----:B------:R-:W3:Y:S01]  /*6e90*/  LDSM.16.MT88.4 R16, [R94] ;  /* 0x000000005e10783b */ /* 0x000ee20000004200 */
        /* <DEDUP_REMOVED lines=8> */
[----:B------:R-:W-:Y:S01]  /*6f20*/  FFMA.FTZ R112, R155, UR4, -R102 ;  /* 0x000000049b707c23 */ /* 0x000fe20008010866 */
        /* <DEDUP_REMOVED lines=28> */
[----:B------:R-:W1:Y:S01]  /*70f0*/  LDSM.16.MT88.4 R32, [R94+0x1000] ;  /* 0x001000005e20783b */ /* 0x000e620000004200 */
[-C--:B------:R-:W-:Y:S01]  /*7100*/  FMUL.FTZ R64, R64, R104.reuse ;  /* 0x0000006840407220 */ /* 0x080fe20000410000 */
[-C--:B------:R-:W-:Y:S01]  /*7110*/  FMUL.FTZ R65, R65, R104.reuse ;  /* 0x0000006841417220 */ /* 0x080fe20000410000 */
[----:B------:R-:W-:Y:S01]  /*7120*/  FMUL.FTZ R66, R66, R103 ;  /* 0x0000006742427220 */ /* 0x000fe20000410000 */
[----:B------:R-:W4:Y:S01]  /*7130*/  MUFU.EX2 R97, R97 ;  /* 0x0000006100617308 */ /* 0x000f220000000800 */
[----:B--2---:R-:W-:Y:S01]  /*7140*/  F2FP.F16.F32.PACK_AB R86, R92, R95 ;  /* 0x0000005f5c56723e */ /* 0x004fe200000000ff */
        /* <DEDUP_REMOVED lines=14> */
[----:B------:R-:W2:Y:S01]  /*7230*/  MUFU.EX2 R2, R2 ;  /* 0x0000000200027308 */ /* 0x000ea20000000800 */
[----:B----4-:R-:W-:Y:S01]  /*7240*/  F2FP.F16.F32.PACK_AB R85, R97, R100 ;  /* 0x000000646155723e */ /* 0x010fe200000000ff */
[-C--:B------:R-:W-:Y:S01]  /*7250*/  FMUL.FTZ R80, R80, R104.reuse ;  /* 0x0000006850507220 */ /* 0x080fe20000410000 */
[-C--:B------:R-:W-:Y:S01]  /*7260*/  FMUL.FTZ R81, R81, R104.reuse ;  /* 0x0000006851517220 */ /* 0x080fe20000410000 */
[-C--:B------:R-:W-:Y:S01]  /*7270*/  FMUL.FTZ R82, R82, R103.reuse ;  /* 0x0000006752527220 */ /* 0x080fe20000410000 */
[----:B------:R-:W-:Y:S01]  /*7280*/  FMUL.FTZ R83, R83, R103 ;  /* 0x0000006753537220 */ /* 0x000fe20000410000 */
[----:B------:R-:W-:Y:S01]  /*7290*/  FFMA.FTZ R155, R125, UR4, -R110 ;  /* 0x000000047d9b7c23 */ /* 0x000fe2000801086e */
[----:B------:R-:W-:Y:S01]  /*72a0*/  FFMA.FTZ R144, R115, UR4, -R102 ;  /* 0x0000000473907c23 */ /* 0x000fe20008010866 */
[----:B------:R-:W-:Y:S01]  /*72b0*/  MUFU.EX2 R153, R153 ;  /* 0x0000009900997308 */ /* 0x000fe20000000800 */
[--C-:B------:R-:W-:Y:S01]  /*72c0*/  FFMA.FTZ R136, R143, UR4, -R110.reuse ;  /* 0x000000048f887c23 */ /* 0x100fe2000801086e */
[--C-:B------:R-:W-:Y:S01]  /*72d0*/  FFMA.FTZ R140, R141, UR4, -R110.reuse ;  /* 0x000000048d8c7c23 */ /* 0x100fe2000801086e */
[----:B------:R-:W-:Y:S01]  /*72e0*/  FFMA.FTZ R125, R145, UR4, -R110 ;  /* 0x00000004917d7c23 */ /* 0x000fe2000801086e */
[--C-:B------:R-:W-:Y:S01]  /*72f0*/  FFMA.FTZ R115, R137, UR4, -R102.reuse ;  /* 0x0000000489737c23 */ /* 0x100fe20008010866 */
[--C-:B------:R-:W-:Y:S01]  /*7300*/  FFMA.FTZ R142, R135, UR4, -R102.reuse ;  /* 0x00000004878e7c23 */ /* 0x100fe20008010866 */
[----:B------:R-:W-:Y:S01]  /*7310*/  FFMA.FTZ R113, R113, UR4, -R102 ;  /* 0x0000000471717c23 */ /* 0x000fe20008010866 */
[--C-:B------:R-:W-:Y:S01]  /*7320*/  FFMA.FTZ R135, R106, UR4, -R110.reuse ;  /* 0x000000046a877c23 */ /* 0x100fe2000801086e */
[----:B------:R-:W4:Y:S01]  /*7330*/  MUFU.EX2 R134, R134 ;  /* 0x0000008600867308 */ /* 0x000f220000000800 */
[----:B--2---:R-:W-:Y:S01]  /*7340*/  F2FP.F16.F32.PACK_AB R87, R2, R3 ;  /* 0x000000030257723e */ /* 0x004fe200000000ff */
[--C-:B------:R-:W-:Y:S01]  /*7350*/  FFMA.FTZ R106, R111, UR4, -R110.reuse ;  /* 0x000000046f6a7c23 */ /* 0x100fe2000801086e */
[--C-:B------:R-:W-:Y:S01]  /*7360*/  FFMA.FTZ R93, R93, UR4, -R110.reuse ;  /* 0x000000045d5d7c23 */ /* 0x100fe2000801086e */
[----:B------:R-:W-:Y:S01]  /*7370*/  FFMA.FTZ R108, R108, UR4, -R110 ;  /* 0x000000046c6c7c23 */ /* 0x000fe2000801086e */
[--C-:B------:R-:W-:Y:S01]  /*7380*/  FFMA.FTZ R107, R107, UR4, -R102.reuse ;  /* 0x000000046b6b7c23 */ /* 0x100fe20008010866 */
[--C-:B------:R-:W-:Y:S01]  /*7390*/  FFMA.FTZ R110, R109, UR4, -R102.reuse ;  /* 0x000000046d6e7c23 */ /* 0x100fe20008010866 */
[--C-:B------:R-:W-:Y:S01]  /*73a0*/  FFMA.FTZ R88, R88, UR4, -R102.reuse ;  /* 0x0000000458587c23 */ /* 0x100fe20008010866 */
[----:B------:R-:W-:Y:S01]  /*73b0*/  HMMA.16816.F32 R20, R84, R24, R20 ;  /* 0x000000185414723c */ /* 0x000fe20000001814 */
[----:B------:R-:W-:Y:S01]  /*73c0*/  MUFU.EX2 R149, R149 ;  /* 0x0000009500957308 */ /* 0x000fe20000000800 */
[----:B------:R-:W-:Y:S01]  /*73d0*/  FFMA.FTZ R101, R101, UR4, -R102 ;  /* 0x0000000465657c23 */ /* 0x000fe20008010866 */
[----:B------:R-:W-:-:S04]  /*73e0*/  FFMA.FTZ R105, R138, R104, R105 ;  /* 0x000000688a697223 */ /* 0x000fc80000010069 */
[----:B------:R-:W-:Y:S01]  /*73f0*/  FADD.FTZ R96, R96, R105 ;  /* 0x0000006960607221 */ /* 0x000fe20000010000 */
[----:B------:R-:W-:Y:S01]  /*7400*/  HMMA.16816.F32 R24, R84, R26, R56 ;  /* 0x0000001a5418723c */ /* 0x000fe20000001838 */
[----:B------:R-:W2:Y:S01]  /*7410*/  MUFU.EX2 R114, R114 ;  /* 0x0000007200727308 */ /* 0x000ea20000000800 */
[----:B------:R-:W5:Y:S01]  /*7420*/  LDSM.16.MT88.4 R56, [R94+0x400] ;  /* 0x000400005e38783b */ /* 0x000f620000004200 */
[----:B----4-:R-:W-:Y:S01]  /*7430*/  F2FP.F16.F32.PACK_AB R52, R134, R153 ;  /* 0x000000998634723e */ /* 0x010fe200000000ff */
[----:B------:R-:W-:-:S04]  /*7440*/  FADD.FTZ R95, R95, R96 ;  /* 0x000000605f5f7221 */ /* 0x000fc80000010000 */
[----:B------:R-:W-:Y:S01]  /*7450*/  HMMA.16816.F32 R4, R84, R8, R4 ;  /* 0x000000085404723c */ /* 0x000fe20000001804 */
[----:B------:R-:W-:Y:S01]  /*7460*/  MUFU.EX2 R151, R151 ;  /* 0x0000009700977308 */ /* 0x000fe20000000800 */
[----:B------:R-:W-:-:S04]  /*7470*/  FADD.FTZ R92, R92, R95 ;  /* 0x0000005f5c5c7221 */ /* 0x000fc80000010000 */
[----:B------:R-:W-:Y:S02]  /*7480*/  FADD.FTZ R153, R153, R92 ;  /* 0x0000005c99997221 */ /* 0x000fe40000010000 */
[----:B------:R-:W-:Y:S01]  /*7490*/  HMMA.16816.F32 R8, R84, R10, R40 ;  /* 0x0000000a5408723c */ /* 0x000fe20000001828 */
[----:B------:R-:W4:Y:S01]  /*74a0*/  MUFU.EX2 R130, R130 ;  /* 0x0000008200827308 */ /* 0x000f220000000800 */
[----:B--2---:R-:W-:Y:S01]  /*74b0*/  F2FP.F16.F32.PACK_AB R54, R114, R149 ;  /* 0x000000957236723e */ /* 0x004fe200000000ff */
[----:B------:R-:W2:Y:S01]  /*74c0*/  LDSM.16.MT88.4 R40, [R118+0x8000] ;  /* 0x008000007628783b */ /* 0x000ea20000004200 */
[----:B------:R-:W-:-:S04]  /*74d0*/  FADD.FTZ R134, R134, R153 ;  /* 0x0000009986867221 */ /* 0x000fc80000010000 */
[----:B---3--:R-:W-:Y:S01]  /*74e0*/  HMMA.16816.F32 R12, R84, R16, R12 ;  /* 0x00000010540c723c */ /* 0x008fe2000000180c */
[----:B------:R-:W-:Y:S01]  /*74f0*/  MUFU.EX2 R147, R147 ;  /* 0x0000009300937308 */ /* 0x000fe20000000800 */
[----:B------:R-:W-:-:S04]  /*7500*/  FADD.FTZ R149, R149, R134 ;  /* 0x0000008695957221 */ /* 0x000fc80000010000 */
[----:B------:R-:W-:Y:S02]  /*7510*/  FADD.FTZ R114, R114, R149 ;  /* 0x0000009572727221 */ /* 0x000fe40000010000 */
[C---:B------:R-:W-:Y:S01]  /*7520*/  HMMA.16816.F32 R16, R84.reuse, R18, R48 ;  /* 0x000000125410723c */ /* 0x040fe20000001830 */
[----:B------:R-:W3:Y:S01]  /*7530*/  MUFU.EX2 R112, R112 ;  /* 0x0000007000707308 */ /* 0x000ee20000000800 */
[----:B----4-:R-:W-:Y:S01]  /*7540*/  F2FP.F16.F32.PACK_AB R53, R130, R151 ;  /* 0x000000978235723e */ /* 0x010fe200000000ff */
[----:B------:R-:W4:Y:S05]  /*7550*/  LDSM.16.MT88.4 R48, [R94+0x2000] ;  /* 0x002000005e30783b */ /* 0x000f2a0000004200 */
[C---:B-1----:R-:W-:Y:S01]  /*7560*/  HMMA.16816.F32 R28, R84.reuse, R32, R28 ;  /* 0x00000020541c723c */ /* 0x042fe2000000181c */
[----:B------:R-:W-:Y:S07]  /*7570*/  MUFU.EX2 R155, R155 ;  /* 0x0000009b009b7308 */ /* 0x000fee0000000800 */
[----:B------:R-:W-:Y:S01]  /*7580*/  HMMA.16816.F32 R32, R84, R34, R64 ;  /* 0x000000225420723c */ /* 0x000fe20000001840 */
[----:B------:R-:W-:Y:S01]  /*7590*/  MUFU.EX2 R136, R136 ;  /* 0x0000008800887308 */ /* 0x000fe20000000800 */
[----:B---3--:R-:W-:Y:S01]  /*75a0*/  F2FP.F16.F32.PACK_AB R55, R112, R147 ;  /* 0x000000937037723e */ /* 0x008fe200000000ff */
[----:B------:R-:W-:Y:S06]  /*75b0*/  LDSM.16.MT88.4 R64, [R94+0x1c00] ;  /* 0x001c00005e40783b */ /* 0x000fec0000004200 */
[C---:B------:R-:W-:Y:S01]  /*75c0*/  HMMA.16816.F32 R4, R52.reuse, R60, R4 ;  /* 0x0000003c3404723c */ /* 0x040fe20000001804 */
[----:B------:R-:W-:Y:S07]  /*75d0*/  MUFU.EX2 R140, R140 ;  /* 0x0000008c008c7308 */ /* 0x000fee0000000800 */
[C---:B------:R-:W-:Y:S01]  /*75e0*/  HMMA.16816.F32 R8, R52.reuse, R62, R8 ;  /* 0x0000003e3408723c */ /* 0x040fe20000001808 */
[----:B------:R-:W1:Y:S01]  /*75f0*/  LDSM.16.MT88.4 R60, [R118+0x7400] ;  /* 0x00740000763c783b */ /* 0x000e620000004200 */
[----:B------:R-:W-:Y:S06]  /*7600*/  MUFU.EX2 R125, R125 ;  /* 0x0000007d007d7308 */ /* 0x000fec0000000800 */
[C---:B-----5:R-:W-:Y:S02]  /*7610*/  HMMA.16816.F32 R12, R52.reuse, R56, R12 ;  /* 0x00000038340c723c */ /* 0x060fe4000000180c */
[----:B------:R-:W-:Y:S06]  /*7620*/  MUFU.EX2 R144, R144 ;  /* 0x0000009000907308 */ /* 0x000fec0000000800 */
[----:B------:R-:W-:Y:S01]  /*7630*/  HMMA.16816.F32 R16, R52, R58, R16 ;  /* 0x0000003a3410723c */ /* 0x000fe20000001810 */
[----:B------:R-:W3:Y:S01]  /*7640*/  LDSM.16.MT88.4 R56, [R94+0x1400] ;  /* 0x001400005e38783b */ /* 0x000ee20000004200 */
[----:B------:R-:W-:Y:S06]  /*7650*/  MUFU.EX2 R115, R115 ;  /* 0x0000007300737308 */ /* 0x000fec0000000800 */
[C---:B--2---:R-:W-:Y:S02]  /*7660*/  HMMA.16816.F32 R36, R84.reuse, R40, R36 ;  /* 0x000000285424723c */ /* 0x044fe40000001824 */
[----:B------:R-:W-:Y:S06]  /*7670*/  MUFU.EX2 R142, R142 ;  /* 0x0000008e008e7308 */ /* 0x000fec0000000800 */
[C---:B------:R-:W-:Y:S01]  /*7680*/  HMMA.16816.F32 R40, R84.reuse, R42, R72 ;  /* 0x0000002a5428723c */ /* 0x040fe20000001848 */
[----:B------:R-:W-:Y:S01]  /*7690*/  LDSM.16.MT88.4 R72, [R118+0x8800] ;  /* 0x008800007648783b */ /* 0x000fe20000004200 */
[----:B------:R-:W-:Y:S06]  /*76a0*/  MUFU.EX2 R113, R113 ;  /* 0x0000007100717308 */ /* 0x000fec0000000800 */
[----:B----4-:R-:W-:Y:S02]  /*76b0*/  HMMA.16816.F32 R44, R84, R48, R44 ;  /* 0x00000030542c723c */ /* 0x010fe4000000182c */
[----:B------:R-:W-:Y:S06]  /*76c0*/  MUFU.EX2 R135, R135 ;  /* 0x0000008700877308 */ /* 0x000fec0000000800 */
[C---:B-1----:R-:W-:Y:S02]  /*76d0*/  HMMA.16816.F32 R20, R52.reuse, R60, R20 ;  /* 0x0000003c3414723c */ /* 0x042fe40000001814 */
[----:B------:R-:W1:Y:S06]  /*76e0*/  MUFU.EX2 R106, R106 ;  /* 0x0000006a006a7308 */ /* 0x000e6c0000000800 */
[C---:B------:R-:W-:Y:S01]  /*76f0*/  HMMA.16816.F32 R24, R52.reuse, R62, R24 ;  /* 0x0000003e3418723c */ /* 0x040fe20000001818 */
[----:B------:R-:W2:Y:S01]  /*7700*/  LDSM.16.MT88.4 R60, [R118+0x8400] ;  /* 0x00840000763c783b */ /* 0x000ea20000004200 */
[----:B------:R-:W-:Y:S06]  /*7710*/  MUFU.EX2 R93, R93 ;  /* 0x0000005d005d7308 */ /* 0x000fec0000000800 */
[C---:B---3--:R-:W-:Y:S02]  /*7720*/  HMMA.16816.F32 R28, R52.reuse, R56, R28 ;  /* 0x00000038341c723c */ /* 0x048fe4000000181c */
[----:B------:R-:W3:Y:S06]  /*7730*/  MUFU.EX2 R108, R108 ;  /* 0x0000006c006c7308 */ /* 0x000eec0000000800 */
[----:B------:R-:W-:Y:S01]  /*7740*/  HMMA.16816.F32 R32, R52, R58, R32 ;  /* 0x0000003a3420723c */ /* 0x000fe20000001820 */
[----:B------:R-:W4:Y:S01]  /*7750*/  LDSM.16.MT88.4 R56, [R94+0x2400] ;  /* 0x002400005e38783b */ /* 0x000f220000004200 */
[----:B------:R-:W-:Y:S06]  /*7760*/  MUFU.EX2 R107, R107 ;  /* 0x0000006b006b7308 */ /* 0x000fec0000000800 */
[----:B------:R-:W-:Y:S01]  /*7770*/  HMMA.16816.F32 R48, R84, R50, R80 ;  /* 0x000000325430723c */ /* 0x000fe20000001850 */
[----:B------:R-:W-:Y:S01]  /*7780*/  LDSM.16.MT88.4 R80, [R94+0x2800] ;  /* 0x002800005e50783b */ /* 0x000fe20000004200 */
[----:B------:R-:W5:Y:S01]  /*7790*/  MUFU.EX2 R110, R110 ;  /* 0x0000006e006e7308 */ /* 0x000f620000000800 */
[----:B-1----:R-:W-:-:S02]  /*77a0*/  F2FP.F16.F32.PACK_AB R84, R106, R135 ;  /* 0x000000876a54723e */ /* 0x002fc400000000ff */
[----:B---3--:R-:W-:-:S05]  /*77b0*/  F2FP.F16.F32.PACK_AB R86, R108, R93 ;  /* 0x0000005d6c56723e */ /* 0x008fca00000000ff */
[----:B------:R-:W-:Y:S01]  /*77c0*/  MUFU.EX2 R88, R88 ;  /* 0x0000005800587308 */ /* 0x000fe20000000800 */
[C---:B--2---:R-:W-:Y:S07]  /*77d0*/  HMMA.16816.F32 R36, R52.reuse, R60, R36 ;  /* 0x0000003c3424723c */ /* 0x044fee0000001824 */
[----:B------:R-:W1:Y:S01]  /*77e0*/  MUFU.EX2 R101, R101 ;  /* 0x0000006500657308 */ /* 0x000e620000000800 */
[----:B-----5:R-:W-:Y:S01]  /*77f0*/  F2FP.F16.F32.PACK_AB R85, R110, R107 ;  /* 0x0000006b6e55723e */ /* 0x020fe200000000ff */
[C---:B------:R-:W-:Y:S01]  /*7800*/  HMMA.16816.F32 R40, R52.reuse, R62, R40 ;  /* 0x0000003e3428723c */ /* 0x040fe20000001828 */
[----:B------:R-:W2:Y:S07]  /*7810*/  LDSM.16.MT88.4 R60, [R118+0x6800] ;  /* 0x00680000763c783b */ /* 0x000eae0000004200 */
[----:B----4-:R-:W-:Y:S01]  /*7820*/  HMMA.16816.F32 R44, R52, R56, R44 ;  /* 0x00000038342c723c */ /* 0x010fe2000000182c */
[----:B-1----:R-:W-:-:S07]  /*7830*/  F2FP.F16.F32.PACK_AB R87, R101, R88 ;  /* 0x000000586557723e */ /* 0x002fce00000000ff */
[----:B------:R-:W-:Y:S01]  /*7840*/  HMMA.16816.F32 R48, R52, R58, R48 ;  /* 0x0000003a3430723c */ /* 0x000fe20000001830 */
[----:B------:R-:W1:Y:S01]  /*7850*/  LDSM.16.MT88.4 R56, [R94+0x800] ;  /* 0x000800005e38783b */ /* 0x000e620000004200 */
[C---:B------:R-:W-:Y:S01]  /*7860*/  F2FP.F16.F32.PACK_AB R52, R136.reuse, R155 ;  /* 0x0000009b8834723e */ /* 0x040fe200000000ff */
        /* <DEDUP_REMOVED lines=11> */
[----:B------:R-:W-:-:S04]  /*7920*/  FADD.FTZ R106, R106, R135 ;  /* 0x000000876a6a7221 */ /* 0x000fc80000010000 */
[----:B------:R-:W-:Y:S02]  /*7930*/  FADD.FTZ R93, R93, R106 ;  /* 0x0000006a5d5d7221 */ /* 0x000fe40000010000 */
[----:B--2---:R-:W-:Y:S02]  /*7940*/  HMMA.16816.F32 R4, R52, R60, R4 ;  /* 0x0000003c3404723c */ /* 0x004fe40000001804 */
[----:B------:R-:W-:-:S06]  /*7950*/  FADD.FTZ R138, R108, R93 ;  /* 0x0000005d6c8a7221 */ /* 0x000fcc0000010000 */
[C---:B------:R-:W-:Y:S01]  /*7960*/  HMMA.16816.F32 R8, R52.reuse, R62, R8 ;  /* 0x0000003e3408723c */ /* 0x040fe20000001808 */
[----:B------:R-:W2:Y:S07]  /*7970*/  LDSM.16.MT88.4 R60, [R118+0x7800] ;  /* 0x00780000763c783b */ /* 0x000eae0000004200 */
[C---:B-1----:R-:W-:Y:S08]  /*7980*/  HMMA.16816.F32 R12, R52.reuse, R56, R12 ;  /* 0x00000038340c723c */ /* 0x042ff0000000180c */
[C---:B------:R-:W-:Y:S01]  /*7990*/  HMMA.16816.F32 R16, R52.reuse, R58, R16 ;  /* 0x0000003a3410723c */ /* 0x040fe20000001810 */
[----:B------:R-:W1:Y:S07]  /*79a0*/  LDSM.16.MT88.4 R56, [R94+0x1800] ;  /* 0x001800005e38783b */ /* 0x000e6e0000004200 */
[C---:B------:R-:W-:Y:S08]  /*79b0*/  HMMA.16816.F32 R76, R52.reuse, R80, R44 ;  /* 0x00000050344c723c */ /* 0x040ff0000000182c */
[----:B------:R-:W-:Y:S01]  /*79c0*/  HMMA.16816.F32 R80, R52, R82, R48 ;  /* 0x000000523450723c */ /* 0x000fe20000001830 */
[----:B------:R-:W4:Y:S07]  /*79d0*/  LDSM.16.MT88.4 R48, [R94+0xc00] ;  /* 0x000c00005e30783b */ /* 0x000f2e0000004200 */
[----:B---3--:R-:W-:Y:S01]  /*79e0*/  HMMA.16816.F32 R36, R84, R40, R4 ;  /* 0x000000285424723c */ /* 0x008fe20000001804 */
[----:B------:R-:W-:Y:S07]  /*79f0*/  LDSM.16.MT88.4 R4, [R94+0x2c00] ;  /* 0x002c00005e04783b */ /* 0x000fee0000004200 */
[----:B--2---:R-:W-:Y:S01]  /*7a00*/  HMMA.16816.F32 R20, R52, R60, R20 ;  /* 0x0000003c3414723c */ /* 0x004fe20000001814 */
[----:B------:R-:W-:-:S04]  /*7a10*/  FFMA.FTZ R60, R139, R103, R100 ;  /* 0x000000678b3c7223 */ /* 0x000fc80000010064 */
[----:B------:R-:W-:-:S03]  /*7a20*/  FADD.FTZ R60, R97, R60 ;  /* 0x0000003c613c7221 */ /* 0x000fc60000010000 */
[----:B------:R-:W-:Y:S01]  /*7a30*/  HMMA.16816.F32 R40, R84, R42, R8 ;  /* 0x0000002a5428723c */ /* 0x000fe20000001808 */
[----:B------:R-:W-:Y:S01]  /*7a40*/  FADD.FTZ R3, R3, R60 ;  /* 0x0000003c03037221 */ /* 0x000fe20000010000 */
[----:B------:R-:W-:Y:S03]  /*7a50*/  LDSM.16.MT88.4 R8, [R118+0x8c00] ;  /* 0x008c00007608783b */ /* 0x000fe60000004200 */
[----:B------:R-:W-:Y:S01]  /*7a60*/  FADD.FTZ R2, R2, R3 ;  /* 0x0000000302027221 */ /* 0x000fe20000010000 */
[----:B------:R-:W-:Y:S02]  /*7a70*/  MOV R3, R91 ;  /* 0x0000005b00037202 */ /* 0x000fe40000000f00 */
[----:B-1----:R-:W-:Y:S01]  /*7a80*/  HMMA.16816.F32 R28, R52, R56, R28 ;  /* 0x00000038341c723c */ /* 0x002fe2000000181c */
[----:B------:R-:W-:Y:S01]  /*7a90*/  FADD.FTZ R151, R151, R2 ;  /* 0x0000000297977221 */ /* 0x000fe20000010000 */
[----:B------:R-:W-:-:S02]  /*7aa0*/  MOV R2, R90 ;  /* 0x0000005a00027202 */ /* 0x000fc40000000f00 */
[----:B------:R-:W-:Y:S01]  /*7ab0*/  @P6 MOV R2, R90 ;  /* 0x0000005a00026202 */ /* 0x000fe20000000f00 */
[----:B------:R-:W-:Y:S01]  /*7ac0*/  FADD.FTZ R130, R130, R151 ;  /* 0x0000009782827221 */ /* 0x000fe20000010000 */
[----:B------:R-:W-:Y:S02]  /*7ad0*/  @P6 MOV R3, R91 ;  /* 0x0000005b00036202 */ /* 0x000fe40000000f00 */
        /* <DEDUP_REMOVED lines=22> */
[----:B------:R-:W-:Y:S01]  /*7c40*/  HMMA.16816.F32 R80, R84, R6, R80 ;  /* 0x000000065450723c */ /* 0x000fe20000001850 */
[----:B------:R-:W-:-:S04]  /*7c50*/  NOP ;  /* 0x0000000000007918 */ /* 0x000fc80000000000 */
[----:B------:R-:W-:-:S15]  /*7c60*/  @P6 BRA `(.L_x_4934) ;  /* 0x0000000000046947 */ /* 0x000fde0003800000 */
.L_x_4928:
[----:B------:R-:W-:-:S07]  /*7c70*/  IADD3 R99, PT, PT, R89, -0x1, RZ ;  /* 0xffffffff59637810 */ /* 0x000fce0007ffe0ff */
.L_x_4934:
[----:B------:R-:W-:-:S13]  /*7c80*/  ISETP.GE.AND P0, PT, R99, R122, PT ;  /* 0x0000007a6300720c */ /* 0x000fda0003f06270 */
[----:B------:R-:W-:Y:S05]  /*7c90*/  @!P0 BRA `(.L_x_4935) ;  /* 0x0000002800e08947 */ /* 0x000fea0003800000 */
[----:B------:R-:W1:Y:S01]  /*7ca0*/  S2UR UR5, SR_CgaCtaId ;  /* 0x00000000000579c3 */ /* 0x000e620000008800 */
[----:B------:R-:W-:Y:S01]  /*7cb0*/  UISETP.NE.U32.AND UP0, UPT, UR8, URZ, UPT ;  /* 0x000000ff0800728c */ /* 0x000fe2000bf05070 */
[----:B------:R-:W-:Y:S01]  /*7cc0*/  MOV R84, R3 ;  /* 0x0000000300547202 */ /* 0x000fe20000000f00 */
[C---:B------:R-:W-:Y:S01]  /*7cd0*/  IMAD.SHL.U32 R3, R99.reuse, 0x40, RZ ;  /* 0x0000004063037824 */ /* 0x040fe200078e00ff */
[----:B------:R-:W-:Y:S01]  /*7ce0*/  IADD3 R137, PT, PT, R99, 0x1, RZ ;  /* 0x0000000163897810 */ /* 0x000fe20007ffe0ff */
[----:B------:R-:W-:Y:S01]  /*7cf0*/  UISETP.NE.AND.EX UP0, UPT, UR9, URZ, UPT, UP0 ;  /* 0x000000ff0900728c */ /* 0x000fe2000bf05300 */
[----:B------:R-:W-:Y:S01]  /*7d00*/  IMAD.MOV.U32 R85, RZ, RZ, R2 ;  /* 0x000000ffff557224 */ /* 0x000fe200078e0002 */
[----:B------:R-:W-:Y:S01]  /*7d10*/  MOV R134, RZ ;  /* 0x000000ff00867202 */ /* 0x000fe20000000f00 */
[----:B------:R-:W-:Y:S01]  /*7d20*/  VIADD R130, R118, 0x6000 ;  /* 0x0000600076827836 */ /* 0x000fe20000000000 */
[C---:B------:R-:W-:Y:S01]  /*7d30*/  LOP3.LUT R135, R3.reuse, 0x20, R98, 0xfe, !PT ;  /* 0x0000002003877812 */ /* 0x040fe200078efe62 */
[----:B------:R-:W-:Y:S01]  /*7d40*/  VIADD R136, R3, 0x40 ;  /* 0x0000004003887836 */ /* 0x000fe20000000000 */
[----:B------:R-:W-:Y:S01]  /*7d50*/  PLOP3.LUT P6, PT, PT, PT, UP0, 0x80, 0x8 ;  /* 0x000000000008781c */ /* 0x000fe20003fcf008 */
[----:B------:R-:W-:Y:S01]  /*7d60*/  UMOV UR11, 0x400 ;  /* 0x00000400000b7882 */ /* 0x000fe20000000000 */
[----:B------:R-:W2:Y:S01]  /*7d70*/  LDCU UR10, c[0x0][0x440] ;  /* 0x00008800ff0a77ac */ /* 0x000ea20008000800 */
[----:B------:R-:W3:Y:S01]  /*7d80*/  LDCU UR4, c[0x0][0x45c] ;  /* 0x00008b80ff0477ac */ /* 0x000ee20008000800 */
[----:B------:R-:W4:Y:S01]  /*7d90*/  LDCU.64 UR6, c[0x0][0x3a0] ;  /* 0x00007400ff0677ac */ /* 0x000f220008000a00 */
[----:B------:R-:W2:Y:S01]  /*7da0*/  LDCU.64 UR8, c[0x0][0x3a8] ;  /* 0x00007500ff0877ac */ /* 0x000ea20008000a00 */
[----:B-1----:R-:W-:-:S12]  /*7db0*/  ULEA UR5, UR5, UR11, 0x18 ;  /* 0x0000000b05057291 */ /* 0x002fd8000f8ec0ff */
.L_x_4939:
        /* <DEDUP_REMOVED lines=22> */
[C---:B--2---:R-:W-:Y:S02]  /*7f20*/  ISETP.GE.AND P5, PT, R7.reuse, UR10, PT ;  /* 0x0000000a07007c0c */ /* 0x044fe4000bfa6270 */
[----:B------:R-:W-:Y:S02]  /*7f30*/  LOP3.LUT R4, R120, 0x100, RZ, 0xc0, !PT ;  /* 0x0000010078047812 */ /* 0x000fe400078ec0ff */
[----:B------:R-:W-:Y:S02]  /*7f40*/  LOP3.LUT R2, R2, 0xc0, R3, 0xf8, !PT ;  /* 0x000000c002027812 */ /* 0x000fe400078ef803 */
        /* <DEDUP_REMOVED lines=57> */
[----:B------:R-:W5:Y:S01]  /*82e0*/  LDG.E R4, desc[UR14][R14.64] ;  /* 0x0000000e0e047981 */ /* 0x000f62000c1e1900 */
        /* <DEDUP_REMOVED lines=13> */
.L_x_4936:
[----:B------:R-:W-:Y:S01]  /*83c0*/  @!PT LDS RZ, [RZ] ;  /* 0x00000000fffff984 */ /* 0x000fe20000000800 */
[----:B------:R-:W-:Y:S01]  /*83d0*/  @!PT LDS RZ, [RZ] ;  /* 0x00000000fffff984 */ /* 0x000fe20000000800 */
[----:B------:R-:W-:Y:S01]  /*83e0*/  @!PT LDS RZ, [RZ] ;  /* 0x00000000fffff984 */ /* 0x000fe20000000800 */
[----:B------:R1:W-:Y:S01]  /*83f0*/  @!P5 LDGSTS.E.BYPASS.LTC128B.128 [R141+0x6000], desc[UR14][R126.64] ;  /* 0x060000007e8ddfae */ /* 0x0003e2000b981a0e */
[C---:B------:R-:W-:Y:S01]  /*8400*/  LEA R144, P0, R142.reuse, R126, 0x6 ;  /* 0x0000007e8e907211 */ /* 0x040fe200078030ff */
        /* <DEDUP_REMOVED lines=108> */
[----:B------:R-:W1:Y:S01]  /*8ad0*/  LDSM.16.M88.4 R92, [R2+0x5800] ;  /* 0x00580000025c783b */ /* 0x000e620000000200 */
[----:B------:R-:W-:Y:S04]  /*8ae0*/  DEPBAR.LE SB0, 0x0 ;  /* 0x000080000000791a */ /* 0x000fe80000000000 */
[----:B------:R-:W-:Y:S02]  /*8af0*/  BAR.SYNC.DEFER_BLOCKING 0x0 ;  /* 0x0000000000007b1d */ /* 0x000fe40000010000 */
        /* <DEDUP_REMOVED lines=84> */
.L_x_4938:
        /* <DEDUP_REMOVED lines=43> */
.L_x_4937:
[C---:B------:R-:W-:Y:S02]  /*92f0*/  IADD3 R2, PT, PT, R135.reuse, -0x1f, RZ ;  /* 0xffffffe187027810 */ /* 0x040fe40007ffe0ff */
[----:B------:R-:W-:Y:S02]  /*9300*/  I2FP.F32.S32 R87, R135 ;  /* 0x0000008700577245 */ /* 0x000fe40000201400 */
[----:B------:R-:W-:Y:S02]  /*9310*/  I2FP.F32.S32 R2, R2 ;  /* 0x0000000200027245 */ /* 0x000fe40000201400 */
[C---:B------:R-:W-:Y:S01]  /*9320*/  IADD3 R89, PT, PT, R135.reuse, -0x20, RZ ;  /* 0xffffffe087597810 */ /* 0x040fe20007ffe0ff */
[CC--:B------:R-:W-:Y:S01]  /*9330*/  FFMA.FTZ R22, R0.reuse, R87.reuse, R22 ;  /* 0x0000005700167223 */ /* 0x0c0fe20000010016 */
[C---:B------:R-:W-:Y:S01]  /*9340*/  IADD3 R88, PT, PT, R135.reuse, -0x17, RZ ;  /* 0xffffffe987587810 */ /* 0x040fe20007ffe0ff */
[C---:B------:R-:W-:Y:S01]  /*9350*/  FFMA.FTZ R20, R0.reuse, R87, R20 ;  /* 0x0000005700147223 */ /* 0x040fe20000010014 */
[----:B------:R-:W-:Y:S01]  /*9360*/  I2FP.F32.S32 R89, R89 ;  /* 0x0000005900597245 */ /* 0x000fe20000201400 */
        /* <DEDUP_REMOVED lines=9> */
[C---:B------:R-:W-:Y:S01]  /*9400*/  FFMA.FTZ R9, R0.reuse, R88, R9 ;  /* 0x0000005800097223 */ /* 0x040fe20000010009 */
        /* <DEDUP_REMOVED lines=14> */
[C---:B------:R-:W-:Y:S01]  /*94f0*/  FFMA.FTZ R19, R0.reuse, R88, R19 ;  /* 0x0000005800137223 */ /* 0x040fe20000010013 */
[----:B------:R-:W-:Y:S01]  /*9500*/  I2FP.F32.S32 R2, R2 ;  /* 0x0000000200027245 */ /* 0x000fe20000201400 */
[C---:B------:R-:W-:Y:S01]  /*9510*/  FFMA.FTZ R17, R0.reuse, R88, R17 ;  /* 0x0000005800117223 */ /* 0x040fe20000010011 */
[C---:B------:R-:W-:Y:S01]  /*9520*/  IADD3 R89, PT, PT, R135.reuse, 0x8, RZ ;  /* 0x0000000887597810 */ /* 0x040fe20007ffe0ff */
[CC--:B------:R-:W-:Y:S01]  /*9530*/  FFMA.FTZ R18, R0.reuse, R87.reuse, R18 ;  /* 0x0000005700127223 */ /* 0x0c0fe20000010012 */
[C---:B------:R-:W-:Y:S01]  /*9540*/  IADD3 R88, PT, PT, R135.reuse, 0x9, RZ ;  /* 0x0000000987587810 */ /* 0x040fe20007ffe0ff */
[C---:B------:R-:W-:Y:S01]  /*9550*/  FFMA.FTZ R16, R0.reuse, R87, R16 ;  /* 0x0000005700107223 */ /* 0x040fe20000010010 */
[----:B------:R-:W-:Y:S01]  /*9560*/  I2FP.F32.S32 R89, R89 ;  /* 0x0000005900597245 */ /* 0x000fe20000201400 */
[CC--:B------:R-:W-:Y:S01]  /*9570*/  FFMA.FTZ R23, R0.reuse, R2.reuse, R23 ;  /* 0x0000000200177223 */ /* 0x0c0fe20000010017 */
[----:B------:R-:W-:Y:S01]  /*9580*/  IADD3 R87, PT, PT, R135, 0x10, RZ ;  /* 0x0000001087577810 */ /* 0x000fe20007ffe0ff */
[C---:B------:R-:W-:Y:S01]  /*9590*/  FFMA.FTZ R21, R0.reuse, R2, R21 ;  /* 0x0000000200157223 */ /* 0x040fe20000010015 */
[----:B------:R-:W-:Y:S01]  /*95a0*/  I2FP.F32.S32 R88, R88 ;  /* 0x0000005800587245 */ /* 0x000fe20000201400 */
[-C--:B------:R-:W-:Y:S01]  /*95b0*/  FFMA.FTZ R26, R0, R89.reuse, R26 ;  /* 0x00000059001a7223 */ /* 0x080fe2000001001a */
[----:B------:R-:W-:Y:S01]  /*95c0*/  FMNMX3.FTZ R2, R84, R4, R5, !PT ;  /* 0x0000000454027276 */ /* 0x000fe20007810005 */
[C---:B------:R-:W-:Y:S01]  /*95d0*/  FFMA.FTZ R24, R0.reuse, R89, R24 ;  /* 0x0000005900187223 */ /* 0x040fe20000010018 */
[----:B------:R-:W-:Y:S01]  /*95e0*/  I2FP.F32.S32 R87, R87 ;  /* 0x0000005700577245 */ /* 0x000fe20000201400 */
[CC--:B------:R-:W-:Y:S01]  /*95f0*/  FFMA.FTZ R27, R0.reuse, R88.reuse, R27 ;  /* 0x00000058001b7223 */ /* 0x0c0fe2000001001b */
[----:B------:R-:W-:Y:S01]  /*9600*/  FFMA.FTZ R25, R0, R88, R25 ;  /* 0x0000005800197223 */ /* 0x000fe20000010019 */
[----:B------:R-:W-:Y:S02]  /*9610*/  FMNMX3.FTZ R89, R2, R8, R9, !PT ;  /* 0x0000000802597276 */ /* 0x000fe40007810009 */
[----:B------:R-:W-:Y:S01]  /*9620*/  FMNMX3.FTZ R88, R85, R6, R7, !PT ;  /* 0x0000000655587276 */ /* 0x000fe20007810007 */
[CC--:B------:R-:W-:Y:S01]  /*9630*/  FFMA.FTZ R30, R0.reuse, R87.reuse, R30 ;  /* 0x00000057001e7223 */ /* 0x0c0fe2000001001e */
[----:B------:R-:W-:Y:S01]  /*9640*/  FFMA.FTZ R28, R0, R87, R28 ;  /* 0x00000057001c7223 */ /* 0x000fe2000001001c */
[----:B------:R-:W-:Y:S02]  /*9650*/  FMNMX3.FTZ R87, R89, R12, R13, !PT ;  /* 0x0000000c59577276 */ /* 0x000fe4000781000d */
[----:B------:R-:W-:Y:S02]  /*9660*/  FMNMX3.FTZ R88, R88, R10, R11, !PT ;  /* 0x0000000a58587276 */ /* 0x000fe4000781000b */
[----:B------:R-:W-:Y:S02]  /*9670*/  IADD3 R2, PT, PT, R135, 0x11, RZ ;  /* 0x0000001187027810 */ /* 0x000fe40007ffe0ff */
[----:B------:R-:W-:Y:S02]  /*9680*/  FMNMX3.FTZ R87, R87, R16, R17, !PT ;  /* 0x0000001057577276 */ /* 0x000fe40007810011 */
[----:B------:R-:W-:Y:S02]  /*9690*/  FMNMX3.FTZ R88, R88, R14, R15, !PT ;  /* 0x0000000e58587276 */ /* 0x000fe4000781000f */
[C---:B--2---:R-:W-:Y:S02]  /*96a0*/  IADD3 R90, PT, PT, R135.reuse, 0x19, RZ ;  /* 0x00000019875a7810 */ /* 0x044fe40007ffe0ff */
[----:B------:R-:W-:Y:S02]  /*96b0*/  IADD3 R89, PT, PT, R135, 0x18, RZ ;  /* 0x0000001887597810 */ /* 0x000fe40007ffe0ff */
[----:B------:R-:W-:Y:S02]  /*96c0*/  I2FP.F32.S32 R2, R2 ;  /* 0x0000000200027245 */ /* 0x000fe40000201400 */
[----:B------:R-:W-:Y:S02]  /*96d0*/  FMNMX3.FTZ R87, R87, R20, R21, !PT ;  /* 0x0000001457577276 */ /* 0x000fe40007810015 */
[----:B------:R-:W-:Y:S01]  /*96e0*/  FMNMX3.FTZ R88, R88, R18, R19, !PT ;  /* 0x0000001258587276 */ /* 0x000fe20007810013 */
[C---:B------:R-:W-:Y:S01]  /*96f0*/  FFMA.FTZ R29, R0.reuse, R2, R29 ;  /* 0x00000002001d7223 */ /* 0x040fe2000001001d */
[----:B------:R-:W-:Y:S01]  /*9700*/  I2FP.F32.S32 R86, R90 ;  /* 0x0000005a00567245 */ /* 0x000fe20000201400 */
[C---:B------:R-:W-:Y:S01]  /*9710*/  FFMA.FTZ R31, R0.reuse, R2, R31 ;  /* 0x00000002001f7223 */ /* 0x040fe2000001001f */
        /* <DEDUP_REMOVED lines=26> */
[----:B------:R-:W-:Y:S01]  /*98c0*/  IADD3 R87, PT, PT, R118, 0x6020, RZ ;  /* 0x0000602076577810 */ /* 0x000fe20007ffe0ff */
[----:B------:R-:W-:Y:S01]  /*98d0*/  FMUL.FTZ R102, R2, UR4 ;  /* 0x0000000402667c20 */ /* 0x000fe20008410000 */
[----:B------:R-:W-:Y:S01]  /*98e0*/  FSEL R104, R104, RZ, P1 ;  /* 0x000000ff68687208 */ /* 0x000fe20000800000 */
[----:B------:R-:W-:Y:S01]  /*98f0*/  FMUL.FTZ R86, R84, UR4 ;  /* 0x0000000454567c20 */ /* 0x000fe20008410000 */
[C---:B------:R-:W-:Y:S01]  /*9900*/  FSETP.NEU.FTZ.AND P1, PT, R2.reuse, -INF , PT ;  /* 0xff8000000200780b */ /* 0x040fe20003f3d000 */
[----:B------:R-:W-:Y:S01]  /*9910*/  FADD.FTZ R84, -R2, R85 ;  /* 0x0000005502547221 */ /* 0x000fe20000010100 */
[----:B------:R-:W-:Y:S01]  /*9920*/  @P0 IADD3 R87, PT, PT, R130, -0x20, RZ ;  /* 0xffffffe082570810 */ /* 0x000fe20007ffe0ff */
        /* <DEDUP_REMOVED lines=9> */
[--C-:B------:R-:W-:Y:S01]  /*99c0*/  FFMA.FTZ R108, R11, UR4, -R102.reuse ;  /* 0x000000040b6c7c23 */ /* 0x100fe20008010866 */
[----:B------:R-:W-:Y:S01]  /*99d0*/  MUFU.EX2 R103, R103 ;  /* 0x0000006700677308 */ /* 0x000fe20000000800 */
[----:B------:R-:W1:Y:S01]  /*99e0*/  LDSM.16.MT88.4 R96, [R87] ;  /* 0x000000005760783b */ /* 0x000e620000004200 */
        /* <DEDUP_REMOVED lines=14> */
[----:B------:R-:W2:Y:S01]  /*9ad0*/  MUFU.EX2 R85, R86 ;  /* 0x0000005600557308 */ /* 0x000ea20000000800 */
        /* <DEDUP_REMOVED lines=8> */
[----:B------:R-:W-:Y:S01]  /*9b60*/  FFMA.FTZ R153, R32, UR4, -R104 ;  /* 0x0000000420997c23 */ /* 0x000fe20008010868 */
[----:B------:R-:W-:Y:S08]  /*9b70*/  ISETP.GT.AND P0, PT, R137, R122, PT ;  /* 0x0000007a8900720c */ /* 0x000ff00003f04270 */
[----:B------:R-:W4:Y:S01]  /*9b80*/  MUFU.EX2 R106, R106 ;  /* 0x0000006a006a7308 */ /* 0x000f220000000800 */
        /* <DEDUP_REMOVED lines=14> */
[----:B------:R-:W-:Y:S03]  /*9c70*/  FMUL.FTZ R49, R85, R49 ;  /* 0x0000003155317220 */ /* 0x000fe60000410000 */
[----:B------:R-:W-:Y:S01]  /*9c80*/  MUFU.EX2 R110, R110 ;  /* 0x0000006e006e7308 */ /* 0x000fe20000000800 */
[----:B----4-:R-:W-:Y:S01]  /*9c90*/  F2FP.F16.F32.PACK_AB R88, R103, R106 ;  /* 0x0000006a6758723e */ /* 0x010fe200000000ff */
        /* <DEDUP_REMOVED lines=29> */
[C---:B------:R-:W-:Y:S01]  /*9e70*/  FMUL.FTZ R74, R84.reuse, R74 ;  /* 0x0000004a544a7220 */ /* 0x040fe20000410000 */
[C---:B------:R-:W-:Y:S02]  /*9e80*/  FMUL.FTZ R75, R84.reuse, R75 ;  /* 0x0000004b544b7220 */ /* 0x040fe40000410000 */
[----:B------:R-:W-:Y:S01]  /*9e90*/  MUFU.EX2 R112, R112 ;  /* 0x0000007000707308 */ /* 0x000fe20000000800 */
        /* <DEDUP_REMOVED lines=8> */
[----:B------:R-:W-:Y:S01]  /*9f20*/  FFMA.FTZ R106, R85, R138, R106 ;  /* 0x0000008a556a7223 */ /* 0x000fe2000001006a */
[C---:B------:R-:W-:Y:S01]  /*9f30*/  FFMA.FTZ R101, R84.reuse, R139, R101 ;  /* 0x0000008b54657223 */ /* 0x040fe20000010065 */
[----:B------:R-:W-:Y:S01]  /*9f40*/  FFMA.FTZ R139, R35, UR4, -R102 ;  /* 0x00000004238b7c23 */ /* 0x000fe20008010866 */
[----:B------:R-:W-:Y:S01]  /*9f50*/  FMUL.FTZ R83, R84, R83 ;  /* 0x0000005354537220 */ /* 0x000fe20000410000 */
[----:B------:R-:W-:Y:S01]  /*9f60*/  FADD.FTZ R35, R103, R106 ;  /* 0x0000006a67237221 */ /* 0x000fe20000010000 */
[----:B------:R-:W-:Y:S01]  /*9f70*/  FADD.FTZ R156, R100, R101 ;  /* 0x00000065649c7221 */ /* 0x000fe20000010000 */
[C---:B------:R-:W-:Y:S01]  /*9f80*/  HMMA.16816.F32 R36, R88.reuse, R92, R36 ;  /* 0x0000005c5824723c */ /* 0x040fe20000001824 */
[----:B------:R-:W-:Y:S01]  /*9f90*/  LDSM.16.MT88.4 R100, [R87+0xc00] ;  /* 0x000c00005764783b */ /* 0x000fe20000004200 */
[----:B------:R-:W2:Y:S03]  /*9fa0*/  MUFU.EX2 R113, R113 ;  /* 0x0000007100717308 */ /* 0x000ea60000000800 */
[--C-:B------:R-:W-:Y:S01]  /*9fb0*/  FFMA.FTZ R138, R28, UR4, -R104.reuse ;  /* 0x000000041c8a7c23 */ /* 0x100fe20008010868 */
[----:B------:R-:W-:Y:S01]  /*9fc0*/  FFMA.FTZ R104, R33, UR4, -R104 ;  /* 0x0000000421687c23 */ /* 0x000fe20008010868 */
[----:B------:R-:W-:Y:S01]  /*9fd0*/  FADD.FTZ R110, R110, R35 ;  /* 0x000000236e6e7221 */ /* 0x000fe20000010000 */
[C---:B------:R-:W-:Y:S01]  /*9fe0*/  HMMA.16816.F32 R40, R88.reuse, R94, R40 ;  /* 0x0000005e5828723c */ /* 0x040fe20000001828 */
[----:B------:R-:W3:Y:S03]  /*9ff0*/  LDSM.16.MT88.4 R92, [R118+0x7000] ;  /* 0x00700000765c783b */ /* 0x000ee60000004200 */
[----:B------:R4:W-:Y:S01]  /*a000*/  MUFU.EX2 R154, R104 ;  /* 0x00000068009a7308 */ /* 0x0009e20000000800 */
[----:B------:R-:W-:Y:S01]  /*a010*/  MOV R85, R2 ;  /* 0x0000000200557202 */ /* 0x000fe20000000f00 */
[----:B------:R-:W-:Y:S01]  /*a020*/  FADD.FTZ R111, R111, R156 ;  /* 0x0000009c6f6f7221 */ /* 0x000fe20000010000 */
[----:B------:R-:W-:Y:S01]  /*a030*/  FADD.FTZ R109, R109, R110 ;  /* 0x0000006e6d6d7221 */ /* 0x000fe20000010000 */
[----:B------:R-:W-:Y:S01]  /*a040*/  MOV R84, R3 ;  /* 0x0000000300547202 */ /* 0x000fe20000000f00 */
[C---:B-1----:R-:W-:Y:S05]  /*a050*/  HMMA.16816.F32 R44, R88.reuse, R96, R44 ;  /* 0x00000060582c723c */ /* 0x042fea000000182c */
[----:B------:R-:W-:Y:S01]  /*a060*/  MUFU.EX2 R114, R114 ;  /* 0x0000007200727308 */ /* 0x000fe20000000800 */
[----:B------:R-:W-:Y:S02]  /*a070*/  FADD.FTZ R111, R108, R111 ;  /* 0x0000006f6c6f7221 */ /* 0x000fe40000010000 */
[C---:B------:R-:W-:Y:S01]  /*a080*/  HMMA.16816.F32 R48, R88.reuse, R98, R48 ;  /* 0x000000625830723c */ /* 0x040fe20000001830 */
[----:B------:R-:W1:Y:S06]  /*a090*/  LDSM.16.MT88.4 R96, [R87+0x1000] ;  /* 0x001000005760783b */ /* 0x000e6c0000004200 */
[----:B------:R-:W5:Y:S02]  /*a0a0*/  MUFU.EX2 R125, R125 ;  /* 0x0000007d007d7308 */ /* 0x000f640000000800 */
[----:B----4-:R-:W-:Y:S08]  /*a0b0*/  LDSM.16.MT88.4 R104, [R118+0x7c00] ;  /* 0x007c00007668783b */ /* 0x010ff00000004200 */
[----:B------:R-:W-:Y:S10]  /*a0c0*/  MUFU.EX2 R115, R115 ;  /* 0x0000007300737308 */ /* 0x000ff40000000800 */
[----:B------:R-:W4:Y:S01]  /*a0d0*/  MUFU.EX2 R142, R142 ;  /* 0x0000008e008e7308 */ /* 0x000f220000000800 */
[C---:B---3--:R-:W-:Y:S09]  /*a0e0*/  HMMA.16816.F32 R52, R88.reuse, R92, R52 ;  /* 0x0000005c5834723c */ /* 0x048ff20000001834 */
[----:B------:R-:W-:Y:S01]  /*a0f0*/  MUFU.EX2 R141, R141 ;  /* 0x0000008d008d7308 */ /* 0x000fe20000000800 */
[C---:B------:R-:W-:Y:S01]  /*a100*/  HMMA.16816.F32 R56, R88.reuse, R94, R56 ;  /* 0x0000005e5838723c */ /* 0x040fe20000001838 */
[----:B------:R-:W3:Y:S08]  /*a110*/  LDSM.16.MT88.4 R92, [R118+0x8000] ;  /* 0x00800000765c783b */ /* 0x000ef00000004200 */
[----:B------:R-:W4:Y:S01]  /*a120*/  MUFU.EX2 R140, R140 ;  /* 0x0000008c008c7308 */ /* 0x000f220000000800 */
[C---:B-1----:R-:W-:Y:S09]  /*a130*/  HMMA.16816.F32 R60, R88.reuse, R96, R60 ;  /* 0x00000060583c723c */ /* 0x042ff2000000183c */
[----:B------:R-:W-:Y:S01]  /*a140*/  MUFU.EX2 R143, R143 ;  /* 0x0000008f008f7308 */ /* 0x000fe20000000800 */
[C---:B------:R-:W-:Y:S01]  /*a150*/  HMMA.16816.F32 R64, R88.reuse, R98, R64 ;  /* 0x000000625840723c */ /* 0x040fe20000001840 */
[----:B------:R-:W1:Y:S08]  /*a160*/  LDSM.16.MT88.4 R96, [R87+0x2000] ;  /* 0x002000005760783b */ /* 0x000e700000004200 */
[----:B------:R-:W4:Y:S10]  /*a170*/  MUFU.EX2 R144, R144 ;  /* 0x0000009000907308 */ /* 0x000f340000000800 */
[----:B------:R-:W-:Y:S10]  /*a180*/  MUFU.EX2 R145, R145 ;  /* 0x0000009100917308 */ /* 0x000ff40000000800 */
[----:B------:R-:W4:Y:S01]  /*a190*/  MUFU.EX2 R146, R146 ;  /* 0x0000009200927308 */ /* 0x000f220000000800 */
[C---:B---3--:R-:W-:Y:S09]  /*a1a0*/  HMMA.16816.F32 R68, R88.reuse, R92, R68 ;  /* 0x0000005c5844723c */ /* 0x048ff20000001844 */
[----:B------:R-:W-:Y:S01]  /*a1b0*/  MUFU.EX2 R147, R147 ;  /* 0x0000009300937308 */ /* 0x000fe20000000800 */
[C---:B------:R-:W-:Y:S01]  /*a1c0*/  HMMA.16816.F32 R72, R88.reuse, R94, R72 ;  /* 0x0000005e5848723c */ /* 0x040fe20000001848 */
[----:B------:R-:W3:Y:S08]  /*a1d0*/  LDSM.16.MT88.4 R92, [R118+0x6400] ;  /* 0x00640000765c783b */ /* 0x000ef00000004200 */
[----:B------:R-:W3:Y:S01]  /*a1e0*/  MUFU.EX2 R148, R148 ;  /* 0x0000009400947308 */ /* 0x000ee20000000800 */
[C---:B-1----:R-:W-:Y:S09]  /*a1f0*/  HMMA.16816.F32 R76, R88.reuse, R96, R76 ;  /* 0x00000060584c723c */ /* 0x042ff2000000184c */
[----:B------:R-:W-:Y:S01]  /*a200*/  MUFU.EX2 R149, R149 ;  /* 0x0000009500957308 */ /* 0x000fe20000000800 */
[----:B------:R-:W-:Y:S01]  /*a210*/  HMMA.16816.F32 R80, R88, R98, R80 ;  /* 0x000000625850723c */ /* 0x000fe20000001850 */
[----:B------:R-:W1:Y:S08]  /*a220*/  LDSM.16.MT88.4 R96, [R87+0x400] ;  /* 0x000400005760783b */ /* 0x000e700000004200 */
[----:B------:R-:W1:Y:S01]  /*a230*/  MUFU.EX2 R150, R150 ;  /* 0x0000009600967308 */ /* 0x000e620000000800 */
[----:B--2---:R-:W-:Y:S02]  /*a240*/  F2FP.F16.F32.PACK_AB R88, R113, R112 ;  /* 0x000000707158723e */ /* 0x004fe400000000ff */
[----:B-----5:R-:W-:Y:S02]  /*a250*/  F2FP.F16.F32.PACK_AB R89, R125, R114 ;  /* 0x000000727d59723e */ /* 0x020fe400000000ff */
[----:B----4-:R-:W-:Y:S02]  /*a260*/  F2FP.F16.F32.PACK_AB R90, R142, R115 ;  /* 0x000000738e5a723e */ /* 0x010fe400000000ff */
[----:B------:R-:W-:Y:S03]  /*a270*/  F2FP.F16.F32.PACK_AB R91, R140, R141 ;  /* 0x0000008d8c5b723e */ /* 0x000fe600000000ff */
[----:B------:R-:W-:Y:S10]  /*a280*/  MUFU.EX2 R138, R138 ;  /* 0x0000008a008a7308 */ /* 0x000ff40000000800 */
[----:B------:R-:W2:Y:S01]  /*a290*/  MUFU.EX2 R151, R151 ;  /* 0x0000009700977308 */ /* 0x000ea20000000800 */
[C---:B---3--:R-:W-:Y:S09]  /*a2a0*/  HMMA.16816.F32 R36, R88.reuse, R92, R36 ;  /* 0x0000005c5824723c */ /* 0x048ff20000001824 */
[----:B------:R-:W-:Y:S01]  /*a2b0*/  MUFU.EX2 R152, R152 ;  /* 0x0000009800987308 */ /* 0x000fe20000000800 */
[C---:B------:R-:W-:Y:S01]  /*a2c0*/  HMMA.16816.F32 R40, R88.reuse, R94, R40 ;  /* 0x0000005e5828723c */ /* 0x040fe20000001828 */
[----:B------:R-:W3:Y:S08]  /*a2d0*/  LDSM.16.MT88.4 R92, [R118+0x7400] ;  /* 0x00740000765c783b */ /* 0x000ef00000004200 */
[----:B------:R-:W4:Y:S01]  /*a2e0*/  MUFU.EX2 R31, R31 ;  /* 0x0000001f001f7308 */ /* 0x000f220000000800 */
[C---:B-1----:R-:W-:Y:S09]  /*a2f0*/  HMMA.16816.F32 R44, R88.reuse, R96, R44 ;  /* 0x00000060582c723c */ /* 0x042ff2000000182c */
[----:B------:R-:W1:Y:S01]  /*a300*/  MUFU.EX2 R153, R153 ;  /* 0x0000009900997308 */ /* 0x000e620000000800 */
[C---:B------:R-:W-:Y:S01]  /*a310*/  HMMA.16816.F32 R48, R88.reuse, R98, R48 ;  /* 0x000000625830723c */ /* 0x040fe20000001830 */
[----:B------:R-:W5:Y:S08]  /*a320*/  LDSM.16.MT88.4 R96, [R87+0x1400] ;  /* 0x001400005760783b */ /* 0x000f700000004200 */
[----:B------:R-:W-:Y:S10]  /*a330*/  MUFU.EX2 R34, R34 ;  /* 0x0000002200227308 */ /* 0x000ff40000000800 */
[----:B------:R-:W1:Y:S01]  /*a340*/  MUFU.EX2 R139, R139 ;  /* 0x0000008b008b7308 */ /* 0x000e620000000800 */
[C---:B---3--:R-:W-:Y:S08]  /*a350*/  HMMA.16816.F32 R52, R88.reuse, R92, R52 ;  /* 0x0000005c5834723c */ /* 0x048ff00000001834 */
[C---:B------:R-:W-:Y:S01]  /*a360*/  HMMA.16816.F32 R56, R88.reuse, R94, R56 ;  /* 0x0000005e5838723c */ /* 0x040fe20000001838 */
[----:B------:R-:W3:Y:S07]  /*a370*/  LDSM.16.MT88.4 R92, [R118+0x8400] ;  /* 0x00840000765c783b */ /* 0x000eee0000004200 */
[C---:B-----5:R-:W-:Y:S08]  /*a380*/  HMMA.16816.F32 R60, R88.reuse, R96, R60 ;  /* 0x00000060583c723c */ /* 0x060ff0000000183c */
[C---:B------:R-:W-:Y:S01]  /*a390*/  HMMA.16816.F32 R64, R88.reuse, R98, R64 ;  /* 0x000000625840723c */ /* 0x040fe20000001840 */
[----:B------:R-:W5:Y:S07]  /*a3a0*/  LDSM.16.MT88.4 R96, [R87+0x2400] ;  /* 0x002400005760783b */ /* 0x000f6e0000004200 */
[C---:B---3--:R-:W-:Y:S08]  /*a3b0*/  HMMA.16816.F32 R68, R88.reuse, R92, R68 ;  /* 0x0000005c5844723c */ /* 0x048ff00000001844 */
[C---:B------:R-:W-:Y:S01]  /*a3c0*/  HMMA.16816.F32 R72, R88.reuse, R94, R72 ;  /* 0x0000005e5848723c */ /* 0x040fe20000001848 */
[----:B------:R-:W3:Y:S07]  /*a3d0*/  LDSM.16.MT88.4 R92, [R118+0x6800] ;  /* 0x00680000765c783b */ /* 0x000eee0000004200 */
[C---:B-----5:R-:W-:Y:S08]  /*a3e0*/  HMMA.16816.F32 R76, R88.reuse, R96, R76 ;  /* 0x00000060584c723c */ /* 0x060ff0000000184c */
[----:B------:R-:W-:Y:S01]  /*a3f0*/  HMMA.16816.F32 R80, R88, R98, R80 ;  /* 0x000000625850723c */ /* 0x000fe20000001850 */
[----:B------:R-:W5:Y:S02]  /*a400*/  LDSM.16.MT88.4 R96, [R87+0x800] ;  /* 0x000800005760783b */ /* 0x000f640000004200 */
[----:B------:R-:W-:Y:S02]  /*a410*/  F2FP.F16.F32.PACK_AB R88, R144, R143 ;  /* 0x0000008f9058723e */ /* 0x000fe400000000ff */
[----:B------:R-:W-:Y:S02]  /*a420*/  F2FP.F16.F32.PACK_AB R89, R146, R145 ;  /* 0x000000919259723e */ /* 0x000fe400000000ff */
[----:B------:R-:W-:Y:S02]  /*a430*/  F2FP.F16.F32.PACK_AB R90, R148, R147 ;  /* 0x00000093945a723e */ /* 0x000fe400000000ff */
[----:B------:R-:W-:Y:S07]  /*a440*/  F2FP.F16.F32.PACK_AB R91, R150, R149 ;  /* 0x00000095965b723e */ /* 0x000fee00000000ff */
        /* <DEDUP_REMOVED lines=18> */
[----:B--2---:R-:W-:Y:S02]  /*a570*/  F2FP.F16.F32.PACK_AB R88, R151, R138 ;  /* 0x0000008a9758723e */ /* 0x004fe400000000ff */
[----:B----4-:R-:W-:Y:S02]  /*a580*/  F2FP.F16.F32.PACK_AB R89, R31, R152 ;  /* 0x000000981f59723e */ /* 0x010fe400000000ff */
[----:B-1----:R-:W-:Y:S02]  /*a590*/  F2FP.F16.F32.PACK_AB R90, R154, R153 ;  /* 0x000000999a5a723e */ /* 0x002fe400000000ff */
[----:B------:R-:W-:Y:S07]  /*a5a0*/  F2FP.F16.F32.PACK_AB R91, R139, R34 ;  /* 0x000000228b5b723e */ /* 0x000fee00000000ff */
[C---:B---3--:R-:W-:Y:S08]  /*a5b0*/  HMMA.16816.F32 R36, R88.reuse, R92, R36 ;  /* 0x0000005c5824723c */ /* 0x048ff00000001824 */
[C---:B------:R-:W-:Y:S01]  /*a5c0*/  HMMA.16816.F32 R40, R88.reuse, R94, R40 ;  /* 0x0000005e5828723c */ /* 0x040fe20000001828 */
[----:B------:R-:W1:Y:S07]  /*a5d0*/  LDSM.16.MT88.4 R92, [R118+0x8c00] ;  /* 0x008c0000765c783b */ /* 0x000e6e0000004200 */
[C---:B------:R-:W-:Y:S08]  /*a5e0*/  HMMA.16816.F32 R44, R88.reuse, R100, R44 ;  /* 0x00000064582c723c */ /* 0x040ff0000000182c */
[C---:B------:R-:W-:Y:S01]  /*a5f0*/  HMMA.16816.F32 R48, R88.reuse, R102, R48 ;  /* 0x000000665830723c */ /* 0x040fe20000001830 */
[----:B------:R2:W3:Y:S07]  /*a600*/  LDSM.16.MT88.4 R100, [R87+0x2c00] ;  /* 0x002c00005764783b */ /* 0x0004ee0000004200 */
[C---:B------:R-:W-:Y:S03]  /*a610*/  HMMA.16816.F32 R52, R88.reuse, R104, R52 ;  /* 0x000000685834723c */ /* 0x040fe60000001834 */
[----:B------:R-:W-:Y:S04]  /*a620*/  FADD.FTZ R104, R114, R111 ;  /* 0x0000006f72687221 */ /* 0x000fe80000010000 */
[----:B------:R-:W-:Y:S01]  /*a630*/  FADD.FTZ R104, R125, R104 ;  /* 0x000000687d687221 */ /* 0x000fe20000010000 */
[C---:B------:R-:W-:Y:S03]  /*a640*/  HMMA.16816.F32 R56, R88.reuse, R106, R56 ;  /* 0x0000006a5838723c */ /* 0x040fe60000001838 */
[----:B------:R-:W-:Y:S04]  /*a650*/  FADD.FTZ R141, R141, R104 ;  /* 0x000000688d8d7221 */ /* 0x000fe80000010000 */
        /* <DEDUP_REMOVED lines=11> */
[----:B--2---:R-:W-:Y:S03]  /*a710*/  FADD.FTZ R87, R149, R146 ;  /* 0x0000009295577221 */ /* 0x004fe60000010000 */
        /* <DEDUP_REMOVED lines=15> */
[----:B------:R-:W-:Y:S08]  /*a810*/  @P0 BRA `(.L_x_4939) ;  /* 0xffffffd400680947 */ /* 0x000ff0000383ffff */
.L_x_4935:
        /* <DEDUP_REMOVED lines=13> */
[----:B------:R-:W-:Y:S02]  /*a8f0*/  IADD3 R12, PT, PT, R6, 0x10, RZ ;  /* 0x00000010060c7810 */ /* 0x000fe40007ffe0ff */
[----:B------:R-:W-:Y:S02]  /*a900*/  LOP3.LUT R9, R120, R9, RZ, 0xfc, !PT ;  /* 0x0000000978097212 */ /* 0x000fe400078efcff */
[----:B------:R-:W-:Y:S02]  /*a910*/  SHF.R.U32.HI R8, RZ, 0x2, R117 ;  /* 0x00000002ff087819 */ /* 0x000fe40000011675 */
[----:B------:R-:W-:Y:S01]  /*a920*/  ISETP.GE.AND P4, PT, R12, R121, PT ;  /* 0x000000790c00720c */ /* 0x000fe20003f86270 */
[----:B------:R-:W3:Y:S01]  /*a930*/  S2UR UR6, SR_CTAID.X ;  /* 0x00000000000679c3 */ /* 0x000ee20000002500 */
[----:B------:R-:W-:Y:S01]  /*a940*/  LEA R9, R9, UR5, 0x2 ;  /* 0x0000000509097c11 */ /* 0x000fe2000f8e10ff */
[----:B-1----:R-:W-:Y:S01]  /*a950*/  FADD.FTZ R11, R11, R138 ;  /* 0x0000008a0b0b7221 */ /* 0x002fe20000010000 */
[----:B------:R-:W-:-:S02]  /*a960*/  LOP3.LUT R14, R116, 0xd8, RZ, 0xc0, !PT ;  /* 0x000000d8740e7812 */ /* 0x000fc400078ec0ff */
[----:B------:R-:W-:Y:S01]  /*a970*/  IADD3 R12, PT, PT, R6, 0x30, RZ ;  /* 0x00000030060c7810 */ /* 0x000fe20007ffe0ff */
[----:B--2---:R-:W-:Y:S01]  /*a980*/  FADD.FTZ R7, R0, R139 ;  /* 0x0000008b00077221 */ /* 0x004fe20000010000 */
[----:B------:R-:W1:Y:S01]  /*a990*/  SHFL.BFLY PT, R4, R11, 0x1, 0x1f ;  /* 0x0c201f000b047f89 */ /* 0x000e6200000e0000 */
[----:B------:R-:W-:Y:S02]  /*a9a0*/  IADD3 R17, PT, PT, -R131, RZ, RZ ;  /* 0x000000ff83117210 */ /* 0x000fe40007ffe1ff */
[-C--:B------:R-:W-:Y:S01]  /*a9b0*/  ISETP.GE.AND P6, PT, R12, R121.reuse, PT ;  /* 0x000000790c00720c */ /* 0x080fe20003fc6270 */
[----:B------:R-:W2:Y:S01]  /*a9c0*/  SHFL.BFLY PT, R0, R7, 0x1, 0x1f ;  /* 0x0c201f0007007f89 */ /* 0x000ea200000e0000 */
[----:B------:R-:W-:Y:S02]  /*a9d0*/  LOP3.LUT R12, R129, 0x80, RZ, 0xc0, !PT ;  /* 0x00000080810c7812 */ /* 0x000fe400078ec0ff */
[----:B------:R-:W-:Y:S02]  /*a9e0*/  LOP3.LUT P3, RZ, R117, 0x3, RZ, 0xc0, !PT ;  /* 0x0000000375ff7812 */ /* 0x000fe4000786c0ff */
[----:B------:R-:W-:Y:S01]  /*a9f0*/  ISETP.GE.AND P1, PT, R6, R121, PT ;  /* 0x000000790600720c */ /* 0x000fe20003f26270 */
[----:B---3--:R-:W-:Y:S01]  /*aa00*/  USHF.L.U32 UR6, UR6, 0x6, URZ ;  /* 0x0000000606067899 */ /* 0x008fe200080006ff */
[----:B-1----:R-:W-:Y:S01]  /*aa10*/  FADD.FTZ R4, R11, R4 ;  /* 0x000000040b047221 */ /* 0x002fe20000010000 */
[----:B------:R-:W-:-:S02]  /*aa20*/  LOP3.LUT R11, R5, 0x30, RZ, 0xc0, !PT ;  /* 0x00000030050b7812 */ /* 0x000fc400078ec0ff */
[----:B------:R-:W-:Y:S01]  /*aa30*/  LOP3.LUT R5, R14, 0x18, R5, 0x78, !PT ;  /* 0x000000180e057812 */ /* 0x000fe200078e7805 */
[----:B------:R-:W1:Y:S01]  /*aa40*/  MUFU.RCP R10, R4 ;  /* 0x00000004000a7308 */ /* 0x000e620000001000 */
[----:B--2---:R-:W-:Y:S01]  /*aa50*/  FADD.FTZ R0, R7, R0 ;  /* 0x0000000007007221 */ /* 0x004fe20000010000 */
[----:B------:R-:W-:Y:S02]  /*aa60*/  FSETP.NE.FTZ.AND P2, PT, R4, RZ, PT ;  /* 0x000000ff0400720b */ /* 0x000fe40003f55000 */
[----:B------:R-:W-:Y:S02]  /*aa70*/  LOP3.LUT R8, R11, 0x7, R8, 0xf8, !PT ;  /* 0x000000070b087812 */ /* 0x000fe400078ef808 */
[----:B------:R-:W-:Y:S02]  /*aa80*/  FSETP.NE.FTZ.AND P0, PT, R0, RZ, PT ;  /* 0x000000ff0000720b */ /* 0x000fe40003f15000 */
[----:B------:R-:W2:Y:S01]  /*aa90*/  MUFU.RCP R7, R0 ;  /* 0x0000000000077308 */ /* 0x000ea20000001000 */
[----:B------:R-:W-:-:S02]  /*aaa0*/  IADD3 R14, PT, PT, R6, 0x20, RZ ;  /* 0x00000020060e7810 */ /* 0x000fc40007ffe0ff */
[----:B------:R-:W-:Y:S02]  /*aab0*/  LOP3.LUT R5, R5, 0xf24, R116, 0xf8, !PT ;  /* 0x00000f2405057812 */ /* 0x000fe400078ef874 */
[----:B------:R-:W-:Y:S02]  /*aac0*/  ISETP.GE.AND P5, PT, R14, R121, PT ;  /* 0x000000790e00720c */ /* 0x000fe40003fa6270 */
[----:B------:R-:W3:Y:S01]  /*aad0*/  @P2 LDC R16, c[0x0][0x458] ;  /* 0x00011600ff102b82 */ /* 0x000ee20000000800 */
[----:B------:R-:W4:Y:S01]  /*aae0*/  @P2 MUFU.LG2 R4, R4 ;  /* 0x0000000400042308 */ /* 0x000f220000000c00 */
[----:B-1----:R-:W-:-:S05]  /*aaf0*/  FSEL R10, R10, 1, P2 ;  /* 0x3f8000000a0a7808 */ /* 0x002fca0001000000 */
        /* <DEDUP_REMOVED lines=32> */
[----:B------:R-:W5:Y:S01]  /*ad00*/  LDC.64 R10, c[0x0][0x430] ;  /* 0x00010c00ff0a7b82 */ /* 0x000f620000000a00 */
        /* <DEDUP_REMOVED lines=23> */
[----:B-----5:R-:W-:Y:S01]  /*ae80*/  IMAD R131, R10, UR4, R131 ;  /* 0x000000040a837c24 */ /* 0x020fe2000f8e0283 */
[----:B------:R-:W-:Y:S01]  /*ae90*/  IADD3 R14, PT, PT, R13, -R12, RZ ;  /* 0x8000000c0d0e7210 */ /* 0x000fe20007ffe0ff */
[----:B------:R-:W5:Y:S01]  /*aea0*/  LDCU UR4, c[0x0][0x44c] ;  /* 0x00008980ff0477ac */ /* 0x000f620008000800 */
[----:B------:R-:W3:Y:S01]  /*aeb0*/  LDC R12, c[0x0][0x3e0] ;  /* 0x0000f800ff0c7b82 */ /* 0x000ee20000000800 */
[----:B------:R-:W-:Y:S01]  /*aec0*/  STS.64 [R9+0x400], R38 ;  /* 0x0004002609007388 */ /* 0x000fe20000000a00 */
[----:B----4-:R-:W-:Y:S01]  /*aed0*/  @P2 FMUL.FTZ R10, R4, 0.69314718246459960938 ;  /* 0x3f317218040a2820 */ /* 0x010fe20000410000 */
[----:B------:R-:W-:-:S02]  /*aee0*/  MOV R4, 0xff800000 ;  /* 0xff80000000047802 */ /* 0x000fc40000000f00 */
[----:B------:R-:W-:Y:S04]  /*aef0*/  STS.64 [R13+0x20], R40 ;  /* 0x000020280d007388 */ /* 0x000fe80000000a00 */
[----:B------:R-:W-:Y:S04]  /*af00*/  STS.64 [R13+0x420], R42 ;  /* 0x0004202a0d007388 */ /* 0x000fe80000000a00 */
[----:B------:R-:W-:Y:S04]  /*af10*/  STS.64 [R7+0x40], R44 ;  /* 0x0000402c07007388 */ /* 0x000fe80000000a00 */
[----:B------:R-:W-:Y:S04]  /*af20*/  STS.64 [R7+0x440], R46 ;  /* 0x0004402e07007388 */ /* 0x000fe80000000a00 */
[----:B------:R-:W-:Y:S01]  /*af30*/  STS.64 [R14+0x60], R48 ;  /* 0x000060300e007388 */ /* 0x000fe20000000a00 */
[----:B---3--:R-:W-:-:S03]  /*af40*/  IMAD R17, R12, R17, UR7 ;  /* 0x000000070c117e24 */ /* 0x008fc6000f8e0211 */
        /* <DEDUP_REMOVED lines=20> */
[----:B---3--:R-:W-:Y:S01]  /*b090*/  MOV R9, 0xff800000 ;  /* 0xff80000000097802 */ /* 0x008fe20000000f00 */
[----:B------:R-:W-:Y:S01]  /*b0a0*/  @P2 FFMA.FTZ R9, R3, R16, R10 ;  /* 0x0000001003092223 */ /* 0x000fe2000001000a */
[----:B------:R-:W-:-:S02]  /*b0b0*/  IMAD R3, R6, 0x60, R17 ;  /* 0x0000006006037824 */ /* 0x000fc400078e0211 */
[----:B--2---:R-:W-:Y:S01]  /*b0c0*/  @P0 FMUL.FTZ R13, R0, 0.69314718246459960938 ;  /* 0x3f317218000d0820 */ /* 0x004fe20000410000 */
[----:B-----5:R-:W-:-:S03]  /*b0d0*/  IMAD R0, R11, UR4, RZ ;  /* 0x000000040b007c24 */ /* 0x020fc6000f8e02ff */
[----:B-1----:R-:W-:Y:S01]  /*b0e0*/  @P0 FFMA.FTZ R4, R2, R15, R13 ;  /* 0x0000000f02040223 */ /* 0x002fe2000001000d */
        /* <DEDUP_REMOVED lines=13> */
.L_x_4941:
[----:B------:R-:W-:Y:S05]  /*b1c0*/  BSYNC.RECONVERGENT B0 ;  /* 0x0000000000007941 */ /* 0x000fea0003800200 */
.L_x_4940:
        /* <DEDUP_REMOVED lines=19> */
.L_x_4943:
[----:B------:R-:W-:Y:S05]  /*b300*/  BSYNC.RECONVERGENT B0 ;  /* 0x0000000000007941 */ /* 0x000fea0003800200 */
.L_x_4942:
        /* <DEDUP_REMOVED lines=21> */
.L_x_4945:
[----:B------:R-:W-:Y:S05]  /*b460*/  BSYNC.RECONVERGENT B0 ;  /* 0x0000000000007941 */ /* 0x000fea0003800200 */
.L_x_4944:
        /* <DEDUP_REMOVED lines=21> */
.L_x_4947:
[----:B------:R-:W-:Y:S05]  /*b5c0*/  BSYNC.RECONVERGENT B0 ;  /* 0x0000000000007941 */ /* 0x000fea0003800200 */
.L_x_4946:
        /* <DEDUP_REMOVED lines=22> */
.L_x_4948:
        /* <DEDUP_REMOVED lines=13> */
.L_x_5550:


//--------------------- .text._ZN5flash24flash_fwd_splitkv_kernelI23Flash_fwd_kernel_traitsILi96ELi64ELi64ELi4ELb0ELb0EN7cutlass6half_tE19Flash_kernel_traitsILi96ELi64ELi64ELi4ES3_EELb1ELb0ELb1ELb0ELb0ELb1ELb1ELb0EEEvNS_16Flash_fwd_paramsE --------------------------
	.section	.text._ZN5flash24flash_fwd_splitkv_kernelI23Flash_fwd_kernel_traitsILi96ELi64ELi64ELi4ELb0ELb0EN7cutlass6half_tE19Flash_kernel_traitsILi96ELi64ELi64ELi4ES3_EELb1ELb0ELb1ELb0ELb0ELb1ELb1ELb0EEEvNS_16Flash_fwd_paramsE,"ax",@progbits
	.align	128
        .global         _ZN5flash24flash_fwd_splitkv_kernelI23Flash_fwd_kernel_traitsILi96ELi64ELi64ELi4ELb0ELb0EN7cutlass6half_tE19Flash_kernel_traitsILi96ELi64ELi64ELi4ES3_EELb1ELb0ELb1ELb0ELb0ELb1ELb1ELb0EEEvNS_16Flash_fwd_paramsE
        .type           _ZN5flash24flash_fwd_splitkv_kernelI23Flash_fwd_kernel_traitsILi96ELi64ELi64ELi4ELb0ELb0EN7cutlass6half_tE19Flash_kernel_traitsILi96ELi64ELi64ELi4ES3_EELb1ELb0ELb1ELb0ELb0ELb1ELb1ELb0EEEvNS_16Flash_fwd_paramsE,@function
        .size           _ZN5flash24flash_fwd_splitkv_kernelI23Flash_fwd_kernel_traitsILi96ELi64ELi64ELi4ELb0ELb0EN7cutlass6half_tE19Flash_kernel_traitsILi96ELi64ELi64ELi4ES3_EELb1ELb0ELb1ELb0ELb0ELb1ELb1ELb0EEEvNS_16Flash_fwd_paramsE,(.L_x_5551 - _ZN5flash24flash_fwd_splitkv_kernelI23Flash_fwd_kernel_traitsILi96ELi64ELi64ELi4ELb0ELb0EN7cutlass6half_tE19Flash_kernel_traitsILi96ELi64ELi64ELi4ES3_EELb1ELb0ELb1ELb0ELb0ELb1ELb1ELb0EEEvNS_16Flash_fwd_paramsE)
        .other          _ZN5flash24flash_fwd_splitkv_kernelI23Flash_fwd_kernel_traitsILi96ELi64ELi64ELi4ELb0ELb0EN7cutlass6half_tE19Flash_kernel_traitsILi96ELi64ELi64ELi4ES3_EELb1ELb0ELb1ELb0ELb0ELb1ELb1ELb0EEEvNS_16Flash_fwd_paramsE,@"STO_CUDA_ENTRY STV_DEFAULT"
_ZN5flash24flash_fwd_splitkv_kernelI23Flash_fwd_kernel_traitsILi96ELi64ELi64ELi4ELb0ELb0EN7cutlass6half_tE19Flash_kernel_traitsILi96ELi64ELi64ELi4ES3_EELb1ELb0ELb1ELb0ELb0ELb1ELb1ELb0EEEvNS_16Flash_fwd_paramsE:
.text._ZN5flash24flash_fwd_splitkv_kernelI23Flash_fwd_kernel_traitsILi96ELi64ELi64ELi4ELb0ELb0EN7cutlass6half_tE19Flash_kernel_traitsILi96ELi64ELi64ELi4ES3_EELb1ELb0ELb1ELb0ELb0ELb1ELb1ELb0EEEvNS_16Flash_fwd_paramsE:
        /* <DEDUP_REMOVED lines=68> */
.L_x_4949:
        /* <DEDUP_REMOVED lines=93> */
.L_x_4952:
[----:B------:R-:W-:Y:S05]  /*0a10*/  BSYNC.RECONVERGENT B0 ;  /* 0x0000000000007941 */ /* 0x000fea0003800200 */
.L_x_4951:
        /* <DEDUP_REMOVED lines=18> */
.L_x_4954:
[----:B------:R-:W-:Y:S05]  /*0b40*/  BSYNC.RECONVERGENT B0 ;  /* 0x0000000000007941 */ /* 0x000fea0003800200 */
.L_x_4953:
        /* <DEDUP_REMOVED lines=18> */
.L_x_4956:
[----:B------:R-:W-:Y:S05]  /*0c70*/  BSYNC.RECONVERGENT B0 ;  /* 0x0000000000007941 */ /* 0x000fea0003800200 */
.L_x_4955:
        /* <DEDUP_REMOVED lines=18> */
.L_x_4958:
[----:B------:R-:W-:Y:S05]  /*0da0*/  BSYNC.RECONVERGENT B0 ;  /* 0x0000000000007941 */ /* 0x000fea0003800200 */
.L_x_4957:
        /* <DEDUP_REMOVED lines=20> */
.L_x_4950:
        /* <DEDUP_REMOVED lines=11> */
.L_x_4959:
        /* <DEDUP_REMOVED lines=43> */
[----:B------:R-:W-:Y:S02]  /*1250*/  MOV R84, UR10 ;  /* 0x0000000a00547c02 */ /* 0x000fe40008000f00 */
[----:B------:R-:W-:Y:S02]  /*1260*/  MOV R89, UR13 ;  /* 0x0000000d00597c02 */ /* 0x000fe40008000f00 */
[----:B------:R-:W-:-:S02]  /*1270*/  MOV R85, UR11 ;  /* 0x0000000b00557c02 */ /* 0x000fc40008000f00 */
        /* <DEDUP_REMOVED lines=24> */
[----:B------:R-:W-:Y:S01]  /*1400*/  IMAD R6, R5, R84, RZ ;  /* 0x0000005405067224 */ /* 0x000fe200078e02ff */
[----:B------:R-:W-:Y:S01]  /*1410*/  SHF.R.S32.HI R5, RZ, 0x1f, R4 ;  /* 0x0000001fff057819 */ /* 0x000fe20000011404 */
[C---:B------:R-:W-:Y:S02]  /*1420*/  IMAD R16, R12.reuse, R89, R16 ;  /* 0x000000590c107224 */ /* 0x040fe400078e0210 */
        /* <DEDUP_REMOVED lines=10> */
[----:B------:R-:W-:Y:S02]  /*14d0*/  IMAD.MOV.U32 R18, RZ, RZ, R22 ;  /* 0x000000ffff127224 */ /* 0x000fe400078e0016 */
[----:B------:R-:W-:Y:S02]  /*14e0*/  IMAD.IADD R21, R21, 0x1, R7 ;  /* 0x0000000115157824 */ /* 0x000fe400078e0207 */
[----:B------:R-:W-:-:S04]  /*14f0*/  IMAD.WIDE.U32 R18, R12, R88, R18 ;  /* 0x000000580c127225 */ /* 0x000fc800078e0012 */
[----:B------:R-:W-:-:S04]  /*1500*/  IMAD.WIDE.U32 R12, R12, R84, R20 ;  /* 0x000000540c0c7225 */ /* 0x000fc800078e0014 */
[----:B------:R-:W-:Y:S01]  /*1510*/  IMAD.IADD R17, R19, 0x1, R16 ;  /* 0x0000000113117824 */ /* 0x000fe200078e0210 */
[----:B------:R-:W-:Y:S01]  /*1520*/  IADD3 R7, PT, PT, R13, R6, RZ ;  /* 0x000000060d077210 */ /* 0x000fe20007ffe0ff */
[----:B------:R-:W-:Y:S01]  /*1530*/  IMAD.MOV.U32 R6, RZ, RZ, R12 ;  /* 0x000000ffff067224 */ /* 0x000fe200078e000c */
[----:B------:R-:W-:Y:S01]  /*1540*/  MOV R16, R18 ;  /* 0x0000001200107202 */ /* 0x000fe20000000f00 */
        /* <DEDUP_REMOVED lines=9> */
.L_x_4960:
        /* <DEDUP_REMOVED lines=15> */
.L_x_4962:
[----:B------:R-:W2:Y:S01]  /*16d0*/  LDC.64 R88, c[0x0][0x3b8] ;  /* 0x0000ee00ff587b82 */ /* 0x000ea20000000a00 */
[----:B------:R-:W-:-:S05]  /*16e0*/  IADD3 R16, PT, PT, R12, R5, RZ ;  /* 0x000000050c107210 */ /* 0x000fca0007ffe0ff */
[C---:B--2---:R-:W-:Y:S02]  /*16f0*/  IMAD R21, R16.reuse, R89, RZ ;  /* 0x0000005910157224 */ /* 0x044fe400078e02ff */
[----:B------:R-:W-:-:S05]  /*1700*/  IMAD.WIDE.U32 R16, R16, R88, RZ ;  /* 0x0000005810107225 */ /* 0x000fca00078e00ff */
[----:B------:R-:W-:Y:S02]  /*1710*/  IADD3 R21, PT, PT, R17, R21, RZ ;  /* 0x0000001511157210 */ /* 0x000fe40007ffe0ff */
[----:B------:R-:W-:Y:S02]  /*1720*/  MOV R20, R16 ;  /* 0x0000001000147202 */ /* 0x000fe40000000f00 */
.L_x_4963:
        /* <DEDUP_REMOVED lines=14> */
.L_x_4964:
[----:B------:R-:W2:Y:S01]  /*1810*/  LDC.64 R84, c[0x0][0x3c0] ;  /* 0x0000f000ff547b82 */ /* 0x000ea20000000a00 */
[----:B------:R-:W-:-:S05]  /*1820*/  IADD3 R5, PT, PT, R12, R5, RZ ;  /* 0x000000050c057210 */ /* 0x000fca0007ffe0ff */
[C---:B--2---:R-:W-:Y:S02]  /*1830*/  IMAD R23, R5.reuse, R85, RZ ;  /* 0x0000005505177224 */ /* 0x044fe400078e02ff */
[----:B------:R-:W-:-:S05]  /*1840*/  IMAD.WIDE.U32 R4, R5, R84, RZ ;  /* 0x0000005405047225 */ /* 0x000fca00078e00ff */
[----:B------:R-:W-:Y:S02]  /*1850*/  IADD3 R23, PT, PT, R5, R23, RZ ;  /* 0x0000001705177210 */ /* 0x000fe40007ffe0ff */
[----:B------:R-:W-:-:S07]  /*1860*/  MOV R22, R4 ;  /* 0x0000000400167202 */ /* 0x000fce0000000f00 */
.L_x_4965:
        /* <DEDUP_REMOVED lines=48> */
.L_x_4961:
        /* <DEDUP_REMOVED lines=19> */
[----:B------:R-:W-:-:S02]  /*1ca0*/  SHF.R.S32.HI R11, RZ, 0x1f, R10 ;  /* 0x0000001fff0b7819 */ /* 0x000fc4000001140a */
[----:B------:R-:W3:Y:S01]  /*1cb0*/  @P1 LDC.64 R4, c[0x0][0x3b0] ;  /* 0x0000ec00ff041b82 */ /* 0x000ee20000000a00 */
[----:B------:R-:W-:Y:S01]  /*1cc0*/  IMAD.WIDE.U32 R20, R12, R88, R20 ;  /* 0x000000580c147225 */ /* 0x000fe200078e0014 */
[----:B------:R-:W-:Y:S02]  /*1cd0*/  LOP3.LUT R101, R22, R101, RZ, 0xfc, !PT ;  /* 0x0000006516657212 */ /* 0x000fe400078efcff */
[C---:B------:R-:W-:Y:S01]  /*1ce0*/  LOP3.LUT R94, R95.reuse, 0x20, RZ, 0xfc, !PT ;  /* 0x000000205f5e7812 */ /* 0x040fe200078efcff */
        /* <DEDUP_REMOVED lines=56> */
.L_x_4968:
[----:B------:R2:W-:Y:S02]  /*2070*/  STS.128 [R101+0x2000], RZ ;  /* 0x002000ff65007388 */ /* 0x0005e40000000c00 */
.L_x_4967:
[----:B------:R-:W-:Y:S05]  /*2080*/  BSYNC.RECONVERGENT B0 ;  /* 0x0000000000007941 */ /* 0x000fea0003800200 */
.L_x_4966:
        /* <DEDUP_REMOVED lines=36> */
.L_x_4971:
[----:B------:R4:W-:Y:S02]  /*22d0*/  STS.128 [R101+0x2800], RZ ;  /* 0x002800ff65007388 */ /* 0x0009e40000000c00 */
.L_x_4970:
[----:B------:R-:W-:Y:S05]  /*22e0*/  BSYNC.RECONVERGENT B0 ;  /* 0x0000000000007941 */ /* 0x000fea0003800200 */
.L_x_4969:
        /* <DEDUP_REMOVED lines=27> */
.L_x_4974:
[----:B------:R4:W-:Y:S02]  /*24a0*/  STS.128 [R101+0x5000], RZ ;  /* 0x005000ff65007388 */ /* 0x0009e40000000c00 */
.L_x_4973:
[----:B------:R-:W-:Y:S05]  /*24b0*/  BSYNC.RECONVERGENT B0 ;  /* 0x0000000000007941 */ /* 0x000fea0003800200 */
.L_x_4972:
        /* <DEDUP_REMOVED lines=27> */
.L_x_4976:
[----:B------:R-:W-:Y:S05]  /*2670*/  BSYNC.RECONVERGENT B0 ;  /* 0x0000000000007941 */ /* 0x000fea0003800200 */
.L_x_4975:
        /* <DEDUP_REMOVED lines=42> */
.L_x_4979:
[----:B------:R2:W-:Y:S01]  /*2920*/  STS.128 [R101+0x8000], RZ ;  /* 0x008000ff65007388 */ /* 0x0005e20000000c00 */
[----:B------:R-:W-:Y:S05]  /*2930*/  BRA `(.L_x_4980) ;  /* 0x00000000000c7947 */ /* 0x000fea0003800000 */
.L_x_4978:
[----:B------:R1:W-:Y:S04]  /*2940*/  STS.128 [R101+0x6000], RZ ;  /* 0x006000ff65007388 */ /* 0x0003e80000000c00 */
[----:B------:R1:W-:Y:S04]  /*2950*/  STS.128 [R101+0x7000], RZ ;  /* 0x007000ff65007388 */ /* 0x0003e80000000c00 */
[----:B------:R1:W-:Y:S02]  /*2960*/  STS.128 [R101+0x8000], RZ ;  /* 0x008000ff65007388 */ /* 0x0003e40000000c00 */
.L_x_4980:
[----:B------:R-:W-:Y:S05]  /*2970*/  BSYNC.RECONVERGENT B0 ;  /* 0x0000000000007941 */ /* 0x000fea0003800200 */
.L_x_4977:
        /* <DEDUP_REMOVED lines=30> */
.L_x_4983:
[----:B------:R1:W-:Y:S02]  /*2b60*/  STS.128 [R101+0x8800], RZ ;  /* 0x008800ff65007388 */ /* 0x0003e40000000c00 */
.L_x_4982:
[----:B------:R-:W-:Y:S05]  /*2b70*/  BSYNC.RECONVERGENT B0 ;  /* 0x0000000000007941 */ /* 0x000fea0003800200 */
.L_x_4981:
[C---:B------:R-:W-:Y:S01]  /*2b80*/  IMAD.SHL.U32 R90, R91.reuse, 0x4, RZ ;  /* 0x000000045b5a7824 */ /* 0x040fe200078e00ff */
[C---:B------:R-:W-:Y:S01]  /*2b90*/  LOP3.LUT P0, R87, R91.reuse, 0x4, RZ, 0xc0, !PT ;  /* 0x000000045b577812 */ /* 0x040fe2000780c0ff */
[C---:B------:R-:W-:Y:S01]  /*2ba0*/  IMAD.SHL.U32 R122, R91.reuse, 0x10, RZ ;  /* 0x000000105b7a7824 */ /* 0x040fe200078e00ff */
[----:B------:R-:W5:Y:S01]  /*2bb0*/  LDCU UR4, c[0x0][0x50c] ;  /* 0x0000a180ff0477ac */ /* 0x000f620008000800 */
[----:B------:R-:W-:Y:S01]  /*2bc0*/  IMAD.SHL.U32 R98, R91, 0x20, RZ ;  /* 0x000000205b627824 */ /* 0x000fe200078e00ff */
[----:B------:R-:W-:Y:S01]  /*2bd0*/  LOP3.LUT R9, R90, 0x18, RZ, 0xc0, !PT ;  /* 0x000000185a097812 */ /* 0x000fe200078ec0ff */
[----:B------:R-:W-:Y:S01]  /*2be0*/  IMAD.MOV.U32 R86, RZ, RZ, 0x20 ;  /* 0x00000020ff567424 */ /* 0x000fe200078e00ff */
[C---:B-1----:R-:W-:Y:S01]  /*2bf0*/  LOP3.LUT R5, R122.reuse, 0x3e00, RZ, 0xc0, !PT ;  /* 0x00003e007a057812 */ /* 0x042fe200078ec0ff */
[----:B------:R-:W0:Y:S01]  /*2c00*/  LDGDEPBAR ;  /* 0x00000000000079af */ /* 0x000e220000000000 */
[----:B------:R-:W-:Y:S02]  /*2c10*/  LOP3.LUT R7, R122, 0x100, RZ, 0xc0, !PT ;  /* 0x000001007a077812 */ /* 0x000fe400078ec0ff */
        /* <DEDUP_REMOVED lines=16> */
[----:B------:R-:W2:Y:S04]  /*2d20*/  LDSM.16.M88.4 R56, [R103+0x3400] ;  /* 0x003400006738783b */ /* 0x000ea80000000200 */
[----:B------:R-:W4:Y:S04]  /*2d30*/  LDSM.16.M88.4 R48, [R103+0x3800] ;  /* 0x003800006730783b */ /* 0x000f280000000200 */
[----:B------:R-:W5:Y:S04]  /*2d40*/  LDSM.16.M88.4 R36, [R103+0x3c00] ;  /* 0x003c00006724783b */ /* 0x000f680000000200 */
[----:B------:R-:W-:Y:S04]  /*2d50*/  LDSM.16.M88.4 R4, [R100] ;  /* 0x000000006404783b */ /* 0x000fe80000000200 */
[----:B------:R-:W5:Y:S04]  /*2d60*/  LDSM.16.M88.4 R32, [R99+0x3000] ;  /* 0x003000006320783b */ /* 0x000f680000000200 */
[----:B---3--:R-:W3:Y:S04]  /*2d70*/  LDSM.16.M88.4 R20, [R99+0x3400] ;  /* 0x003400006314783b */ /* 0x008ee80000000200 */
[----:B------:R-:W3:Y:S04]  /*2d80*/  LDSM.16.M88.4 R16, [R99+0x3800] ;  /* 0x003800006310783b */ /* 0x000ee80000000200 */
[----:B------:R-:W-:Y:S04]  /*2d90*/  LDSM.16.M88.4 R76, [R121+0x1000] ;  /* 0x00100000794c783b */ /* 0x000fe80000000200 */
        /* <DEDUP_REMOVED lines=8> */
[----:B------:R-:W-:Y:S05]  /*2e20*/  LDSM.16.M88.4 R68, [R103+0x4800] ;  /* 0x004800006744783b */ /* 0x000fea0000000200 */
[C---:B----4-:R-:W-:Y:S08]  /*2e30*/  HMMA.16816.F32 R52, R40.reuse, R48, RZ ;  /* 0x000000302834723c */ /* 0x050ff000000018ff */
[C---:B------:R-:W-:Y:S08]  /*2e40*/  HMMA.16816.F32 R56, R40.reuse, R58, RZ ;  /* 0x0000003a2838723c */ /* 0x040ff000000018ff */
[C---:B------:R-:W-:Y:S08]  /*2e50*/  HMMA.16816.F32 R48, R40.reuse, R50, RZ ;  /* 0x000000322830723c */ /* 0x040ff000000018ff */
[C---:B-----5:R-:W-:Y:S08]  /*2e60*/  HMMA.16816.F32 R44, R40.reuse, R36, RZ ;  /* 0x00000024282c723c */ /* 0x060ff000000018ff */
[----:B------:R-:W-:Y:S01]  /*2e70*/  HMMA.16816.F32 R40, R40, R38, RZ ;  /* 0x000000262828723c */ /* 0x000fe200000018ff */
[----:B------:R-:W2:Y:S07]  /*2e80*/  LDSM.16.M88.4 R36, [R100+0x1000] ;  /* 0x001000006424783b */ /* 0x000eae0000000200 */
[C---:B------:R-:W-:Y:S08]  /*2e90*/  HMMA.16816.F32 R12, R4.reuse, R32, R12 ;  /* 0x00000020040c723c */ /* 0x040ff0000000180c */
[C---:B------:R-:W-:Y:S01]  /*2ea0*/  HMMA.16816.F32 R24, R4.reuse, R34, R24 ;  /* 0x000000220418723c */ /* 0x040fe20000001818 */
[----:B------:R-:W4:Y:S07]  /*2eb0*/  LDSM.16.M88.4 R32, [R99+0x4400] ;  /* 0x004400006320783b */ /* 0x000f2e0000000200 */
[C---:B---3--:R-:W-:Y:S08]  /*2ec0*/  HMMA.16816.F32 R60, R4.reuse, R20, R60 ;  /* 0x00000014043c723c */ /* 0x048ff0000000183c */
[C---:B------:R-:W-:Y:S01]  /*2ed0*/  HMMA.16816.F32 R56, R4.reuse, R22, R56 ;  /* 0x000000160438723c */ /* 0x040fe20000001838 */
[----:B------:R-:W-:Y:S07]  /*2ee0*/  LDSM.16.M88.4 R20, [R121+0x2000] ;  /* 0x002000007914783b */ /* 0x000fee0000000200 */
[C---:B------:R-:W-:Y:S08]  /*2ef0*/  HMMA.16816.F32 R52, R4.reuse, R16, R52 ;  /* 0x000000100434723c */ /* 0x040ff00000001834 */
[----:B------:R-:W-:Y:S01]  /*2f00*/  HMMA.16816.F32 R48, R4, R18, R48 ;  /* 0x000000120430723c */ /* 0x000fe20000001830 */
[----:B------:R-:W3:Y:S07]  /*2f10*/  LDSM.16.M88.4 R16, [R103+0x5000] ;  /* 0x005000006710783b */ /* 0x000eee0000000200 */
[C---:B------:R-:W-:Y:S08]  /*2f20*/  HMMA.16816.F32 R12, R76.reuse, R28, R12 ;  /* 0x0000001c4c0c723c */ /* 0x040ff0000000180c */
[----:B------:R-:W-:Y:S01]  /*2f30*/  HMMA.16816.F32 R24, R76, R30, R24 ;  /* 0x0000001e4c18723c */ /* 0x000fe20000001818 */
[----:B------:R-:W-:Y:S07]  /*2f40*/  LDSM.16.M88.4 R28, [R99+0x4800] ;  /* 0x00480000631c783b */ /* 0x000fee0000000200 */
[C---:B-1----:R-:W-:Y:S08]  /*2f50*/  HMMA.16816.F32 R44, R4.reuse, R8, R44 ;  /* 0x00000008042c723c */ /* 0x042ff0000000182c */
[----:B------:R-:W-:Y:S01]  /*2f60*/  HMMA.16816.F32 R40, R4, R10, R40 ;  /* 0x0000000a0428723c */ /* 0x000fe20000001828 */
[----:B------:R1:W-:Y:S04]  /*2f70*/  LDSM.16.M88.4 R8, [R100+0x2000] ;  /* 0x002000006408783b */ /* 0x0003e80000000200 */
[----:B------:R-:W5:Y:S03]  /*2f80*/  LDSM.16.M88.4 R4, [R99+0x5000] ;  /* 0x005000006304783b */ /* 0x000f660000000200 */
[C---:B------:R-:W-:Y:S08]  /*2f90*/  HMMA.16816.F32 R60, R76.reuse, R72, R60 ;  /* 0x000000484c3c723c */ /* 0x040ff0000000183c */
[----:B------:R-:W-:Y:S08]  /*2fa0*/  HMMA.16816.F32 R56, R76, R74, R56 ;  /* 0x0000004a4c38723c */ /* 0x000ff00000001838 */
[----:B--2---:R-:W-:Y:S01]  /*2fb0*/  HMMA.16816.F32 R12, R36, R80, R12 ;  /* 0x00000050240c723c */ /* 0x004fe2000000180c */
[----:B-1----:R-:W-:-:S05]  /*2fc0*/  IMAD.SHL.U32 R100, R91, 0x2, RZ ;  /* 0x000000025b647824 */ /* 0x002fca00078e00ff */
[----:B------:R-:W-:Y:S02]  /*2fd0*/  LOP3.LUT R100, R100, 0x6, RZ, 0xc0, !PT ;  /* 0x0000000664647812 */ /* 0x000fe400078ec0ff */
[C---:B------:R-:W-:Y:S08]  /*2fe0*/  HMMA.16816.F32 R24, R36.reuse, R82, R24 ;  /* 0x000000522418723c */ /* 0x040ff00000001818 */
[C---:B----4-:R-:W-:Y:S08]  /*2ff0*/  HMMA.16816.F32 R60, R36.reuse, R32, R60 ;  /* 0x00000020243c723c */ /* 0x050ff0000000183c */
[----:B------:R-:W-:Y:S01]  /*3000*/  HMMA.16816.F32 R56, R36, R34, R56 ;  /* 0x000000222438723c */ /* 0x000fe20000001838 */
[----:B------:R-:W1:Y:S07]  /*3010*/  LDSM.16.M88.4 R32, [R103+0x5400] ;  /* 0x005400006720783b */ /* 0x000e6e0000000200 */
        /* <DEDUP_REMOVED lines=8> */
[C---:B-----5:R-:W-:Y:S08]  /*30a0*/  HMMA.16816.F32 R12, R8.reuse, R4, R12 ;  /* 0x00000004080c723c */ /* 0x060ff0000000180c */
[----:B------:R-:W-:Y:S01]  /*30b0*/  HMMA.16816.F32 R24, R8, R6, R24 ;  /* 0x000000060818723c */ /* 0x000fe20000001818 */
[----:B------:R-:W4:Y:S07]  /*30c0*/  LDSM.16.M88.4 R4, [R103+0x5c00] ;  /* 0x005c00006704783b */ /* 0x000f2e0000000200 */
        /* <DEDUP_REMOVED lines=9> */
[C---:B-1----:R-:W-:Y:S02]  /*3160*/  HMMA.16816.F32 R60, R20.reuse, R32, R60 ;  /* 0x00000020143c723c */ /* 0x042fe4000000183c */
[----:B------:R-:W-:Y:S06]  /*3170*/  MUFU.TANH R71, R71 ;  /* 0x0000004700477308 */ /* 0x000fec0000002400 */
[----:B------:R-:W-:Y:S01]  /*3180*/  HMMA.16816.F32 R56, R20, R34, R56 ;  /* 0x000000221438723c */ /* 0x000fe20000001838 */
[----:B------:R-:W1:Y:S01]  /*3190*/  LDSM.16.M88.4 R32, [R99+0x5c00] ;  /* 0x005c00006320783b */ /* 0x000e620000000200 */
[----:B------:R-:W-:Y:S06]  /*31a0*/  MUFU.TANH R27, R27 ;  /* 0x0000001b001b7308 */ /* 0x000fec0000002400 */
[C---:B--2---:R-:W-:Y:S08]  /*31b0*/  HMMA.16816.F32 R40, R36.reuse, R66, R40 ;  /* 0x000000422428723c */ /* 0x044ff00000001828 */
[----:B------:R-:W-:Y:S01]  /*31c0*/  HMMA.16816.F32 R44, R36, R64, R44 ;  /* 0x00000040242c723c */ /* 0x000fe2000000182c */
[----:B------:R2:W1:Y:S01]  /*31d0*/  MUFU.TANH R65, R12 ;  /* 0x0000000c00417308 */ /* 0x0004620000002400 */
[----:B------:R-:W-:-:S06]  /*31e0*/  FMUL.FTZ R37, R15, UR4 ;  /* 0x000000040f257c20 */ /* 0x000fcc0008410000 */
[----:B---3--:R-:W-:Y:S01]  /*31f0*/  HMMA.16816.F32 R60, R8, R16, R60 ;  /* 0x00000010083c723c */ /* 0x008fe2000000183c */
[----:B------:R-:W-:Y:S01]  /*3200*/  FMUL.FTZ R17, R25, UR4 ;  /* 0x0000000419117c20 */ /* 0x000fe20008410000 */
[----:B------:R-:W3:Y:S01]  /*3210*/  MUFU.TANH R37, R37 ;  /* 0x0000002500257308 */ /* 0x000ee20000002400 */
[----:B------:R-:W-:-:S05]  /*3220*/  FMUL.FTZ R25, R26, UR4 ;  /* 0x000000041a197c20 */ /* 0x000fca0008410000 */
[----:B----4-:R-:W-:Y:S01]  /*3230*/  HMMA.16816.F32 R40, R20, R6, R40 ;  /* 0x000000061428723c */ /* 0x010fe20000001828 */
[----:B--2---:R-:W2:Y:S01]  /*3240*/  LDSM.16.M88.4 R12, [R99+0x5800] ;  /* 0x00580000630c783b */ /* 0x004ea20000000200 */
[----:B------:R4:W-:Y:S01]  /*3250*/  MUFU.TANH R39, R24 ;  /* 0x0000001800277308 */ /* 0x0009e20000002400 */
[----:B------:R-:W-:-:S05]  /*3260*/  DEPBAR.LE SB0, 0x0 ;  /* 0x000080000000791a */ /* 0x000fca0000000000 */
[----:B-----5:R-:W-:Y:S02]  /*3270*/  HMMA.16816.F32 R52, R20, R28, R52 ;  /* 0x0000001c1434723c */ /* 0x020fe40000001834 */
[----:B------:R-:W-:Y:S01]  /*3280*/  MUFU.TANH R17, R17 ;  /* 0x0000001100117308 */ /* 0x000fe20000002400 */
[----:B------:R-:W-:-:S05]  /*3290*/  FMUL.FTZ R7, R60, UR4 ;  /* 0x000000043c077c20 */ /* 0x000fca0008410000 */
[C---:B------:R-:W-:Y:S02]  /*32a0*/  HMMA.16816.F32 R48, R20.reuse, R30, R48 ;  /* 0x0000001e1430723c */ /* 0x040fe40000001830 */
[----:B------:R-:W-:Y:S06]  /*32b0*/  MUFU.TANH R25, R25 ;  /* 0x0000001900197308 */ /* 0x000fec0000002400 */
[----:B------:R-:W-:Y:S01]  /*32c0*/  HMMA.16816.F32 R44, R20, R4, R44 ;  /* 0x00000004142c723c */ /* 0x000fe2000000182c */
[----:B------:R-:W-:Y:S02]  /*32d0*/  VIADD R20, R102, 0xffffffff ;  /* 0xffffffff66147836 */ /* 0x000fe40000000000 */
[----:B------:R-:W-:Y:S01]  /*32e0*/  FMUL.FTZ R5, R62, UR4 ;  /* 0x000000043e057c20 */ /* 0x000fe20008410000 */
[----:B------:R-:W-:Y:S01]  /*32f0*/  MUFU.TANH R7, R7 ;  /* 0x0000000700077308 */ /* 0x000fe20000002400 */
[----:B------:R-:W-:-:S03]  /*3300*/  IMAD.SHL.U32 R3, R20, 0x40, RZ ;  /* 0x0000004014037824 */ /* 0x000fc600078e00ff */
[C---:B-1----:R-:W-:Y:S02]  /*3310*/  HMMA.16816.F32 R40, R8.reuse, R34, R40 ;  /* 0x000000220828723c */ /* 0x042fe40000001828 */
[C---:B------:R-:W-:Y:S02]  /*3320*/  LOP3.LUT R16, R3.reuse, R100, RZ, 0xfc, !PT ;  /* 0x0000006403107212 */ /* 0x040fe400078efcff */
[----:B------:R-:W-:Y:S01]  /*3330*/  MUFU.TANH R5, R5 ;  /* 0x0000000500057308 */ /* 0x000fe20000002400 */
[----:B------:R-:W-:Y:S02]  /*3340*/  LOP3.LUT R2, R3, 0x10, R100, 0xfe, !PT ;  /* 0x0000001003027812 */ /* 0x000fe400078efe64 */
[C---:B------:R-:W-:Y:S01]  /*3350*/  ISETP.GE.AND P5, PT, R16.reuse, R105, PT ;  /* 0x000000691000720c */ /* 0x040fe20003fa6270 */
[----:B------:R-:W-:Y:S01]  /*3360*/  HMMA.16816.F32 R56, R8, R18, R56 ;  /* 0x000000120838723c */ /* 0x000fe20000001838 */
[----:B------:R-:W-:Y:S01]  /*3370*/  ISETP.GE.AND P2, PT, R16, R104, PT ;  /* 0x000000681000720c */ /* 0x000fe20003f46270 */
[----:B------:R-:W-:Y:S01]  /*3380*/  FMUL.FTZ R19, R61, UR4 ;  /* 0x000000043d137c20 */ /* 0x000fe20008410000 */
[----:B------:R-:W-:-:S02]  /*3390*/  I2FP.F32.S32 R16, R16 ;  /* 0x0000001000107245 */ /* 0x000fc40000201400 */
[C-C-:B------:R-:W-:Y:S02]  /*33a0*/  LOP3.LUT R18, R3.reuse, 0x1, R100.reuse, 0xfe, !PT ;  /* 0x0000000103127812 */ /* 0x140fe400078efe64 */
[--C-:B------:R-:W-:Y:S01]  /*33b0*/  LOP3.LUT R6, R3, 0x18, R100.reuse, 0xfe, !PT ;  /* 0x0000001803067812 */ /* 0x100fe200078efe64 */
[C---:B--2---:R-:W-:Y:S01]  /*33c0*/  HMMA.16816.F32 R52, R8.reuse, R12, R52 ;  /* 0x0000000c0834723c */ /* 0x044fe20000001834 */
[CC--:B------:R-:W-:Y:S01]  /*33d0*/  FFMA.FTZ R65, R0.reuse, R16.reuse, R65 ;  /* 0x0000001000417223 */ /* 0x0c0fe20000010041 */
[----:B------:R-:W-:Y:S01]  /*33e0*/  FFMA.FTZ R16, R0, R16, R71 ;  /* 0x0000001000107223 */ /* 0x000fe20000010047 */
[CC--:B------:R-:W-:Y:S01]  /*33f0*/  ISETP.GE.AND P0, PT, R18.reuse, R105.reuse, PT ;  /* 0x000000691200720c */ /* 0x0c0fe20003f06270 */
[----:B------:R-:W-:Y:S01]  /*3400*/  FMUL.FTZ R13, R63, UR4 ;  /* 0x000000043f0d7c20 */ /* 0x000fe20008410000 */
[----:B------:R-:W-:Y:S01]  /*3410*/  ISETP.GE.AND P6, PT, R18, R104, PT ;  /* 0x000000681200720c */ /* 0x000fe20003fc6270 */
[----:B------:R-:W-:Y:S01]  /*3420*/  MUFU.TANH R19, R19 ;  /* 0x0000001300137308 */ /* 0x000fe20000002400 */
[C-C-:B------:R-:W-:Y:S01]  /*3430*/  LOP3.LUT R12, R3.reuse, 0x9, R100.reuse, 0xfe, !PT ;  /* 0x00000009030c7812 */ /* 0x140fe200078efe64 */
[C---:B------:R-:W-:Y:S01]  /*3440*/  HMMA.16816.F32 R48, R8.reuse, R14, R48 ;  /* 0x0000000e0830723c */ /* 0x040fe20000001830 */
[--C-:B------:R-:W-:Y:S01]  /*3450*/  LOP3.LUT R14, R3, 0x8, R100.reuse, 0xfe, !PT ;  /* 0x00000008030e7812 */ /* 0x100fe200078efe64 */
[----:B------:R-:W-:Y:S01]  /*3460*/  FMUL.FTZ R41, R41, UR4 ;  /* 0x0000000429297c20 */ /* 0x000fe20008410000 */
[----:B------:R-:W-:Y:S01]  /*3470*/  I2FP.F32.S32 R18, R18 ;  /* 0x0000001200127245 */ /* 0x000fe20000201400 */
[----:B------:R-:W-:Y:S01]  /*3480*/  FMUL.FTZ R21, R56, UR4 ;  /* 0x0000000438157c20 */ /* 0x000fe20008410000 */
[-C--:B------:R-:W-:Y:S01]  /*3490*/  ISETP.GE.AND P3, PT, R14, R105.reuse, PT ;  /* 0x000000690e00720c */ /* 0x080fe20003f66270 */
[----:B------:R-:W-:Y:S01]  /*34a0*/  FMUL.FTZ R15, R57, UR4 ;  /* 0x00000004390f7c20 */ /* 0x000fe20008410000 */
[----:B------:R-:W-:Y:S01]  /*34b0*/  FSEL R16, R16, -INF , !P2 ;  /* 0xff80000010107808 */ /* 0x000fe20005000000 */
[----:B------:R-:W-:Y:S01]  /*34c0*/  HMMA.16816.F32 R44, R8, R32, R44 ;  /* 0x00000020082c723c */ /* 0x000fe2000000182c */
[----:B------:R-:W-:Y:S01]  /*34d0*/  FMUL.FTZ R9, R40, UR4 ;  /* 0x0000000428097c20 */ /* 0x000fe20008410000 */
[----:B------:R-:W-:Y:S01]  /*34e0*/  FMUL.FTZ R11, R42, UR4 ;  /* 0x000000042a0b7c20 */ /* 0x000fe20008410000 */
[--C-:B------:R-:W-:Y:S01]  /*34f0*/  LOP3.LUT R32, R3, 0x38, R100.reuse, 0xfe, !PT ;  /* 0x0000003803207812 */ /* 0x100fe200078efe64 */
[----:B------:R-:W-:Y:S01]  /*3500*/  FFMA.FTZ R69, R0, R18, R69 ;  /* 0x0000001200457223 */ /* 0x000fe20000010045 */
[-C--:B------:R-:W-:Y:S01]  /*3510*/  ISETP.GE.AND P2, PT, R12, R105.reuse, PT ;  /* 0x000000690c00720c */ /* 0x080fe20003f46270 */
[----:B------:R-:W-:Y:S01]  /*3520*/  MUFU.TANH R13, R13 ;  /* 0x0000000d000d7308 */ /* 0x000fe20000002400 */
[CC--:B------:R-:W-:Y:S01]  /*3530*/  ISETP.GE.AND P4, PT, R32.reuse, R105.reuse, PT ;  /* 0x000000692000720c */ /* 0x0c0fe20003f86270 */
[----:B------:R-:W-:Y:S01]  /*3540*/  FMUL.FTZ R59, R59, UR4 ;  /* 0x000000043b3b7c20 */ /* 0x000fe20008410000 */
[----:B------:R-:W-:Y:S01]  /*3550*/  ISETP.GE.AND P1, PT, R32, R104, PT ;  /* 0x000000682000720c */ /* 0x000fe20003f26270 */
[----:B------:R-:W-:Y:S01]  /*3560*/  FMUL.FTZ R53, R53, UR4 ;  /* 0x0000000435357c20 */ /* 0x000fe20008410000 */
[----:B------:R-:W-:Y:S01]  /*3570*/  I2FP.F32.S32 R32, R32 ;  /* 0x0000002000207245 */ /* 0x000fe20000201400 */
[----:B------:R-:W-:Y:S01]  /*3580*/  FMUL.FTZ R55, R55, UR4 ;  /* 0x0000000437377c20 */ /* 0x000fe20008410000 */
[----:B---3--:R-:W-:Y:S01]  /*3590*/  FFMA.FTZ R18, R0, R18, R37 ;  /* 0x0000001200127223 */ /* 0x008fe20000010025 */
[----:B------:R-:W1:Y:S01]  /*35a0*/  MUFU.TANH R9, R9 ;  /* 0x0000000900097308 */ /* 0x000e620000002400 */
[----:B------:R-:W-:Y:S01]  /*35b0*/  FMUL.FTZ R52, R52, UR4 ;  /* 0x0000000434347c20 */ /* 0x000fe20008410000 */
[--C-:B------:R-:W-:Y:S01]  /*35c0*/  LOP3.LUT R8, R3, 0x11, R100.reuse, 0xfe, !PT ;  /* 0x0000001103087812 */ /* 0x100fe200078efe64 */
[----:B------:R-:W-:Y:S01]  /*35d0*/  FMUL.FTZ R29, R58, UR4 ;  /* 0x000000043a1d7c20 */ /* 0x000fe20008410000 */
[----:B------:R-:W-:Y:S01]  /*35e0*/  FSEL R18, R18, -INF , !P6 ;  /* 0xff80000012127808 */ /* 0x000fe20007000000 */
[----:B------:R-:W-:Y:S01]  /*35f0*/  FMUL.FTZ R54, R54, UR4 ;  /* 0x0000000436367c20 */ /* 0x000fe20008410000 */
[-C--:B------:R-:W-:Y:S01]  /*3600*/  ISETP.GE.AND P6, PT, R8, R105.reuse, PT ;  /* 0x000000690800720c */ /* 0x080fe20003fc6270 */
[----:B------:R-:W-:Y:S01]  /*3610*/  FMUL.FTZ R51, R51, UR4 ;  /* 0x0000000433337c20 */ /* 0x000fe20008410000 */
[----:B------:R-:W2:Y:S01]  /*3620*/  MUFU.TANH R11, R11 ;  /* 0x0000000b000b7308 */ /* 0x000ea20000002400 */
[--C-:B------:R-:W-:Y:S01]  /*3630*/  LOP3.LUT R4, R3, 0x19, R100.reuse, 0xfe, !PT ;  /* 0x0000001903047812 */ /* 0x100fe200078efe64 */
[----:B------:R-:W-:Y:S01]  /*3640*/  FMUL.FTZ R49, R49, UR4 ;  /* 0x0000000431317c20 */ /* 0x000fe20008410000 */
[C-C-:B----4-:R-:W-:Y:S01]  /*3650*/  LOP3.LUT R24, R3.reuse, 0x20, R100.reuse, 0xfe, !PT ;  /* 0x0000002003187812 */ /* 0x150fe200078efe64 */
[----:B------:R-:W-:Y:S01]  /*3660*/  FMUL.FTZ R48, R48, UR4 ;  /* 0x0000000430307c20 */ /* 0x000fe20008410000 */
[----:B------:R-:W-:Y:S01]  /*3670*/  LOP3.LUT R22, R3, 0x21, R100, 0xfe, !PT ;  /* 0x0000002103167812 */ /* 0x000fe200078efe64 */
[----:B------:R-:W-:Y:S01]  /*3680*/  FMUL.FTZ R50, R50, UR4 ;  /* 0x0000000432327c20 */ /* 0x000fe20008410000 */
[----:B------:R-:W-:Y:S01]  /*3690*/  FMUL.FTZ R45, R45, UR4 ;  /* 0x000000042d2d7c20 */ /* 0x000fe20008410000 */
[----:B------:R-:W3:Y:S01]  /*36a0*/  MUFU.TANH R21, R21 ;  /* 0x0000001500157308 */ /* 0x000ee20000002400 */
[----:B-1----:R-:W-:Y:S01]  /*36b0*/  FFMA.FTZ R111, R0, R32, R9 ;  /* 0x00000020006f7223 */ /* 0x002fe20000010009 */
[----:B------:R-:W-:Y:S01]  /*36c0*/  FSEL R9, R65, -INF , !P5 ;  /* 0xff80000041097808 */ /* 0x000fe20006800000 */
[----:B------:R-:W-:Y:S01]  /*36d0*/  FMUL.FTZ R47, R47, UR4 ;  /* 0x000000042f2f7c20 */ /* 0x000fe20008410000 */
[----:B------:R-:W-:Y:S01]  /*36e0*/  ISETP.GE.AND P5, PT, R14, R104, PT ;  /* 0x000000680e00720c */ /* 0x000fe20003fa6270 */
[----:B------:R-:W-:Y:S01]  /*36f0*/  FMUL.FTZ R43, R43, UR4 ;  /* 0x000000042b2b7c20 */ /* 0x000fe20008410000 */
[----:B------:R-:W-:Y:S01]  /*3700*/  FSEL R111, R111, -INF , !P4 ;  /* 0xff8000006f6f7808 */ /* 0x000fe20006000000 */
[----:B------:R-:W-:Y:S01]  /*3710*/  FMUL.FTZ R44, R44, UR4 ;  /* 0x000000042c2c7c20 */ /* 0x000fe20008410000 */
[----:B------:R-:W-:Y:S01]  /*3720*/  I2FP.F32.S32 R14, R14 ;  /* 0x0000000e000e7245 */ /* 0x000fe20000201400 */
[----:B--2---:R-:W-:Y:S01]  /*3730*/  FFMA.FTZ R32, R0, R32, R11 ;  /* 0x0000002000207223 */ /* 0x004fe2000001000b */
[----:B------:R-:W-:Y:S01]  /*3740*/  ISETP.GE.AND P4, PT, R12, R104, PT ;  /* 0x000000680c00720c */ /* 0x000fe20003f86270 */
[----:B------:R-:W1:Y:S01]  /*3750*/  MUFU.TANH R15, R15 ;  /* 0x0000000f000f7308 */ /* 0x000e620000002400 */
[----:B------:R-:W-:Y:S01]  /*3760*/  I2FP.F32.S32 R12, R12 ;  /* 0x0000000c000c7245 */ /* 0x000fe20000201400 */
[-C--:B------:R-:W-:Y:S01]  /*3770*/  FFMA.FTZ R11, R0, R14.reuse, R39 ;  /* 0x0000000e000b7223 */ /* 0x080fe20000010027 */
[----:B------:R-:W-:Y:S01]  /*3780*/  FSEL R32, R32, -INF , !P1 ;  /* 0xff80000020207808 */ /* 0x000fe20004800000 */
[----:B------:R-:W-:Y:S01]  /*3790*/  FFMA.FTZ R14, R0, R14, R25 ;  /* 0x0000000e000e7223 */ /* 0x000fe20000010019 */
[----:B------:R-:W-:Y:S01]  /*37a0*/  ISETP.GE.AND P1, PT, R2, R105, PT ;  /* 0x000000690200720c */ /* 0x000fe20003f26270 */
[----:B------:R-:W-:Y:S01]  /*37b0*/  FFMA.FTZ R23, R0, R12, R17 ;  /* 0x0000000c00177223 */ /* 0x000fe20000010011 */
[----:B------:R-:W-:Y:S01]  /*37c0*/  FSEL R17, R69, -INF , !P0 ;  /* 0xff80000045117808 */ /* 0x000fe20004000000 */
[----:B------:R-:W2:Y:S01]  /*37d0*/  MUFU.TANH R59, R59 ;  /* 0x0000003b003b7308 */ /* 0x000ea20000002400 */
[----:B------:R-:W-:Y:S01]  /*37e0*/  ISETP.GE.AND P0, PT, R2, R104, PT ;  /* 0x000000680200720c */ /* 0x000fe20003f06270 */
[----:B------:R-:W-:Y:S01]  /*37f0*/  FFMA.FTZ R12, R0, R12, R27 ;  /* 0x0000000c000c7223 */ /* 0x000fe2000001001b */
[----:B------:R-:W-:Y:S01]  /*3800*/  I2FP.F32.S32 R2, R2 ;  /* 0x0000000200027245 */ /* 0x000fe20000201400 */
[----:B------:R-:W-:Y:S01]  /*3810*/  FMUL.FTZ R46, R46, UR4 ;  /* 0x000000042e2e7c20 */ /* 0x000fe20008410000 */
[----:B------:R-:W-:-:S02]  /*3820*/  FSEL R11, R11, -INF , !P3 ;  /* 0xff8000000b0b7808 */ /* 0x000fc40005800000 */
[----:B------:R-:W-:Y:S01]  /*3830*/  ISETP.GE.AND P3, PT, R8, R104, PT ;  /* 0x000000680800720c */ /* 0x000fe20003f66270 */
[----:B------:R-:W4:Y:S01]  /*3840*/  MUFU.TANH R31, R52 ;  /* 0x00000034001f7308 */ /* 0x000f220000002400 */
[----:B------:R-:W-:Y:S01]  /*3850*/  I2FP.F32.S32 R8, R8 ;  /* 0x0000000800087245 */ /* 0x000fe20000201400 */
[CC--:B------:R-:W-:Y:S01]  /*3860*/  FFMA.FTZ R7, R0.reuse, R2.reuse, R7 ;  /* 0x0000000200077223 */ /* 0x0c0fe20000010007 */
[----:B------:R-:W-:Y:S01]  /*3870*/  FFMA.FTZ R5, R0, R2, R5 ;  /* 0x0000000200057223 */ /* 0x000fe20000010005 */
[----:B------:R-:W-:Y:S02]  /*3880*/  FSEL R14, R14, -INF , !P5 ;  /* 0xff8000000e0e7808 */ /* 0x000fe40006800000 */
[-C--:B------:R-:W-:Y:S01]  /*3890*/  FFMA.FTZ R2, R0, R8.reuse, R19 ;  /* 0x0000000800027223 */ /* 0x080fe20000010013 */
[----:B------:R-:W-:Y:S01]  /*38a0*/  FSEL R23, R23, -INF , !P2 ;  /* 0xff80000017177808 */ /* 0x000fe20005000000 */
[----:B------:R-:W5:Y:S01]  /*38b0*/  MUFU.TANH R53, R53 ;  /* 0x0000003500357308 */ /* 0x000f620000002400 */
[----:B------:R-:W-:Y:S01]  /*38c0*/  ISETP.GE.AND P5, PT, R6, R105, PT ;  /* 0x000000690600720c */ /* 0x000fe20003fa6270 */
[----:B------:R-:W-:Y:S01]  /*38d0*/  FFMA.FTZ R8, R0, R8, R13 ;  /* 0x0000000800087223 */ /* 0x000fe2000001000d */
[----:B------:R-:W-:-:S02]  /*38e0*/  ISETP.GE.AND P2, PT, R6, R104, PT ;  /* 0x000000680600720c */ /* 0x000fc40003f46270 */
[----:B------:R-:W-:Y:S02]  /*38f0*/  FSEL R12, R12, -INF , !P4 ;  /* 0xff8000000c0c7808 */ /* 0x000fe40006000000 */
[----:B------:R-:W-:Y:S01]  /*3900*/  FSEL R19, R7, -INF , !P1 ;  /* 0xff80000007137808 */ /* 0x000fe20004800000 */
[----:B------:R-:W5:Y:S01]  /*3910*/  MUFU.TANH R55, R55 ;  /* 0x0000003700377308 */ /* 0x000f620000002400 */
[----:B------:R-:W-:Y:S02]  /*3920*/  I2FP.F32.S32 R6, R6 ;  /* 0x0000000600067245 */ /* 0x000fe40000201400 */
[C---:B------:R-:W-:Y:S02]  /*3930*/  ISETP.GE.AND P4, PT, R4.reuse, R105, PT ;  /* 0x000000690400720c */ /* 0x040fe40003f86270 */
[----:B------:R-:W-:Y:S01]  /*3940*/  ISETP.GE.AND P1, PT, R4, R104, PT ;  /* 0x000000680400720c */ /* 0x000fe20003f26270 */
[----:B---3--:R-:W-:Y:S01]  /*3950*/  FFMA.FTZ R7, R0, R6, R21 ;  /* 0x0000000600077223 */ /* 0x008fe20000010015 */
[----:B------:R-:W-:Y:S01]  /*3960*/  I2FP.F32.S32 R4, R4 ;  /* 0x0000000400047245 */ /* 0x000fe20000201400 */
[----:B------:R-:W3:Y:S01]  /*3970*/  MUFU.TANH R29, R29 ;  /* 0x0000001d001d7308 */ /* 0x000ee20000002400 */
[----:B------:R-:W-:-:S02]  /*3980*/  FSEL R10, R5, -INF , !P0 ;  /* 0xff800000050a7808 */ /* 0x000fc40004000000 */
[----:B------:R-:W-:Y:S01]  /*3990*/  FSEL R13, R2, -INF , !P6 ;  /* 0xff800000020d7808 */ /* 0x000fe20007000000 */
[C---:B-1----:R-:W-:Y:S01]  /*39a0*/  FFMA.FTZ R21, R0.reuse, R4, R15 ;  /* 0x0000000400157223 */ /* 0x042fe2000001000f */
[----:B------:R-:W-:Y:S01]  /*39b0*/  I2FP.F32.S32 R5, R24 ;  /* 0x0000001800057245 */ /* 0x000fe20000201400 */
[----:B--2---:R-:W-:Y:S01]  /*39c0*/  FFMA.FTZ R4, R0, R4, R59 ;  /* 0x0000000400047223 */ /* 0x004fe2000001003b */
[----:B------:R-:W-:Y:S01]  /*39d0*/  I2FP.F32.S32 R2, R22 ;  /* 0x0000001600027245 */ /* 0x000fe20000201400 */
[----:B------:R-:W1:Y:S01]  /*39e0*/  MUFU.TANH R33, R54 ;  /* 0x0000003600217308 */ /* 0x000e620000002400 */
[----:B------:R-:W-:Y:S01]  /*39f0*/  ISETP.GE.AND P0, PT, R24, R105, PT ;  /* 0x000000691800720c */ /* 0x000fe20003f06270 */
[----:B----4-:R-:W-:Y:S01]  /*3a00*/  FFMA.FTZ R31, R0, R5, R31 ;  /* 0x00000005001f7223 */ /* 0x010fe2000001001f */
[----:B------:R-:W-:Y:S01]  /*3a10*/  FSEL R8, R8, -INF , !P3 ;  /* 0xff80000008087808 */ /* 0x000fe20005800000 */
[CC--:B-----5:R-:W-:Y:S01]  /*3a20*/  FFMA.FTZ R53, R0.reuse, R2.reuse, R53 ;  /* 0x0000000200357223 */ /* 0x0e0fe20000010035 */
[----:B------:R-:W-:Y:S01]  /*3a30*/  FFMA.FTZ R55, R0, R2, R55 ;  /* 0x0000000200377223 */ /* 0x000fe20000010037 */
[----:B------:R-:W-:-:S02]  /*3a40*/  LOP3.LUT R2, R3, 0x29, R100, 0xfe, !PT ;  /* 0x0000002903027812 */ /* 0x000fc400078efe64 */
[----:B------:R-:W2:Y:S01]  /*3a50*/  MUFU.TANH R51, R51 ;  /* 0x0000003300337308 */ /* 0x000ea20000002400 */
[----:B---3--:R-:W-:Y:S01]  /*3a60*/  FFMA.FTZ R6, R0, R6, R29 ;  /* 0x0000000600067223 */ /* 0x008fe2000001001d */
[----:B------:R-:W-:Y:S02]  /*3a70*/  FSEL R7, R7, -INF , !P5 ;  /* 0xff80000007077808 */ /* 0x000fe40006800000 */
[C---:B------:R-:W-:Y:S02]  /*3a80*/  ISETP.GE.AND P3, PT, R22.reuse, R105, PT ;  /* 0x000000691600720c */ /* 0x040fe40003f66270 */
[----:B------:R-:W-:Y:S02]  /*3a90*/  ISETP.GE.AND P5, PT, R22, R104, PT ;  /* 0x000000681600720c */ /* 0x000fe40003fa6270 */
[----:B------:R-:W-:Y:S01]  /*3aa0*/  MUFU.TANH R25, R48 ;  /* 0x0000003000197308 */ /* 0x000fe20000002400 */
[----:B------:R-:W-:Y:S01]  /*3ab0*/  FSEL R4, R4, -INF , !P1 ;  /* 0xff80000004047808 */ /* 0x000fe20004800000 */
[----:B-1----:R-:W-:Y:S01]  /*3ac0*/  FFMA.FTZ R33, R0, R5, R33 ;  /* 0x0000000500217223 */ /* 0x002fe20000010021 */
[----:B------:R-:W-:-:S02]  /*3ad0*/  FSEL R139, R31, -INF , !P0 ;  /* 0xff8000001f8b7808 */ /* 0x000fc40004000000 */
[----:B------:R-:W-:Y:S02]  /*3ae0*/  LOP3.LUT R22, R3, 0x28, R100, 0xfe, !PT ;  /* 0x0000002803167812 */ /* 0x000fe400078efe64 */
[CC--:B------:R-:W-:Y:S01]  /*3af0*/  ISETP.GE.AND P1, PT, R2.reuse, R105.reuse, PT ;  /* 0x000000690200720c */ /* 0x0c0fe20003f26270 */
[----:B------:R-:W1:Y:S01]  /*3b00*/  MUFU.TANH R49, R49 ;  /* 0x0000003100317308 */ /* 0x000e620000002400 */
[----:B------:R-:W-:Y:S02]  /*3b10*/  ISETP.GE.AND P0, PT, R2, R104, PT ;  /* 0x000000680200720c */ /* 0x000fe40003f06270 */
[----:B------:R-:W-:Y:S02]  /*3b20*/  I2FP.F32.S32 R2, R2 ;  /* 0x0000000200027245 */ /* 0x000fe40000201400 */
[----:B------:R-:W-:Y:S02]  /*3b30*/  FSEL R6, R6, -INF , !P2 ;  /* 0xff80000006067808 */ /* 0x000fe40005000000 */
[----:B------:R-:W-:Y:S01]  /*3b40*/  FSEL R5, R21, -INF , !P4 ;  /* 0xff80000015057808 */ /* 0x000fe20006000000 */
[----:B------:R-:W3:Y:S01]  /*3b50*/  MUFU.TANH R27, R50 ;  /* 0x00000032001b7308 */ /* 0x000ee20000002400 */
[----:B------:R-:W-:Y:S01]  /*3b60*/  ISETP.GE.AND P2, PT, R22, R105, PT ;  /* 0x000000691600720c */ /* 0x000fe20003f46270 */
[----:B--2---:R-:W-:Y:S01]  /*3b70*/  FFMA.FTZ R51, R0, R2, R51 ;  /* 0x0000000200337223 */ /* 0x004fe20000010033 */
[----:B------:R-:W-:-:S02]  /*3b80*/  ISETP.GE.AND P4, PT, R22, R104, PT ;  /* 0x000000681600720c */ /* 0x000fc40003f86270 */
[----:B------:R-:W-:Y:S02]  /*3b90*/  I2FP.F32.S32 R22, R22 ;  /* 0x0000001600167245 */ /* 0x000fe40000201400 */
[----:B------:R-:W-:Y:S01]  /*3ba0*/  ISETP.GE.AND P6, PT, R24, R104, PT ;  /* 0x000000681800720c */ /* 0x000fe20003fc6270 */
[----:B------:R-:W2:Y:S01]  /*3bb0*/  MUFU.TANH R15, R44 ;  /* 0x0000002c000f7308 */ /* 0x000ea20000002400 */
[C---:B-1----:R-:W-:Y:S01]  /*3bc0*/  FFMA.FTZ R49, R0.reuse, R2, R49 ;  /* 0x0000000200317223 */ /* 0x042fe20000010031 */
[CC--:B------:R-:W-:Y:S01]  /*3bd0*/  FFMA.FTZ R25, R0.reuse, R22.reuse, R25 ;  /* 0x0000001600197223 */ /* 0x0c0fe20000010019 */
[----:B------:R-:W-:Y:S02]  /*3be0*/  FSEL R118, R51, -INF , !P0 ;  /* 0xff80000033767808 */ /* 0x000fe40004000000 */
[C-C-:B------:R-:W-:Y:S02]  /*3bf0*/  LOP3.LUT R24, R3.reuse, 0x30, R100.reuse, 0xfe, !PT ;  /* 0x0000003003187812 */ /* 0x140fe400078efe64 */
[C-C-:B------:R-:W-:Y:S01]  /*3c00*/  LOP3.LUT R2, R3.reuse, 0x39, R100.reuse, 0xfe, !PT ;  /* 0x0000003903027812 */ /* 0x140fe200078efe64 */
[----:B------:R-:W-:Y:S01]  /*3c10*/  MUFU.TANH R45, R45 ;  /* 0x0000002d002d7308 */ /* 0x000fe20000002400 */
[----:B---3--:R-:W-:Y:S01]  /*3c20*/  FFMA.FTZ R27, R0, R22, R27 ;  /* 0x00000016001b7223 */ /* 0x008fe2000001001b */
[----:B------:R-:W-:-:S02]  /*3c30*/  LOP3.LUT R22, R3, 0x31, R100, 0xfe, !PT ;  /* 0x0000003103167812 */ /* 0x000fc400078efe64 */
[----:B------:R-:W-:Y:S02]  /*3c40*/  ISETP.GT.AND P0, PT, R20, R125, PT ;  /* 0x0000007d1400720c */ /* 0x000fe40003f04270 */
[----:B------:R-:W-:Y:S02]  /*3c50*/  FSEL R140, R33, -INF , !P6 ;  /* 0xff800000218c7808 */ /* 0x000fe40007000000 */
[----:B------:R-:W1:Y:S01]  /*3c60*/  MUFU.TANH R21, R46 ;  /* 0x0000002e00157308 */ /* 0x000e620000002400 */
[----:B------:R-:W-:Y:S02]  /*3c70*/  FSEL R107, R53, -INF , !P3 ;  /* 0xff800000356b7808 */ /* 0x000fe40005800000 */
[----:B------:R-:W-:Y:S02]  /*3c80*/  FSEL R138, R55, -INF , !P5 ;  /* 0xff800000378a7808 */ /* 0x000fe40006800000 */
[----:B------:R-:W-:Y:S02]  /*3c90*/  FSEL R137, R25, -INF , !P2 ;  /* 0xff80000019897808 */ /* 0x000fe40005000000 */
[----:B------:R-:W-:Y:S01]  /*3ca0*/  FSEL R136, R27, -INF , !P4 ;  /* 0xff8000001b887808 */ /* 0x000fe20006000000 */
[----:B------:R-:W3:Y:S01]  /*3cb0*/  MUFU.TANH R47, R47 ;  /* 0x0000002f002f7308 */ /* 0x000ee20000002400 */
[----:B------:R-:W-:-:S02]  /*3cc0*/  FSEL R123, R49, -INF , !P1 ;  /* 0xff800000317b7808 */ /* 0x000fc40004800000 */
[CC--:B------:R-:W-:Y:S01]  /*3cd0*/  ISETP.GE.AND P6, PT, R24.reuse, R105.reuse, PT ;  /* 0x000000691800720c */ /* 0x0c0fe20003fc6270 */
[----:B------:R-:W-:Y:S01]  /*3ce0*/  BAR.SYNC.DEFER_BLOCKING 0x0 ;  /* 0x0000000000007b1d */ /* 0x000fe20000010000 */
[-C--:B------:R-:W-:Y:S02]  /*3cf0*/  ISETP.GE.AND P3, PT, R24, R104.reuse, PT ;  /* 0x000000681800720c */ /* 0x080fe40003f66270 */
[CC--:B------:R-:W-:Y:S02]  /*3d00*/  ISETP.GE.AND P5, PT, R22.reuse, R105.reuse, PT ;  /* 0x000000691600720c */ /* 0x0c0fe40003fa6270 */
[-C--:B------:R-:W-:Y:S01]  /*3d10*/  ISETP.GE.AND P2, PT, R22, R104.reuse, PT ;  /* 0x000000681600720c */ /* 0x080fe20003f46270 */
[----:B------:R-:W4:Y:S01]  /*3d20*/  MUFU.TANH R41, R41 ;  /* 0x0000002900297308 */ /* 0x000f220000002400 */
[C---:B------:R-:W-:Y:S02]  /*3d30*/  ISETP.GE.AND P4, PT, R2.reuse, R105, PT ;  /* 0x000000690200720c */ /* 0x040fe40003f86270 */
[----:B------:R-:W-:-:S02]  /*3d40*/  ISETP.GE.AND P1, PT, R2, R104, PT ;  /* 0x000000680200720c */ /* 0x000fc40003f26270 */
[----:B------:R-:W-:Y:S02]  /*3d50*/  I2FP.F32.S32 R24, R24 ;  /* 0x0000001800187245 */ /* 0x000fe40000201400 */
[----:B------:R-:W-:Y:S01]  /*3d60*/  I2FP.F32.S32 R22, R22 ;  /* 0x0000001600167245 */ /* 0x000fe20000201400 */
[----:B------:R-:W5:Y:S01]  /*3d70*/  MUFU.TANH R43, R43 ;  /* 0x0000002b002b7308 */ /* 0x000f620000002400 */
[----:B------:R-:W-:Y:S01]  /*3d80*/  I2FP.F32.S32 R2, R2 ;  /* 0x0000000200027245 */ /* 0x000fe20000201400 */
[CC--:B--2---:R-:W-:Y:S01]  /*3d90*/  FFMA.FTZ R15, R0.reuse, R24.reuse, R15 ;  /* 0x00000018000f7223 */ /* 0x0c4fe2000001000f */
[C---:B-1----:R-:W-:Y:S01]  /*3da0*/  FFMA.FTZ R21, R0.reuse, R24, R21 ;  /* 0x0000001800157223 */ /* 0x042fe20000010015 */
[CC--:B------:R-:W-:Y:S01]  /*3db0*/  FFMA.FTZ R45, R0.reuse, R22.reuse, R45 ;  /* 0x00000016002d7223 */ /* 0x0c0fe2000001002d */
[C---:B---3--:R-:W-:Y:S02]  /*3dc0*/  FFMA.FTZ R33, R0.reuse, R22, R47 ;  /* 0x0000001600217223 */ /* 0x048fe4000001002f */
[----:B------:R-:W-:Y:S01]  /*3dd0*/  FSEL R113, R15, -INF , !P6 ;  /* 0xff8000000f717808 */ /* 0x000fe20007000000 */
[----:B----4-:R-:W-:Y:S01]  /*3de0*/  FFMA.FTZ R41, R0, R2, R41 ;  /* 0x0000000200297223 */ /* 0x010fe20000010029 */
[----:B------:R-:W-:-:S02]  /*3df0*/  FSEL R34, R21, -INF , !P3 ;  /* 0xff80000015227808 */ /* 0x000fc40005800000 */
[----:B------:R-:W-:Y:S02]  /*3e00*/  FSEL R112, R45, -INF , !P5 ;  /* 0xff8000002d707808 */ /* 0x000fe40006800000 */
[----:B------:R-:W-:Y:S02]  /*3e10*/  FSEL R33, R33, -INF , !P2 ;  /* 0xff80000021217808 */ /* 0x000fe40005000000 */
[----:B------:R-:W-:Y:S01]  /*3e20*/  FSEL R109, R41, -INF , !P4 ;  /* 0xff800000296d7808 */ /* 0x000fe20006000000 */
[----:B-----5:R-:W-:-:S05]  /*3e30*/  FFMA.FTZ R31, R0, R2, R43 ;  /* 0x00000002001f7223 */ /* 0x020fca000001002b */
        /* <DEDUP_REMOVED lines=13> */
.L_x_4985:
        /* <DEDUP_REMOVED lines=59> */
.L_x_4986:
        /* <DEDUP_REMOVED lines=39> */
.L_x_4984:
        /* <DEDUP_REMOVED lines=18> */
[----:B------:R-:W2:Y:S03]  /*4650*/  SHFL.BFLY PT, R2, R15, 0x2, 0x1f ;  /* 0x0c401f000f027f89 */ /* 0x000ea600000e0000 */
[----:B------:R-:W-:-:S05]  /*4660*/  LEA R120, R106, UR5, 0x1 ;  /* 0x000000056a787c11 */ /* 0x000fca000f8e08ff */
[----:B------:R-:W-:Y:S04]  /*4670*/  LDSM.16.MT88.4 R60, [R120+0x7000] ;  /* 0x00700000783c783b */ /* 0x000fe80000004200 */
[----:B------:R-:W-:Y:S04]  /*4680*/  LDSM.16.MT88.4 R40, [R120+0x8000] ;  /* 0x008000007828783b */ /* 0x000fe80000004200 */
[----:B------:R-:W-:Y:S04]  /*4690*/  LDSM.16.MT88.4 R76, [R120+0x6000] ;  /* 0x00600000784c783b */ /* 0x000fe80000004200 */
[----:B------:R-:W-:Y:S01]  /*46a0*/  LDSM.16.MT88.4 R24, [R120+0x6400] ;  /* 0x006400007818783b */ /* 0x000fe20000004200 */
[----:B--2---:R-:W-:-:S03]  /*46b0*/  FMNMX.FTZ R2, R15, R2, !PT ;  /* 0x000000020f027209 */ /* 0x004fc60007810000 */
[----:B------:R-:W2:Y:S04]  /*46c0*/  SHFL.BFLY PT, R15, R22, 0x2, 0x1f ;  /* 0x0c401f00160f7f89 */ /* 0x000ea800000e0000 */
[----:B------:R-:W3:Y:S01]  /*46d0*/  SHFL.BFLY PT, R3, R2, 0x1, 0x1f ;  /* 0x0c201f0002037f89 */ /* 0x000ee200000e0000 */
[----:B--2---:R-:W-:Y:S02]  /*46e0*/  FMNMX.FTZ R15, R22, R15, !PT ;  /* 0x0000000f160f7209 */ /* 0x004fe40007810000 */
[----:B------:R-:W-:Y:S02]  /*46f0*/  IADD3 R22, PT, PT, R96, R120, RZ ;  /* 0x0000007860167210 */ /* 0x000fe40007ffe0ff */
[----:B---3--:R-:W-:Y:S02]  /*4700*/  FMNMX.FTZ R3, R2, R3, !PT ;  /* 0x0000000302037209 */ /* 0x008fe40007810000 */
[----:B------:R-:W2:Y:S02]  /*4710*/  SHFL.BFLY PT, R2, R15, 0x1, 0x1f ;  /* 0x0c201f000f027f89 */ /* 0x000ea400000e0000 */
[C---:B------:R-:W-:Y:S01]  /*4720*/  FSETP.NEU.FTZ.AND P0, PT, R3.reuse, -INF , PT ;  /* 0xff8000000300780b */ /* 0x040fe20003f1d000 */
[----:B-1----:R-:W-:Y:S01]  /*4730*/  FMUL.FTZ R116, R3, UR6 ;  /* 0x0000000603747c20 */ /* 0x002fe20008410000 */
[----:B------:R-:W1:Y:S04]  /*4740*/  LDSM.16.MT88.4 R68, [R22+0x6000] ;  /* 0x006000001644783b */ /* 0x000e680000004200 */
[----:B------:R-:W-:Y:S01]  /*4750*/  FSEL R116, R116, RZ, P0 ;  /* 0x000000ff74747208 */ /* 0x000fe20000000000 */
[----:B------:R-:W-:Y:S04]  /*4760*/  LDSM.16.MT88.4 R52, [R22+0x7400] ;  /* 0x007400001634783b */ /* 0x000fe80000004200 */
        /* <DEDUP_REMOVED lines=30> */
[----:B------:R-:W-:Y:S01]  /*4950*/  LDSM.16.MT88.4 R8, [R120+0x7400] ;  /* 0x007400007808783b */ /* 0x000fe20000004200 */
[--C-:B------:R-:W-:Y:S01]  /*4960*/  FFMA.FTZ R21, R4, UR6, -R35.reuse ;  /* 0x0000000604157c23 */ /* 0x100fe20008010823 */
[----:B--2---:R-:W-:Y:S01]  /*4970*/  F2FP.F16.F32.PACK_AB R48, R119, R142 ;  /* 0x0000008e7730723e */ /* 0x004fe200000000ff */
[----:B------:R-:W-:Y:S01]  /*4980*/  FFMA.FTZ R140, R140, UR6, -R35 ;  /* 0x000000068c8c7c23 */ /* 0x000fe20008010823 */
[----:B------:R2:W-:Y:S01]  /*4990*/  MUFU.EX2 R98, R16 ;  /* 0x0000001000627308 */ /* 0x0005e20000000800 */
[----:B------:R-:W4:Y:S01]  /*49a0*/  LDSM.16.MT88.4 R12, [R22+0x7000] ;  /* 0x00700000160c783b */ /* 0x000f220000004200 */
[----:B------:R-:W-:Y:S01]  /*49b0*/  FADD.FTZ R142, R142, R119 ;  /* 0x000000778e8e7221 */ /* 0x000fe20000010000 */
[--C-:B------:R-:W-:Y:S01]  /*49c0*/  FFMA.FTZ R34, R34, UR6, -R35.reuse ;  /* 0x0000000622227c23 */ /* 0x100fe20008010823 */
[--C-:B------:R-:W-:Y:S01]  /*49d0*/  FFMA.FTZ R33, R33, UR6, -R35.reuse ;  /* 0x0000000621217c23 */ /* 0x100fe20008010823 */
[--C-:B------:R-:W-:Y:S01]  /*49e0*/  FFMA.FTZ R32, R32, UR6, -R35.reuse ;  /* 0x0000000620207c23 */ /* 0x100fe20008010823 */
[----:B------:R-:W-:-:S02]  /*49f0*/  FFMA.FTZ R141, R31, UR6, -R35 ;  /* 0x000000061f8d7c23 */ /* 0x000fc40008010823 */
[----:B------:R-:W5:Y:S01]  /*4a00*/  MUFU.EX2 R97, R97 ;  /* 0x0000006100617308 */ /* 0x000f620000000800 */
[----:B---3--:R-:W-:-:S07]  /*4a10*/  F2FP.F16.F32.PACK_AB R50, R114, R117 ;  /* 0x000000757232723e */ /* 0x008fce00000000ff */
[----:B------:R-:W-:Y:S01]  /*4a20*/  MUFU.EX2 R115, R115 ;  /* 0x0000007300737308 */ /* 0x000fe20000000800 */
[----:B--2---:R-:W-:Y:S07]  /*4a30*/  LDSM.16.MT88.4 R16, [R22+0x6400] ;  /* 0x006400001610783b */ /* 0x004fee0000004200 */
[----:B------:R-:W2:Y:S01]  /*4a40*/  MUFU.EX2 R132, R132 ;  /* 0x0000008400847308 */ /* 0x000ea20000000800 */
[----:B-----5:R-:W-:-:S07]  /*4a50*/  F2FP.F16.F32.PACK_AB R49, R97, R98 ;  /* 0x000000626131723e */ /* 0x020fce00000000ff */
[----:B------:R-:W-:Y:S08]  /*4a60*/  MUFU.EX2 R108, R108 ;  /* 0x0000006c006c7308 */ /* 0x000ff00000000800 */
[----:B------:R-:W3:Y:S01]  /*4a70*/  MUFU.EX2 R99, R99 ;  /* 0x0000006300637308 */ /* 0x000ee20000000800 */
[----:B--2---:R-:W-:-:S07]  /*4a80*/  F2FP.F16.F32.PACK_AB R51, R132, R115 ;  /* 0x000000738433723e */ /* 0x004fce00000000ff */
        /* <DEDUP_REMOVED lines=14> */
[C---:B-1----:R-:W-:Y:S06]  /*4b70*/  HMMA.16816.F32 R72, R48.reuse, R68, RZ ;  /* 0x000000443048723c */ /* 0x042fec00000018ff */
[----:B------:R-:W-:Y:S02]  /*4b80*/  MUFU.EX2 R110, R110 ;  /* 0x0000006e006e7308 */ /* 0x000fe40000000800 */
[C---:B----4-:R-:W-:Y:S06]  /*4b90*/  HMMA.16816.F32 R56, R48.reuse, R12, RZ ;  /* 0x0000000c3038723c */ /* 0x050fec00000018ff */
[----:B------:R-:W-:Y:S01]  /*4ba0*/  MUFU.EX2 R107, R107 ;  /* 0x0000006b006b7308 */ /* 0x000fe20000000800 */
[----:B--2---:R-:W-:Y:S01]  /*4bb0*/  F2FP.F16.F32.PACK_AB R7, R21, R30 ;  /* 0x0000001e1507723e */ /* 0x004fe200000000ff */
        /* <DEDUP_REMOVED lines=21> */
[C---:B-1----:R-:W-:Y:S06]  /*4d10*/  HMMA.16816.F32 R36, R4.reuse, R8, R36 ;  /* 0x000000080424723c */ /* 0x042fec0000001824 */
[----:B------:R-:W-:Y:S02]  /*4d20*/  MUFU.EX2 R27, R27 ;  /* 0x0000001b001b7308 */ /* 0x000fe40000000800 */
[C---:B------:R-:W-:Y:S01]  /*4d30*/  HMMA.16816.F32 R40, R4.reuse, R10, R40 ;  /* 0x0000000a0428723c */ /* 0x040fe20000001828 */
[----:B------:R-:W1:Y:S05]  /*4d40*/  LDSM.16.MT88.4 R8, [R22+0x8000] ;  /* 0x008000001608783b */ /* 0x000e6a0000004200 */
[----:B------:R-:W2:Y:S02]  /*4d50*/  MUFU.EX2 R26, R26 ;  /* 0x0000001a001a7308 */ /* 0x000ea40000000800 */
[C---:B------:R-:W-:Y:S06]  /*4d60*/  HMMA.16816.F32 R72, R4.reuse, R16, R72 ;  /* 0x000000100448723c */ /* 0x040fec0000001848 */
[----:B------:R-:W3:Y:S02]  /*4d70*/  MUFU.EX2 R24, R24 ;  /* 0x0000001800187308 */ /* 0x000ee40000000800 */
[C---:B------:R-:W-:Y:S01]  /*4d80*/  HMMA.16816.F32 R68, R4.reuse, R18, R68 ;  /* 0x000000120444723c */ /* 0x040fe20000001844 */
[----:B------:R-:W-:Y:S07]  /*4d90*/  LDSM.16.MT88.4 R16, [R120+0x6c00] ;  /* 0x006c00007810783b */ /* 0x000fee0000004200 */
[----:B------:R-:W-:Y:S01]  /*4da0*/  HMMA.16816.F32 R52, R4, R54, R12 ;  /* 0x000000360434723c */ /* 0x000fe2000000180c */
[----:B------:R-:W-:-:S04]  /*4db0*/  FADD.FTZ R13, R117, R142 ;  /* 0x0000008e750d7221 */ /* 0x000fc80000010000 */
[----:B------:R-:W-:-:S04]  /*4dc0*/  FADD.FTZ R13, R114, R13 ;  /* 0x0000000d720d7221 */ /* 0x000fc80000010000 */
[----:B------:R-:W-:-:S04]  /*4dd0*/  FADD.FTZ R108, R108, R13 ;  /* 0x0000000d6c6c7221 */ /* 0x000fc80000010000 */
[----:B------:R-:W-:Y:S01]  /*4de0*/  FADD.FTZ R99, R99, R108 ;  /* 0x0000006c63637221 */ /* 0x000fe20000010000 */
[----:B-1----:R-:W-:Y:S03]  /*4df0*/  HMMA.16816.F32 R44, R48, R8, RZ ;  /* 0x00000008302c723c */ /* 0x002fe600000018ff */
[----:B------:R-:W-:-:S04]  /*4e00*/  FADD.FTZ R28, R28, R99 ;  /* 0x000000631c1c7221 */ /* 0x000fc80000010000 */
[----:B------:R-:W-:Y:S01]  /*4e10*/  FADD.FTZ R23, R23, R28 ;  /* 0x0000001c17177221 */ /* 0x000fe20000010000 */
[----:B------:R-:W-:Y:S01]  /*4e20*/  HMMA.16816.F32 R48, R48, R10, RZ ;  /* 0x0000000a3030723c */ /* 0x000fe200000018ff */
[----:B------:R-:W1:Y:S11]  /*4e30*/  LDSM.16.MT88.4 R8, [R22+0x8400] ;  /* 0x008400001608783b */ /* 0x000e760000004200 */
[C---:B-1----:R-:W-:Y:S08]  /*4e40*/  HMMA.16816.F32 R44, R4.reuse, R8, R44 ;  /* 0x00000008042c723c */ /* 0x042ff0000000182c */
[----:B------:R-:W-:Y:S01]  /*4e50*/  HMMA.16816.F32 R48, R4, R10, R48 ;  /* 0x0000000a0430723c */ /* 0x000fe20000001830 */
[----:B------:R-:W1:Y:S01]  /*4e60*/  LDSM.16.MT88.4 R8, [R120+0x6800] ;  /* 0x006800007808783b */ /* 0x000e620000004200 */
[----:B------:R-:W-:Y:S01]  /*4e70*/  FADD.FTZ R4, R98, R97 ;  /* 0x0000006162047221 */ /* 0x000fe20000010000 */
[----:B------:R-:W-:Y:S01]  /*4e80*/  FFMA.FTZ R97, R138, UR6, -R35 ;  /* 0x000000068a617c23 */ /* 0x000fe20008010823 */
[----:B------:R-:W-:Y:S01]  /*4e90*/  MUFU.EX2 R98, R140 ;  /* 0x0000008c00627308 */ /* 0x000fe20000000800 */
[----:B--2---:R-:W-:Y:S01]  /*4ea0*/  F2FP.F16.F32.PACK_AB R6, R26, R27 ;  /* 0x0000001b1a06723e */ /* 0x004fe200000000ff */
[----:B------:R-:W-:Y:S01]  /*4eb0*/  FADD.FTZ R15, R115, R4 ;  /* 0x00000004730f7221 */ /* 0x000fe20000010000 */
[----:B------:R-:W-:-:S02]  /*4ec0*/  F2FP.F16.F32.PACK_AB R4, R107, R110 ;  /* 0x0000006e6b04723e */ /* 0x000fc400000000ff */
[----:B---3--:R-:W-:Y:S01]  /*4ed0*/  F2FP.F16.F32.PACK_AB R7, R24, R25 ;  /* 0x000000191807723e */ /* 0x008fe200000000ff */
[----:B------:R-:W-:Y:S02]  /*4ee0*/  FADD.FTZ R15, R132, R15 ;  /* 0x0000000f840f7221 */ /* 0x000fe40000010000 */
[----:B------:R-:W2:Y:S02]  /*4ef0*/  MUFU.EX2 R97, R97 ;  /* 0x0000006100617308 */ /* 0x000ea40000000800 */
[----:B------:R-:W-:Y:S02]  /*4f00*/  FADD.FTZ R96, R96, R15 ;  /* 0x0000000f60607221 */ /* 0x000fe40000010000 */
[----:B------:R-:W-:Y:S02]  /*4f10*/  LDSM.16.MT88.4 R12, [R22+0x6c00] ;  /* 0x006c0000160c783b */ /* 0x000fe40000004200 */
[----:B------:R-:W-:Y:S02]  /*4f20*/  FADD.FTZ R29, R29, R96 ;  /* 0x000000601d1d7221 */ /* 0x000fe40000010000 */
[----:B------:R-:W3:Y:S02]  /*4f30*/  MUFU.EX2 R140, R109 ;  /* 0x0000006d008c7308 */ /* 0x000ee40000000800 */
[----:B------:R-:W-:-:S04]  /*4f40*/  FADD.FTZ R30, R30, R29 ;  /* 0x0000001d1e1e7221 */ /* 0x000fc80000010000 */
[----:B------:R-:W-:Y:S01]  /*4f50*/  FADD.FTZ R21, R21, R30 ;  /* 0x0000001e15157221 */ /* 0x000fe20000010000 */
[----:B--2---:R-:W-:-:S07]  /*4f60*/  F2FP.F16.F32.PACK_AB R5, R97, R98 ;  /* 0x000000626105723e */ /* 0x004fce00000000ff */
        /* <DEDUP_REMOVED lines=20> */
[----:B---3--:R-:W-:Y:S02]  /*50b0*/  F2FP.F16.F32.PACK_AB R6, R140, R111 ;  /* 0x0000006f8c06723e */ /* 0x008fe400000000ff */
        /* <DEDUP_REMOVED lines=18> */
[----:B---3--:R-:W-:Y:S02]  /*51e0*/  HMMA.16816.F32 R56, R4, R16, R56 ;  /* 0x000000100438723c */ /* 0x008fe40000001838 */
[----:B------:R-:W-:-:S04]  /*51f0*/  FADD.FTZ R113, R113, R26 ;  /* 0x0000001a71717221 */ /* 0x000fc80000010000 */
[----:B------:R-:W-:Y:S02]  /*5200*/  FADD.FTZ R112, R112, R113 ;  /* 0x0000007170707221 */ /* 0x000fe40000010000 */
[----:B------:R-:W-:Y:S02]  /*5210*/  HMMA.16816.F32 R52, R4, R18, R52 ;  /* 0x000000120434723c */ /* 0x000fe40000001834 */
[----:B------:R-:W-:-:S04]  /*5220*/  FADD.FTZ R111, R111, R112 ;  /* 0x000000706f6f7221 */ /* 0x000fc80000010000 */
[----:B------:R-:W-:Y:S02]  /*5230*/  FADD.FTZ R140, R140, R111 ;  /* 0x0000006f8c8c7221 */ /* 0x000fe40000010000 */
        /* <DEDUP_REMOVED lines=8> */
[----:B------:R-:W-:Y:S05]  /*52c0*/  @!P0 BRA `(.L_x_4987) ;  /* 0x0000003000448947 */ /* 0x000fea0003800000 */
        /* <DEDUP_REMOVED lines=64> */
.L_x_4988:
[----:B------:R-:W-:Y:S01]  /*56d0*/  UMOV UR6, URZ ;  /* 0x000000ff00067c82 */ /* 0x000fe20008000000 */
[----:B------:R-:W-:Y:S01]  /*56e0*/  IMAD.SHL.U32 R4, R84, 0x40, RZ ;  /* 0x0000004054047824 */ /* 0x000fe200078e00ff */
[----:B------:R-:W-:-:S05]  /*56f0*/  IADD3 R5, P0, PT, RZ, -UR6, RZ ;  /* 0x80000006ff057c10 */ /* 0x000fca000ff1e0ff */
[----:B------:R-:W-:-:S05]  /*5700*/  IMAD.X R4, RZ, RZ, ~R4, P0 ;  /* 0x000000ffff047224 */ /* 0x000fca00000e0e04 */
[----:B------:R-:W-:-:S04]  /*5710*/  SHF.R.S64 R5, R5, 0x1f, R4 ;  /* 0x0000001f05057819 */ /* 0x000fc80000001004 */
[----:B------:R-:W-:-:S04]  /*5720*/  IADD3 R128, P0, PT, R5, R128, RZ ;  /* 0x0000008005807210 */ /* 0x000fc80007f1e0ff */
[----:B------:R-:W-:-:S09]  /*5730*/  LEA.HI.X.SX32 R129, R4, R129, 0x1, P0 ;  /* 0x0000008104817211 */ /* 0x000fd200000f0eff */
.L_x_4989:
        /* <DEDUP_REMOVED lines=120> */
[----:B------:R-:W2:Y:S01]  /*5ec0*/  LDSM.16.M88.4 R92, [R107+0x5800] ;  /* 0x005800006b5c783b */ /* 0x000ea20000000200 */
[----:B------:R3:W-:Y:S01]  /*5ed0*/  MUFU.TANH R109, R24 ;  /* 0x00000018006d7308 */ /* 0x0007e20000002400 */
[----:B------:R-:W-:Y:S01]  /*5ee0*/  FMUL.FTZ R26, R21, UR4 ;  /* 0x00000004151a7c20 */ /* 0x000fe20008410000 */
[----:B------:R-:W-:Y:S02]  /*5ef0*/  IMAD.SHL.U32 R21, R102, 0x40, RZ ;  /* 0x0000004066157824 */ /* 0x000fe400078e00ff */
[----:B------:R-:W-:Y:S01]  /*5f00*/  FMUL.FTZ R111, R20, UR4 ;  /* 0x00000004146f7c20 */ /* 0x000fe20008410000 */
[----:B------:R-:W-:-:S04]  /*5f10*/  DEPBAR.LE SB0, 0x0 ;  /* 0x000080000000791a */ /* 0x000fc80000000000 */
[----:B------:R-:W-:Y:S01]  /*5f20*/  MUFU.TANH R113, R113 ;  /* 0x0000007100717308 */ /* 0x000fe20000002400 */
[----:B------:R-:W-:Y:S01]  /*5f30*/  FMUL.FTZ R32, R32, UR4 ;  /* 0x0000000420207c20 */ /* 0x000fe20008410000 */
[----:B------:R-:W-:Y:S01]  /*5f40*/  FMUL.FTZ R34, R34, UR4 ;  /* 0x0000000422227c20 */ /* 0x000fe20008410000 */
[----:B------:R-:W-:Y:S01]  /*5f50*/  FMUL.FTZ R33, R33, UR4 ;  /* 0x0000000421217c20 */ /* 0x000fe20008410000 */
[----:B------:R-:W-:-:S04]  /*5f60*/  FMUL.FTZ R35, R35, UR4 ;  /* 0x0000000423237c20 */ /* 0x000fc80008410000 */
[----:B------:R-:W-:Y:S01]  /*5f70*/  MUFU.TANH R25, R25 ;  /* 0x0000001900197308 */ /* 0x000fe20000002400 */
[----:B------:R-:W-:Y:S01]  /*5f80*/  FMUL.FTZ R28, R28, UR4 ;  /* 0x000000041c1c7c20 */ /* 0x000fe20008410000 */
[----:B------:R-:W-:Y:S01]  /*5f90*/  FMUL.FTZ R30, R30, UR4 ;  /* 0x000000041e1e7c20 */ /* 0x000fe20008410000 */
[----:B------:R-:W-:Y:S01]  /*5fa0*/  FMUL.FTZ R29, R29, UR4 ;  /* 0x000000041d1d7c20 */ /* 0x000fe20008410000 */
[----:B------:R-:W-:Y:S01]  /*5fb0*/  FMUL.FTZ R31, R31, UR4 ;  /* 0x000000041f1f7c20 */ /* 0x000fe20008410000 */
[C---:B-1----:R-:W-:Y:S03]  /*5fc0*/  HMMA.16816.F32 R4, R96.reuse, R86, R4 ;  /* 0x000000566004723c */ /* 0x042fe60000001804 */
[----:B------:R-:W-:Y:S05]  /*5fd0*/  MUFU.TANH R87, R32 ;  /* 0x0000002000577308 */ /* 0x000fea0000002400 */
[C---:B------:R-:W-:Y:S03]  /*5fe0*/  HMMA.16816.F32 R8, R96.reuse, R84, R8 ;  /* 0x000000546008723c */ /* 0x040fe60000001808 */
[----:B------:R-:W-:Y:S05]  /*5ff0*/  MUFU.TANH R33, R33 ;  /* 0x0000002100217308 */ /* 0x000fea0000002400 */
[----:B--2---:R-:W-:Y:S03]  /*6000*/  HMMA.16816.F32 R16, R96, R92, R16 ;  /* 0x0000005c6010723c */ /* 0x004fe60000001810 */
[----:B------:R-:W-:Y:S01]  /*6010*/  MUFU.TANH R35, R35 ;  /* 0x0000002300237308 */ /* 0x000fe20000002400 */
[----:B------:R-:W-:-:S02]  /*6020*/  VIADD R92, R102, 0xfffffffe ;  /* 0xfffffffe665c7836 */ /* 0x000fc40000000000 */
[----:B------:R-:W-:Y:S01]  /*6030*/  FMUL.FTZ R103, R4, UR4 ;  /* 0x0000000404677c20 */ /* 0x000fe20008410000 */
[----:B------:R-:W-:Y:S01]  /*6040*/  FMUL.FTZ R115, R6, UR4 ;  /* 0x0000000406737c20 */ /* 0x000fe20008410000 */
[----:B------:R-:W-:Y:S01]  /*6050*/  FMUL.FTZ R5, R5, UR4 ;  /* 0x0000000405057c20 */ /* 0x000fe20008410000 */
[----:B------:R-:W-:Y:S01]  /*6060*/  FMUL.FTZ R7, R7, UR4 ;  /* 0x0000000407077c20 */ /* 0x000fe20008410000 */
[----:B------:R-:W-:Y:S01]  /*6070*/  HMMA.16816.F32 R12, R96, R94, R12 ;  /* 0x0000005e600c723c */ /* 0x000fe2000000180c */
[----:B------:R-:W1:Y:S01]  /*6080*/  MUFU.TANH R95, R34 ;  /* 0x00000022005f7308 */ /* 0x000e620000002400 */
[----:B------:R-:W-:Y:S01]  /*6090*/  FMUL.FTZ R97, R23, UR4 ;  /* 0x0000000417617c20 */ /* 0x000fe20008410000 */
[----:B------:R-:W-:Y:S01]  /*60a0*/  FMUL.FTZ R99, R22, UR4 ;  /* 0x0000000416637c20 */ /* 0x000fe20008410000 */
[----:B------:R-:W-:Y:S01]  /*60b0*/  FMUL.FTZ R9, R9, UR4 ;  /* 0x0000000409097c20 */ /* 0x000fe20008410000 */
[----:B------:R-:W-:-:S04]  /*60c0*/  FMUL.FTZ R11, R11, UR4 ;  /* 0x000000040b0b7c20 */ /* 0x000fc80008410000 */
[----:B------:R-:W2:Y:S01]  /*60d0*/  MUFU.TANH R103, R103 ;  /* 0x0000006700677308 */ /* 0x000ea20000002400 */
[----:B------:R-:W-:Y:S01]  /*60e0*/  FMUL.FTZ R20, R16, UR4 ;  /* 0x0000000410147c20 */ /* 0x000fe20008410000 */
[----:B------:R-:W-:Y:S01]  /*60f0*/  LOP3.LUT R16, R21, R100, RZ, 0xfc, !PT ;  /* 0x0000006415107212 */ /* 0x000fe200078efcff */
[----:B------:R-:W-:Y:S01]  /*6100*/  FMUL.FTZ R23, R17, UR4 ;  /* 0x0000000411177c20 */ /* 0x000fe20008410000 */
[----:B------:R-:W-:Y:S01]  /*6110*/  FMUL.FTZ R4, R18, UR4 ;  /* 0x0000000412047c20 */ /* 0x000fe20008410000 */
[----:B---3--:R-:W-:-:S03]  /*6120*/  FMUL.FTZ R24, R19, UR4 ;  /* 0x0000000413187c20 */ /* 0x008fc60008410000 */
[----:B------:R-:W3:Y:S01]  /*6130*/  MUFU.TANH R115, R115 ;  /* 0x0000007300737308 */ /* 0x000ee20000002400 */
[C---:B------:R-:W-:Y:S02]  /*6140*/  VIADD R6, R16.reuse, 0xffffff80 ;  /* 0xffffff8010067836 */ /* 0x040fe40000000000 */
[----:B------:R-:W-:Y:S01]  /*6150*/  FMUL.FTZ R17, R15, UR4 ;  /* 0x000000040f117c20 */ /* 0x000fe20008410000 */
[----:B------:R-:W-:Y:S02]  /*6160*/  VIADD R84, R16, 0xffffffb8 ;  /* 0xffffffb810547836 */ /* 0x000fe40000000000 */
[----:B------:R-:W-:Y:S01]  /*6170*/  FMUL.FTZ R22, R13, UR4 ;  /* 0x000000040d167c20 */ /* 0x000fe20008410000 */
[----:B------:R-:W-:Y:S01]  /*6180*/  FMUL.FTZ R15, R8, UR4 ;  /* 0x00000004080f7c20 */ /* 0x000fe20008410000 */
[-C--:B------:R-:W-:Y:S01]  /*6190*/  ISETP.GE.AND P6, PT, R6, R105.reuse, PT ;  /* 0x000000690600720c */ /* 0x080fe20003fc6270 */
[----:B------:R-:W-:Y:S01]  /*61a0*/  FMUL.FTZ R13, R10, UR4 ;  /* 0x000000040a0d7c20 */ /* 0x000fe20008410000 */
[----:B------:R-:W-:Y:S01]  /*61b0*/  ISETP.GE.AND P1, PT, R6, R104, PT ;  /* 0x000000680600720c */ /* 0x000fe20003f26270 */
[----:B------:R4:W-:Y:S01]  /*61c0*/  MUFU.TANH R85, R26 ;  /* 0x0000001a00557308 */ /* 0x0009e20000002400 */
[----:B------:R-:W-:Y:S01]  /*61d0*/  I2FP.F32.S32 R6, R6 ;  /* 0x0000000600067245 */ /* 0x000fe20000201400 */
[----:B------:R-:W-:Y:S01]  /*61e0*/  VIADD R10, R16, 0xffffff81 ;  /* 0xffffff81100a7836 */ /* 0x000fe20000000000 */
[----:B------:R-:W-:Y:S01]  /*61f0*/  ISETP.GE.AND P5, PT, R84, R105, PT ;  /* 0x000000695400720c */ /* 0x000fe20003fa6270 */
[----:B------:R-:W-:Y:S01]  /*6200*/  FMUL.FTZ R19, R14, UR4 ;  /* 0x000000040e137c20 */ /* 0x000fe20008410000 */
[----:B------:R-:W-:Y:S01]  /*6210*/  ISETP.GE.AND P0, PT, R84, R104, PT ;  /* 0x000000685400720c */ /* 0x000fe20003f06270 */
[----:B-1----:R-:W-:Y:S01]  /*6220*/  FFMA.FTZ R8, R0, R6, R95 ;  /* 0x0000000600087223 */ /* 0x002fe2000001005f */
[----:B------:R-:W-:Y:S01]  /*6230*/  I2FP.F32.S32 R84, R84 ;  /* 0x0000005400547245 */ /* 0x000fe20000201400 */
[----:B------:R1:W5:Y:S01]  /*6240*/  MUFU.TANH R93, R28 ;  /* 0x0000001c005d7308 */ /* 0x0003620000002400 */
[----:B------:R-:W-:-:S02]  /*6250*/  VIADD R136, R16, 0xffffffa8 ;  /* 0xffffffa810887836 */ /* 0x000fc40000000000 */
[----:B------:R-:W-:Y:S01]  /*6260*/  FSEL R8, R8, -INF , !P1 ;  /* 0xff80000008087808 */ /* 0x000fe20004800000 */
[CC--:B--2---:R-:W-:Y:S01]  /*6270*/  FFMA.FTZ R103, R0.reuse, R84.reuse, R103 ;  /* 0x0000005400677223 */ /* 0x0c4fe20000010067 */
[----:B---3--:R-:W-:Y:S01]  /*6280*/  FFMA.FTZ R84, R0, R84, R115 ;  /* 0x0000005400547223 */ /* 0x008fe20000010073 */
[----:B------:R-:W-:Y:S01]  /*6290*/  ISETP.GE.AND P1, PT, R10, R104, PT ;  /* 0x000000680a00720c */ /* 0x000fe20003f26270 */
[----:B------:R-:W-:Y:S01]  /*62a0*/  VIADD R108, R16, 0xffffffb0 ;  /* 0xffffffb0106c7836 */ /* 0x000fe20000000000 */
[----:B------:R-:W2:Y:S01]  /*62b0*/  MUFU.TANH R107, R30 ;  /* 0x0000001e006b7308 */ /* 0x000ea20000002400 */
[----:B----4-:R-:W-:Y:S01]  /*62c0*/  FMUL.FTZ R26, R12, UR4 ;  /* 0x000000040c1a7c20 */ /* 0x010fe20008410000 */
[----:B------:R-:W-:Y:S01]  /*62d0*/  FFMA.FTZ R12, R0, R6, R87 ;  /* 0x00000006000c7223 */ /* 0x000fe20000010057 */
[----:B------:R-:W-:Y:S01]  /*62e0*/  VIADD R6, R16, 0xffffff88 ;  /* 0xffffff8810067836 */ /* 0x000fe20000000000 */
[----:B------:R-:W-:Y:S02]  /*62f0*/  FSEL R103, R103, -INF , !P5 ;  /* 0xff80000067677808 */ /* 0x000fe40006800000 */
[----:B------:R-:W-:-:S02]  /*6300*/  FSEL R84, R84, -INF , !P0 ;  /* 0xff80000054547808 */ /* 0x000fc40004000000 */
[----:B------:R-:W-:Y:S01]  /*6310*/  FSEL R12, R12, -INF , !P6 ;  /* 0xff8000000c0c7808 */ /* 0x000fe20007000000 */
[----:B------:R-:W3:Y:S01]  /*6320*/  MUFU.TANH R29, R29 ;  /* 0x0000001d001d7308 */ /* 0x000ee20000002400 */
[-C--:B------:R-:W-:Y:S01]  /*6330*/  ISETP.GE.AND P6, PT, R10, R105.reuse, PT ;  /* 0x000000690a00720c */ /* 0x080fe20003fc6270 */
[----:B-1----:R-:W-:Y:S01]  /*6340*/  VIADD R28, R16, 0xffffff89 ;  /* 0xffffff89101c7836 */ /* 0x002fe20000000000 */
[----:B------:R-:W-:Y:S02]  /*6350*/  I2FP.F32.S32 R10, R10 ;  /* 0x0000000a000a7245 */ /* 0x000fe40000201400 */
[C---:B------:R-:W-:Y:S02]  /*6360*/  ISETP.GE.AND P5, PT, R6.reuse, R105, PT ;  /* 0x000000690600720c */ /* 0x040fe40003fa6270 */
[----:B------:R-:W-:Y:S01]  /*6370*/  ISETP.GE.AND P0, PT, R6, R104, PT ;  /* 0x000000680600720c */ /* 0x000fe20003f06270 */
[----:B------:R-:W1:Y:S01]  /*6380*/  MUFU.TANH R31, R31 ;  /* 0x0000001f001f7308 */ /* 0x000e620000002400 */
[----:B------:R-:W-:Y:S01]  /*6390*/  I2FP.F32.S32 R6, R6 ;  /* 0x0000000600067245 */ /* 0x000fe20000201400 */
[CC--:B------:R-:W-:Y:S01]  /*63a0*/  FFMA.FTZ R18, R0.reuse, R10.reuse, R33 ;  /* 0x0000000a00127223 */ /* 0x0c0fe20000010021 */
[----:B------:R-:W-:-:S03]  /*63b0*/  FFMA.FTZ R10, R0, R10, R35 ;  /* 0x0000000a000a7223 */ /* 0x000fc60000010023 */
[CC--:B-----5:R-:W-:Y:S01]  /*63c0*/  FFMA.FTZ R14, R0.reuse, R6.reuse, R93 ;  /* 0x00000006000e7223 */ /* 0x0e0fe2000001005d */
[----:B--2---:R-:W-:Y:S01]  /*63d0*/  FFMA.FTZ R6, R0, R6, R107 ;  /* 0x0000000600067223 */ /* 0x004fe2000001006b */
[----:B------:R2:W-:Y:S01]  /*63e0*/  MUFU.TANH R87, R20 ;  /* 0x0000001400577308 */ /* 0x0005e20000002400 */
[----:B------:R-:W-:Y:S02]  /*63f0*/  FSEL R18, R18, -INF , !P6 ;  /* 0xff80000012127808 */ /* 0x000fe40007000000 */
[----:B------:R-:W-:Y:S02]  /*6400*/  FSEL R10, R10, -INF , !P1 ;  /* 0xff8000000a0a7808 */ /* 0x000fe40004800000 */
[C---:B------:R-:W-:Y:S02]  /*6410*/  ISETP.GE.AND P6, PT, R28.reuse, R105, PT ;  /* 0x000000691c00720c */ /* 0x040fe40003fc6270 */
[----:B------:R-:W-:Y:S01]  /*6420*/  ISETP.GE.AND P1, PT, R28, R104, PT ;  /* 0x000000681c00720c */ /* 0x000fe20003f26270 */
[----:B------:R1:W-:Y:S01]  /*6430*/  MUFU.TANH R35, R4 ;  /* 0x0000000400237308 */ /* 0x0003e20000002400 */
[----:B------:R-:W-:-:S02]  /*6440*/  I2FP.F32.S32 R28, R28 ;  /* 0x0000001c001c7245 */ /* 0x000fc40000201400 */
[----:B------:R-:W-:Y:S02]  /*6450*/  FSEL R14, R14, -INF , !P5 ;  /* 0xff8000000e0e7808 */ /* 0x000fe40006800000 */
[----:B------:R-:W-:Y:S01]  /*6460*/  FSEL R6, R6, -INF , !P0 ;  /* 0xff80000006067808 */ /* 0x000fe20004000000 */
[----:B---3--:R-:W-:Y:S01]  /*6470*/  FFMA.FTZ R30, R0, R28, R29 ;  /* 0x0000001c001e7223 */ /* 0x008fe2000001001d */
[C---:B------:R-:W-:Y:S01]  /*6480*/  VIADD R29, R16.reuse, 0xffffff98 ;  /* 0xffffff98101d7836 */ /* 0x040fe20000000000 */
[----:B------:R-:W3:Y:S01]  /*6490*/  MUFU.TANH R27, R27 ;  /* 0x0000001b001b7308 */ /* 0x000ee20000002400 */
[----:B--2---:R-:W-:-:S05]  /*64a0*/  VIADD R20, R16, 0xffffff90 ;  /* 0xffffff9010147836 */ /* 0x004fca0000000000 */
[C---:B------:R-:W-:Y:S02]  /*64b0*/  ISETP.GE.AND P5, PT, R20.reuse, R105, PT ;  /* 0x000000691400720c */ /* 0x040fe40003fa6270 */
[----:B------:R-:W-:Y:S01]  /*64c0*/  ISETP.GE.AND P0, PT, R20, R104, PT ;  /* 0x000000681400720c */ /* 0x000fe20003f06270 */
[----:B-1----:R-:W-:Y:S01]  /*64d0*/  FFMA.FTZ R4, R0, R28, R31 ;  /* 0x0000001c00047223 */ /* 0x002fe2000001001f */
[----:B------:R-:W-:Y:S01]  /*64e0*/  I2FP.F32.S32 R20, R20 ;  /* 0x0000001400147245 */ /* 0x000fe20000201400 */
[----:B------:R-:W-:Y:S01]  /*64f0*/  VIADD R28, R16, 0xffffff91 ;  /* 0xffffff91101c7836 */ /* 0x000fe20000000000 */
[----:B------:R-:W1:Y:S02]  /*6500*/  MUFU.TANH R111, R111 ;  /* 0x0000006f006f7308 */ /* 0x000e640000002400 */
[----:B------:R-:W-:Y:S01]  /*6510*/  FSEL R4, R4, -INF , !P1 ;  /* 0xff80000004047808 */ /* 0x000fe20004800000 */
[CC--:B------:R-:W-:Y:S01]  /*6520*/  FFMA.FTZ R109, R0.reuse, R20.reuse, R109 ;  /* 0x00000014006d7223 */ /* 0x0c0fe2000001006d */
[----:B------:R-:W-:Y:S01]  /*6530*/  FFMA.FTZ R113, R0, R20, R113 ;  /* 0x0000001400717223 */ /* 0x000fe20000010071 */
[----:B------:R-:W-:-:S02]  /*6540*/  FSEL R20, R30, -INF , !P6 ;  /* 0xff8000001e147808 */ /* 0x000fc40007000000 */
[CC--:B------:R-:W-:Y:S01]  /*6550*/  ISETP.GE.AND P6, PT, R28.reuse, R105.reuse, PT ;  /* 0x000000691c00720c */ /* 0x0c0fe20003fc6270 */
[----:B------:R-:W2:Y:S01]  /*6560*/  MUFU.TANH R99, R99 ;  /* 0x0000006300637308 */ /* 0x000ea20000002400 */
[----:B------:R-:W-:Y:S02]  /*6570*/  ISETP.GE.AND P1, PT, R28, R104, PT ;  /* 0x000000681c00720c */ /* 0x000fe40003f26270 */
[----:B------:R-:W-:Y:S02]  /*6580*/  I2FP.F32.S32 R28, R28 ;  /* 0x0000001c001c7245 */ /* 0x000fe40000201400 */
[----:B------:R-:W-:Y:S02]  /*6590*/  FSEL R150, R109, -INF , !P5 ;  /* 0xff8000006d967808 */ /* 0x000fe40006800000 */
[----:B------:R-:W-:Y:S01]  /*65a0*/  FSEL R148, R113, -INF , !P0 ;  /* 0xff80000071947808 */ /* 0x000fe20004000000 */
[----:B------:R-:W4:Y:S01]  /*65b0*/  MUFU.TANH R97, R97 ;  /* 0x0000006100617308 */ /* 0x000f220000002400 */
[-C--:B------:R-:W-:Y:S01]  /*65c0*/  FFMA.FTZ R160, R0, R28.reuse, R25 ;  /* 0x0000001c00a07223 */ /* 0x080fe20000010019 */
[----:B------:R-:W-:Y:S01]  /*65d0*/  VIADD R25, R16, 0xffffff99 ;  /* 0xffffff9910197836 */ /* 0x000fe20000000000 */
[C---:B------:R-:W-:Y:S01]  /*65e0*/  ISETP.GE.AND P5, PT, R29.reuse, R105, PT ;  /* 0x000000691d00720c */ /* 0x040fe20003fa6270 */
[----:B---3--:R-:W-:Y:S01]  /*65f0*/  FFMA.FTZ R27, R0, R28, R27 ;  /* 0x0000001c001b7223 */ /* 0x008fe2000001001b */
[----:B------:R-:W-:-:S02]  /*6600*/  ISETP.GE.AND P0, PT, R29, R104, PT ;  /* 0x000000681d00720c */ /* 0x000fc40003f06270 */
[----:B------:R-:W-:Y:S01]  /*6610*/  FSEL R160, R160, -INF , !P6 ;  /* 0xff800000a0a07808 */ /* 0x000fe20007000000 */
[----:B------:R3:W-:Y:S01]  /*6620*/  MUFU.TANH R33, R24 ;  /* 0x0000001800217308 */ /* 0x0007e20000002400 */
[----:B------:R-:W-:Y:S02]  /*6630*/  FSEL R156, R27, -INF , !P1 ;  /* 0xff8000001b9c7808 */ /* 0x000fe40004800000 */
[C---:B------:R-:W-:Y:S02]  /*6640*/  ISETP.GE.AND P6, PT, R25.reuse, R105, PT ;  /* 0x000000691900720c */ /* 0x040fe40003fc6270 */
[----:B------:R-:W-:-:S03]  /*6650*/  ISETP.GE.AND P1, PT, R25, R104, PT ;  /* 0x000000681900720c */ /* 0x000fc60003f26270 */
[----:B------:R-:W5:Y:S08]  /*6660*/  MUFU.TANH R23, R23 ;  /* 0x0000001700177308 */ /* 0x000f700000002400 */
[----:B------:R-:W5:Y:S01]  /*6670*/  MUFU.TANH R31, R26 ;  /* 0x0000001a001f7308 */ /* 0x000f620000002400 */
[----:B---3--:R-:W-:-:S05]  /*6680*/  I2FP.F32.S32 R24, R29 ;  /* 0x0000001d00187245 */ /* 0x008fca0000201400 */
[CC--:B-1----:R-:W-:Y:S01]  /*6690*/  FFMA.FTZ R111, R0.reuse, R24.reuse, R111 ;  /* 0x00000018006f7223 */ /* 0x0c2fe2000001006f */
[----:B--2---:R-:W-:Y:S01]  /*66a0*/  FFMA.FTZ R99, R0, R24, R99 ;  /* 0x0000001800637223 */ /* 0x004fe20000010063 */
[----:B------:R1:W-:Y:S01]  /*66b0*/  MUFU.TANH R29, R22 ;  /* 0x00000016001d7308 */ /* 0x0003e20000002400 */
[----:B------:R-:W-:Y:S02]  /*66c0*/  VIADD R24, R16, 0xffffffa0 ;  /* 0xffffffa010187836 */ /* 0x000fe40000000000 */
[----:B------:R-:W-:Y:S02]  /*66d0*/  FSEL R116, R111, -INF , !P5 ;  /* 0xff8000006f747808 */ /* 0x000fe40006800000 */
[----:B------:R-:W-:Y:S02]  /*66e0*/  FSEL R154, R99, -INF , !P0 ;  /* 0xff800000639a7808 */ /* 0x000fe40004000000 */
[C---:B------:R-:W-:Y:S01]  /*66f0*/  ISETP.GE.AND P5, PT, R24.reuse, R105, PT ;  /* 0x000000691800720c */ /* 0x040fe20003fa6270 */
[----:B------:R-:W2:Y:S01]  /*6700*/  MUFU.TANH R19, R19 ;  /* 0x0000001300137308 */ /* 0x000ea20000002400 */
[----:B------:R-:W-:-:S02]  /*6710*/  ISETP.GE.AND P0, PT, R24, R104, PT ;  /* 0x000000681800720c */ /* 0x000fc40003f06270 */
[----:B------:R-:W-:-:S05]  /*6720*/  I2FP.F32.S32 R24, R24 ;  /* 0x0000001800187245 */ /* 0x000fca0000201400 */
[----:B------:R-:W3:Y:S01]  /*6730*/  MUFU.TANH R17, R17 ;  /* 0x0000001100117308 */ /* 0x000ee20000002400 */
[----:B-1----:R-:W-:Y:S01]  /*6740*/  I2FP.F32.S32 R22, R25 ;  /* 0x0000001900167245 */ /* 0x002fe20000201400 */
[CC--:B------:R-:W-:Y:S01]  /*6750*/  FFMA.FTZ R87, R0.reuse, R24.reuse, R87 ;  /* 0x0000001800577223 */ /* 0x0c0fe20000010057 */
[----:B------:R-:W-:-:S03]  /*6760*/  FFMA.FTZ R35, R0, R24, R35 ;  /* 0x0000001800237223 */ /* 0x000fc60000010023 */
[CC--:B------:R-:W-:Y:S01]  /*6770*/  FFMA.FTZ R85, R0.reuse, R22.reuse, R85 ;  /* 0x0000001600557223 */ /* 0x0c0fe20000010055 */
[----:B----4-:R-:W-:Y:S01]  /*6780*/  FFMA.FTZ R97, R0, R22, R97 ;  /* 0x0000001600617223 */ /* 0x010fe20000010061 */
[----:B------:R-:W-:Y:S01]  /*6790*/  VIADD R22, R16, 0xffffffa1 ;  /* 0xffffffa110167836 */ /* 0x000fe20000000000 */
[----:B------:R-:W-:Y:S01]  /*67a0*/  FSEL R132, R87, -INF , !P5 ;  /* 0xff80000057847808 */ /* 0x000fe20006800000 */
[----:B------:R-:W-:Y:S01]  /*67b0*/  MUFU.TANH R9, R9 ;  /* 0x0000000900097308 */ /* 0x000fe20000002400 */
[----:B------:R-:W-:Y:S02]  /*67c0*/  FSEL R158, R85, -INF , !P6 ;  /* 0xff800000559e7808 */ /* 0x000fe40007000000 */
[----:B------:R-:W-:Y:S02]  /*67d0*/  FSEL R152, R97, -INF , !P1 ;  /* 0xff80000061987808 */ /* 0x000fe40004800000 */
[C---:B------:R-:W-:Y:S01]  /*67e0*/  ISETP.GE.AND P6, PT, R22.reuse, R105, PT ;  /* 0x000000691600720c */ /* 0x040fe20003fc6270 */
[----:B------:R-:W-:Y:S01]  /*67f0*/  BAR.SYNC.DEFER_BLOCKING 0x0 ;  /* 0x0000000000007b1d */ /* 0x000fe20000010000 */
[----:B------:R-:W-:-:S02]  /*6800*/  ISETP.GE.AND P1, PT, R22, R104, PT ;  /* 0x000000681600720c */ /* 0x000fc40003f26270 */
[----:B------:R-:W-:Y:S02]  /*6810*/  I2FP.F32.S32 R22, R22 ;  /* 0x0000001600167245 */ /* 0x000fe40000201400 */
[----:B------:R-:W-:Y:S01]  /*6820*/  FSEL R118, R35, -INF , !P0 ;  /* 0xff80000023767808 */ /* 0x000fe20004000000 */
[----:B------:R-:W1:Y:S01]  /*6830*/  MUFU.TANH R15, R15 ;  /* 0x0000000f000f7308 */ /* 0x000e620000002400 */
[----:B------:R-:W-:Y:S01]  /*6840*/  ISETP.GE.AND P5, PT, R136, R105, PT ;  /* 0x000000698800720c */ /* 0x000fe20003fa6270 */
[CC--:B-----5:R-:W-:Y:S01]  /*6850*/  FFMA.FTZ R23, R0.reuse, R22.reuse, R23 ;  /* 0x0000001600177223 */ /* 0x0e0fe20000010017 */
[----:B------:R-:W-:Y:S01]  /*6860*/  FFMA.FTZ R33, R0, R22, R33 ;  /* 0x0000001600217223 */ /* 0x000fe20000010021 */
[----:B------:R-:W-:Y:S01]  /*6870*/  VIADD R22, R16, 0xffffffa9 ;  /* 0xffffffa910167836 */ /* 0x000fe20000000000 */
[----:B------:R-:W-:Y:S02]  /*6880*/  ISETP.GE.AND P0, PT, R136, R104, PT ;  /* 0x000000688800720c */ /* 0x000fe40003f06270 */
[----:B------:R-:W-:Y:S01]  /*6890*/  I2FP.F32.S32 R136, R136 ;  /* 0x0000008800887245 */ /* 0x000fe20000201400 */
[----:B------:R-:W-:Y:S01]  /*68a0*/  MUFU.TANH R11, R11 ;  /* 0x0000000b000b7308 */ /* 0x000fe20000002400 */
[----:B------:R-:W-:-:S02]  /*68b0*/  FSEL R146, R23, -INF , !P6 ;  /* 0xff80000017927808 */ /* 0x000fc40007000000 */
[----:B------:R-:W-:Y:S01]  /*68c0*/  FSEL R138, R33, -INF , !P1 ;  /* 0xff800000218a7808 */ /* 0x000fe20004800000 */
[-C--:B------:R-:W-:Y:S01]  /*68d0*/  FFMA.FTZ R31, R0, R136.reuse, R31 ;  /* 0x00000088001f7223 */ /* 0x080fe2000001001f */
[-C--:B------:R-:W-:Y:S01]  /*68e0*/  ISETP.GE.AND P6, PT, R22, R105.reuse, PT ;  /* 0x000000691600720c */ /* 0x080fe20003fc6270 */
[----:B--2---:R-:W-:Y:S01]  /*68f0*/  FFMA.FTZ R136, R0, R136, R19 ;  /* 0x0000008800887223 */ /* 0x004fe20000010013 */
[----:B------:R-:W-:Y:S01]  /*6900*/  ISETP.GE.AND P1, PT, R22, R104, PT ;  /* 0x000000681600720c */ /* 0x000fe20003f26270 */
[----:B------:R2:W4:Y:S01]  /*6910*/  MUFU.TANH R19, R13 ;  /* 0x0000000d00137308 */ /* 0x0005220000002400 */
[----:B------:R-:W-:Y:S02]  /*6920*/  I2FP.F32.S32 R22, R22 ;  /* 0x0000001600167245 */ /* 0x000fe40000201400 */
[----:B------:R-:W-:Y:S02]  /*6930*/  FSEL R144, R31, -INF , !P5 ;  /* 0xff8000001f907808 */ /* 0x000fe40006800000 */
[----:B------:R-:W-:Y:S01]  /*6940*/  FSEL R136, R136, -INF , !P0 ;  /* 0xff80000088887808 */ /* 0x000fe20004000000 */
[CC--:B------:R-:W-:Y:S01]  /*6950*/  FFMA.FTZ R29, R0.reuse, R22.reuse, R29 ;  /* 0x00000016001d7223 */ /* 0x0c0fe2000001001d */
[----:B---3--:R-:W-:Y:S01]  /*6960*/  FFMA.FTZ R17, R0, R22, R17 ;  /* 0x0000001600117223 */ /* 0x008fe20000010011 */
[----:B------:R-:W3:Y:S01]  /*6970*/  MUFU.TANH R5, R5 ;  /* 0x0000000500057308 */ /* 0x000ee20000002400 */
[----:B------:R-:W-:-:S02]  /*6980*/  ISETP.GE.AND P5, PT, R108, R105, PT ;  /* 0x000000696c00720c */ /* 0x000fc40003fa6270 */
[----:B------:R-:W-:Y:S02]  /*6990*/  FSEL R142, R29, -INF , !P6 ;  /* 0xff8000001d8e7808 */ /* 0x000fe40007000000 */
[----:B------:R-:W-:Y:S02]  /*69a0*/  FSEL R114, R17, -INF , !P1 ;  /* 0xff80000011727808 */ /* 0x000fe40004800000 */
[----:B------:R-:W-:Y:S01]  /*69b0*/  ISETP.GE.AND P0, PT, R108, R104, PT ;  /* 0x000000686c00720c */ /* 0x000fe20003f06270 */
[----:B------:R-:W5:Y:S01]  /*69c0*/  MUFU.TANH R7, R7 ;  /* 0x0000000700077308 */ /* 0x000f620000002400 */
[C---:B--2---:R-:W-:Y:S01]  /*69d0*/  VIADD R13, R16.reuse, 0xffffffb1 ;  /* 0xffffffb1100d7836 */ /* 0x044fe20000000000 */
[----:B------:R-:W-:Y:S01]  /*69e0*/  I2FP.F32.S32 R108, R108 ;  /* 0x0000006c006c7245 */ /* 0x000fe20000201400 */
[----:B------:R-:W-:-:S03]  /*69f0*/  VIADD R16, R16, 0xffffffb9 ;  /* 0xffffffb910107836 */ /* 0x000fc60000000000 */
[C---:B------:R-:W-:Y:S01]  /*6a00*/  ISETP.GE.AND P6, PT, R13.reuse, R105, PT ;  /* 0x000000690d00720c */ /* 0x040fe20003fc6270 */
[C---:B-1----:R-:W-:Y:S01]  /*6a10*/  FFMA.FTZ R15, R0.reuse, R108, R15 ;  /* 0x0000006c000f7223 */ /* 0x042fe2000001000f */
[----:B------:R-:W-:Y:S01]  /*6a20*/  ISETP.GE.AND P1, PT, R13, R104, PT ;  /* 0x000000680d00720c */ /* 0x000fe20003f26270 */
[C---:B----4-:R-:W-:Y:S01]  /*6a30*/  FFMA.FTZ R108, R0.reuse, R108, R19 ;  /* 0x0000006c006c7223 */ /* 0x050fe20000010013 */
[----:B------:R-:W-:Y:S02]  /*6a40*/  I2FP.F32.S32 R13, R13 ;  /* 0x0000000d000d7245 */ /* 0x000fe40000201400 */
[----:B------:R-:W-:Y:S02]  /*6a50*/  I2FP.F32.S32 R22, R16 ;  /* 0x0000001000167245 */ /* 0x000fe40000201400 */
[----:B------:R-:W-:Y:S01]  /*6a60*/  FSEL R107, R15, -INF , !P5 ;  /* 0xff8000000f6b7808 */ /* 0x000fe20006800000 */
[-C--:B------:R-:W-:Y:S01]  /*6a70*/  FFMA.FTZ R9, R0, R13.reuse, R9 ;  /* 0x0000000d00097223 */ /* 0x080fe20000010009 */
[----:B------:R-:W-:Y:S01]  /*6a80*/  FSEL R108, R108, -INF , !P0 ;  /* 0xff8000006c6c7808 */ /* 0x000fe20004000000 */
[C---:B------:R-:W-:Y:S01]  /*6a90*/  FFMA.FTZ R11, R0.reuse, R13, R11 ;  /* 0x0000000d000b7223 */ /* 0x040fe2000001000b */
[CC--:B---3--:R-:W-:Y:S01]  /*6aa0*/  FFMA.FTZ R5, R0.reuse, R22.reuse, R5 ;  /* 0x0000001600057223 */ /* 0x0c8fe20000010005 */
[----:B-----5:R-:W-:Y:S01]  /*6ab0*/  FFMA.FTZ R7, R0, R22, R7 ;  /* 0x0000001600077223 */ /* 0x020fe20000010007 */
        /* <DEDUP_REMOVED lines=10> */
[----:B------:R-:W-:Y:S01]  /*6b60*/  MOV R16, RZ ;  /* 0x000000ff00107202 */ /* 0x000fe20000000f00 */
[----:B------:R-:W2:Y:S01]  /*6b70*/  LDCU.64 UR6, c[0x0][0x3a0] ;  /* 0x00007400ff0677ac */ /* 0x000ea20008000a00 */
        /* <DEDUP_REMOVED lines=8> */
[----:B-1----:R-:W-:-:S04]  /*6c00*/  IMAD.MOV R5, RZ, RZ, -R17 ;  /* 0x000000ffff057224 */ /* 0x002fc800078e0a11 */
        /* <DEDUP_REMOVED lines=21> */
[----:B------:R-:W-:Y:S02]  /*6d60*/  ISETP.GE.AND P5, PT, R28, RZ, PT ;  /* 0x000000ff1c00720c */ /* 0x000fe40003fa6270 */
[----:B------:R-:W-:Y:S02]  /*6d70*/  MOV R22, R11 ;  /* 0x0000000b00167202 */ /* 0x000fe40000000f00 */
[----:B------:R-:W-:Y:S02]  /*6d80*/  @P0 IADD3 R5, PT, PT, R5, 0x1, RZ ;  /* 0x0000000105050810 */ /* 0x000fe40007ffe0ff */
[----:B------:R-:W-:Y:S02]  /*6d90*/  ISETP.NE.AND P0, PT, R9, RZ, PT ;  /* 0x000000ff0900720c */ /* 0x000fe40003f05270 */
[----:B------:R-:W-:Y:S01]  /*6da0*/  @!P1 IADD3 R22, PT, PT, -R22, RZ, RZ ;  /* 0x000000ff16169210 */ /* 0x000fe20007ffe1ff */
[----:B------:R-:W-:Y:S01]  /*6db0*/  IMAD.MOV.U32 R16, RZ, RZ, R5 ;  /* 0x000000ffff107224 */ /* 0x000fe200078e0005 */
        /* <DEDUP_REMOVED lines=24> */
.L_x_4991:
[----:B------:R-:W-:Y:S01]  /*6f40*/  UMOV UR4, URZ ;  /* 0x000000ff00047c82 */ /* 0x000fe20008000000 */
[----:B------:R-:W-:Y:S01]  /*6f50*/  IMAD.SHL.U32 R5, R88, 0x40, RZ ;  /* 0x0000004058057824 */ /* 0x000fe200078e00ff */
[----:B------:R-:W-:-:S05]  /*6f60*/  IADD3 R7, P0, PT, RZ, -UR4, RZ ;  /* 0x80000004ff077c10 */ /* 0x000fca000ff1e0ff */
[----:B------:R-:W-:-:S05]  /*6f70*/  IMAD.X R16, RZ, RZ, ~R5, P0 ;  /* 0x000000ffff107224 */ /* 0x000fca00000e0e05 */
[----:B------:R-:W-:-:S04]  /*6f80*/  SHF.R.S64 R7, R7, 0x1f, R16 ;  /* 0x0000001f07077819 */ /* 0x000fc80000001010 */
[----:B------:R-:W-:-:S04]  /*6f90*/  IADD3 R126, P0, PT, R7, R126, RZ ;  /* 0x0000007e077e7210 */ /* 0x000fc80007f1e0ff */
[----:B------:R-:W-:-:S09]  /*6fa0*/  LEA.HI.X.SX32 R127, R16, R127, 0x1, P0 ;  /* 0x0000007f107f7211 */ /* 0x000fd200000f0eff */
.L_x_4992:
        /* <DEDUP_REMOVED lines=39> */
.L_x_4990:
        /* <DEDUP_REMOVED lines=17> */
[----:B------:R-:W-:Y:S01]  /*7330*/  LEA R120, R106, UR5, 0x1 ;  /* 0x000000056a787c11 */ /* 0x000fe2000f8e08ff */
[----:B------:R-:W1:Y:S01]  /*7340*/  SHFL.BFLY PT, R5, R22, 0x2, 0x1f ;  /* 0x0c401f0016057f89 */ /* 0x000e6200000e0000 */
[----:B------:R-:W-:-:S02]  /*7350*/  @P6 IADD3 R102, PT, PT, R102, -0x3, RZ ;  /* 0xfffffffd66666810 */ /* 0x000fc40007ffe0ff */
[----:B------:R-:W-:Y:S01]  /*7360*/  IADD3 R95, PT, PT, R120, 0x6020, RZ ;  /* 0x00006020785f7810 */ /* 0x000fe20007ffe0ff */
[----:B------:R-:W3:Y:S04]  /*7370*/  SHFL.BFLY PT, R16, R7, 0x2, 0x1f ;  /* 0x0c401f0007107f89 */ /* 0x000ee800000e0000 */
[----:B------:R-:W-:Y:S01]  /*7380*/  LDSM.16.MT88.4 R24, [R120+0x7000] ;  /* 0x007000007818783b */ /* 0x000fe20000004200 */
[----:B-1----:R-:W-:Y:S02]  /*7390*/  FMNMX.FTZ R5, R22, R5, !PT ;  /* 0x0000000516057209 */ /* 0x002fe40007810000 */
        /* <DEDUP_REMOVED lines=9> */
[C---:B------:R-:W-:Y:S01]  /*7430*/  FMUL.FTZ R105, R89.reuse, UR4 ;  /* 0x0000000459697c20 */ /* 0x040fe20008410000 */
[----:B------:R-:W-:Y:S01]  /*7440*/  FSETP.NEU.FTZ.AND P1, PT, R89, -INF , PT ;  /* 0xff8000005900780b */ /* 0x000fe20003f3d000 */
[----:B------:R-:W-:Y:S01]  /*7450*/  FADD.FTZ R5, R2, -R5 ;  /* 0x8000000502057221 */ /* 0x000fe20000010000 */
[----:B------:R-:W-:Y:S01]  /*7460*/  LOP3.LUT P0, RZ, R91, 0x4, RZ, 0xc0, !PT ;  /* 0x000000045bff7812 */ /* 0x000fe2000780c0ff */
[--C-:B------:R-:W-:Y:S01]  /*7470*/  FFMA.FTZ R96, R8, UR4, -R97.reuse ;  /* 0x0000000408607c23 */ /* 0x100fe20008010861 */
[----:B------:R-:W-:Y:S01]  /*7480*/  FSEL R8, R89, RZ, P1 ;  /* 0x000000ff59087208 */ /* 0x000fe20000800000 */
[----:B------:R-:W-:Y:S01]  /*7490*/  FMUL.FTZ R98, R5, UR4 ;  /* 0x0000000405627c20 */ /* 0x000fe20008410000 */
[----:B------:R-:W-:Y:S01]  /*74a0*/  IADD3 R5, PT, PT, R120, 0x6000, RZ ;  /* 0x0000600078057810 */ /* 0x000fe20007ffe0ff */
[--C-:B------:R-:W-:Y:S01]  /*74b0*/  FFMA.FTZ R86, R10, UR4, -R97.reuse ;  /* 0x000000040a567c23 */ /* 0x100fe20008010861 */
[----:B------:R-:W-:Y:S01]  /*74c0*/  FSEL R105, R105, RZ, P1 ;  /* 0x000000ff69697208 */ /* 0x000fe20000800000 */
[----:B------:R-:W-:Y:S01]  /*74d0*/  FADD.FTZ R8, R3, -R8 ;  /* 0x8000000803087221 */ /* 0x000fe20000010000 */
[--C-:B------:R-:W-:Y:S01]  /*74e0*/  FFMA.FTZ R3, R6, UR4, -R97.reuse ;  /* 0x0000000406037c23 */ /* 0x100fe20008010861 */
[----:B------:R-:W1:Y:S01]  /*74f0*/  MUFU.EX2 R98, R98 ;  /* 0x0000006200627308 */ /* 0x000e620000000800 */
[----:B------:R-:W-:Y:S01]  /*7500*/  FFMA.FTZ R2, R4, UR4, -R97 ;  /* 0x0000000404027c23 */ /* 0x000fe20008010861 */
[----:B------:R-:W-:Y:S01]  /*7510*/  FMUL.FTZ R101, R8, UR4 ;  /* 0x0000000408657c20 */ /* 0x000fe20008410000 */
[--C-:B------:R-:W-:Y:S01]  /*7520*/  FFMA.FTZ R99, R12, UR4, -R105.reuse ;  /* 0x000000040c637c23 */ /* 0x100fe20008010869 */
[----:B------:R-:W-:Y:S01]  /*7530*/  @P0 IADD3 R95, PT, PT, R5, -0x20, RZ ;  /* 0xffffffe0055f0810 */ /* 0x000fe20007ffe0ff */
[--C-:B------:R-:W-:Y:S01]  /*7540*/  FFMA.FTZ R85, R18, UR4, -R105.reuse ;  /* 0x0000000412557c23 */ /* 0x100fe20008010869 */
[--C-:B------:R-:W-:Y:S01]  /*7550*/  FFMA.FTZ R94, R14, UR4, -R105.reuse ;  /* 0x000000040e5e7c23 */ /* 0x100fe20008010869 */
[--C-:B------:R-:W-:Y:S01]  /*7560*/  FFMA.FTZ R93, R20, UR4, -R105.reuse ;  /* 0x00000004145d7c23 */ /* 0x100fe20008010869 */
[----:B------:R-:W2:Y:S01]  /*7570*/  MUFU.EX2 R101, R101 ;  /* 0x0000006500657308 */ /* 0x000ea20000000800 */
[----:B------:R-:W3:Y:S01]  /*7580*/  LDSM.16.MT88.4 R32, [R95+0x1000] ;  /* 0x001000005f20783b */ /* 0x000ee20000004200 */
[--C-:B------:R-:W-:Y:S01]  /*7590*/  FFMA.FTZ R150, R150, UR4, -R105.reuse ;  /* 0x0000000496967c23 */ /* 0x100fe20008010869 */
[--C-:B------:R-:W-:Y:S01]  /*75a0*/  FFMA.FTZ R115, R160, UR4, -R105.reuse ;  /* 0x00000004a0737c23 */ /* 0x100fe20008010869 */
[--C-:B------:R-:W-:Y:S01]  /*75b0*/  FFMA.FTZ R116, R116, UR4, -R105.reuse ;  /* 0x0000000474747c23 */ /* 0x100fe20008010869 */
[----:B------:R-:W-:Y:S01]  /*75c0*/  LDSM.16.MT88.4 R16, [R95] ;  /* 0x000000005f10783b */ /* 0x000fe20000004200 */
[----:B------:R-:W-:Y:S01]  /*75d0*/  FFMA.FTZ R109, R158, UR4, -R105 ;  /* 0x000000049e6d7c23 */ /* 0x000fe20008010869 */
        /* <DEDUP_REMOVED lines=8> */
[----:B------:R-:W-:Y:S01]  /*7660*/  LDSM.16.MT88.4 R8, [R120+0x6000] ;  /* 0x006000007808783b */ /* 0x000fe20000004200 */
[----:B------:R-:W1:Y:S01]  /*7670*/  MUFU.EX2 R85, R85 ;  /* 0x0000005500557308 */ /* 0x000e620000000800 */
[-C--:B--2---:R-:W-:Y:S01]  /*7680*/  FMUL.FTZ R28, R56, R101.reuse ;  /* 0x00000065381c7220 */ /* 0x084fe20000410000 */
[-C--:B------:R-:W-:Y:S01]  /*7690*/  FMUL.FTZ R29, R57, R101.reuse ;  /* 0x00000065391d7220 */ /* 0x080fe20000410000 */
[-C--:B------:R-:W-:Y:S01]  /*76a0*/  FMUL.FTZ R4, R80, R101.reuse ;  /* 0x0000006550047220 */ /* 0x080fe20000410000 */
[----:B------:R-:W2:Y:S01]  /*76b0*/  LDSM.16.MT88.4 R56, [R120+0x8000] ;  /* 0x008000007838783b */ /* 0x000ea20000004200 */
        /* <DEDUP_REMOVED lines=22> */
[----:B------:R-:W-:Y:S01]  /*7820*/  FMUL.FTZ R63, R63, R98 ;  /* 0x000000623f3f7220 */ /* 0x000fe20000410000 */
[--C-:B------:R-:W-:Y:S01]  /*7830*/  FFMA.FTZ R113, R156, UR4, -R97.reuse ;  /* 0x000000049c717c23 */ /* 0x100fe20008010861 */
[--C-:B------:R-:W-:Y:S01]  /*7840*/  FFMA.FTZ R111, R154, UR4, -R97.reuse ;  /* 0x000000049a6f7c23 */ /* 0x100fe20008010861 */
[----:B------:R-:W-:Y:S01]  /*7850*/  FFMA.FTZ R106, R152, UR4, -R97 ;  /* 0x00000004986a7c23 */ /* 0x000fe20008010861 */
[-C--:B------:R-:W-:Y:S01]  /*7860*/  FMUL.FTZ R12, R72, R101.reuse ;  /* 0x00000065480c7220 */ /* 0x080fe20000410000 */
        /* <DEDUP_REMOVED lines=21> */
[----:B------:R-:W-:Y:S01]  /*79c0*/  FMUL.FTZ R49, R49, R101 ;  /* 0x0000006531317220 */ /* 0x000fe20000410000 */
[-C--:B------:R-:W-:Y:S01]  /*79d0*/  FMUL.FTZ R50, R50, R98.reuse ;  /* 0x0000006232327220 */ /* 0x080fe20000410000 */
[-C--:B------:R-:W-:Y:S01]  /*79e0*/  FMUL.FTZ R51, R51, R98.reuse ;  /* 0x0000006233337220 */ /* 0x080fe20000410000 */
        /* <DEDUP_REMOVED lines=15> */
[--C-:B------:R-:W-:Y:S01]  /*7ae0*/  FFMA.FTZ R105, R108, UR4, -R97.reuse ;  /* 0x000000046c697c23 */ /* 0x100fe20008010861 */
[----:B---3--:R-:W-:Y:S01]  /*7af0*/  HMMA.16816.F32 R28, R80, R32, R28 ;  /* 0x00000020501c723c */ /* 0x008fe2000000181c */
[----:B------:R-:W-:Y:S01]  /*7b00*/  MUFU.EX2 R116, R116 ;  /* 0x0000007400747308 */ /* 0x000fe20000000800 */
[--C-:B------:R-:W-:Y:S01]  /*7b10*/  FFMA.FTZ R108, R104, UR4, -R97.reuse ;  /* 0x00000004686c7c23 */ /* 0x100fe20008010861 */
[--C-:B------:R-:W-:Y:S01]  /*7b20*/  FFMA.FTZ R104, R84, UR4, -R97.reuse ;  /* 0x0000000454687c23 */ /* 0x100fe20008010861 */
[----:B------:R-:W-:Y:S01]  /*7b30*/  FFMA.FTZ R97, R87, UR4, -R97 ;  /* 0x0000000457617c23 */ /* 0x000fe20008010861 */
[----:B------:R-:W-:Y:S01]  /*7b40*/  FFMA.FTZ R140, R140, R101, R99 ;  /* 0x000000658c8c7223 */ /* 0x000fe20000010063 */
[----:B------:R-:W-:-:S02]  /*7b50*/  FFMA.FTZ R141, R141, R98, R96 ;  /* 0x000000628d8d7223 */ /* 0x000fc40000010060 */
[C---:B------:R-:W-:Y:S01]  /*7b60*/  HMMA.16816.F32 R32, R80.reuse, R34, R52 ;  /* 0x000000225020723c */ /* 0x040fe20000001834 */
[----:B------:R-:W3:Y:S01]  /*7b70*/  LDSM.16.MT88.4 R52, [R95+0x2000] ;  /* 0x002000005f34783b */ /* 0x000ee20000004200 */
[----:B------:R-:W-:Y:S06]  /*7b80*/  MUFU.EX2 R109, R109 ;  /* 0x0000006d006d7308 */ /* 0x000fec0000000800 */
[C---:B--2---:R-:W-:Y:S02]  /*7b90*/  HMMA.16816.F32 R36, R80.reuse, R56, R36 ;  /* 0x000000385024723c */ /* 0x044fe40000001824 */
[----:B------:R-:W-:Y:S06]  /*7ba0*/  MUFU.EX2 R148, R148 ;  /* 0x0000009400947308 */ /* 0x000fec0000000800 */
[C---:B------:R-:W-:Y:S01]  /*7bb0*/  HMMA.16816.F32 R40, R80.reuse, R58, R40 ;  /* 0x0000003a5028723c */ /* 0x040fe20000001828 */
[----:B------:R-:W2:Y:S01]  /*7bc0*/  LDSM.16.MT88.4 R56, [R95+0x400] ;  /* 0x000400005f38783b */ /* 0x000ea20000004200 */
[----:B------:R-:W4:Y:S06]  /*7bd0*/  MUFU.EX2 R113, R113 ;  /* 0x0000007100717308 */ /* 0x000f2c0000000800 */
[C---:B------:R-:W-:Y:S02]  /*7be0*/  HMMA.16816.F32 R20, R80.reuse, R24, R20 ;  /* 0x000000185014723c */ /* 0x040fe40000001814 */
[----:B------:R-:W-:Y:S06]  /*7bf0*/  MUFU.EX2 R111, R111 ;  /* 0x0000006f006f7308 */ /* 0x000fec0000000800 */
[C---:B------:R-:W-:Y:S01]  /*7c00*/  HMMA.16816.F32 R24, R80.reuse, R26, R60 ;  /* 0x0000001a5018723c */ /* 0x040fe2000000183c */
[----:B------:R-:W5:Y:S01]  /*7c10*/  LDSM.16.MT88.4 R60, [R120+0x6400] ;  /* 0x00640000783c783b */ /* 0x000f620000004200 */
[----:B------:R-:W2:Y:S06]  /*7c20*/  MUFU.EX2 R106, R106 ;  /* 0x0000006a006a7308 */ /* 0x000eac0000000800 */
[C---:B------:R-:W-:Y:S02]  /*7c30*/  HMMA.16816.F32 R12, R80.reuse, R16, R12 ;  /* 0x00000010500c723c */ /* 0x040fe4000000180c */
[----:B------:R-:W-:Y:S06]  /*7c40*/  MUFU.EX2 R152, R152 ;  /* 0x0000009800987308 */ /* 0x000fec0000000800 */
[C---:B------:R-:W-:Y:S01]  /*7c50*/  HMMA.16816.F32 R16, R80.reuse, R18, R68 ;  /* 0x000000125010723c */ /* 0x040fe20000001844 */
[----:B------:R-:W-:Y:S01]  /*7c60*/  LDSM.16.MT88.4 R68, [R95+0xc00] ;  /* 0x000c00005f44783b */ /* 0x000fe20000004200 */
[----:B------:R-:W-:Y:S06]  /*7c70*/  MUFU.EX2 R119, R119 ;  /* 0x0000007700777308 */ /* 0x000fec0000000800 */
[C---:B------:R-:W-:Y:S02]  /*7c80*/  HMMA.16816.F32 R4, R80.reuse, R8, R4 ;  /* 0x000000085004723c */ /* 0x040fe40000001804 */
[----:B------:R-:W-:Y:S06]  /*7c90*/  MUFU.EX2 R132, R132 ;  /* 0x0000008400847308 */ /* 0x000fec0000000800 */
[C---:B------:R-:W-:Y:S01]  /*7ca0*/  HMMA.16816.F32 R8, R80.reuse, R10, R76 ;  /* 0x0000000a5008723c */ /* 0x040fe2000000184c */
[----:B------:R-:W-:Y:S01]  /*7cb0*/  LDSM.16.MT88.4 R76, [R120+0x6c00] ;  /* 0x006c0000784c783b */ /* 0x000fe20000004200 */
[----:B------:R-:W-:Y:S06]  /*7cc0*/  MUFU.EX2 R117, R117 ;  /* 0x0000007500757308 */ /* 0x000fec0000000800 */
[----:B---3--:R-:W-:Y:S01]  /*7cd0*/  HMMA.16816.F32 R44, R80, R52, R44 ;  /* 0x00000034502c723c */ /* 0x008fe2000000182c */
[----:B-1----:R-:W-:Y:S01]  /*7ce0*/  F2FP.F16.F32.PACK_AB R52, R115, R150 ;  /* 0x000000967334723e */ /* 0x002fe200000000ff */
[----:B------:R-:W-:Y:S01]  /*7cf0*/  MUFU.EX2 R137, R137 ;  /* 0x0000008900897308 */ /* 0x000fe20000000800 */
[----:B----4-:R-:W-:-:S05]  /*7d00*/  F2FP.F16.F32.PACK_AB R53, R113, R148 ;  /* 0x000000947135723e */ /* 0x010fca00000000ff */
[----:B------:R-:W-:Y:S01]  /*7d10*/  HMMA.16816.F32 R48, R80, R54, R48 ;  /* 0x000000365030723c */ /* 0x000fe20000001830 */
[----:B------:R-:W-:Y:S01]  /*7d20*/  F2FP.F16.F32.PACK_AB R54, R109, R116 ;  /* 0x000000746d36723e */ /* 0x000fe200000000ff */
[----:B------:R-:W-:Y:S01]  /*7d30*/  MUFU.EX2 R118, R118 ;  /* 0x0000007600767308 */ /* 0x000fe20000000800 */
[----:B--2---:R-:W-:-:S07]  /*7d40*/  F2FP.F16.F32.PACK_AB R55, R106, R111 ;  /* 0x0000006f6a37723e */ /* 0x004fce00000000ff */
[C---:B------:R-:W-:Y:S01]  /*7d50*/  HMMA.16816.F32 R12, R52.reuse, R56, R12 ;  /* 0x00000038340c723c */ /* 0x040fe2000000180c */
[----:B------:R-:W-:Y:S07]  /*7d60*/  MUFU.EX2 R123, R123 ;  /* 0x0000007b007b7308 */ /* 0x000fee0000000800 */
[C---:B------:R-:W-:Y:S01]  /*7d70*/  HMMA.16816.F32 R16, R52.reuse, R58, R16 ;  /* 0x0000003a3410723c */ /* 0x040fe20000001810 */
[----:B------:R-:W1:Y:S01]  /*7d80*/  LDSM.16.MT88.4 R56, [R95+0x1400] ;  /* 0x001400005f38783b */ /* 0x000e620000004200 */
[----:B------:R-:W-:Y:S06]  /*7d90*/  MUFU.EX2 R114, R114 ;  /* 0x0000007200727308 */ /* 0x000fec0000000800 */
[C---:B-----5:R-:W-:Y:S02]  /*7da0*/  HMMA.16816.F32 R4, R52.reuse, R60, R4 ;  /* 0x0000003c3404723c */ /* 0x060fe40000001804 */
[----:B------:R-:W-:Y:S06]  /*7db0*/  MUFU.EX2 R136, R136 ;  /* 0x0000008800887308 */ /* 0x000fec0000000800 */
[C---:B------:R-:W-:Y:S01]  /*7dc0*/  HMMA.16816.F32 R8, R52.reuse, R62, R8 ;  /* 0x0000003e3408723c */ /* 0x040fe20000001808 */
[----:B------:R-:W2:Y:S01]  /*7dd0*/  LDSM.16.MT88.4 R60, [R120+0x7400] ;  /* 0x00740000783c783b */ /* 0x000ea20000004200 */
[----:B------:R-:W3:Y:S08]  /*7de0*/  MUFU.EX2 R107, R107 ;  /* 0x0000006b006b7308 */ /* 0x000ef00000000800 */
[----:B------:R-:W-:Y:S08]  /*7df0*/  MUFU.EX2 R103, R103 ;  /* 0x0000006700677308 */ /* 0x000ff00000000800 */
[----:B------:R-:W-:Y:S01]  /*7e00*/  MUFU.EX2 R110, R110 ;  /* 0x0000006e006e7308 */ /* 0x000fe20000000800 */
[----:B---3--:R-:W-:Y:S01]  /*7e10*/  F2FP.F16.F32.PACK_AB R84, R107, R136 ;  /* 0x000000886b54723e */ /* 0x008fe200000000ff */
[C---:B-1----:R-:W-:Y:S06]  /*7e20*/  HMMA.16816.F32 R28, R52.reuse, R56, R28 ;  /* 0x00000038341c723c */ /* 0x042fec000000181c */
[----:B------:R-:W-:Y:S02]  /*7e30*/  MUFU.EX2 R105, R105 ;  /* 0x0000006900697308 */ /* 0x000fe40000000800 */
[C---:B------:R-:W-:Y:S01]  /*7e40*/  HMMA.16816.F32 R32, R52.reuse, R58, R32 ;  /* 0x0000003a3420723c */ /* 0x040fe20000001820 */
[----:B------:R-:W1:Y:S05]  /*7e50*/  LDSM.16.MT88.4 R56, [R95+0x2400] ;  /* 0x002400005f38783b */ /* 0x000e6a0000004200 */
[----:B------:R-:W-:Y:S02]  /*7e60*/  MUFU.EX2 R108, R108 ;  /* 0x0000006c006c7308 */ /* 0x000fe40000000800 */
        /* <DEDUP_REMOVED lines=29> */
[----:B------:R-:W-:Y:S01]  /*8040*/  FADD.FTZ R57, R85, R140 ;  /* 0x0000008c55397221 */ /* 0x000fe20000010000 */
[----:B------:R-:W-:Y:S01]  /*8050*/  FADD.FTZ R56, R86, R141 ;  /* 0x0000008d56387221 */ /* 0x000fe20000010000 */
[----:B------:R-:W-:-:S02]  /*8060*/  F2FP.F16.F32.PACK_AB R85, R108, R105 ;  /* 0x000000696c55723e */ /* 0x000fc400000000ff */
[----:B------:R-:W-:Y:S01]  /*8070*/  F2FP.F16.F32.PACK_AB R86, R110, R103 ;  /* 0x000000676e56723e */ /* 0x000fe200000000ff */
[----:B------:R-:W-:Y:S01]  /*8080*/  FADD.FTZ R94, R94, R57 ;  /* 0x000000395e5e7221 */ /* 0x000fe20000010000 */
[----:B------:R-:W-:Y:S01]  /*8090*/  FADD.FTZ R3, R3, R56 ;  /* 0x0000003803037221 */ /* 0x000fe20000010000 */
[C---:B------:R-:W-:Y:S02]  /*80a0*/  HMMA.16816.F32 R48, R52.reuse, R58, R48 ;  /* 0x0000003a3430723c */ /* 0x040fe40000001830 */
[----:B------:R-:W-:Y:S01]  /*80b0*/  FADD.FTZ R93, R93, R94 ;  /* 0x0000005e5d5d7221 */ /* 0x000fe20000010000 */
[----:B------:R-:W-:Y:S01]  /*80c0*/  FADD.FTZ R3, R2, R3 ;  /* 0x0000000302037221 */ /* 0x000fe20000010000 */
[-C--:B------:R-:W-:Y:S02]  /*80d0*/  MOV R2, R88.reuse ;  /* 0x0000005800027202 */ /* 0x080fe40000000f00 */
[----:B------:R-:W-:Y:S01]  /*80e0*/  FADD.FTZ R150, R150, R93 ;  /* 0x0000005d96967221 */ /* 0x000fe20000010000 */
[----:B------:R-:W-:Y:S01]  /*80f0*/  FADD.FTZ R148, R148, R3 ;  /* 0x0000000394947221 */ /* 0x000fe20000010000 */
[----:B--2---:R-:W-:Y:S01]  /*8100*/  HMMA.16816.F32 R36, R52, R60, R36 ;  /* 0x0000003c3424723c */ /* 0x004fe20000001824 */
[----:B------:R-:W-:Y:S01]  /*8110*/  MOV R3, R89 ;  /* 0x0000005900037202 */ /* 0x000fe20000000f00 */
[----:B------:R-:W-:Y:S01]  /*8120*/  FADD.FTZ R115, R115, R150 ;  /* 0x0000009673737221 */ /* 0x000fe20000010000 */
[----:B------:R-:W-:Y:S01]  /*8130*/  FADD.FTZ R148, R113, R148 ;  /* 0x0000009471947221 */ /* 0x000fe20000010000 */
[----:B------:R-:W-:-:S02]  /*8140*/  @P6 MOV R2, R88 ;  /* 0x0000005800026202 */ /* 0x000fc40000000f00 */
[----:B------:R-:W-:Y:S01]  /*8150*/  FADD.FTZ R116, R116, R115 ;  /* 0x0000007374747221 */ /* 0x000fe20000010000 */
[----:B------:R-:W-:Y:S01]  /*8160*/  FADD.FTZ R111, R111, R148 ;  /* 0x000000946f6f7221 */ /* 0x000fe20000010000 */
[----:B------:R-:W-:Y:S01]  /*8170*/  HMMA.16816.F32 R40, R52, R62, R40 ;  /* 0x0000003e3428723c */ /* 0x000fe20000001828 */
[----:B------:R-:W1:Y:S01]  /*8180*/  LDSM.16.MT88.4 R60, [R120+0x7c00] ;  /* 0x007c0000783c783b */ /* 0x000e620000004200 */
[----:B------:R-:W-:Y:S01]  /*8190*/  FADD.FTZ R109, R109, R116 ;  /* 0x000000746d6d7221 */ /* 0x000fe20000010000 */
[----:B------:R-:W-:Y:S01]  /*81a0*/  FADD.FTZ R106, R106, R111 ;  /* 0x0000006f6a6a7221 */ /* 0x000fe20000010000 */
[----:B------:R-:W-:Y:S01]  /*81b0*/  @P6 MOV R3, R89 ;  /* 0x0000005900036202 */ /* 0x000fe20000000f00 */
[----:B------:R-:W2:Y:S01]  /*81c0*/  LDSM.16.MT88.4 R52, [R95+0x1c00] ;  /* 0x001c00005f34783b */ /* 0x000ea20000004200 */
        /* <DEDUP_REMOVED lines=21> */
[----:B------:R-:W-:-:S05]  /*8320*/  FADD.FTZ R141, R97, R104 ;  /* 0x00000068618d7221 */ /* 0x000fca0000010000 */
[----:B-1----:R-:W-:Y:S01]  /*8330*/  HMMA.16816.F32 R64, R84, R60, R20 ;  /* 0x0000003c5440723c */ /* 0x002fe20000001814 */
[----:B------:R-:W-:-:S07]  /*8340*/  MOV R20, R92 ;  /* 0x0000005c00147202 */ /* 0x000fce0000000f00 */
[C---:B--2---:R-:W-:Y:S08]  /*8350*/  HMMA.16816.F32 R56, R84.reuse, R52, R28 ;  /* 0x000000345438723c */ /* 0x044ff0000000181c */
[C---:B------:R-:W-:Y:S08]  /*8360*/  HMMA.16816.F32 R60, R84.reuse, R62, R24 ;  /* 0x0000003e543c723c */ /* 0x040ff00000001818 */
[C---:B------:R-:W-:Y:S08]  /*8370*/  HMMA.16816.F32 R52, R84.reuse, R54, R32 ;  /* 0x000000365434723c */ /* 0x040ff00000001820 */
[C---:B---3--:R-:W-:Y:S08]  /*8380*/  HMMA.16816.F32 R36, R84.reuse, R8, R36 ;  /* 0x000000085424723c */ /* 0x048ff00000001824 */
[C---:B------:R-:W-:Y:S08]  /*8390*/  HMMA.16816.F32 R40, R84.reuse, R10, R40 ;  /* 0x0000000a5428723c */ /* 0x040ff00000001828 */
[C---:B------:R-:W-:Y:S08]  /*83a0*/  HMMA.16816.F32 R44, R84.reuse, R4, R44 ;  /* 0x00000004542c723c */ /* 0x040ff0000000182c */
[----:B------:R-:W-:Y:S01]  /*83b0*/  HMMA.16816.F32 R48, R84, R6, R48 ;  /* 0x000000065430723c */ /* 0x000fe20000001830 */
[----:B------:R-:W-:-:S04]  /*83c0*/  NOP ;  /* 0x0000000000007918 */ /* 0x000fc80000000000 */
[----:B------:R-:W-:-:S15]  /*83d0*/  @P6 BRA `(.L_x_4993) ;  /* 0x0000000000046947 */ /* 0x000fde0003800000 */
.L_x_4987:
[----:B------:R-:W-:-:S07]  /*83e0*/  IADD3 R102, PT, PT, R20, -0x1, RZ ;  /* 0xffffffff14667810 */ /* 0x000fce0007ffe0ff */
.L_x_4993:
[----:B------:R-:W-:-:S13]  /*83f0*/  ISETP.GE.AND P0, PT, R102, R125, PT ;  /* 0x0000007d6600720c */ /* 0x000fda0003f06270 */
[----:B------:R-:W-:Y:S05]  /*8400*/  @!P0 BRA `(.L_x_4994) ;  /* 0x0000002c00d48947 */ /* 0x000fea0003800000 */
[----:B------:R-:W1:Y:S01]  /*8410*/  S2UR UR5, SR_CgaCtaId ;  /* 0x00000000000579c3 */ /* 0x000e620000008800 */
        /* <DEDUP_REMOVED lines=18> */
.L_x_4998:
        /* <DEDUP_REMOVED lines=82> */
[----:B------:R-:W5:Y:S04]  /*8a60*/  LDG.E R7, desc[UR14][R14.64] ;  /* 0x0000000e0e077981 */ /* 0x000f68000c1e1900 */
        /* <DEDUP_REMOVED lines=13> */
.L_x_4995:
[----:B------:R-:W-:Y:S01]  /*8b40*/  @!PT LDS RZ, [RZ] ;  /* 0x00000000fffff984 */ /* 0x000fe20000000800 */
[----:B------:R-:W-:Y:S01]  /*8b50*/  @!PT LDS RZ, [RZ] ;  /* 0x00000000fffff984 */ /* 0x000fe20000000800 */
[----:B------:R-:W-:Y:S01]  /*8b60*/  @!PT LDS RZ, [RZ] ;  /* 0x00000000fffff984 */ /* 0x000fe20000000800 */
[----:B------:R-:W-:Y:S01]  /*8b70*/  @!P5 LDGSTS.E.BYPASS.LTC128B.128 [R143+0x6000], desc[UR14][R128.64] ;  /* 0x06000000808fdfae */ /* 0x000fe2000b981a0e */
[C---:B------:R-:W-:Y:S02]  /*8b80*/  LEA R144, P0, R86.reuse, R128, 0x6 ;  /* 0x0000008056907211 */ /* 0x040fe400078030ff */
        /* <DEDUP_REMOVED lines=39> */
[----:B------:R-:W5:Y:S06]  /*8e00*/  LDSM.16.M88.4 R104, [R123+0x3800] ;  /* 0x003800007b68783b */ /* 0x000f6c0000000200 */
[----:B------:R-:W0:Y:S06]  /*8e10*/  LDGDEPBAR ;  /* 0x00000000000079af */ /* 0x000e2c0000000000 */
[----:B------:R-:W3:Y:S06]  /*8e20*/  LDSM.16.M88.4 R108, [R123+0x3c00] ;  /* 0x003c00007b6c783b */ /* 0x000eec0000000200 */
[----:B------:R-:W-:Y:S06]  /*8e30*/  LDSM.16.M88.4 R112, [R3] ;  /* 0x000000000370783b */ /* 0x000fec0000000200 */
[----:B------:R-:W4:Y:S01]  /*8e40*/  LDSM.16.M88.4 R116, [R2+0x3000] ;  /* 0x003000000274783b */ /* 0x000f220000000200 */
[C---:B-1----:R-:W-:Y:S08]  /*8e50*/  HMMA.16816.F32 R4, R92.reuse, R96, RZ ;  /* 0x000000605c04723c */ /* 0x042ff000000018ff */
[C---:B------:R-:W-:Y:S01]  /*8e60*/  HMMA.16816.F32 R8, R92.reuse, R98, RZ ;  /* 0x000000625c08723c */ /* 0x040fe200000018ff */
[----:B------:R-:W-:Y:S07]  /*8e70*/  LDSM.16.M88.4 R96, [R2+0x3800] ;  /* 0x003800000260783b */ /* 0x000fee0000000200 */
[C---:B--2---:R-:W-:Y:S08]  /*8e80*/  HMMA.16816.F32 R12, R92.reuse, R100, RZ ;  /* 0x000000645c0c723c */ /* 0x044ff000000018ff */
[C---:B------:R-:W-:Y:S01]  /*8e90*/  HMMA.16816.F32 R16, R92.reuse, R102, RZ ;  /* 0x000000665c10723c */ /* 0x040fe200000018ff */
[----:B------:R-:W-:Y:S07]  /*8ea0*/  LDSM.16.M88.4 R100, [R123+0x4400] ;  /* 0x004400007b64783b */ /* 0x000fee0000000200 */
[C---:B-----5:R-:W-:Y:S08]  /*8eb0*/  HMMA.16816.F32 R20, R92.reuse, R104, RZ ;  /* 0x000000685c14723c */ /* 0x060ff000000018ff */
[C---:B------:R-:W-:Y:S08]  /*8ec0*/  HMMA.16816.F32 R24, R92.reuse, R106, RZ ;  /* 0x0000006a5c18723c */ /* 0x040ff000000018ff */
[C---:B---3--:R-:W-:Y:S08]  /*8ed0*/  HMMA.16816.F32 R28, R92.reuse, R108, RZ ;  /* 0x0000006c5c1c723c */ /* 0x048ff000000018ff */
        /* <DEDUP_REMOVED lines=55> */
[C---:B--2---:R-:W-:Y:S03]  /*9250*/  HMMA.16816.F32 R12, R92.reuse, R100, R12 ;  /* 0x000000645c0c723c */ /* 0x044fe6000000180c */
[----:B------:R-:W-:Y:S01]  /*9260*/  FMUL.FTZ R145, R4, UR11 ;  /* 0x0000000b04917c20 */ /* 0x000fe20008410000 */
[----:B------:R-:W-:Y:S01]  /*9270*/  FMUL.FTZ R147, R5, UR11 ;  /* 0x0000000b05937c20 */ /* 0x000fe20008410000 */
[----:B------:R-:W-:Y:S01]  /*9280*/  FMUL.FTZ R149, R6, UR11 ;  /* 0x0000000b06957c20 */ /* 0x000fe20008410000 */
[----:B------:R-:W-:Y:S02]  /*9290*/  FMUL.FTZ R151, R7, UR11 ;  /* 0x0000000b07977c20 */ /* 0x000fe40008410000 */
[C---:B------:R-:W-:Y:S01]  /*92a0*/  HMMA.16816.F32 R16, R92.reuse, R102, R16 ;  /* 0x000000665c10723c */ /* 0x040fe20000001810 */
[----:B------:R-:W2:Y:S01]  /*92b0*/  MUFU.TANH R145, R145 ;  /* 0x0000009100917308 */ /* 0x000ea20000002400 */
[----:B------:R-:W3:Y:S01]  /*92c0*/  LDSM.16.M88.4 R100, [R2+0x5c00] ;  /* 0x005c00000264783b */ /* 0x000ee20000000200 */
[----:B------:R-:W-:Y:S04]  /*92d0*/  DEPBAR.LE SB0, 0x0 ;  /* 0x000080000000791a */ /* 0x000fe80000000000 */
[----:B------:R-:W-:Y:S01]  /*92e0*/  FMUL.FTZ R153, R8, UR11 ;  /* 0x0000000b08997c20 */ /* 0x000fe20008410000 */
[----:B------:R-:W-:Y:S03]  /*92f0*/  FMUL.FTZ R155, R9, UR11 ;  /* 0x0000000b099b7c20 */ /* 0x000fe60008410000 */
[----:B------:R-:W4:Y:S01]  /*9300*/  MUFU.TANH R147, R147 ;  /* 0x0000009300937308 */ /* 0x000f220000002400 */
[----:B------:R-:W-:Y:S01]  /*9310*/  BAR.SYNC.DEFER_BLOCKING 0x0 ;  /* 0x0000000000007b1d */ /* 0x000fe20000010000 */
[----:B------:R-:W-:Y:S01]  /*9320*/  FMUL.FTZ R86, R12, UR11 ;  /* 0x0000000b0c567c20 */ /* 0x000fe20008410000 */
[----:B------:R-:W-:Y:S01]  /*9330*/  FMUL.FTZ R88, R15, UR11 ;  /* 0x0000000b0f587c20 */ /* 0x000fe20008410000 */
[----:B------:R-:W-:Y:S01]  /*9340*/  FMUL.FTZ R144, R13, UR11 ;  /* 0x0000000b0d907c20 */ /* 0x000fe20008410000 */
[----:B------:R-:W-:Y:S01]  /*9350*/  FMUL.FTZ R142, R14, UR11 ;  /* 0x0000000b0e8e7c20 */ /* 0x000fe20008410000 */
[----:B------:R-:W-:Y:S01]  /*9360*/  FMUL.FTZ R157, R10, UR11 ;  /* 0x0000000b0a9d7c20 */ /* 0x000fe20008410000 */
[----:B------:R-:W-:Y:S03]  /*9370*/  FMUL.FTZ R159, R11, UR11 ;  /* 0x0000000b0b9f7c20 */ /* 0x000fe60008410000 */
[----:B------:R5:W2:Y:S01]  /*9380*/  MUFU.TANH R106, R86 ;  /* 0x00000056006a7308 */ /* 0x000aa20000002400 */
[----:B------:R-:W-:Y:S01]  /*9390*/  FMUL.FTZ R85, R16, UR11 ;  /* 0x0000000b10557c20 */ /* 0x000fe20008410000 */
[----:B------:R-:W-:Y:S01]  /*93a0*/  FMUL.FTZ R87, R17, UR11 ;  /* 0x0000000b11577c20 */ /* 0x000fe20008410000 */
[----:B------:R-:W-:Y:S07]  /*93b0*/  FMUL.FTZ R161, R19, UR11 ;  /* 0x0000000b13a17c20 */ /* 0x000fee0008410000 */
[----:B------:R4:W2:Y:S01]  /*93c0*/  MUFU.TANH R109, R88 ;  /* 0x00000058006d7308 */ /* 0x0008a20000002400 */
[C---:B-1----:R-:W-:Y:S09]  /*93d0*/  HMMA.16816.F32 R20, R92.reuse, R96, R20 ;  /* 0x000000605c14723c */ /* 0x042ff20000001814 */
[----:B------:R1:W1:Y:S01]  /*93e0*/  MUFU.TANH R114, R85 ;  /* 0x0000005500727308 */ /* 0x0002620000002400 */
[C---:B------:R-:W-:Y:S03]  /*93f0*/  HMMA.16816.F32 R24, R92.reuse, R98, R24 ;  /* 0x000000625c18723c */ /* 0x040fe60000001818 */
[----:B-----5:R-:W-:Y:S06]  /*9400*/  FMUL.FTZ R86, R18, UR11 ;  /* 0x0000000b12567c20 */ /* 0x020fec0008410000 */
[----:B------:R5:W2:Y:S01]  /*9410*/  MUFU.TANH R112, R87 ;  /* 0x0000005700707308 */ /* 0x000aa20000002400 */
[C---:B---3--:R-:W-:Y:S03]  /*9420*/  HMMA.16816.F32 R28, R92.reuse, R100, R28 ;  /* 0x000000645c1c723c */ /* 0x048fe6000000181c */
[----:B----4-:R-:W-:Y:S06]  /*9430*/  FMUL.FTZ R88, R22, UR11 ;  /* 0x0000000b16587c20 */ /* 0x010fec0008410000 */
[----:B------:R3:W4:Y:S01]  /*9440*/  MUFU.TANH R117, R86 ;  /* 0x0000005600757308 */ /* 0x0007220000002400 */
[----:B------:R-:W-:Y:S03]  /*9450*/  HMMA.16816.F32 R32, R92, R102, R32 ;  /* 0x000000665c20723c */ /* 0x000fe60000001820 */
[----:B-1----:R-:W-:Y:S01]  /*9460*/  FMUL.FTZ R85, R24, UR11 ;  /* 0x0000000b18557c20 */ /* 0x002fe20008410000 */
[----:B------:R-:W-:Y:S01]  /*9470*/  FMUL.FTZ R148, R26, UR11 ;  /* 0x0000000b1a947c20 */ /* 0x000fe20008410000 */
[----:B------:R-:W-:Y:S01]  /*9480*/  FMUL.FTZ R146, R27, UR11 ;  /* 0x0000000b1b927c20 */ /* 0x000fe20008410000 */
[----:B------:R-:W-:Y:S03]  /*9490*/  FMUL.FTZ R150, R25, UR11 ;  /* 0x0000000b19967c20 */ /* 0x000fe60008410000 */
[----:B------:R1:W1:Y:S01]  /*94a0*/  MUFU.TANH R108, R144 ;  /* 0x00000090006c7308 */ /* 0x0002620000002400 */
[----:B-----5:R-:W-:Y:S01]  /*94b0*/  FMUL.FTZ R87, R23, UR11 ;  /* 0x0000000b17577c20 */ /* 0x020fe20008410000 */
[----:B------:R-:W-:Y:S08]  /*94c0*/  FMUL.FTZ R152, R29, UR11 ;  /* 0x0000000b1d987c20 */ /* 0x000ff00008410000 */
[----:B------:R5:W2:Y:S01]  /*94d0*/  MUFU.TANH R111, R142 ;  /* 0x0000008e006f7308 */ /* 0x000aa20000002400 */
[----:B---3--:R-:W-:Y:S09]  /*94e0*/  FMUL.FTZ R86, R28, UR11 ;  /* 0x0000000b1c567c20 */ /* 0x008ff20008410000 */
[----:B------:R3:W2:Y:S01]  /*94f0*/  MUFU.TANH R123, R88 ;  /* 0x00000058007b7308 */ /* 0x0006a20000002400 */
[----:B-1----:R-:W-:Y:S09]  /*9500*/  FMUL.FTZ R144, R20, UR11 ;  /* 0x0000000b14907c20 */ /* 0x002ff20008410000 */
[----:B------:R1:W1:Y:S01]  /*9510*/  MUFU.TANH R119, R87 ;  /* 0x0000005700777308 */ /* 0x0002620000002400 */
[----:B-----5:R-:W-:Y:S09]  /*9520*/  FMUL.FTZ R142, R21, UR11 ;  /* 0x0000000b158e7c20 */ /* 0x020ff20008410000 */
        /* <DEDUP_REMOVED lines=8> */
[----:B------:R-:W3:Y:S01]  /*95b0*/  MUFU.TANH R149, R149 ;  /* 0x0000009500957308 */ /* 0x000ee20000002400 */
[----:B-1----:R-:W-:Y:S09]  /*95c0*/  FMUL.FTZ R148, R32, UR11 ;  /* 0x0000000b20947c20 */ /* 0x002ff20008410000 */
        /* <DEDUP_REMOVED lines=94> */
.L_x_4997:
        /* <DEDUP_REMOVED lines=40> */
.L_x_4996:
[C---:B------:R-:W-:Y:S01]  /*9e30*/  IADD3 R2, PT, PT, R137.reuse, -0x20, RZ ;  /* 0xffffffe089027810 */ /* 0x040fe20007ffe0ff */
[----:B--2---:R-:W-:Y:S01]  /*9e40*/  LDSM.16.MT88.4 R12, [R120+0x6000] ;  /* 0x00600000780c783b */ /* 0x004fe20000004200 */
        /* <DEDUP_REMOVED lines=8> */
[C---:B------:R-:W-:Y:S01]  /*9ed0*/  FFMA.FTZ R109, R0.reuse, R5, R109 ;  /* 0x00000005006d7223 */ /* 0x040fe2000001006d */
[----:B------:R-:W-:Y:S01]  /*9ee0*/  I2FP.F32.S32 R3, R137 ;  /* 0x0000008900037245 */ /* 0x000fe20000201400 */
[----:B------:R-:W-:Y:S01]  /*9ef0*/  LDSM.16.MT88.4 R28, [R120+0x7000] ;  /* 0x00700000781c783b */ /* 0x000fe20000004200 */
[----:B------:R-:W-:Y:S02]  /*9f00*/  I2FP.F32.S32 R2, R2 ;  /* 0x0000000200027245 */ /* 0x000fe40000201400 */
[C---:B------:R-:W-:Y:S01]  /*9f10*/  IADD3 R5, PT, PT, R137.reuse, 0x1, RZ ;  /* 0x0000000189057810 */ /* 0x040fe20007ffe0ff */
[CC--:B-1----:R-:W-:Y:S01]  /*9f20*/  FFMA.FTZ R144, R0.reuse, R3.reuse, R144 ;  /* 0x0000000300907223 */ /* 0x0c2fe20000010090 */
[----:B------:R-:W-:Y:S01]  /*9f30*/  I2FP.F32.S32 R6, R6 ;  /* 0x0000000600067245 */ /* 0x000fe20000201400 */
[C---:B------:R-:W-:Y:S01]  /*9f40*/  FFMA.FTZ R123, R0.reuse, R3, R123 ;  /* 0x00000003007b7223 */ /* 0x040fe2000001007b */
[C---:B------:R-:W-:Y:S01]  /*9f50*/  IADD3 R4, PT, PT, R137.reuse, -0x18, RZ ;  /* 0xffffffe889047810 */ /* 0x040fe20007ffe0ff */
[CC--:B------:R-:W-:Y:S01]  /*9f60*/  FFMA.FTZ R155, R0.reuse, R2.reuse, R155 ;  /* 0x00000002009b7223 */ /* 0x0c0fe2000001009b */
[----:B------:R-:W-:Y:S01]  /*9f70*/  I2FP.F32.S32 R5, R5 ;  /* 0x0000000500057245 */ /* 0x000fe20000201400 */
[C---:B------:R-:W-:Y:S01]  /*9f80*/  FFMA.FTZ R159, R0.reuse, R2, R159 ;  /* 0x00000002009f7223 */ /* 0x040fe2000001009f */
[C---:B------:R-:W-:Y:S01]  /*9f90*/  IADD3 R2, PT, PT, R137.reuse, 0x9, RZ ;  /* 0x0000000989027810 */ /* 0x040fe20007ffe0ff */
[C---:B------:R-:W-:Y:S01]  /*9fa0*/  FFMA.FTZ R147, R0.reuse, R6, R147 ;  /* 0x0000000600937223 */ /* 0x040fe20000010093 */
[----:B------:R-:W-:Y:S01]  /*9fb0*/  I2FP.F32.S32 R4, R4 ;  /* 0x0000000400047245 */ /* 0x000fe20000201400 */
[CC--:B------:R-:W-:Y:S01]  /*9fc0*/  FFMA.FTZ R142, R0.reuse, R5.reuse, R142 ;  /* 0x00000005008e7223 */ /* 0x0c0fe2000001008e */
[C---:B------:R-:W-:Y:S01]  /*9fd0*/  IADD3 R7, PT, PT, R137.reuse, -0x10, RZ ;  /* 0xfffffff089077810 */ /* 0x040fe20007ffe0ff */
[C---:B------:R-:W-:Y:S01]  /*9fe0*/  FFMA.FTZ R119, R0.reuse, R5, R119 ;  /* 0x0000000500777223 */ /* 0x040fe20000010077 */
[C---:B------:R-:W-:Y:S01]  /*9ff0*/  IADD3 R3, PT, PT, R137.reuse, -0x8, RZ ;  /* 0xfffffff889037810 */ /* 0x040fe20007ffe0ff */
[C---:B------:R-:W-:Y:S01]  /*a000*/  FFMA.FTZ R153, R0.reuse, R4, R153 ;  /* 0x0000000400997223 */ /* 0x040fe20000010099 */
[----:B------:R-:W-:Y:S01]  /*a010*/  I2FP.F32.S32 R5, R2 ;  /* 0x0000000200057245 */ /* 0x000fe20000201400 */
[C---:B------:R-:W-:Y:S01]  /*a020*/  FFMA.FTZ R151, R0.reuse, R6, R151 ;  /* 0x0000000600977223 */ /* 0x040fe20000010097 */
[----:B------:R-:W-:Y:S01]  /*a030*/  I2FP.F32.S32 R7, R7 ;  /* 0x0000000700077245 */ /* 0x000fe20000201400 */
[C---:B------:R-:W-:Y:S01]  /*a040*/  FFMA.FTZ R157, R0.reuse, R4, R157 ;  /* 0x00000004009d7223 */ /* 0x040fe2000001009d */
[C---:B------:R-:W-:Y:S01]  /*a050*/  IADD3 R143, PT, PT, R137.reuse, -0x7, RZ ;  /* 0xfffffff9898f7810 */ /* 0x040fe20007ffe0ff */
[C---:B------:R-:W-:Y:S01]  /*a060*/  FFMA.FTZ R110, R0.reuse, R5, R110 ;  /* 0x00000005006e7223 */ /* 0x040fe2000001006e */
[----:B------:R-:W-:Y:S01]  /*a070*/  I2FP.F32.S32 R3, R3 ;  /* 0x0000000300037245 */ /* 0x000fe20000201400 */
[----:B------:R-:W-:Y:S01]  /*a080*/  FFMA.FTZ R113, R0, R5, R113 ;  /* 0x0000000500717223 */ /* 0x000fe20000010071 */
[----:B------:R-:W-:Y:S01]  /*a090*/  FMNMX3.FTZ R2, R84, R145, R147, !PT ;  /* 0x0000009154027276 */ /* 0x000fe20007810093 */
[C---:B------:R-:W-:Y:S01]  /*a0a0*/  FFMA.FTZ R106, R0.reuse, R7, R106 ;  /* 0x00000007006a7223 */ /* 0x040fe2000001006a */
[----:B------:R-:W-:Y:S01]  /*a0b0*/  I2FP.F32.S32 R143, R143 ;  /* 0x0000008f008f7245 */ /* 0x000fe20000201400 */
[CC--:B------:R-:W-:Y:S01]  /*a0c0*/  FFMA.FTZ R114, R0.reuse, R3.reuse, R114 ;  /* 0x0000000300727223 */ /* 0x0c0fe20000010072 */
[C---:B------:R-:W-:Y:S01]  /*a0d0*/  FFMA.FTZ R117, R0.reuse, R3, R117 ;  /* 0x0000000300757223 */ /* 0x040fe20000010075 */
[----:B------:R-:W-:Y:S01]  /*a0e0*/  IADD3 R3, PT, PT, R137, 0x10, RZ ;  /* 0x0000001089037810 */ /* 0x000fe20007ffe0ff */
[----:B------:R-:W-:Y:S01]  /*a0f0*/  FFMA.FTZ R111, R0, R7, R111 ;  /* 0x00000007006f7223 */ /* 0x000fe2000001006f */
[----:B------:R-:W-:Y:S01]  /*a100*/  FMNMX3.FTZ R5, R2, R153, R155, !PT ;  /* 0x0000009902057276 */ /* 0x000fe2000781009b */
[C---:B------:R-:W-:Y:S01]  /*a110*/  FFMA.FTZ R112, R0.reuse, R143, R112 ;  /* 0x0000008f00707223 */ /* 0x040fe20000010070 */
[----:B------:R-:W-:Y:S01]  /*a120*/  FMNMX3.FTZ R6, R89, R149, R151, !PT ;  /* 0x0000009559067276 */ /* 0x000fe20007810097 */
[----:B------:R-:W-:Y:S01]  /*a130*/  FFMA.FTZ R143, R0, R143, R161 ;  /* 0x0000008f008f7223 */ /* 0x000fe200000100a1 */
[----:B------:R-:W-:Y:S02]  /*a140*/  IADD3 R7, PT, PT, R137, 0x8, RZ ;  /* 0x0000000889077810 */ /* 0x000fe40007ffe0ff */
[----:B------:R-:W-:Y:S02]  /*a150*/  I2FP.F32.S32 R3, R3 ;  /* 0x0000000300037245 */ /* 0x000fe40000201400 */
[----:B------:R-:W-:Y:S02]  /*a160*/  FMNMX3.FTZ R5, R5, R106, R108, !PT ;  /* 0x0000006a05057276 */ /* 0x000fe4000781006c */
[----:B------:R-:W-:Y:S01]  /*a170*/  FMNMX3.FTZ R6, R6, R157, R159, !PT ;  /* 0x0000009d06067276 */ /* 0x000fe2000781009f */
[C---:B------:R-:W-:Y:S01]  /*a180*/  FFMA.FTZ R104, R0.reuse, R3, R104 ;  /* 0x0000000300687223 */ /* 0x040fe20000010068 */
[----:B------:R-:W-:Y:S01]  /*a190*/  I2FP.F32.S32 R7, R7 ;  /* 0x0000000700077245 */ /* 0x000fe20000201400 */
[C---:B------:R-:W-:Y:S01]  /*a1a0*/  FFMA.FTZ R88, R0.reuse, R3, R88 ;  /* 0x0000000300587223 */ /* 0x040fe20000010058 */
[----:B------:R-:W-:Y:S02]  /*a1b0*/  IADD3 R2, PT, PT, R137, 0x11, RZ ;  /* 0x0000001189027810 */ /* 0x000fe40007ffe0ff */
[----:B------:R-:W-:Y:S01]  /*a1c0*/  FMNMX3.FTZ R5, R5, R114, R112, !PT ;  /* 0x0000007205057276 */ /* 0x000fe20007810070 */
[----:B------:R-:W-:Y:S01]  /*a1d0*/  FFMA.FTZ R118, R0, R7, R118 ;  /* 0x0000000700767223 */ /* 0x000fe20000010076 */
[----:B------:R-:W-:Y:S01]  /*a1e0*/  FMNMX3.FTZ R6, R6, R111, R109, !PT ;  /* 0x0000006f06067276 */ /* 0x000fe2000781006d */
[C---:B------:R-:W-:Y:S01]  /*a1f0*/  FFMA.FTZ R115, R0.reuse, R7, R115 ;  /* 0x0000000700737223 */ /* 0x040fe20000010073 */
[C---:B------:R-:W-:Y:S02]  /*a200*/  IADD3 R3, PT, PT, R137.reuse, 0x18, RZ ;  /* 0x0000001889037810 */ /* 0x040fe40007ffe0ff */
[----:B------:R-:W-:Y:S02]  /*a210*/  I2FP.F32.S32 R2, R2 ;  /* 0x0000000200027245 */ /* 0x000fe40000201400 */
[----:B------:R-:W-:Y:S02]  /*a220*/  IADD3 R4, PT, PT, R137, 0x19, RZ ;  /* 0x0000001989047810 */ /* 0x000fe40007ffe0ff */
[----:B------:R-:W-:Y:S01]  /*a230*/  FMNMX3.FTZ R5, R5, R144, R142, !PT ;  /* 0x0000009005057276 */ /* 0x000fe2000781008e */
[-C--:B------:R-:W-:Y:S01]  /*a240*/  FFMA.FTZ R99, R0, R2.reuse, R99 ;  /* 0x0000000200637223 */ /* 0x080fe20000010063 */
[----:B------:R-:W-:Y:S01]  /*a250*/  FMNMX3.FTZ R6, R6, R117, R143, !PT ;  /* 0x0000007506067276 */ /* 0x000fe2000781008f */
[C---:B------:R-:W-:Y:S01]  /*a260*/  FFMA.FTZ R87, R0.reuse, R2, R87 ;  /* 0x0000000200577223 */ /* 0x040fe20000010057 */
[----:B------:R-:W-:Y:S02]  /*a270*/  I2FP.F32.S32 R3, R3 ;  /* 0x0000000300037245 */ /* 0x000fe40000201400 */
[----:B------:R-:W-:Y:S02]  /*a280*/  I2FP.F32.S32 R4, R4 ;  /* 0x0000000400047245 */ /* 0x000fe40000201400 */
        /* <DEDUP_REMOVED lines=10> */
[----:B------:R-:W-:Y:S01]  /*a330*/  IADD3 R92, PT, PT, R120, 0x6020, RZ ;  /* 0x00006020785c7810 */ /* 0x000fe20007ffe0ff */
[----:B------:R-:W1:Y:S01]  /*a340*/  SHFL.BFLY PT, R3, R8, 0x2, 0x1f ;  /* 0x0c401f0008037f89 */ /* 0x000e6200000e0000 */
[----:B------:R-:W-:Y:S02]  /*a350*/  FMNMX3.FTZ R7, R2, R86, R85, !PT ;  /* 0x0000005602077276 */ /* 0x000fe40007810055 */
[----:B------:R-:W-:Y:S02]  /*a360*/  @P0 IADD3 R92, PT, PT, R132, -0x20, RZ ;  /* 0xffffffe0845c0810 */ /* 0x000fe40007ffe0ff */
[----:B------:R-:W-:Y:S03]  /*a370*/  ISETP.GT.AND P0, PT, R138, R125, PT ;  /* 0x0000007d8a00720c */ /* 0x000fe60003f04270 */
[----:B------:R-:W2:Y:S01]  /*a380*/  SHFL.BFLY PT, R2, R7, 0x2, 0x1f ;  /* 0x0c401f0007027f89 */ /* 0x000ea200000e0000 */
[----:B------:R-:W-:Y:S02]  /*a390*/  IADD3 R139, PT, PT, R139, -0x40, RZ ;  /* 0xffffffc08b8b7810 */ /* 0x000fe40007ffe0ff */
[----:B------:R-:W-:Y:S05]  /*a3a0*/  IADD3 R137, PT, PT, R137, -0x40, RZ ;  /* 0xffffffc089897810 */ /* 0x000fea0007ffe0ff */
[----:B------:R-:W-:Y:S01]  /*a3b0*/  LDSM.16.MT88.4 R20, [R92] ;  /* 0x000000005c14783b */ /* 0x000fe20000004200 */
[----:B-1----:R-:W-:Y:S07]  /*a3c0*/  FMNMX.FTZ R10, R8, R3, !PT ;  /* 0x00000003080a7209 */ /* 0x002fee0007810000 */
[----:B------:R-:W1:Y:S01]  /*a3d0*/  SHFL.BFLY PT, R3, R10, 0x1, 0x1f ;  /* 0x0c201f000a037f89 */ /* 0x000e6200000e0000 */
[----:B--2---:R-:W-:Y:S07]  /*a3e0*/  FMNMX.FTZ R5, R7, R2, !PT ;  /* 0x0000000207057209 */ /* 0x004fee0007810000 */
[----:B------:R-:W2:Y:S01]  /*a3f0*/  SHFL.BFLY PT, R2, R5, 0x1, 0x1f ;  /* 0x0c201f0005027f89 */ /* 0x000ea200000e0000 */
[----:B-1----:R-:W-:Y:S04]  /*a400*/  FMNMX.FTZ R3, R10, R3, !PT ;  /* 0x000000030a037209 */ /* 0x002fe80007810000 */
[C---:B------:R-:W-:Y:S01]  /*a410*/  FSETP.NEU.FTZ.AND P1, PT, R3.reuse, -INF , PT ;  /* 0xff8000000300780b */ /* 0x040fe20003f3d000 */
[----:B------:R-:W-:Y:S01]  /*a420*/  FMUL.FTZ R105, R3, UR4 ;  /* 0x0000000403697c20 */ /* 0x000fe20008410000 */
[----:B--2---:R-:W-:Y:S01]  /*a430*/  FMNMX.FTZ R2, R5, R2, !PT ;  /* 0x0000000205027209 */ /* 0x004fe20007810000 */
[----:B------:R-:W-:Y:S03]  /*a440*/  FADD.FTZ R4, -R3, R84 ;  /* 0x0000005403047221 */ /* 0x000fe60000010100 */
[----:B------:R-:W-:Y:S01]  /*a450*/  FSEL R105, R105, RZ, P1 ;  /* 0x000000ff69697208 */ /* 0x000fe20000800000 */
[C---:B------:R-:W-:Y:S01]  /*a460*/  FMUL.FTZ R102, R2.reuse, UR4 ;  /* 0x0000000402667c20 */ /* 0x040fe20008410000 */
[----:B------:R-:W-:Y:S01]  /*a470*/  FSETP.NEU.FTZ.AND P1, PT, R2, -INF , PT ;  /* 0xff8000000200780b */ /* 0x000fe20003f3d000 */
[----:B------:R-:W-:Y:S01]  /*a480*/  FMUL.FTZ R6, R4, UR4 ;  /* 0x0000000404067c20 */ /* 0x000fe20008410000 */
[----:B------:R-:W-:Y:S01]  /*a490*/  FADD.FTZ R4, -R2, R89 ;  /* 0x0000005902047221 */ /* 0x000fe20000010100 */
[--C-:B------:R-:W-:Y:S01]  /*a4a0*/  FFMA.FTZ R116, R145, UR4, -R105.reuse ;  /* 0x0000000491747c23 */ /* 0x100fe20008010869 */
[----:B------:R-:W-:Y:S01]  /*a4b0*/  FSEL R102, R102, RZ, P1 ;  /* 0x000000ff66667208 */ /* 0x000fe20000800000 */
        /* <DEDUP_REMOVED lines=49> */
[----:B-1----:R-:W-:Y:S01]  /*a7d0*/  F2FP.F16.F32.PACK_AB R80, R103, R116 ;  /* 0x000000746750723e */ /* 0x002fe200000000ff */
[----:B------:R-:W-:Y:S01]  /*a7e0*/  LDSM.16.MT88.4 R52, [R92+0x2000] ;  /* 0x002000005c34783b */ /* 0x000fe20000004200 */
        /* <DEDUP_REMOVED lines=10> */
[C---:B------:R-:W-:Y:S01]  /*a890*/  FMUL.FTZ R45, R89.reuse, R45 ;  /* 0x0000002d592d7220 */ /* 0x040fe20000410000 */
[C---:B------:R-:W-:Y:S01]  /*a8a0*/  FMUL.FTZ R46, R84.reuse, R46 ;  /* 0x0000002e542e7220 */ /* 0x040fe20000410000 */
[----:B------:R-:W-:Y:S03]  /*a8b0*/  FMUL.FTZ R47, R84, R47 ;  /* 0x0000002f542f7220 */ /* 0x000fe60000410000 */
[----:B------:R-:W1:Y:S01]  /*a8c0*/  MUFU.EX2 R94, R94 ;  /* 0x0000005e005e7308 */ /* 0x000e620000000800 */
[----:B--2---:R-:W-:Y:S01]  /*a8d0*/  F2FP.F16.F32.PACK_AB R81, R100, R101 ;  /* 0x000000656451723e */ /* 0x004fe200000000ff */
[C---:B------:R-:W-:Y:S01]  /*a8e0*/  FMUL.FTZ R48, R89.reuse, R48 ;  /* 0x0000003059307220 */ /* 0x040fe20000410000 */
[----:B------:R-:W-:Y:S01]  /*a8f0*/  FMUL.FTZ R49, R89, R49 ;  /* 0x0000003159317220 */ /* 0x000fe20000410000 */
[C---:B------:R-:W-:Y:S01]  /*a900*/  FMUL.FTZ R50, R84.reuse, R50 ;  /* 0x0000003254327220 */ /* 0x040fe20000410000 */
[C---:B------:R-:W-:Y:S01]  /*a910*/  FMUL.FTZ R51, R84.reuse, R51 ;  /* 0x0000003354337220 */ /* 0x040fe20000410000 */
[----:B------:R-:W-:Y:S01]  /*a920*/  LDSM.16.MT88.4 R76, [R120+0x6c00] ;  /* 0x006c0000784c783b */ /* 0x000fe20000004200 */
[--C-:B------:R-:W-:Y:S03]  /*a930*/  FFMA.FTZ R110, R115, UR4, -R102.reuse ;  /* 0x00000004736e7c23 */ /* 0x100fe60008010866 */
[----:B------:R-:W-:Y:S01]  /*a940*/  MUFU.EX2 R96, R96 ;  /* 0x0000006000607308 */ /* 0x000fe20000000800 */
[--C-:B------:R-:W-:Y:S01]  /*a950*/  FFMA.FTZ R113, R113, UR4, -R102.reuse ;  /* 0x0000000471717c23 */ /* 0x100fe20008010866 */
[----:B------:R-:W-:Y:S01]  /*a960*/  FFMA.FTZ R101, R84, R141, R101 ;  /* 0x0000008d54657223 */ /* 0x000fe20000010065 */
[----:B------:R-:W-:Y:S01]  /*a970*/  FFMA.FTZ R98, R98, UR4, -R105 ;  /* 0x0000000462627c23 */ /* 0x000fe20008010869 */
[----:B------:R-:W-:Y:S01]  /*a980*/  FFMA.FTZ R88, R88, UR4, -R102 ;  /* 0x0000000458587c23 */ /* 0x000fe20008010866 */
[----:B------:R-:W-:Y:S01]  /*a990*/  FFMA.FTZ R116, R89, R140, R116 ;  /* 0x0000008c59747223 */ /* 0x000fe20000010074 */
[----:B------:R-:W-:Y:S01]  /*a9a0*/  LDSM.16.MT88.4 R68, [R92+0xc00] ;  /* 0x000c00005c44783b */ /* 0x000fe20000004200 */
[----:B------:R-:W-:Y:S03]  /*a9b0*/  FADD.FTZ R101, R100, R101 ;  /* 0x0000006564657221 */ /* 0x000fe60000010000 */
[----:B------:R-:W2:Y:S01]  /*a9c0*/  MUFU.EX2 R93, R93 ;  /* 0x0000005d005d7308 */ /* 0x000ea20000000800 */
[C---:B-1----:R-:W-:Y:S01]  /*a9d0*/  F2FP.F16.F32.PACK_AB R82, R94.reuse, R95 ;  /* 0x0000005f5e52723e */ /* 0x042fe200000000ff */
[----:B------:R-:W-:Y:S04]  /*a9e0*/  FADD.FTZ R116, R103, R116 ;  /* 0x0000007467747221 */ /* 0x000fe80000010000 */
[----:B------:R-:W-:Y:S04]  /*a9f0*/  FADD.FTZ R95, R95, R116 ;  /* 0x000000745f5f7221 */ /* 0x000fe80000010000 */
[----:B------:R-:W-:Y:S01]  /*aa00*/  MUFU.EX2 R106, R106 ;  /* 0x0000006a006a7308 */ /* 0x000fe20000000800 */
[----:B------:R-:W-:Y:S09]  /*aa10*/  FADD.FTZ R95, R94, R95 ;  /* 0x0000005f5e5f7221 */ /* 0x000ff20000010000 */
[----:B------:R-:W1:Y:S01]  /*aa20*/  MUFU.EX2 R107, R107 ;  /* 0x0000006b006b7308 */ /* 0x000e620000000800 */
[C---:B--2---:R-:W-:Y:S01]  /*aa30*/  F2FP.F16.F32.PACK_AB R83, R93.reuse, R96 ;  /* 0x000000605d53723e */ /* 0x044fe200000000ff */
        /* <DEDUP_REMOVED lines=17> */
[----:B------:R-:W-:Y:S02]  /*ab50*/  FMUL.FTZ R23, R84, R67 ;  /* 0x0000004354177220 */ /* 0x000fe40000410000 */
[----:B------:R-:W2:Y:S03]  /*ab60*/  LDSM.16.MT88.4 R64, [R92+0x1000] ;  /* 0x001000005c40783b */ /* 0x000ea60000004200 */
[----:B------:R-:W-:Y:S02]  /*ab70*/  MUFU.EX2 R144, R144 ;  /* 0x0000009000907308 */ /* 0x000fe40000000800 */
[C---:B------:R-:W-:Y:S03]  /*ab80*/  HMMA.16816.F32 R20, R80.reuse, R28, R20 ;  /* 0x0000001c5014723c */ /* 0x040fe60000001814 */
[C---:B------:R-:W-:Y:S01]  /*ab90*/  FMUL.FTZ R28, R89.reuse, R56 ;  /* 0x00000038591c7220 */ /* 0x040fe20000410000 */
[----:B------:R-:W-:Y:S04]  /*aba0*/  FMUL.FTZ R29, R89, R57 ;  /* 0x00000039591d7220 */ /* 0x000fe80000410000 */
[----:B------:R-:W-:Y:S01]  /*abb0*/  MUFU.EX2 R118, R118 ;  /* 0x0000007600767308 */ /* 0x000fe20000000800 */
[--C-:B------:R-:W-:Y:S01]  /*abc0*/  FFMA.FTZ R89, R104, UR4, -R105.reuse ;  /* 0x0000000468597c23 */ /* 0x100fe20008010869 */
[--C-:B------:R-:W-:Y:S01]  /*abd0*/  FFMA.FTZ R104, R99, UR4, -R105.reuse ;  /* 0x0000000463687c23 */ /* 0x100fe20008010869 */
[C---:B------:R-:W-:Y:S03]  /*abe0*/  HMMA.16816.F32 R24, R80.reuse, R30, R24 ;  /* 0x0000001e5018723c */ /* 0x040fe60000001818 */
[C---:B------:R-:W-:Y:S01]  /*abf0*/  FMUL.FTZ R30, R84.reuse, R58 ;  /* 0x0000003a541e7220 */ /* 0x040fe20000410000 */
[----:B------:R-:W-:Y:S03]  /*ac00*/  FMUL.FTZ R31, R84, R59 ;  /* 0x0000003b541f7220 */ /* 0x000fe60000410000 */
[----:B------:R-:W-:Y:S01]  /*ac10*/  MUFU.EX2 R119, R119 ;  /* 0x0000007700777308 */ /* 0x000fe20000000800 */
[----:B------:R-:W3:Y:S01]  /*ac20*/  LDSM.16.MT88.4 R56, [R120+0x8000] ;  /* 0x008000007838783b */ /* 0x000ee20000004200 */
[--C-:B------:R-:W-:Y:S01]  /*ac30*/  FFMA.FTZ R99, R87, UR4, -R102.reuse ;  /* 0x0000000457637c23 */ /* 0x100fe20008010866 */
[----:B------:R-:W-:Y:S01]  /*ac40*/  FFMA.FTZ R105, R97, UR4, -R105 ;  /* 0x0000000461697c23 */ /* 0x000fe20008010869 */
[--C-:B------:R-:W-:Y:S01]  /*ac50*/  FFMA.FTZ R97, R86, UR4, -R102.reuse ;  /* 0x0000000456617c23 */ /* 0x100fe20008010866 */
[----:B------:R-:W-:Y:S05]  /*ac60*/  FFMA.FTZ R102, R85, UR4, -R102 ;  /* 0x0000000455667c23 */ /* 0x000fea0008010866 */
[----:B------:R-:W-:Y:S10]  /*ac70*/  MUFU.EX2 R110, R110 ;  /* 0x0000006e006e7308 */ /* 0x000ff40000000800 */
[----:B------:R-:W-:Y:S01]  /*ac80*/  MUFU.EX2 R113, R113 ;  /* 0x0000007100717308 */ /* 0x000fe20000000800 */
[C---:B--2---:R-:W-:Y:S09]  /*ac90*/  HMMA.16816.F32 R28, R80.reuse, R64, R28 ;  /* 0x00000040501c723c */ /* 0x044ff2000000181c */
[----:B------:R-:W2:Y:S01]  /*aca0*/  MUFU.EX2 R111, R111 ;  /* 0x0000006f006f7308 */ /* 0x000ea20000000800 */
[C---:B------:R-:W-:Y:S09]  /*acb0*/  HMMA.16816.F32 R32, R80.reuse, R66, R32 ;  /* 0x000000425020723c */ /* 0x040ff20000001820 */
[----:B------:R-:W-:Y:S10]  /*acc0*/  MUFU.EX2 R109, R109 ;  /* 0x0000006d006d7308 */ /* 0x000ff40000000800 */
[----:B------:R-:W4:Y:S01]  /*acd0*/  MUFU.EX2 R114, R114 ;  /* 0x0000007200727308 */ /* 0x000f220000000800 */
[C---:B---3--:R-:W-:Y:S09]  /*ace0*/  HMMA.16816.F32 R36, R80.reuse, R56, R36 ;  /* 0x000000385024723c */ /* 0x048ff20000001824 */
[----:B------:R-:W-:Y:S01]  /*acf0*/  MUFU.EX2 R117, R117 ;  /* 0x0000007500757308 */ /* 0x000fe20000000800 */
[C---:B------:R-:W-:Y:S01]  /*ad00*/  HMMA.16816.F32 R40, R80.reuse, R58, R40 ;  /* 0x0000003a5028723c */ /* 0x040fe20000001828 */
[----:B------:R-:W3:Y:S08]  /*ad10*/  LDSM.16.MT88.4 R56, [R120+0x6400] ;  /* 0x006400007838783b */ /* 0x000ef00000004200 */
[----:B------:R-:W5:Y:S01]  /*ad20*/  MUFU.EX2 R112, R112 ;  /* 0x0000007000707308 */ /* 0x000f620000000800 */
[C---:B------:R-:W-:Y:S03]  /*ad30*/  HMMA.16816.F32 R44, R80.reuse, R52, R44 ;  /* 0x00000034502c723c */ /* 0x040fe6000000182c */
[----:B-1----:R-:W-:Y:S02]  /*ad40*/  F2FP.F16.F32.PACK_AB R52, R107, R106 ;  /* 0x0000006a6b34723e */ /* 0x002fe400000000ff */
[----:B--2---:R-:W-:Y:S04]  /*ad50*/  F2FP.F16.F32.PACK_AB R53, R111, R108 ;  /* 0x0000006c6f35723e */ /* 0x004fe800000000ff */
[----:B------:R-:W-:Y:S01]  /*ad60*/  MUFU.EX2 R89, R89 ;  /* 0x0000005900597308 */ /* 0x000fe20000000800 */
[----:B------:R-:W-:Y:S03]  /*ad70*/  HMMA.16816.F32 R48, R80, R54, R48 ;  /* 0x000000365030723c */ /* 0x000fe60000001830 */
[----:B----4-:R-:W-:Y:S06]  /*ad80*/  F2FP.F16.F32.PACK_AB R54, R114, R109 ;  /* 0x0000006d7236723e */ /* 0x010fec00000000ff */
[----:B------:R-:W1:Y:S01]  /*ad90*/  MUFU.EX2 R104, R104 ;  /* 0x0000006800687308 */ /* 0x000e620000000800 */
[----:B-----5:R-:W-:Y:S09]  /*ada0*/  F2FP.F16.F32.PACK_AB R55, R112, R117 ;  /* 0x000000757037723e */ /* 0x020ff200000000ff */
[----:B------:R-:W-:Y:S10]  /*adb0*/  MUFU.EX2 R88, R88 ;  /* 0x0000005800587308 */ /* 0x000ff40000000800 */
[----:B------:R-:W2:Y:S01]  /*adc0*/  MUFU.EX2 R99, R99 ;  /* 0x0000006300637308 */ /* 0x000ea20000000800 */
[----:B-1----:R-:W-:Y:S01]  /*add0*/  F2FP.F16.F32.PACK_AB R84, R104, R89 ;  /* 0x000000596854723e */ /* 0x002fe200000000ff */
[C---:B---3--:R-:W-:Y:S08]  /*ade0*/  HMMA.16816.F32 R4, R52.reuse, R56, R4 ;  /* 0x000000383404723c */ /* 0x048ff00000001804 */
[----:B------:R-:W-:Y:S01]  /*adf0*/  MUFU.EX2 R98, R98 ;  /* 0x0000006200627308 */ /* 0x000fe20000000800 */
[C---:B------:R-:W-:Y:S01]  /*ae00*/  HMMA.16816.F32 R8, R52.reuse, R58, R8 ;  /* 0x0000003a3408723c */ /* 0x040fe20000001808 */
[----:B------:R-:W1:Y:S08]  /*ae10*/  LDSM.16.MT88.4 R56, [R120+0x7400] ;  /* 0x007400007838783b */ /* 0x000e700000004200 */
[----:B------:R-:W3:Y:S01]  /*ae20*/  MUFU.EX2 R105, R105 ;  /* 0x0000006900697308 */ /* 0x000ee20000000800 */
[----:B--2---:R-:W-:Y:S01]  /*ae30*/  F2FP.F16.F32.PACK_AB R85, R99, R88 ;  /* 0x000000586355723e */ /* 0x004fe200000000ff */
[C---:B------:R-:W-:Y:S08]  /*ae40*/  HMMA.16816.F32 R12, R52.reuse, R60, R12 ;  /* 0x0000003c340c723c */ /* 0x040ff0000000180c */
[----:B------:R-:W-:Y:S01]  /*ae50*/  MUFU.EX2 R97, R97 ;  /* 0x0000006100617308 */ /* 0x000fe20000000800 */
[C---:B------:R-:W-:Y:S01]  /*ae60*/  HMMA.16816.F32 R16, R52.reuse, R62, R16 ;  /* 0x0000003e3410723c */ /* 0x040fe20000001810 */
[----:B------:R-:W2:Y:S08]  /*ae70*/  LDSM.16.MT88.4 R60, [R92+0x1400] ;  /* 0x001400005c3c783b */ /* 0x000eb00000004200 */
[----:B------:R-:W4:Y:S01]  /*ae80*/  MUFU.EX2 R102, R102 ;  /* 0x0000006600667308 */ /* 0x000f220000000800 */
[----:B---3--:R-:W-:Y:S02]  /*ae90*/  F2FP.F16.F32.PACK_AB R86, R105, R98 ;  /* 0x000000626956723e */ /* 0x008fe400000000ff */
[----:B----4-:R-:W-:Y:S01]  /*aea0*/  F2FP.F16.F32.PACK_AB R87, R102, R97 ;  /* 0x000000616657723e */ /* 0x010fe200000000ff */
        /* <DEDUP_REMOVED lines=48> */
[----:B------:R-:W-:Y:S04]  /*b1b0*/  FADD.FTZ R112, R112, R117 ;  /* 0x0000007570707221 */ /* 0x000fe80000010000 */
        /* <DEDUP_REMOVED lines=18> */
[----:B------:R-:W-:Y:S03]  /*b2e0*/  HMMA.16816.F32 R48, R84, R10, R48 ;  /* 0x0000000a5430723c */ /* 0x000fe60000001830 */
[----:B------:R-:W-:Y:S01]  /*b2f0*/  FADD.FTZ R4, R99, R4 ;  /* 0x0000000463047221 */ /* 0x000fe20000010000 */
[----:B------:R-:W-:Y:S01]  /*b300*/  FADD.FTZ R98, R98, R5 ;  /* 0x0000000562627221 */ /* 0x000fe20000010000 */
[----:B------:R-:W-:Y:S02]  /*b310*/  MOV R84, R3 ;  /* 0x0000000300547202 */ /* 0x000fe40000000f00 */
[----:B------:R-:W-:Y:S01]  /*b320*/  FADD.FTZ R97, R97, R4 ;  /* 0x0000000461617221 */ /* 0x000fe20000010000 */
[----:B------:R-:W-:Y:S03]  /*b330*/  FADD.FTZ R140, R105, R98 ;  /* 0x00000062698c7221 */ /* 0x000fe60000010000 */
[----:B------:R-:W-:Y:S01]  /*b340*/  FADD.FTZ R141, R102, R97 ;  /* 0x00000061668d7221 */ /* 0x000fe20000010000 */
[----:B------:R-:W-:Y:S08]  /*b350*/  @P0 BRA `(.L_x_4998) ;  /* 0xffffffd000780947 */ /* 0x000ff0000383ffff */
.L_x_4994:
        /* <DEDUP_REMOVED lines=34> */
[----:B------:R-:W3:Y:S01]  /*b580*/  @P2 LDC R14, c[0x0][0x458] ;  /* 0x00011600ff0e2b82 */ /* 0x000ee20000000800 */
[----:B-1----:R-:W-:Y:S01]  /*b590*/  FSEL R9, R9, 1, P2 ;  /* 0x3f80000009097808 */ /* 0x002fe20001000000 */
[----:B------:R-:W-:Y:S01]  /*b5a0*/  @P2 MUFU.LG2 R4, R4 ;  /* 0x0000000400042308 */ /* 0x000fe20000000c00 */
[----:B------:R-:W-:-:S02]  /*b5b0*/  ISETP.GE.AND P4, PT, R11, R124, PT ;  /* 0x0000007c0b00720c */ /* 0x000fc40003f86270 */
        /* <DEDUP_REMOVED lines=27> */
[----:B------:R-:W-:-:S02]  /*b770*/  ISETP.GE.AND P6, PT, R11, R124, PT ;  /* 0x0000007c0b00720c */ /* 0x000fc40003fc6270 */
[----:B------:R-:W-:Y:S01]  /*b780*/  IADD3 R12, PT, PT, R10, -R9, RZ ;  /* 0x800000090a0c7210 */ /* 0x000fe20007ffe0ff */
[----:B------:R-:W1:Y:S01]  /*b790*/  LDC R11, c[0x0][0x3e0] ;  /* 0x0000f800ff0b7b82 */ /* 0x000e620000000800 */
[----:B------:R-:W-:Y:S02]  /*b7a0*/  FSETP.NE.FTZ.AND P0, PT, R0, RZ, PT ;  /* 0x000000ff0000720b */ /* 0x000fe40003f15000 */
[----:B------:R-:W-:Y:S02]  /*b7b0*/  IADD3 R13, PT, PT, R91, 0x20, RZ ;  /* 0x000000205b0d7810 */ /* 0x000fe40007ffe0ff */
[----:B--2---:R-:W-:Y:S02]  /*b7c0*/  FSEL R6, R6, 1, P0 ;  /* 0x3f80000006067808 */ /* 0x004fe40000000000 */
[----:B------:R-:W-:Y:S01]  /*b7d0*/  ISETP.GE.AND P5, PT, R13, R124, PT ;  /* 0x0000007c0d00720c */ /* 0x000fe20003fa6270 */
[----:B------:R-:W2:Y:S01]  /*b7e0*/  LDC.64 R8, c[0x0][0x430] ;  /* 0x00010c00ff087b82 */ /* 0x000ea20000000a00 */
[----:B------:R-:W-:Y:S01]  /*b7f0*/  LOP3.LUT R131, R131, 0x80, RZ, 0xc0, !PT ;  /* 0x0000008083837812 */ /* 0x000fe200078ec0ff */
[C---:B------:R-:W-:Y:S01]  /*b800*/  FMUL.FTZ R82, R6.reuse, R82 ;  /* 0x0000005206527220 */ /* 0x040fe20000410000 */
[C---:B------:R-:W-:Y:S01]  /*b810*/  FMUL.FTZ R83, R6.reuse, R83 ;  /* 0x0000005306537220 */ /* 0x040fe20000410000 */
[C---:B------:R-:W-:Y:S01]  /*b820*/  FMUL.FTZ R78, R6.reuse, R78 ;  /* 0x0000004e064e7220 */ /* 0x040fe20000410000 */
[C---:B------:R-:W-:Y:S01]  /*b830*/  FMUL.FTZ R79, R6.reuse, R79 ;  /* 0x0000004f064f7220 */ /* 0x040fe20000410000 */
[----:B------:R-:W4:Y:S01]  /*b840*/  @P0 MUFU.LG2 R0, R0 ;  /* 0x0000000000000308 */ /* 0x000f220000000c00 */
[C---:B------:R-:W-:Y:S01]  /*b850*/  FMUL.FTZ R74, R6.reuse, R74 ;  /* 0x0000004a064a7220 */ /* 0x040fe20000410000 */
[----:B------:R-:W5:Y:S01]  /*b860*/  @P0 LDC R13, c[0x0][0x458] ;  /* 0x00011600ff0d0b82 */ /* 0x000f620000000800 */
        /* <DEDUP_REMOVED lines=15> */
[----:B--2---:R-:W-:Y:S01]  /*b960*/  IMAD R8, R8, UR4, R133 ;  /* 0x0000000408087c24 */ /* 0x004fe2000f8e0285 */
[----:B------:R-:W2:Y:S01]  /*b970*/  LDCU UR4, c[0x0][0x44c] ;  /* 0x00008980ff0477ac */ /* 0x000ea20008000800 */
[C---:B------:R-:W-:Y:S01]  /*b980*/  FMUL.FTZ R46, R6.reuse, R46 ;  /* 0x0000002e062e7220 */ /* 0x040fe20000410000 */
[C---:B------:R-:W-:Y:S01]  /*b990*/  FMUL.FTZ R47, R6.reuse, R47 ;  /* 0x0000002f062f7220 */ /* 0x040fe20000410000 */
[C---:B------:R-:W-:Y:S01]  /*b9a0*/  FMUL.FTZ R50, R6.reuse, R50 ;  /* 0x0000003206327220 */ /* 0x040fe20000410000 */
[----:B------:R-:W-:Y:S01]  /*b9b0*/  FMUL.FTZ R51, R6, R51 ;  /* 0x0000003306337220 */ /* 0x000fe20000410000 */
[-C--:B------:R-:W-:Y:S01]  /*b9c0*/  IADD3 R6, PT, PT, R10, -R131.reuse, RZ ;  /* 0x800000830a067210 */ /* 0x080fe20007ffe0ff */
[----:B------:R-:W-:Y:S01]  /*b9d0*/  STS.64 [R10+0x400], R82 ;  /* 0x000400520a007388 */ /* 0x000fe20000000a00 */
[----:B------:R-:W-:Y:S01]  /*b9e0*/  IADD3 R131, PT, PT, R12, -R131, RZ ;  /* 0x800000830c837210 */ /* 0x000fe20007ffe0ff */
[----:B-1----:R-:W-:Y:S01]  /*b9f0*/  IMAD R16, R11, R16, UR7 ;  /* 0x000000070b107e24 */ /* 0x002fe2000f8e0210 */
[----:B------:R-:W-:Y:S01]  /*ba00*/  LOP3.LUT R5, R5, 0xf24, R90, 0xf8, !PT ;  /* 0x00000f2405057812 */ /* 0x000fe200078ef85a */
[----:B------:R-:W-:Y:S01]  /*ba10*/  STS.64 [R12+0x20], R76 ;  /* 0x0000204c0c007388 */ /* 0x000fe20000000a00 */
[----:B------:R-:W-:Y:S01]  /*ba20*/  LOP3.LUT R90, R90, 0x1c, RZ, 0xc0, !PT ;  /* 0x0000001c5a5a7812 */ /* 0x000fe200078ec0ff */
[----:B------:R-:W-:-:S02]  /*ba30*/  IMAD R8, R8, R11, R16 ;  /* 0x0000000b08087224 */ /* 0x000fc400078e0210 */
[----:B----4-:R-:W-:Y:S01]  /*ba40*/  @P0 FMUL.FTZ R11, R0, 0.69314718246459960938 ;  /* 0x3f317218000b0820 */ /* 0x010fe20000410000 */
[----:B------:R-:W-:Y:S01]  /*ba50*/  STS.64 [R12+0x420], R78 ;  /* 0x0004204e0c007388 */ /* 0x000fe20000000a00 */
[----:B------:R-:W-:Y:S01]  /*ba60*/  ISETP.GE.AND P1, PT, R91, R124, PT ;  /* 0x0000007c5b00720c */ /* 0x000fe20003f26270 */
[----:B------:R-:W-:Y:S02]  /*ba70*/  IMAD R8, R8, R9, UR6 ;  /* 0x0000000608087e24 */ /* 0x000fe4000f8e0209 */
[----:B------:R-:W-:Y:S02]  /*ba80*/  STS.64 [R6+0x40], R72 ;  /* 0x0000404806007388 */ /* 0x000fe40000000a00 */
[----:B--2---:R-:W-:Y:S02]  /*ba90*/  IMAD R0, R8, UR4, RZ ;  /* 0x0000000408007c24 */ /* 0x004fe4000f8e02ff */
        /* <DEDUP_REMOVED lines=19> */
[----:B-1----:R-:W-:Y:S01]  /*bbd0*/  MOV R10, 0xff800000 ;  /* 0xff800000000a7802 */ /* 0x002fe20000000f00 */
[----:B--2---:R-:W-:Y:S01]  /*bbe0*/  @P2 FMUL.FTZ R12, R4, 0.69314718246459960938 ;  /* 0x3f317218040c2820 */ /* 0x004fe20000410000 */
[----:B------:R-:W-:Y:S01]  /*bbf0*/  MOV R4, 0xff800000 ;  /* 0xff80000000047802 */ /* 0x000fe20000000f00 */
[----:B-----5:R-:W-:Y:S01]  /*bc00*/  @P0 FFMA.FTZ R4, R2, R13, R11 ;  /* 0x0000000d02040223 */ /* 0x020fe2000001000b */
[----:B------:R-:W-:Y:S01]  /*bc10*/  LEA R2, R5, UR5, 0x2 ;  /* 0x0000000505027c11 */ /* 0x000fe2000f8e10ff */
[----:B---3--:R-:W-:Y:S01]  /*bc20*/  @P2 FFMA.FTZ R10, R3, R14, R12 ;  /* 0x0000000e030a2223 */ /* 0x008fe2000001000c */
[----:B------:R-:W-:Y:S01]  /*bc30*/  IMAD R3, R91, 0x60, R90 ;  /* 0x000000605b037824 */ /* 0x000fe200078e025a */
[----:B------:R-:W-:Y:S06]  /*bc40*/  BAR.SYNC.DEFER_BLOCKING 0x0 ;  /* 0x0000000000007b1d */ /* 0x000fec0000010000 */
[----:B------:R-:W-:Y:S05]  /*bc50*/  @P3 BRA `(.L_x_5000) ;  /* 0x0000000000283947 */ /* 0x000fea0003800000 */
[----:B------:R-:W4:Y:S01]  /*bc60*/  LDCU.64 UR4, c[0x0][0x428] ;  /* 0x00008500ff0477ac */ /* 0x000f220008000a00 */
[C---:B------:R-:W-:Y:S01]  /*bc70*/  VIADD R9, R7.reuse, 0x8 ;  /* 0x0000000807097836 */ /* 0x040fe20000000000 */
[C---:B------:R-:W-:Y:S02]  /*bc80*/  IADD3 R5, P0, PT, R8.reuse, R7, RZ ;  /* 0x0000000708057210 */ /* 0x040fe40007f1e0ff */
[-C--:B------:R-:W-:Y:S02]  /*bc90*/  ISETP.GE.AND P3, PT, R7, R124.reuse, PT ;  /* 0x0000007c0700720c */ /* 0x080fe40003f66270 */
[----:B------:R-:W-:Y:S02]  /*bca0*/  ISETP.GE.AND P2, PT, R9, R124, PT ;  /* 0x0000007c0900720c */ /* 0x000fe40003f46270 */
[----:B------:R-:W-:Y:S02]  /*bcb0*/  LEA.HI.X.SX32 R8, R8, RZ, 0x1, P0 ;  /* 0x000000ff08087211 */ /* 0x000fe400000f0eff */
[----:B----4-:R-:W-:-:S04]  /*bcc0*/  LEA R6, P0, R5, UR4, 0x2 ;  /* 0x0000000405067c11 */ /* 0x010fc8000f8010ff */
[----:B------:R-:W-:-:S05]  /*bcd0*/  LEA.HI.X R7, R5, UR5, R8, 0x2, P0 ;  /* 0x0000000505077c11 */ /* 0x000fca00080f1408 */
[----:B------:R1:W-:Y:S04]  /*bce0*/  @!P3 STG.E desc[UR14][R6.64], R10 ;  /* 0x0000000a0600b986 */ /* 0x0003e8000c10190e */
[----:B------:R1:W-:Y:S02]  /*bcf0*/  @!P2 STG.E desc[UR14][R6.64+0x20], R4 ;  /* 0x000020040600a986 */ /* 0x0003e4000c10190e */
.L_x_5000:
[----:B------:R-:W-:Y:S05]  /*bd00*/  BSYNC.RECONVERGENT B0 ;  /* 0x0000000000007941 */ /* 0x000fea0003800200 */
.L_x_4999:
[----:B------:R2:W3:Y:S01]  /*bd10*/  LDS.128 R12, [R2] ;  /* 0x00000000020c7984 */ /* 0x0004e20000000c00 */
[----:B------:R-:W-:Y:S01]  /*bd20*/  IADD3 R3, P0, PT, R0, R3, RZ ;  /* 0x0000000300037210 */ /* 0x000fe20007f1e0ff */
[----:B------:R-:W-:Y:S01]  /*bd30*/  BSSY.RECONVERGENT B0, `(.L_x_5001) ;  /* 0x0000011000007945 */ /* 0x000fe20003800200 */
[C---:B------:R-:W-:Y:S01]  /*bd40*/  LOP3.LUT R17, R90.reuse, 0x20, RZ, 0xfc, !PT ;  /* 0x000000205a117812 */ /* 0x040fe200078efcff */
[----:B-1----:R2:W1:Y:S01]  /*bd50*/  LDS.128 R8, [R2+0x2000] ;  /* 0x0020000002087984 */ /* 0x0024620000000c00 */
[----:B------:R-:W-:Y:S02]  /*bd60*/  LOP3.LUT R16, R90, 0x40, RZ, 0xfc, !PT ;  /* 0x000000405a107812 */ /* 0x000fe400078efcff */
[----:B------:R-:W-:Y:S01]  /*bd70*/  LEA.HI.X.SX32 R0, R0, RZ, 0x1, P0 ;  /* 0x000000ff00007211 */ /* 0x000fe200000f0eff */
[----:B----4-:R2:W4:Y:S01]  /*bd80*/  LDS.128 R4, [R2+0x4000] ;  /* 0x0040000002047984 */ /* 0x0105220000000c00 */
        /* <DEDUP_REMOVED lines=11> */
.L_x_5002:
[----:B------:R-:W-:Y:S05]  /*be40*/  BSYNC.RECONVERGENT B0 ;  /* 0x0000000000007941 */ /* 0x000fea0003800200 */
.L_x_5001:
        /* <DEDUP_REMOVED lines=21> */
.L_x_5004:
[----:B------:R-:W-:Y:S05]  /*bfa0*/  BSYNC.RECONVERGENT B0 ;  /* 0x0000000000007941 */ /* 0x000fea0003800200 */
.L_x_5003:
        /* <DEDUP_REMOVED lines=21> */
.L_x_5006:
[----:B------:R-:W-:Y:S05]  /*c100*/  BSYNC.RECONVERGENT B0 ;  /* 0x0000000000007941 */ /* 0x000fea0003800200 */
.L_x_5005:
        /* <DEDUP_REMOVED lines=22> */
.L_x_5007:
        /* <DEDUP_REMOVED lines=9> */
.L_x_5551:


//--------------------- .text._ZN5flash24flash_fwd_splitkv_kernelI23Flash_fwd_kernel_traitsILi96ELi64ELi64ELi4ELb0ELb0EN7cutlass6half_tE19Flash_kernel_traitsILi96ELi64ELi64ELi4ES3_EELb1ELb0ELb0ELb0ELb1ELb0ELb1ELb1EEEvNS_16Flash_fwd_paramsE --------------------------
	.section	.text._ZN5flash24flash_fwd_splitkv_kernelI23Flash_fwd_kernel_traitsILi96ELi64ELi64ELi4ELb0ELb0EN7cutlass6half_tE19Flash_kernel_traitsILi96ELi64ELi64ELi4ES3_EELb1ELb0ELb0ELb0ELb1ELb0ELb1ELb1EEEvNS_16Flash_fwd_paramsE,"ax",@progbits
	.align	128
        .global         _ZN5flash24flash_fwd_splitkv_kernelI23Flash_fwd_kernel_traitsILi96ELi64ELi64ELi4ELb0ELb0EN7cutlass6half_tE19Flash_kernel_traitsILi96ELi64ELi64ELi4ES3_EELb1ELb0ELb0ELb0ELb1ELb0ELb1ELb1EEEvNS_16Flash_fwd_paramsE
        .type           _ZN5flash24flash_fwd_splitkv_kernelI23Flash_fwd_kernel_traitsILi96ELi64ELi64ELi4ELb0ELb0EN7cutlass6half_tE19Flash_kernel_traitsILi96ELi64ELi64ELi4ES3_EELb1ELb0ELb0ELb0ELb1ELb0ELb1ELb1EEEvNS_16Flash_fwd_paramsE,@function
        .size           _ZN5flash24flash_fwd_splitkv_kernelI23Flash_fwd_kernel_traitsILi96ELi64ELi64ELi4ELb0ELb0EN7cutlass6half_tE19Flash_kernel_traitsILi96ELi64ELi64ELi4ES3_EELb1ELb0ELb0ELb0ELb1ELb0ELb1ELb1EEEvNS_16Flash_fwd_paramsE,(.L_x_5552 - _ZN5flash24flash_fwd_splitkv_kernelI23Flash_fwd_kernel_traitsILi96ELi64ELi64ELi4ELb0ELb0EN7cutlass6half_tE19Flash_kernel_traitsILi96ELi64ELi64ELi4ES3_EELb1ELb0ELb0ELb0ELb1ELb0ELb1ELb1EEEvNS_16Flash_fwd_paramsE)
        .other          _ZN5flash24flash_fwd_splitkv_kernelI23Flash_fwd_kernel_traitsILi96ELi64ELi64ELi4ELb0ELb0EN7cutlass6half_tE19Flash_kernel_traitsILi96ELi64ELi64ELi4ES3_EELb1ELb0ELb0ELb0ELb1ELb0ELb1ELb1EEEvNS_16Flash_fwd_paramsE,@"STO_CUDA_ENTRY STV_DEFAULT"
_ZN5flash24flash_fwd_splitkv_kernelI23Flash_fwd_kernel_traitsILi96ELi64ELi64ELi4ELb0ELb0EN7cutlass6half_tE19Flash_kernel_traitsILi96ELi64ELi64ELi4ES3_EELb1ELb0ELb0ELb0ELb1ELb0ELb1ELb1EEEvNS_16Flash_fwd_paramsE:
.text._ZN5flash24flash_fwd_splitkv_kernelI23Flash_fwd_kernel_traitsILi96ELi64ELi64ELi4ELb0ELb0EN7cutlass6half_tE19Flash_kernel_traitsILi96ELi64ELi64ELi4ES3_EELb1ELb0ELb0ELb0ELb1ELb0ELb1ELb1EEEvNS_16Flash_fwd_paramsE:
[----:B------:R-:W-:Y:S08]  /*0000*/  LDC R1, c[0x0][0x37c] ;  /* 0x0000df00ff017b82 */ /* 0x000ff00000000800 */
[----:B------:R-:W1:Y:S01]  /*0010*/  LDC R7, c[0x0][0x3e0] ;  /* 0x0000f800ff077b82 */ /* 0x000e620000000800 */
[----:B------:R-:W2:Y:S01]  /*0020*/  LDCU.64 UR8, c[0x0][0x460] ;  /* 0x00008c00ff0877ac */ /* 0x000ea20008000a00 */
[----:B------:R-:W-:Y:S01]  /*0030*/  IMAD.MOV.U32 R8, RZ, RZ, -0x1 ;  /* 0xffffffffff087424 */ /* 0x000fe200078e00ff */
[----:B------:R-:W3:Y:S05]  /*0040*/  LDCU.64 UR6, c[0x0][0x358] ;  /* 0x00006b00ff0677ac */ /* 0x000eea0008000a00 */
[----:B------:R-:W4:Y:S01]  /*0050*/  S2UR UR10, SR_CTAID.Z ;  /* 0x00000000000a79c3 */ /* 0x000f220000002700 */
[----:B------:R-:W3:Y:S01]  /*0060*/  LDCU.64 UR4, c[0x0][0x470] ;  /* 0x00008e00ff0477ac */ /* 0x000ee20008000a00 */
[----:B--2---:R-:W-:-:S04]  /*0070*/  ISETP.NE.U32.AND P3, PT, RZ, UR8, PT ;  /* 0x00000008ff007c0c */ /* 0x004fc8000bf65070 */
[----:B------:R-:W-:Y:S01]  /*0080*/  ISETP.NE.AND.EX P3, PT, RZ, UR9, PT, P3 ;  /* 0x00000009ff007c0c */ /* 0x000fe2000bf65330 */
        /* <DEDUP_REMOVED lines=10> */
[----:B----4-:R-:W-:-:S04]  /*0130*/  IMAD.HI.U32 R117, R5, UR10, RZ ;  /* 0x0000000a05757c27 */ /* 0x010fc8000f8e00ff */
[----:B------:R-:W-:Y:S01]  /*0140*/  IMAD.MOV R0, RZ, RZ, -R117 ;  /* 0x000000ffff007224 */ /* 0x000fe200078e0a75 */
[----:B------:R-:W2:Y:S03]  /*0150*/  LDC.64 R4, c[0x0][0x460] ;  /* 0x00011800ff047b82 */ /* 0x000ea60000000a00 */
[----:B------:R-:W-:-:S05]  /*0160*/  IMAD R0, R7, R0, UR10 ;  /* 0x0000000a07007e24 */ /* 0x000fca000f8e0200 */
[----:B------:R-:W-:-:S13]  /*0170*/  ISETP.GE.U32.AND P0, PT, R0, R7, PT ;  /* 0x000000070000720c */ /* 0x000fda0003f06070 */
[----:B------:R-:W-:Y:S02]  /*0180*/  @P0 IMAD.IADD R0, R0, 0x1, -R7 ;  /* 0x0000000100000824 */ /* 0x000fe400078e0a07 */
[----:B------:R-:W-:Y:S01]  /*0190*/  @P0 VIADD R117, R117, 0x1 ;  /* 0x0000000175750836 */ /* 0x000fe20000000000 */
[----:B------:R-:W-:Y:S02]  /*01a0*/  ISETP.NE.U32.AND P0, PT, RZ, UR8, PT ;  /* 0x00000008ff007c0c */ /* 0x000fe4000bf05070 */
[----:B------:R-:W-:Y:S02]  /*01b0*/  ISETP.GE.U32.AND P1, PT, R0, R7, PT ;  /* 0x000000070000720c */ /* 0x000fe40003f26070 */
[----:B------:R-:W-:-:S11]  /*01c0*/  ISETP.NE.AND.EX P0, PT, RZ, UR9, PT, P0 ;  /* 0x00000009ff007c0c */ /* 0x000fd6000bf05300 */
[----:B------:R-:W-:Y:S01]  /*01d0*/  @P1 VIADD R117, R117, 0x1 ;  /* 0x0000000175751836 */ /* 0x000fe20000000000 */
[----:B-1----:R-:W-:Y:S02]  /*01e0*/  ISETP.NE.U32.AND P1, PT, R2, RZ, PT ;  /* 0x000000ff0200720c */ /* 0x002fe40003f25070 */
[----:B------:R-:W-:Y:S02]  /*01f0*/  @!P2 LOP3.LUT R117, RZ, R7, RZ, 0x33, !PT ;  /* 0x00000007ff75a212 */ /* 0x000fe400078e33ff */
[----:B------:R-:W-:-:S03]  /*0200*/  ISETP.NE.AND.EX P1, PT, R3, RZ, PT, P1 ;  /* 0x000000ff0300720c */ /* 0x000fc60003f25310 */
[----:B--2---:R-:W-:-:S04]  /*0210*/  IMAD.WIDE.U32 R16, R117, 0x4, R4 ;  /* 0x0000000475107825 */ /* 0x004fc800078e0004 */
[----:B------:R-:W-:Y:S01]  /*0220*/  IMAD.SHL.U32 R9, R117, 0x4, RZ ;  /* 0x0000000475097824 */ /* 0x000fe200078e00ff */
[----:B---3--:R-:W2:Y:S01]  /*0230*/  @P0 LDG.E R8, desc[UR6][R16.64] ;  /* 0x0000000610080981 */ /* 0x008ea2000c1e1900 */
        /* <DEDUP_REMOVED lines=22> */
[----:B------:R-:W-:Y:S01]  /*03a0*/  IMAD.MOV R10, RZ, RZ, -R117 ;  /* 0x000000ffff0a7224 */ /* 0x000fe200078e0a75 */
[----:B------:R-:W4:Y:S01]  /*03b0*/  S2R R11, SR_CTAID.X ;  /* 0x00000000000b7919 */ /* 0x000f220000002500 */
[----:B------:R-:W-:Y:S02]  /*03c0*/  ISETP.NE.AND.EX P0, PT, R3, RZ, PT, P0 ;  /* 0x000000ff0300720c */ /* 0x000fe40003f05300 */
[----:B------:R-:W-:-:S11]  /*03d0*/  IMAD R10, R7, R10, UR10 ;  /* 0x0000000a070a7e24 */ /* 0x000fd6000f8e020a */
        /* <DEDUP_REMOVED lines=8> */
.L_x_5008:
[----:B------:R-:W-:Y:S05]  /*0460*/  @!P3 EXIT ;  /* 0x000000000000b94d */ /* 0x000fea0003800000 */
[----:B------:R-:W2:Y:S01]  /*0470*/  LDC R6, c[0x0][0x374] ;  /* 0x0000dd00ff067b82 */ /* 0x000ea20000000800 */
[--C-:B-----5:R-:W-:Y:S01]  /*0480*/  IMAD.IADD R81, R81, 0x1, -R0.reuse ;  /* 0x0000000151517824 */ /* 0x120fe200078e0a00 */
[----:B------:R-:W3:Y:S01]  /*0490*/  S2R R76, SR_TID.X ;  /* 0x00000000004c7919 */ /* 0x000ee20000002100 */
[----:B------:R-:W-:-:S05]  /*04a0*/  @P1 IMAD.IADD R79, R79, 0x1, -R0 ;  /* 0x000000014f4f1824 */ /* 0x000fca00078e0a00 */
[----:B------:R-:W4:Y:S08]  /*04b0*/  LDC R2, c[0x0][0x438] ;  /* 0x00010e00ff027b82 */ /* 0x000f300000000800 */
[----:B-1----:R-:W1:Y:S01]  /*04c0*/  @!P1 LDC R16, c[0x0][0x43c] ;  /* 0x00010f00ff109b82 */ /* 0x002e620000000800 */
[-C--:B--2---:R-:W-:Y:S02]  /*04d0*/  IABS R13, R6.reuse ;  /* 0x00000006000d7213 */ /* 0x084fe40000000000 */
[----:B------:R-:W-:-:S02]  /*04e0*/  IABS R19, R6 ;  /* 0x0000000600137213 */ /* 0x000fc40000000000 */
        /* <DEDUP_REMOVED lines=10> */
[----:B--2---:R-:W-:-:S06]  /*0590*/  VIADD R3, R3, 0xffffffe ;  /* 0x0ffffffe03037836 */ /* 0x004fcc0000000000 */
        /* <DEDUP_REMOVED lines=14> */
[----:B------:R-:W4:Y:S02]  /*0680*/  LDC R3, c[0x0][0x508] ;  /* 0x00014200ff037b82 */ /* 0x000f240000000800 */
[----:B-1----:R-:W-:-:S02]  /*0690*/  @!P1 SEL R16, R16, RZ, P0 ;  /* 0x000000ff10109207 */ /* 0x002fc40000000000 */
[----:B------:R-:W-:Y:S02]  /*06a0*/  ISETP.GE.U32.AND P4, PT, R18, R13, PT ;  /* 0x0000000d1200720c */ /* 0x000fe40003f86070 */
[----:B------:R-:W-:Y:S01]  /*06b0*/  ISETP.GE.AND P0, PT, R17, RZ, PT ;  /* 0x000000ff1100720c */ /* 0x000fe20003f06270 */
[----:B------:R-:W-:Y:S01]  /*06c0*/  @!P1 IMAD.IADD R79, R81, 0x1, R16 ;  /* 0x00000001514f9824 */ /* 0x000fe200078e0210 */
[----:B------:R-:W-:-:S03]  /*06d0*/  ISETP.NE.AND P1, PT, R6, RZ, PT ;  /* 0x000000ff0600720c */ /* 0x000fc60003f25270 */
[----:B------:R-:W-:-:S05]  /*06e0*/  VIADD R13, R79, 0x3f ;  /* 0x0000003f4f0d7836 */ /* 0x000fca0000000000 */
[----:B------:R-:W-:Y:S01]  /*06f0*/  IADD3 R16, PT, PT, R13, R77, -R116 ;  /* 0x0000004d0d107210 */ /* 0x000fe20007ffe874 */
[----:B------:R-:W-:-:S04]  /*0700*/  @P4 VIADD R12, R12, 0x1 ;  /* 0x000000010c0c4836 */ /* 0x000fc80000000000 */
[----:B------:R-:W-:Y:S01]  /*0710*/  @!P0 IMAD.MOV R12, RZ, RZ, -R12 ;  /* 0x000000ffff0c8224 */ /* 0x000fe200078e0a0c */
[----:B------:R-:W-:Y:S02]  /*0720*/  @!P1 LOP3.LUT R12, RZ, R6, RZ, 0x33, !PT ;  /* 0x00000006ff0c9212 */ /* 0x000fe400078e33ff */
[----:B----4-:R-:W-:Y:S02]  /*0730*/  IADD3 R3, PT, PT, R16, 0x40, R3 ;  /* 0x0000004010037810 */ /* 0x010fe40007ffe003 */
[----:B------:R-:W-:Y:S02]  /*0740*/  SHF.R.S32.HI R16, RZ, 0x1f, R13 ;  /* 0x0000001fff107819 */ /* 0x000fe4000001140d */
[----:B------:R-:W-:Y:S01]  /*0750*/  SHF.R.S32.HI R6, RZ, 0x1f, R3 ;  /* 0x0000001fff067819 */ /* 0x000fe20000011403 */
[----:B--2---:R-:W-:Y:S01]  /*0760*/  IMAD R111, R12, R2, RZ ;  /* 0x000000020c6f7224 */ /* 0x004fe200078e02ff */
[----:B------:R-:W-:Y:S02]  /*0770*/  LEA.HI R16, R16, R13, RZ, 0x6 ;  /* 0x0000000d10107211 */ /* 0x000fe400078f30ff */
[----:B------:R-:W-:-:S02]  /*0780*/  LEA.HI R6, R6, R3, RZ, 0x6 ;  /* 0x0000000306067211 */ /* 0x000fc400078f30ff */
[----:B------:R-:W-:Y:S02]  /*0790*/  SHF.R.S32.HI R16, RZ, 0x6, R16 ;  /* 0x00000006ff107819 */ /* 0x000fe40000011410 */
[----:B------:R-:W-:Y:S02]  /*07a0*/  SHF.R.S32.HI R6, RZ, 0x6, R6 ;  /* 0x00000006ff067819 */ /* 0x000fe40000011406 */
[----:B------:R-:W-:-:S04]  /*07b0*/  VIADDMNMX R3, R111, R12, R16, PT ;  /* 0x0000000c6f037246 */ /* 0x000fc80003800110 */
[----:B------:R-:W-:-:S04]  /*07c0*/  VIMNMX R88, PT, PT, R3, R6, PT ;  /* 0x0000000603587248 */ /* 0x000fc80003fe0100 */
[----:B------:R-:W-:-:S13]  /*07d0*/  ISETP.GE.AND P0, PT, R111, R88, PT ;  /* 0x000000586f00720c */ /* 0x000fda0003f06270 */
[----:B---3--:R-:W-:Y:S05]  /*07e0*/  @!P0 BRA `(.L_x_5009) ;  /* 0x0000000000dc8947 */ /* 0x008fea0003800000 */
[----:B------:R-:W1:Y:S01]  /*07f0*/  LDC.64 R4, c[0x0][0x430] ;  /* 0x00010c00ff047b82 */ /* 0x000e620000000a00 */
[----:B------:R-:W2:Y:S01]  /*0800*/  LDCU UR4, c[0x0][0x44c] ;  /* 0x00008980ff0477ac */ /* 0x000ea20008000800 */
[----:B------:R-:W-:Y:S01]  /*0810*/  SHF.R.U32.HI R0, RZ, 0x3, R76 ;  /* 0x00000003ff007819 */ /* 0x000fe2000001164c */
[----:B------:R-:W3:Y:S04]  /*0820*/  LDCU.64 UR8, c[0x0][0x3f8] ;  /* 0x00007f00ff0877ac */ /* 0x000ee80008000a00 */
[----:B------:R-:W-:Y:S02]  /*0830*/  VIADD R6, R0, 0x10 ;  /* 0x0000001000067836 */ /* 0x000fe40000000000 */
[----:B-1----:R-:W-:Y:S02]  /*0840*/  IMAD R4, R2, R4, R117 ;  /* 0x0000000402047224 */ /* 0x002fe400078e0275 */
[C---:B------:R-:W-:Y:S01]  /*0850*/  IMAD.SHL.U32 R2, R76.reuse, 0x4, RZ ;  /* 0x000000044c027824 */ /* 0x040fe200078e00ff */
[----:B------:R-:W-:Y:S01]  /*0860*/  LOP3.LUT P6, R76, R76, 0x7, RZ, 0xc0, !PT ;  /* 0x000000074c4c7812 */ /* 0x000fe200078cc0ff */
[----:B------:R-:W-:-:S02]  /*0870*/  IMAD R10, R4, R7, R10 ;  /* 0x00000007040a7224 */ /* 0x000fc400078e020a */
[----:B------:R-:W-:Y:S01]  /*0880*/  VIADD R4, R0, 0x20 ;  /* 0x0000002000047836 */ /* 0x000fe20000000000 */
[----:B------:R-:W-:Y:S01]  /*0890*/  LOP3.LUT R3, R2, 0x1c, RZ, 0xc0, !PT ;  /* 0x0000001c02037812 */ /* 0x000fe200078ec0ff */
[--C-:B------:R-:W-:Y:S02]  /*08a0*/  IMAD R5, R10, R5, R77.reuse ;  /* 0x000000050a057224 */ /* 0x100fe400078e024d */
[----:B------:R-:W-:Y:S02]  /*08b0*/  IMAD.IADD R77, R116, 0x1, -R77 ;  /* 0x00000001744d7824 */ /* 0x000fe400078e0a4d */
[C---:B------:R-:W-:Y:S02]  /*08c0*/  IMAD R3, R0.reuse, 0x60, R3 ;  /* 0x0000006000037824 */ /* 0x040fe400078e0203 */
[----:B--2---:R-:W-:Y:S01]  /*08d0*/  IMAD R2, R5, UR4, RZ ;  /* 0x0000000405027c24 */ /* 0x004fe2000f8e02ff */
[CC--:B------:R-:W-:Y:S01]  /*08e0*/  ISETP.GE.AND P1, PT, R0.reuse, R77.reuse, PT ;  /* 0x0000004d0000720c */ /* 0x0c0fe20003f26270 */
[----:B------:R-:W1:Y:S01]  /*08f0*/  LDCU.64 UR4, c[0x0][0x428] ;  /* 0x00008500ff0477ac */ /* 0x000e620008000a00 */
[----:B------:R-:W-:-:S02]  /*0900*/  ISETP.GE.OR P6, PT, R0, R77, P6 ;  /* 0x0000004d0000720c */ /* 0x000fc400037c6670 */
[----:B------:R-:W-:Y:S02]  /*0910*/  IADD3 R3, P0, PT, R2, R3, RZ ;  /* 0x0000000302037210 */ /* 0x000fe40007f1e0ff */
[-C--:B------:R-:W-:Y:S02]  /*0920*/  ISETP.GE.AND P3, PT, R6, R77.reuse, PT ;  /* 0x0000004d0600720c */ /* 0x080fe40003f66270 */
[----:B------:R-:W-:Y:S02]  /*0930*/  LEA.HI.X.SX32 R2, R2, RZ, 0x1, P0 ;  /* 0x000000ff02027211 */ /* 0x000fe400000f0eff */
[C---:B---3--:R-:W-:Y:S02]  /*0940*/  LEA R8, P0, R3.reuse, UR8, 0x2 ;  /* 0x0000000803087c11 */ /* 0x048fe4000f8010ff */
[----:B------:R-:W-:Y:S02]  /*0950*/  ISETP.GE.AND P2, PT, R4, R77, PT ;  /* 0x0000004d0400720c */ /* 0x000fe40003f46270 */
[----:B------:R-:W-:Y:S01]  /*0960*/  LEA.HI.X R9, R3, UR9, R2, 0x2, P0 ;  /* 0x0000000903097c11 */ /* 0x000fe200080f1402 */
[----:B------:R-:W-:Y:S01]  /*0970*/  @!P6 IMAD.MOV.U32 R11, RZ, RZ, -0x800000 ;  /* 0xff800000ff0be424 */ /* 0x000fe200078e00ff */
[----:B------:R-:W-:Y:S01]  /*0980*/  IADD3 R2, P0, PT, R5, R0, RZ ;  /* 0x0000000005027210 */ /* 0x000fe20007f1e0ff */
[----:B------:R-:W-:Y:S01]  /*0990*/  VIADD R0, R0, 0x30 ;  /* 0x0000003000007836 */ /* 0x000fe20000000000 */
[C---:B------:R-:W-:Y:S01]  /*09a0*/  ISETP.NE.OR P5, PT, R76.reuse, RZ, P3 ;  /* 0x000000ff4c00720c */ /* 0x040fe20001fa5670 */
[----:B------:R2:W-:Y:S01]  /*09b0*/  @!P1 STG.E.128 desc[UR6][R8.64], RZ ;  /* 0x000000ff08009986 */ /* 0x0005e2000c101d06 */
[----:B------:R-:W-:-:S02]  /*09c0*/  ISETP.NE.OR P4, PT, R76, RZ, P2 ;  /* 0x000000ff4c00720c */ /* 0x000fc40001785670 */
[----:B------:R-:W-:Y:S01]  /*09d0*/  LEA.HI.X.SX32 R5, R5, RZ, 0x1, P0 ;  /* 0x000000ff05057211 */ /* 0x000fe200000f0eff */
[----:B------:R2:W-:Y:S01]  /*09e0*/  @!P1 STG.E.128 desc[UR6][R8.64+0x80], RZ ;  /* 0x000080ff08009986 */ /* 0x0005e2000c101d06 */
[----:B-1----:R-:W-:-:S03]  /*09f0*/  LEA R4, P0, R2, UR4, 0x2 ;  /* 0x0000000402047c11 */ /* 0x002fc6000f8010ff */
[----:B------:R2:W-:Y:S01]  /*0a00*/  @!P1 STG.E.128 desc[UR6][R8.64+0x100], RZ ;  /* 0x000100ff08009986 */ /* 0x0005e2000c101d06 */
[----:B------:R-:W-:Y:S02]  /*0a10*/  ISETP.GE.AND P1, PT, R0, R77, PT ;  /* 0x0000004d0000720c */ /* 0x000fe40003f26270 */
[----:B------:R-:W-:Y:S01]  /*0a20*/  LEA.HI.X R5, R2, UR5, R5, 0x2, P0 ;  /* 0x0000000502057c11 */ /* 0x000fe200080f1405 */
[----:B------:R-:W-:Y:S01]  /*0a30*/  @!P5 IMAD.MOV.U32 R7, RZ, RZ, -0x800000 ;  /* 0xff800000ff07d424 */ /* 0x000fe200078e00ff */
[----:B------:R2:W-:Y:S01]  /*0a40*/  @!P3 STG.E.128 desc[UR6][R8.64+0x1800], RZ ;  /* 0x001800ff0800b986 */ /* 0x0005e2000c101d06 */
[----:B------:R-:W-:-:S03]  /*0a50*/  @!P4 IMAD.MOV.U32 R3, RZ, RZ, -0x800000 ;  /* 0xff800000ff03c424 */ /* 0x000fc600078e00ff */
        /* <DEDUP_REMOVED lines=16> */
.L_x_5009:
        /* <DEDUP_REMOVED lines=9> */
.L_x_5010:
[----:B------:R-:W-:-:S04]  /*0bf0*/  UISETP.NE.U32.AND UP0, UPT, UR16, URZ, UPT ;  /* 0x000000ff1000728c */ /* 0x000fc8000bf05070 */
[----:B------:R-:W-:-:S09]  /*0c00*/  UISETP.NE.AND.EX UP0, UPT, UR17, URZ, UPT, UP0 ;  /* 0x000000ff1100728c */ /* 0x000fd2000bf05300 */
[----:B------:R-:W-:Y:S05]  /*0c10*/  BRA.U !UP0, `(.L_x_5011) ;  /* 0x00000005088c7547 */ /* 0x000fea000b800000 */
[----:B-1----:R-:W1:Y:S01]  /*0c20*/  LDC R7, c[0x0][0x4f0] ;  /* 0x00013c00ff077b82 */ /* 0x002e620000000800 */
[----:B------:R-:W-:Y:S01]  /*0c30*/  LEA R0, R88, 0xffffffc0, 0x6 ;  /* 0xffffffc058007811 */ /* 0x000fe200078e30ff */
[----:B------:R-:W2:Y:S03]  /*0c40*/  LDCU.64 UR4, c[0x0][0x4e8] ;  /* 0x00009d00ff0477ac */ /* 0x000ea60008000a00 */
[----:B------:R-:W-:Y:S01]  /*0c50*/  IABS R2, R0 ;  /* 0x0000000000027213 */ /* 0x000fe20000000000 */
[----:B------:R-:W3:Y:S02]  /*0c60*/  LDCU.64 UR10, c[0x0][0x3a0] ;  /* 0x00007400ff0a77ac */ /* 0x000ee40008000a00 */
[----:B------:R-:W4:Y:S01]  /*0c70*/  LDC R9, c[0x0][0x3e8] ;  /* 0x0000fa00ff097b82 */ /* 0x000f220000000800 */
[----:B------:R-:W3:Y:S01]  /*0c80*/  LDCU.64 UR8, c[0x0][0x3a8] ;  /* 0x00007500ff0877ac */ /* 0x000ee20008000a00 */
        /* <DEDUP_REMOVED lines=22> */
[----:B----4-:R-:W-:Y:S01]  /*0df0*/  IABS R4, R9 ;  /* 0x0000000900047213 */ /* 0x010fe20000000000 */
[----:B------:R-:W1:Y:S06]  /*0e00*/  LDCU.64 UR4, c[0x0][0x3b8] ;  /* 0x00007700ff0477ac */ /* 0x000e6c0008000a00 */
[----:B------:R-:W-:Y:S02]  /*0e10*/  @P0 IADD3 R5, PT, PT, R5, 0x1, RZ ;  /* 0x0000000105050810 */ /* 0x000fe40007ffe0ff */
[----:B------:R-:W-:-:S03]  /*0e20*/  LEA R118, P0, R2, UR16, 0x2 ;  /* 0x0000001002767c11 */ /* 0x000fc6000f8010ff */
[----:B------:R-:W-:Y:S01]  /*0e30*/  @!P1 IMAD.MOV R5, RZ, RZ, -R5 ;  /* 0x000000ffff059224 */ /* 0x000fe200078e0a05 */
[----:B------:R-:W-:Y:S02]  /*0e40*/  LEA.HI.X R119, R2, UR17, R119, 0x2, P0 ;  /* 0x0000001102777c11 */ /* 0x000fe400080f1477 */
[----:B------:R-:W-:-:S05]  /*0e50*/  @!P3 LOP3.LUT R5, RZ, R7, RZ, 0x33, !PT ;  /* 0x00000007ff05b212 */ /* 0x000fca00078e33ff */
[----:B------:R-:W-:-:S06]  /*0e60*/  IMAD.WIDE R18, R5, 0x4, R118 ;  /* 0x0000000405127825 */ /* 0x000fcc00078e0276 */
[----:B------:R-:W2:Y:S01]  /*0e70*/  LDG.E R18, desc[UR6][R18.64] ;  /* 0x0000000612127981 */ /* 0x000ea2000c1e1900 */
[----:B-----5:R-:W4:Y:S01]  /*0e80*/  I2F.RP R6, R4 ;  /* 0x0000000400067306 */ /* 0x020f220000209400 */
[----:B------:R-:W-:Y:S01]  /*0e90*/  IADD3 R5, PT, PT, -R5, RZ, RZ ;  /* 0x000000ff05057210 */ /* 0x000fe20007ffe1ff */
[----:B-1----:R-:W-:Y:S01]  /*0ea0*/  IMAD.U32 R86, RZ, RZ, UR4 ;  /* 0x00000004ff567e24 */ /* 0x002fe2000f8e00ff */
[----:B------:R-:W-:-:S03]  /*0eb0*/  MOV R87, UR5 ;  /* 0x0000000500577c02 */ /* 0x000fc60008000f00 */
[----:B------:R-:W-:Y:S02]  /*0ec0*/  IMAD R0, R7, R5, R0 ;  /* 0x0000000507007224 */ /* 0x000fe400078e0200 */
[----:B----4-:R-:W1:Y:S02]  /*0ed0*/  MUFU.RCP R12, R6 ;  /* 0x00000006000c7308 */ /* 0x010e640000001000 */
        /* <DEDUP_REMOVED lines=18> */
[----:B------:R-:W-:-:S04]  /*1000*/  MOV R7, R3 ;  /* 0x0000000300077202 */ /* 0x000fc80000000f00 */
[----:B------:R-:W-:Y:S02]  /*1010*/  @!P0 IADD3 R7, PT, PT, -R7, RZ, RZ ;  /* 0x000000ff07078210 */ /* 0x000fe40007ffe1ff */
[----:B--2---:R-:W-:Y:S01]  /*1020*/  SHF.R.S32.HI R2, RZ, 0x1f, R18 ;  /* 0x0000001fff027819 */ /* 0x004fe20000011412 */
[----:B---3--:R-:W-:-:S04]  /*1030*/  IMAD.WIDE.U32 R12, R18, UR10, RZ ;  /* 0x0000000a120c7c25 */ /* 0x008fc8000f8e00ff */
[C---:B------:R-:W-:Y:S02]  /*1040*/  IMAD R17, R2.reuse, UR10, RZ ;  /* 0x0000000a02117c24 */ /* 0x040fe4000f8e02ff */
[----:B------:R-:W-:Y:S01]  /*1050*/  IMAD R5, R2, UR8, RZ ;  /* 0x0000000802057c24 */ /* 0x000fe2000f8e02ff */
[----:B------:R-:W-:Y:S01]  /*1060*/  LOP3.LUT R2, RZ, R9, RZ, 0x33, !PT ;  /* 0x00000009ff027212 */ /* 0x000fe200078e33ff */
[----:B------:R-:W-:-:S03]  /*1070*/  IMAD R16, R18, UR11, R17 ;  /* 0x0000000b12107c24 */ /* 0x000fc6000f8e0211 */
[----:B------:R-:W-:Y:S01]  /*1080*/  SEL R6, R2, R7, !P1 ;  /* 0x0000000702067207 */ /* 0x000fe20004800000 */
[----:B------:R-:W-:Y:S01]  /*1090*/  IMAD.IADD R17, R13, 0x1, R16 ;  /* 0x000000010d117824 */ /* 0x000fe200078e0210 */
[----:B------:R-:W-:Y:S01]  /*10a0*/  MOV R16, R12 ;  /* 0x0000000c00107202 */ /* 0x000fe20000000f00 */
[C---:B------:R-:W-:Y:S01]  /*10b0*/  IMAD R12, R18.reuse, UR9, R5 ;  /* 0x00000009120c7c24 */ /* 0x040fe2000f8e0205 */
[----:B------:R-:W-:Y:S01]  /*10c0*/  SHF.R.S32.HI R5, RZ, 0x1f, R0 ;  /* 0x0000001fff057819 */ /* 0x000fe20000011400 */
[----:B------:R-:W-:Y:S01]  /*10d0*/  IMAD.WIDE.U32 R18, R18, UR8, RZ ;  /* 0x0000000812127c25 */ /* 0x000fe2000f8e00ff */
[----:B------:R-:W1:Y:S03]  /*10e0*/  LDCU.128 UR8, c[0x0][0x3d0] ;  /* 0x00007a00ff0877ac */ /* 0x000e660008000c00 */
[----:B------:R-:W-:Y:S01]  /*10f0*/  IMAD.IADD R13, R19, 0x1, R12 ;  /* 0x00000001130d7824 */ /* 0x000fe200078e020c */
[----:B------:R-:W-:Y:S01]  /*1100*/  MOV R12, R18 ;  /* 0x00000012000c7202 */ /* 0x000fe20000000f00 */
[----:B------:R-:W-:-:S02]  /*1110*/  IMAD R4, R5, R86, RZ ;  /* 0x0000005605047224 */ /* 0x000fc400078e02ff */
        /* <DEDUP_REMOVED lines=19> */
.L_x_5011:
        /* <DEDUP_REMOVED lines=15> */
.L_x_5013:
[----:B------:R-:W2:Y:S01]  /*1340*/  LDC.64 R86, c[0x0][0x3b8] ;  /* 0x0000ee00ff567b82 */ /* 0x000ea20000000a00 */
[----:B------:R-:W-:-:S05]  /*1350*/  IADD3 R2, PT, PT, R0, R5, RZ ;  /* 0x0000000500027210 */ /* 0x000fca0007ffe0ff */
[C---:B--2---:R-:W-:Y:S02]  /*1360*/  IMAD R19, R2.reuse, R87, RZ ;  /* 0x0000005702137224 */ /* 0x044fe400078e02ff */
[----:B------:R-:W-:-:S05]  /*1370*/  IMAD.WIDE.U32 R2, R2, R86, RZ ;  /* 0x0000005602027225 */ /* 0x000fca00078e00ff */
[----:B------:R-:W-:Y:S02]  /*1380*/  IADD3 R19, PT, PT, R3, R19, RZ ;  /* 0x0000001303137210 */ /* 0x000fe40007ffe0ff */
[----:B------:R-:W-:Y:S02]  /*1390*/  MOV R18, R2 ;  /* 0x0000000200127202 */ /* 0x000fe40000000f00 */
.L_x_5014:
[----:B------:R-:W-:Y:S05]  /*13a0*/  @P0 BRA `(.L_x_5015) ;  /* 0x0000000000340947 */ /* 0x000fea0003800000 */
[----:B------:R-:W2:Y:S01]  /*13b0*/  LDCU.64 UR12, c[0x0][0x3c0] ;  /* 0x00007800ff0c77ac */ /* 0x000ea20008000a00 */
[----:B------:R-:W3:Y:S01]  /*13c0*/  LDC.64 R2, c[0x0][0x3a8] ;  /* 0x0000ea00ff027b82 */ /* 0x000ee20000000a00 */
[----:B-1----:R-:W-:Y:S02]  /*13d0*/  SHF.R.S32.HI R7, RZ, 0x1f, R0 ;  /* 0x0000001fff077819 */ /* 0x002fe40000011400 */
[----:B-----5:R-:W-:-:S03]  /*13e0*/  SHF.R.S32.HI R5, RZ, 0x1f, R6 ;  /* 0x0000001fff057819 */ /* 0x020fc60000011406 */
        /* <DEDUP_REMOVED lines=8> */
[----:B------:R-:W-:Y:S06]  /*1470*/  BRA `(.L_x_5016) ;  /* 0x0000000000187947 */ /* 0x000fec0003800000 */
.L_x_5015:
[----:B------:R-:W2:Y:S01]  /*1480*/  LDCU.64 UR12, c[0x0][0x3c0] ;  /* 0x00007800ff0c77ac */ /* 0x000ea20008000a00 */
[----:B------:R-:W-:-:S05]  /*1490*/  IADD3 R0, PT, PT, R0, R5, RZ ;  /* 0x0000000500007210 */ /* 0x000fca0007ffe0ff */
[C---:B--2---:R-:W-:Y:S02]  /*14a0*/  IMAD R21, R0.reuse, UR13, RZ ;  /* 0x0000000d00157c24 */ /* 0x044fe4000f8e02ff */
[----:B------:R-:W-:-:S05]  /*14b0*/  IMAD.WIDE.U32 R2, R0, UR12, RZ ;  /* 0x0000000c00027c25 */ /* 0x000fca000f8e00ff */
[----:B------:R-:W-:Y:S02]  /*14c0*/  IADD3 R21, PT, PT, R3, R21, RZ ;  /* 0x0000001503157210 */ /* 0x000fe40007ffe0ff */
[----:B------:R-:W-:-:S07]  /*14d0*/  MOV R20, R2 ;  /* 0x0000000200147202 */ /* 0x000fce0000000f00 */
.L_x_5016:
[----:B------:R-:W2:Y:S01]  /*14e0*/  LDC R13, c[0x0][0x3e8] ;  /* 0x0000fa00ff0d7b82 */ /* 0x000ea20000000800 */
[----:B------:R-:W-:Y:S02]  /*14f0*/  CS2R R118, SRZ ;  /* 0x0000000000767805 */ /* 0x000fe4000001ff00 */
[----:B--2---:R-:W-:-:S04]  /*1500*/  IABS R0, R13 ;  /* 0x0000000d00007213 */ /* 0x004fc80000000000 */
[----:B-----5:R-:W2:Y:S08]  /*1510*/  I2F.RP R6, R0 ;  /* 0x0000000000067306 */ /* 0x020eb00000209400 */
[----:B--2---:R-:W2:Y:S02]  /*1520*/  MUFU.RCP R4, R6 ;  /* 0x0000000600047308 */ /* 0x004ea40000001000 */
[----:B--2---:R-:W-:Y:S01]  /*1530*/  IADD3 R4, PT, PT, R4, 0xffffffe, RZ ;  /* 0x0ffffffe04047810 */ /* 0x004fe20007ffe0ff */
[----:B-1----:R-:W1:Y:S05]  /*1540*/  LDC.64 R6, c[0x0][0x3d8] ;  /* 0x0000f600ff067b82 */ /* 0x002e6a0000000a00 */
        /* <DEDUP_REMOVED lines=17> */
[----:B------:R-:W-:-:S04]  /*1660*/  LEA R0, R88, 0xffffffc0, 0x6 ;  /* 0xffffffc058007811 */ /* 0x000fc800078e30ff */
[----:B------:R-:W-:Y:S01]  /*1670*/  SHF.R.S32.HI R9, RZ, 0x1f, R0 ;  /* 0x0000001fff097819 */ /* 0x000fe20000011400 */
[C---:B------:R-:W-:Y:S01]  /*1680*/  IMAD.WIDE.U32 R20, R0.reuse, UR12, R20 ;  /* 0x0000000c00147c25 */ /* 0x040fe2000f8e0014 */
[----:B------:R-:W-:Y:S02]  /*1690*/  @P1 IADD3 R3, PT, PT, R3, 0x1, RZ ;  /* 0x0000000103031810 */ /* 0x000fe40007ffe0ff */
[----:B------:R-:W-:Y:S01]  /*16a0*/  ISETP.NE.AND P1, PT, R13, RZ, PT ;  /* 0x000000ff0d00720c */ /* 0x000fe20003f25270 */
[C---:B------:R-:W-:Y:S01]  /*16b0*/  IMAD R13, R9.reuse, UR12, RZ ;  /* 0x0000000c090d7c24 */ /* 0x040fe2000f8e02ff */
[----:B------:R-:W-:Y:S01]  /*16c0*/  MOV R17, R3 ;  /* 0x0000000300117202 */ /* 0x000fe20000000f00 */
[----:B------:R-:W-:Y:S02]  /*16d0*/  IMAD R9, R9, R86, RZ ;  /* 0x0000005609097224 */ /* 0x000fe400078e02ff */
[----:B------:R-:W-:Y:S02]  /*16e0*/  IMAD R13, R0, UR13, R13 ;  /* 0x0000000d000d7c24 */ /* 0x000fe4000f8e020d */
[----:B------:R-:W-:-:S02]  /*16f0*/  @!P0 IMAD.MOV R17, RZ, RZ, -R17 ;  /* 0x000000ffff118224 */ /* 0x000fc400078e0a11 */
[----:B------:R-:W-:Y:S01]  /*1700*/  IMAD.WIDE.U32 R18, R0, R86, R18 ;  /* 0x0000005600127225 */ /* 0x000fe200078e0012 */
[----:B------:R-:W-:-:S03]  /*1710*/  IADD3 R21, PT, PT, R21, R13, RZ ;  /* 0x0000000d15157210 */ /* 0x000fc60007ffe0ff */
[----:B------:R-:W-:Y:S01]  /*1720*/  IMAD R9, R0, R87, R9 ;  /* 0x0000005700097224 */ /* 0x000fe200078e0209 */
[----:B------:R-:W-:-:S04]  /*1730*/  SEL R0, R2, R17, !P1 ;  /* 0x0000001102007207 */ /* 0x000fc80004800000 */
[----:B------:R-:W-:Y:S01]  /*1740*/  SHF.R.S32.HI R13, RZ, 0x1f, R0 ;  /* 0x0000001fff0d7819 */ /* 0x000fe20000011400 */
[----:B-1----:R-:W-:Y:S01]  /*1750*/  IMAD.WIDE.U32 R16, R0, R6, R20 ;  /* 0x0000000600107225 */ /* 0x002fe200078e0014 */
[----:B------:R-:W-:-:S03]  /*1760*/  IADD3 R19, PT, PT, R19, R9, RZ ;  /* 0x0000000913137210 */ /* 0x000fc60007ffe0ff */
        /* <DEDUP_REMOVED lines=8> */
.L_x_5012:
[----:B------:R-:W-:Y:S01]  /*17f0*/  ISETP.NE.AND P3, PT, R8, -0x1, PT ;  /* 0xffffffff0800780c */ /* 0x000fe20003f65270 */
[----:B------:R-:W1:Y:S01]  /*1800*/  LDC.64 R108, c[0x0][0x3b0] ;  /* 0x0000ec00ff6c7b82 */ /* 0x000e620000000a00 */
[----:B------:R-:W-:Y:S01]  /*1810*/  IMAD.SHL.U32 R93, R76, 0x8, RZ ;  /* 0x000000084c5d7824 */ /* 0x000fe200078e00ff */
[----:B------:R-:W2:Y:S01]  /*1820*/  LDCU.64 UR4, c[0x0][0x3c8] ;  /* 0x00007900ff0477ac */ /* 0x000ea20008000a00 */
[----:B------:R-:W-:Y:S01]  /*1830*/  IMAD.MOV.U32 R0, RZ, RZ, RZ ;  /* 0x000000ffff007224 */ /* 0x000fe200078e00ff */
[----:B------:R-:W3:Y:S04]  /*1840*/  LDCU.64 UR8, c[0x0][0x390] ;  /* 0x00007200ff0877ac */ /* 0x000ee80008000a00 */
[----:B------:R-:W4:Y:S01]  /*1850*/  LDC R91, c[0x0][0x450] ;  /* 0x00011400ff5b7b82 */ /* 0x000f220000000800 */
[----:B------:R-:W-:Y:S01]  /*1860*/  SHF.R.U32.HI R106, RZ, 0x2, R76 ;  /* 0x00000002ff6a7819 */ /* 0x000fe2000001164c */
[----:B------:R1:W5:Y:S01]  /*1870*/  @P2 LDG.E R0, desc[UR6][R14.64] ;  /* 0x000000060e002981 */ /* 0x000362000c1e1900 */
[----:B------:R-:W-:Y:S01]  /*1880*/  LOP3.LUT R28, R93, 0x18, RZ, 0xc0, !PT ;  /* 0x000000185d1c7812 */ /* 0x000fe200078ec0ff */
[----:B------:R-:W3:Y:S01]  /*1890*/  LDCU.64 UR10, c[0x0][0x388] ;  /* 0x00007100ff0a77ac */ /* 0x000ee20008000a00 */
[----:B------:R-:W-:-:S02]  /*18a0*/  IMAD.MOV.U32 R107, RZ, RZ, RZ ;  /* 0x000000ffff6b7224 */ /* 0x000fc400078e00ff */
[----:B------:R-:W-:Y:S01]  /*18b0*/  IADD3 R16, P2, PT, R28, R16, RZ ;  /* 0x000000101c107210 */ /* 0x000fe20007f5e0ff */
[----:B------:R-:W2:Y:S01]  /*18c0*/  @!P3 LDC.64 R4, c[0x0][0x398] ;  /* 0x0000e600ff04bb82 */ /* 0x000ea20000000a00 */
[----:B------:R-:W-:Y:S02]  /*18d0*/  IMAD.SHL.U32 R78, R76, 0x4, RZ ;  /* 0x000000044c4e7824 */ /* 0x000fe400078e00ff */
[----:B------:R-:W-:Y:S01]  /*18e0*/  IADD3.X R17, PT, PT, RZ, R6, RZ, P2, !PT ;  /* 0x00000006ff117210 */ /* 0x000fe200017fe4ff */
[----:B------:R-:W-:Y:S01]  /*18f0*/  IMAD.WIDE.U32 R6, R11, 0x40, R106 ;  /* 0x000000400b067825 */ /* 0x000fe200078e006a */
[----:B------:R-:W-:Y:S02]  /*1900*/  IADD3 R12, P2, PT, R28, R12, RZ ;  /* 0x0000000c1c0c7210 */ /* 0x000fe40007f5e0ff */
[----:B------:R-:W-:Y:S01]  /*1910*/  LOP3.LUT R84, R78, 0xc, RZ, 0xc0, !PT ;  /* 0x0000000c4e547812 */ /* 0x000fe200078ec0ff */
[----:B------:R-:W-:-:S04]  /*1920*/  IMAD.WIDE.U32 R16, R106, UR12, R16 ;  /* 0x0000000c6a107c25 */ /* 0x000fc8000f8e0010 */
[----:B------:R-:W-:Y:S02]  /*1930*/  IMAD.X R13, RZ, RZ, R9, P2 ;  /* 0x000000ffff0d7224 */ /* 0x000fe400010e0609 */
[----:B------:R-:W-:Y:S02]  /*1940*/  IMAD R97, R106, UR13, R17 ;  /* 0x0000000d6a617c24 */ /* 0x000fe4000f8e0211 */
[----:B------:R-:W-:Y:S01]  /*1950*/  IMAD.SHL.U32 R96, R16, 0x2, RZ ;  /* 0x0000000210607824 */ /* 0x000fe200078e00ff */
[----:B----4-:R-:W-:Y:S01]  /*1960*/  LEA.HI R91, R91, R91, RZ, 0x1 ;  /* 0x0000005b5b5b7211 */ /* 0x010fe200078f08ff */
[----:B------:R-:W-:Y:S01]  /*1970*/  IMAD.WIDE.U32 R12, R106, R86, R12 ;  /* 0x000000566a0c7225 */ /* 0x000fe200078e000c */
[----:B------:R-:W-:Y:S02]  /*1980*/  SHF.L.U64.HI R97, R16, 0x1, R97 ;  /* 0x0000000110617819 */ /* 0x000fe40000010261 */
[----:B------:R-:W-:Y:S01]  /*1990*/  SHF.R.S32.HI R91, RZ, 0x1, R91 ;  /* 0x00000001ff5b7819 */ /* 0x000fe2000001145b */
[----:B-1----:R-:W-:-:S04]  /*19a0*/  @P3 IMAD.WIDE.U32 R14, R8, R108, RZ ;  /* 0x0000006c080e3225 */ /* 0x002fc800078e00ff */
[----:B--2---:R-:W-:-:S04]  /*19b0*/  @!P3 IMAD.WIDE.U32 R18, R117, R4, RZ ;  /* 0x000000047512b225 */ /* 0x004fc800078e00ff */
[----:B------:R-:W-:Y:S01]  /*19c0*/  @!P3 IMAD R4, R117, R5, R19 ;  /* 0x000000057504b224 */ /* 0x000fe200078e0213 */
[----:B------:R-:W-:Y:S01]  /*19d0*/  @!P3 MOV R9, R18 ;  /* 0x000000120009b202 */ /* 0x000fe20000000f00 */
[----:B------:R-:W-:Y:S01]  /*19e0*/  @P3 IMAD.MOV.U32 R9, RZ, RZ, R14 ;  /* 0x000000ffff093224 */ /* 0x000fe200078e000e */
[----:B------:R-:W-:Y:S01]  /*19f0*/  SHF.R.S32.HI R5, RZ, 0x1f, R10 ;  /* 0x0000001fff057819 */ /* 0x000fe2000001140a */
[----:B------:R-:W-:Y:S02]  /*1a00*/  @P3 IMAD R4, R8, R109, R15 ;  /* 0x0000006d08043224 */ /* 0x000fe400078e020f */
[----:B------:R-:W-:Y:S01]  /*1a10*/  IMAD R113, R106, R87, R13 ;  /* 0x000000576a717224 */ /* 0x000fe200078e020d */
[----:B------:R-:W-:Y:S01]  /*1a20*/  IADD3 R14, P2, PT, R28, R9, RZ ;  /* 0x000000091c0e7210 */ /* 0x000fe20007f5e0ff */
[----:B------:R-:W-:Y:S02]  /*1a30*/  IMAD R5, R5, UR4, RZ ;  /* 0x0000000405057c24 */ /* 0x000fe4000f8e02ff */
[----:B------:R-:W-:Y:S01]  /*1a40*/  IMAD.SHL.U32 R112, R12, 0x2, RZ ;  /* 0x000000020c707824 */ /* 0x000fe200078e00ff */
[----:B------:R-:W-:Y:S01]  /*1a50*/  IADD3.X R15, PT, PT, RZ, R4, RZ, P2, !PT ;  /* 0x00000004ff0f7210 */ /* 0x000fe200017fe4ff */
[----:B------:R-:W-:Y:S01]  /*1a60*/  IMAD R8, R10, UR5, R5 ;  /* 0x000000050a087c24 */ /* 0x000fe2000f8e0205 */
[----:B------:R-:W-:Y:S01]  /*1a70*/  SHF.R.S32.HI R4, RZ, 0x1f, R81 ;  /* 0x0000001fff047819 */ /* 0x000fe20000011451 */
[----:B------:R-:W-:Y:S01]  /*1a80*/  IMAD R5, R7, R108, RZ ;  /* 0x0000006c07057224 */ /* 0x000fe200078e02ff */
[----:B---3--:R-:W-:Y:S01]  /*1a90*/  IADD3 R96, P2, PT, R96, UR8, RZ ;  /* 0x0000000860607c10 */ /* 0x008fe2000ff5e0ff */
[----:B------:R-:W-:Y:S01]  /*1aa0*/  IMAD.WIDE.U32 R10, R10, UR4, R14 ;  /* 0x000000040a0a7c25 */ /* 0x000fe2000f8e000e */
[----:B------:R-:W-:-:S02]  /*1ab0*/  LEA.HI R4, R4, R81, RZ, 0x6 ;  /* 0x0000005104047211 */ /* 0x000fc400078f30ff */
[----:B------:R-:W-:Y:S01]  /*1ac0*/  IADD3.X R97, PT, PT, R97, UR9, RZ, P2, !PT ;  /* 0x0000000961617c10 */ /* 0x000fe200097fe4ff */
[----:B------:R-:W-:Y:S01]  /*1ad0*/  IMAD R89, R106, R91, R84 ;  /* 0x0000005b6a597224 */ /* 0x000fe200078e0254 */
[----:B------:R-:W-:Y:S01]  /*1ae0*/  SHF.R.S32.HI R4, RZ, 0x6, R4 ;  /* 0x00000006ff047819 */ /* 0x000fe20000011404 */
[----:B------:R-:W-:Y:S01]  /*1af0*/  IMAD R5, R6, R109, R5 ;  /* 0x0000006d06057224 */ /* 0x000fe200078e0205 */
[----:B------:R-:W-:Y:S01]  /*1b00*/  IADD3 R11, PT, PT, R11, R8, RZ ;  /* 0x000000080b0b7210 */ /* 0x000fe20007ffe0ff */
[----:B------:R-:W-:Y:S01]  /*1b10*/  VIADD R90, R88, 0xffffffff ;  /* 0xffffffff585a7836 */ /* 0x000fe20000000000 */
[----:B------:R-:W-:Y:S01]  /*1b20*/  VIMNMX R95, PT, PT, R111, R4, !PT ;  /* 0x000000046f5f7248 */ /* 0x000fe20007fe0100 */
[----:B------:R-:W-:Y:S01]  /*1b30*/  IMAD.MOV.U32 R115, RZ, RZ, R97 ;  /* 0x000000ffff737224 */ /* 0x000fe200078e0061 */
[----:B------:R-:W-:Y:S01]  /*1b40*/  SHF.L.U64.HI R113, R12, 0x1, R113 ;  /* 0x000000010c717819 */ /* 0x000fe20000010271 */
[----:B------:R-:W-:Y:S01]  /*1b50*/  IMAD.WIDE.U32 R108, R6, R108, R10 ;  /* 0x0000006c066c7225 */ /* 0x000fe200078e000a */
[----:B------:R-:W-:-:S02]  /*1b60*/  ISETP.GT.AND P2, PT, R88, R95, PT ;  /* 0x0000005f5800720c */ /* 0x000fc40003f44270 */
[----:B------:R-:W-:Y:S01]  /*1b70*/  IADD3 R112, P3, PT, R112, UR10, RZ ;  /* 0x0000000a70707c10 */ /* 0x000fe2000ff7e0ff */
[----:B------:R-:W-:Y:S01]  /*1b80*/  IMAD.SHL.U32 R85, R90, 0x40, RZ ;  /* 0x000000405a557824 */ /* 0x000fe200078e00ff */
[----:B------:R-:W-:Y:S02]  /*1b90*/  IADD3 R84, PT, PT, R84, R89, RZ ;  /* 0x0000005954547210 */ /* 0x000fe40007ffe0ff */
[----:B------:R-:W-:Y:S02]  /*1ba0*/  IADD3.X R113, PT, PT, R113, UR11, RZ, P3, !PT ;  /* 0x0000000b71717c10 */ /* 0x000fe40009ffe4ff */
[----:B------:R-:W-:Y:S02]  /*1bb0*/  SHF.R.S32.HI R83, RZ, 0x1f, R89 ;  /* 0x0000001fff537819 */ /* 0x000fe40000011459 */
[----:B------:R-:W-:Y:S02]  /*1bc0*/  SHF.R.S32.HI R82, RZ, 0x1f, R84 ;  /* 0x0000001fff527819 */ /* 0x000fe40000011454 */
[----:B------:R-:W-:-:S02]  /*1bd0*/  MOV R114, R96 ;  /* 0x0000006000727202 */ /* 0x000fc40000000f00 */
[----:B------:R-:W-:Y:S01]  /*1be0*/  IADD3 R80, PT, PT, R109, R5, RZ ;  /* 0x000000056d507210 */ /* 0x000fe20007ffe0ff */
[----:B------:R-:W-:Y:S06]  /*1bf0*/  @!P2 BRA `(.L_x_5017) ;  /* 0x0000004400c4a947 */ /* 0x000fec0003800000 */
[----:B------:R-:W1:Y:S01]  /*1c00*/  LDCU.128 UR16, c[0x0][0x4a0] ;  /* 0x00009400ff1077ac */ /* 0x000e620008000c00 */
[----:B------:R-:W-:Y:S01]  /*1c10*/  MOV R5, R3 ;  /* 0x0000000300057202 */ /* 0x000fe20000000f00 */
[----:B------:R-:W-:Y:S01]  /*1c20*/  IMAD.MOV.U32 R102, RZ, RZ, R85 ;  /* 0x000000ffff667224 */ /* 0x000fe200078e0055 */
[----:B------:R-:W-:Y:S01]  /*1c30*/  MOV R29, RZ ;  /* 0x000000ff001d7202 */ /* 0x000fe20000000f00 */
[----:B------:R-:W2:Y:S01]  /*1c40*/  LDCU.128 UR8, c[0x0][0x490] ;  /* 0x00009200ff0877ac */ /* 0x000ea20008000c00 */
[----:B-----5:R-:W-:Y:S01]  /*1c50*/  IMAD.IADD R0, R85, 0x1, R0 ;  /* 0x0000000155007824 */ /* 0x020fe200078e0200 */
[----:B------:R-:W-:Y:S01]  /*1c60*/  SHF.R.S32.HI R27, RZ, 0x1f, R81 ;  /* 0x0000001fff1b7819 */ /* 0x000fe20000011451 */
[----:B------:R-:W-:Y:S01]  /*1c70*/  @!P0 IMAD.MOV R5, RZ, RZ, -R5 ;  /* 0x000000ffff058224 */ /* 0x000fe200078e0a05 */
[----:B------:R-:W3:Y:S01]  /*1c80*/  LDCU.128 UR12, c[0x0][0x4b0] ;  /* 0x00009600ff0c77ac */ /* 0x000ee20008000c00 */
[----:B------:R-:W-:Y:S01]  /*1c90*/  SHF.R.S32.HI R3, RZ, 0x1f, R102 ;  /* 0x0000001fff037819 */ /* 0x000fe20000011466 */
[----:B------:R-:W-:Y:S01]  /*1ca0*/  IMAD R64, R0, R91, RZ ;  /* 0x0000005b00407224 */ /* 0x000fe200078e02ff */
[----:B------:R-:W-:Y:S01]  /*1cb0*/  MOV R94, R88 ;  /* 0x00000058005e7202 */ /* 0x000fe20000000f00 */
[----:B------:R-:W4:Y:S01]  /*1cc0*/  LDCU.128 UR20, c[0x0][0x4c0] ;  /* 0x00009800ff1477ac */ /* 0x000f220008000c00 */
[----:B------:R-:W-:Y:S01]  /*1cd0*/  SEL R8, R2, R5, !P1 ;  /* 0x0000000502087207 */ /* 0x000fe20004800000 */
[C---:B------:R-:W-:Y:S01]  /*1ce0*/  IMAD R105, R88.reuse, -0x40, R81 ;  /* 0xffffffc058697824 */ /* 0x040fe200078e0251 */
[----:B------:R-:W-:Y:S01]  /*1cf0*/  SHF.R.S32.HI R65, RZ, 0x1f, R64 ;  /* 0x0000001fff417819 */ /* 0x000fe20000011440 */
[----:B------:R-:W4:Y:S01]  /*1d00*/  LDCU.64 UR4, c[0x0][0x488] ;  /* 0x00009100ff0477ac */ /* 0x000f220008000a00 */
[----:B------:R-:W-:Y:S01]  /*1d10*/  IMAD R103, R88, -0x40, R79 ;  /* 0xffffffc058677824 */ /* 0x000fe200078e024f */
[----:B------:R-:W-:Y:S01]  /*1d20*/  IADD3 R92, PT, PT, R106, 0x20, RZ ;  /* 0x000000206a5c7810 */ /* 0x000fe20007ffe0ff */
[----:B-1----:R-:W-:Y:S01]  /*1d30*/  IMAD.WIDE.U32 R10, R117, UR16, R28 ;  /* 0x00000010750a7c25 */ /* 0x002fe2000f8e001c */
[----:B------:R-:W1:Y:S01]  /*1d40*/  LDCU UR24, c[0x0][0x450] ;  /* 0x00008a00ff1877ac */ /* 0x000e620008000800 */
[----:B------:R-:W-:-:S02]  /*1d50*/  MOV R122, R112 ;  /* 0x00000070007a7202 */ /* 0x000fc40000000f00 */
[C---:B--2---:R-:W-:Y:S01]  /*1d60*/  IMAD.WIDE.U32 R6, R117.reuse, UR10, R28 ;  /* 0x0000000a75067c25 */ /* 0x044fe2000f8e001c */
[----:B------:R-:W2:Y:S01]  /*1d70*/  LDCU.U8 UR25, c[0x0][0x533] ;  /* 0x0000a660ff1977ac */ /* 0x000ea20008000000 */
[----:B------:R-:W-:Y:S02]  /*1d80*/  MOV R123, R113 ;  /* 0x00000071007b7202 */ /* 0x000fe40000000f00 */
[----:B------:R-:W-:Y:S01]  /*1d90*/  IMAD R11, R117, UR17, R11 ;  /* 0x00000011750b7c24 */ /* 0x000fe2000f8e020b */
[----:B------:R-:W-:Y:S01]  /*1da0*/  UMOV UR10, URZ ;  /* 0x000000ff000a7c82 */ /* 0x000fe20008000000 */
[C---:B---3--:R-:W-:Y:S01]  /*1db0*/  IMAD R5, R3.reuse, UR12, RZ ;  /* 0x0000000c03057c24 */ /* 0x048fe2000f8e02ff */
[----:B------:R-:W3:Y:S01]  /*1dc0*/  LDCU.64 UR16, c[0x0][0x4e0] ;  /* 0x00009c00ff1077ac */ /* 0x000ee20008000a00 */
[----:B------:R-:W-:Y:S02]  /*1dd0*/  IMAD R3, R3, UR18, RZ ;  /* 0x0000001203037c24 */ /* 0x000fe4000f8e02ff */
[----:B------:R-:W-:-:S02]  /*1de0*/  IMAD R7, R117, UR11, R7 ;  /* 0x0000000b75077c24 */ /* 0x000fc4000f8e0207 */
[C---:B------:R-:W-:Y:S02]  /*1df0*/  IMAD R2, R102.reuse, UR13, R5 ;  /* 0x0000000d66027c24 */ /* 0x040fe4000f8e0205 */
[----:B------:R-:W-:-:S04]  /*1e00*/  IMAD.WIDE.U32 R10, R102, UR12, R10 ;  /* 0x0000000c660a7c25 */ /* 0x000fc8000f8e000a */
[C---:B------:R-:W-:Y:S01]  /*1e10*/  IMAD R12, R102.reuse, UR19, R3 ;  /* 0x00000013660c7c24 */ /* 0x040fe2000f8e0203 */
[----:B------:R-:W-:Y:S01]  /*1e20*/  SHF.R.S32.HI R3, RZ, 0x1f, R8 ;  /* 0x0000001fff037819 */ /* 0x000fe20000011408 */
[----:B------:R-:W-:Y:S01]  /*1e30*/  IMAD.WIDE.U32 R6, R102, UR18, R6 ;  /* 0x0000001266067c25 */ /* 0x000fe2000f8e0006 */
[----:B------:R-:W-:Y:S02]  /*1e40*/  IADD3 R11, PT, PT, R11, R2, RZ ;  /* 0x000000020b0b7210 */ /* 0x000fe40007ffe0ff */
[----:B------:R-:W-:Y:S01]  /*1e50*/  IADD3 R2, P0, PT, -R81, R106, RZ ;  /* 0x0000006a51027210 */ /* 0x000fe20007f1e1ff */
[----:B------:R-:W-:Y:S01]  /*1e60*/  IMAD.IADD R13, R7, 0x1, R12 ;  /* 0x00000001070d7824 */ /* 0x000fe200078e020c */
[----:B------:R-:W-:Y:S01]  /*1e70*/  MOV R12, R6 ;  /* 0x00000006000c7202 */ /* 0x000fe20000000f00 */
[C---:B----4-:R-:W-:Y:S01]  /*1e80*/  IMAD R5, R3.reuse, UR20, RZ ;  /* 0x0000001403057c24 */ /* 0x050fe2000f8e02ff */
[----:B------:R-:W-:Y:S01]  /*1e90*/  IADD3.X R27, PT, PT, RZ, ~R27, RZ, P0, !PT ;  /* 0x8000001bff1b7210 */ /* 0x000fe200007fe4ff */
[----:B------:R-:W-:Y:S01]  /*1ea0*/  IMAD R3, R3, UR14, RZ ;  /* 0x0000000e03037c24 */ /* 0x000fe2000f8e02ff */
[----:B------:R-:W-:Y:S01]  /*1eb0*/  IADD3 R98, P0, PT, R64, R84, RZ ;  /* 0x0000005440627210 */ /* 0x000fe20007f1e0ff */
[----:B------:R-:W-:Y:S01]  /*1ec0*/  IMAD R4, R8, UR21, R5 ;  /* 0x0000001508047c24 */ /* 0x000fe2000f8e0205 */
[----:B------:R-:W-:Y:S01]  /*1ed0*/  IADD3 R64, P1, PT, R64, R89, RZ ;  /* 0x0000005940407210 */ /* 0x000fe20007f3e0ff */
[----:B------:R-:W-:Y:S01]  /*1ee0*/  IMAD.WIDE.U32 R10, R8, UR20, R10 ;  /* 0x00000014080a7c25 */ /* 0x000fe2000f8e000a */
[----:B------:R-:W-:-:S02]  /*1ef0*/  USHF.L.U32 UR21, UR18, 0x6, URZ ;  /* 0x0000000612157899 */ /* 0x000fc400080006ff */
[----:B------:R-:W-:Y:S01]  /*1f00*/  USHF.L.U32 UR20, UR12, 0x6, URZ ;  /* 0x000000060c147899 */ /* 0x000fe200080006ff */
[C---:B------:R-:W-:Y:S02]  /*1f10*/  IMAD R6, R8.reuse, UR15, R3 ;  /* 0x0000000f08067c24 */ /* 0x040fe4000f8e0203 */
[----:B------:R-:W-:Y:S01]  /*1f20*/  IMAD.WIDE.U32 R8, R8, UR14, R12 ;  /* 0x0000000e08087c25 */ /* 0x000fe2000f8e000c */
[----:B------:R-:W4:Y:S03]  /*1f30*/  LDCU.64 UR14, c[0x0][0x4d0] ;  /* 0x00009a00ff0e77ac */ /* 0x000f260008000a00 */
        /* <DEDUP_REMOVED lines=17> */
[C---:B------:R-:W-:Y:S01]  /*2050*/  IMAD R27, R2.reuse, UR19, R27 ;  /* 0x00000013021b7c24 */ /* 0x040fe2000f8e021b */
        /* <DEDUP_REMOVED lines=10> */
[----:B----4-:R-:W-:Y:S01]  /*2100*/  IADD3 R98, P1, PT, R98, UR14, RZ ;  /* 0x0000000e62627c10 */ /* 0x010fe2000ff3e0ff */
[----:B-1----:R-:W-:Y:S01]  /*2110*/  IMAD.U32 R32, RZ, RZ, UR24 ;  /* 0x00000018ff207e24 */ /* 0x002fe2000f8e00ff */
[----:B------:R-:W-:Y:S01]  /*2120*/  IADD3 R64, P0, PT, R64, UR14, RZ ;  /* 0x0000000e40407c10 */ /* 0x000fe2000ff1e0ff */
[----:B------:R-:W-:Y:S01]  /*2130*/  USHF.R.S64 UR4, UR18, 0x1f, UR20 ;  /* 0x0000001f12047899 */ /* 0x000fe20008001014 */
[----:B------:R-:W-:Y:S01]  /*2140*/  LEA.HI.X R27, R2, UR5, R27, 0x1, P2 ;  /* 0x00000005021b7c11 */ /* 0x000fe200090f0c1b */
[----:B------:R-:W-:Y:S01]  /*2150*/  USHF.R.S64 UR18, UR18, 0x1f, UR21 ;  /* 0x0000001f12127899 */ /* 0x000fe20008001015 */
[----:B------:R-:W-:Y:S01]  /*2160*/  IADD3.X R99, PT, PT, R99, UR15, RZ, P1, !PT ;  /* 0x0000000f63637c10 */ /* 0x000fe20008ffe4ff */
[----:B------:R-:W1:Y:S01]  /*2170*/  LDCU.64 UR12, c[0x0][0x3c0] ;  /* 0x00007800ff0c77ac */ /* 0x000e620008000a00 */
[----:B------:R-:W-:Y:S01]  /*2180*/  IADD3.X R65, PT, PT, R65, UR15, RZ, P0, !PT ;  /* 0x0000000f41417c10 */ /* 0x000fe200087fe4ff */
[----:B------:R-:W4:Y:S01]  /*2190*/  LDCU.128 UR8, c[0x0][0x3a0] ;  /* 0x00007400ff0877ac */ /* 0x000f220008000c00 */
[----:B------:R-:W-:-:S02]  /*21a0*/  USHF.R.S32.HI UR20, URZ, 0x1f, UR20 ;  /* 0x0000001fff147899 */ /* 0x000fc40008011414 */
[----:B------:R-:W-:Y:S02]  /*21b0*/  USHF.R.S32.HI UR21, URZ, 0x1f, UR21 ;  /* 0x0000001fff157899 */ /* 0x000fe40008011415 */
[----:B--23--:R-:W-:-:S11]  /*21c0*/  UISETP.NE.AND UP0, UPT, UR25, URZ, UPT ;  /* 0x000000ff1900728c */ /* 0x00cfd6000bf05270 */
.L_x_5031:
[----:B------:R-:W-:Y:S01]  /*21d0*/  VIADD R103, R103, 0x40 ;  /* 0x0000004067677836 */ /* 0x000fe20000000000 */
[----:B------:R-:W2:Y:S01]  /*21e0*/  LDC.64 R86, c[0x0][0x3b8] ;  /* 0x0000ee00ff567b82 */ /* 0x000ea20000000a00 */
[----:B------:R-:W-:Y:S01]  /*21f0*/  VIADD R105, R105, 0x40 ;  /* 0x0000004069697836 */ /* 0x000fe20000000000 */
[----:B------:R-:W-:Y:S01]  /*2200*/  BSSY.RECONVERGENT B1, `(.L_x_5018) ;  /* 0x00003b0000017945 */ /* 0x000fe20003800200 */
[----:B------:R-:W-:Y:S01]  /*2210*/  VIADD R94, R94, 0xffffffff ;  /* 0xffffffff5e5e7836 */ /* 0x000fe20000000000 */
[-C--:B------:R-:W-:Y:S01]  /*2220*/  ISETP.GE.AND P0, PT, R106, R103.reuse, PT ;  /* 0x000000676a00720c */ /* 0x080fe20003f06270 */
[----:B------:R-:W-:Y:S01]  /*2230*/  IMAD.MOV.U32 R104, RZ, RZ, R102 ;  /* 0x000000ffff687224 */ /* 0x000fe200078e0066 */
[----:B------:R-:W-:Y:S01]  /*2240*/  ISETP.GE.AND P4, PT, R92, R103, PT ;  /* 0x000000675c00720c */ /* 0x000fe20003f86270 */
[----:B------:R-:W-:Y:S01]  /*2250*/  VIADD R102, R102, 0xffffffc0 ;  /* 0xffffffc066667836 */ /* 0x000fe20000000000 */
[-C--:B------:R-:W-:Y:S02]  /*2260*/  ISETP.GE.AND P0, PT, R106, R105.reuse, !P0 ;  /* 0x000000696a00720c */ /* 0x080fe40004706270 */
[----:B------:R-:W-:Y:S02]  /*2270*/  ISETP.GE.AND P4, PT, R92, R105, !P4 ;  /* 0x000000695c00720c */ /* 0x000fe40006786270 */
[----:B------:R-:W-:Y:S09]  /*2280*/  ISETP.GT.AND P3, PT, R94, R95, PT ;  /* 0x0000005f5e00720c */ /* 0x000ff20003f64270 */
[----:B------:R-:W3:Y:S02]  /*2290*/  @P0 LDG.E.128 R16, desc[UR6][R120.64] ;  /* 0x0000000678100981 */ /* 0x000ee4000c1e1d00 */
[----:B------:R-:W5:Y:S02]  /*22a0*/  @P4 LDC.64 R2, c[0x0][0x4b0] ;  /* 0x00012c00ff024b82 */ /* 0x000f640000000a00 */
[----:B---3--:R3:W-:Y:S01]  /*22b0*/  @P0 STG.E.128 desc[UR6][R96.64], R16 ;  /* 0x0000001060000986 */ /* 0x0087e2000c101d06 */
        /* <DEDUP_REMOVED lines=14> */
[----:B---3--:R-:W3:Y:S04]  /*23a0*/  @P4 LDG.E.128 R16, desc[UR6][R22.64+0x40] ;  /* 0x0000400616104981 */ /* 0x008ee8000c1e1d00 */
[----:B---3--:R3:W-:Y:S04]  /*23b0*/  @P4 STG.E.128 desc[UR6][R20.64+0x40], R16 ;  /* 0x0000401014004986 */ /* 0x0087e8000c101d06 */
        /* <DEDUP_REMOVED lines=8> */
[----:B---3--:R-:W2:Y:S04]  /*2440*/  @P0 LDG.E.128 R4, desc[UR6][R26.64+0x80] ;  /* 0x000080061a040981 */ /* 0x008ea8000c1e1d00 */
        /* <DEDUP_REMOVED lines=9> */
[----:B------:R-:W2:Y:S04]  /*24e0*/  LDG.E.128 R12, desc[UR6][R18.64+0x40] ;  /* 0x00004006120c7981 */ /* 0x000ea8000c1e1d00 */
[----:B--2---:R1:W-:Y:S04]  /*24f0*/  STG.E.128 desc[UR6][R16.64+0x40], R12 ;  /* 0x0000400c10007986 */ /* 0x0043e8000c101d06 */
[----:B------:R-:W2:Y:S04]  /*2500*/  LDG.E.128 R8, desc[UR6][R18.64+0x80] ;  /* 0x0000800612087981 */ /* 0x000ea8000c1e1d00 */
[----:B--2---:R1:W-:Y:S01]  /*2510*/  STG.E.128 desc[UR6][R16.64+0x80], R8 ;  /* 0x0000800810007986 */ /* 0x0043e2000c101d06 */
[----:B------:R-:W-:Y:S05]  /*2520*/  BRA `(.L_x_5020) ;  /* 0x0000003400f47947 */ /* 0x000fea0003800000 */
.L_x_5019:
[C---:B------:R-:W-:Y:S02]  /*2530*/  LOP3.LUT R25, R28.reuse, 0x40, RZ, 0xfc, !PT ;  /* 0x000000401c197812 */ /* 0x040fe400078efcff */
[----:B------:R-:W-:Y:S01]  /*2540*/  LOP3.LUT R33, R28, 0x20, RZ, 0xfc, !PT ;  /* 0x000000201c217812 */ /* 0x000fe200078efcff */
[----:B------:R-:W-:Y:S05]  /*2550*/  BRA.U !UP0, `(.L_x_5021) ;  /* 0x0000001508347547 */ /* 0x000fea000b800000 */
[----:B------:R-:W1:Y:S01]  /*2560*/  LDC R42, c[0x0][0x450] ;  /* 0x00011400ff2a7b82 */ /* 0x000e620000000800 */
[----:B------:R-:W-:Y:S04]  /*2570*/  BSSY.RECONVERGENT B0, `(.L_x_5022) ;  /* 0x0000095000007945 */ /* 0x000fe80003800200 */
[----:B------:R-:W-:Y:S05]  /*2580*/  @!P0 BRA `(.L_x_5023) ;  /* 0x00000008004c8947 */ /* 0x000fea0003800000 */
[-C--:B------:R-:W-:Y:S01]  /*2590*/  ISETP.GE.AND P0, PT, R28, R32.reuse, PT ;  /* 0x000000201c00720c */ /* 0x080fe20003f06270 */
[----:B---3--:R-:W2:Y:S01]  /*25a0*/  LDG.E.128 R16, desc[UR6][R26.64] ;  /* 0x000000061a107981 */ /* 0x008ea2000c1e1d00 */
[----:B------:R-:W-:Y:S11]  /*25b0*/  ISETP.GE.AND P1, PT, R33, R32, PT ;  /* 0x000000202100720c */ /* 0x000ff60003f26270 */
[----:B------:R-:W3:Y:S06]  /*25c0*/  @!P0 LDG.E.64 R40, desc[UR6][R64.64] ;  /* 0x0000000640288981 */ /* 0x000eec000c1e1b00 */
[----:B------:R-:W5:Y:S01]  /*25d0*/  @!P0 LDG.E.64 R14, desc[UR6][R30.64] ;  /* 0x000000061e0e8981 */ /* 0x000f62000c1e1b00 */
[--C-:B---3--:R-:W-:Y:S01]  /*25e0*/  @!P0 HADD2.F32 R37, -RZ, R40.reuse.H0_H0 ;  /* 0x20000028ff258230 */ /* 0x108fe20000004100 */
        /* <DEDUP_REMOVED lines=58> */
[--C-:B----4-:R-:W-:Y:S02]  /*2990*/  @!P1 HADD2.F32 R36, -RZ, R40.reuse.H0_H0 ;  /* 0x20000028ff249230 */ /* 0x110fe40000004100 */
        /* <DEDUP_REMOVED lines=82> */
.L_x_5023:
[----:B----4-:R-:W-:Y:S05]  /*2ec0*/  BSYNC.RECONVERGENT B0 ;  /* 0x0000000000007941 */ /* 0x010fea0003800200 */
.L_x_5022:
[----:B------:R-:W-:Y:S04]  /*2ed0*/  BSSY.RECONVERGENT B0, `(.L_x_5024) ;  /* 0x00000ae000007945 */ /* 0x000fe80003800200 */
[----:B------:R-:W-:Y:S05]  /*2ee0*/  @!P4 BRA `(.L_x_5025) ;  /* 0x0000000800b0c947 */ /* 0x000fea0003800000 */
[----:B------:R-:W-:Y:S01]  /*2ef0*/  ISETP.GE.AND P0, PT, R28, R32, PT ;  /* 0x000000201c00720c */ /* 0x000fe20003f06270 */
[----:B------:R-:W4:Y:S01]  /*2f00*/  LDC.64 R52, c[0x0][0x4a8] ;  /* 0x00012a00ff347b82 */ /* 0x000f220000000a00 */
[----:B------:R-:W-:Y:S04]  /*2f10*/  SHF.L.U32 R51, R91, 0x5, RZ ;  /* 0x000000055b337819 */ /* 0x000fe800000006ff */
[----:B------:R-:W-:Y:S07]  /*2f20*/  SHF.R.S32.HI R46, RZ, 0x1f, R51 ;  /* 0x0000001fff2e7819 */ /* 0x000fee0000011433 */
[C---:B------:R-:W-:Y:S02]  /*2f30*/  @!P0 SHF.L.U32 R59, R51.reuse, 0x1, RZ ;  /* 0x00000001333b8819 */ /* 0x040fe400000006ff */
[--C-:B------:R-:W-:Y:S02]  /*2f40*/  @!P0 SHF.L.U64.HI R57, R51, 0x1, R46.reuse ;  /* 0x0000000133398819 */ /* 0x100fe4000001022e */
[----:B------:R-:W-:Y:S04]  /*2f50*/  @!P0 IADD3 R34, P2, PT, R30, R59, RZ ;  /* 0x0000003b1e228210 */ /* 0x000fe80007f5e0ff */
[----:B------:R-:W-:Y:S02]  /*2f60*/  @!P0 IADD3.X R35, PT, PT, R31, R57, RZ, P2, !PT ;  /* 0x000000391f238210 */ /* 0x000fe400017fe4ff */
[C---:B----4-:R-:W-:Y:S03]  /*2f70*/  LEA R54, P1, R52.reuse, R26, 0x6 ;  /* 0x0000001a34367211 */ /* 0x050fe600078230ff */
[----:B------:R-:W4:Y:S01]  /*2f80*/  @!P0 LDG.E.64 R14, desc[UR6][R34.64] ;  /* 0x00000006220e8981 */ /* 0x000f22000c1e1b00 */
[----:B------:R-:W-:Y:S02]  /*2f90*/  LEA.HI.X R55, R52, R27, R53, 0x6, P1 ;  /* 0x0000001b34377211 */ /* 0x000fe400008f3435 */
[----:B------:R-:W-:Y:S03]  /*2fa0*/  @!P0 IADD3 R44, P1, PT, R64, R59, RZ ;  /* 0x0000003b402c8210 */ /* 0x000fe60007f3e0ff */
[----:B--23--:R-:W2:Y:S01]  /*2fb0*/  LDG.E.128 R16, desc[UR6][R54.64] ;  /* 0x0000000636107981 */ /* 0x00cea2000c1e1d00 */
[----:B------:R-:W-:Y:S02]  /*2fc0*/  @!P0 IADD3.X R45, PT, PT, R65, R57, RZ, P1, !PT ;  /* 0x00000039412d8210 */ /* 0x000fe40000ffe4ff */
[----:B------:R-:W-:Y:S05]  /*2fd0*/  ISETP.GE.AND P1, PT, R33, R32, PT ;  /* 0x000000202100720c */ /* 0x000fea0003f26270 */
[----:B------:R-:W3:Y:S08]  /*2fe0*/  @!P0 LDG.E.64 R44, desc[UR6][R44.64] ;  /* 0x000000062c2c8981 */ /* 0x000ef0000c1e1b00 */
[----:B------:R-:W-:Y:S01]  /*2ff0*/  @!P1 SHF.L.U64.HI R61, R51, 0x1, R46 ;  /* 0x00000001333d9819 */ /* 0x000fe2000001022e */
[--C-:B----4-:R-:W-:Y:S02]  /*3000*/  @!P0 HADD2.F32 R20, -RZ, R14.reuse.H0_H0 ;  /* 0x2000000eff148230 */ /* 0x110fe40000004100 */
[----:B------:R-:W-:Y:S02]  /*3010*/  @!P0 HADD2.F32 R14, -RZ, R14.H1_H1 ;  /* 0x3000000eff0e8230 */ /* 0x000fe40000004100 */
[--C-:B------:R-:W-:Y:S02]  /*3020*/  @!P0 HADD2.F32 R13, -RZ, R15.reuse.H0_H0 ;  /* 0x2000000fff0d8230 */ /* 0x100fe40000004100 */
[----:B------:R-:W-:Y:S01]  /*3030*/  @!P0 HADD2.F32 R15, -RZ, R15.H1_H1 ;  /* 0x3000000fff0f8230 */ /* 0x000fe20000004100 */
[----:B--2---:R-:W-:Y:S02]  /*3040*/  @!P0 MOV R21, R16 ;  /* 0x0000001000158202 */ /* 0x004fe40000000f00 */
[----:B------:R-:W-:Y:S03]  /*3050*/  @!P0 MOV R22, R17 ;  /* 0x0000001100168202 */ /* 0x000fe60000000f00 */
[--C-:B------:R-:W-:Y:S02]  /*3060*/  @!P0 HADD2.F32 R33, -RZ, R21.reuse.H1_H1 ;  /* 0x30000015ff218230 */ /* 0x100fe40000004100 */
[----:B------:R-:W-:Y:S01]  /*3070*/  @!P0 HADD2.F32 R39, -RZ, R21.H0_H0 ;  /* 0x20000015ff278230 */ /* 0x000fe20000004100 */
[----:B------:R-:W-:Y:S01]  /*3080*/  @!P0 MOV R21, R18 ;  /* 0x0000001200158202 */ /* 0x000fe20000000f00 */
[----:B---3--:R-:W-:Y:S02]  /*3090*/  @!P0 HADD2.F32 R37, -RZ, R44.H0_H0 ;  /* 0x2000002cff258230 */ /* 0x008fe40000004100 */
[C---:B------:R-:W-:Y:S01]  /*30a0*/  @!P0 FMUL.FTZ R0, R33.reuse, R20 ;  /* 0x0000001421008220 */ /* 0x040fe20000410000 */
[----:B------:R-:W-:Y:S02]  /*30b0*/  @!P0 HADD2.F32 R23, -RZ, R22.H1_H1 ;  /* 0x30000016ff178230 */ /* 0x000fe40000004100 */
[----:B------:R-:W-:Y:S02]  /*30c0*/  @!P0 HADD2.F32 R41, -RZ, R44.H1_H1 ;  /* 0x3000002cff298230 */ /* 0x000fe40000004100 */
[----:B------:R-:W-:Y:S01]  /*30d0*/  @!P0 FMUL.FTZ R53, R33, R37 ;  /* 0x0000002521358220 */ /* 0x000fe20000410000 */
[----:B------:R-:W-:Y:S02]  /*30e0*/  @!P0 HADD2.F32 R43, -RZ, R22.H0_H0 ;  /* 0x20000016ff2b8230 */ /* 0x000fe40000004100 */
[----:B------:R-:W-:Y:S01]  /*30f0*/  @!P0 FMUL.FTZ R2, R23, R14 ;  /* 0x0000000e17028220 */ /* 0x000fe20000410000 */
[----:B------:R-:W-:Y:S02]  /*3100*/  @!P0 HADD2.F32 R22, -RZ, R21.H1_H1 ;  /* 0x30000015ff168230 */ /* 0x000fe40000004100 */
[----:B------:R-:W-:Y:S01]  /*3110*/  @!P0 FFMA.FTZ R53, R39, R20, -R53 ;  /* 0x0000001427358223 */ /* 0x000fe20000010835 */
[----:B------:R-:W-:Y:S01]  /*3120*/  @!P0 MOV R20, R19 ;  /* 0x0000001300148202 */ /* 0x000fe20000000f00 */
[----:B------:R-:W-:Y:S01]  /*3130*/  @!P0 FMUL.FTZ R57, R23, R41 ;  /* 0x0000002917398220 */ /* 0x000fe20000410000 */
[--C-:B------:R-:W-:Y:S02]  /*3140*/  @!P0 HADD2.F32 R36, -RZ, R45.reuse.H0_H0 ;  /* 0x2000002dff248230 */ /* 0x100fe40000004100 */
[C---:B------:R-:W-:Y:S01]  /*3150*/  @!P0 FMUL.FTZ R3, R22.reuse, R13 ;  /* 0x0000000d16038220 */ /* 0x040fe20000410000 */
[----:B------:R-:W-:Y:S02]  /*3160*/  @!P0 HADD2.F32 R45, -RZ, R45.H1_H1 ;  /* 0x3000002dff2d8230 */ /* 0x000fe40000004100 */
[----:B------:R-:W-:Y:S01]  /*3170*/  @!P0 FFMA.FTZ R57, R43, R14, -R57 ;  /* 0x0000000e2b398223 */ /* 0x000fe20000010839 */
        /* <DEDUP_REMOVED lines=8> */
[----:B------:R-:W-:Y:S01]  /*3200*/  @!P0 F2FP.F16.F32.PACK_AB R53, R0, R53 ;  /* 0x000000350035823e */ /* 0x000fe200000000ff */
[----:B------:R-:W-:Y:S01]  /*3210*/  @!P0 FFMA.FTZ R48, R38, R13, -R48 ;  /* 0x0000000d26308223 */ /* 0x000fe20000010830 */
[----:B------:R-:W-:Y:S01]  /*3220*/  @!P0 FFMA.FTZ R3, R36, R38, R3 ;  /* 0x0000002624038223 */ /* 0x000fe20000010003 */
[----:B------:R-:W-:Y:S01]  /*3230*/  @!P0 FFMA.FTZ R59, R40, R15, -R59 ;  /* 0x0000000f283b8223 */ /* 0x000fe2000001083b */
[----:B------:R-:W-:Y:S01]  /*3240*/  @!P0 F2FP.F16.F32.PACK_AB R50, R2, R57 ;  /* 0x000000390232823e */ /* 0x000fe200000000ff */
[----:B------:R-:W-:Y:S01]  /*3250*/  @!P0 FFMA.FTZ R4, R45, R40, R4 ;  /* 0x000000282d048223 */ /* 0x000fe20000010004 */
[----:B------:R-:W-:Y:S02]  /*3260*/  @!P0 MOV R16, R53 ;  /* 0x0000003500108202 */ /* 0x000fe40000000f00 */
[----:B------:R-:W-:Y:S02]  /*3270*/  @!P0 F2FP.F16.F32.PACK_AB R52, R3, R48 ;  /* 0x000000300334823e */ /* 0x000fe400000000ff */
[C---:B------:R-:W-:Y:S02]  /*3280*/  LEA R48, P2, R49.reuse, R122, 0x1 ;  /* 0x0000007a31307211 */ /* 0x040fe400078408ff */
[----:B------:R-:W-:Y:S02]  /*3290*/  @!P0 F2FP.F16.F32.PACK_AB R59, R4, R59 ;  /* 0x0000003b043b823e */ /* 0x000fe400000000ff */
[----:B------:R-:W-:Y:S02]  /*32a0*/  LEA.HI.X R49, R49, R123, R47, 0x1, P2 ;  /* 0x0000007b31317211 */ /* 0x000fe400010f0c2f */
[----:B------:R-:W-:Y:S02]  /*32b0*/  @!P0 MOV R17, R50 ;  /* 0x0000003200118202 */ /* 0x000fe40000000f00 */
[----:B------:R-:W-:Y:S02]  /*32c0*/  @!P0 MOV R18, R52 ;  /* 0x0000003400128202 */ /* 0x000fe40000000f00 */
[----:B------:R-:W-:Y:S02]  /*32d0*/  @!P0 MOV R19, R59 ;  /* 0x0000003b00138202 */ /* 0x000fe40000000f00 */
[----:B------:R-:W-:Y:S02]  /*32e0*/  @!P1 SHF.L.U32 R57, R51, 0x1, RZ ;  /* 0x0000000133399819 */ /* 0x000fe400000006ff */
[----:B------:R-:W-:Y:S01]  /*32f0*/  ISETP.GE.AND P0, PT, R25, R32, PT ;  /* 0x000000201900720c */ /* 0x000fe20003f06270 */
[----:B------:R2:W-:Y:S01]  /*3300*/  STG.E.128 desc[UR6][R48.64], R16 ;  /* 0x0000001030007986 */ /* 0x0005e2000c101d06 */
[-C--:B------:R-:W-:Y:S02]  /*3310*/  @!P1 IADD3 R40, P2, PT, R64, R57.reuse, RZ ;  /* 0x0000003940289210 */ /* 0x080fe40007f5e0ff */
[C---:B------:R-:W-:Y:S02]  /*3320*/  @!P1 IADD3 R34, P4, PT, R30.reuse, R57, RZ ;  /* 0x000000391e229210 */ /* 0x040fe40007f9e0ff */
[-C--:B------:R-:W-:Y:S02]  /*3330*/  @!P1 IADD3.X R41, PT, PT, R65, R61.reuse, RZ, P2, !PT ;  /* 0x0000003d41299210 */ /* 0x080fe400017fe4ff */
[----:B------:R-:W-:Y:S01]  /*3340*/  @!P1 IADD3.X R35, PT, PT, R31, R61, RZ, P4, !PT ;  /* 0x0000003d1f239210 */ /* 0x000fe200027fe4ff */
        /* <DEDUP_REMOVED lines=102> */
.L_x_5025:
[----:B------:R-:W-:Y:S05]  /*39b0*/  BSYNC.RECONVERGENT B0 ;  /* 0x0000000000007941 */ /* 0x000fea0003800200 */
.L_x_5024:
[----:B------:R-:W2:Y:S01]  /*39c0*/  LDC R32, c[0x0][0x450] ;  /* 0x00011400ff207b82 */ /* 0x000ea20000000800 */
[----:B-1----:R-:W-:Y:S05]  /*39d0*/  IMAD.U32 R3, R42, -0x20, RZ ;  /* 0xffffffe02a037824 */ /* 0x002fea00078e00ff */
[C---:B------:R-:W-:Y:S02]  /*39e0*/  LEA R30, P1, R3.reuse, R30, 0x1 ;  /* 0x0000001e031e7211 */ /* 0x040fe400078208ff */
[C---:B------:R-:W-:Y:S02]  /*39f0*/  LEA R64, P0, R3.reuse, R64, 0x1 ;  /* 0x0000004003407211 */ /* 0x040fe400078008ff */
[C---:B------:R-:W-:Y:S02]  /*3a00*/  LEA.HI.X.SX32 R31, R3.reuse, R31, 0x1, P1 ;  /* 0x0000001f031f7211 */ /* 0x040fe400008f0eff */
[----:B------:R-:W-:Y:S01]  /*3a10*/  LEA.HI.X.SX32 R65, R3, R65, 0x1, P0 ;  /* 0x0000004103417211 */ /* 0x000fe200000f0eff */
[----:B------:R-:W-:Y:S05]  /*3a20*/  BRA `(.L_x_5020) ;  /* 0x0000002000b47947 */ /* 0x000fea0003800000 */
.L_x_5021:
        /* <DEDUP_REMOVED lines=14> */
[C---:B------:R-:W-:Y:S02]  /*3b10*/  @!P0 SHF.L.U32 R129, R125.reuse, 0x1, RZ ;  /* 0x000000017d818819 */ /* 0x040fe400000006ff */
        /* <DEDUP_REMOVED lines=9> */
[----:B------:R-:W4:Y:S08]  /*3bb0*/  @!P0 LDG.E.128 R124, desc[UR6][R126.64] ;  /* 0x000000067e7c8981 */ /* 0x000f30000c1e1d00 */
[----:B------:R2:W3:Y:S01]  /*3bc0*/  @!P0 LDG.E.128 R60, desc[UR6][R52.64] ;  /* 0x00000006343c8981 */ /* 0x0004e2000c1e1d00 */
[--C-:B-----5:R-:W-:Y:S01]  /*3bd0*/  @!P0 HADD2.F32 R47, -RZ, R36.reuse.H0_H0 ;  /* 0x20000024ff2f8230 */ /* 0x120fe20000004100 */
[----:B--2---:R-:W-:Y:S01]  /*3be0*/  @!P0 MOV R52, R72 ;  /* 0x0000004800348202 */ /* 0x004fe20000000f00 */
[----:B------:R-:W-:Y:S01]  /*3bf0*/  @!P0 HADD2.F32 R45, -RZ, R36.H1_H1 ;  /* 0x30000024ff2d8230 */ /* 0x000fe20000004100 */
[----:B------:R-:W-:Y:S01]  /*3c00*/  @!P0 MOV R56, R73 ;  /* 0x0000004900388202 */ /* 0x000fe20000000f00 */
[--C-:B------:R-:W-:Y:S01]  /*3c10*/  @!P0 HADD2.F32 R41, -RZ, R38.reuse.H0_H0 ;  /* 0x20000026ff298230 */ /* 0x100fe20000004100 */
[----:B------:R-:W-:Y:S01]  /*3c20*/  @!P0 MOV R66, R74 ;  /* 0x0000004a00428202 */ /* 0x000fe20000000f00 */
        /* <DEDUP_REMOVED lines=19> */
[--C-:B---3--:R-:W-:Y:S02]  /*3d60*/  @!P0 HADD2.F32 R52, -RZ, R60.reuse.H0_H0 ;  /* 0x2000003cff348230 */ /* 0x108fe40000004100 */
        /* <DEDUP_REMOVED lines=50> */
[C---:B------:R-:W-:Y:S02]  /*4090*/  @!P1 IADD3 R124, P0, PT, R129.reuse, R98, RZ ;  /* 0x00000062817c9210 */ /* 0x040fe40007f1e0ff */
        /* <DEDUP_REMOVED lines=168> */
.L_x_5027:
[----:B----4-:R-:W-:Y:S05]  /*4b20*/  BSYNC.RECONVERGENT B0 ;  /* 0x0000000000007941 */ /* 0x010fea0003800200 */
.L_x_5026:
[----:B------:R-:W-:Y:S04]  /*4b30*/  BSSY.RECONVERGENT B0, `(.L_x_5028) ;  /* 0x0000116000007945 */ /* 0x000fe80003800200 */
[----:B------:R-:W-:Y:S05]  /*4b40*/  @!P4 BRA `(.L_x_5029) ;  /* 0x000000100050c947 */ /* 0x000fea0003800000 */
[----:B------:R-:W4:Y:S01]  /*4b50*/  LDC.64 R10, c[0x0][0x4a8] ;  /* 0x00012a00ff0a7b82 */ /* 0x000f220000000a00 */
[C---:B------:R-:W-:Y:S11]  /*4b60*/  ISETP.GE.AND P0, PT, R28.reuse, R32, PT ;  /* 0x000000201c00720c */ /* 0x040ff60003f06270 */
[----:B------:R-:W-:Y:S02]  /*4b70*/  @!UPT UIADD3 URZ, UPT, UPT, URZ, URZ, URZ ;  /* 0x000000fffffff290 */ /* 0x000fe4000fffe0ff */
[----:B------:R-:W-:Y:S02]  /*4b80*/  @!P0 ISETP.GE.U32.AND P1, PT, R28, R34, PT ;  /* 0x000000221c00820c */ /* 0x000fe40003f26070 */
[----:B------:R-:W-:Y:S02]  /*4b90*/  @!P0 SHF.R.S32.HI R13, RZ, 0x1f, R35 ;  /* 0x0000001fff0d8819 */ /* 0x000fe40000011423 */
[----:B------:R-:W-:Y:S02]  /*4ba0*/  @!P0 SHF.L.U32 R9, R91, 0x5, RZ ;  /* 0x000000055b098819 */ /* 0x000fe400000006ff */
[----:B------:R-:W-:Y:S02]  /*4bb0*/  @!P0 SEL R12, R35, RZ, P1 ;  /* 0x000000ff230c8207 */ /* 0x000fe40000800000 */
[----:B---3--:R-:W-:Y:S02]  /*4bc0*/  @!P0 SEL R17, R34, R35, !P1 ;  /* 0x0000002322118207 */ /* 0x008fe40004800000 */
[C---:B----4-:R-:W-:Y:S04]  /*4bd0*/  LEA R20, P2, R10.reuse, R26, 0x6 ;  /* 0x0000001a0a147211 */ /* 0x050fe800078430ff */
        /* <DEDUP_REMOVED lines=16> */
[-C--:B------:R-:W-:Y:S02]  /*4ce0*/  @!P1 ISETP.GE.U32.AND P2, PT, R33, R34.reuse, PT ;  /* 0x000000222100920c */ /* 0x080fe40003f46070 */
        /* <DEDUP_REMOVED lines=73> */
[----:B------:R-:W-:Y:S02]  /*5180*/  @!P1 SHF.L.U32 R15, R11, 0x1, RZ ;  /* 0x000000010b0f9819 */ /* 0x000fe400000006ff */
[----:B------:R-:W-:Y:S02]  /*5190*/  @!P0 MOV R60, R9 ;  /* 0x00000009003c8202 */ /* 0x000fe40000000f00 */
[----:B------:R-:W-:Y:S02]  /*51a0*/  LEA.HI.X R67, R86, R123, R87, 0x6, P4 ;  /* 0x0000007b56437211 */ /* 0x000fe400020f3457 */
[----:B------:R-:W-:Y:S02]  /*51b0*/  @!P0 MOV R62, R12 ;  /* 0x0000000c003e8202 */ /* 0x000fe40000000f00 */
[----:B------:R-:W-:Y:S02]  /*51c0*/  @!P0 MOV R63, R13 ;  /* 0x0000000d003f8202 */ /* 0x000fe40000000f00 */
[----:B------:R-:W-:Y:S02]  /*51d0*/  @!P1 SEL R9, R34, R35, !P2 ;  /* 0x0000002322099207 */ /* 0x000fe40005000000 */
[----:B------:R-:W-:Y:S01]  /*51e0*/  @!P1 IADD3 R68, P0, PT, R15, R98, RZ ;  /* 0x000000620f449210 */ /* 0x000fe20007f1e0ff */
[----:B------:R2:W-:Y:S01]  /*51f0*/  STG.E.128 desc[UR6][R66.64], R60 ;  /* 0x0000003c42007986 */ /* 0x0005e2000c101d06 */
[----:B------:R-:W-:Y:S01]  /*5200*/  @!P1 SHF.L.U64.HI R14, R11, 0x1, R10 ;  /* 0x000000010b0e9819 */ /* 0x000fe2000001020a */
[----:B------:R-:W-:Y:S01]  /*5210*/  @!P1 IMAD.WIDE R10, R9, 0x2, R20 ;  /* 0x00000002090a9825 */ /* 0x000fe200078e0214 */
[----:B------:R-:W-:Y:S02]  /*5220*/  ISETP.GE.U32.OR P4, PT, R33, R34, P1 ;  /* 0x000000222100720c */ /* 0x000fe40000f86470 */
[C---:B------:R-:W-:Y:S02]  /*5230*/  @!P1 IADD3.X R69, PT, PT, R14.reuse, R99, RZ, P0, !PT ;  /* 0x000000630e459210 */ /* 0x040fe400007fe4ff */
[----:B------:R-:W-:Y:S01]  /*5240*/  @!P1 IADD3 R12, P0, PT, R15, R100, RZ ;  /* 0x000000640f0c9210 */ /* 0x000fe20007f1e0ff */
[----:B------:R-:W3:Y:S03]  /*5250*/  @!P1 LDG.E.128 R8, desc[UR6][R10.64+0x40] ;  /* 0x000040060a089981 */ /* 0x000ee6000c1e1d00 */
[----:B------:R-:W-:Y:S02]  /*5260*/  @!P1 IADD3.X R13, PT, PT, R14, R101, RZ, P0, !PT ;  /* 0x000000650e0d9210 */ /* 0x000fe400007fe4ff */
[C---:B------:R-:W-:Y:S03]  /*5270*/  ISETP.GE.AND P0, PT, R25.reuse, R32, PT ;  /* 0x000000201900720c */ /* 0x040fe60003f06270 */
[----:B------:R-:W4:Y:S08]  /*5280*/  @!P1 LDG.E.128 R68, desc[UR6][R68.64+0x40] ;  /* 0x0000400644449981 */ /* 0x000f30000c1e1d00 */
[----:B------:R-:W5:Y:S02]  /*5290*/  LDG.E.128 R56, desc[UR6][R20.64+0x40] ;  /* 0x0000400614387981 */ /* 0x000f64000c1e1d00 */
[----:B------:R-:W-:Y:S02]  /*52a0*/  @!P0 ISETP.GE.U32.AND P2, PT, R25, R34, PT ;  /* 0x000000221900820c */ /* 0x000fe40003f46070 */
[----:B------:R-:W-:Y:S02]  /*52b0*/  @!P0 SHF.R.S32.HI R14, RZ, 0x1f, R35 ;  /* 0x0000001fff0e8819 */ /* 0x000fe40000011423 */
[----:B------:R-:W-:Y:S02]  /*52c0*/  @!P0 SHF.L.U32 R73, R91, 0x5, RZ ;  /* 0x000000055b498819 */ /* 0x000fe400000006ff */
[----:B------:R-:W2:Y:S01]  /*52d0*/  @!P1 LDG.E.128 R52, desc[UR6][R12.64+0x40] ;  /* 0x000040060c349981 */ /* 0x000ea2000c1e1d00 */
[----:B------:R-:W-:Y:S02]  /*52e0*/  @!P0 SEL R72, R35, RZ, P2 ;  /* 0x000000ff23488207 */ /* 0x000fe40001000000 */
[----:B------:R-:W-:Y:S02]  /*52f0*/  @!P0 SEL R14, R14, RZ, P2 ;  /* 0x000000ff0e0e8207 */ /* 0x000fe40001000000 */
[C---:B------:R-:W-:Y:S04]  /*5300*/  @!P0 IADD3 R72, P5, PT, R73.reuse, R72, RZ ;  /* 0x0000004849488210 */ /* 0x040fe80007fbe0ff */
[----:B------:R-:W-:Y:S01]  /*5310*/  @!P0 LEA.HI.X.SX32 R73, R73, R14, 0x1, P5 ;  /* 0x0000000e49498211 */ /* 0x000fe200028f0eff */
        /* <DEDUP_REMOVED lines=14> */
[----:B------:R-:W-:Y:S01]  /*5400*/  @!P1 HADD2.F32 R23, -RZ, R70.H0_H0 ;  /* 0x20000046ff179230 */ /* 0x000fe20000004100 */
        /* <DEDUP_REMOVED lines=10> */
[----:B------:R-:W-:Y:S01]  /*54b0*/  @!P4 FADD.FTZ R36, -R36, -RZ ;  /* 0x800000ff2424c221 */ /* 0x000fe20000010100 */
[--C-:B------:R-:W-:Y:S02]  /*54c0*/  @!P1 HADD2.F32 R17, -RZ, R71.reuse.H0_H0 ;  /* 0x20000047ff119230 */ /* 0x100fe40000004100 */
[----:B------:R-:W-:Y:S01]  /*54d0*/  @!P1 FFMA.FTZ R9, R46, R48, R9 ;  /* 0x000000302e099223 */ /* 0x000fe20000010009 */
[----:B------:R-:W-:Y:S01]  /*54e0*/  @!P1 HADD2.F32 R15, -RZ, R71.H1_H1 ;  /* 0x30000047ff0f9230 */ /* 0x000fe20000004100 */
[----:B------:R-:W-:Y:S01]  /*54f0*/  @!P1 MOV R48, R59 ;  /* 0x0000003b00309202 */ /* 0x000fe20000000f00 */
[--C-:B------:R-:W-:Y:S02]  /*5500*/  @!P1 HADD2.F32 R12, -RZ, R10.reuse.H0_H0 ;  /* 0x2000000aff0c9230 */ /* 0x100fe40000004100 */
[----:B------:R-:W-:Y:S01]  /*5510*/  @!P4 FADD.FTZ R23, -R23, -RZ ;  /* 0x800000ff1717c221 */ /* 0x000fe20000010100 */
[----:B------:R-:W-:Y:S01]  /*5520*/  @!P1 HADD2.F32 R13, -RZ, R10.H1_H1 ;  /* 0x3000000aff0d9230 */ /* 0x000fe20000004100 */
[----:B------:R-:W-:Y:S01]  /*5530*/  @!P1 F2FP.F16.F32.PACK_AB R68, R9, R8 ;  /* 0x000000080944923e */ /* 0x000fe200000000ff */
[--C-:B------:R-:W-:Y:S01]  /*5540*/  @!P1 HADD2.F32 R50, -RZ, R53.reuse.H0_H0 ;  /* 0x20000035ff329230 */ /* 0x100fe20000004100 */
        /* <DEDUP_REMOVED lines=35> */
[C---:B------:R-:W-:Y:S02]  /*5780*/  @!P0 SHF.L.U32 R13, R72.reuse, 0x1, RZ ;  /* 0x00000001480d8819 */ /* 0x040fe400000006ff */
[----:B------:R-:W-:Y:S01]  /*5790*/  @!P0 SHF.L.U64.HI R12, R72, 0x1, R73 ;  /* 0x00000001480c8819 */ /* 0x000fe20000010249 */
[----:B------:R2:W-:Y:S01]  /*57a0*/  STG.E.128 desc[UR6][R66.64+0x40], R56 ;  /* 0x0000403842007986 */ /* 0x0005e2000c101d06 */
[C---:B------:R-:W-:Y:S04]  /*57b0*/  @!P0 IADD3 R68, P1, PT, R13.reuse, R98, RZ ;  /* 0x000000620d448210 */ /* 0x040fe80007f3e0ff */
[C---:B------:R-:W-:Y:S02]  /*57c0*/  @!P0 IADD3.X R69, PT, PT, R12.reuse, R99, RZ, P1, !PT ;  /* 0x000000630c458210 */ /* 0x040fe40000ffe4ff */
[----:B------:R-:W-:Y:S01]  /*57d0*/  @!P0 IADD3 R46, P1, PT, R13, R100, RZ ;  /* 0x000000640d2e8210 */ /* 0x000fe20007f3e0ff */
[----:B------:R-:W3:Y:S03]  /*57e0*/  @!P0 LDG.E.128 R8, desc[UR6][R10.64+0x80] ;  /* 0x000080060a088981 */ /* 0x000ee6000c1e1d00 */
[----:B------:R-:W-:Y:S02]  /*57f0*/  @!P0 IADD3.X R47, PT, PT, R12, R101, RZ, P1, !PT ;  /* 0x000000650c2f8210 */ /* 0x000fe40000ffe4ff */
[----:B------:R-:W-:Y:S03]  /*5800*/  ISETP.GE.U32.OR P1, PT, R25, R34, P0 ;  /* 0x000000221900720c */ /* 0x000fe60000726470 */
        /* <DEDUP_REMOVED lines=15> */
[--C-:B------:R-:W-:Y:S01]  /*5900*/  @!P0 HADD2.F32 R11, -RZ, R69.reuse.H0_H0 ;  /* 0x20000045ff0b8230 */ /* 0x100fe20000004100 */
[----:B--2---:R-:W-:Y:S01]  /*5910*/  @!P0 MOV R56, R61 ;  /* 0x0000003d00388202 */ /* 0x004fe20000000f00 */
[----:B------:R-:W-:Y:S01]  /*5920*/  @!P0 HADD2.F32 R23, -RZ, R8.H1_H1 ;  /* 0x30000008ff178230 */ /* 0x000fe20000004100 */
[----:B------:R-:W-:Y:S01]  /*5930*/  @!P0 MOV R57, R63 ;  /* 0x0000003f00398202 */ /* 0x000fe20000000f00 */
[----:B------:R-:W-:Y:S02]  /*5940*/  @!P0 HADD2.F32 R20, -RZ, R69.H1_H1 ;  /* 0x30000045ff148230 */ /* 0x000fe40000004100 */
[----:B------:R-:W-:Y:S01]  /*5950*/  @!P0 FMUL.FTZ R8, R24, R9 ;  /* 0x0000000918088220 */ /* 0x000fe20000410000 */
[----:B------:R-:W-:Y:S02]  /*5960*/  @!P0 HADD2.F32 R21, -RZ, R70.H0_H0 ;  /* 0x20000046ff158230 */ /* 0x000fe40000004100 */
[----:B------:R-:W-:Y:S01]  /*5970*/  @!P0 FMUL.FTZ R9, R23, R10 ;  /* 0x0000000a17098220 */ /* 0x000fe20000410000 */
[--C-:B------:R-:W-:Y:S02]  /*5980*/  @!P0 HADD2.F32 R44, -RZ, R52.reuse.H0_H0 ;  /* 0x20000034ff2c8230 */ /* 0x100fe40000004100 */
[----:B------:R-:W-:Y:S01]  /*5990*/  @!P1 FADD.FTZ R11, -R11, -RZ ;  /* 0x800000ff0b0b9221 */ /* 0x000fe20000010100 */
[----:B------:R-:W-:Y:S02]  /*59a0*/  @!P0 HADD2.F32 R47, -RZ, R52.H1_H1 ;  /* 0x30000034ff2f8230 */ /* 0x000fe40000004100 */
[----:B------:R-:W-:Y:S01]  /*59b0*/  @!P1 FADD.FTZ R20, -R20, -RZ ;  /* 0x800000ff14149221 */ /* 0x000fe20000010100 */
[----:B------:R-:W-:Y:S02]  /*59c0*/  @!P0 HADD2.F32 R18, -RZ, R70.H1_H1 ;  /* 0x30000046ff128230 */ /* 0x000fe40000004100 */
[----:B------:R-:W-:Y:S01]  /*59d0*/  @!P0 FMUL.FTZ R10, R22, R11 ;  /* 0x0000000b160a8220 */ /* 0x000fe20000410000 */
[--C-:B------:R-:W-:Y:S02]  /*59e0*/  @!P0 HADD2.F32 R48, -RZ, R53.reuse.H0_H0 ;  /* 0x20000035ff308230 */ /* 0x100fe40000004100 */
[----:B------:R-:W-:Y:S01]  /*59f0*/  @!P0 FMUL.FTZ R11, R19, R20 ;  /* 0x00000014130b8220 */ /* 0x000fe20000410000 */
[----:B------:R-:W-:Y:S02]  /*5a00*/  @!P0 HADD2.F32 R50, -RZ, R53.H1_H1 ;  /* 0x30000035ff328230 */ /* 0x000fe40000004100 */
[----:B------:R-:W-:Y:S01]  /*5a10*/  @!P1 FADD.FTZ R21, -R21, -RZ ;  /* 0x800000ff15159221 */ /* 0x000fe20000010100 */
[--C-:B------:R-:W-:Y:S02]  /*5a20*/  @!P0 HADD2.F32 R51, -RZ, R54.reuse.H0_H0 ;  /* 0x20000036ff338230 */ /* 0x100fe40000004100 */
[----:B------:R-:W-:Y:S01]  /*5a30*/  @!P1 FADD.FTZ R18, -R18, -RZ ;  /* 0x800000ff12129221 */ /* 0x000fe20000010100 */
[----:B------:R-:W-:Y:S02]  /*5a40*/  @!P0 HADD2.F32 R52, -RZ, R54.H1_H1 ;  /* 0x30000036ff348230 */ /* 0x000fe40000004100 */
[----:B------:R-:W-:Y:S01]  /*5a50*/  @!P0 FMUL.FTZ R12, R12, R21 ;  /* 0x000000150c0c8220 */ /* 0x000fe20000410000 */
[--C-:B------:R-:W-:Y:S02]  /*5a60*/  @!P0 HADD2.F32 R25, -RZ, R46.reuse.H0_H0 ;  /* 0x2000002eff198230 */ /* 0x100fe40000004100 */
[----:B------:R-:W-:Y:S01]  /*5a70*/  @!P0 FMUL.FTZ R13, R13, R18 ;  /* 0x000000120d0d8220 */ /* 0x000fe20000410000 */
[----:B------:R-:W-:Y:S02]  /*5a80*/  @!P0 HADD2.F32 R17, -RZ, R71.H0_H0 ;  /* 0x20000047ff118230 */ /* 0x000fe40000004100 */
[--C-:B------:R-:W-:Y:S02]  /*5a90*/  @!P0 HADD2.F32 R53, -RZ, R55.reuse.H0_H0 ;  /* 0x20000037ff358230 */ /* 0x100fe40000004100 */
[----:B------:R-:W-:Y:S01]  /*5aa0*/  @!P0 FFMA.FTZ R8, R25, R44, R8 ;  /* 0x0000002c19088223 */ /* 0x000fe20000010008 */
[----:B------:R-:W-:Y:S01]  /*5ab0*/  @!P0 HADD2.F32 R54, -RZ, R55.H1_H1 ;  /* 0x30000037ff368230 */ /* 0x000fe20000004100 */
[----:B------:R-:W-:Y:S01]  /*5ac0*/  @!P0 MOV R55, R62 ;  /* 0x0000003e00378202 */ /* 0x000fe20000000f00 */
[----:B------:R-:W-:Y:S02]  /*5ad0*/  @!P0 HADD2.F32 R46, -RZ, R46.H1_H1 ;  /* 0x3000002eff2e8230 */ /* 0x000fe40000004100 */
[----:B------:R-:W-:Y:S01]  /*5ae0*/  @!P1 FADD.FTZ R17, -R17, -RZ ;  /* 0x800000ff11119221 */ /* 0x000fe20000010100 */
[----:B------:R-:W-:Y:S02]  /*5af0*/  @!P0 HADD2.F32 R15, -RZ, R71.H1_H1 ;  /* 0x30000047ff0f8230 */ /* 0x000fe40000004100 */
[--C-:B------:R-:W-:Y:S02]  /*5b00*/  @!P0 HADD2.F32 R49, -RZ, R56.reuse.H0_H0 ;  /* 0x20000038ff318230 */ /* 0x100fe40000004100 */
[----:B------:R-:W-:Y:S01]  /*5b10*/  @!P0 FFMA.FTZ R9, R46, R47, R9 ;  /* 0x0000002f2e098223 */ /* 0x000fe20000010009 */
[----:B------:R-:W-:Y:S02]  /*5b20*/  @!P0 HADD2.F32 R44, -RZ, R56.H1_H1 ;  /* 0x30000038ff2c8230 */ /* 0x000fe40000004100 */
[----:B------:R-:W-:Y:S01]  /*5b30*/  @!P1 FADD.FTZ R15, -R15, -RZ ;  /* 0x800000ff0f0f9221 */ /* 0x000fe20000010100 */
[--C-:B------:R-:W-:Y:S02]  /*5b40*/  @!P0 HADD2.F32 R25, -RZ, R55.reuse.H0_H0 ;  /* 0x20000037ff198230 */ /* 0x100fe40000004100 */
[----:B------:R-:W-:Y:S01]  /*5b50*/  @!P0 FFMA.FTZ R10, R49, R48, R10 ;  /* 0x00000030310a8223 */ /* 0x000fe2000001000a */
[----:B------:R-:W-:Y:S01]  /*5b60*/  @!P0 F2FP.F16.F32.PACK_AB R9, R9, R8 ;  /* 0x000000080909823e */ /* 0x000fe200000000ff */
[----:B------:R-:W-:Y:S02]  /*5b70*/  @!P0 HADD2.F32 R46, -RZ, R55.H1_H1 ;  /* 0x30000037ff2e8230 */ /* 0x000fe40000004100 */
[----:B------:R-:W-:Y:S01]  /*5b80*/  @!P0 FMUL.FTZ R14, R14, R17 ;  /* 0x000000110e0e8220 */ /* 0x000fe20000410000 */
[--C-:B------:R-:W-:Y:S01]  /*5b90*/  @!P0 HADD2.F32 R47, -RZ, R57.reuse.H0_H0 ;  /* 0x20000039ff2f8230 */ /* 0x100fe20000004100 */
[----:B------:R-:W-:Y:S01]  /*5ba0*/  @!P0 MOV R60, R9 ;  /* 0x00000009003c8202 */ /* 0x000fe20000000f00 */
[----:B------:R-:W-:Y:S02]  /*5bb0*/  @!P0 HADD2.F32 R48, -RZ, R57.H1_H1 ;  /* 0x30000039ff308230 */ /* 0x000fe40000004100 */
[----:B------:R-:W-:Y:S01]  /*5bc0*/  @!P0 FFMA.FTZ R11, R44, R50, R11 ;  /* 0x000000322c0b8223 */ /* 0x000fe2000001000b */
[----:B------:R-:W-:Y:S01]  /*5bd0*/  @!P0 FMUL.FTZ R15, R16, R15 ;  /* 0x0000000f100f8220 */ /* 0x000fe20000410000 */
[----:B------:R-:W-:Y:S01]  /*5be0*/  @!P0 FFMA.FTZ R12, R25, R51, R12 ;  /* 0x00000033190c8223 */ /* 0x000fe2000001000c */
[----:B------:R-:W-:Y:S01]  /*5bf0*/  @!P0 FFMA.FTZ R13, R46, R52, R13 ;  /* 0x000000342e0d8223 */ /* 0x000fe2000001000d */
[----:B------:R-:W-:Y:S01]  /*5c00*/  @!P0 FFMA.FTZ R14, R47, R53, R14 ;  /* 0x000000352f0e8223 */ /* 0x000fe2000001000e */
[----:B------:R-:W-:Y:S01]  /*5c10*/  @!P0 F2FP.F16.F32.PACK_AB R10, R11, R10 ;  /* 0x0000000a0b0a823e */ /* 0x000fe200000000ff */
[----:B------:R-:W-:Y:S02]  /*5c20*/  @!P0 FFMA.FTZ R15, R48, R54, R15 ;  /* 0x00000036300f8223 */ /* 0x000fe4000001000f */
[----:B------:R-:W-:Y:S02]  /*5c30*/  @!P0 F2FP.F16.F32.PACK_AB R12, R13, R12 ;  /* 0x0000000c0d0c823e */ /* 0x000fe400000000ff */
[----:B------:R-:W-:Y:S02]  /*5c40*/  @!P0 MOV R61, R10 ;  /* 0x0000000a003d8202 */ /* 0x000fe40000000f00 */
[----:B------:R-:W-:Y:S02]  /*5c50*/  @!P0 F2FP.F16.F32.PACK_AB R15, R15, R14 ;  /* 0x0000000e0f0f823e */ /* 0x000fe400000000ff */
[----:B------:R-:W-:Y:S02]  /*5c60*/  @!P0 MOV R62, R12 ;  /* 0x0000000c003e8202 */ /* 0x000fe40000000f00 */
[----:B------:R-:W-:Y:S05]  /*5c70*/  @!P0 MOV R63, R15 ;  /* 0x0000000f003f8202 */ /* 0x000fea0000000f00 */
[----:B------:R4:W-:Y:S02]  /*5c80*/  STG.E.128 desc[UR6][R66.64+0x80], R60 ;  /* 0x0000803c42007986 */ /* 0x0009e4000c101d06 */
.L_x_5029:
[----:B------:R-:W-:Y:S05]  /*5c90*/  BSYNC.RECONVERGENT B0 ;  /* 0x0000000000007941 */ /* 0x000fea0003800200 */
.L_x_5028:
[----:B------:R-:W2:Y:S01]  /*5ca0*/  LDC R32, c[0x0][0x450] ;  /* 0x00011400ff207b82 */ /* 0x000ea20000000800 */
[----:B-1----:R-:W-:Y:S05]  /*5cb0*/  IMAD.U32 R3, R110, -0x20, RZ ;  /* 0xffffffe06e037824 */ /* 0x002fea00078e00ff */
[C---:B------:R-:W-:Y:S02]  /*5cc0*/  LEA R100, P1, R3.reuse, R100, 0x1 ;  /* 0x0000006403647211 */ /* 0x040fe400078208ff */
[C---:B------:R-:W-:Y:S02]  /*5cd0*/  LEA R98, P0, R3.reuse, R98, 0x1 ;  /* 0x0000006203627211 */ /* 0x040fe400078008ff */
[C---:B------:R-:W-:Y:S02]  /*5ce0*/  LEA.HI.X.SX32 R101, R3.reuse, R101, 0x1, P1 ;  /* 0x0000006503657211 */ /* 0x040fe400008f0eff */
[----:B------:R-:W-:Y:S09]  /*5cf0*/  LEA.HI.X.SX32 R99, R3, R99, 0x1, P0 ;  /* 0x0000006303637211 */ /* 0x000ff200000f0eff */
.L_x_5020:
[----:B----4-:R-:W-:Y:S05]  /*5d00*/  BSYNC.RECONVERGENT B1 ;  /* 0x0000000000017941 */ /* 0x010fea0003800200 */
.L_x_5018:
[----:B------:R-:W-:Y:S04]  /*5d10*/  ISETP.NE.U32.AND P2, PT, RZ, UR16, PT ;  /* 0x00000010ff007c0c */ /* 0x000fe8000bf45070 */
[----:B------:R-:W-:Y:S11]  /*5d20*/  ISETP.NE.AND.EX P2, PT, RZ, UR17, PT, P2 ;  /* 0x00000011ff007c0c */ /* 0x000ff6000bf45320 */
[----:B------:R-:W-:Y:S02]  /*5d30*/  @!UPT UIADD3 URZ, UPT, UPT, URZ, URZ, URZ ;  /* 0x000000fffffff290 */ /* 0x000fe4000fffe0ff */
[----:B------:R-:W4:Y:S01]  /*5d40*/  @!P2 LDC R0, c[0x0][0x3c0] ;  /* 0x0000f000ff00ab82 */ /* 0x000f220000000800 */
[----:B------:R-:W-:Y:S02]  /*5d50*/  @!P2 IMAD.MOV.U32 R2, RZ, RZ, RZ ;  /* 0x000000ffff02a224 */ /* 0x000fe400078e00ff */
[----:B------:R-:W-:Y:S03]  /*5d60*/  @!P2 IMAD.SHL.U32 R3, R86, 0x40, RZ ;  /* 0x000000405603a824 */ /* 0x000fe600078e00ff */
[----:B------:R-:W-:Y:S05]  /*5d70*/  @!P2 IADD3 R2, P0, PT, RZ, -R2, RZ ;  /* 0x80000002ff02a210 */ /* 0x000fea0007f1e0ff */
[----:B------:R-:W-:Y:S05]  /*5d80*/  @!P2 IMAD.X R3, RZ, RZ, ~R3, P0 ;  /* 0x000000ffff03a224 */ /* 0x000fea00000e0e03 */
[----:B-1-3--:R-:W-:Y:S01]  /*5d90*/  @!P2 SHF.R.S64 R5, R2, 0x1f, R3 ;  /* 0x0000001f0205a819 */ /* 0x00afe20000001003 */
[----:B----4-:R-:W-:Y:S04]  /*5da0*/  @!P2 IMAD.SHL.U32 R0, R0, 0x40, RZ ;  /* 0x000000400000a824 */ /* 0x010fe800078e00ff */
[----:B------:R-:W-:Y:S01]  /*5db0*/  @!P2 IMAD.X R0, RZ, RZ, ~R0, P0 ;  /* 0x000000ffff00a224 */ /* 0x000fe200000e0e00 */
[----:B------:R-:W-:Y:S04]  /*5dc0*/  @!P2 IADD3 R5, P0, PT, R122, R5, RZ ;  /* 0x000000057a05a210 */ /* 0x000fe80007f1e0ff */
[----:B------:R-:W-:Y:S01]  /*5dd0*/  @!P2 SHF.R.S64 R7, R2, 0x1f, R0 ;  /* 0x0000001f0207a819 */ /* 0x000fe20000001000 */
[----:B--2---:R-:W-:Y:S01]  /*5de0*/  @!P2 IMAD.MOV.U32 R122, RZ, RZ, R5 ;  /* 0x000000ffff7aa224 */ /* 0x004fe200078e0005 */
        /* <DEDUP_REMOVED lines=77> */
.L_x_5030:
[----:B------:R-:W-:Y:S02]  /*62c0*/  IADD3 R120, P1, PT, R120, UR4, RZ ;  /* 0x0000000478787c10 */ /* 0x000fe4000ff3e0ff */
[----:B------:R-:W-:Y:S02]  /*62d0*/  IADD3 R26, P0, PT, R26, UR18, RZ ;  /* 0x000000121a1a7c10 */ /* 0x000fe4000ff1e0ff */
[----:B------:R-:W-:Y:S02]  /*62e0*/  IADD3.X R121, PT, PT, R121, UR20, RZ, P1, !PT ;  /* 0x0000001479797c10 */ /* 0x000fe40008ffe4ff */
[----:B------:R-:W-:Y:S01]  /*62f0*/  IADD3.X R27, PT, PT, R27, UR21, RZ, P0, !PT ;  /* 0x000000151b1b7c10 */ /* 0x000fe200087fe4ff */
[----:B------:R-:W-:Y:S08]  /*6300*/  @P3 BRA `(.L_x_5031) ;  /* 0xffffffbc00b03947 */ /* 0x000ff0000383ffff */
.L_x_5017:
[----:B------:R-:W1:Y:S01]  /*6310*/  LDC R3, c[0x0][0x450] ;  /* 0x00011400ff037b82 */ /* 0x000e620000000800 */
[----:B------:R-:W-:Y:S01]  /*6320*/  LOP3.LUT R120, R76, 0x18, RZ, 0xc0, !PT ;  /* 0x000000184c787812 */ /* 0x000fe200078ec0ff */
[----:B------:R-:W-:Y:S01]  /*6330*/  UMOV UR4, 0x400 ;  /* 0x0000040000047882 */ /* 0x000fe20000000000 */
[----:B------:R-:W-:Y:S02]  /*6340*/  BSSY.RECONVERGENT B2, `(.L_x_5032) ;  /* 0x0000392000027945 */ /* 0x000fe40003800200 */
[----:B-----5:R-:W-:-:S03]  /*6350*/  LOP3.LUT R0, R120, 0xd8, R93, 0x78, !PT ;  /* 0x000000d878007812 */ /* 0x020fc600078e785d */
        /* <DEDUP_REMOVED lines=25> */
.L_x_5035:
[----:B------:R-:W-:Y:S05]  /*64f0*/  BSYNC.RECONVERGENT B0 ;  /* 0x0000000000007941 */ /* 0x000fea0003800200 */
.L_x_5034:
        /* <DEDUP_REMOVED lines=10> */
.L_x_5033:
        /* <DEDUP_REMOVED lines=54> */
[C---:B------:R-:W-:Y:S01]  /*6900*/  FFMA.FTZ R34, R23.reuse, R21, -R34 ;  /* 0x0000001517227223 */ /* 0x040fe20000010822 */
        /* <DEDUP_REMOVED lines=24> */
.L_x_5041:
[----:B------:R-:W-:Y:S05]  /*6a90*/  BSYNC.RECONVERGENT B0 ;  /* 0x0000000000007941 */ /* 0x000fea0003800200 */
.L_x_5040:
        /* <DEDUP_REMOVED lines=45> */
.L_x_5043:
[----:B------:R-:W-:Y:S05]  /*6d70*/  BSYNC.RECONVERGENT B0 ;  /* 0x0000000000007941 */ /* 0x000fea0003800200 */
.L_x_5042:
        /* <DEDUP_REMOVED lines=8> */
[----:B------:R-:W-:Y:S02]  /*6e00*/  HADD2.F32 R13, -RZ, R11.H1_H1 ;  /* 0x3000000bff0d7230 */ /* 0x000fe40000004100 */
[--C-:B------:R-:W-:Y:S02]  /*6e10*/  HADD2.F32 R15, -RZ, R9.reuse.H0_H0 ;  /* 0x20000009ff0f7230 */ /* 0x100fe40000004100 */
[----:B--2---:R-:W-:-:S02]  /*6e20*/  HADD2.F32 R20, -RZ, R9.H1_H1 ;  /* 0x30000009ff147230 */ /* 0x004fc40000004100 */
[----:B------:R-:W-:Y:S02]  /*6e30*/  HADD2.F32 R24, -RZ, R11.H0_H0 ;  /* 0x2000000bff187230 */ /* 0x000fe40000004100 */
[----:B----4-:R-:W-:Y:S02]  /*6e40*/  HADD2.F32 R2, -RZ, R5.H1_H1 ;  /* 0x30000005ff027230 */ /* 0x010fe40000004100 */
[----:B------:R-:W-:Y:S02]  /*6e50*/  HADD2.F32 R9, -RZ, R4.H1_H1 ;  /* 0x30000004ff097230 */ /* 0x000fe40000004100 */
[----:B-----5:R-:W-:Y:S02]  /*6e60*/  HADD2.F32 R10, -RZ, R7.H1_H1 ;  /* 0x30000007ff0a7230 */ /* 0x020fe40000004100 */
[----:B------:R-:W-:Y:S01]  /*6e70*/  FMUL.FTZ R11, R13, R2 ;  /* 0x000000020d0b7220 */ /* 0x000fe20000410000 */
[--C-:B------:R-:W-:Y:S02]  /*6e80*/  HADD2.F32 R12, -RZ, R6.reuse.H1_H1 ;  /* 0x30000006ff0c7230 */ /* 0x100fe40000004100 */
[----:B------:R-:W-:Y:S01]  /*6e90*/  FMUL.FTZ R22, R20, R9 ;  /* 0x0000000914167220 */ /* 0x000fe20000410000 */
[----:B------:R-:W-:-:S02]  /*6ea0*/  HADD2.F32 R6, -RZ, R6.H0_H0 ;  /* 0x20000006ff067230 */ /* 0x000fc40000004100 */
[-C--:B------:R-:W-:Y:S01]  /*6eb0*/  FMUL.FTZ R13, R13, R10.reuse ;  /* 0x0000000a0d0d7220 */ /* 0x080fe20000410000 */
[----:B------:R-:W-:Y:S01]  /*6ec0*/  FFMA.FTZ R11, R24, R10, -R11 ;  /* 0x0000000a180b7223 */ /* 0x000fe2000001080b */
[----:B------:R-:W-:Y:S01]  /*6ed0*/  FMUL.FTZ R20, R20, R12 ;  /* 0x0000000c14147220 */ /* 0x000fe20000410000 */
[----:B------:R-:W-:Y:S02]  /*6ee0*/  HADD2.F32 R4, -RZ, R4.H0_H0 ;  /* 0x20000004ff047230 */ /* 0x000fe40000004100 */
[----:B------:R-:W-:Y:S01]  /*6ef0*/  FFMA.FTZ R2, R24, R2, R13 ;  /* 0x0000000218027223 */ /* 0x000fe2000001000d */
[----:B------:R-:W-:Y:S02]  /*6f00*/  HADD2.F32 R13, -RZ, R8.H1_H1 ;  /* 0x30000008ff0d7230 */ /* 0x000fe40000004100 */
[C---:B------:R-:W-:Y:S01]  /*6f10*/  FFMA.FTZ R22, R15.reuse, R12, -R22 ;  /* 0x0000000c0f167223 */ /* 0x040fe20000010816 */
        /* <DEDUP_REMOVED lines=18> */
.L_x_5045:
[----:B------:R-:W-:Y:S05]  /*7040*/  BSYNC.RECONVERGENT B0 ;  /* 0x0000000000007941 */ /* 0x000fea0003800200 */
.L_x_5044:
[----:B------:R4:W-:Y:S02]  /*7050*/  STS.128 [R0+0x2000], R8 ;  /* 0x0020000800007388 */ /* 0x0009e40000000c00 */
.L_x_5039:
[----:B------:R-:W-:Y:S05]  /*7060*/  BSYNC.RECONVERGENT B1 ;  /* 0x0000000000017941 */ /* 0x000fea0003800200 */
.L_x_5038:
        /* <DEDUP_REMOVED lines=12> */
[----:B---3--:R-:W-:Y:S01]  /*7130*/  IADD3 R5, P0, PT, R25, R16, RZ ;  /* 0x0000001019057210 */ /* 0x008fe20007f1e0ff */
[----:B------:R-:W3:Y:S03]  /*7140*/  LDCU.64 UR8, c[0x0][0x4d0] ;  /* 0x00009a00ff0877ac */ /* 0x000ee60008000a00 */
[----:B------:R-:W-:Y:S02]  /*7150*/  SHF.L.U32 R4, R5, 0x1, RZ ;  /* 0x0000000105047819 */ /* 0x000fe400000006ff */
[----:B------:R-:W-:-:S04]  /*7160*/  LEA.HI.X.SX32 R2, R25, R18, 0x1, P0 ;  /* 0x0000001219027211 */ /* 0x000fc800000f0eff */
[----:B------:R-:W-:Y:S02]  /*7170*/  SHF.L.U64.HI R2, R5, 0x1, R2 ;  /* 0x0000000105027819 */ /* 0x000fe40000010202 */
[C---:B--2---:R-:W-:Y:S02]  /*7180*/  IADD3 R6, P1, PT, R4.reuse, UR10, RZ ;  /* 0x0000000a04067c10 */ /* 0x044fe4000ff3e0ff */
[----:B---3--:R-:W-:Y:S02]  /*7190*/  IADD3 R4, P0, PT, R4, UR8, RZ ;  /* 0x0000000804047c10 */ /* 0x008fe4000ff1e0ff */
[C---:B------:R-:W-:Y:S02]  /*71a0*/  IADD3.X R7, PT, PT, R2.reuse, UR11, RZ, P1, !PT ;  /* 0x0000000b02077c10 */ /* 0x040fe40008ffe4ff */
[----:B------:R-:W-:-:S04]  /*71b0*/  IADD3.X R5, PT, PT, R2, UR9, RZ, P0, !PT ;  /* 0x0000000902057c10 */ /* 0x000fc800087fe4ff */
        /* <DEDUP_REMOVED lines=10> */
[----:B------:R-:W-:Y:S02]  /*7260*/  HADD2.F32 R2, -RZ, R5.H1_H1 ;  /* 0x30000005ff027230 */ /* 0x000fe40000004100 */
[----:B------:R-:W-:Y:S01]  /*7270*/  FMUL.FTZ R31, R22, R19 ;  /* 0x00000013161f7220 */ /* 0x000fe20000410000 */
[C---:B------:R-:W-:Y:S01]  /*7280*/  FMUL.FTZ R23, R32.reuse, R17 ;  /* 0x0000001120177220 */ /* 0x040fe20000410000 */
[----:B------:R-:W-:Y:S01]  /*7290*/  FMUL.FTZ R32, R32, R21 ;  /* 0x0000001520207220 */ /* 0x000fe20000410000 */
[-C--:B------:R-:W-:Y:S01]  /*72a0*/  FMUL.FTZ R30, R22, R2.reuse ;  /* 0x00000002161e7220 */ /* 0x080fe20000410000 */
[----:B------:R-:W-:Y:S01]  /*72b0*/  FFMA.FTZ R31, R27, R2, R31 ;  /* 0x000000021b1f7223 */ /* 0x000fe2000001001f */
[----:B------:R-:W-:-:S02]  /*72c0*/  HADD2.F32 R6, -RZ, R6.H0_H0 ;  /* 0x20000006ff067230 */ /* 0x000fc40000004100 */
[----:B------:R-:W-:Y:S01]  /*72d0*/  FFMA.FTZ R32, R26, R17, R32 ;  /* 0x000000111a207223 */ /* 0x000fe20000010020 */
[----:B------:R-:W-:Y:S02]  /*72e0*/  HADD2.F32 R17, -RZ, R20.H1_H1 ;  /* 0x30000014ff117230 */ /* 0x000fe40000004100 */
[----:B------:R-:W-:Y:S02]  /*72f0*/  HADD2.F32 R4, -RZ, R4.H0_H0 ;  /* 0x20000004ff047230 */ /* 0x000fe40000004100 */
[----:B------:R-:W-:Y:S02]  /*7300*/  HADD2.F32 R5, -RZ, R5.H0_H0 ;  /* 0x20000005ff057230 */ /* 0x000fe40000004100 */
[----:B------:R-:W-:Y:S02]  /*7310*/  HADD2.F32 R2, -RZ, R24.H1_H1 ;  /* 0x30000018ff027230 */ /* 0x000fe40000004100 */
[----:B------:R-:W-:Y:S01]  /*7320*/  FFMA.FTZ R30, R27, R19, -R30 ;  /* 0x000000131b1e7223 */ /* 0x000fe2000001081e */
[----:B------:R-:W-:-:S02]  /*7330*/  HADD2.F32 R7, -RZ, R7.H0_H0 ;  /* 0x20000007ff077230 */ /* 0x000fc40000004100 */
[----:B------:R-:W-:Y:S01]  /*7340*/  FFMA.FTZ R23, R26, R21, -R23 ;  /* 0x000000151a177223 */ /* 0x000fe20000010817 */
        /* <DEDUP_REMOVED lines=15> */
.L_x_5047:
[----:B------:R-:W-:Y:S05]  /*7440*/  BSYNC.RECONVERGENT B0 ;  /* 0x0000000000007941 */ /* 0x000fea0003800200 */
.L_x_5046:
        /* <DEDUP_REMOVED lines=16> */
[----:B------:R4:W5:Y:S01]  /*7550*/  LDG.E.64 R4, desc[UR6][R26.64+0x20] ;  /* 0x000020061a047981 */ /* 0x000962000c1e1b00 */
[--C-:B--2---:R-:W-:Y:S02]  /*7560*/  HADD2.F32 R22, -RZ, R13.reuse.H0_H0 ;  /* 0x2000000dff167230 */ /* 0x104fe40000004100 */
[----:B------:R-:W-:Y:S02]  /*7570*/  HADD2.F32 R24, -RZ, R13.H1_H1 ;  /* 0x3000000dff187230 */ /* 0x000fe40000004100 */
[--C-:B------:R-:W-:Y:S01]  /*7580*/  HADD2.F32 R19, -RZ, R15.reuse.H1_H1 ;  /* 0x3000000fff137230 */ /* 0x100fe20000004100 */
[----:B------:R-:W-:Y:S01]  /*7590*/  MOV R20, R14 ;  /* 0x0000000e00147202 */ /* 0x000fe20000000f00 */
[----:B----4-:R-:W-:-:S02]  /*75a0*/  HADD2.F32 R26, -RZ, R15.H0_H0 ;  /* 0x2000000fff1a7230 */ /* 0x010fc40000004100 */
[----:B---3--:R-:W-:Y:S02]  /*75b0*/  HADD2.F32 R17, -RZ, R6.H1_H1 ;  /* 0x30000006ff117230 */ /* 0x008fe40000004100 */
[----:B-----5:R-:W-:Y:S02]  /*75c0*/  HADD2.F32 R13, -RZ, R4.H1_H1 ;  /* 0x30000004ff0d7230 */ /* 0x020fe40000004100 */
        /* <DEDUP_REMOVED lines=31> */
.L_x_5049:
[----:B------:R-:W-:Y:S05]  /*77c0*/  BSYNC.RECONVERGENT B0 ;  /* 0x0000000000007941 */ /* 0x000fea0003800200 */
.L_x_5048:
        /* <DEDUP_REMOVED lines=8> */
[----:B------:R-:W-:Y:S02]  /*7850*/  SHF.L.U32 R2, R16, 0x1, RZ ;  /* 0x0000000110027819 */ /* 0x000fe400000006ff */
[----:B------:R-:W-:-:S04]  /*7860*/  LEA.HI.X.SX32 R25, R25, R18, 0x1, P0 ;  /* 0x0000001219197211 */ /* 0x000fc800000f0eff */
[----:B------:R-:W-:Y:S02]  /*7870*/  SHF.L.U64.HI R25, R16, 0x1, R25 ;  /* 0x0000000110197819 */ /* 0x000fe40000010219 */
[C---:B---3--:R-:W-:Y:S02]  /*7880*/  IADD3 R4, P1, PT, R2.reuse, UR10, RZ ;  /* 0x0000000a02047c10 */ /* 0x048fe4000ff3e0ff */
[----:B-----5:R-:W-:Y:S02]  /*7890*/  IADD3 R2, P0, PT, R2, UR8, RZ ;  /* 0x0000000802027c10 */ /* 0x020fe4000ff1e0ff */
[C---:B------:R-:W-:Y:S02]  /*78a0*/  IADD3.X R5, PT, PT, R25.reuse, UR11, RZ, P1, !PT ;  /* 0x0000000b19057c10 */ /* 0x040fe40008ffe4ff */
[----:B------:R-:W-:-:S04]  /*78b0*/  IADD3.X R3, PT, PT, R25, UR9, RZ, P0, !PT ;  /* 0x0000000919037c10 */ /* 0x000fc800087fe4ff */
[----:B------:R-:W3:Y:S04]  /*78c0*/  LDG.E.64 R4, desc[UR6][R4.64+0x40] ;  /* 0x0000400604047981 */ /* 0x000ee8000c1e1b00 */
[----:B------:R-:W5:Y:S01]  /*78d0*/  LDG.E.64 R2, desc[UR6][R2.64+0x40] ;  /* 0x0000400602027981 */ /* 0x000f62000c1e1b00 */
[----:B----4-:R-:W-:Y:S01]  /*78e0*/  MOV R13, R10 ;  /* 0x0000000a000d7202 */ /* 0x010fe20000000f00 */
[--C-:B------:R-:W-:Y:S02]  /*78f0*/  HADD2.F32 R18, -RZ, R9.reuse.H1_H1 ;  /* 0x30000009ff127230 */ /* 0x100fe40000004100 */
[----:B------:R-:W-:Y:S02]  /*7900*/  HADD2.F32 R14, -RZ, R9.H0_H0 ;  /* 0x20000009ff0e7230 */ /* 0x000fe40000004100 */
[----:B------:R-:W-:-:S02]  /*7910*/  HADD2.F32 R12, -RZ, R11.H1_H1 ;  /* 0x3000000bff0c7230 */ /* 0x000fc40000004100 */
[----:B------:R-:W-:Y:S02]  /*7920*/  HADD2.F32 R15, -RZ, R11.H0_H0 ;  /* 0x2000000bff0f7230 */ /* 0x000fe40000004100 */
[----:B---3--:R-:W-:Y:S02]  /*7930*/  HADD2.F32 R10, -RZ, R4.H1_H1 ;  /* 0x30000004ff0a7230 */ /* 0x008fe40000004100 */
[----:B------:R-:W-:Y:S02]  /*7940*/  HADD2.F32 R9, -RZ, R5.H1_H1 ;  /* 0x30000005ff097230 */ /* 0x000fe40000004100 */
[----:B-----5:R-:W-:Y:S02]  /*7950*/  HADD2.F32 R7, -RZ, R2.H1_H1 ;  /* 0x30000002ff077230 */ /* 0x020fe40000004100 */
[----:B------:R-:W-:Y:S02]  /*7960*/  HADD2.F32 R6, -RZ, R3.H1_H1 ;  /* 0x30000003ff067230 */ /* 0x000fe40000004100 */
[----:B------:R-:W-:Y:S01]  /*7970*/  FMUL.FTZ R17, R12, R9 ;  /* 0x000000090c117220 */ /* 0x000fe20000410000 */
[C---:B------:R-:W-:Y:S01]  /*7980*/  FMUL.FTZ R11, R18.reuse, R7 ;  /* 0x00000007120b7220 */ /* 0x040fe20000410000 */
[----:B------:R-:W-:Y:S01]  /*7990*/  FMUL.FTZ R18, R18, R10 ;  /* 0x0000000a12127220 */ /* 0x000fe20000410000 */
[-C--:B------:R-:W-:Y:S01]  /*79a0*/  FMUL.FTZ R16, R12, R6.reuse ;  /* 0x000000060c107220 */ /* 0x080fe20000410000 */
[----:B------:R-:W-:Y:S01]  /*79b0*/  FFMA.FTZ R17, R15, R6, R17 ;  /* 0x000000060f117223 */ /* 0x000fe20000010011 */
[----:B------:R-:W-:-:S02]  /*79c0*/  HADD2.F32 R4, -RZ, R4.H0_H0 ;  /* 0x20000004ff047230 */ /* 0x000fc40000004100 */
[C---:B------:R-:W-:Y:S01]  /*79d0*/  FFMA.FTZ R18, R14.reuse, R7, R18 ;  /* 0x000000070e127223 */ /* 0x040fe20000010012 */
        /* <DEDUP_REMOVED lines=21> */
.L_x_5051:
[----:B------:R-:W-:Y:S05]  /*7b30*/  BSYNC.RECONVERGENT B0 ;  /* 0x0000000000007941 */ /* 0x000fea0003800200 */
.L_x_5050:
[----:B------:R1:W-:Y:S01]  /*7b40*/  STS.128 [R0+0x2800], R8 ;  /* 0x0028000800007388 */ /* 0x0003e20000000c00 */
[----:B------:R-:W-:Y:S05]  /*7b50*/  BRA `(.L_x_5036) ;  /* 0x0000002000407947 */ /* 0x000fea0003800000 */
.L_x_5037:
        /* <DEDUP_REMOVED lines=92> */
.L_x_5055:
[----:B------:R-:W-:Y:S05]  /*8120*/  BSYNC.RECONVERGENT B0 ;  /* 0x0000000000007941 */ /* 0x000fea0003800200 */
.L_x_5054:
        /* <DEDUP_REMOVED lines=84> */
.L_x_5057:
[----:B------:R-:W-:Y:S05]  /*8670*/  BSYNC.RECONVERGENT B0 ;  /* 0x0000000000007941 */ /* 0x000fea0003800200 */
.L_x_5056:
        /* <DEDUP_REMOVED lines=84> */
.L_x_5059:
[----:B------:R-:W-:Y:S05]  /*8bc0*/  BSYNC.RECONVERGENT B0 ;  /* 0x0000000000007941 */ /* 0x000fea0003800200 */
.L_x_5058:
[----:B------:R4:W-:Y:S02]  /*8bd0*/  STS.128 [R0+0x2000], R16 ;  /* 0x0020001000007388 */ /* 0x0009e40000000c00 */
.L_x_5053:
[----:B------:R-:W-:Y:S05]  /*8be0*/  BSYNC.RECONVERGENT B1 ;  /* 0x0000000000017941 */ /* 0x000fea0003800200 */
.L_x_5052:
        /* <DEDUP_REMOVED lines=90> */
.L_x_5061:
[----:B------:R-:W-:Y:S05]  /*9190*/  BSYNC.RECONVERGENT B0 ;  /* 0x0000000000007941 */ /* 0x000fea0003800200 */
.L_x_5060:
        /* <DEDUP_REMOVED lines=26> */
[----:B--2---:R-:W-:Y:S02]  /*9340*/  HADD2.F32 R32, -RZ, R12.H1_H1 ;  /* 0x3000000cff207230 */ /* 0x004fe40000004100 */
[--C-:B------:R-:W-:Y:S02]  /*9350*/  HADD2.F32 R12, -RZ, R13.reuse.H0_H0 ;  /* 0x2000000dff0c7230 */ /* 0x100fe40000004100 */
[----:B------:R-:W-:Y:S02]  /*9360*/  HADD2.F32 R33, -RZ, R13.H1_H1 ;  /* 0x3000000dff217230 */ /* 0x000fe40000004100 */
[----:B------:R-:W-:-:S02]  /*9370*/  HADD2.F32 R13, -RZ, R14.H0_H0 ;  /* 0x2000000eff0d7230 */ /* 0x000fc40000004100 */
[----:B------:R-:W-:Y:S02]  /*9380*/  HADD2.F32 R34, -RZ, R14.H1_H1 ;  /* 0x3000000eff227230 */ /* 0x000fe40000004100 */
[--C-:B------:R-:W-:Y:S02]  /*9390*/  HADD2.F32 R14, -RZ, R15.reuse.H0_H0 ;  /* 0x2000000fff0e7230 */ /* 0x100fe40000004100 */
[----:B------:R-:W-:Y:S02]  /*93a0*/  HADD2.F32 R35, -RZ, R15.H1_H1 ;  /* 0x3000000fff237230 */ /* 0x000fe40000004100 */
[--C-:B---3--:R-:W-:Y:S02]  /*93b0*/  HADD2.F32 R15, -RZ, R4.reuse.H0_H0 ;  /* 0x20000004ff0f7230 */ /* 0x108fe40000004100 */
[----:B-1----:R-:W-:Y:S02]  /*93c0*/  HADD2.F32 R41, -RZ, R4.H1_H1 ;  /* 0x30000004ff297230 */ /* 0x002fe40000004100 */
        /* <DEDUP_REMOVED lines=16> */
[----:B-----5:R-:W-:Y:S02]  /*94d0*/  HADD2.F32 R4, -RZ, R8.H0_H0 ;  /* 0x20000008ff047230 */ /* 0x020fe40000004100 */
        /* <DEDUP_REMOVED lines=33> */
.L_x_5063:
[----:B------:R-:W-:Y:S05]  /*96f0*/  BSYNC.RECONVERGENT B0 ;  /* 0x0000000000007941 */ /* 0x000fea0003800200 */
.L_x_5062:
        /* <DEDUP_REMOVED lines=38> */
[----:B------:R-:W-:Y:S02]  /*9960*/  HADD2.F32 R24, -RZ, R6.H0_H0 ;  /* 0x20000006ff187230 */ /* 0x000fe40000004100 */
[----:B------:R-:W-:Y:S01]  /*9970*/  @!P0 FADD.FTZ R5, -R5, -RZ ;  /* 0x800000ff05058221 */ /* 0x000fe20000010100 */
[----:B------:R-:W-:Y:S02]  /*9980*/  HADD2.F32 R7, -RZ, R7.H1_H1 ;  /* 0x30000007ff077230 */ /* 0x000fe40000004100 */
[----:B------:R-:W-:Y:S01]  /*9990*/  FMUL.FTZ R3, R3, R4 ;  /* 0x0000000403037220 */ /* 0x000fe20000410000 */
[----:B------:R-:W-:Y:S02]  /*99a0*/  HADD2.F32 R2, -RZ, R12.H0_H0 ;  /* 0x2000000cff027230 */ /* 0x000fe40000004100 */
[----:B------:R-:W-:Y:S01]  /*99b0*/  FMUL.FTZ R20, R20, R5 ;  /* 0x0000000514147220 */ /* 0x000fe20000410000 */
[----:B------:R-:W-:-:S02]  /*99c0*/  HADD2.F32 R6, -RZ, R6.H1_H1 ;  /* 0x30000006ff067230 */ /* 0x000fc40000004100 */
[----:B------:R-:W-:Y:S01]  /*99d0*/  @!P0 FADD.FTZ R7, -R7, -RZ ;  /* 0x800000ff07078221 */ /* 0x000fe20000010100 */
[----:B------:R-:W-:Y:S02]  /*99e0*/  HADD2.F32 R12, -RZ, R12.H1_H1 ;  /* 0x3000000cff0c7230 */ /* 0x000fe40000004100 */
[----:B------:R-:W-:Y:S01]  /*99f0*/  FMUL.FTZ R2, R2, R15 ;  /* 0x0000000f02027220 */ /* 0x000fe20000410000 */
[----:B------:R-:W-:Y:S02]  /*9a00*/  HADD2.F32 R5, -RZ, R16.H0_H0 ;  /* 0x20000010ff057230 */ /* 0x000fe40000004100 */
[----:B------:R-:W-:Y:S01]  /*9a10*/  @!P0 FADD.FTZ R6, -R6, -RZ ;  /* 0x800000ff06068221 */ /* 0x000fe20000010100 */
[----:B---3--:R-:W-:Y:S02]  /*9a20*/  HADD2.F32 R4, -RZ, R8.H0_H0 ;  /* 0x20000008ff047230 */ /* 0x008fe40000004100 */
[----:B------:R-:W-:Y:S01]  /*9a30*/  @!P0 FADD.FTZ R24, -R24, -RZ ;  /* 0x800000ff18188221 */ /* 0x000fe20000010100 */
[----:B------:R-:W-:Y:S01]  /*9a40*/  @!P0 FADD.FTZ R25, -R25, -RZ ;  /* 0x800000ff19198221 */ /* 0x000fe20000010100 */
[----:B------:R-:W-:Y:S01]  /*9a50*/  FMUL.FTZ R22, R22, R7 ;  /* 0x0000000716167220 */ /* 0x000fe20000410000 */
[----:B------:R-:W-:Y:S01]  /*9a60*/  FMUL.FTZ R12, R12, R23 ;  /* 0x000000170c0c7220 */ /* 0x000fe20000410000 */
[----:B------:R-:W-:Y:S01]  /*9a70*/  FMUL.FTZ R21, R21, R6 ;  /* 0x0000000615157220 */ /* 0x000fe20000410000 */
[----:B------:R-:W-:-:S02]  /*9a80*/  HADD2.F32 R7, -RZ, R16.H1_H1 ;  /* 0x30000010ff077230 */ /* 0x000fc40000004100 */
[----:B------:R-:W-:Y:S01]  /*9a90*/  FFMA.FTZ R2, R5, R4, R2 ;  /* 0x0000000405027223 */ /* 0x000fe20000010002 */
[----:B------:R-:W-:Y:S02]  /*9aa0*/  HADD2.F32 R15, -RZ, R8.H1_H1 ;  /* 0x30000008ff0f7230 */ /* 0x000fe40000004100 */
[----:B------:R-:W-:Y:S01]  /*9ab0*/  FMUL.FTZ R13, R13, R24 ;  /* 0x000000180d0d7220 */ /* 0x000fe20000410000 */
[----:B------:R-:W-:Y:S02]  /*9ac0*/  HADD2.F32 R6, -RZ, R17.H0_H0 ;  /* 0x20000011ff067230 */ /* 0x000fe40000004100 */
[----:B------:R-:W-:Y:S01]  /*9ad0*/  FMUL.FTZ R14, R14, R25 ;  /* 0x000000190e0e7220 */ /* 0x000fe20000410000 */
[----:B------:R-:W-:Y:S02]  /*9ae0*/  HADD2.F32 R8, -RZ, R9.H0_H0 ;  /* 0x20000009ff087230 */ /* 0x000fe40000004100 */
[----:B------:R-:W-:Y:S01]  /*9af0*/  FFMA.FTZ R7, R7, R15, R12 ;  /* 0x0000000f07077223 */ /* 0x000fe2000001000c */
[----:B------:R-:W-:-:S02]  /*9b00*/  HADD2.F32 R16, -RZ, R10.H0_H0 ;  /* 0x2000000aff107230 */ /* 0x000fc40000004100 */
        /* <DEDUP_REMOVED lines=19> */
.L_x_5065:
[----:B------:R-:W-:Y:S05]  /*9c40*/  BSYNC.RECONVERGENT B0 ;  /* 0x0000000000007941 */ /* 0x000fea0003800200 */
.L_x_5064:
[----:B------:R1:W-:Y:S02]  /*9c50*/  STS.128 [R0+0x2800], R16 ;  /* 0x0028001000007388 */ /* 0x0003e40000000c00 */
.L_x_5036:
[----:B------:R-:W-:Y:S05]  /*9c60*/  BSYNC.RECONVERGENT B2 ;  /* 0x0000000000027941 */ /* 0x000fea0003800200 */
.L_x_5032:
[----:B-12---:R-:W-:Y:S01]  /*9c70*/  IMAD.IADD R3, R79, 0x1, -R85 ;  /* 0x000000014f037824 */ /* 0x006fe200078e0a55 */
[----:B------:R-:W1:Y:S01]  /*9c80*/  LDC.64 R96, c[0x0][0x3c0] ;  /* 0x0000f000ff607b82 */ /* 0x000e620000000a00 */
[----:B---3--:R-:W-:Y:S01]  /*9c90*/  IMAD.WIDE.U32 R4, R86, 0x40, RZ ;  /* 0x0000004056047825 */ /* 0x008fe200078e00ff */
[----:B------:R-:W2:Y:S02]  /*9ca0*/  LDCU UR4, c[0x0][0x508] ;  /* 0x0000a100ff0477ac */ /* 0x000ea40008000800 */
[-C--:B------:R-:W-:Y:S01]  /*9cb0*/  ISETP.GE.AND P2, PT, R36, R3.reuse, PT ;  /* 0x000000032400720c */ /* 0x080fe20003f46270 */
[----:B------:R-:W-:Y:S01]  /*9cc0*/  IMAD.SHL.U32 R2, R87, 0x40, RZ ;  /* 0x0000004057027824 */ /* 0x000fe200078e00ff */
[-C--:B------:R-:W-:Y:S01]  /*9cd0*/  ISETP.GE.AND P3, PT, R106, R3.reuse, PT ;  /* 0x000000036a00720c */ /* 0x080fe20003f66270 */
[----:B------:R-:W-:Y:S01]  /*9ce0*/  IMAD.SHL.U32 R100, R76, 0x20, RZ ;  /* 0x000000204c647824 */ /* 0x000fe200078e00ff */
[----:B------:R-:W-:Y:S01]  /*9cf0*/  ISETP.GE.AND P1, PT, R36, R3, PT ;  /* 0x000000032400720c */ /* 0x000fe20003f26270 */
[----:B------:R-:W-:Y:S01]  /*9d00*/  IMAD.SHL.U32 R110, R76, 0x10, RZ ;  /* 0x000000104c6e7824 */ /* 0x000fe200078e00ff */
[----:B------:R-:W-:Y:S01]  /*9d10*/  SHF.R.U32.HI R3, RZ, 0x1, R76 ;  /* 0x00000001ff037819 */ /* 0x000fe2000001164c */
[----:B------:R-:W-:Y:S01]  /*9d20*/  IMAD.MOV.U32 R98, RZ, RZ, 0x20 ;  /* 0x00000020ff627424 */ /* 0x000fe200078e00ff */
[----:B------:R-:W-:-:S02]  /*9d30*/  LOP3.LUT R103, R100, 0xc0, RZ, 0xc0, !PT ;  /* 0x000000c064677812 */ /* 0x000fc400078ec0ff */
[----:B------:R-:W-:Y:S02]  /*9d40*/  LOP3.LUT R7, R110, 0x3e00, RZ, 0xc0, !PT ;  /* 0x00003e006e077812 */ /* 0x000fe400078ec0ff */
[C---:B----4-:R-:W-:Y:S02]  /*9d50*/  LOP3.LUT R11, R103.reuse, 0x8, R76, 0xf8, !PT ;  /* 0x00000008670b7812 */ /* 0x050fe400078ef84c */
        /* <DEDUP_REMOVED lines=8> */
[----:B-1----:R-:W-:Y:S01]  /*9de0*/  IMAD.WIDE.U32 R8, R96, 0x40, RZ ;  /* 0x0000004060087825 */ /* 0x002fe200078e00ff */
[----:B------:R-:W-:-:S02]  /*9df0*/  LOP3.LUT R5, R110, 0x100, RZ, 0xc0, !PT ;  /* 0x000001006e057812 */ /* 0x000fc400078ec0ff */
[----:B------:R-:W-:Y:S01]  /*9e00*/  @!P3 LDGSTS.E.BYPASS.LTC128B.128 [R0+0x5000], desc[UR6][R112.64+0x80] ;  /* 0x050000807000bfae */ /* 0x000fe2000b981a06 */
[----:B------:R-:W-:Y:S01]  /*9e10*/  IMAD.SHL.U32 R2, R97, 0x40, RZ ;  /* 0x0000004061027824 */ /* 0x000fe200078e00ff */
[----:B------:R-:W-:Y:S02]  /*9e20*/  @!P1 IADD3 R6, P0, PT, R114, R8, RZ ;  /* 0x0000000872069210 */ /* 0x000fe40007f1e0ff */
[----:B------:R-:W-:Y:S01]  /*9e30*/  @!P2 LDGSTS.E.BYPASS.LTC128B.128 [R0+0x3800], desc[UR6][R12.64] ;  /* 0x038000000c00afae */ /* 0x000fe2000b981a06 */
[----:B------:R-:W-:Y:S02]  /*9e40*/  LOP3.LUT R5, R5, 0x20, R100, 0xf8, !PT ;  /* 0x0000002005057812 */ /* 0x000fe400078ef864 */
[--C-:B------:R-:W-:Y:S01]  /*9e50*/  LOP3.LUT R4, R11, 0x18, R78.reuse, 0x78, !PT ;  /* 0x000000180b047812 */ /* 0x100fe200078e784e */
[----:B------:R-:W-:Y:S01]  /*9e60*/  @!P2 LDGSTS.E.BYPASS.LTC128B.128 [R0+0x4800], desc[UR6][R12.64+0x40] ;  /* 0x048000400c00afae */ /* 0x000fe2000b981a06 */
[----:B------:R-:W-:Y:S02]  /*9e70*/  LOP3.LUT R103, R103, 0x18, R78, 0x78, !PT ;  /* 0x0000001867677812 */ /* 0x000fe400078e784e */
[----:B------:R-:W-:Y:S01]  /*9e80*/  LOP3.LUT R8, R7, 0x120, R100, 0xf8, !PT ;  /* 0x0000012007087812 */ /* 0x000fe200078ef864 */
[----:B------:R-:W-:Y:S01]  /*9e90*/  @!P2 LDGSTS.E.BYPASS.LTC128B.128 [R0+0x5800], desc[UR6][R12.64+0x80] ;  /* 0x058000800c00afae */ /* 0x000fe2000b981a06 */
[----:B------:R-:W-:-:S02]  /*9ea0*/  LOP3.LUT R4, R5, R4, RZ, 0xfc, !PT ;  /* 0x0000000405047212 */ /* 0x000fc400078efcff */
[----:B------:R-:W-:Y:S01]  /*9eb0*/  LOP3.LUT R109, R8, R103, RZ, 0xfc, !PT ;  /* 0x00000067086d7212 */ /* 0x000fe200078efcff */
[----:B------:R-:W0:Y:S01]  /*9ec0*/  LDGDEPBAR ;  /* 0x00000000000079af */ /* 0x000e220000000000 */
[----:B------:R-:W-:Y:S02]  /*9ed0*/  @!P1 IADD3.X R7, PT, PT, R115, R9, R2, P0, !PT ;  /* 0x0000000973079210 */ /* 0x000fe400007fe402 */
[----:B------:R-:W-:Y:S02]  /*9ee0*/  LEA R2, R4, UR5, 0x1 ;  /* 0x0000000504027c11 */ /* 0x000fe4000f8e08ff */
[----:B------:R-:W-:Y:S02]  /*9ef0*/  LEA R109, R109, UR5, 0x1 ;  /* 0x000000056d6d7c11 */ /* 0x000fe4000f8e08ff */
[----:B------:R-:W-:Y:S02]  /*9f00*/  LOP3.LUT P0, R99, R76, 0x4, RZ, 0xc0, !PT ;  /* 0x000000044c637812 */ /* 0x000fe4000780c0ff */
[----:B------:R-:W-:-:S02]  /*9f10*/  LOP3.LUT R106, R106, 0x7, RZ, 0xc0, !PT ;  /* 0x000000076a6a7812 */ /* 0x000fc400078ec0ff */
[----:B------:R-:W-:Y:S02]  /*9f20*/  SEL R101, R98, 0xffffffe0, !P0 ;  /* 0xffffffe062657807 */ /* 0x000fe40004000000 */
[----:B------:R-:W-:Y:S02]  /*9f30*/  LOP3.LUT R3, R3, 0x1f0, RZ, 0xc0, !PT ;  /* 0x000001f003037812 */ /* 0x000fe400078ec0ff */
[----:B------:R-:W-:Y:S01]  /*9f40*/  ISETP.GT.AND P0, PT, R90, R111, PT ;  /* 0x0000006f5a00720c */ /* 0x000fe20003f04270 */
[----:B------:R-:W-:Y:S01]  /*9f50*/  IMAD.IADD R84, R109, 0x1, R101 ;  /* 0x000000016d547824 */ /* 0x000fe200078e0265 */
[----:B------:R-:W-:Y:S01]  /*9f60*/  IADD3 R77, PT, PT, R106, R3, R77 ;  /* 0x000000036a4d7210 */ /* 0x000fe20007ffe04d */
        /* <DEDUP_REMOVED lines=33> */
[----:B------:R-:W-:Y:S04]  /*a180*/  LDSM.16.M88.4 R60, [R2+0x4000] ;  /* 0x00400000023c783b */ /* 0x000fe80000000200 */
        /* <DEDUP_REMOVED lines=60> */
[----:B------:R-:W-:-:S05]  /*a550*/  IADD3 R4, PT, PT, R79, R77, -R116 ;  /* 0x0000004d4f047210 */ /* 0x000fca0007ffe874 */
[----:B------:R-:W-:Y:S02]  /*a560*/  VIADD R4, R4, UR4 ;  /* 0x0000000404047c36 */ /* 0x000fe40008000000 */
[----:B------:R-:W-:Y:S03]  /*a570*/  HMMA.16816.F32 R48, R20, R16, R48 ;  /* 0x000000101430723c */ /* 0x000fe60000001830 */
[C-C-:B------:R-:W-:Y:S02]  /*a580*/  VIADDMNMX R89, R4.reuse, 0x1, R79.reuse, PT ;  /* 0x0000000104597846 */ /* 0x140fe4000380014f */
[----:B------:R-:W-:-:S03]  /*a590*/  VIADDMNMX R91, R4, 0x9, R79, PT ;  /* 0x00000009045b7846 */ /* 0x000fc6000380014f */
[C---:B------:R-:W-:Y:S08]  /*a5a0*/  HMMA.16816.F32 R44, R20.reuse, R18, R44 ;  /* 0x00000012142c723c */ /* 0x040ff0000000182c */
        /* <DEDUP_REMOVED lines=18> */
.L_x_5067:
        /* <DEDUP_REMOVED lines=59> */
.L_x_5068:
        /* <DEDUP_REMOVED lines=12> */
.L_x_5066:
[----:B------:R-:W-:Y:S01]  /*ab40*/  IMAD.SHL.U32 R12, R76, 0x2, RZ ;  /* 0x000000024c0c7824 */ /* 0x000fe200078e00ff */
[----:B------:R-:W2:Y:S01]  /*ab50*/  LDCU UR4, c[0x0][0x45c] ;  /* 0x00008b80ff0477ac */ /* 0x000ea20008000800 */
[----:B------:R-:W-:-:S03]  /*ab60*/  LOP3.LUT R108, R103, 0x120, R100, 0xf8, !PT ;  /* 0x00000120676c7812 */ /* 0x000fc600078ef864 */
[----:B------:R-:W-:Y:S02]  /*ab70*/  LOP3.LUT R12, R12, 0x6, RZ, 0xc0, !PT ;  /* 0x000000060c0c7812 */ /* 0x000fe400078ec0ff */
[----:B------:R-:W-:Y:S02]  /*ab80*/  LEA R108, R108, UR5, 0x1 ;  /* 0x000000056c6c7c11 */ /* 0x000fe4000f8e08ff */
[C---:B------:R-:W-:Y:S02]  /*ab90*/  LOP3.LUT R6, R85.reuse, R12, RZ, 0xfc, !PT ;  /* 0x0000000c55067212 */ /* 0x040fe400078efcff */
[C-C-:B-1----:R-:W-:Y:S01]  /*aba0*/  LOP3.LUT R4, R85.reuse, 0x1, R12.reuse, 0xfe, !PT ;  /* 0x0000000155047812 */ /* 0x142fe200078efe0c */
[----:B------:R-:W-:Y:S01]  /*abb0*/  LDSM.16.MT88.4 R68, [R108+0x8000] ;  /* 0x008000006c44783b */ /* 0x000fe20000004200 */
[----:B------:R-:W-:Y:S02]  /*abc0*/  LOP3.LUT R66, R85, 0x8, R12, 0xfe, !PT ;  /* 0x0000000855427812 */ /* 0x000fe400078efe0c */
[----:B------:R-:W-:-:S02]  /*abd0*/  ISETP.GE.AND P1, PT, R6, R89, PT ;  /* 0x000000590600720c */ /* 0x000fc40003f26270 */
[-C--:B------:R-:W-:Y:S02]  /*abe0*/  ISETP.GE.AND P3, PT, R4, R89.reuse, PT ;  /* 0x000000590400720c */ /* 0x080fe40003f66270 */
[C-C-:B------:R-:W-:Y:S02]  /*abf0*/  LOP3.LUT R64, R85.reuse, 0x9, R12.reuse, 0xfe, !PT ;  /* 0x0000000955407812 */ /* 0x140fe400078efe0c */
[C-C-:B------:R-:W-:Y:S02]  /*ac00*/  LOP3.LUT R62, R85.reuse, 0x10, R12.reuse, 0xfe, !PT ;  /* 0x00000010553e7812 */ /* 0x140fe400078efe0c */
        /* <DEDUP_REMOVED lines=9> */
[----:B------:R-:W-:Y:S02]  /*aca0*/  LOP3.LUT R54, R85, 0x20, R12, 0xfe, !PT ;  /* 0x0000002055367812 */ /* 0x000fe400078efe0c */
[-C--:B------:R-:W-:Y:S02]  /*acb0*/  ISETP.GE.AND P1, PT, R60, R89.reuse, PT ;  /* 0x000000593c00720c */ /* 0x080fe40003f26270 */
[----:B------:R-:W-:Y:S02]  /*acc0*/  ISETP.GE.AND P3, PT, R58, R89, PT ;  /* 0x000000593a00720c */ /* 0x000fe40003f66270 */
[----:B------:R-:W-:Y:S02]  /*acd0*/  FSEL R8, R45, -INF , !P2 ;  /* 0xff8000002d087808 */ /* 0x000fe40005000000 */
[----:B------:R-:W-:Y:S02]  /*ace0*/  FSEL R40, R40, -INF , !P4 ;  /* 0xff80000028287808 */ /* 0x000fe40006000000 */
[----:B------:R-:W-:-:S02]  /*acf0*/  FMNMX3.FTZ R3, R48, R10, R44, !PT ;  /* 0x0000000a30037276 */ /* 0x000fc4000781002c */
[----:B------:R-:W-:Y:S02]  /*ad00*/  ISETP.GE.AND P6, PT, R6, R91, PT ;  /* 0x0000005b0600720c */ /* 0x000fe40003fc6270 */
[C-C-:B------:R-:W-:Y:S02]  /*ad10*/  LOP3.LUT R52, R85.reuse, 0x21, R12.reuse, 0xfe, !PT ;  /* 0x0000002155347812 */ /* 0x140fe400078efe0c */
[----:B------:R-:W-:Y:S02]  /*ad20*/  LOP3.LUT R22, R85, 0x28, R12, 0xfe, !PT ;  /* 0x0000002855167812 */ /* 0x000fe400078efe0c */
[-C--:B------:R-:W-:Y:S02]  /*ad30*/  ISETP.GE.AND P0, PT, R56, R89.reuse, PT ;  /* 0x000000593800720c */ /* 0x080fe40003f06270 */
[----:B------:R-:W-:Y:S02]  /*ad40*/  ISETP.GE.AND P2, PT, R54, R89, PT ;  /* 0x000000593600720c */ /* 0x000fe40003f46270 */
[----:B------:R-:W-:-:S02]  /*ad50*/  FSEL R6, R41, -INF , !P1 ;  /* 0xff80000029067808 */ /* 0x000fc40004800000 */
[----:B------:R-:W-:Y:S02]  /*ad60*/  FSEL R36, R36, -INF , !P3 ;  /* 0xff80000024247808 */ /* 0x000fe40005800000 */
[----:B------:R-:W-:Y:S02]  /*ad70*/  FMNMX3.FTZ R3, R3, R8, R40, !PT ;  /* 0x0000000803037276 */ /* 0x000fe40007810028 */
[----:B------:R-:W-:Y:S02]  /*ad80*/  ISETP.GE.AND P5, PT, R4, R91, PT ;  /* 0x0000005b0400720c */ /* 0x000fe40003fa6270 */
[C-C-:B------:R-:W-:Y:S02]  /*ad90*/  LOP3.LUT R20, R85.reuse, 0x29, R12.reuse, 0xfe, !PT ;  /* 0x0000002955147812 */ /* 0x140fe400078efe0c */
[----:B------:R-:W-:Y:S02]  /*ada0*/  LOP3.LUT R18, R85, 0x30, R12, 0xfe, !PT ;  /* 0x0000003055127812 */ /* 0x000fe400078efe0c */
[----:B------:R-:W-:-:S02]  /*adb0*/  ISETP.GE.AND P4, PT, R52, R89, PT ;  /* 0x000000593400720c */ /* 0x000fc40003f86270 */
[----:B------:R-:W-:Y:S02]  /*adc0*/  ISETP.GE.AND P1, PT, R22, R89, PT ;  /* 0x000000591600720c */ /* 0x000fe40003f26270 */
[----:B------:R-:W-:Y:S02]  /*add0*/  FSEL R4, R37, -INF , !P0 ;  /* 0xff80000025047808 */ /* 0x000fe40004000000 */
[----:B------:R-:W-:Y:S02]  /*ade0*/  FSEL R130, R32, -INF , !P2 ;  /* 0xff80000020827808 */ /* 0x000fe40005000000 */
[----:B------:R-:W-:Y:S02]  /*adf0*/  FMNMX3.FTZ R3, R3, R6, R36, !PT ;  /* 0x0000000603037276 */ /* 0x000fe40007810024 */
[C-C-:B------:R-:W-:Y:S02]  /*ae00*/  LOP3.LUT R16, R85.reuse, 0x31, R12.reuse, 0xfe, !PT ;  /* 0x0000003155107812 */ /* 0x140fe400078efe0c */
[----:B------:R-:W-:-:S02]  /*ae10*/  LOP3.LUT R14, R85, 0x38, R12, 0xfe, !PT ;  /* 0x00000038550e7812 */ /* 0x000fc400078efe0c */
[-C--:B------:R-:W-:Y:S02]  /*ae20*/  ISETP.GE.AND P3, PT, R20, R89.reuse, PT ;  /* 0x000000591400720c */ /* 0x080fe40003f66270 */
[-C--:B------:R-:W-:Y:S02]  /*ae30*/  ISETP.GE.AND P0, PT, R18, R89.reuse, PT ;  /* 0x000000591200720c */ /* 0x080fe40003f06270 */
[----:B------:R-:W-:Y:S02]  /*ae40*/  FSEL R126, R33, -INF , !P4 ;  /* 0xff800000217e7808 */ /* 0x000fe40006000000 */
[----:B------:R-:W-:Y:S02]  /*ae50*/  FSEL R128, R28, -INF , !P1 ;  /* 0xff8000001c807808 */ /* 0x000fe40004800000 */
[----:B------:R-:W-:Y:S02]  /*ae60*/  FMNMX3.FTZ R3, R3, R4, R130, !PT ;  /* 0x0000000403037276 */ /* 0x000fe40007810082 */
[----:B------:R-:W-:-:S02]  /*ae70*/  ISETP.GE.AND P2, PT, R16, R89, PT ;  /* 0x000000591000720c */ /* 0x000fc40003f46270 */
[----:B------:R-:W-:Y:S02]  /*ae80*/  LOP3.LUT R12, R85, 0x39, R12, 0xfe, !PT ;  /* 0x00000039550c7812 */ /* 0x000fe400078efe0c */
[----:B------:R-:W-:Y:S02]  /*ae90*/  ISETP.GE.AND P1, PT, R14, R89, PT ;  /* 0x000000590e00720c */ /* 0x000fe40003f26270 */
[----:B------:R-:W-:Y:S02]  /*aea0*/  FSEL R124, R29, -INF , !P3 ;  /* 0xff8000001d7c7808 */ /* 0x000fe40005800000 */
[----:B------:R-:W-:Y:S02]  /*aeb0*/  FSEL R92, R24, -INF , !P0 ;  /* 0xff800000185c7808 */ /* 0x000fe40004000000 */
[----:B------:R-:W-:Y:S02]  /*aec0*/  FMNMX3.FTZ R3, R3, R126, R128, !PT ;  /* 0x0000007e03037276 */ /* 0x000fe40007810080 */
[----:B------:R-:W-:-:S02]  /*aed0*/  ISETP.GE.AND P4, PT, R66, R91, PT ;  /* 0x0000005b4200720c */ /* 0x000fc40003f86270 */
[----:B------:R-:W-:Y:S02]  /*aee0*/  FSEL R95, R25, -INF , !P2 ;  /* 0xff800000195f7808 */ /* 0x000fe40005000000 */
[----:B------:R-:W-:Y:S02]  /*aef0*/  ISETP.GE.AND P2, PT, R62, R91, PT ;  /* 0x0000005b3e00720c */ /* 0x000fe40003f46270 */
[----:B------:R-:W-:Y:S02]  /*af00*/  ISETP.GE.AND P0, PT, R12, R89, PT ;  /* 0x000000590c00720c */ /* 0x000fe40003f06270 */
[----:B------:R-:W-:Y:S02]  /*af10*/  FSEL R94, R72, -INF , !P1 ;  /* 0xff800000485e7808 */ /* 0x000fe40004800000 */
[----:B------:R-:W-:Y:S02]  /*af20*/  FMNMX3.FTZ R3, R3, R124, R92, !PT ;  /* 0x0000007c03037276 */ /* 0x000fe4000781005c */
[----:B------:R-:W-:-:S02]  /*af30*/  ISETP.GE.AND P3, PT, R64, R91, PT ;  /* 0x0000005b4000720c */ /* 0x000fc40003f66270 */
[----:B------:R-:W-:Y:S02]  /*af40*/  FSEL R15, R50, -INF , !P6 ;  /* 0xff800000320f7808 */ /* 0x000fe40007000000 */
[----:B------:R-:W-:Y:S02]  /*af50*/  FSEL R51, R51, -INF , !P5 ;  /* 0xff80000033337808 */ /* 0x000fe40006800000 */
[----:B------:R-:W-:Y:S02]  /*af60*/  FSEL R13, R46, -INF , !P4 ;  /* 0xff8000002e0d7808 */ /* 0x000fe40006000000 */
[----:B------:R-:W-:Y:S02]  /*af70*/  FSEL R9, R42, -INF , !P2 ;  /* 0xff8000002a097808 */ /* 0x000fe40005000000 */
[----:B------:R-:W-:Y:S02]  /*af80*/  FSEL R93, R73, -INF , !P0 ;  /* 0xff800000495d7808 */ /* 0x000fe40004000000 */
[----:B------:R-:W-:-:S02]  /*af90*/  FMNMX3.FTZ R24, R3, R95, R94, !PT ;  /* 0x0000005f03187276 */ /* 0x000fc4000781005e */
[-C--:B------:R-:W-:Y:S02]  /*afa0*/  ISETP.GE.AND P2, PT, R20, R91.reuse, PT ;  /* 0x0000005b1400720c */ /* 0x080fe40003f46270 */
[-C--:B------:R-:W-:Y:S02]  /*afb0*/  ISETP.GE.AND P1, PT, R60, R91.reuse, PT ;  /* 0x0000005b3c00720c */ /* 0x080fe40003f26270 */
[----:B------:R-:W-:Y:S02]  /*afc0*/  ISETP.GE.AND P0, PT, R58, R91, PT ;  /* 0x0000005b3a00720c */ /* 0x000fe40003f06270 */
[----:B------:R-:W-:Y:S02]  /*afd0*/  FSEL R11, R47, -INF , !P3 ;  /* 0xff8000002f0b7808 */ /* 0x000fe40005800000 */
[----:B------:R-:W-:Y:S02]  /*afe0*/  FMNMX3.FTZ R20, R15, R51, R13, !PT ;  /* 0x000000330f147276 */ /* 0x000fe4000781000d */
[----:B------:R-:W-:-:S02]  /*aff0*/  FMNMX.FTZ R3, R93, R24, !PT ;  /* 0x000000185d037209 */ /* 0x000fc40007810000 */
[-C--:B------:R-:W-:Y:S02]  /*b000*/  ISETP.GE.AND P6, PT, R56, R91.reuse, PT ;  /* 0x0000005b3800720c */ /* 0x080fe40003fc6270 */
[----:B------:R-:W-:Y:S01]  /*b010*/  ISETP.GE.AND P5, PT, R54, R91, PT ;  /* 0x0000005b3600720c */ /* 0x000fe20003fa6270 */
[----:B------:R-:W1:Y:S01]  /*b020*/  SHFL.BFLY PT, R24, R3, 0x2, 0x1f ;  /* 0x0c401f0003187f89 */ /* 0x000e6200000e0000 */
[----:B------:R-:W-:Y:S02]  /*b030*/  FSEL R43, R43, -INF , !P1 ;  /* 0xff8000002b2b7808 */ /* 0x000fe40004800000 */
[----:B------:R-:W-:Y:S02]  /*b040*/  FSEL R7, R38, -INF , !P0 ;  /* 0xff80000026077808 */ /* 0x000fe40004000000 */
[----:B------:R-:W-:Y:S02]  /*b050*/  FMNMX3.FTZ R20, R20, R11, R9, !PT ;  /* 0x0000000b14147276 */ /* 0x000fe40007810009 */
[----:B------:R-:W-:-:S02]  /*b060*/  ISETP.GE.AND P4, PT, R52, R91, PT ;  /* 0x0000005b3400720c */ /* 0x000fc40003f86270 */
[----:B------:R-:W-:Y:S01]  /*b070*/  ISETP.GE.AND P3, PT, R22, R91, PT ;  /* 0x0000005b1600720c */ /* 0x000fe20003f66270 */
[----:B------:R-:W-:Y:S01]  /*b080*/  LDSM.16.MT88.4 R52, [R108+0x7000] ;  /* 0x007000006c34783b */ /* 0x000fe20000004200 */
[----:B------:R-:W-:Y:S02]  /*b090*/  FSEL R5, R39, -INF , !P6 ;  /* 0xff80000027057808 */ /* 0x000fe40007000000 */
[----:B------:R-:W-:Y:S01]  /*b0a0*/  FSEL R135, R34, -INF , !P5 ;  /* 0xff80000022877808 */ /* 0x000fe20006800000 */
[----:B------:R-:W-:Y:S01]  /*b0b0*/  IMAD.IADD R34, R101, 0x1, R108 ;  /* 0x0000000165227824 */ /* 0x000fe200078e026c */
[----:B------:R-:W-:Y:S02]  /*b0c0*/  FMNMX3.FTZ R20, R20, R43, R7, !PT ;  /* 0x0000002b14147276 */ /* 0x000fe40007810007 */
[----:B------:R-:W-:Y:S02]  /*b0d0*/  ISETP.GE.AND P1, PT, R18, R91, PT ;  /* 0x0000005b1200720c */ /* 0x000fe40003f26270 */
[----:B------:R-:W-:Y:S01]  /*b0e0*/  FSEL R133, R35, -INF , !P4 ;  /* 0xff80000023857808 */ /* 0x000fe20006000000 */
[----:B------:R-:W-:Y:S01]  /*b0f0*/  LDSM.16.MT88.4 R60, [R34+0x7000] ;  /* 0x00700000223c783b */ /* 0x000fe20000004200 */
        /* <DEDUP_REMOVED lines=14> */
[----:B------:R-:W-:Y:S02]  /*b1e0*/  FMNMX.FTZ R17, R105, R20, !PT ;  /* 0x0000001469117209 */ /* 0x000fe40007810000 */
[----:B------:R-:W-:Y:S04]  /*b1f0*/  LDSM.16.MT88.4 R20, [R108+0x7400] ;  /* 0x007400006c14783b */ /* 0x000fe80000004200 */
[----:B------:R-:W1:Y:S04]  /*b200*/  SHFL.BFLY PT, R12, R17, 0x2, 0x1f ;  /* 0x0c401f00110c7f89 */ /* 0x000e6800000e0000 */
[----:B------:R-:W3:Y:S01]  /*b210*/  SHFL.BFLY PT, R3, R24, 0x1, 0x1f ;  /* 0x0c201f0018037f89 */ /* 0x000ee200000e0000 */
[----:B-1----:R-:W-:-:S03]  /*b220*/  FMNMX.FTZ R12, R17, R12, !PT ;  /* 0x0000000c110c7209 */ /* 0x002fc60007810000 */
[----:B------:R-:W-:Y:S01]  /*b230*/  LDSM.16.MT88.4 R16, [R34+0x7400] ;  /* 0x007400002210783b */ /* 0x000fe20000004200 */
[----:B---3--:R-:W-:-:S03]  /*b240*/  FMNMX.FTZ R84, R24, R3, !PT ;  /* 0x0000000318547209 */ /* 0x008fc60007810000 */
[----:B------:R-:W1:Y:S01]  /*b250*/  SHFL.BFLY PT, R3, R12, 0x1, 0x1f ;  /* 0x0c201f000c037f89 */ /* 0x000e6200000e0000 */
[C---:B------:R-:W-:Y:S01]  /*b260*/  FSETP.NEU.FTZ.AND P0, PT, R84.reuse, -INF , PT ;  /* 0xff8000005400780b */ /* 0x040fe20003f1d000 */
[----:B--2---:R-:W-:-:S05]  /*b270*/  FMUL.FTZ R123, R84, UR4 ;  /* 0x00000004547b7c20 */ /* 0x004fca0008410000 */
[----:B------:R-:W-:-:S05]  /*b280*/  FSEL R123, R123, RZ, P0 ;  /* 0x000000ff7b7b7208 */ /* 0x000fca0000000000 */
[--C-:B------:R-:W-:Y:S01]  /*b290*/  FFMA.FTZ R102, R44, UR4, -R123.reuse ;  /* 0x000000042c667c23 */ /* 0x100fe2000801087b */
[--C-:B------:R-:W-:Y:S01]  /*b2a0*/  FFMA.FTZ R27, R6, UR4, -R123.reuse ;  /* 0x00000004061b7c23 */ /* 0x100fe2000801087b */
[----:B------:R-:W2:Y:S01]  /*b2b0*/  LDSM.16.MT88.4 R44, [R34+0x6000] ;  /* 0x00600000222c783b */ /* 0x000ea20000004200 */
        /* <DEDUP_REMOVED lines=8> */
[----:B-1----:R-:W-:Y:S01]  /*b340*/  FMNMX.FTZ R3, R12, R3, !PT ;  /* 0x000000030c037209 */ /* 0x002fe20007810000 */
[--C-:B------:R-:W-:Y:S01]  /*b350*/  FFMA.FTZ R127, R130, UR4, -R123.reuse ;  /* 0x00000004827f7c23 */ /* 0x100fe2000801087b */
[--C-:B------:R-:W-:Y:S01]  /*b360*/  FFMA.FTZ R126, R126, UR4, -R123.reuse ;  /* 0x000000047e7e7c23 */ /* 0x100fe2000801087b */
[--C-:B------:R-:W-:Y:S01]  /*b370*/  FFMA.FTZ R125, R128, UR4, -R123.reuse ;  /* 0x00000004807d7c23 */ /* 0x100fe2000801087b */
[C---:B------:R-:W-:Y:S01]  /*b380*/  FSETP.NEU.FTZ.AND P0, PT, R3.reuse, -INF , PT ;  /* 0xff8000000300780b */ /* 0x040fe20003f1d000 */
[----:B------:R-:W-:Y:S01]  /*b390*/  FMUL.FTZ R6, R3, UR4 ;  /* 0x0000000403067c20 */ /* 0x000fe20008410000 */
[----:B------:R-:W-:Y:S01]  /*b3a0*/  MUFU.EX2 R104, R104 ;  /* 0x0000006800687308 */ /* 0x000fe20000000800 */
[--C-:B------:R-:W-:Y:S01]  /*b3b0*/  FFMA.FTZ R94, R94, UR4, -R123.reuse ;  /* 0x000000045e5e7c23 */ /* 0x100fe2000801087b */
[----:B------:R-:W-:-:S02]  /*b3c0*/  FFMA.FTZ R93, R93, UR4, -R123 ;  /* 0x000000045d5d7c23 */ /* 0x000fc4000801087b */
        /* <DEDUP_REMOVED lines=10> */
[----:B------:R-:W4:Y:S01]  /*b470*/  MUFU.EX2 R29, R29 ;  /* 0x0000001d001d7308 */ /* 0x000f220000000800 */
[--C-:B------:R-:W-:Y:S01]  /*b480*/  FFMA.FTZ R25, R7, UR4, -R100.reuse ;  /* 0x0000000407197c23 */ /* 0x100fe20008010864 */
[----:B------:R-:W5:Y:S01]  /*b490*/  LDSM.16.MT88.4 R8, [R34+0x6400] ;  /* 0x006400002208783b */ /* 0x000f620000004200 */
[--C-:B------:R-:W-:Y:S01]  /*b4a0*/  FFMA.FTZ R24, R5, UR4, -R100.reuse ;  /* 0x0000000405187c23 */ /* 0x100fe20008010864 */
[--C-:B------:R-:W-:Y:S01]  /*b4b0*/  FFMA.FTZ R128, R107, UR4, -R100.reuse ;  /* 0x000000046b807c23 */ /* 0x100fe20008010864 */
[--C-:B------:R-:W-:Y:S01]  /*b4c0*/  FFMA.FTZ R106, R106, UR4, -R100.reuse ;  /* 0x000000046a6a7c23 */ /* 0x100fe20008010864 */
[----:B------:R-:W-:-:S02]  /*b4d0*/  FFMA.FTZ R105, R105, UR4, -R100 ;  /* 0x0000000469697c23 */ /* 0x000fc40008010864 */
[----:B------:R-:W-:Y:S01]  /*b4e0*/  MUFU.EX2 R122, R122 ;  /* 0x0000007a007a7308 */ /* 0x000fe20000000800 */
[----:B-1----:R-:W-:Y:S01]  /*b4f0*/  F2FP.F16.F32.PACK_AB R72, R35, R104 ;  /* 0x000000682348723e */ /* 0x002fe200000000ff */
[----:B------:R-:W-:-:S06]  /*b500*/  FADD.FTZ R35, R104, R35 ;  /* 0x0000002368237221 */ /* 0x000fcc0000010000 */
        /* <DEDUP_REMOVED lines=14> */
[C---:B--2---:R-:W-:Y:S07]  /*b5f0*/  HMMA.16816.F32 R40, R72.reuse, R44, RZ ;  /* 0x0000002c4828723c */ /* 0x044fee00000018ff */
[----:B------:R-:W2:Y:S01]  /*b600*/  MUFU.EX2 R26, R26 ;  /* 0x0000001a001a7308 */ /* 0x000ea20000000800 */
[----:B------:R-:W-:Y:S01]  /*b610*/  HMMA.16816.F32 R44, R72, R46, RZ ;  /* 0x0000002e482c723c */ /* 0x000fe200000018ff */
[----:B-1----:R-:W-:Y:S01]  /*b620*/  F2FP.F16.F32.PACK_AB R4, R27, R28 ;  /* 0x0000001c1b04723e */ /* 0x002fe200000000ff */
[----:B------:R-:W-:-:S04]  /*b630*/  FADD.FTZ R28, R28, R29 ;  /* 0x0000001d1c1c7221 */ /* 0x000fc80000010000 */
[----:B------:R-:W-:Y:S01]  /*b640*/  FADD.FTZ R28, R27, R28 ;  /* 0x0000001c1b1c7221 */ /* 0x000fe20000010000 */
[----:B------:R-:W-:Y:S01]  /*b650*/  MUFU.EX2 R33, R33 ;  /* 0x0000002100217308 */ /* 0x000fe20000000800 */
[C---:B---3--:R-:W-:Y:S07]  /*b660*/  HMMA.16816.F32 R80, R72.reuse, R36, RZ ;  /* 0x000000244850723c */ /* 0x048fee00000018ff */
[----:B------:R-:W1:Y:S01]  /*b670*/  MUFU.EX2 R30, R30 ;  /* 0x0000001e001e7308 */ /* 0x000e620000000800 */
[----:B------:R-:W-:Y:S01]  /*b680*/  HMMA.16816.F32 R36, R72, R38, RZ ;  /* 0x000000264824723c */ /* 0x000fe200000018ff */
[----:B--2---:R-:W-:Y:S01]  /*b690*/  F2FP.F16.F32.PACK_AB R6, R26, R31 ;  /* 0x0000001f1a06723e */ /* 0x004fe200000000ff */
[----:B------:R-:W-:-:S04]  /*b6a0*/  FADD.FTZ R31, R31, R28 ;  /* 0x0000001c1f1f7221 */ /* 0x000fc80000010000 */
[----:B------:R-:W-:Y:S01]  /*b6b0*/  FADD.FTZ R26, R26, R31 ;  /* 0x0000001f1a1a7221 */ /* 0x000fe20000010000 */
[----:B------:R-:W-:Y:S01]  /*b6c0*/  MUFU.EX2 R25, R25 ;  /* 0x0000001900197308 */ /* 0x000fe20000000800 */
[C---:B------:R-:W-:Y:S07]  /*b6d0*/  HMMA.16816.F32 R64, R72.reuse, R68, RZ ;  /* 0x000000444840723c */ /* 0x040fee00000018ff */
        /* <DEDUP_REMOVED lines=9> */
[----:B------:R-:W-:Y:S06]  /*b770*/  HMMA.16816.F32 R52, R72, R54, RZ ;  /* 0x000000364834723c */ /* 0x000fec00000018ff */
[----:B------:R-:W-:Y:S02]  /*b780*/  MUFU.EX2 R125, R125 ;  /* 0x0000007d007d7308 */ /* 0x000fe40000000800 */
[C---:B-----5:R-:W-:Y:S06]  /*b790*/  HMMA.16816.F32 R40, R4.reuse, R8, R40 ;  /* 0x000000080428723c */ /* 0x060fec0000001828 */
[----:B------:R-:W-:Y:S02]  /*b7a0*/  MUFU.EX2 R94, R94 ;  /* 0x0000005e005e7308 */ /* 0x000fe40000000800 */
[C---:B------:R-:W-:Y:S01]  /*b7b0*/  HMMA.16816.F32 R44, R4.reuse, R10, R44 ;  /* 0x0000000a042c723c */ /* 0x040fe2000000182c */
[----:B------:R-:W2:Y:S05]  /*b7c0*/  LDSM.16.MT88.4 R8, [R34+0x8000] ;  /* 0x008000002208783b */ /* 0x000eaa0000004200 */
        /* <DEDUP_REMOVED lines=8> */
[----:B------:R-:W-:Y:S08]  /*b850*/  HMMA.16816.F32 R60, R72, R62, RZ ;  /* 0x0000003e483c723c */ /* 0x000ff000000018ff */
[----:B------:R-:W-:Y:S01]  /*b860*/  HMMA.16816.F32 R52, R4, R22, R52 ;  /* 0x000000160434723c */ /* 0x000fe20000001834 */
[----:B------:R-:W-:Y:S01]  /*b870*/  FFMA.FTZ R22, R124, UR4, -R123 ;  /* 0x000000047c167c23 */ /* 0x000fe2000801087b */
[--C-:B------:R-:W-:Y:S01]  /*b880*/  FFMA.FTZ R124, R135, UR4, -R100.reuse ;  /* 0x00000004877c7c23 */ /* 0x100fe20008010864 */
        /* <DEDUP_REMOVED lines=10> */
[C---:B------:R-:W-:Y:S01]  /*b930*/  HMMA.16816.F32 R48, R4.reuse, R20, R48 ;  /* 0x000000140430723c */ /* 0x040fe20000001830 */
[--C-:B------:R-:W-:Y:S01]  /*b940*/  FFMA.FTZ R21, R131, UR4, -R100.reuse ;  /* 0x0000000483157c23 */ /* 0x100fe20008010864 */
[--C-:B------:R-:W-:Y:S01]  /*b950*/  FFMA.FTZ R20, R129, UR4, -R100.reuse ;  /* 0x0000000481147c23 */ /* 0x100fe20008010864 */
[--C-:B------:R-:W-:Y:S01]  /*b960*/  FFMA.FTZ R129, R92, UR4, -R123.reuse ;  /* 0x000000045c817c23 */ /* 0x100fe2000801087b */
[----:B------:R-:W-:Y:S01]  /*b970*/  FFMA.FTZ R92, R95, UR4, -R123 ;  /* 0x000000045f5c7c23 */ /* 0x000fe2000801087b */
[----:B------:R-:W-:Y:S01]  /*b980*/  FFMA.FTZ R95, R121, UR4, -R100 ;  /* 0x00000004795f7c23 */ /* 0x000fe20008010864 */
[----:B------:R-:W-:Y:S01]  /*b990*/  VIADD R121, R108, 0x6000 ;  /* 0x000060006c797836 */ /* 0x000fe20000000000 */
[----:B------:R-:W-:Y:S01]  /*b9a0*/  MUFU.EX2 R21, R21 ;  /* 0x0000001500157308 */ /* 0x000fe20000000800 */
[C---:B------:R-:W-:Y:S07]  /*b9b0*/  HMMA.16816.F32 R56, R4.reuse, R16, R56 ;  /* 0x000000100438723c */ /* 0x040fee0000001838 */
[----:B------:R-:W5:Y:S01]  /*b9c0*/  MUFU.EX2 R20, R20 ;  /* 0x0000001400147308 */ /* 0x000f620000000800 */
[C---:B------:R-:W-:Y:S01]  /*b9d0*/  HMMA.16816.F32 R60, R4.reuse, R18, R60 ;  /* 0x00000012043c723c */ /* 0x040fe2000000183c */
[----:B------:R-:W-:Y:S06]  /*b9e0*/  LDSM.16.MT88.4 R16, [R108+0x6c00] ;  /* 0x006c00006c10783b */ /* 0x000fec0000004200 */
[----:B------:R-:W-:Y:S01]  /*b9f0*/  MUFU.EX2 R129, R129 ;  /* 0x0000008100817308 */ /* 0x000fe20000000800 */
[C---:B--2---:R-:W-:Y:S07]  /*ba00*/  HMMA.16816.F32 R76, R4.reuse, R8, R76 ;  /* 0x00000008044c723c */ /* 0x044fee000000184c */
[----:B------:R-:W2:Y:S01]  /*ba10*/  MUFU.EX2 R92, R92 ;  /* 0x0000005c005c7308 */ /* 0x000ea20000000800 */
[----:B------:R-:W-:Y:S01]  /*ba20*/  HMMA.16816.F32 R72, R4, R10, R72 ;  /* 0x0000000a0448723c */ /* 0x000fe20000001848 */
[----:B------:R-:W2:Y:S01]  /*ba30*/  LDSM.16.MT88.4 R8, [R34+0x6800] ;  /* 0x006800002208783b */ /* 0x000ea20000004200 */
[----:B-1----:R-:W-:Y:S01]  /*ba40*/  F2FP.F16.F32.PACK_AB R4, R126, R127 ;  /* 0x0000007f7e04723e */ /* 0x002fe200000000ff */
[----:B------:R-:W-:Y:S01]  /*ba50*/  FADD.FTZ R127, R127, R26 ;  /* 0x0000001a7f7f7221 */ /* 0x000fe20000010000 */
[----:B----4-:R-:W-:-:S02]  /*ba60*/  F2FP.F16.F32.PACK_AB R5, R23, R124 ;  /* 0x0000007c1705723e */ /* 0x010fc400000000ff */
[----:B------:R-:W-:Y:S01]  /*ba70*/  F2FP.F16.F32.PACK_AB R6, R22, R125 ;  /* 0x0000007d1606723e */ /* 0x000fe200000000ff */
[----:B------:R-:W1:Y:S01]  /*ba80*/  MUFU.EX2 R95, R95 ;  /* 0x0000005f005f7308 */ /* 0x000e620000000800 */
[----:B-----5:R-:W-:Y:S01]  /*ba90*/  F2FP.F16.F32.PACK_AB R7, R20, R21 ;  /* 0x000000151407723e */ /* 0x020fe200000000ff */
        /* <DEDUP_REMOVED lines=30> */
[C---:B---3--:R-:W-:Y:S08]  /*bc80*/  HMMA.16816.F32 R40, R4.reuse, R12, R40 ;  /* 0x0000000c0428723c */ /* 0x048ff00000001828 */
        /* <DEDUP_REMOVED lines=91> */
.L_x_5070:
[----:B------:R-:W-:Y:S01]  /*c240*/  UMOV UR8, URZ ;  /* 0x000000ff00087c82 */ /* 0x000fe20008000000 */
[----:B------:R-:W-:Y:S01]  /*c250*/  IMAD.SHL.U32 R4, R96, 0x40, RZ ;  /* 0x0000004060047824 */ /* 0x000fe200078e00ff */
[----:B------:R-:W-:-:S05]  /*c260*/  IADD3 R5, P0, PT, RZ, -UR8, RZ ;  /* 0x80000008ff057c10 */ /* 0x000fca000ff1e0ff */
[----:B------:R-:W-:-:S05]  /*c270*/  IMAD.X R4, RZ, RZ, ~R4, P0 ;  /* 0x000000ffff047224 */ /* 0x000fca00000e0e04 */
[----:B------:R-:W-:-:S04]  /*c280*/  SHF.R.S64 R5, R5, 0x1f, R4 ;  /* 0x0000001f05057819 */ /* 0x000fc80000001004 */
[----:B------:R-:W-:-:S04]  /*c290*/  IADD3 R114, P0, PT, R5, R114, RZ ;  /* 0x0000007205727210 */ /* 0x000fc80007f1e0ff */
[----:B------:R-:W-:-:S09]  /*c2a0*/  LEA.HI.X.SX32 R115, R4, R115, 0x1, P0 ;  /* 0x0000007304737211 */ /* 0x000fd200000f0eff */
.L_x_5071:
        /* <DEDUP_REMOVED lines=22> */
[----:B------:R-:W5:Y:S01]  /*c410*/  LDSM.16.M88.4 R104, [R85+0x3400] ;  /* 0x003400005568783b */ /* 0x000f620000000200 */
[----:B------:R-:W5:Y:S03]  /*c420*/  S2R R122, SR_TID.X ;  /* 0x00000000007a7919 */ /* 0x000f660000002100 */
        /* <DEDUP_REMOVED lines=52> */
[----:B------:R1:W2:Y:S07]  /*c770*/  LDSM.16.M88.4 R96, [R2+0x5c00] ;  /* 0x005c00000260783b */ /* 0x0002ae0000000200 */
[C---:B------:R-:W-:Y:S01]  /*c780*/  HMMA.16816.F32 R20, R92.reuse, R106, R20 ;  /* 0x0000006a5c14723c */ /* 0x040fe20000001814 */
[----:B------:R-:W-:Y:S07]  /*c790*/  LDSM.16.M88.4 R104, [R90+0x2000] ;  /* 0x002000005a68783b */ /* 0x000fee0000000200 */
[C---:B------:R-:W-:Y:S08]  /*c7a0*/  HMMA.16816.F32 R16, R92.reuse, R100, R16 ;  /* 0x000000645c10723c */ /* 0x040ff00000001810 */
[----:B------:R-:W-:Y:S01]  /*c7b0*/  HMMA.16816.F32 R12, R92, R102, R12 ;  /* 0x000000665c0c723c */ /* 0x000fe2000000180c */
[----:B------:R-:W3:Y:S01]  /*c7c0*/  LDSM.16.M88.4 R100, [R85+0x5000] ;  /* 0x005000005564783b */ /* 0x000ee20000000200 */
[----:B-1----:R-:W-:-:S05]  /*c7d0*/  IMAD.SHL.U32 R2, R122, 0x2, RZ ;  /* 0x000000027a027824 */ /* 0x002fca00078e00ff */
[----:B------:R-:W-:Y:S01]  /*c7e0*/  LOP3.LUT R2, R2, 0x6, RZ, 0xc0, !PT ;  /* 0x0000000602027812 */ /* 0x000fe200078ec0ff */
[C---:B--2---:R-:W-:Y:S08]  /*c7f0*/  HMMA.16816.F32 R8, R92.reuse, R96, R8 ;  /* 0x000000605c08723c */ /* 0x044ff00000001808 */
[----:B------:R-:W-:Y:S01]  /*c800*/  HMMA.16816.F32 R4, R92, R98, R4 ;  /* 0x000000625c04723c */ /* 0x000fe20000001804 */
[----:B------:R-:W1:Y:S04]  /*c810*/  LDSM.16.M88.4 R96, [R85+0x5400] ;  /* 0x005400005560783b */ /* 0x000e680000000200 */
[----:B------:R-:W2:Y:S03]  /*c820*/  LDSM.16.M88.4 R92, [R85+0x5800] ;  /* 0x00580000555c783b */ /* 0x000ea60000000200 */
[C---:B---3--:R-:W-:Y:S08]  /*c830*/  HMMA.16816.F32 R32, R104.reuse, R100, R32 ;  /* 0x000000646820723c */ /* 0x048ff00000001820 */
[C---:B------:R-:W-:Y:S08]  /*c840*/  HMMA.16816.F32 R28, R104.reuse, R102, R28 ;  /* 0x00000066681c723c */ /* 0x040ff0000000181c */
[----:B-1----:R-:W-:Y:S01]  /*c850*/  HMMA.16816.F32 R24, R104, R96, R24 ;  /* 0x000000606818723c */ /* 0x002fe20000001818 */
[----:B------:R-:W-:-:S05]  /*c860*/  IMAD.SHL.U32 R97, R88, 0x40, RZ ;  /* 0x0000004058617824 */ /* 0x000fca00078e00ff */
[----:B------:R-:W-:Y:S02]  /*c870*/  LOP3.LUT R2, R97, R2, RZ, 0xfc, !PT ;  /* 0x0000000261027212 */ /* 0x000fe400078efcff */
[----:B--2---:R-:W-:Y:S03]  /*c880*/  HMMA.16816.F32 R16, R104, R92, R16 ;  /* 0x0000005c6810723c */ /* 0x004fe60000001810 */
[C---:B------:R-:W-:Y:S02]  /*c890*/  VIADD R92, R2.reuse, 0xffffff80 ;  /* 0xffffff80025c7836 */ /* 0x040fe40000000000 */
[----:B------:R-:W-:-:S03]  /*c8a0*/  VIADD R90, R2, 0xffffff81 ;  /* 0xffffff81025a7836 */ /* 0x000fc60000000000 */
[C---:B------:R-:W-:Y:S01]  /*c8b0*/  ISETP.GE.AND P5, PT, R92.reuse, R89, PT ;  /* 0x000000595c00720c */ /* 0x040fe20003fa6270 */
[C---:B------:R-:W-:Y:S01]  /*c8c0*/  HMMA.16816.F32 R12, R104.reuse, R94, R12 ;  /* 0x0000005e680c723c */ /* 0x040fe2000000180c */
[----:B------:R-:W-:Y:S01]  /*c8d0*/  ISETP.GE.AND P4, PT, R92, R91, PT ;  /* 0x0000005b5c00720c */ /* 0x000fe20003f86270 */
[----:B------:R-:W-:Y:S01]  /*c8e0*/  VIADD R92, R2, 0xffffff88 ;  /* 0xffffff88025c7836 */ /* 0x000fe20000000000 */
[C---:B------:R-:W-:Y:S02]  /*c8f0*/  ISETP.GE.AND P2, PT, R90.reuse, R89, PT ;  /* 0x000000595a00720c */ /* 0x040fe40003f46270 */
[----:B------:R-:W-:Y:S01]  /*c900*/  ISETP.GE.AND P1, PT, R90, R91, PT ;  /* 0x0000005b5a00720c */ /* 0x000fe20003f26270 */
[----:B------:R-:W-:Y:S01]  /*c910*/  VIADD R90, R2, 0xffffff89 ;  /* 0xffffff89025a7836 */ /* 0x000fe20000000000 */
[C---:B------:R-:W-:Y:S01]  /*c920*/  ISETP.GE.AND P0, PT, R92.reuse, R89, PT ;  /* 0x000000595c00720c */ /* 0x040fe20003f06270 */
[----:B------:R-:W-:Y:S01]  /*c930*/  HMMA.16816.F32 R20, R104, R98, R20 ;  /* 0x000000626814723c */ /* 0x000fe20000001814 */
[----:B------:R-:W-:-:S02]  /*c940*/  ISETP.GE.AND P6, PT, R92, R91, PT ;  /* 0x0000005b5c00720c */ /* 0x000fc40003fc6270 */
[----:B------:R-:W1:Y:S01]  /*c950*/  LDSM.16.M88.4 R92, [R85+0x5c00] ;  /* 0x005c0000555c783b */ /* 0x000e620000000200 */
[----:B------:R-:W-:Y:S01]  /*c960*/  FSEL R125, R32, -INF , !P5 ;  /* 0xff800000207d7808 */ /* 0x000fe20006800000 */
[----:B------:R-:W-:Y:S01]  /*c970*/  VIADD R32, R2, 0xffffff90 ;  /* 0xffffff9002207836 */ /* 0x000fe20000000000 */
[----:B------:R-:W-:Y:S01]  /*c980*/  FSEL R159, R34, -INF , !P4 ;  /* 0xff800000229f7808 */ /* 0x000fe20006000000 */
[----:B------:R-:W-:-:S04]  /*c990*/  DEPBAR.LE SB0, 0x0 ;  /* 0x000080000000791a */ /* 0x000fc80000000000 */
[----:B------:R-:W-:Y:S02]  /*c9a0*/  FSEL R163, R33, -INF , !P2 ;  /* 0xff80000021a37808 */ /* 0x000fe40005000000 */
[----:B------:R-:W-:Y:S01]  /*c9b0*/  FSEL R161, R28, -INF , !P0 ;  /* 0xff8000001ca17808 */ /* 0x000fe20004000000 */
[----:B------:R-:W-:Y:S01]  /*c9c0*/  VIADD R28, R2, 0xffffff98 ;  /* 0xffffff98021c7836 */ /* 0x000fe20000000000 */
[-C--:B------:R-:W-:Y:S02]  /*c9d0*/  ISETP.GE.AND P3, PT, R90, R89.reuse, PT ;  /* 0x000000595a00720c */ /* 0x080fe40003f66270 */
[C---:B------:R-:W-:Y:S02]  /*c9e0*/  ISETP.GE.AND P4, PT, R32.reuse, R89, PT ;  /* 0x000000592000720c */ /* 0x040fe40003f86270 */
[----:B------:R-:W-:Y:S01]  /*c9f0*/  ISETP.GE.AND P2, PT, R32, R91, PT ;  /* 0x0000005b2000720c */ /* 0x000fe20003f46270 */
[----:B------:R-:W-:Y:S01]  /*ca00*/  VIADD R32, R2, 0xffffff91 ;  /* 0xffffff9102207836 */ /* 0x000fe20000000000 */
[----:B------:R-:W-:-:S02]  /*ca10*/  FSEL R33, R30, -INF , !P6 ;  /* 0xff8000001e217808 */ /* 0x000fc40007000000 */
[----:B------:R-:W-:Y:S02]  /*ca20*/  FSEL R29, R29, -INF , !P3 ;  /* 0xff8000001d1d7808 */ /* 0x000fe40005800000 */
[----:B------:R-:W-:Y:S02]  /*ca30*/  FSEL R35, R35, -INF , !P1 ;  /* 0xff80000023237808 */ /* 0x000fe40004800000 */
[C---:B------:R-:W-:Y:S02]  /*ca40*/  ISETP.GE.AND P6, PT, R28.reuse, R89, PT ;  /* 0x000000591c00720c */ /* 0x040fe40003fc6270 */
[-C--:B------:R-:W-:Y:S01]  /*ca50*/  ISETP.GE.AND P3, PT, R28, R91.reuse, PT ;  /* 0x0000005b1c00720c */ /* 0x080fe20003f66270 */
        /* <DEDUP_REMOVED lines=8> */
[----:B------:R-:W-:Y:S01]  /*cae0*/  FSEL R153, R25, -INF , !P1 ;  /* 0xff80000019997808 */ /* 0x000fe20004800000 */
[----:B-1----:R-:W-:Y:S01]  /*caf0*/  HMMA.16816.F32 R8, R104, R92, R8 ;  /* 0x0000005c6808723c */ /* 0x002fe20000001808 */
[----:B------:R-:W-:Y:S01]  /*cb00*/  FSEL R155, R20, -INF , !P6 ;  /* 0xff800000149b7808 */ /* 0x000fe20007000000 */
[----:B------:R-:W-:Y:S01]  /*cb10*/  VIADD R20, R2, 0xffffffa8 ;  /* 0xffffffa802147836 */ /* 0x000fe20000000000 */
[----:B------:R-:W-:Y:S01]  /*cb20*/  BAR.SYNC.DEFER_BLOCKING 0x0 ;  /* 0x0000000000007b1d */ /* 0x000fe20000010000 */
[-C--:B------:R-:W-:Y:S02]  /*cb30*/  ISETP.GE.AND P5, PT, R28, R89.reuse, PT ;  /* 0x000000591c00720c */ /* 0x080fe40003fa6270 */
[----:B------:R-:W-:-:S02]  /*cb40*/  ISETP.GE.AND P2, PT, R24, R89, PT ;  /* 0x000000591800720c */ /* 0x000fc40003f46270 */
[-C--:B------:R-:W-:Y:S01]  /*cb50*/  ISETP.GE.AND P1, PT, R24, R91.reuse, PT ;  /* 0x0000005b1800720c */ /* 0x080fe20003f26270 */
[----:B------:R-:W-:Y:S01]  /*cb60*/  VIADD R24, R2, 0xffffffa1 ;  /* 0xffffffa102187836 */ /* 0x000fe20000000000 */
[----:B------:R-:W-:Y:S01]  /*cb70*/  ISETP.GE.AND P0, PT, R32, R91, PT ;  /* 0x0000005b2000720c */ /* 0x000fe20003f06270 */
[----:B------:R-:W-:Y:S01]  /*cb80*/  HMMA.16816.F32 R4, R104, R94, R4 ;  /* 0x0000005e6804723c */ /* 0x000fe20000001804 */
[----:B------:R-:W-:Y:S02]  /*cb90*/  FSEL R151, R22, -INF , !P3 ;  /* 0xff80000016977808 */ /* 0x000fe40005800000 */
[----:B------:R-:W-:Y:S02]  /*cba0*/  FSEL R157, R21, -INF , !P5 ;  /* 0xff800000159d7808 */ /* 0x000fe40006800000 */
[----:B------:R-:W-:Y:S02]  /*cbb0*/  FSEL R149, R27, -INF , !P0 ;  /* 0xff8000001b957808 */ /* 0x000fe40004000000 */
[----:B------:R-:W-:-:S02]  /*cbc0*/  ISETP.GE.AND P3, PT, R20, R89, PT ;  /* 0x000000591400720c */ /* 0x000fc40003f66270 */
[----:B------:R-:W-:Y:S01]  /*cbd0*/  ISETP.GE.AND P5, PT, R20, R91, PT ;  /* 0x0000005b1400720c */ /* 0x000fe20003fa6270 */
[----:B------:R-:W-:Y:S01]  /*cbe0*/  VIADD R20, R2, 0xffffffb0 ;  /* 0xffffffb002147836 */ /* 0x000fe20000000000 */
[C---:B------:R-:W-:Y:S02]  /*cbf0*/  ISETP.GE.AND P0, PT, R24.reuse, R89, PT ;  /* 0x000000591800720c */ /* 0x040fe40003f06270 */
[-C--:B------:R-:W-:Y:S01]  /*cc00*/  ISETP.GE.AND P6, PT, R24, R91.reuse, PT ;  /* 0x0000005b1800720c */ /* 0x080fe20003fc6270 */
[----:B------:R-:W-:Y:S01]  /*cc10*/  VIADD R24, R2, 0xffffffa9 ;  /* 0xffffffa902187836 */ /* 0x000fe20000000000 */
[----:B------:R-:W-:Y:S02]  /*cc20*/  FSEL R141, R17, -INF , !P0 ;  /* 0xff800000118d7808 */ /* 0x000fe40004000000 */
[-C--:B------:R-:W-:Y:S02]  /*cc30*/  ISETP.GE.AND P0, PT, R20, R91.reuse, PT ;  /* 0x0000005b1400720c */ /* 0x080fe40003f06270 */
[----:B------:R-:W-:-:S02]  /*cc40*/  ISETP.GE.AND P4, PT, R28, R91, PT ;  /* 0x0000005b1c00720c */ /* 0x000fc40003f86270 */
[----:B------:R-:W-:Y:S02]  /*cc50*/  FSEL R99, R10, -INF , !P0 ;  /* 0xff8000000a637808 */ /* 0x000fe40004000000 */
[----:B------:R-:W-:Y:S02]  /*cc60*/  ISETP.GT.AND P0, PT, R90, R111, PT ;  /* 0x0000006f5a00720c */ /* 0x000fe40003f04270 */
[----:B------:R-:W-:Y:S01]  /*cc70*/  FSEL R137, R16, -INF , !P2 ;  /* 0xff80000010897808 */ /* 0x000fe20005000000 */
[----:B------:R-:W-:Y:S01]  /*cc80*/  VIADD R16, R2, 0xffffffb1 ;  /* 0xffffffb102107836 */ /* 0x000fe20000000000 */
[----:B------:R-:W-:Y:S01]  /*cc90*/  FSEL R143, R12, -INF , !P3 ;  /* 0xff8000000c8f7808 */ /* 0x000fe20005800000 */
[C---:B------:R-:W-:Y:S01]  /*cca0*/  VIADD R12, R2.reuse, 0xffffffb8 ;  /* 0xffffffb8020c7836 */ /* 0x040fe20000000000 */
[----:B------:R-:W-:Y:S01]  /*ccb0*/  FSEL R147, R23, -INF , !P4 ;  /* 0xff80000017937808 */ /* 0x000fe20006000000 */
[----:B------:R-:W-:Y:S01]  /*ccc0*/  VIADD R2, R2, 0xffffffb9 ;  /* 0xffffffb902027836 */ /* 0x000fe20000000000 */
[----:B------:R-:W-:-:S02]  /*ccd0*/  FSEL R131, R18, -INF , !P1 ;  /* 0xff80000012837808 */ /* 0x000fc40004800000 */
[C---:B------:R-:W-:Y:S02]  /*cce0*/  ISETP.GE.AND P4, PT, R24.reuse, R89, PT ;  /* 0x000000591800720c */ /* 0x040fe40003f86270 */
[----:B------:R-:W-:Y:S02]  /*ccf0*/  ISETP.GE.AND P2, PT, R24, R91, PT ;  /* 0x0000005b1800720c */ /* 0x000fe40003f46270 */
[----:B------:R-:W-:Y:S02]  /*cd00*/  ISETP.GE.AND P1, PT, R20, R89, PT ;  /* 0x000000591400720c */ /* 0x000fe40003f26270 */
[----:B------:R-:W-:Y:S02]  /*cd10*/  FSEL R133, R19, -INF , !P6 ;  /* 0xff80000013857808 */ /* 0x000fe40007000000 */
[----:B------:R-:W-:Y:S02]  /*cd20*/  FSEL R135, R14, -INF , !P5 ;  /* 0xff8000000e877808 */ /* 0x000fe40006800000 */
[----:B------:R-:W-:-:S02]  /*cd30*/  FSEL R145, R13, -INF , !P4 ;  /* 0xff8000000d917808 */ /* 0x000fc40006000000 */
[----:B------:R-:W-:Y:S02]  /*cd40*/  FSEL R139, R15, -INF , !P2 ;  /* 0xff8000000f8b7808 */ /* 0x000fe40005000000 */
[----:B------:R-:W-:Y:S02]  /*cd50*/  FSEL R102, R8, -INF , !P1 ;  /* 0xff80000008667808 */ /* 0x000fe40004800000 */
[C---:B------:R-:W-:Y:S02]  /*cd60*/  ISETP.GE.AND P6, PT, R16.reuse, R89, PT ;  /* 0x000000591000720c */ /* 0x040fe40003fc6270 */
        /* <DEDUP_REMOVED lines=14> */
[----:B------:R-:W-:Y:S01]  /*ce50*/  VIADD R8, R88, 0xffffffff ;  /* 0xffffffff58087836 */ /* 0x000fe20000000000 */
        /* <DEDUP_REMOVED lines=12> */
[----:B-1----:R-:W-:Y:S01]  /*cf20*/  IADD3 R5, PT, PT, RZ, -R15, RZ ;  /* 0x8000000fff057210 */ /* 0x002fe20007ffe0ff */
[----:B------:R-:W-:-:S04]  /*cf30*/  IMAD.MOV.U32 R14, RZ, RZ, RZ ;  /* 0x000000ffff0e7224 */ /* 0x000fc800078e00ff */
        /* <DEDUP_REMOVED lines=28> */
[----:B------:R-:W-:-:S05]  /*d100*/  SEL R5, R5, R2, !P2 ;  /* 0x0000000205057207 */ /* 0x000fca0005000000 */
[C---:B------:R-:W-:Y:S01]  /*d110*/  IMAD.WIDE R10, R5.reuse, 0x4, R118 ;  /* 0x00000004050a7825 */ /* 0x040fe200078e0276 */
        /* <DEDUP_REMOVED lines=18> */
.L_x_5073:
[----:B------:R-:W-:Y:S01]  /*d240*/  UMOV UR8, URZ ;  /* 0x000000ff00087c82 */ /* 0x000fe20008000000 */
[----:B------:R-:W-:Y:S01]  /*d250*/  IMAD.SHL.U32 R2, R86, 0x40, RZ ;  /* 0x0000004056027824 */ /* 0x000fe200078e00ff */
[----:B------:R-:W-:-:S05]  /*d260*/  IADD3 R4, P1, PT, RZ, -UR8, RZ ;  /* 0x80000008ff047c10 */ /* 0x000fca000ff3e0ff */
[----:B------:R-:W-:-:S05]  /*d270*/  IMAD.X R2, RZ, RZ, ~R2, P1 ;  /* 0x000000ffff027224 */ /* 0x000fca00008e0e02 */
[----:B------:R-:W-:-:S04]  /*d280*/  SHF.R.S64 R5, R4, 0x1f, R2 ;  /* 0x0000001f04057819 */ /* 0x000fc80000001002 */
[----:B------:R-:W-:-:S04]  /*d290*/  IADD3 R112, P1, PT, R5, R112, RZ ;  /* 0x0000007005707210 */ /* 0x000fc80007f3e0ff */
[----:B------:R-:W-:-:S09]  /*d2a0*/  LEA.HI.X.SX32 R113, R2, R113, 0x1, P1 ;  /* 0x0000007102717211 */ /* 0x000fd200008f0eff */
.L_x_5074:
        /* <DEDUP_REMOVED lines=12> */
.L_x_5072:
[----:B------:R-:W-:Y:S01]  /*d370*/  FMNMX3.FTZ R6, R84, R125, R163, !PT ;  /* 0x0000007d54067276 */ /* 0x000fe200078100a3 */
[----:B------:R-:W-:Y:S01]  /*d380*/  LDSM.16.MT88.4 R12, [R108+0x6000] ;  /* 0x006000006c0c783b */ /* 0x000fe20000004200 */
        /* <DEDUP_REMOVED lines=23> */
[----:B------:R-:W3:Y:S01]  /*d500*/  S2R R4, SR_TID.X ;  /* 0x0000000000047919 */ /* 0x000ee20000002100 */
        /* <DEDUP_REMOVED lines=11> */
[----:B------:R-:W-:Y:S01]  /*d5c0*/  FADD.FTZ R3, R3, -R6 ;  /* 0x8000000603037221 */ /* 0x000fe20000010000 */
[----:B---3--:R-:W-:Y:S01]  /*d5d0*/  LOP3.LUT P1, RZ, R4, 0x4, RZ, 0xc0, !PT ;  /* 0x0000000404ff7812 */ /* 0x008fe2000782c0ff */
        /* <DEDUP_REMOVED lines=8> */
[----:B------:R-:W-:Y:S01]  /*d660*/  FMUL.FTZ R3, R3, UR4 ;  /* 0x0000000403037c20 */ /* 0x000fe20008410000 */
[----:B------:R-:W-:Y:S01]  /*d670*/  FFMA.FTZ R31, R31, UR4, -R98 ;  /* 0x000000041f1f7c23 */ /* 0x000fe20008010862 */
[----:B------:R-:W-:Y:S01]  /*d680*/  MUFU.EX2 R94, R94 ;  /* 0x0000005e005e7308 */ /* 0x000fe20000000800 */
[----:B------:R-:W-:Y:S01]  /*d690*/  FFMA.FTZ R125, R123, UR4, -R104 ;  /* 0x000000047b7d7c23 */ /* 0x000fe20008010868 */
[----:B------:R-:W-:Y:S01]  /*d6a0*/  @P1 IADD3 R93, PT, PT, R121, -0x20, RZ ;  /* 0xffffffe0795d1810 */ /* 0x000fe20007ffe0ff */
[----:B------:R-:W-:Y:S01]  /*d6b0*/  FFMA.FTZ R124, R129, UR4, -R98 ;  /* 0x00000004817c7c23 */ /* 0x000fe20008010862 */
[--C-:B------:R-:W-:Y:S01]  /*d6c0*/  FFMA.FTZ R122, R153, UR4, -R104.reuse ;  /* 0x00000004997a7c23 */ /* 0x100fe20008010868 */
[--C-:B------:R-:W-:Y:S01]  /*d6d0*/  FFMA.FTZ R123, R155, UR4, -R104.reuse ;  /* 0x000000049b7b7c23 */ /* 0x100fe20008010868 */
[----:B------:R-:W-:Y:S01]  /*d6e0*/  FFMA.FTZ R106, R157, UR4, -R104 ;  /* 0x000000049d6a7c23 */ /* 0x000fe20008010868 */
[----:B------:R-:W1:Y:S01]  /*d6f0*/  LDSM.16.MT88.4 R20, [R93] ;  /* 0x000000005d14783b */ /* 0x000e620000004200 */
[----:B------:R-:W2:Y:S01]  /*d700*/  MUFU.EX2 R91, R91 ;  /* 0x0000005b005b7308 */ /* 0x000ea20000000800 */
[--C-:B------:R-:W-:Y:S01]  /*d710*/  FFMA.FTZ R107, R149, UR4, -R98.reuse ;  /* 0x00000004956b7c23 */ /* 0x100fe20008010862 */
[--C-:B------:R-:W-:Y:S01]  /*d720*/  FFMA.FTZ R129, R151, UR4, -R98.reuse ;  /* 0x0000000497817c23 */ /* 0x100fe20008010862 */
[----:B------:R-:W-:Y:S01]  /*d730*/  FFMA.FTZ R128, R147, UR4, -R98 ;  /* 0x0000000493807c23 */ /* 0x000fe20008010862 */
[----:B------:R-:W-:Y:S01]  /*d740*/  FFMA.FTZ R130, R141, UR4, -R104 ;  /* 0x000000048d827c23 */ /* 0x000fe20008010868 */
[----:B------:R-:W-:Y:S01]  /*d750*/  FFMA.FTZ R136, R131, UR4, -R98 ;  /* 0x0000000483887c23 */ /* 0x000fe20008010862 */
[--C-:B------:R-:W-:Y:S01]  /*d760*/  FFMA.FTZ R137, R137, UR4, -R104.reuse ;  /* 0x0000000489897c23 */ /* 0x100fe20008010868 */
[--C-:B------:R-:W-:Y:S01]  /*d770*/  FFMA.FTZ R132, R143, UR4, -R104.reuse ;  /* 0x000000048f847c23 */ /* 0x100fe20008010868 */
[----:B------:R-:W-:Y:S01]  /*d780*/  MUFU.EX2 R92, R92 ;  /* 0x0000005c005c7308 */ /* 0x000fe20000000800 */
[----:B------:R-:W-:Y:S01]  /*d790*/  FFMA.FTZ R141, R145, UR4, -R104 ;  /* 0x00000004918d7c23 */ /* 0x000fe20008010868 */
        /* <DEDUP_REMOVED lines=21> */
[----:B---3--:R-:W-:Y:S01]  /*d8f0*/  F2FP.F16.F32.PACK_AB R7, R84, R85 ;  /* 0x000000555407723e */ /* 0x008fe200000000ff */
[----:B------:R-:W3:Y:S06]  /*d900*/  LDSM.16.MT88.4 R28, [R108+0x7000] ;  /* 0x007000006c1c783b */ /* 0x000eec0000004200 */
        /* <DEDUP_REMOVED lines=37> */
[----:B------:R-:W-:Y:S01]  /*db60*/  LDSM.16.MT88.4 R56, [R93+0x400] ;  /* 0x000400005d38783b */ /* 0x000fe20000004200 */
[----:B------:R-:W1:Y:S01]  /*db70*/  MUFU.EX2 R122, R122 ;  /* 0x0000007a007a7308 */ /* 0x000e620000000800 */
[-C--:B------:R-:W-:Y:S01]  /*db80*/  FMUL.FTZ R40, R64, R95.reuse ;  /* 0x0000005f40287220 */ /* 0x080fe20000410000 */
[----:B------:R-:W-:Y:S01]  /*db90*/  FMUL.FTZ R41, R65, R95 ;  /* 0x0000005f41297220 */ /* 0x000fe20000410000 */
[C---:B------:R-:W-:Y:S01]  /*dba0*/  HMMA.16816.F32 R20, R4.reuse, R22, R44 ;  /* 0x000000160414723c */ /* 0x040fe2000000182c */
[----:B------:R-:W4:Y:S01]  /*dbb0*/  LDSM.16.MT88.4 R44, [R108+0x8000] ;  /* 0x008000006c2c783b */ /* 0x000f220000004200 */
[-C--:B------:R-:W-:Y:S01]  /*dbc0*/  FMUL.FTZ R42, R66, R3.reuse ;  /* 0x00000003422a7220 */ /* 0x080fe20000410000 */
[----:B------:R-:W-:Y:S01]  /*dbd0*/  FMUL.FTZ R43, R67, R3 ;  /* 0x00000003432b7220 */ /* 0x000fe20000410000 */
[-C--:B------:R-:W-:Y:S01]  /*dbe0*/  FMUL.FTZ R68, R68, R95.reuse ;  /* 0x0000005f44447220 */ /* 0x080fe20000410000 */
[----:B------:R-:W-:Y:S01]  /*dbf0*/  MUFU.EX2 R123, R123 ;  /* 0x0000007b007b7308 */ /* 0x000fe20000000800 */
[----:B------:R-:W-:Y:S01]  /*dc00*/  FMUL.FTZ R69, R69, R95 ;  /* 0x0000005f45457220 */ /* 0x000fe20000410000 */
[-C--:B------:R-:W-:Y:S01]  /*dc10*/  FMUL.FTZ R70, R70, R3.reuse ;  /* 0x0000000346467220 */ /* 0x080fe20000410000 */
[C---:B---3--:R-:W-:Y:S01]  /*dc20*/  HMMA.16816.F32 R24, R4.reuse, R28, R24 ;  /* 0x0000001c0418723c */ /* 0x048fe20000001818 */
[----:B------:R-:W-:Y:S01]  /*dc30*/  FMUL.FTZ R71, R71, R3 ;  /* 0x0000000347477220 */ /* 0x000fe20000410000 */
        /* <DEDUP_REMOVED lines=12> */
[----:B------:R-:W-:Y:S01]  /*dd00*/  LDSM.16.MT88.4 R64, [R108+0x7400] ;  /* 0x007400006c40783b */ /* 0x000fe20000004200 */
[----:B------:R-:W-:Y:S01]  /*dd10*/  FFMA.FTZ R94, R127, R95, R94 ;  /* 0x0000005f7f5e7223 */ /* 0x000fe2000001005e */
[----:B------:R-:W-:Y:S01]  /*dd20*/  FFMA.FTZ R3, R126, R3, R89 ;  /* 0x000000037e037223 */ /* 0x000fe20000010059 */
[C---:B--2---:R-:W-:Y:S02]  /*dd30*/  HMMA.16816.F32 R32, R4.reuse, R36, R32 ;  /* 0x000000240420723c */ /* 0x044fe40000001820 */
[----:B------:R-:W-:Y:S01]  /*dd40*/  FADD.FTZ R91, R91, R94 ;  /* 0x0000005e5b5b7221 */ /* 0x000fe20000010000 */
[----:B------:R-:W-:Y:S01]  /*dd50*/  FADD.FTZ R86, R86, R3 ;  /* 0x0000000356567221 */ /* 0x000fe20000010000 */
[----:B------:R-:W2:Y:S01]  /*dd60*/  MUFU.EX2 R107, R107 ;  /* 0x0000006b006b7308 */ /* 0x000ea20000000800 */
[----:B------:R-:W-:Y:S01]  /*dd70*/  MOV R3, R0 ;  /* 0x0000000000037202 */ /* 0x000fe20000000f00 */
[----:B------:R-:W-:Y:S01]  /*dd80*/  FADD.FTZ R92, R92, R91 ;  /* 0x0000005b5c5c7221 */ /* 0x000fe20000010000 */
[----:B------:R-:W-:Y:S01]  /*dd90*/  FADD.FTZ R85, R85, R86 ;  /* 0x0000005655557221 */ /* 0x000fe20000010000 */
[----:B------:R-:W-:Y:S01]  /*dda0*/  HMMA.16816.F32 R36, R4, R38, R60 ;  /* 0x000000260424723c */ /* 0x000fe2000000183c */
[----:B------:R-:W5:Y:S01]  /*ddb0*/  LDSM.16.MT88.4 R60, [R108+0x6400] ;  /* 0x006400006c3c783b */ /* 0x000f620000004200 */
[----:B------:R-:W-:Y:S01]  /*ddc0*/  FADD.FTZ R92, R87, R92 ;  /* 0x0000005c575c7221 */ /* 0x000fe20000010000 */
[----:B------:R-:W-:Y:S01]  /*ddd0*/  FADD.FTZ R85, R84, R85 ;  /* 0x0000005554557221 */ /* 0x000fe20000010000 */
[----:B------:R-:W-:Y:S01]  /*dde0*/  MUFU.EX2 R129, R129 ;  /* 0x0000008100817308 */ /* 0x000fe20000000800 */
[----:B------:R-:W-:-:S02]  /*ddf0*/  MOV R84, R2 ;  /* 0x0000000200547202 */ /* 0x000fc40000000f00 */
[----:B------:R-:W-:Y:S01]  /*de00*/  @P0 MOV R3, R0 ;  /* 0x0000000000030202 */ /* 0x000fe20000000f00 */
[----:B----4-:R-:W-:Y:S01]  /*de10*/  HMMA.16816.F32 R40, R4, R44, R40 ;  /* 0x0000002c0428723c */ /* 0x010fe20000001828 */
[----:B------:R-:W-:-:S03]  /*de20*/  @P0 MOV R84, R2 ;  /* 0x0000000200540202 */ /* 0x000fc60000000f00 */
[----:B------:R-:W4:Y:S04]  /*de30*/  MUFU.EX2 R128, R128 ;  /* 0x0000008000807308 */ /* 0x000f280000000800 */
[C---:B------:R-:W-:Y:S01]  /*de40*/  HMMA.16816.F32 R44, R4.reuse, R46, R68 ;  /* 0x0000002e042c723c */ /* 0x040fe20000001844 */
[----:B------:R-:W-:Y:S03]  /*de50*/  LDSM.16.MT88.4 R68, [R108+0x8800] ;  /* 0x008800006c44783b */ /* 0x000fe60000004200 */
[----:B------:R-:W-:Y:S04]  /*de60*/  MUFU.EX2 R137, R137 ;  /* 0x0000008900897308 */ /* 0x000fe80000000800 */
[----:B---3--:R-:W-:Y:S01]  /*de70*/  HMMA.16816.F32 R48, R4, R52, R48 ;  /* 0x000000340430723c */ /* 0x008fe20000001830 */
[----:B-1----:R-:W-:Y:S01]  /*de80*/  F2FP.F16.F32.PACK_AB R52, R122, R125 ;  /* 0x0000007d7a34723e */ /* 0x002fe200000000ff */
[----:B------:R-:W-:Y:S01]  /*de90*/  FADD.FTZ R125, R125, R92 ;  /* 0x0000005c7d7d7221 */ /* 0x000fe20000010000 */
[----:B--2---:R-:W-:Y:S01]  /*dea0*/  F2FP.F16.F32.PACK_AB R53, R107, R124 ;  /* 0x0000007c6b35723e */ /* 0x004fe200000000ff */
[----:B------:R-:W-:Y:S01]  /*deb0*/  MUFU.EX2 R130, R130 ;  /* 0x0000008200827308 */ /* 0x000fe20000000800 */
[----:B------:R-:W-:Y:S01]  /*dec0*/  FADD.FTZ R124, R124, R85 ;  /* 0x000000557c7c7221 */ /* 0x000fe20000010000 */
[----:B------:R-:W-:-:S02]  /*ded0*/  FADD.FTZ R122, R122, R125 ;  /* 0x0000007d7a7a7221 */ /* 0x000fc40000010000 */
[----:B------:R-:W-:Y:S01]  /*dee0*/  HMMA.16816.F32 R4, R4, R54, R72 ;  /* 0x000000360404723c */ /* 0x000fe20000001848 */
[----:B------:R-:W-:Y:S01]  /*def0*/  F2FP.F16.F32.PACK_AB R54, R106, R123 ;  /* 0x0000007b6a36723e */ /* 0x000fe200000000ff */
[----:B------:R-:W-:Y:S01]  /*df00*/  FADD.FTZ R124, R107, R124 ;  /* 0x0000007c6b7c7221 */ /* 0x000fe20000010000 */
[----:B----4-:R-:W-:Y:S01]  /*df10*/  F2FP.F16.F32.PACK_AB R55, R128, R129 ;  /* 0x000000818037723e */ /* 0x010fe200000000ff */
[----:B------:R-:W-:Y:S01]  /*df20*/  MUFU.EX2 R132, R132 ;  /* 0x0000008400847308 */ /* 0x000fe20000000800 */
[----:B------:R-:W-:Y:S01]  /*df30*/  FADD.FTZ R123, R123, R122 ;  /* 0x0000007a7b7b7221 */ /* 0x000fe20000010000 */
[----:B------:R-:W-:-:S03]  /*df40*/  FADD.FTZ R129, R129, R124 ;  /* 0x0000007c81817221 */ /* 0x000fc60000010000 */
[----:B------:R-:W-:Y:S01]  /*df50*/  FADD.FTZ R106, R106, R123 ;  /* 0x0000007b6a6a7221 */ /* 0x000fe20000010000 */
[C---:B-----5:R-:W-:Y:S01]  /*df60*/  HMMA.16816.F32 R8, R52.reuse, R60, R8 ;  /* 0x0000003c3408723c */ /* 0x060fe20000001808 */
[----:B------:R-:W-:Y:S01]  /*df70*/  FADD.FTZ R129, R128, R129 ;  /* 0x0000008180817221 */ /* 0x000fe20000010000 */
[----:B------:R-:W-:Y:S06]  /*df80*/  MUFU.EX2 R141, R141 ;  /* 0x0000008d008d7308 */ /* 0x000fec0000000800 */
[C---:B------:R-:W-:Y:S01]  /*df90*/  HMMA.16816.F32 R12, R52.reuse, R62, R12 ;  /* 0x0000003e340c723c */ /* 0x040fe2000000180c */
[----:B------:R-:W1:Y:S01]  /*dfa0*/  LDSM.16.MT88.4 R60, [R93+0x1400] ;  /* 0x001400005d3c783b */ /* 0x000e620000004200 */
[----:B------:R-:W-:Y:S06]  /*dfb0*/  MUFU.EX2 R136, R136 ;  /* 0x0000008800887308 */ /* 0x000fec0000000800 */
[C---:B------:R-:W-:Y:S02]  /*dfc0*/  HMMA.16816.F32 R16, R52.reuse, R56, R16 ;  /* 0x000000383410723c */ /* 0x040fe40000001810 */
        /* <DEDUP_REMOVED lines=10> */
[----:B------:R-:W1:Y:S06]  /*e070*/  MUFU.EX2 R103, R103 ;  /* 0x0000006700677308 */ /* 0x000e6c0000000800 */
[C---:B------:R-:W-:Y:S01]  /*e080*/  HMMA.16816.F32 R36, R52.reuse, R62, R36 ;  /* 0x0000003e3424723c */ /* 0x040fe20000001824 */
[----:B------:R-:W3:Y:S01]  /*e090*/  LDSM.16.MT88.4 R60, [R93+0x2400] ;  /* 0x002400005d3c783b */ /* 0x000ee20000004200 */
[----:B------:R-:W-:Y:S06]  /*e0a0*/  MUFU.EX2 R102, R102 ;  /* 0x0000006600667308 */ /* 0x000fec0000000800 */
[----:B--2---:R-:W-:Y:S02]  /*e0b0*/  HMMA.16816.F32 R40, R52, R56, R40 ;  /* 0x000000383428723c */ /* 0x004fe40000001828 */
[----:B------:R-:W2:Y:S01]  /*e0c0*/  MUFU.EX2 R105, R105 ;  /* 0x0000006900697308 */ /* 0x000ea20000000800 */
[----:B-1----:R-:W-:-:S05]  /*e0d0*/  F2FP.F16.F32.PACK_AB R72, R103, R138 ;  /* 0x0000008a6748723e */ /* 0x002fca00000000ff */
[----:B------:R-:W-:Y:S01]  /*e0e0*/  HMMA.16816.F32 R44, R52, R58, R44 ;  /* 0x0000003a342c723c */ /* 0x000fe2000000182c */
[----:B------:R-:W1:Y:S01]  /*e0f0*/  LDSM.16.MT88.4 R56, [R108+0x6800] ;  /* 0x006800006c38783b */ /* 0x000e620000004200 */
[----:B------:R-:W-:Y:S08]  /*e100*/  MUFU.EX2 R99, R99 ;  /* 0x0000006300637308 */ /* 0x000ff00000000800 */
[----:B------:R-:W4:Y:S01]  /*e110*/  MUFU.EX2 R100, R100 ;  /* 0x0000006400647308 */ /* 0x000f220000000800 */
[----:B--2---:R-:W-:-:S07]  /*e120*/  F2FP.F16.F32.PACK_AB R74, R105, R102 ;  /* 0x00000066694a723e */ /* 0x004fce00000000ff */
[----:B------:R-:W-:Y:S01]  /*e130*/  MUFU.EX2 R97, R97 ;  /* 0x0000006100617308 */ /* 0x000fe20000000800 */
[C---:B---3--:R-:W-:Y:S07]  /*e140*/  HMMA.16816.F32 R48, R52.reuse, R60, R48 ;  /* 0x0000003c3430723c */ /* 0x048fee0000001830 */
[----:B------:R-:W2:Y:S01]  /*e150*/  MUFU.EX2 R96, R96 ;  /* 0x0000006000607308 */ /* 0x000ea20000000800 */
[----:B----4-:R-:W-:Y:S01]  /*e160*/  F2FP.F16.F32.PACK_AB R73, R100, R99 ;  /* 0x000000636449723e */ /* 0x010fe200000000ff */
[----:B------:R-:W-:Y:S01]  /*e170*/  HMMA.16816.F32 R4, R52, R62, R4 ;  /* 0x0000003e3404723c */ /* 0x000fe20000001804 */
[----:B------:R-:W-:Y:S01]  /*e180*/  F2FP.F16.F32.PACK_AB R52, R130, R137 ;  /* 0x000000898234723e */ /* 0x000fe200000000ff */
[----:B------:R-:W3:Y:S01]  /*e190*/  LDSM.16.MT88.4 R60, [R93+0x1800] ;  /* 0x001800005d3c783b */ /* 0x000ee20000004200 */
[----:B------:R-:W-:Y:S01]  /*e1a0*/  F2FP.F16.F32.PACK_AB R53, R133, R136 ;  /* 0x000000888535723e */ /* 0x000fe200000000ff */
[----:B------:R-:W-:Y:S01]  /*e1b0*/  FADD.FTZ R137, R137, R106 ;  /* 0x0000006a89897221 */ /* 0x000fe20000010000 */
[----:B------:R-:W-:Y:S01]  /*e1c0*/  F2FP.F16.F32.PACK_AB R54, R141, R132 ;  /* 0x000000848d36723e */ /* 0x000fe200000000ff */
[----:B------:R-:W-:Y:S01]  /*e1d0*/  FADD.FTZ R136, R136, R129 ;  /* 0x0000008188887221 */ /* 0x000fe20000010000 */
[----:B------:R-:W-:Y:S01]  /*e1e0*/  F2FP.F16.F32.PACK_AB R55, R131, R134 ;  /* 0x000000868337723e */ /* 0x000fe200000000ff */
[----:B------:R-:W-:Y:S01]  /*e1f0*/  FADD.FTZ R137, R130, R137 ;  /* 0x0000008982897221 */ /* 0x000fe20000010000 */
[----:B--2---:R-:W-:Y:S01]  /*e200*/  F2FP.F16.F32.PACK_AB R75, R96, R97 ;  /* 0x00000061604b723e */ /* 0x004fe200000000ff */
[----:B------:R-:W-:-:S02]  /*e210*/  FADD.FTZ R133, R133, R136 ;  /* 0x0000008885857221 */ /* 0x000fc40000010000 */
[----:B------:R-:W-:Y:S02]  /*e220*/  FADD.FTZ R132, R132, R137 ;  /* 0x0000008984847221 */ /* 0x000fe40000010000 */
        /* <DEDUP_REMOVED lines=16> */
[C---:B---3--:R-:W-:Y:S08]  /*e330*/  HMMA.16816.F32 R32, R52.reuse, R60, R32 ;  /* 0x0000003c3420723c */ /* 0x048ff00000001820 */
[C---:B------:R-:W-:Y:S01]  /*e340*/  HMMA.16816.F32 R60, R52.reuse, R62, R36 ;  /* 0x0000003e343c723c */ /* 0x040fe20000001824 */
[----:B------:R-:W2:Y:S07]  /*e350*/  LDSM.16.MT88.4 R36, [R108+0x6c00] ;  /* 0x006c00006c24783b */ /* 0x000eae0000004200 */
[C---:B------:R-:W-:Y:S08]  /*e360*/  HMMA.16816.F32 R64, R52.reuse, R68, R40 ;  /* 0x000000443440723c */ /* 0x040ff00000001828 */
[C---:B-1----:R-:W-:Y:S08]  /*e370*/  HMMA.16816.F32 R24, R52.reuse, R56, R24 ;  /* 0x000000383418723c */ /* 0x042ff00000001818 */
[C---:B------:R-:W-:Y:S01]  /*e380*/  HMMA.16816.F32 R28, R52.reuse, R58, R28 ;  /* 0x0000003a341c723c */ /* 0x040fe2000000181c */
[----:B------:R-:W1:Y:S07]  /*e390*/  LDSM.16.MT88.4 R56, [R93+0x2800] ;  /* 0x002800005d38783b */ /* 0x000e6e0000004200 */
[----:B------:R-:W-:Y:S01]  /*e3a0*/  HMMA.16816.F32 R68, R52, R70, R44 ;  /* 0x000000463444723c */ /* 0x000fe2000000182c */
[----:B------:R-:W3:Y:S07]  /*e3b0*/  LDSM.16.MT88.4 R44, [R93+0xc00] ;  /* 0x000c00005d2c783b */ /* 0x000eee0000004200 */
[C---:B--2---:R-:W-:Y:S01]  /*e3c0*/  HMMA.16816.F32 R80, R72.reuse, R36, R8 ;  /* 0x000000244850723c */ /* 0x044fe20000001808 */
[----:B------:R-:W-:Y:S07]  /*e3d0*/  LDSM.16.MT88.4 R8, [R108+0x8c00] ;  /* 0x008c00006c08783b */ /* 0x000fee0000004200 */
[----:B------:R-:W-:Y:S01]  /*e3e0*/  HMMA.16816.F32 R36, R72, R38, R12 ;  /* 0x000000264824723c */ /* 0x000fe2000000180c */
[----:B------:R-:W2:Y:S07]  /*e3f0*/  LDSM.16.MT88.4 R12, [R93+0x1c00] ;  /* 0x001c00005d0c783b */ /* 0x000eae0000004200 */
[C---:B-1----:R-:W-:Y:S08]  /*e400*/  HMMA.16816.F32 R76, R52.reuse, R56, R48 ;  /* 0x00000038344c723c */ /* 0x042ff00000001830 */
[----:B------:R-:W-:Y:S01]  /*e410*/  HMMA.16816.F32 R4, R52, R58, R4 ;  /* 0x0000003a3404723c */ /* 0x000fe20000001804 */
[----:B------:R-:W1:Y:S07]  /*e420*/  LDSM.16.MT88.4 R52, [R108+0x7c00] ;  /* 0x007c00006c34783b */ /* 0x000e6e0000004200 */
[C---:B---3--:R-:W-:Y:S01]  /*e430*/  HMMA.16816.F32 R40, R72.reuse, R44, R16 ;  /* 0x0000002c4828723c */ /* 0x048fe20000001810 */
[----:B------:R-:W3:Y:S07]  /*e440*/  LDSM.16.MT88.4 R16, [R93+0x2c00] ;  /* 0x002c00005d10783b */ /* 0x000eee0000004200 */
[C---:B------:R-:W-:Y:S08]  /*e450*/  HMMA.16816.F32 R44, R72.reuse, R46, R20 ;  /* 0x0000002e482c723c */ /* 0x040ff00000001814 */
[C---:B--2---:R-:W-:Y:S08]  /*e460*/  HMMA.16816.F32 R56, R72.reuse, R12, R32 ;  /* 0x0000000c4838723c */ /* 0x044ff00000001820 */
[C---:B------:R-:W-:Y:S08]  /*e470*/  HMMA.16816.F32 R60, R72.reuse, R14, R60 ;  /* 0x0000000e483c723c */ /* 0x040ff0000000183c */
[C---:B------:R-:W-:Y:S08]  /*e480*/  HMMA.16816.F32 R64, R72.reuse, R8, R64 ;  /* 0x000000084840723c */ /* 0x040ff00000001840 */
[C---:B-1----:R-:W-:Y:S08]  /*e490*/  HMMA.16816.F32 R48, R72.reuse, R52, R24 ;  /* 0x000000344830723c */ /* 0x042ff00000001818 */
[C---:B------:R-:W-:Y:S08]  /*e4a0*/  HMMA.16816.F32 R52, R72.reuse, R54, R28 ;  /* 0x000000364834723c */ /* 0x040ff0000000181c */
[C---:B------:R-:W-:Y:S08]  /*e4b0*/  HMMA.16816.F32 R68, R72.reuse, R10, R68 ;  /* 0x0000000a4844723c */ /* 0x040ff00000001844 */
[C---:B---3--:R-:W-:Y:S08]  /*e4c0*/  HMMA.16816.F32 R76, R72.reuse, R16, R76 ;  /* 0x00000010484c723c */ /* 0x048ff0000000184c */
[----:B------:R-:W-:Y:S01]  /*e4d0*/  HMMA.16816.F32 R72, R72, R18, R4 ;  /* 0x000000124848723c */ /* 0x000fe20000001804 */
[----:B------:R-:W-:-:S04]  /*e4e0*/  NOP ;  /* 0x0000000000007918 */ /* 0x000fc80000000000 */
[----:B------:R-:W-:-:S15]  /*e4f0*/  @P0 BRA `(.L_x_5075) ;  /* 0x0000000000040947 */ /* 0x000fde0003800000 */
.L_x_5069:
[----:B------:R-:W-:-:S07]  /*e500*/  IADD3 R88, PT, PT, R90, -0x1, RZ ;  /* 0xffffffff5a587810 */ /* 0x000fce0007ffe0ff */
.L_x_5075:
        /* <DEDUP_REMOVED lines=14> */
[----:B------:R-:W3:Y:S01]  /*e5f0*/  LDCU.64 UR8, c[0x0][0x3a0] ;  /* 0x00007400ff0877ac */ /* 0x000ee20008000a00 */
[----:B------:R-:W4:Y:S01]  /*e600*/  LDCU.64 UR10, c[0x0][0x3a8] ;  /* 0x00007500ff0a77ac */ /* 0x000f220008000a00 */
[----:B-1----:R-:W-:-:S12]  /*e610*/  ULEA UR5, UR5, UR12, 0x18 ;  /* 0x0000000c05057291 */ /* 0x002fd8000f8ec0ff */
.L_x_5080:
        /* <DEDUP_REMOVED lines=8> */
[----:B------:R-:W-:Y:S02]  /*e6a0*/  IMAD.SHL.U32 R110, R2, 0x10, RZ ;  /* 0x00000010026e7824 */ /* 0x000fe400078e00ff */
[----:B-----5:R-:W-:Y:S02]  /*e6b0*/  @!P1 IMAD.SHL.U32 R10, R6, 0x40, RZ ;  /* 0x00000040060a9824 */ /* 0x020fe400078e00ff */
[----:B------:R-:W-:Y:S01]  /*e6c0*/  IMAD.SHL.U32 R7, R2, 0x20, RZ ;  /* 0x0000002002077824 */ /* 0x000fe200078e00ff */
[----:B------:R-:W-:Y:S01]  /*e6d0*/  LOP3.LUT R4, R110, 0x100, RZ, 0xc0, !PT ;  /* 0x000001006e047812 */ /* 0x000fe200078ec0ff */
[----:B------:R-:W-:Y:S02]  /*e6e0*/  @!P1 IMAD.X R10, RZ, RZ, ~R10, P0 ;  /* 0x000000ffff0a9224 */ /* 0x000fe400000e0e0a */
[----:B------:R-:W-:Y:S01]  /*e6f0*/  IMAD.SHL.U32 R87, R2, 0x8, RZ ;  /* 0x0000000802577824 */ /* 0x000fe200078e00ff */
[----:B------:R-:W-:Y:S01]  /*e700*/  LOP3.LUT R5, R4, 0x20, R7, 0xf8, !PT ;  /* 0x0000002004057812 */ /* 0x000fe200078ef807 */
[----:B------:R-:W-:Y:S01]  /*e710*/  IMAD.SHL.U32 R3, R2, 0x4, RZ ;  /* 0x0000000402037824 */ /* 0x000fe200078e00ff */
[----:B------:R-:W-:Y:S02]  /*e720*/  LOP3.LUT R7, R7, 0xc0, RZ, 0xc0, !PT ;  /* 0x000000c007077812 */ /* 0x000fe400078ec0ff */
[----:B------:R-:W-:Y:S02]  /*e730*/  @!P1 SHF.R.S64 R11, R11, 0x1f, R10 ;  /* 0x0000001f0b0b9819 */ /* 0x000fe4000000100a */
[----:B------:R-:W-:Y:S02]  /*e740*/  LOP3.LUT R4, R7, 0x8, R2, 0xf8, !PT ;  /* 0x0000000807047812 */ /* 0x000fe400078ef802 */
[----:B------:R-:W-:Y:S02]  /*e750*/  LOP3.LUT R12, R120, 0xd8, R87, 0x78, !PT ;  /* 0x000000d8780c7812 */ /* 0x000fe400078e7857 */
[----:B------:R-:W-:Y:S02]  /*e760*/  @!P1 IADD3 R114, P0, PT, R114, R11, RZ ;  /* 0x0000000b72729210 */ /* 0x000fe40007f1e0ff */
[----:B------:R-:W-:Y:S01]  /*e770*/  LOP3.LUT R4, R4, 0x18, R3, 0x78, !PT ;  /* 0x0000001804047812 */ /* 0x000fe200078e7803 */
[----:B------:R-:W-:Y:S01]  /*e780*/  IMAD.MOV.U32 R3, RZ, RZ, R115 ;  /* 0x000000ffff037224 */ /* 0x000fe200078e0073 */
[----:B------:R-:W-:Y:S02]  /*e790*/  LOP3.LUT R87, R12, 0x1f20, R87, 0xf8, !PT ;  /* 0x00001f200c577812 */ /* 0x000fe400078ef857 */
[----:B------:R-:W-:Y:S01]  /*e7a0*/  @!P1 LEA.HI.X.SX32 R115, R10, R115, 0x1, P0 ;  /* 0x000000730a739211 */ /* 0x000fe200000f0eff */
[----:B--2---:R-:W-:Y:S06]  /*e7b0*/  @!P1 BRA `(.L_x_5077) ;  /* 0x0000000000f49947 */ /* 0x004fec0003800000 */
        /* <DEDUP_REMOVED lines=21> */
[----:B------:R-:W-:Y:S02]  /*e910*/  LOP3.LUT R13, RZ, R10, RZ, 0x33, !PT ;  /* 0x0000000aff0d7212 */ /* 0x000fe400078e33ff */
        /* <DEDUP_REMOVED lines=10> */
[----:B------:R-:W-:Y:S02]  /*e9c0*/  ISETP.GE.AND P3, PT, R6, RZ, PT ;  /* 0x000000ff0600720c */ /* 0x000fe40003f66270 */
[----:B------:R-:W1:Y:S03]  /*e9d0*/  LDC.64 R6, c[0x0][0x3c0] ;  /* 0x0000f000ff067b82 */ /* 0x000e660000000a00 */
        /* <DEDUP_REMOVED lines=11> */
[----:B------:R-:W2:Y:S02]  /*ea90*/  LDG.E R12, desc[UR6][R20.64] ;  /* 0x00000006140c7981 */ /* 0x000ea4000c1e1900 */
[----:B------:R-:W-:Y:S02]  /*eaa0*/  IMAD R13, R13, R10, -0x40 ;  /* 0xffffffc00d0d7424 */ /* 0x000fe400078e020a */
[----:B------:R-:W2:Y:S03]  /*eab0*/  LDG.E R11, desc[UR6][R18.64] ;  /* 0x00000006120b7981 */ /* 0x000ea6000c1e1900 */
[----:B------:R-:W-:Y:S05]  /*eac0*/  SHF.R.S32.HI R15, RZ, 0x1f, R13 ;  /* 0x0000001fff0f7819 */ /* 0x000fea000001140d */
[-C--:B-1----:R-:W-:Y:S02]  /*ead0*/  IMAD R10, R15, R6.reuse, RZ ;  /* 0x000000060f0a7224 */ /* 0x082fe400078e02ff */
        /* <DEDUP_REMOVED lines=11> */
.L_x_5077:
[----:B------:R-:W-:Y:S01]  /*eb90*/  LEA R87, R87, UR5, 0x1 ;  /* 0x0000000557577c11 */ /* 0x000fe2000f8e08ff */
[----:B------:R-:W-:Y:S01]  /*eba0*/  VIADD R124, R124, 0xffffffff ;  /* 0xffffffff7c7c7836 */ /* 0x000fe20000000000 */
[C---:B------:R-:W-:Y:S02]  /*ebb0*/  LEA R12, P0, R6.reuse, R114, 0x6 ;  /* 0x00000072060c7211 */ /* 0x040fe400078030ff */
[----:B------:R-:W-:Y:S01]  /*ebc0*/  LOP3.LUT R4, R5, R4, RZ, 0xfc, !PT ;  /* 0x0000000405047212 */ /* 0x000fe200078efcff */
[----:B------:R-:W-:Y:S01]  /*ebd0*/  @!PT LDS RZ, [RZ] ;  /* 0x00000000fffff984 */ /* 0x000fe20000000800 */
[----:B------:R-:W-:Y:S01]  /*ebe0*/  @!PT LDS RZ, [RZ] ;  /* 0x00000000fffff984 */ /* 0x000fe20000000800 */
[----:B------:R-:W-:Y:S01]  /*ebf0*/  @!PT LDS RZ, [RZ] ;  /* 0x00000000fffff984 */ /* 0x000fe20000000800 */
[----:B------:R-:W-:Y:S01]  /*ec00*/  LDGSTS.E.BYPASS.LTC128B.128 [R87+0x6000], desc[UR6][R114.64] ;  /* 0x0600000072577fae */ /* 0x000fe2000b981a06 */
[----:B------:R-:W-:Y:S02]  /*ec10*/  LEA.HI.X R13, R6, R115, R8, 0x6, P0 ;  /* 0x00000073060d7211 */ /* 0x000fe400000f3408 */
[----:B------:R-:W-:Y:S01]  /*ec20*/  LEA R84, R4, UR5, 0x1 ;  /* 0x0000000504547c11 */ /* 0x000fe2000f8e08ff */
[----:B------:R-:W-:Y:S01]  /*ec30*/  LDGSTS.E.BYPASS.LTC128B.128 [R87+0x7000], desc[UR6][R114.64+0x40] ;  /* 0x0700004072577fae */ /* 0x000fe2000b981a06 */
[----:B------:R-:W-:Y:S01]  /*ec40*/  IMAD.MOV.U32 R4, RZ, RZ, 0x20 ;  /* 0x00000020ff047424 */ /* 0x000fe200078e00ff */
[----:B------:R-:W-:Y:S02]  /*ec50*/  LOP3.LUT P0, RZ, R2, 0x4, RZ, 0xc0, !PT ;  /* 0x0000000402ff7812 */ /* 0x000fe4000780c0ff */
[----:B------:R-:W-:Y:S01]  /*ec60*/  LDGSTS.E.BYPASS.LTC128B.128 [R87+0x8000], desc[UR6][R114.64+0x80] ;  /* 0x0800008072577fae */ /* 0x000fe2000b981a06 */
[----:B------:R-:W-:Y:S02]  /*ec70*/  ISETP.GT.AND P2, PT, R124, R111, PT ;  /* 0x0000006f7c00720c */ /* 0x000fe40003f44270 */
[----:B------:R-:W-:Y:S01]  /*ec80*/  SEL R4, R4, 0xffffffe0, !P0 ;  /* 0xffffffe004047807 */ /* 0x000fe20004000000 */
[----:B------:R-:W-:Y:S04]  /*ec90*/  LDGSTS.E.BYPASS.LTC128B.128 [R87+0x6800], desc[UR6][R12.64] ;  /* 0x068000000c577fae */ /* 0x000fe8000b981a06 */
[----:B------:R-:W-:Y:S01]  /*eca0*/  LDGSTS.E.BYPASS.LTC128B.128 [R87+0x7800], desc[UR6][R12.64+0x40] ;  /* 0x078000400c577fae */ /* 0x000fe2000b981a06 */
[--C-:B------:R-:W-:Y:S02]  /*ecb0*/  IMAD.IADD R3, R109, 0x1, R4.reuse ;  /* 0x000000016d037824 */ /* 0x100fe400078e0204 */
[----:B------:R-:W-:Y:S01]  /*ecc0*/  IMAD.IADD R2, R84, 0x1, R4 ;  /* 0x0000000154027824 */ /* 0x000fe200078e0204 */
[----:B------:R1:W-:Y:S04]  /*ecd0*/  LDGSTS.E.BYPASS.LTC128B.128 [R87+0x8800], desc[UR6][R12.64+0x80] ;  /* 0x088000800c577fae */ /* 0x0003e8000b981a06 */
[----:B------:R-:W-:Y:S04]  /*ece0*/  LDSM.16.M88.4 R32, [R109] ;  /* 0x000000006d20783b */ /* 0x000fe80000000200 */
[----:B------:R-:W2:Y:S04]  /*ecf0*/  LDSM.16.M88.4 R8, [R84+0x3000] ;  /* 0x003000005408783b */ /* 0x000ea80000000200 */
[----:B------:R-:W1:Y:S04]  /*ed00*/  LDSM.16.M88.4 R16, [R84+0x3400] ;  /* 0x003400005410783b */ /* 0x000e680000000200 */
[----:B------:R-:W5:Y:S04]  /*ed10*/  LDSM.16.M88.4 R24, [R84+0x3800] ;  /* 0x003800005418783b */ /* 0x000f680000000200 */
[----:B------:R-:W0:Y:S04]  /*ed20*/  LDGDEPBAR ;  /* 0x00000000000079af */ /* 0x000e280000000000 */
[----:B------:R-:W3:Y:S04]  /*ed30*/  LDSM.16.M88.4 R88, [R84+0x3c00] ;  /* 0x003c00005458783b */ /* 0x000ee80000000200 */
[----:B------:R-:W-:Y:S04]  /*ed40*/  LDSM.16.M88.4 R92, [R3] ;  /* 0x00000000035c783b */ /* 0x000fe80000000200 */
[----:B------:R-:W4:Y:S04]  /*ed50*/  LDSM.16.M88.4 R96, [R2+0x3000] ;  /* 0x003000000260783b */ /* 0x000f280000000200 */
[----:B------:R-:W4:Y:S04]  /*ed60*/  LDSM.16.M88.4 R100, [R2+0x3400] ;  /* 0x003400000264783b */ /* 0x000f280000000200 */
        /* <DEDUP_REMOVED lines=150> */
.L_x_5079:
        /* <DEDUP_REMOVED lines=12> */
.L_x_5078:
        /* <DEDUP_REMOVED lines=243> */
[----:B------:R-:W-:Y:S01]  /*106c0*/  FADD.FTZ R127, R135, R0 ;  /* 0x00000000877f7221 */ /* 0x000fe20000010000 */
[----:B------:R-:W-:Y:S01]  /*106d0*/  MOV R0, R3 ;  /* 0x0000000300007202 */ /* 0x000fe20000000f00 */
[C---:B--2---:R-:W-:Y:S07]  /*106e0*/  HMMA.16816.F32 R64, R20.reuse, R76, R64 ;  /* 0x0000004c1440723c */ /* 0x044fee0000001840 */
[----:B------:R-:W2:Y:S01]  /*106f0*/  MUFU.EX2 R137, R104 ;  /* 0x0000006800897308 */ /* 0x000ea20000000800 */
[C---:B---3--:R-:W-:Y:S01]  /*10700*/  F2FP.F16.F32.PACK_AB R73, R91.reuse, R90 ;  /* 0x0000005a5b49723e */ /* 0x048fe200000000ff */
[----:B------:R-:W-:Y:S01]  /*10710*/  FADD.FTZ R90, R90, R133 ;  /* 0x000000855a5a7221 */ /* 0x000fe20000010000 */
[C---:B------:R-:W-:Y:S03]  /*10720*/  HMMA.16816.F32 R68, R20.reuse, R78, R68 ;  /* 0x0000004e1444723c */ /* 0x040fe60000001844 */
[C---:B----4-:R-:W-:Y:S01]  /*10730*/  F2FP.F16.F32.PACK_AB R74, R106.reuse, R135 ;  /* 0x000000876a4a723e */ /* 0x050fe200000000ff */
[----:B------:R-:W-:Y:S01]  /*10740*/  FADD.FTZ R91, R91, R90 ;  /* 0x0000005a5b5b7221 */ /* 0x000fe20000010000 */
[----:B------:R-:W-:Y:S03]  /*10750*/  FADD.FTZ R127, R106, R127 ;  /* 0x0000007f6a7f7221 */ /* 0x000fe60000010000 */
[----:B------:R-:W-:Y:S01]  /*10760*/  FADD.FTZ R126, R136, R91 ;  /* 0x0000005b887e7221 */ /* 0x000fe20000010000 */
[C---:B--2---:R-:W-:Y:S03]  /*10770*/  F2FP.F16.F32.PACK_AB R75, R137.reuse, R136 ;  /* 0x00000088894b723e */ /* 0x044fe600000000ff */
[----:B------:R-:W-:Y:S01]  /*10780*/  FADD.FTZ R126, R137, R126 ;  /* 0x0000007e897e7221 */ /* 0x000fe20000010000 */
[C---:B-1----:R-:W-:Y:S08]  /*10790*/  HMMA.16816.F32 R12, R20.reuse, R24, R12 ;  /* 0x00000018140c723c */ /* 0x042ff0000000180c */
        /* <DEDUP_REMOVED lines=19> */
.L_x_5076:
[----:B------:R-:W1:Y:S01]  /*108d0*/  SHFL.BFLY PT, R0, R127, 0x2, 0x1f ;  /* 0x0c401f007f007f89 */ /* 0x000e6200000e0000 */
[----:B------:R-:W2:Y:S01]  /*108e0*/  S2UR UR4, SR_CTAID.Y ;  /* 0x00000000000479c3 */ /* 0x000ea20000002600 */
[----:B------:R-:W-:Y:S01]  /*108f0*/  IADD3 R19, PT, PT, -R117, RZ, RZ ;  /* 0x000000ff75137210 */ /* 0x000fe20007ffe1ff */
[----:B------:R-:W-:Y:S01]  /*10900*/  BSSY.RECONVERGENT B0, `(.L_x_5081) ;  /* 0x0000093000007945 */ /* 0x000fe20003800200 */
[----:B------:R-:W3:Y:S05]  /*10910*/  SHFL.BFLY PT, R11, R126, 0x2, 0x1f ;  /* 0x0c401f007e0b7f89 */ /* 0x000eea00000e0000 */
[----:B------:R-:W-:Y:S08]  /*10920*/  BAR.SYNC.DEFER_BLOCKING 0x0 ;  /* 0x0000000000007b1d */ /* 0x000ff00000010000 */
[----:B------:R-:W2:Y:S08]  /*10930*/  LDC.64 R16, c[0x0][0x430] ;  /* 0x00010c00ff107b82 */ /* 0x000eb00000000a00 */
[----:B------:R-:W4:Y:S01]  /*10940*/  S2UR UR8, SR_CTAID.Z ;  /* 0x00000000000879c3 */ /* 0x000f220000002700 */
[----:B-1----:R-:W-:-:S02]  /*10950*/  FADD.FTZ R9, R0, R127 ;  /* 0x0000007f00097221 */ /* 0x002fc40000010000 */
[----:B------:R-:W1:Y:S01]  /*10960*/  S2R R0, SR_TID.X ;  /* 0x0000000000007919 */ /* 0x000e620000002100 */
[----:B---3--:R-:W-:Y:S02]  /*10970*/  FADD.FTZ R11, R11, R126 ;  /* 0x0000007e0b0b7221 */ /* 0x008fe40000010000 */
[----:B------:R-:W3:Y:S02]  /*10980*/  SHFL.BFLY PT, R12, R9, 0x1, 0x1f ;  /* 0x0c201f00090c7f89 */ /* 0x000ee400000e0000 */
[----:B------:R-:W4:Y:S02]  /*10990*/  LDC R18, c[0x0][0x3e0] ;  /* 0x0000f800ff127b82 */ /* 0x000f240000000800 */
[----:B------:R-:W5:Y:S01]  /*109a0*/  SHFL.BFLY PT, R2, R11, 0x1, 0x1f ;  /* 0x0c201f000b027f89 */ /* 0x000f6200000e0000 */
[----:B--2---:R-:W-:Y:S01]  /*109b0*/  IMAD R117, R16, UR4, R117 ;  /* 0x0000000410757c24 */ /* 0x004fe2000f8e0275 */
[----:B------:R-:W2:Y:S01]  /*109c0*/  LDCU UR4, c[0x0][0x44c] ;  /* 0x00008980ff0477ac */ /* 0x000ea20008000800 */
[----:B------:R-:W-:Y:S01]  /*109d0*/  MOV R16, 0xff800000 ;  /* 0xff80000000107802 */ /* 0x000fe20000000f00 */
[----:B---3--:R-:W-:Y:S01]  /*109e0*/  FADD.FTZ R12, R9, R12 ;  /* 0x0000000c090c7221 */ /* 0x008fe20000010000 */
[----:B----4-:R-:W-:-:S03]  /*109f0*/  IMAD R19, R18, R19, UR8 ;  /* 0x0000000812137e24 */ /* 0x010fc6000f8e0213 */
[----:B------:R-:W3:Y:S01]  /*10a00*/  MUFU.RCP R6, R12 ;  /* 0x0000000c00067308 */ /* 0x000ee20000001000 */
[----:B-----5:R-:W-:Y:S01]  /*10a10*/  FADD.FTZ R2, R11, R2 ;  /* 0x000000020b027221 */ /* 0x020fe20000010000 */
[C---:B-1----:R-:W-:Y:S01]  /*10a20*/  SHF.L.U32 R7, R0.reuse, 0x1, RZ ;  /* 0x0000000100077819 */ /* 0x042fe200000006ff */
[----:B------:R-:W-:Y:S01]  /*10a30*/  IMAD R18, R117, R18, R19 ;  /* 0x0000001275127224 */ /* 0x000fe200078e0213 */
[----:B------:R-:W-:Y:S02]  /*10a40*/  SHF.L.U32 R5, R0, 0x3, RZ ;  /* 0x0000000300057819 */ /* 0x000fe400000006ff */
[----:B------:R-:W-:Y:S02]  /*10a50*/  LOP3.LUT R7, R7, 0x6, RZ, 0xc0, !PT ;  /* 0x0000000607077812 */ /* 0x000fe400078ec0ff */
[----:B------:R-:W1:Y:S01]  /*10a60*/  MUFU.RCP R4, R2 ;  /* 0x0000000200047308 */ /* 0x000e620000001000 */
[----:B------:R-:W-:Y:S02]  /*10a70*/  FSETP.NE.FTZ.AND P1, PT, R12, RZ, PT ;  /* 0x000000ff0c00720b */ /* 0x000fe40003f35000 */
[----:B------:R-:W-:-:S02]  /*10a80*/  LOP3.LUT R8, R7, 0x3e00, R110, 0xf8, !PT ;  /* 0x00003e0007087812 */ /* 0x000fc400078ef86e */
[--C-:B------:R-:W-:Y:S02]  /*10a90*/  LOP3.LUT R9, R120, 0xc0, R5.reuse, 0xf8, !PT ;  /* 0x000000c078097812 */ /* 0x100fe400078ef805 */
[----:B------:R-:W-:Y:S02]  /*10aa0*/  LOP3.LUT R8, R8, 0x20, R5, 0xf8, !PT ;  /* 0x0000002008087812 */ /* 0x000fe400078ef805 */
[----:B------:R-:W-:Y:S02]  /*10ab0*/  FSETP.NE.FTZ.AND P0, PT, R2, RZ, PT ;  /* 0x000000ff0200720b */ /* 0x000fe40003f15000 */
[----:B---3--:R-:W-:Y:S02]  /*10ac0*/  FSEL R7, R6, 1, P1 ;  /* 0x3f80000006077808 */ /* 0x008fe40000800000 */
[----:B------:R-:W-:Y:S01]  /*10ad0*/  LOP3.LUT R6, R8, R9, RZ, 0xfc, !PT ;  /* 0x0000000908067212 */ /* 0x000fe200078efcff */
[----:B------:R-:W3:Y:S01]  /*10ae0*/  @P1 LDC R21, c[0x0][0x458] ;  /* 0x00011600ff151b82 */ /* 0x000ee20000000800 */
[----:B------:R-:W-:Y:S01]  /*10af0*/  SHF.L.U32 R13, R0, 0x2, RZ ;  /* 0x00000002000d7819 */ /* 0x000fe200000006ff */
        /* <DEDUP_REMOVED lines=58> */
[----:B------:R-:W4:Y:S01]  /*10ea0*/  @P0 MUFU.LG2 R2, R2 ;  /* 0x0000000200020308 */ /* 0x000f220000000c00 */
[----:B------:R-:W-:Y:S01]  /*10eb0*/  SHF.R.U32.HI R15, RZ, 0x1, R0 ;  /* 0x00000001ff0f7819 */ /* 0x000fe20000011600 */
[----:B------:R-:W-:Y:S01]  /*10ec0*/  STS.64 [R4+0x20], R36 ;  /* 0x0000202404007388 */ /* 0x000fe20000000a00 */
[----:B------:R-:W-:-:S02]  /*10ed0*/  LOP3.LUT R8, R13, 0xd8, RZ, 0xc0, !PT ;  /* 0x000000d80d087812 */ /* 0x000fc400078ec0ff */
[----:B------:R-:W-:Y:S01]  /*10ee0*/  LOP3.LUT P2, RZ, R0, 0x3, RZ, 0xc0, !PT ;  /* 0x0000000300ff7812 */ /* 0x000fe2000784c0ff */
[----:B------:R-:W-:Y:S01]  /*10ef0*/  STS.64 [R4+0x420], R38 ;  /* 0x0004202604007388 */ /* 0x000fe20000000a00 */
[----:B------:R-:W-:Y:S01]  /*10f00*/  LOP3.LUT R8, R8, 0x18, R15, 0x78, !PT ;  /* 0x0000001808087812 */ /* 0x000fe200078e780f */
[----:B------:R-:W5:Y:S01]  /*10f10*/  @P1 MUFU.LG2 R12, R12 ;  /* 0x0000000c000c1308 */ /* 0x000f620000000c00 */
[----:B------:R-:W-:Y:S01]  /*10f20*/  LOP3.LUT R22, R15, 0x30, RZ, 0xc0, !PT ;  /* 0x000000300f167812 */ /* 0x000fe200078ec0ff */
[----:B------:R-:W-:Y:S01]  /*10f30*/  STS.64 [R7+0x40], R40 ;  /* 0x0000402807007388 */ /* 0x000fe20000000a00 */
[----:B------:R-:W-:Y:S02]  /*10f40*/  LOP3.LUT R8, R8, 0xf24, R13, 0xf8, !PT ;  /* 0x00000f2408087812 */ /* 0x000fe400078ef80d */
[----:B------:R-:W-:Y:S01]  /*10f50*/  SHF.R.U32.HI R19, RZ, 0x2, R0 ;  /* 0x00000002ff137819 */ /* 0x000fe20000011600 */
[----:B------:R-:W-:Y:S01]  /*10f60*/  STS.64 [R7+0x440], R42 ;  /* 0x0004402a07007388 */ /* 0x000fe20000000a00 */
[----:B----4-:R-:W-:-:S03]  /*10f70*/  @P0 FMUL.FTZ R2, R2, 0.69314718246459960938 ;  /* 0x3f31721802020820 */ /* 0x010fc60000410000 */
[----:B------:R-:W-:Y:S01]  /*10f80*/  STS.64 [R14+0x60], R44 ;  /* 0x0000602c0e007388 */ /* 0x000fe20000000a00 */
[----:B------:R-:W-:-:S03]  /*10f90*/  LOP3.LUT R22, R22, 0x7, R19, 0xf8, !PT ;  /* 0x0000000716167812 */ /* 0x000fc600078ef813 */
[----:B------:R-:W-:Y:S01]  /*10fa0*/  STS.64 [R14+0x460], R46 ;  /* 0x0004602e0e007388 */ /* 0x000fe20000000a00 */
[----:B-----5:R-:W-:-:S03]  /*10fb0*/  @P1 FMUL.FTZ R15, R12, 0.69314718246459960938 ;  /* 0x3f3172180c0f1820 */ /* 0x020fc60000410000 */
[----:B------:R-:W-:Y:S01]  /*10fc0*/  STS.64 [R6+0x2000], R48 ;  /* 0x0020003006007388 */ /* 0x000fe20000000a00 */
[----:B---3--:R-:W-:-:S03]  /*10fd0*/  @P1 FFMA.FTZ R16, R84, R21, R15 ;  /* 0x0000001554101223 */ /* 0x008fc6000001000f */
        /* <DEDUP_REMOVED lines=12> */
[----:B------:R-:W-:Y:S04]  /*110a0*/  STS.64 [R4+0x4420], R70 ;  /* 0x0044204604007388 */ /* 0x000fe80000000a00 */
[----:B------:R-:W-:Y:S04]  /*110b0*/  STS.64 [R7+0x4040], R76 ;  /* 0x0040404c07007388 */ /* 0x000fe80000000a00 */
[----:B------:R-:W-:Y:S04]  /*110c0*/  STS.64 [R7+0x4440], R78 ;  /* 0x0044404e07007388 */ /* 0x000fe80000000a00 */
[----:B------:R-:W-:Y:S04]  /*110d0*/  STS.64 [R14+0x4060], R72 ;  /* 0x004060480e007388 */ /* 0x000fe80000000a00 */
[----:B------:R4:W-:Y:S01]  /*110e0*/  STS.64 [R14+0x4460], R74 ;  /* 0x0044604a0e007388 */ /* 0x0009e20000000a00 */
[----:B---3--:R-:W-:Y:S01]  /*110f0*/  USHF.L.U32 UR8, UR5, 0x6, URZ ;  /* 0x0000000605087899 */ /* 0x008fe200080006ff */
[----:B------:R-:W-:Y:S05]  /*11100*/  BAR.SYNC.DEFER_BLOCKING 0x0 ;  /* 0x0000000000007b1d */ /* 0x000fea0000010000 */
[----:B------:R-:W-:Y:S01]  /*11110*/  IMAD R17, R18, R17, UR8 ;  /* 0x0000000812117e24 */ /* 0x000fe2000f8e0211 */
[----:B----4-:R-:W-:Y:S01]  /*11120*/  MOV R14, 0xff800000 ;  /* 0xff800000000e7802 */ /* 0x010fe20000000f00 */
[----:B------:R3:W4:Y:S01]  /*11130*/  LDS.128 R8, [R52] ;  /* 0x0000000034087984 */ /* 0x0007220000000c00 */
[----:B-1----:R-:W-:Y:S01]  /*11140*/  @P0 FFMA.FTZ R14, R3, R20, R2 ;  /* 0x00000014030e0223 */ /* 0x002fe20000010002 */
[----:B--2---:R-:W-:-:S02]  /*11150*/  IMAD R2, R17, UR4, RZ ;  /* 0x0000000411027c24 */ /* 0x004fc4000f8e02ff */
        /* <DEDUP_REMOVED lines=13> */
.L_x_5082:
[----:B------:R-:W-:Y:S05]  /*11230*/  BSYNC.RECONVERGENT B0 ;  /* 0x0000000000007941 */ /* 0x000fea0003800200 */
.L_x_5081:
[----:B------:R-:W5:Y:S01]  /*11240*/  LDS.128 R48, [R52+0x1000] ;  /* 0x0010000034307984 */ /* 0x000f620000000c00 */
[----:B------:R-:W3:Y:S01]  /*11250*/  LDCU.64 UR4, c[0x0][0x3f8] ;  /* 0x00007f00ff0477ac */ /* 0x000ee20008000a00 */
[----:B------:R-:W-:Y:S01]  /*11260*/  LOP3.LUT R3, R13, 0x1c, RZ, 0xc0, !PT ;  /* 0x0000001c0d037812 */ /* 0x000fe200078ec0ff */
[----:B------:R-:W-:Y:S01]  /*11270*/  VIADD R55, R116, -UR8 ;  /* 0x8000000874377c36 */ /* 0x000fe20008000000 */
[----:B------:R-:W5:Y:S01]  /*11280*/  LDS.128 R40, [R52+0x2000] ;  /* 0x0020000034287984 */ /* 0x000f620000000c00 */
[----:B------:R-:W-:-:S03]  /*11290*/  SHF.R.U32.HI R0, RZ, 0x3, R0 ;  /* 0x00000003ff007819 */ /* 0x000fc60000011600 */
[----:B------:R-:W5:Y:S01]  /*112a0*/  LDS.128 R36, [R52+0x2800] ;  /* 0x0028000034247984 */ /* 0x000f620000000c00 */
[C---:B------:R-:W-:Y:S01]  /*112b0*/  ISETP.GE.AND P3, PT, R0.reuse, R55, PT ;  /* 0x000000370000720c */ /* 0x040fe20003f66270 */
[C---:B------:R-:W-:Y:S02]  /*112c0*/  IMAD R3, R0.reuse, 0x60, R3 ;  /* 0x0000006000037824 */ /* 0x040fe400078e0203 */
[----:B------:R-:W5:Y:S01]  /*112d0*/  LDS.128 R32, [R52+0x3000] ;  /* 0x0030000034207984 */ /* 0x000f620000000c00 */
[----:B------:R-:W-:Y:S02]  /*112e0*/  VIADD R54, R0, 0x10 ;  /* 0x0000001000367836 */ /* 0x000fe40000000000 */
[----:B------:R-:W-:Y:S01]  /*112f0*/  IADD3 R3, P0, PT, R2, R3, RZ ;  /* 0x0000000302037210 */ /* 0x000fe20007f1e0ff */
[----:B------:R-:W5:Y:S01]  /*11300*/  LDS.128 R24, [R52+0x4000] ;  /* 0x0040000034187984 */ /* 0x000f620000000c00 */
[----:B------:R-:W-:Y:S01]  /*11310*/  VIADD R53, R0, 0x20 ;  /* 0x0000002000357836 */ /* 0x000fe20000000000 */
[----:B------:R-:W-:Y:S01]  /*11320*/  ISETP.GE.AND P2, PT, R54, R55, PT ;  /* 0x000000373600720c */ /* 0x000fe20003f46270 */
[----:B------:R-:W-:Y:S01]  /*11330*/  VIADD R0, R0, 0x30 ;  /* 0x0000003000007836 */ /* 0x000fe20000000000 */
[----:B------:R-:W5:Y:S01]  /*11340*/  LDS.128 R20, [R52+0x4800] ;  /* 0x0048000034147984 */ /* 0x000f620000000c00 */
[----:B------:R-:W-:-:S02]  /*11350*/  LEA.HI.X.SX32 R2, R2, RZ, 0x1, P0 ;  /* 0x000000ff02027211 */ /* 0x000fc400000f0eff */
[----:B---3--:R-:W-:Y:S01]  /*11360*/  LEA R56, P0, R3, UR4, 0x2 ;  /* 0x0000000403387c11 */ /* 0x008fe2000f8010ff */
[----:B--2---:R-:W2:Y:S01]  /*11370*/  LDS.128 R16, [R52+0x5000] ;  /* 0x0050000034107984 */ /* 0x004ea20000000c00 */
[-C--:B------:R-:W-:Y:S02]  /*11380*/  ISETP.GE.AND P1, PT, R53, R55.reuse, PT ;  /* 0x000000373500720c */ /* 0x080fe40003f26270 */
[----:B------:R-:W-:Y:S01]  /*11390*/  LEA.HI.X R57, R3, UR5, R2, 0x2, P0 ;  /* 0x0000000503397c11 */ /* 0x000fe200080f1402 */
[----:B------:R3:W2:Y:S01]  /*113a0*/  LDS.128 R44, [R52+0x1800] ;  /* 0x00180000342c7984 */ /* 0x0006a20000000c00 */
[----:B------:R-:W-:-:S03]  /*113b0*/  ISETP.GE.AND P0, PT, R0, R55, PT ;  /* 0x000000370000720c */ /* 0x000fc60003f06270 */
[----:B------:R3:W2:Y:S04]  /*113c0*/  LDS.128 R28, [R52+0x3800] ;  /* 0x00380000341c7984 */ /* 0x0006a80000000c00 */
[----:B------:R3:W3:Y:S04]  /*113d0*/  LDS.128 R12, [R52+0x5800] ;  /* 0x00580000340c7984 */ /* 0x0006e80000000c00 */
[----:B----4-:R4:W-:Y:S04]  /*113e0*/  @!P3 STG.E.128 desc[UR6][R56.64], R8 ;  /* 0x000000083800b986 */ /* 0x0109e8000c101d06 */
[----:B-1----:R4:W-:Y:S04]  /*113f0*/  @!P2 STG.E.128 desc[UR6][R56.64+0x1800], R4 ;  /* 0x001800043800a986 */ /* 0x0029e8000c101d06 */
[----:B-----5:R4:W-:Y:S04]  /*11400*/  @!P1 STG.E.128 desc[UR6][R56.64+0x3000], R48 ;  /* 0x0030003038009986 */ /* 0x0209e8000c101d06 */
[----:B------:R4:W-:Y:S04]  /*11410*/  @!P3 STG.E.128 desc[UR6][R56.64+0x80], R40 ;  /* 0x000080283800b986 */ /* 0x0009e8000c101d06 */
[----:B------:R4:W-:Y:S04]  /*11420*/  @!P2 STG.E.128 desc[UR6][R56.64+0x1880], R36 ;  /* 0x001880243800a986 */ /* 0x0009e8000c101d06 */
[----:B------:R4:W-:Y:S04]  /*11430*/  @!P1 STG.E.128 desc[UR6][R56.64+0x3080], R32 ;  /* 0x0030802038009986 */ /* 0x0009e8000c101d06 */
[----:B------:R4:W-:Y:S04]  /*11440*/  @!P3 STG.E.128 desc[UR6][R56.64+0x100], R24 ;  /* 0x000100183800b986 */ /* 0x0009e8000c101d06 */
[----:B------:R4:W-:Y:S04]  /*11450*/  @!P2 STG.E.128 desc[UR6][R56.64+0x1900], R20 ;  /* 0x001900143800a986 */ /* 0x0009e8000c101d06 */
[----:B--2---:R4:W-:Y:S01]  /*11460*/  @!P1 STG.E.128 desc[UR6][R56.64+0x3100], R16 ;  /* 0x0031001038009986 */ /* 0x0049e2000c101d06 */
[----:B------:R-:W-:Y:S05]  /*11470*/  @P0 EXIT ;  /* 0x000000000000094d */ /* 0x000fea0003800000 */
[----:B------:R-:W-:Y:S04]  /*11480*/  STG.E.128 desc[UR6][R56.64+0x4800], R44 ;  /* 0x0048002c38007986 */ /* 0x000fe8000c101d06 */
[----:B------:R-:W-:Y:S04]  /*11490*/  STG.E.128 desc[UR6][R56.64+0x4880], R28 ;  /* 0x0048801c38007986 */ /* 0x000fe8000c101d06 */
[----:B---3--:R-:W-:Y:S01]  /*114a0*/  STG.E.128 desc[UR6][R56.64+0x4900], R12 ;  /* 0x0049000c38007986 */ /* 0x008fe2000c101d06 */
[----:B------:R-:W-:Y:S05]  /*114b0*/  EXIT ;  /* 0x000000000000794d */ /* 0x000fea0003800000 */
.L_x_5083:
        /* <DEDUP_REMOVED lines=12> */
.L_x_5552:


//--------------------- .text._ZN5flash24flash_fwd_splitkv_kernelI23Flash_fwd_kernel_traitsILi96ELi64ELi64ELi4ELb0ELb0EN7cutlass6half_tE19Flash_kernel_traitsILi96ELi64ELi64ELi4ES3_EELb1ELb0ELb0ELb0ELb1ELb1ELb1ELb1EEEvNS_16Flash_fwd_paramsE --------------------------
	.section	.text._ZN5flash24flash_fwd_splitkv_kernelI23Flash_fwd_kernel_traitsILi96ELi64ELi64ELi4ELb0ELb0EN7cutlass6half_tE19Flash_kernel_traitsILi96ELi64ELi64ELi4ES3_EELb1ELb0ELb0ELb0ELb1ELb1ELb1ELb1EEEvNS_16Flash_fwd_paramsE,"ax",@progbits
	.align	128
        .global         _ZN5flash24flash_fwd_splitkv_kernelI23Flash_fwd_kernel_traitsILi96ELi64ELi64ELi4ELb0ELb0EN7cutlass6half_tE19Flash_kernel_traitsILi96ELi64ELi64ELi4ES3_EELb1ELb0ELb0ELb0ELb1ELb1ELb1ELb1EEEvNS_16Flash_fwd_paramsE
        .type           _ZN5flash24flash_fwd_splitkv_kernelI23Flash_fwd_kernel_traitsILi96ELi64ELi64ELi4ELb0ELb0EN7cutlass6half_tE19Flash_kernel_traitsILi96ELi64ELi64ELi4ES3_EELb1ELb0ELb0ELb0ELb1ELb1ELb1ELb1EEEvNS_16Flash_fwd_paramsE,@function
        .size           _ZN5flash24flash_fwd_splitkv_kernelI23Flash_fwd_kernel_traitsILi96ELi64ELi64ELi4ELb0ELb0EN7cutlass6half_tE19Flash_kernel_traitsILi96ELi64ELi64ELi4ES3_EELb1ELb0ELb0ELb0ELb1ELb1ELb1ELb1EEEvNS_16Flash_fwd_paramsE,(.L_x_5553 - _ZN5flash24flash_fwd_splitkv_kernelI23Flash_fwd_kernel_traitsILi96ELi64ELi64ELi4ELb0ELb0EN7cutlass6half_tE19Flash_kernel_traitsILi96ELi64ELi64ELi4ES3_EELb1ELb0ELb0ELb0ELb1ELb1ELb1ELb1EEEvNS_16Flash_fwd_paramsE)
        .other          _ZN5flash24flash_fwd_splitkv_kernelI23Flash_fwd_kernel_traitsILi96ELi64ELi64ELi4ELb0ELb0EN7cutlass6half_tE19Flash_kernel_traitsILi96ELi64ELi64ELi4ES3_EELb1ELb0ELb0ELb0ELb1ELb1ELb1ELb1EEEvNS_16Flash_fwd_paramsE,@"STO_CUDA_ENTRY STV_DEFAULT"
_ZN5flash24flash_fwd_splitkv_kernelI23Flash_fwd_kernel_traitsILi96ELi64ELi64ELi4ELb0ELb0EN7cutlass6half_tE19Flash_kernel_traitsILi96ELi64ELi64ELi4ES3_EELb1ELb0ELb0ELb0ELb1ELb1ELb1ELb1EEEvNS_16Flash_fwd_paramsE:
.text._ZN5flash24flash_fwd_splitkv_kernelI23Flash_fwd_kernel_traitsILi96ELi64ELi64ELi4ELb0ELb0EN7cutlass6half_tE19Flash_kernel_traitsILi96ELi64ELi64ELi4ES3_EELb1ELb0ELb0ELb0ELb1ELb1ELb1ELb1EEEvNS_16Flash_fwd_paramsE:
        /* <DEDUP_REMOVED lines=70> */
.L_x_5084:
        /* <DEDUP_REMOVED lines=112> */
.L_x_5085:
        /* <DEDUP_REMOVED lines=9> */
.L_x_5086:
        /* <DEDUP_REMOVED lines=102> */
.L_x_5087:
        /* <DEDUP_REMOVED lines=15> */
.L_x_5089:
[----:B------:R-:W2:Y:S01]  /*1340*/  LDC.64 R86, c[0x0][0x3b8] ;  /* 0x0000ee00ff567b82 */ /* 0x000ea20000000a00 */
[----:B------:R-:W-:-:S05]  /*1350*/  IADD3 R2, PT, PT, R0, R5, RZ ;  /* 0x0000000500027210 */ /* 0x000fca0007ffe0ff */
[C---:B--2---:R-:W-:Y:S02]  /*1360*/  IMAD R19, R2.reuse, R87, RZ ;  /* 0x0000005702137224 */ /* 0x044fe400078e02ff */
[----:B------:R-:W-:-:S05]  /*1370*/  IMAD.WIDE.U32 R2, R2, R86, RZ ;  /* 0x0000005602027225 */ /* 0x000fca00078e00ff */
[----:B------:R-:W-:Y:S02]  /*1380*/  IADD3 R19, PT, PT, R3, R19, RZ ;  /* 0x0000001303137210 */ /* 0x000fe40007ffe0ff */
[----:B------:R-:W-:Y:S02]  /*1390*/  MOV R18, R2 ;  /* 0x0000000200127202 */ /* 0x000fe40000000f00 */
.L_x_5090:
        /* <DEDUP_REMOVED lines=14> */
.L_x_5091:
[----:B------:R-:W2:Y:S01]  /*1480*/  LDCU.64 UR12, c[0x0][0x3c0] ;  /* 0x00007800ff0c77ac */ /* 0x000ea20008000a00 */
[----:B------:R-:W-:-:S05]  /*1490*/  IADD3 R0, PT, PT, R0, R5, RZ ;  /* 0x0000000500007210 */ /* 0x000fca0007ffe0ff */
[C---:B--2---:R-:W-:Y:S02]  /*14a0*/  IMAD R21, R0.reuse, UR13, RZ ;  /* 0x0000000d00157c24 */ /* 0x044fe4000f8e02ff */
[----:B------:R-:W-:-:S05]  /*14b0*/  IMAD.WIDE.U32 R2, R0, UR12, RZ ;  /* 0x0000000c00027c25 */ /* 0x000fca000f8e00ff */
[----:B------:R-:W-:Y:S02]  /*14c0*/  IADD3 R21, PT, PT, R3, R21, RZ ;  /* 0x0000001503157210 */ /* 0x000fe40007ffe0ff */
[----:B------:R-:W-:-:S07]  /*14d0*/  MOV R20, R2 ;  /* 0x0000000200147202 */ /* 0x000fce0000000f00 */
.L_x_5092:
        /* <DEDUP_REMOVED lines=49> */
.L_x_5088:
        /* <DEDUP_REMOVED lines=17> */
[----:B------:R-:W-:-:S03]  /*1900*/  IADD3 R12, P2, PT, R28, R12, RZ ;  /* 0x0000000c1c0c7210 */ /* 0x000fc60007f5e0ff */
        /* <DEDUP_REMOVED lines=29> */
[----:B------:R-:W-:Y:S01]  /*1ae0*/  VIADD R92, R88, 0xffffffff ;  /* 0xffffffff585c7836 */ /* 0x000fe20000000000 */
[----:B------:R-:W-:Y:S01]  /*1af0*/  LOP3.LUT R7, R78, 0xc, RZ, 0xc0, !PT ;  /* 0x0000000c4e077812 */ /* 0x000fe200078ec0ff */
[----:B------:R-:W-:Y:S01]  /*1b00*/  IMAD.MOV.U32 R109, RZ, RZ, R95 ;  /* 0x000000ffff6d7224 */ /* 0x000fe200078e005f */
[----:B------:R-:W-:Y:S01]  /*1b10*/  VIMNMX R93, PT, PT, R105, R4, !PT ;  /* 0x00000004695d7248 */ /* 0x000fe20007fe0100 */
[----:B------:R-:W-:Y:S01]  /*1b20*/  IMAD.SHL.U32 R85, R92, 0x40, RZ ;  /* 0x000000405c557824 */ /* 0x000fe200078e00ff */
[----:B------:R-:W-:Y:S01]  /*1b30*/  IADD3 R11, PT, PT, R11, R8, RZ ;  /* 0x000000080b0b7210 */ /* 0x000fe20007ffe0ff */
[----:B------:R-:W-:Y:S01]  /*1b40*/  IMAD R89, R116, R90, R7 ;  /* 0x0000005a74597224 */ /* 0x000fe200078e0207 */
[----:B------:R-:W-:-:S02]  /*1b50*/  ISETP.GT.AND P2, PT, R88, R93, PT ;  /* 0x0000005d5800720c */ /* 0x000fc40003f44270 */
[----:B------:R-:W-:Y:S01]  /*1b60*/  SHF.L.U64.HI R107, R12, 0x1, R107 ;  /* 0x000000010c6b7819 */ /* 0x000fe2000001026b */
[----:B------:R-:W-:Y:S01]  /*1b70*/  IMAD.WIDE.U32 R118, R6, R118, R10 ;  /* 0x0000007606767225 */ /* 0x000fe200078e000a */
[----:B------:R-:W-:Y:S02]  /*1b80*/  IADD3 R106, P3, PT, R106, UR10, RZ ;  /* 0x0000000a6a6a7c10 */ /* 0x000fe4000ff7e0ff */
[----:B------:R-:W-:Y:S02]  /*1b90*/  IADD3 R84, PT, PT, R7, R89, RZ ;  /* 0x0000005907547210 */ /* 0x000fe40007ffe0ff */
[----:B------:R-:W-:Y:S02]  /*1ba0*/  IADD3.X R107, PT, PT, R107, UR11, RZ, P3, !PT ;  /* 0x0000000b6b6b7c10 */ /* 0x000fe40009ffe4ff */
[----:B------:R-:W-:Y:S02]  /*1bb0*/  SHF.R.S32.HI R83, RZ, 0x1f, R89 ;  /* 0x0000001fff537819 */ /* 0x000fe40000011459 */
[----:B------:R-:W-:-:S02]  /*1bc0*/  SHF.R.S32.HI R82, RZ, 0x1f, R84 ;  /* 0x0000001fff527819 */ /* 0x000fc40000011454 */
[----:B------:R-:W-:Y:S02]  /*1bd0*/  MOV R108, R94 ;  /* 0x0000005e006c7202 */ /* 0x000fe40000000f00 */
[----:B------:R-:W-:Y:S01]  /*1be0*/  IADD3 R80, PT, PT, R119, R5, RZ ;  /* 0x0000000577507210 */ /* 0x000fe20007ffe0ff */
[----:B------:R-:W-:Y:S06]  /*1bf0*/  @!P2 BRA `(.L_x_5093) ;  /* 0x0000004400c4a947 */ /* 0x000fec0003800000 */
[----:B------:R-:W1:Y:S01]  /*1c00*/  LDCU.128 UR12, c[0x0][0x4b0] ;  /* 0x00009600ff0c77ac */ /* 0x000e620008000c00 */
[----:B------:R-:W-:Y:S01]  /*1c10*/  MOV R5, R3 ;  /* 0x0000000300057202 */ /* 0x000fe20000000f00 */
[----:B------:R-:W-:Y:S01]  /*1c20*/  IMAD.MOV.U32 R104, RZ, RZ, R85 ;  /* 0x000000ffff687224 */ /* 0x000fe200078e0055 */
[----:B------:R-:W-:Y:S01]  /*1c30*/  MOV R29, RZ ;  /* 0x000000ff001d7202 */ /* 0x000fe20000000f00 */
[----:B------:R-:W2:Y:S01]  /*1c40*/  LDCU.128 UR16, c[0x0][0x4a0] ;  /* 0x00009400ff1077ac */ /* 0x000ea20008000c00 */
[----:B------:R-:W-:Y:S01]  /*1c50*/  SHF.R.S32.HI R27, RZ, 0x1f, R81 ;  /* 0x0000001fff1b7819 */ /* 0x000fe20000011451 */
[----:B------:R-:W-:Y:S01]  /*1c60*/  @!P0 IMAD.MOV R5, RZ, RZ, -R5 ;  /* 0x000000ffff058224 */ /* 0x000fe200078e0a05 */
[----:B------:R-:W-:Y:S01]  /*1c70*/  SHF.R.S32.HI R3, RZ, 0x1f, R104 ;  /* 0x0000001fff037819 */ /* 0x000fe20000011468 */
[----:B------:R-:W3:Y:S01]  /*1c80*/  LDCU.128 UR8, c[0x0][0x490] ;  /* 0x00009200ff0877ac */ /* 0x000ee20008000c00 */
[C---:B------:R-:W-:Y:S01]  /*1c90*/  IMAD R103, R88.reuse, -0x40, R81 ;  /* 0xffffffc058677824 */ /* 0x040fe200078e0251 */
[----:B------:R-:W-:Y:S01]  /*1ca0*/  MOV R102, R88 ;  /* 0x0000005800667202 */ /* 0x000fe20000000f00 */
[----:B------:R-:W-:Y:S01]  /*1cb0*/  IMAD R101, R88, -0x40, R79 ;  /* 0xffffffc058657824 */ /* 0x000fe200078e024f */
[----:B------:R-:W4:Y:S01]  /*1cc0*/  LDCU.128 UR20, c[0x0][0x4c0] ;  /* 0x00009800ff1477ac */ /* 0x000f220008000c00 */
[----:B------:R-:W-:-:S02]  /*1cd0*/  SEL R8, R2, R5, !P1 ;  /* 0x0000000502087207 */ /* 0x000fc40004800000 */
[----:B------:R-:W-:Y:S01]  /*1ce0*/  IADD3 R100, PT, PT, R116, 0x20, RZ ;  /* 0x0000002074647810 */ /* 0x000fe20007ffe0ff */
[----:B------:R-:W4:Y:S01]  /*1cf0*/  LDCU.64 UR4, c[0x0][0x488] ;  /* 0x00009100ff0477ac */ /* 0x000f220008000a00 */
[----:B------:R-:W-:Y:S01]  /*1d00*/  MOV R122, R106 ;  /* 0x0000006a007a7202 */ /* 0x000fe20000000f00 */
[C---:B-1----:R-:W-:Y:S01]  /*1d10*/  IMAD R5, R3.reuse, UR12, RZ ;  /* 0x0000000c03057c24 */ /* 0x042fe2000f8e02ff */
[----:B------:R-:W-:Y:S01]  /*1d20*/  MOV R123, R107 ;  /* 0x0000006b007b7202 */ /* 0x000fe20000000f00 */
[----:B------:R-:W1:Y:S01]  /*1d30*/  LDCU UR24, c[0x0][0x450] ;  /* 0x00008a00ff1877ac */ /* 0x000e620008000800 */
[----:B--2---:R-:W-:Y:S02]  /*1d40*/  IMAD R3, R3, UR18, RZ ;  /* 0x0000001203037c24 */ /* 0x004fe4000f8e02ff */
[C-C-:B------:R-:W-:Y:S01]  /*1d50*/  IMAD.WIDE.U32 R10, R111.reuse, UR16, R28.reuse ;  /* 0x000000106f0a7c25 */ /* 0x140fe2000f8e001c */
[----:B------:R-:W2:Y:S03]  /*1d60*/  LDCU.U8 UR25, c[0x0][0x533] ;  /* 0x0000a660ff1977ac */ /* 0x000ea60008000000 */
[----:B---3--:R-:W-:Y:S01]  /*1d70*/  IMAD.WIDE.U32 R6, R111, UR10, R28 ;  /* 0x0000000a6f067c25 */ /* 0x008fe2000f8e001c */
[----:B------:R-:W-:-:S03]  /*1d80*/  UMOV UR10, URZ ;  /* 0x000000ff000a7c82 */ /* 0x000fc60008000000 */
[C---:B------:R-:W-:Y:S01]  /*1d90*/  IMAD R12, R104.reuse, UR19, R3 ;  /* 0x00000013680c7c24 */ /* 0x040fe2000f8e0203 */
[----:B------:R-:W-:Y:S01]  /*1da0*/  SHF.R.S32.HI R3, RZ, 0x1f, R8 ;  /* 0x0000001fff037819 */ /* 0x000fe20000011408 */
[----:B------:R-:W-:Y:S02]  /*1db0*/  IMAD R7, R111, UR11, R7 ;  /* 0x0000000b6f077c24 */ /* 0x000fe4000f8e0207 */
[C---:B------:R-:W-:Y:S02]  /*1dc0*/  IMAD R2, R104.reuse, UR13, R5 ;  /* 0x0000000d68027c24 */ /* 0x040fe4000f8e0205 */
[----:B------:R-:W-:-:S04]  /*1dd0*/  IMAD.WIDE.U32 R6, R104, UR18, R6 ;  /* 0x0000001268067c25 */ /* 0x000fc8000f8e0006 */
[----:B------:R-:W-:Y:S01]  /*1de0*/  IMAD R11, R111, UR17, R11 ;  /* 0x000000116f0b7c24 */ /* 0x000fe2000f8e020b */
[----:B------:R-:W3:Y:S01]  /*1df0*/  LDCU.64 UR16, c[0x0][0x4e0] ;  /* 0x00009c00ff1077ac */ /* 0x000ee20008000a00 */
[C---:B----4-:R-:W-:Y:S02]  /*1e00*/  IMAD R5, R3.reuse, UR20, RZ ;  /* 0x0000001403057c24 */ /* 0x050fe4000f8e02ff */
[----:B------:R-:W-:Y:S02]  /*1e10*/  IMAD R3, R3, UR14, RZ ;  /* 0x0000000e03037c24 */ /* 0x000fe4000f8e02ff */
[----:B------:R-:W-:Y:S01]  /*1e20*/  IMAD.IADD R13, R7, 0x1, R12 ;  /* 0x00000001070d7824 */ /* 0x000fe200078e020c */
[----:B------:R-:W-:Y:S01]  /*1e30*/  MOV R12, R6 ;  /* 0x00000006000c7202 */ /* 0x000fe20000000f00 */
[----:B------:R-:W-:-:S04]  /*1e40*/  IMAD.WIDE.U32 R10, R104, UR12, R10 ;  /* 0x0000000c680a7c25 */ /* 0x000fc8000f8e000a */
[C---:B------:R-:W-:Y:S01]  /*1e50*/  IMAD R6, R8.reuse, UR15, R3 ;  /* 0x0000000f08067c24 */ /* 0x040fe2000f8e0203 */
[----:B------:R-:W-:Y:S01]  /*1e60*/  IADD3 R11, PT, PT, R11, R2, RZ ;  /* 0x000000020b0b7210 */ /* 0x000fe20007ffe0ff */
[----:B-----5:R-:W-:Y:S01]  /*1e70*/  IMAD.IADD R3, R85, 0x1, R0 ;  /* 0x0000000155037824 */ /* 0x020fe200078e0200 */
[----:B------:R-:W-:Y:S01]  /*1e80*/  IADD3 R2, P0, PT, -R81, R116, RZ ;  /* 0x0000007451027210 */ /* 0x000fe20007f1e1ff */
[C---:B------:R-:W-:Y:S01]  /*1e90*/  IMAD R4, R8.reuse, UR21, R5 ;  /* 0x0000001508047c24 */ /* 0x040fe2000f8e0205 */
[----:B------:R-:W-:Y:S01]  /*1ea0*/  USHF.L.U32 UR21, UR18, 0x6, URZ ;  /* 0x0000000612157899 */ /* 0x000fe200080006ff */
[----:B------:R-:W-:Y:S01]  /*1eb0*/  IMAD R64, R3, R90, RZ ;  /* 0x0000005a03407224 */ /* 0x000fe200078e02ff */
[----:B------:R-:W-:Y:S01]  /*1ec0*/  IADD3.X R27, PT, PT, RZ, ~R27, RZ, P0, !PT ;  /* 0x8000001bff1b7210 */ /* 0x000fe200007fe4ff */
[C---:B------:R-:W-:Y:S01]  /*1ed0*/  IMAD.WIDE.U32 R10, R8.reuse, UR20, R10 ;  /* 0x00000014080a7c25 */ /* 0x040fe2000f8e000a */
[----:B------:R-:W-:Y:S02]  /*1ee0*/  USHF.L.U32 UR20, UR12, 0x6, URZ ;  /* 0x000000060c147899 */ /* 0x000fe400080006ff */
[----:B------:R-:W-:Y:S01]  /*1ef0*/  SHF.R.S32.HI R65, RZ, 0x1f, R64 ;  /* 0x0000001fff417819 */ /* 0x000fe20000011440 */
[----:B------:R-:W-:Y:S01]  /*1f00*/  IMAD.WIDE.U32 R8, R8, UR14, R12 ;  /* 0x0000000e08087c25 */ /* 0x000fe2000f8e000c */
[C---:B------:R-:W-:Y:S01]  /*1f10*/  IADD3 R96, P0, PT, R64.reuse, R84, RZ ;  /* 0x0000005440607210 */ /* 0x040fe20007f1e0ff */
[----:B------:R-:W4:Y:S01]  /*1f20*/  LDCU.64 UR14, c[0x0][0x4d0] ;  /* 0x00009a00ff0e77ac */ /* 0x000f220008000a00 */
[----:B------:R-:W-:Y:S01]  /*1f30*/  IADD3 R64, P1, PT, R64, R89, RZ ;  /* 0x0000005940407210 */ /* 0x000fe20007f3e0ff */
[----:B------:R-:W-:Y:S01]  /*1f40*/  IMAD.IADD R5, R11, 0x1, R4 ;  /* 0x000000010b057824 */ /* 0x000fe200078e0204 */
[----:B------:R-:W-:Y:S01]  /*1f50*/  IADD3 R7, PT, PT, R9, R6, RZ ;  /* 0x0000000609077210 */ /* 0x000fe20007ffe0ff */
[C---:B------:R-:W-:Y:S01]  /*1f60*/  IMAD.X R97, R65.reuse, 0x1, R82, P0 ;  /* 0x0000000141617824 */ /* 0x040fe200000e0652 */
[----:B------:R-:W-:Y:S01]  /*1f70*/  IADD3.X R65, PT, PT, R65, R83, RZ, P1, !PT ;  /* 0x0000005341417210 */ /* 0x000fe20000ffe4ff */
[----:B------:R-:W-:Y:S01]  /*1f80*/  IMAD.MOV.U32 R4, RZ, RZ, R10 ;  /* 0x000000ffff047224 */ /* 0x000fe200078e000a */
[----:B------:R-:W-:Y:S01]  /*1f90*/  MOV R6, R8 ;  /* 0x0000000800067202 */ /* 0x000fe20000000f00 */
[----:B------:R-:W-:Y:S01]  /*1fa0*/  IMAD R121, R27, UR12, RZ ;  /* 0x0000000c1b797c24 */ /* 0x000fe2000f8e02ff */
[----:B------:R-:W-:Y:S01]  /*1fb0*/  SHF.L.U64.HI R97, R96, 0x1, R97 ;  /* 0x0000000160617819 */ /* 0x000fe20000010261 */
        /* <DEDUP_REMOVED lines=33> */
.L_x_5107:
        /* <DEDUP_REMOVED lines=54> */
.L_x_5095:
        /* <DEDUP_REMOVED lines=153> */
.L_x_5099:
[----:B----4-:R-:W-:Y:S05]  /*2ec0*/  BSYNC.RECONVERGENT B0 ;  /* 0x0000000000007941 */ /* 0x010fea0003800200 */
.L_x_5098:
        /* <DEDUP_REMOVED lines=174> */
.L_x_5101:
[----:B------:R-:W-:Y:S05]  /*39b0*/  BSYNC.RECONVERGENT B0 ;  /* 0x0000000000007941 */ /* 0x000fea0003800200 */
.L_x_5100:
[----:B------:R-:W2:Y:S01]  /*39c0*/  LDC R32, c[0x0][0x450] ;  /* 0x00011400ff207b82 */ /* 0x000ea20000000800 */
[----:B-1----:R-:W-:Y:S05]  /*39d0*/  IMAD.U32 R3, R42, -0x20, RZ ;  /* 0xffffffe02a037824 */ /* 0x002fea00078e00ff */
[C---:B------:R-:W-:Y:S02]  /*39e0*/  LEA R30, P1, R3.reuse, R30, 0x1 ;  /* 0x0000001e031e7211 */ /* 0x040fe400078208ff */
[C---:B------:R-:W-:Y:S02]  /*39f0*/  LEA R64, P0, R3.reuse, R64, 0x1 ;  /* 0x0000004003407211 */ /* 0x040fe400078008ff */
[C---:B------:R-:W-:Y:S02]  /*3a00*/  LEA.HI.X.SX32 R31, R3.reuse, R31, 0x1, P1 ;  /* 0x0000001f031f7211 */ /* 0x040fe400008f0eff */
[----:B------:R-:W-:Y:S01]  /*3a10*/  LEA.HI.X.SX32 R65, R3, R65, 0x1, P0 ;  /* 0x0000004103417211 */ /* 0x000fe200000f0eff */
[----:B------:R-:W-:Y:S05]  /*3a20*/  BRA `(.L_x_5096) ;  /* 0x0000002000b47947 */ /* 0x000fea0003800000 */
.L_x_5097:
        /* <DEDUP_REMOVED lines=271> */
.L_x_5103:
[----:B----4-:R-:W-:Y:S05]  /*4b20*/  BSYNC.RECONVERGENT B0 ;  /* 0x0000000000007941 */ /* 0x010fea0003800200 */
.L_x_5102:
        /* <DEDUP_REMOVED lines=278> */
.L_x_5105:
[----:B------:R-:W-:Y:S05]  /*5c90*/  BSYNC.RECONVERGENT B0 ;  /* 0x0000000000007941 */ /* 0x000fea0003800200 */
.L_x_5104:
[----:B------:R-:W2:Y:S01]  /*5ca0*/  LDC R32, c[0x0][0x450] ;  /* 0x00011400ff207b82 */ /* 0x000ea20000000800 */
[----:B-1----:R-:W-:Y:S05]  /*5cb0*/  IMAD.U32 R115, R115, -0x20, RZ ;  /* 0xffffffe073737824 */ /* 0x002fea00078e00ff */
[C---:B------:R-:W-:Y:S02]  /*5cc0*/  LEA R98, P1, R115.reuse, R98, 0x1 ;  /* 0x0000006273627211 */ /* 0x040fe400078208ff */
[C---:B------:R-:W-:Y:S02]  /*5cd0*/  LEA R96, P0, R115.reuse, R96, 0x1 ;  /* 0x0000006073607211 */ /* 0x040fe400078008ff */
[C---:B------:R-:W-:Y:S02]  /*5ce0*/  LEA.HI.X.SX32 R99, R115.reuse, R99, 0x1, P1 ;  /* 0x0000006373637211 */ /* 0x040fe400008f0eff */
[----:B------:R-:W-:Y:S09]  /*5cf0*/  LEA.HI.X.SX32 R97, R115, R97, 0x1, P0 ;  /* 0x0000006173617211 */ /* 0x000ff200000f0eff */
.L_x_5096:
[----:B----4-:R-:W-:Y:S05]  /*5d00*/  BSYNC.RECONVERGENT B1 ;  /* 0x0000000000017941 */ /* 0x010fea0003800200 */
.L_x_5094:
        /* <DEDUP_REMOVED lines=91> */
.L_x_5106:
[----:B------:R-:W-:Y:S02]  /*62c0*/  IADD3 R120, P1, PT, R120, UR4, RZ ;  /* 0x0000000478787c10 */ /* 0x000fe4000ff3e0ff */
[----:B------:R-:W-:Y:S02]  /*62d0*/  IADD3 R26, P0, PT, R26, UR18, RZ ;  /* 0x000000121a1a7c10 */ /* 0x000fe4000ff1e0ff */
[----:B------:R-:W-:Y:S02]  /*62e0*/  IADD3.X R121, PT, PT, R121, UR20, RZ, P1, !PT ;  /* 0x0000001479797c10 */ /* 0x000fe40008ffe4ff */
[----:B------:R-:W-:Y:S01]  /*62f0*/  IADD3.X R27, PT, PT, R27, UR21, RZ, P0, !PT ;  /* 0x000000151b1b7c10 */ /* 0x000fe200087fe4ff */
[----:B------:R-:W-:Y:S08]  /*6300*/  @P3 BRA `(.L_x_5107) ;  /* 0xffffffbc00b03947 */ /* 0x000ff0000383ffff */
.L_x_5093:
        /* <DEDUP_REMOVED lines=30> */
.L_x_5111:
[----:B------:R-:W-:Y:S05]  /*64f0*/  BSYNC.RECONVERGENT B0 ;  /* 0x0000000000007941 */ /* 0x000fea0003800200 */
.L_x_5110:
        /* <DEDUP_REMOVED lines=10> */
.L_x_5109:
        /* <DEDUP_REMOVED lines=79> */
.L_x_5117:
[----:B------:R-:W-:Y:S05]  /*6a90*/  BSYNC.RECONVERGENT B0 ;  /* 0x0000000000007941 */ /* 0x000fea0003800200 */
.L_x_5116:
        /* <DEDUP_REMOVED lines=45> */
.L_x_5119:
[----:B------:R-:W-:Y:S05]  /*6d70*/  BSYNC.RECONVERGENT B0 ;  /* 0x0000000000007941 */ /* 0x000fea0003800200 */
.L_x_5118:
        /* <DEDUP_REMOVED lines=44> */
.L_x_5121:
[----:B------:R-:W-:Y:S05]  /*7040*/  BSYNC.RECONVERGENT B0 ;  /* 0x0000000000007941 */ /* 0x000fea0003800200 */
.L_x_5120:
[----:B------:R4:W-:Y:S02]  /*7050*/  STS.128 [R0+0x2000], R8 ;  /* 0x0020000800007388 */ /* 0x0009e40000000c00 */
.L_x_5115:
[----:B------:R-:W-:Y:S05]  /*7060*/  BSYNC.RECONVERGENT B1 ;  /* 0x0000000000017941 */ /* 0x000fea0003800200 */
.L_x_5114:
        /* <DEDUP_REMOVED lines=61> */
.L_x_5123:
[----:B------:R-:W-:Y:S05]  /*7440*/  BSYNC.RECONVERGENT B0 ;  /* 0x0000000000007941 */ /* 0x000fea0003800200 */
.L_x_5122:
        /* <DEDUP_REMOVED lines=55> */
.L_x_5125:
[----:B------:R-:W-:Y:S05]  /*77c0*/  BSYNC.RECONVERGENT B0 ;  /* 0x0000000000007941 */ /* 0x000fea0003800200 */
.L_x_5124:
        /* <DEDUP_REMOVED lines=54> */
.L_x_5127:
[----:B------:R-:W-:Y:S05]  /*7b30*/  BSYNC.RECONVERGENT B0 ;  /* 0x0000000000007941 */ /* 0x000fea0003800200 */
.L_x_5126:
[----:B------:R1:W-:Y:S01]  /*7b40*/  STS.128 [R0+0x2800], R8 ;  /* 0x0028000800007388 */ /* 0x0003e20000000c00 */
[----:B------:R-:W-:Y:S05]  /*7b50*/  BRA `(.L_x_5112) ;  /* 0x0000002000407947 */ /* 0x000fea0003800000 */
.L_x_5113:
        /* <DEDUP_REMOVED lines=92> */
.L_x_5131:
[----:B------:R-:W-:Y:S05]  /*8120*/  BSYNC.RECONVERGENT B0 ;  /* 0x0000000000007941 */ /* 0x000fea0003800200 */
.L_x_5130:
        /* <DEDUP_REMOVED lines=84> */
.L_x_5133:
[----:B------:R-:W-:Y:S05]  /*8670*/  BSYNC.RECONVERGENT B0 ;  /* 0x0000000000007941 */ /* 0x000fea0003800200 */
.L_x_5132:
        /* <DEDUP_REMOVED lines=84> */
.L_x_5135:
[----:B------:R-:W-:Y:S05]  /*8bc0*/  BSYNC.RECONVERGENT B0 ;  /* 0x0000000000007941 */ /* 0x000fea0003800200 */
.L_x_5134:
[----:B------:R4:W-:Y:S02]  /*8bd0*/  STS.128 [R0+0x2000], R16 ;  /* 0x0020001000007388 */ /* 0x0009e40000000c00 */
.L_x_5129:
[----:B------:R-:W-:Y:S05]  /*8be0*/  BSYNC.RECONVERGENT B1 ;  /* 0x0000000000017941 */ /* 0x000fea0003800200 */
.L_x_5128:
        /* <DEDUP_REMOVED lines=90> */
.L_x_5137:
[----:B------:R-:W-:Y:S05]  /*9190*/  BSYNC.RECONVERGENT B0 ;  /* 0x0000000000007941 */ /* 0x000fea0003800200 */
.L_x_5136:
        /* <DEDUP_REMOVED lines=85> */
.L_x_5139:
[----:B------:R-:W-:Y:S05]  /*96f0*/  BSYNC.RECONVERGENT B0 ;  /* 0x0000000000007941 */ /* 0x000fea0003800200 */
.L_x_5138:
        /* <DEDUP_REMOVED lines=84> */
.L_x_5141:
[----:B------:R-:W-:Y:S05]  /*9c40*/  BSYNC.RECONVERGENT B0 ;  /* 0x0000000000007941 */ /* 0x000fea0003800200 */
.L_x_5140:
[----:B------:R1:W-:Y:S02]  /*9c50*/  STS.128 [R0+0x2800], R16 ;  /* 0x0028001000007388 */ /* 0x0003e40000000c00 */
.L_x_5112:
[----:B------:R-:W-:Y:S05]  /*9c60*/  BSYNC.RECONVERGENT B2 ;  /* 0x0000000000027941 */ /* 0x000fea0003800200 */
.L_x_5108:
[----:B-12---:R-:W-:Y:S01]  /*9c70*/  IADD3 R3, PT, PT, -R85, R79, RZ ;  /* 0x0000004f55037210 */ /* 0x006fe20007ffe1ff */
[----:B---3--:R-:W-:Y:S01]  /*9c80*/  IMAD.WIDE.U32 R4, R86, 0x40, RZ ;  /* 0x0000004056047825 */ /* 0x008fe200078e00ff */
[----:B------:R-:W-:Y:S01]  /*9c90*/  SHF.L.U32 R2, R87, 0x6, RZ ;  /* 0x0000000657027819 */ /* 0x000fe200000006ff */
[----:B------:R-:W1:Y:S01]  /*9ca0*/  LDC.64 R94, c[0x0][0x3c0] ;  /* 0x0000f000ff5e7b82 */ /* 0x000e620000000a00 */
[-C--:B------:R-:W-:Y:S01]  /*9cb0*/  ISETP.GE.AND P2, PT, R36, R3.reuse, PT ;  /* 0x000000032400720c */ /* 0x080fe20003f46270 */
[----:B------:R-:W-:Y:S01]  /*9cc0*/  IMAD.SHL.U32 R104, R76, 0x10, RZ ;  /* 0x000000104c687824 */ /* 0x000fe200078e00ff */
[-C--:B------:R-:W-:Y:S01]  /*9cd0*/  ISETP.GE.AND P3, PT, R116, R3.reuse, PT ;  /* 0x000000037400720c */ /* 0x080fe20003f66270 */
[----:B------:R-:W2:Y:S01]  /*9ce0*/  LDCU.64 UR10, c[0x0][0x508] ;  /* 0x0000a100ff0a77ac */ /* 0x000ea20008000a00 */
[----:B------:R-:W-:Y:S02]  /*9cf0*/  ISETP.GE.AND P1, PT, R36, R3, PT ;  /* 0x000000032400720c */ /* 0x000fe40003f26270 */
[----:B------:R-:W-:-:S02]  /*9d00*/  SHF.L.U32 R80, R76, 0x5, RZ ;  /* 0x000000054c507819 */ /* 0x000fc400000006ff */
[----:B------:R-:W-:Y:S02]  /*9d10*/  LOP3.LUT R7, R104, 0x100, RZ, 0xc0, !PT ;  /* 0x0000010068077812 */ /* 0x000fe400078ec0ff */
[----:B------:R-:W-:Y:S02]  /*9d20*/  LOP3.LUT R83, R80, 0xc0, RZ, 0xc0, !PT ;  /* 0x000000c050537812 */ /* 0x000fe400078ec0ff */
[----:B------:R-:W-:Y:S02]  /*9d30*/  LOP3.LUT R6, R7, 0x20, R80, 0xf8, !PT ;  /* 0x0000002007067812 */ /* 0x000fe400078ef850 */
[----:B----4-:R-:W-:Y:S01]  /*9d40*/  @!P2 IADD3 R10, P0, PT, R106, R4, RZ ;  /* 0x000000046a0aa210 */ /* 0x010fe20007f1e0ff */
[----:B------:R-:W-:Y:S01]  /*9d50*/  @!PT LDS RZ, [RZ] ;  /* 0x00000000fffff984 */ /* 0x000fe20000000800 */
[----:B------:R-:W-:Y:S01]  /*9d60*/  @!PT LDS RZ, [RZ] ;  /* 0x00000000fffff984 */ /* 0x000fe20000000800 */
[----:B------:R-:W-:Y:S01]  /*9d70*/  @!PT LDS RZ, [RZ] ;  /* 0x00000000fffff984 */ /* 0x000fe20000000800 */
[----:B------:R-:W-:Y:S01]  /*9d80*/  @!P3 LDGSTS.E.BYPASS.LTC128B.128 [R0+0x3000], desc[UR6][R106.64] ;  /* 0x030000006a00bfae */ /* 0x000fe2000b981a06 */
[----:B------:R-:W-:Y:S02]  /*9d90*/  LOP3.LUT R3, R83, 0x8, R76, 0xf8, !PT ;  /* 0x0000000853037812 */ /* 0x000fe400078ef84c */
[----:B------:R-:W-:Y:S01]  /*9da0*/  @!P2 IADD3.X R11, PT, PT, R107, R5, R2, P0, !PT ;  /* 0x000000056b0ba210 */ /* 0x000fe200007fe402 */
[----:B------:R-:W-:Y:S01]  /*9db0*/  @!P3 LDGSTS.E.BYPASS.LTC128B.128 [R0+0x4000], desc[UR6][R106.64+0x40] ;  /* 0x040000406a00bfae */ /* 0x000fe2000b981a06 */
[----:B------:R-:W-:-:S02]  /*9dc0*/  SHF.R.U32.HI R2, RZ, 0x1, R76 ;  /* 0x00000001ff027819 */ /* 0x000fc4000001164c */
[----:B------:R-:W-:Y:S01]  /*9dd0*/  LOP3.LUT R5, R104, 0x3e00, RZ, 0xc0, !PT ;  /* 0x00003e0068057812 */ /* 0x000fe200078ec0ff */
[----:B------:R-:W-:Y:S01]  /*9de0*/  @!P3 LDGSTS.E.BYPASS.LTC128B.128 [R0+0x5000], desc[UR6][R106.64+0x80] ;  /* 0x050000806a00bfae */ /* 0x000fe2000b981a06 */
[----:B-1----:R-:W-:Y:S01]  /*9df0*/  IMAD.WIDE.U32 R8, R94, 0x40, RZ ;  /* 0x000000405e087825 */ /* 0x002fe200078e00ff */
[----:B------:R-:W-:Y:S02]  /*9e00*/  LOP3.LUT R83, R83, 0x8, R2, 0xf8, !PT ;  /* 0x0000000853537812 */ /* 0x000fe400078ef802 */
[----:B------:R-:W-:Y:S01]  /*9e10*/  @!P2 LDGSTS.E.BYPASS.LTC128B.128 [R0+0x3800], desc[UR6][R10.64] ;  /* 0x038000000a00afae */ /* 0x000fe2000b981a06 */
[--C-:B------:R-:W-:Y:S02]  /*9e20*/  LOP3.LUT R3, R3, 0x18, R78.reuse, 0x78, !PT ;  /* 0x0000001803037812 */ /* 0x100fe400078e784e */
[----:B------:R-:W-:Y:S01]  /*9e30*/  @!P1 IADD3 R12, P0, PT, R108, R8, RZ ;  /* 0x000000086c0c9210 */ /* 0x000fe20007f1e0ff */
[----:B------:R-:W-:Y:S01]  /*9e40*/  @!P2 LDGSTS.E.BYPASS.LTC128B.128 [R0+0x4800], desc[UR6][R10.64+0x40] ;  /* 0x048000400a00afae */ /* 0x000fe2000b981a06 */
[----:B------:R-:W-:-:S02]  /*9e50*/  LOP3.LUT R83, R83, 0x18, R78, 0x78, !PT ;  /* 0x0000001853537812 */ /* 0x000fc400078e784e */
[----:B------:R-:W-:Y:S01]  /*9e60*/  LOP3.LUT R8, R5, 0x120, R80, 0xf8, !PT ;  /* 0x0000012005087812 */ /* 0x000fe200078ef850 */
[----:B------:R1:W-:Y:S01]  /*9e70*/  @!P2 LDGSTS.E.BYPASS.LTC128B.128 [R0+0x5800], desc[UR6][R10.64+0x80] ;  /* 0x058000800a00afae */ /* 0x0003e2000b981a06 */
[----:B------:R-:W-:Y:S02]  /*9e80*/  SHF.L.U32 R4, R95, 0x6, RZ ;  /* 0x000000065f047819 */ /* 0x000fe400000006ff */
[----:B------:R-:W-:Y:S01]  /*9e90*/  LOP3.LUT R3, R6, R3, RZ, 0xfc, !PT ;  /* 0x0000000306037212 */ /* 0x000fe200078efcff */
[----:B------:R-:W0:Y:S01]  /*9ea0*/  LDGDEPBAR ;  /* 0x00000000000079af */ /* 0x000e220000000000 */
[----:B------:R-:W-:Y:S02]  /*9eb0*/  LOP3.LUT R91, R8, R83, RZ, 0xfc, !PT ;  /* 0x00000053085b7212 */ /* 0x000fe400078efcff */
[----:B------:R-:W-:Y:S02]  /*9ec0*/  @!P1 IADD3.X R13, PT, PT, R109, R9, R4, P0, !PT ;  /* 0x000000096d0d9210 */ /* 0x000fe400007fe404 */
[----:B------:R-:W-:-:S02]  /*9ed0*/  LEA R120, R3, UR5, 0x1 ;  /* 0x0000000503787c11 */ /* 0x000fc4000f8e08ff */
[----:B------:R-:W-:Y:S02]  /*9ee0*/  LEA R91, R91, UR5, 0x1 ;  /* 0x000000055b5b7c11 */ /* 0x000fe4000f8e08ff */
[----:B------:R-:W-:Y:S02]  /*9ef0*/  LOP3.LUT P0, R100, R76, 0x4, RZ, 0xc0, !PT ;  /* 0x000000044c647812 */ /* 0x000fe4000780c0ff */
[----:B------:R-:W-:Y:S02]  /*9f00*/  MOV R93, 0x20 ;  /* 0x00000020005d7802 */ /* 0x000fe40000000f00 */
[----:B------:R-:W-:Y:S02]  /*9f10*/  LOP3.LUT R116, R116, 0x7, RZ, 0xc0, !PT ;  /* 0x0000000774747812 */ /* 0x000fe400078ec0ff */
[----:B------:R-:W-:Y:S02]  /*9f20*/  SEL R81, R93, 0xffffffe0, !P0 ;  /* 0xffffffe05d517807 */ /* 0x000fe40004000000 */
[----:B------:R-:W-:-:S02]  /*9f30*/  LOP3.LUT R2, R2, 0x1f0, RZ, 0xc0, !PT ;  /* 0x000001f002027812 */ /* 0x000fc400078ec0ff */
[----:B------:R-:W-:Y:S01]  /*9f40*/  IADD3 R3, PT, PT, R120, R81, RZ ;  /* 0x0000005178037210 */ /* 0x000fe20007ffe0ff */
[----:B------:R-:W-:Y:S01]  /*9f50*/  IMAD.IADD R78, R91, 0x1, R81 ;  /* 0x000000015b4e7824 */ /* 0x000fe200078e0251 */
[----:B------:R-:W-:Y:S02]  /*9f60*/  ISETP.GT.AND P0, PT, R92, R105, PT ;  /* 0x000000695c00720c */ /* 0x000fe40003f04270 */
[----:B------:R-:W-:Y:S01]  /*9f70*/  IADD3 R2, PT, PT, R116, R2, R77 ;  /* 0x0000000274027210 */ /* 0x000fe20007ffe04d */
[----:B------:R-:W-:-:S04]  /*9f80*/  DEPBAR.LE SB0, 0x0 ;  /* 0x000080000000791a */ /* 0x000fc80000000000 */
[----:B------:R-:W-:Y:S01]  /*9f90*/  BAR.SYNC.DEFER_BLOCKING 0x0 ;  /* 0x0000000000007b1d */ /* 0x000fe20000010000 */
[----:B------:R-:W-:-:S05]  /*9fa0*/  IADD3 R2, PT, PT, R79, R2, -R110 ;  /* 0x000000024f027210 */ /* 0x000fca0007ffe86e */
        /* <DEDUP_REMOVED lines=22> */
[----:B-1----:R-:W1:Y:S04]  /*a110*/  LDSM.16.M88.4 R8, [R120+0x3c00] ;  /* 0x003c00007808783b */ /* 0x002e680000000200 */
[----:B------:R-:W-:Y:S04]  /*a120*/  LDSM.16.M88.4 R4, [R78] ;  /* 0x000000004e04783b */ /* 0x000fe80000000200 */
[----:B------:R-:W2:Y:S04]  /*a130*/  LDSM.16.M88.4 R20, [R3+0x3000] ;  /* 0x003000000314783b */ /* 0x000ea80000000200 */
[----:B------:R-:W2:Y:S04]  /*a140*/  LDSM.16.M88.4 R16, [R3+0x3400] ;  /* 0x003400000310783b */ /* 0x000ea80000000200 */
[----:B------:R-:W-:Y:S04]  /*a150*/  LDSM.16.M88.4 R64, [R91+0x1000] ;  /* 0x001000005b40783b */ /* 0x000fe80000000200 */
[----:B------:R-:W2:Y:S04]  /*a160*/  LDSM.16.M88.4 R32, [R120+0x4000] ;  /* 0x004000007820783b */ /* 0x000ea80000000200 */
[----:B------:R-:W2:Y:S01]  /*a170*/  LDSM.16.M88.4 R60, [R3+0x3800] ;  /* 0x00380000033c783b */ /* 0x000ea20000000200 */
[C---:B---3--:R-:W-:Y:S03]  /*a180*/  HMMA.16816.F32 R12, R40.reuse, R28, RZ ;  /* 0x0000001c280c723c */ /* 0x048fe600000018ff */
[----:B------:R-:W-:Y:S04]  /*a190*/  LDSM.16.M88.4 R36, [R78+0x1000] ;  /* 0x001000004e24783b */ /* 0x000fe80000000200 */
[----:B------:R-:W-:Y:S01]  /*a1a0*/  LDSM.16.M88.4 R72, [R3+0x4000] ;  /* 0x004000000348783b */ /* 0x000fe20000000200 */
[C---:B------:R-:W-:Y:S03]  /*a1b0*/  HMMA.16816.F32 R28, R40.reuse, R30, RZ ;  /* 0x0000001e281c723c */ /* 0x040fe600000018ff */
[----:B------:R-:W-:Y:S04]  /*a1c0*/  LDSM.16.M88.4 R68, [R120+0x4400] ;  /* 0x004400007844783b */ /* 0x000fe80000000200 */
[----:B------:R-:W0:Y:S01]  /*a1d0*/  LDGDEPBAR ;  /* 0x00000000000079af */ /* 0x000e220000000000 */
[C---:B----4-:R-:W-:Y:S08]  /*a1e0*/  HMMA.16816.F32 R24, R40.reuse, R56, RZ ;  /* 0x000000382818723c */ /* 0x050ff000000018ff */
[C---:B-----5:R-:W-:Y:S08]  /*a1f0*/  HMMA.16816.F32 R52, R40.reuse, R48, RZ ;  /* 0x000000302834723c */ /* 0x060ff000000018ff */
[C---:B------:R-:W-:Y:S08]  /*a200*/  HMMA.16816.F32 R56, R40.reuse, R58, RZ ;  /* 0x0000003a2838723c */ /* 0x040ff000000018ff */
[C---:B------:R-:W-:Y:S08]  /*a210*/  HMMA.16816.F32 R48, R40.reuse, R50, RZ ;  /* 0x000000322830723c */ /* 0x040ff000000018ff */
[C---:B-1----:R-:W-:Y:S08]  /*a220*/  HMMA.16816.F32 R44, R40.reuse, R8, RZ ;  /* 0x00000008282c723c */ /* 0x042ff000000018ff */
        /* <DEDUP_REMOVED lines=68> */
[----:B------:R-:W-:Y:S01]  /*a670*/  HMMA.16816.F32 R40, R20, R6, R40 ;  /* 0x000000061428723c */ /* 0x000fe20000001828 */
[----:B------:R-:W-:-:S02]  /*a680*/  IADD3 R6, PT, PT, R2, UR10, RZ ;  /* 0x0000000a02067c10 */ /* 0x000fc4000fffe0ff */
[----:B------:R-:W-:Y:S01]  /*a690*/  FMUL.FTZ R28, R72, UR11 ;  /* 0x0000000b481c7c20 */ /* 0x000fe20008410000 */
[----:B------:R-:W-:Y:S01]  /*a6a0*/  FMUL.FTZ R29, R75, UR11 ;  /* 0x0000000b4b1d7c20 */ /* 0x000fe20008410000 */
[C-C-:B------:R-:W-:Y:S02]  /*a6b0*/  VIADDMNMX R2, R6.reuse, 0x1, R79.reuse, PT ;  /* 0x0000000106027846 */ /* 0x140fe4000380014f */
[----:B------:R-:W-:Y:S01]  /*a6c0*/  VIADDMNMX R89, R6, 0x9, R79, PT ;  /* 0x0000000906597846 */ /* 0x000fe2000380014f */
        /* <DEDUP_REMOVED lines=64> */
.L_x_5143:
        /* <DEDUP_REMOVED lines=59> */
.L_x_5144:
        /* <DEDUP_REMOVED lines=12> */
.L_x_5142:
[----:B------:R-:W-:Y:S01]  /*af40*/  IMAD.SHL.U32 R8, R76, 0x2, RZ ;  /* 0x000000024c087824 */ /* 0x000fe200078e00ff */
[----:B------:R-:W3:Y:S01]  /*af50*/  LDCU UR4, c[0x0][0x45c] ;  /* 0x00008b80ff0477ac */ /* 0x000ee20008000800 */
[----:B------:R-:W-:-:S03]  /*af60*/  LOP3.LUT R90, R83, 0x120, R80, 0xf8, !PT ;  /* 0x00000120535a7812 */ /* 0x000fc600078ef850 */
[----:B------:R-:W-:Y:S02]  /*af70*/  LOP3.LUT R8, R8, 0x6, RZ, 0xc0, !PT ;  /* 0x0000000608087812 */ /* 0x000fe400078ec0ff */
[----:B------:R-:W-:Y:S02]  /*af80*/  LEA R90, R90, UR5, 0x1 ;  /* 0x000000055a5a7c11 */ /* 0x000fe4000f8e08ff */
[C-C-:B------:R-:W-:Y:S02]  /*af90*/  LOP3.LUT R23, R85.reuse, 0x8, R8.reuse, 0xfe, !PT ;  /* 0x0000000855177812 */ /* 0x140fe400078efe08 */
[--C-:B------:R-:W-:Y:S01]  /*afa0*/  LOP3.LUT R3, R85, 0x1, R8.reuse, 0xfe, !PT ;  /* 0x0000000155037812 */ /* 0x100fe200078efe08 */
[----:B------:R-:W-:Y:S01]  /*afb0*/  LDSM.16.MT88.4 R76, [R90+0x6000] ;  /* 0x006000005a4c783b */ /* 0x000fe20000004200 */
[----:B------:R-:W-:Y:S02]  /*afc0*/  ISETP.GE.AND P0, PT, R23, R2, PT ;  /* 0x000000021700720c */ /* 0x000fe40003f06270 */
[C---:B------:R-:W-:Y:S01]  /*afd0*/  LOP3.LUT R5, R85.reuse, R8, RZ, 0xfc, !PT ;  /* 0x0000000855057212 */ /* 0x040fe200078efcff */
[----:B-1----:R-:W-:Y:S01]  /*afe0*/  LDSM.16.MT88.4 R40, [R90+0x8000] ;  /* 0x008000005a28783b */ /* 0x002fe20000004200 */
[----:B------:R-:W-:-:S02]  /*aff0*/  LOP3.LUT R13, R85, 0x19, R8, 0xfe, !PT ;  /* 0x00000019550d7812 */ /* 0x000fc400078efe08 */
[C-C-:B------:R-:W-:Y:S02]  /*b000*/  LOP3.LUT R21, R85.reuse, 0x9, R8.reuse, 0xfe, !PT ;  /* 0x0000000955157812 */ /* 0x140fe400078efe08 */
[--C-:B------:R-:W-:Y:S02]  /*b010*/  LOP3.LUT R19, R85, 0x10, R8.reuse, 0xfe, !PT ;  /* 0x0000001055137812 */ /* 0x100fe400078efe08 */
[-C--:B------:R-:W-:Y:S02]  /*b020*/  ISETP.GE.AND P3, PT, R3, R2.reuse, PT ;  /* 0x000000020300720c */ /* 0x080fe40003f66270 */
[----:B------:R-:W-:Y:S02]  /*b030*/  FSEL R32, R16, -INF , !P0 ;  /* 0xff80000010207808 */ /* 0x000fe40004000000 */
[----:B------:R-:W-:Y:S02]  /*b040*/  ISETP.GE.AND P1, PT, R5, R2, PT ;  /* 0x000000020500720c */ /* 0x000fe40003f26270 */
[----:B------:R-:W-:-:S02]  /*b050*/  LOP3.LUT R14, R85, 0x18, R8, 0xfe, !PT ;  /* 0x00000018550e7812 */ /* 0x000fc400078efe08 */
[-C--:B------:R-:W-:Y:S02]  /*b060*/  ISETP.GE.AND P0, PT, R13, R2.reuse, PT ;  /* 0x000000020d00720c */ /* 0x080fe40003f06270 */
[C-C-:B------:R-:W-:Y:S02]  /*b070*/  LOP3.LUT R15, R85.reuse, 0x11, R8.reuse, 0xfe, !PT ;  /* 0x00000011550f7812 */ /* 0x140fe400078efe08 */
[----:B------:R-:W-:Y:S02]  /*b080*/  LOP3.LUT R9, R85, 0x30, R8, 0xfe, !PT ;  /* 0x0000003055097812 */ /* 0x000fe400078efe08 */
[----:B------:R-:W-:Y:S02]  /*b090*/  ISETP.GE.AND P2, PT, R21, R2, PT ;  /* 0x000000021500720c */ /* 0x000fe40003f46270 */
[-C--:B------:R-:W-:Y:S02]  /*b0a0*/  ISETP.GE.AND P6, PT, R5, R89.reuse, PT ;  /* 0x000000590500720c */ /* 0x080fe40003fc6270 */
[----:B------:R-:W-:-:S02]  /*b0b0*/  ISETP.GE.AND P5, PT, R3, R89, PT ;  /* 0x000000590300720c */ /* 0x000fc40003fa6270 */
[--C-:B------:R-:W-:Y:S02]  /*b0c0*/  LOP3.LUT R12, R85, 0x20, R8.reuse, 0xfe, !PT ;  /* 0x00000020550c7812 */ /* 0x100fe400078efe08 */
[----:B------:R-:W-:Y:S02]  /*b0d0*/  ISETP.GE.AND P4, PT, R19, R2, PT ;  /* 0x000000021300720c */ /* 0x000fe40003f86270 */
[C-C-:B------:R-:W-:Y:S02]  /*b0e0*/  LOP3.LUT R11, R85.reuse, 0x21, R8.reuse, 0xfe, !PT ;  /* 0x00000021550b7812 */ /* 0x140fe400078efe08 */
[C-C-:B------:R-:W-:Y:S02]  /*b0f0*/  LOP3.LUT R10, R85.reuse, 0x28, R8.reuse, 0xfe, !PT ;  /* 0x00000028550a7812 */ /* 0x140fe400078efe08 */
[C-C-:B--2---:R-:W-:Y:S02]  /*b100*/  LOP3.LUT R6, R85.reuse, 0x29, R8.reuse, 0xfe, !PT ;  /* 0x0000002955067812 */ /* 0x144fe400078efe08 */
[----:B------:R-:W-:-:S02]  /*b110*/  LOP3.LUT R7, R85, 0x31, R8, 0xfe, !PT ;  /* 0x0000003155077812 */ /* 0x000fc400078efe08 */
[C-C-:B------:R-:W-:Y:S02]  /*b120*/  LOP3.LUT R5, R85.reuse, 0x38, R8.reuse, 0xfe, !PT ;  /* 0x0000003855057812 */ /* 0x140fe400078efe08 */
[----:B------:R-:W-:Y:S02]  /*b130*/  LOP3.LUT R3, R85, 0x39, R8, 0xfe, !PT ;  /* 0x0000003955037812 */ /* 0x000fe400078efe08 */
[----:B------:R-:W-:Y:S02]  /*b140*/  FSEL R62, R62, -INF , !P3 ;  /* 0xff8000003e3e7808 */ /* 0x000fe40005800000 */
[----:B------:R-:W-:Y:S02]  /*b150*/  FSEL R60, R60, -INF , !P1 ;  /* 0xff8000003c3c7808 */ /* 0x000fe40004800000 */
[----:B------:R-:W-:Y:S02]  /*b160*/  ISETP.GE.AND P3, PT, R14, R2, PT ;  /* 0x000000020e00720c */ /* 0x000fe40003f66270 */
[----:B------:R-:W-:-:S02]  /*b170*/  FSEL R8, R31, -INF , !P0 ;  /* 0xff8000001f087808 */ /* 0x000fc40004000000 */
[-C--:B------:R-:W-:Y:S02]  /*b180*/  ISETP.GE.AND P1, PT, R15, R2.reuse, PT ;  /* 0x000000020f00720c */ /* 0x080fe40003f26270 */
[----:B------:R-:W-:Y:S02]  /*b190*/  FSEL R24, R24, -INF , !P2 ;  /* 0xff80000018187808 */ /* 0x000fe40005000000 */
[-C--:B------:R-:W-:Y:S02]  /*b1a0*/  ISETP.GE.AND P0, PT, R9, R2.reuse, PT ;  /* 0x000000020900720c */ /* 0x080fe40003f06270 */
[-C--:B------:R-:W-:Y:S02]  /*b1b0*/  ISETP.GE.AND P2, PT, R12, R2.reuse, PT ;  /* 0x000000020c00720c */ /* 0x080fe40003f46270 */
[----:B------:R-:W-:Y:S02]  /*b1c0*/  FSEL R28, R28, -INF , !P4 ;  /* 0xff8000001c1c7808 */ /* 0x000fe40006000000 */
[----:B------:R-:W-:-:S02]  /*b1d0*/  ISETP.GE.AND P4, PT, R11, R2, PT ;  /* 0x000000020b00720c */ /* 0x000fc40003f86270 */
[----:B------:R-:W-:Y:S02]  /*b1e0*/  FSEL R20, R30, -INF , !P3 ;  /* 0xff8000001e147808 */ /* 0x000fe40005800000 */
[----:B------:R-:W-:Y:S02]  /*b1f0*/  FSEL R22, R27, -INF , !P1 ;  /* 0xff8000001b167808 */ /* 0x000fe40004800000 */
[-C--:B------:R-:W-:Y:S02]  /*b200*/  ISETP.GE.AND P3, PT, R6, R2.reuse, PT ;  /* 0x000000020600720c */ /* 0x080fe40003f66270 */
[----:B------:R-:W-:Y:S02]  /*b210*/  FSEL R130, R130, -INF , !P0 ;  /* 0xff80000082827808 */ /* 0x000fe40004000000 */
[----:B------:R-:W-:Y:S02]  /*b220*/  ISETP.GE.AND P1, PT, R10, R2, PT ;  /* 0x000000020a00720c */ /* 0x000fe40003f26270 */
[----:B------:R-:W-:-:S02]  /*b230*/  FSEL R134, R134, -INF , !P2 ;  /* 0xff80000086867808 */ /* 0x000fc40005000000 */
[-C--:B------:R-:W-:Y:S02]  /*b240*/  ISETP.GE.AND P0, PT, R3, R2.reuse, PT ;  /* 0x000000020300720c */ /* 0x080fe40003f06270 */
[----:B------:R-:W-:Y:S02]  /*b250*/  ISETP.GE.AND P2, PT, R7, R2, PT ;  /* 0x000000020700720c */ /* 0x000fe40003f46270 */
[----:B------:R-:W-:Y:S02]  /*b260*/  FSEL R146, R146, -INF , !P4 ;  /* 0xff80000092927808 */ /* 0x000fe40006000000 */
[----:B------:R-:W-:Y:S02]  /*b270*/  ISETP.GE.AND P4, PT, R23, R89, PT ;  /* 0x000000591700720c */ /* 0x000fe40003f86270 */
[----:B------:R-:W-:Y:S02]  /*b280*/  FSEL R142, R142, -INF , !P3 ;  /* 0xff8000008e8e7808 */ /* 0x000fe40005800000 */
[----:B------:R-:W-:-:S02]  /*b290*/  FSEL R144, R144, -INF , !P1 ;  /* 0xff80000090907808 */ /* 0x000fc40004800000 */
[-C--:B------:R-:W-:Y:S02]  /*b2a0*/  ISETP.GE.AND P3, PT, R21, R89.reuse, PT ;  /* 0x000000591500720c */ /* 0x080fe40003f66270 */
[----:B------:R-:W-:Y:S02]  /*b2b0*/  FSEL R124, R124, -INF , !P0 ;  /* 0xff8000007c7c7808 */ /* 0x000fe40004000000 */
[----:B------:R-:W-:Y:S02]  /*b2c0*/  FMNMX3.FTZ R27, R60, R62, R32, !PT ;  /* 0x0000003e3c1b7276 */ /* 0x000fe40007810020 */
[----:B------:R-:W-:Y:S02]  /*b2d0*/  ISETP.GE.AND P1, PT, R5, R2, PT ;  /* 0x000000020500720c */ /* 0x000fe40003f26270 */
[----:B------:R-:W-:Y:S02]  /*b2e0*/  FSEL R128, R128, -INF , !P2 ;  /* 0xff80000080807808 */ /* 0x000fe40005000000 */
[----:B------:R-:W-:-:S02]  /*b2f0*/  ISETP.GE.AND P0, PT, R14, R89, PT ;  /* 0x000000590e00720c */ /* 0x000fc40003f06270 */
[-C--:B------:R-:W-:Y:S02]  /*b300*/  ISETP.GE.AND P2, PT, R19, R89.reuse, PT ;  /* 0x000000591300720c */ /* 0x080fe40003f46270 */
[----:B------:R-:W-:Y:S02]  /*b310*/  FSEL R34, R61, -INF , !P6 ;  /* 0xff8000003d227808 */ /* 0x000fe40007000000 */
[----:B------:R-:W-:Y:S02]  /*b320*/  FSEL R16, R63, -INF , !P5 ;  /* 0xff8000003f107808 */ /* 0x000fe40006800000 */
[----:B------:R-:W-:Y:S02]  /*b330*/  FSEL R14, R17, -INF , !P4 ;  /* 0xff800000110e7808 */ /* 0x000fe40006000000 */
[----:B------:R-:W-:Y:S02]  /*b340*/  ISETP.GE.AND P5, PT, R12, R89, PT ;  /* 0x000000590c00720c */ /* 0x000fe40003fa6270 */
[----:B------:R-:W-:-:S02]  /*b350*/  FSEL R12, R25, -INF , !P3 ;  /* 0xff800000190c7808 */ /* 0x000fc40005800000 */
[----:B------:R-:W-:Y:S02]  /*b360*/  FMNMX3.FTZ R27, R27, R24, R28, !PT ;  /* 0x000000181b1b7276 */ /* 0x000fe4000781001c */
[----:B------:R-:W-:Y:S02]  /*b370*/  FSEL R126, R126, -INF , !P1 ;  /* 0xff8000007e7e7808 */ /* 0x000fe40004800000 */
[-C--:B------:R-:W-:Y:S02]  /*b380*/  ISETP.GE.AND P4, PT, R11, R89.reuse, PT ;  /* 0x000000590b00720c */ /* 0x080fe40003f86270 */
[-C--:B------:R-:W-:Y:S02]  /*b390*/  ISETP.GE.AND P3, PT, R10, R89.reuse, PT ;  /* 0x000000590a00720c */ /* 0x080fe40003f66270 */
[----:B------:R-:W-:Y:S02]  /*b3a0*/  ISETP.GE.AND P1, PT, R15, R89, PT ;  /* 0x000000590f00720c */ /* 0x000fe40003f26270 */
[----:B------:R-:W-:-:S02]  /*b3b0*/  FSEL R10, R26, -INF , !P2 ;  /* 0xff8000001a0a7808 */ /* 0x000fc40005000000 */
[----:B------:R-:W-:Y:S02]  /*b3c0*/  FMNMX3.FTZ R11, R34, R16, R14, !PT ;  /* 0x00000010220b7276 */ /* 0x000fe4000781000e */
[----:B------:R-:W-:Y:S02]  /*b3d0*/  FMNMX3.FTZ R27, R27, R22, R20, !PT ;  /* 0x000000161b1b7276 */ /* 0x000fe40007810014 */
[-C--:B------:R-:W-:Y:S02]  /*b3e0*/  ISETP.GE.AND P2, PT, R6, R89.reuse, PT ;  /* 0x000000590600720c */ /* 0x080fe40003f46270 */
[----:B------:R-:W-:Y:S02]  /*b3f0*/  ISETP.GE.AND P6, PT, R13, R89, PT ;  /* 0x000000590d00720c */ /* 0x000fe40003fc6270 */
[----:B------:R-:W-:Y:S02]  /*b400*/  FSEL R6, R29, -INF , !P1 ;  /* 0xff8000001d067808 */ /* 0x000fe40004800000 */
[----:B------:R-:W-:-:S02]  /*b410*/  FSEL R18, R18, -INF , !P0 ;  /* 0xff80000012127808 */ /* 0x000fc40004000000 */
[----:B------:R-:W-:Y:S02]  /*b420*/  FMNMX3.FTZ R11, R11, R12, R10, !PT ;  /* 0x0000000c0b0b7276 */ /* 0x000fe4000781000a */
[----:B------:R-:W-:Y:S02]  /*b430*/  FMNMX3.FTZ R27, R27, R8, R134, !PT ;  /* 0x000000081b1b7276 */ /* 0x000fe40007810086 */
[----:B------:R-:W-:Y:S02]  /*b440*/  FSEL R4, R4, -INF , !P6 ;  /* 0xff80000004047808 */ /* 0x000fe40007000000 */
[----:B------:R-:W-:Y:S02]  /*b450*/  FSEL R132, R132, -INF , !P5 ;  /* 0xff80000084847808 */ /* 0x000fe40006800000 */
[----:B------:R-:W-:Y:S02]  /*b460*/  FMNMX3.FTZ R11, R11, R6, R18, !PT ;  /* 0x000000060b0b7276 */ /* 0x000fe40007810012 */
[----:B------:R-:W-:-:S02]  /*b470*/  FMNMX3.FTZ R27, R27, R146, R144, !PT ;  /* 0x000000921b1b7276 */ /* 0x000fc40007810090 */
[-C--:B------:R-:W-:Y:S02]  /*b480*/  ISETP.GE.AND P1, PT, R9, R89.reuse, PT ;  /* 0x000000590900720c */ /* 0x080fe40003f26270 */
[----:B------:R-:W-:Y:S02]  /*b490*/  FSEL R140, R140, -INF , !P4 ;  /* 0xff8000008c8c7808 */ /* 0x000fe40006000000 */
        /* <DEDUP_REMOVED lines=16> */
[----:B------:R-:W1:Y:S03]  /*b5a0*/  SHFL.BFLY PT, R30, R15, 0x2, 0x1f ;  /* 0x0c401f000f1e7f89 */ /* 0x000e6600000e0000 */
[----:B------:R-:W-:-:S05]  /*b5b0*/  FMNMX.FTZ R36, R98, R11, !PT ;  /* 0x0000000b62247209 */ /* 0x000fca0007810000 */
[----:B------:R-:W2:Y:S01]  /*b5c0*/  SHFL.BFLY PT, R5, R36, 0x2, 0x1f ;  /* 0x0c401f0024057f89 */ /* 0x000ea200000e0000 */
[----:B-1----:R-:W-:-:S05]  /*b5d0*/  FMNMX.FTZ R30, R15, R30, !PT ;  /* 0x0000001e0f1e7209 */ /* 0x002fca0007810000 */
[----:B------:R-:W1:Y:S01]  /*b5e0*/  SHFL.BFLY PT, R3, R30, 0x1, 0x1f ;  /* 0x0c201f001e037f89 */ /* 0x000e6200000e0000 */
[----:B--2---:R-:W-:-:S05]  /*b5f0*/  FMNMX.FTZ R5, R36, R5, !PT ;  /* 0x0000000524057209 */ /* 0x004fca0007810000 */
[----:B------:R-:W2:Y:S01]  /*b600*/  SHFL.BFLY PT, R26, R5, 0x1, 0x1f ;  /* 0x0c201f00051a7f89 */ /* 0x000ea200000e0000 */
[----:B-1----:R-:W-:-:S04]  /*b610*/  FMNMX.FTZ R84, R30, R3, !PT ;  /* 0x000000031e547209 */ /* 0x002fc80007810000 */
[C---:B------:R-:W-:Y:S01]  /*b620*/  FSETP.NEU.FTZ.AND P0, PT, R84.reuse, -INF , PT ;  /* 0xff8000005400780b */ /* 0x040fe20003f1d000 */
[----:B---3--:R-:W-:Y:S01]  /*b630*/  FMUL.FTZ R115, R84, UR4 ;  /* 0x0000000454737c20 */ /* 0x008fe20008410000 */
        /* <DEDUP_REMOVED lines=12> */
[----:B------:R-:W-:Y:S01]  /*b700*/  FFMA.FTZ R116, R34, UR4, -R101 ;  /* 0x0000000422747c23 */ /* 0x000fe20008010865 */
[----:B------:R-:W-:-:S02]  /*b710*/  IMAD.IADD R34, R81, 0x1, R90 ;  /* 0x0000000151227824 */ /* 0x000fc400078e025a */
[--C-:B------:R-:W-:Y:S01]  /*b720*/  FFMA.FTZ R103, R16, UR4, -R101.reuse ;  /* 0x0000000410677c23 */ /* 0x100fe20008010865 */
[--C-:B------:R-:W-:Y:S01]  /*b730*/  FFMA.FTZ R118, R14, UR4, -R101.reuse ;  /* 0x000000040e767c23 */ /* 0x100fe20008010865 */
[--C-:B------:R-:W-:Y:S01]  /*b740*/  FFMA.FTZ R33, R12, UR4, -R101.reuse ;  /* 0x000000040c217c23 */ /* 0x100fe20008010865 */
[----:B------:R-:W-:Y:S01]  /*b750*/  FFMA.FTZ R32, R10, UR4, -R101 ;  /* 0x000000040a207c23 */ /* 0x000fe20008010865 */
[----:B------:R-:W1:Y:S01]  /*b760*/  LDSM.16.MT88.4 R68, [R34+0x6000] ;  /* 0x006000002244783b */ /* 0x000e620000004200 */
[----:B------:R-:W2:Y:S01]  /*b770*/  MUFU.EX2 R96, R96 ;  /* 0x0000006000607308 */ /* 0x000ea20000000800 */
[--C-:B------:R-:W-:Y:S01]  /*b780*/  FFMA.FTZ R28, R22, UR4, -R115.reuse ;  /* 0x00000004161c7c23 */ /* 0x100fe20008010873 */
[----:B------:R-:W-:Y:S01]  /*b790*/  FFMA.FTZ R27, R20, UR4, -R115 ;  /* 0x00000004141b7c23 */ /* 0x000fe20008010873 */
[----:B------:R-:W-:Y:S01]  /*b7a0*/  LDSM.16.MT88.4 R8, [R34+0x6400] ;  /* 0x006400002208783b */ /* 0x000fe20000004200 */
[--C-:B------:R-:W-:Y:S01]  /*b7b0*/  FFMA.FTZ R31, R6, UR4, -R101.reuse ;  /* 0x00000004061f7c23 */ /* 0x100fe20008010865 */
[--C-:B------:R-:W-:Y:S01]  /*b7c0*/  FFMA.FTZ R25, R18, UR4, -R101.reuse ;  /* 0x0000000412197c23 */ /* 0x100fe20008010865 */
[----:B------:R-:W-:Y:S01]  /*b7d0*/  FFMA.FTZ R24, R4, UR4, -R101 ;  /* 0x0000000404187c23 */ /* 0x000fe20008010865 */
[----:B------:R-:W-:Y:S01]  /*b7e0*/  LDSM.16.MT88.4 R12, [R90+0x6400] ;  /* 0x006400005a0c783b */ /* 0x000fe20000004200 */
[----:B------:R-:W-:Y:S01]  /*b7f0*/  MUFU.EX2 R35, R35 ;  /* 0x0000002300237308 */ /* 0x000fe20000000800 */
[--C-:B------:R-:W-:Y:S01]  /*b800*/  FFMA.FTZ R134, R134, UR4, -R115.reuse ;  /* 0x0000000486867c23 */ /* 0x100fe20008010873 */
[--C-:B------:R-:W-:Y:S01]  /*b810*/  FFMA.FTZ R119, R146, UR4, -R115.reuse ;  /* 0x0000000492777c23 */ /* 0x100fe20008010873 */
[----:B------:R-:W3:Y:S01]  /*b820*/  LDSM.16.MT88.4 R60, [R90+0x7000] ;  /* 0x007000005a3c783b */ /* 0x000ee20000004200 */
[----:B------:R-:W-:Y:S01]  /*b830*/  FFMA.FTZ R117, R144, UR4, -R115 ;  /* 0x0000000490757c23 */ /* 0x000fe20008010873 */
[----:B------:R-:W-:Y:S01]  /*b840*/  FFMA.FTZ R132, R132, UR4, -R101 ;  /* 0x0000000484847c23 */ /* 0x000fe20008010865 */
[--C-:B------:R-:W-:Y:S01]  /*b850*/  FFMA.FTZ R130, R130, UR4, -R115.reuse ;  /* 0x0000000482827c23 */ /* 0x100fe20008010873 */
[----:B------:R-:W4:Y:S01]  /*b860*/  LDSM.16.MT88.4 R52, [R34+0x7000] ;  /* 0x007000002234783b */ /* 0x000f220000004200 */
[----:B------:R-:W5:Y:S01]  /*b870*/  MUFU.EX2 R30, R30 ;  /* 0x0000001e001e7308 */ /* 0x000f620000000800 */
[----:B--2---:R-:W-:Y:S01]  /*b880*/  F2FP.F16.F32.PACK_AB R48, R96, R97 ;  /* 0x000000616030723e */ /* 0x004fe200000000ff */
[--C-:B------:R-:W-:Y:S01]  /*b890*/  FFMA.FTZ R121, R128, UR4, -R115.reuse ;  /* 0x0000000480797c23 */ /* 0x100fe20008010873 */
[----:B------:R-:W2:Y:S01]  /*b8a0*/  LDSM.16.MT88.4 R20, [R90+0x7400] ;  /* 0x007400005a14783b */ /* 0x000ea20000004200 */
[--C-:B------:R-:W-:Y:S01]  /*b8b0*/  FFMA.FTZ R123, R126, UR4, -R115.reuse ;  /* 0x000000047e7b7c23 */ /* 0x100fe20008010873 */
[----:B------:R-:W-:Y:S01]  /*b8c0*/  FFMA.FTZ R124, R124, UR4, -R115 ;  /* 0x000000047c7c7c23 */ /* 0x000fe20008010873 */
[--C-:B------:R-:W-:Y:S01]  /*b8d0*/  FFMA.FTZ R102, R102, UR4, -R101.reuse ;  /* 0x0000000466667c23 */ /* 0x100fe20008010865 */
[----:B------:R-:W-:Y:S01]  /*b8e0*/  LDSM.16.MT88.4 R16, [R34+0x7400] ;  /* 0x007400002210783b */ /* 0x000fe20000004200 */
[----:B------:R-:W-:Y:S01]  /*b8f0*/  MUFU.EX2 R116, R116 ;  /* 0x0000007400747308 */ /* 0x000fe20000000800 */
[--C-:B------:R-:W-:Y:S01]  /*b900*/  FFMA.FTZ R99, R99, UR4, -R101.reuse ;  /* 0x0000000463637c23 */ /* 0x100fe20008010865 */
[----:B------:R-:W-:Y:S01]  /*b910*/  FFMA.FTZ R98, R98, UR4, -R101 ;  /* 0x0000000462627c23 */ /* 0x000fe20008010865 */
[----:B------:R-:W-:Y:S01]  /*b920*/  FADD.FTZ R96, R97, R96 ;  /* 0x0000006061607221 */ /* 0x000fe20000010000 */
[----:B------:R-:W-:-:S04]  /*b930*/  ISETP.GT.AND P0, PT, R92, R105, PT ;  /* 0x000000695c00720c */ /* 0x000fc80003f04270 */
[----:B------:R-:W1:Y:S01]  /*b940*/  MUFU.EX2 R103, R103 ;  /* 0x0000006700677308 */ /* 0x000e620000000800 */
[----:B-----5:R-:W-:Y:S01]  /*b950*/  F2FP.F16.F32.PACK_AB R50, R30, R35 ;  /* 0x000000231e32723e */ /* 0x020fe200000000ff */
[----:B------:R-:W-:-:S04]  /*b960*/  FADD.FTZ R35, R35, R96 ;  /* 0x0000006023237221 */ /* 0x000fc80000010000 */
[----:B------:R-:W-:Y:S02]  /*b970*/  FADD.FTZ R30, R30, R35 ;  /* 0x000000231e1e7221 */ /* 0x000fe40000010000 */
[----:B------:R-:W-:Y:S08]  /*b980*/  MUFU.EX2 R118, R118 ;  /* 0x0000007600767308 */ /* 0x000ff00000000800 */
        /* <DEDUP_REMOVED lines=9> */
[C---:B------:R-:W-:Y:S07]  /*ba20*/  HMMA.16816.F32 R72, R48.reuse, R68, RZ ;  /* 0x000000443048723c */ /* 0x040fee00000018ff */
[----:B------:R-:W5:Y:S01]  /*ba30*/  MUFU.EX2 R26, R26 ;  /* 0x0000001a001a7308 */ /* 0x000f620000000800 */
[----:B------:R-:W-:Y:S01]  /*ba40*/  HMMA.16816.F32 R68, R48, R70, RZ ;  /* 0x000000463044723c */ /* 0x000fe200000018ff */
[----:B-1----:R-:W-:Y:S01]  /*ba50*/  F2FP.F16.F32.PACK_AB R4, R28, R29 ;  /* 0x0000001d1c04723e */ /* 0x002fe200000000ff */
[----:B------:R-:W-:-:S04]  /*ba60*/  FADD.FTZ R29, R29, R30 ;  /* 0x0000001e1d1d7221 */ /* 0x000fc80000010000 */
[----:B------:R-:W-:Y:S01]  /*ba70*/  FADD.FTZ R28, R28, R29 ;  /* 0x0000001d1c1c7221 */ /* 0x000fe20000010000 */
[----:B------:R-:W-:Y:S01]  /*ba80*/  MUFU.EX2 R32, R32 ;  /* 0x0000002000207308 */ /* 0x000fe20000000800 */
[C---:B------:R-:W-:Y:S07]  /*ba90*/  HMMA.16816.F32 R80, R48.reuse, R76, RZ ;  /* 0x0000004c3050723c */ /* 0x040fee00000018ff */
[----:B------:R-:W1:Y:S01]  /*baa0*/  MUFU.EX2 R31, R31 ;  /* 0x0000001f001f7308 */ /* 0x000e620000000800 */
[----:B-----5:R-:W-:Y:S01]  /*bab0*/  F2FP.F16.F32.PACK_AB R6, R26, R27 ;  /* 0x0000001b1a06723e */ /* 0x020fe200000000ff */
[----:B------:R-:W-:Y:S01]  /*bac0*/  HMMA.16816.F32 R76, R48, R78, RZ ;  /* 0x0000004e304c723c */ /* 0x000fe200000018ff */
[----:B------:R-:W-:-:S04]  /*bad0*/  FADD.FTZ R27, R27, R28 ;  /* 0x0000001c1b1b7221 */ /* 0x000fc80000010000 */
[----:B------:R-:W-:Y:S01]  /*bae0*/  FADD.FTZ R27, R26, R27 ;  /* 0x0000001b1a1b7221 */ /* 0x000fe20000010000 */
[----:B------:R-:W-:Y:S02]  /*baf0*/  MUFU.EX2 R25, R25 ;  /* 0x0000001900197308 */ /* 0x000fe40000000800 */
[C---:B------:R-:W-:Y:S06]  /*bb00*/  HMMA.16816.F32 R36, R48.reuse, R40, RZ ;  /* 0x000000283024723c */ /* 0x040fec00000018ff */
[----:B------:R-:W5:Y:S01]  /*bb10*/  MUFU.EX2 R24, R24 ;  /* 0x0000001800187308 */ /* 0x000f620000000800 */
[----:B-1----:R-:W-:Y:S01]  /*bb20*/  F2FP.F16.F32.PACK_AB R5, R31, R32 ;  /* 0x000000201f05723e */ /* 0x002fe200000000ff */
[C---:B------:R-:W-:Y:S06]  /*bb30*/  HMMA.16816.F32 R40, R48.reuse, R42, RZ ;  /* 0x0000002a3028723c */ /* 0x040fec00000018ff */
[----:B------:R-:W-:Y:S02]  /*bb40*/  MUFU.EX2 R134, R134 ;  /* 0x0000008600867308 */ /* 0x000fe40000000800 */
[C---:B---3--:R-:W-:Y:S06]  /*bb50*/  HMMA.16816.F32 R64, R48.reuse, R60, RZ ;  /* 0x0000003c3040723c */ /* 0x048fec00000018ff */
[----:B------:R-:W1:Y:S01]  /*bb60*/  MUFU.EX2 R119, R119 ;  /* 0x0000007700777308 */ /* 0x000e620000000800 */
[----:B-----5:R-:W-:Y:S01]  /*bb70*/  F2FP.F16.F32.PACK_AB R7, R24, R25 ;  /* 0x000000191807723e */ /* 0x020fe200000000ff */
[----:B----4-:R-:W-:Y:S06]  /*bb80*/  HMMA.16816.F32 R56, R48, R52, RZ ;  /* 0x000000343038723c */ /* 0x010fec00000018ff */
        /* <DEDUP_REMOVED lines=13> */
[----:B------:R-:W-:Y:S06]  /*bc60*/  HMMA.16816.F32 R52, R48, R54, RZ ;  /* 0x000000363034723c */ /* 0x000fec00000018ff */
[----:B------:R-:W-:Y:S02]  /*bc70*/  MUFU.EX2 R102, R102 ;  /* 0x0000006600667308 */ /* 0x000fe40000000800 */
[----:B--2---:R-:W-:Y:S01]  /*bc80*/  HMMA.16816.F32 R64, R4, R20, R64 ;  /* 0x000000140440723c */ /* 0x004fe20000001840 */
[--C-:B------:R-:W-:Y:S01]  /*bc90*/  FFMA.FTZ R21, R138, UR4, -R101.reuse ;  /* 0x000000048a157c23 */ /* 0x100fe20008010865 */
[----:B------:R-:W-:-:S04]  /*bca0*/  FFMA.FTZ R20, R136, UR4, -R101 ;  /* 0x0000000488147c23 */ /* 0x000fc80008010865 */
[----:B------:R-:W-:Y:S02]  /*bcb0*/  MUFU.EX2 R99, R99 ;  /* 0x0000006300637308 */ /* 0x000fe40000000800 */
[C---:B---3--:R-:W-:Y:S06]  /*bcc0*/  HMMA.16816.F32 R44, R48.reuse, R8, RZ ;  /* 0x00000008302c723c */ /* 0x048fec00000018ff */
[----:B------:R-:W-:Y:S02]  /*bcd0*/  MUFU.EX2 R21, R21 ;  /* 0x0000001500157308 */ /* 0x000fe40000000800 */
[----:B------:R-:W-:Y:S01]  /*bce0*/  HMMA.16816.F32 R48, R48, R10, RZ ;  /* 0x0000000a3030723c */ /* 0x000fe200000018ff */
[----:B------:R-:W2:Y:S05]  /*bcf0*/  LDSM.16.MT88.4 R8, [R34+0x8400] ;  /* 0x008400002208783b */ /* 0x000eaa0000004200 */
[----:B------:R-:W-:Y:S02]  /*bd00*/  MUFU.EX2 R20, R20 ;  /* 0x0000001400147308 */ /* 0x000fe40000000800 */
[C---:B----4-:R-:W-:Y:S06]  /*bd10*/  HMMA.16816.F32 R36, R4.reuse, R12, R36 ;  /* 0x0000000c0424723c */ /* 0x050fec0000001824 */
[----:B------:R-:W-:Y:S02]  /*bd20*/  MUFU.EX2 R98, R98 ;  /* 0x0000006200627308 */ /* 0x000fe40000000800 */
[C---:B------:R-:W-:Y:S01]  /*bd30*/  HMMA.16816.F32 R40, R4.reuse, R14, R40 ;  /* 0x0000000e0428723c */ /* 0x040fe20000001828 */
[----:B------:R-:W3:Y:S07]  /*bd40*/  LDSM.16.MT88.4 R12, [R90+0x6800] ;  /* 0x006800005a0c783b */ /* 0x000eee0000004200 */
[----:B------:R-:W-:Y:S01]  /*bd50*/  HMMA.16816.F32 R60, R4, R22, R60 ;  /* 0x00000016043c723c */ /* 0x000fe2000000183c */
[----:B------:R-:W-:Y:S01]  /*bd60*/  FFMA.FTZ R22, R142, UR4, -R115 ;  /* 0x000000048e167c23 */ /* 0x000fe20008010873 */
[--C-:B------:R-:W-:Y:S01]  /*bd70*/  FFMA.FTZ R23, R140, UR4, -R101.reuse ;  /* 0x000000048c177c23 */ /* 0x100fe20008010865 */
[----:B------:R-:W-:-:S04]  /*bd80*/  FFMA.FTZ R115, R122, UR4, -R101 ;  /* 0x000000047a737c23 */ /* 0x000fc80008010865 */
[----:B------:R-:W-:Y:S01]  /*bd90*/  MUFU.EX2 R22, R22 ;  /* 0x0000001600167308 */ /* 0x000fe20000000800 */
[C---:B------:R-:W-:Y:S07]  /*bda0*/  HMMA.16816.F32 R56, R4.reuse, R16, R56 ;  /* 0x000000100438723c */ /* 0x040fee0000001838 */
[----:B------:R-:W4:Y:S01]  /*bdb0*/  MUFU.EX2 R23, R23 ;  /* 0x0000001700177308 */ /* 0x000f220000000800 */
[C---:B------:R-:W-:Y:S01]  /*bdc0*/  HMMA.16816.F32 R52, R4.reuse, R18, R52 ;  /* 0x000000120434723c */ /* 0x040fe20000001834 */
[----:B------:R-:W-:Y:S06]  /*bdd0*/  LDSM.16.MT88.4 R16, [R90+0x6c00] ;  /* 0x006c00005a10783b */ /* 0x000fec0000004200 */
[----:B------:R-:W5:Y:S01]  /*bde0*/  MUFU.EX2 R115, R115 ;  /* 0x0000007300737308 */ /* 0x000f620000000800 */
[C---:B--2---:R-:W-:Y:S08]  /*bdf0*/  HMMA.16816.F32 R44, R4.reuse, R8, R44 ;  /* 0x00000008042c723c */ /* 0x044ff0000000182c */
[----:B------:R-:W-:Y:S01]  /*be00*/  HMMA.16816.F32 R48, R4, R10, R48 ;  /* 0x0000000a0430723c */ /* 0x000fe20000001830 */
[----:B------:R-:W2:Y:S01]  /*be10*/  LDSM.16.MT88.4 R8, [R34+0x6800] ;  /* 0x006800002208783b */ /* 0x000ea20000004200 */
[----:B-1----:R-:W-:Y:S01]  /*be20*/  F2FP.F16.F32.PACK_AB R4, R119, R134 ;  /* 0x000000867704723e */ /* 0x002fe200000000ff */
[----:B------:R-:W-:Y:S01]  /*be30*/  FADD.FTZ R134, R134, R27 ;  /* 0x0000001b86867221 */ /* 0x000fe20000010000 */
[----:B----4-:R-:W-:-:S02]  /*be40*/  F2FP.F16.F32.PACK_AB R5, R23, R132 ;  /* 0x000000841705723e */ /* 0x010fc400000000ff */
[----:B------:R-:W-:Y:S01]  /*be50*/  F2FP.F16.F32.PACK_AB R6, R22, R117 ;  /* 0x000000751606723e */ /* 0x000fe200000000ff */
[----:B------:R-:W-:Y:S01]  /*be60*/  FADD.FTZ R134, R119, R134 ;  /* 0x0000008677867221 */ /* 0x000fe20000010000 */
[----:B------:R-:W-:-:S03]  /*be70*/  F2FP.F16.F32.PACK_AB R7, R20, R21 ;  /* 0x000000151407723e */ /* 0x000fc600000000ff */
[----:B------:R-:W-:-:S04]  /*be80*/  FADD.FTZ R117, R117, R134 ;  /* 0x0000008675757221 */ /* 0x000fc80000010000 */
[----:B---3--:R-:W-:Y:S01]  /*be90*/  HMMA.16816.F32 R80, R4, R12, R80 ;  /* 0x0000000c0450723c */ /* 0x008fe20000001850 */
[----:B------:R-:W-:-:S07]  /*bea0*/  FADD.FTZ R117, R22, R117 ;  /* 0x0000007516757221 */ /* 0x000fce0000010000 */
        /* <DEDUP_REMOVED lines=18> */
[----:B-----5:R-:W-:Y:S01]  /*bfd0*/  F2FP.F16.F32.PACK_AB R5, R102, R115 ;  /* 0x000000736605723e */ /* 0x020fe200000000ff */
        /* <DEDUP_REMOVED lines=31> */
[----:B------:R-:W-:-:S03]  /*c1d0*/  VIADD R115, R90, 0x6000 ;  /* 0x000060005a737836 */ /* 0x000fc60000000000 */
[----:B------:R-:W-:-:S04]  /*c1e0*/  FADD.FTZ R99, R99, R102 ;  /* 0x0000006663637221 */ /* 0x000fc80000010000 */
[----:B------:R-:W-:Y:S01]  /*c1f0*/  FADD.FTZ R121, R98, R99 ;  /* 0x0000006362797221 */ /* 0x000fe20000010000 */
[----:B------:R-:W-:Y:S05]  /*c200*/  @!P0 BRA `(.L_x_5145) ;  /* 0x0000002800b88947 */ /* 0x000fea0003800000 */
        /* <DEDUP_REMOVED lines=66> */
.L_x_5146:
[----:B------:R-:W-:Y:S01]  /*c630*/  UMOV UR8, URZ ;  /* 0x000000ff00087c82 */ /* 0x000fe20008000000 */
[----:B------:R-:W-:Y:S01]  /*c640*/  IMAD.SHL.U32 R4, R94, 0x40, RZ ;  /* 0x000000405e047824 */ /* 0x000fe200078e00ff */
[----:B------:R-:W-:-:S05]  /*c650*/  IADD3 R5, P0, PT, RZ, -UR8, RZ ;  /* 0x80000008ff057c10 */ /* 0x000fca000ff1e0ff */
[----:B------:R-:W-:-:S05]  /*c660*/  IMAD.X R4, RZ, RZ, ~R4, P0 ;  /* 0x000000ffff047224 */ /* 0x000fca00000e0e04 */
[----:B------:R-:W-:-:S04]  /*c670*/  SHF.R.S64 R5, R5, 0x1f, R4 ;  /* 0x0000001f05057819 */ /* 0x000fc80000001004 */
[----:B------:R-:W-:-:S04]  /*c680*/  IADD3 R108, P0, PT, R5, R108, RZ ;  /* 0x0000006c056c7210 */ /* 0x000fc80007f1e0ff */
[----:B------:R-:W-:-:S09]  /*c690*/  LEA.HI.X.SX32 R109, R4, R109, 0x1, P0 ;  /* 0x0000006d046d7211 */ /* 0x000fd200000f0eff */
.L_x_5147:
        /* <DEDUP_REMOVED lines=83> */
[----:B------:R-:W-:Y:S08]  /*cbd0*/  HMMA.16816.F32 R96, R100, R118, R96 ;  /* 0x000000766460723c */ /* 0x000ff00000001860 */
[C---:B-1----:R-:W-:Y:S08]  /*cbe0*/  HMMA.16816.F32 R20, R92.reuse, R124, R20 ;  /* 0x0000007c5c14723c */ /* 0x042ff00000001814 */
[C---:B------:R-:W-:Y:S08]  /*cbf0*/  HMMA.16816.F32 R16, R92.reuse, R126, R16 ;  /* 0x0000007e5c10723c */ /* 0x040ff00000001810 */
        /* <DEDUP_REMOVED lines=17> */
[----:B------:R-:W2:Y:S03]  /*cd10*/  LDSM.16.M88.4 R28, [R85+0x5800] ;  /* 0x00580000551c783b */ /* 0x000ea60000000200 */
[----:B------:R-:W-:Y:S01]  /*cd20*/  FMUL.FTZ R24, R24, UR11 ;  /* 0x0000000b18187c20 */ /* 0x000fe20008410000 */
[----:B------:R-:W-:Y:S01]  /*cd30*/  FMUL.FTZ R25, R25, UR11 ;  /* 0x0000000b19197c20 */ /* 0x000fe20008410000 */
[----:B------:R-:W-:Y:S01]  /*cd40*/  FMUL.FTZ R27, R27, UR11 ;  /* 0x0000000b1b1b7c20 */ /* 0x000fe20008410000 */
[----:B------:R-:W-:Y:S01]  /*cd50*/  FMUL.FTZ R26, R26, UR11 ;  /* 0x0000000b1a1a7c20 */ /* 0x000fe20008410000 */
[----:B------:R-:W-:Y:S01]  /*cd60*/  MUFU.TANH R33, R33 ;  /* 0x0000002100217308 */ /* 0x000fe20000002400 */
[----:B-1----:R-:W1:Y:S01]  /*cd70*/  LDSM.16.M88.4 R20, [R85+0x5c00] ;  /* 0x005c00005514783b */ /* 0x002e620000000200 */
[----:B------:R-:W-:-:S06]  /*cd80*/  DEPBAR.LE SB0, 0x0 ;  /* 0x000080000000791a */ /* 0x000fcc0000000000 */
[----:B------:R-:W3:Y:S08]  /*cd90*/  MUFU.TANH R34, R34 ;  /* 0x0000002200227308 */ /* 0x000ef00000002400 */
[----:B------:R-:W4:Y:S08]  /*cda0*/  MUFU.TANH R35, R35 ;  /* 0x0000002300237308 */ /* 0x000f300000002400 */
[----:B------:R-:W5:Y:S08]  /*cdb0*/  MUFU.TANH R24, R24 ;  /* 0x0000001800187308 */ /* 0x000f700000002400 */
[----:B------:R-:W5:Y:S01]  /*cdc0*/  MUFU.TANH R32, R32 ;  /* 0x0000002000207308 */ /* 0x000f620000002400 */
[C---:B--2---:R-:W-:Y:S01]  /*cdd0*/  HMMA.16816.F32 R12, R92.reuse, R28, R12 ;  /* 0x0000001c5c0c723c */ /* 0x044fe2000000180c */
[----:B------:R-:W2:Y:S06]  /*cde0*/  S2R R28, SR_TID.X ;  /* 0x00000000001c7919 */ /* 0x000eac0000002100 */
[----:B------:R-:W5:Y:S01]  /*cdf0*/  MUFU.TANH R25, R25 ;  /* 0x0000001900197308 */ /* 0x000f620000002400 */
[C---:B------:R-:W-:Y:S07]  /*ce00*/  HMMA.16816.F32 R8, R92.reuse, R30, R8 ;  /* 0x0000001e5c08723c */ /* 0x040fee0000001808 */
[----:B------:R-:W5:Y:S01]  /*ce10*/  MUFU.TANH R27, R27 ;  /* 0x0000001b001b7308 */ /* 0x000f620000002400 */
[----:B-1----:R-:W-:Y:S03]  /*ce20*/  HMMA.16816.F32 R4, R92, R20, R4 ;  /* 0x000000145c04723c */ /* 0x002fe60000001804 */
[----:B------:R-:W-:Y:S01]  /*ce30*/  FMUL.FTZ R135, R12, UR11 ;  /* 0x0000000b0c877c20 */ /* 0x000fe20008410000 */
[----:B------:R-:W-:Y:S01]  /*ce40*/  FMUL.FTZ R137, R13, UR11 ;  /* 0x0000000b0d897c20 */ /* 0x000fe20008410000 */
[----:B------:R-:W-:-:S02]  /*ce50*/  IMAD.SHL.U32 R13, R88, 0x40, RZ ;  /* 0x00000040580d7824 */ /* 0x000fc400078e00ff */
[----:B------:R-:W-:Y:S01]  /*ce60*/  FMUL.FTZ R134, R14, UR11 ;  /* 0x0000000b0e867c20 */ /* 0x000fe20008410000 */
[----:B------:R-:W1:Y:S01]  /*ce70*/  MUFU.TANH R26, R26 ;  /* 0x0000001a001a7308 */ /* 0x000e620000002400 */
[----:B------:R-:W-:Y:S01]  /*ce80*/  HMMA.16816.F32 R96, R92, R22, R96 ;  /* 0x000000165c60723c */ /* 0x000fe20000001860 */
[----:B------:R-:W-:Y:S01]  /*ce90*/  FMUL.FTZ R15, R15, UR11 ;  /* 0x0000000b0f0f7c20 */ /* 0x000fe20008410000 */
[----:B------:R-:W-:Y:S02]  /*cea0*/  VIADD R92, R88, 0xfffffffe ;  /* 0xfffffffe585c7836 */ /* 0x000fe40000000000 */
[----:B------:R-:W-:Y:S01]  /*ceb0*/  FMUL.FTZ R8, R8, UR11 ;  /* 0x0000000b08087c20 */ /* 0x000fe20008410000 */
[----:B------:R-:W-:Y:S01]  /*cec0*/  FMUL.FTZ R128, R10, UR11 ;  /* 0x0000000b0a807c20 */ /* 0x000fe20008410000 */
[----:B------:R-:W-:Y:S01]  /*ced0*/  FMUL.FTZ R130, R11, UR11 ;  /* 0x0000000b0b827c20 */ /* 0x000fe20008410000 */
[----:B------:R-:W-:Y:S01]  /*cee0*/  FMUL.FTZ R133, R9, UR11 ;  /* 0x0000000b09857c20 */ /* 0x000fe20008410000 */
[----:B------:R3:W-:Y:S01]  /*cef0*/  MUFU.TANH R139, R8 ;  /* 0x00000008008b7308 */ /* 0x0007e20000002400 */
[----:B--2---:R-:W-:-:S02]  /*cf00*/  IMAD.SHL.U32 R12, R28, 0x2, RZ ;  /* 0x000000021c0c7824 */ /* 0x004fc400078e00ff */
[----:B------:R-:W-:Y:S01]  /*cf10*/  FMUL.FTZ R116, R6, UR11 ;  /* 0x0000000b06747c20 */ /* 0x000fe20008410000 */
[----:B------:R-:W-:Y:S01]  /*cf20*/  FMUL.FTZ R119, R5, UR11 ;  /* 0x0000000b05777c20 */ /* 0x000fe20008410000 */
[----:B------:R-:W-:Y:S01]  /*cf30*/  FMUL.FTZ R103, R4, UR11 ;  /* 0x0000000b04677c20 */ /* 0x000fe20008410000 */
[----:B------:R-:W-:Y:S02]  /*cf40*/  LOP3.LUT R12, R12, 0x6, RZ, 0xc0, !PT ;  /* 0x000000060c0c7812 */ /* 0x000fe400078ec0ff */
[----:B------:R-:W-:Y:S01]  /*cf50*/  MUFU.TANH R127, R17 ;  /* 0x00000011007f7308 */ /* 0x000fe20000002400 */
[----:B------:R-:W-:Y:S01]  /*cf60*/  FMUL.FTZ R7, R7, UR11 ;  /* 0x0000000b07077c20 */ /* 0x000fe20008410000 */
[----:B------:R-:W-:Y:S01]  /*cf70*/  LOP3.LUT R12, R13, R12, RZ, 0xfc, !PT ;  /* 0x0000000c0d0c7212 */ /* 0x000fe200078efcff */
[----:B------:R-:W-:Y:S01]  /*cf80*/  FMUL.FTZ R101, R97, UR11 ;  /* 0x0000000b61657c20 */ /* 0x000fe20008410000 */
[----:B------:R-:W-:Y:S01]  /*cf90*/  FMUL.FTZ R97, R99, UR11 ;  /* 0x0000000b63617c20 */ /* 0x000fe20008410000 */
[----:B------:R-:W-:Y:S01]  /*cfa0*/  FMUL.FTZ R96, R96, UR11 ;  /* 0x0000000b60607c20 */ /* 0x000fe20008410000 */
[----:B------:R-:W-:Y:S01]  /*cfb0*/  FMUL.FTZ R98, R98, UR11 ;  /* 0x0000000b62627c20 */ /* 0x000fe20008410000 */
[C---:B------:R-:W-:Y:S01]  /*cfc0*/  VIADD R13, R12.reuse, 0xffffff80 ;  /* 0xffffff800c0d7836 */ /* 0x040fe20000000000 */
[----:B------:R-:W2:Y:S01]  /*cfd0*/  MUFU.TANH R136, R18 ;  /* 0x0000001200887308 */ /* 0x000ea20000002400 */
[----:B------:R-:W-:-:S02]  /*cfe0*/  VIADD R14, R12, 0xffffff81 ;  /* 0xffffff810c0e7836 */ /* 0x000fc40000000000 */
[C---:B---3--:R-:W-:Y:S01]  /*cff0*/  VIADD R8, R12.reuse, 0xffffff90 ;  /* 0xffffff900c087836 */ /* 0x048fe20000000000 */
[CC--:B------:R-:W-:Y:S01]  /*d000*/  ISETP.GE.AND P5, PT, R13.reuse, R2.reuse, PT ;  /* 0x000000020d00720c */ /* 0x0c0fe20003fa6270 */
[C---:B------:R-:W-:Y:S01]  /*d010*/  VIADD R10, R12.reuse, 0xffffff91 ;  /* 0xffffff910c0a7836 */ /* 0x040fe20000000000 */
[-C--:B------:R-:W-:Y:S01]  /*d020*/  ISETP.GE.AND P4, PT, R13, R89.reuse, PT ;  /* 0x000000590d00720c */ /* 0x080fe20003f86270 */
[----:B------:R-:W-:Y:S01]  /*d030*/  VIADD R13, R12, 0xffffff88 ;  /* 0xffffff880c0d7836 */ /* 0x000fe20000000000 */
[CC--:B------:R-:W-:Y:S01]  /*d040*/  ISETP.GE.AND P2, PT, R14.reuse, R2.reuse, PT ;  /* 0x000000020e00720c */ /* 0x0c0fe20003f46270 */
[----:B------:R-:W3:Y:S01]  /*d050*/  MUFU.TANH R138, R138 ;  /* 0x0000008a008a7308 */ /* 0x000ee20000002400 */
[----:B------:R-:W-:Y:S01]  /*d060*/  ISETP.GE.AND P1, PT, R14, R89, PT ;  /* 0x000000590e00720c */ /* 0x000fe20003f26270 */
[C---:B------:R-:W-:Y:S01]  /*d070*/  VIADD R14, R12.reuse, 0xffffff89 ;  /* 0xffffff890c0e7836 */ /* 0x040fe20000000000 */
[-C--:B------:R-:W-:Y:S01]  /*d080*/  ISETP.GE.AND P0, PT, R13, R2.reuse, PT ;  /* 0x000000020d00720c */ /* 0x080fe20003f06270 */
[----:B------:R-:W-:Y:S01]  /*d090*/  VIADD R5, R12, 0xffffffa0 ;  /* 0xffffffa00c057836 */ /* 0x000fe20000000000 */
[----:B------:R-:W-:Y:S01]  /*d0a0*/  FSEL R34, R34, -INF , !P4 ;  /* 0xff80000022227808 */ /* 0x000fe20006000000 */
[----:B------:R-:W-:Y:S01]  /*d0b0*/  VIADD R6, R12, 0xffffffa8 ;  /* 0xffffffa80c067836 */ /* 0x000fe20000000000 */
[----:B------:R-:W-:Y:S01]  /*d0c0*/  FSEL R33, R33, -INF , !P2 ;  /* 0xff80000021217808 */ /* 0x000fe20005000000 */
[----:B------:R-:W3:Y:S01]  /*d0d0*/  MUFU.TANH R131, R16 ;  /* 0x0000001000837308 */ /* 0x000ee20000002400 */
[----:B------:R-:W-:-:S02]  /*d0e0*/  ISETP.GE.AND P4, PT, R8, R2, PT ;  /* 0x000000020800720c */ /* 0x000fc40003f86270 */
[-C--:B------:R-:W-:Y:S02]  /*d0f0*/  ISETP.GE.AND P2, PT, R8, R89.reuse, PT ;  /* 0x000000590800720c */ /* 0x080fe40003f46270 */
[----:B----4-:R-:W-:Y:S02]  /*d100*/  FSEL R8, R35, -INF , !P1 ;  /* 0xff80000023087808 */ /* 0x010fe40004800000 */
[----:B-----5:R-:W-:Y:S01]  /*d110*/  FSEL R11, R24, -INF , !P0 ;  /* 0xff800000180b7808 */ /* 0x020fe20004000000 */
[----:B------:R-:W4:Y:S01]  /*d120*/  MUFU.TANH R137, R137 ;  /* 0x0000008900897308 */ /* 0x000f220000002400 */
[----:B------:R-:W-:Y:S01]  /*d130*/  ISETP.GE.AND P6, PT, R13, R89, PT ;  /* 0x000000590d00720c */ /* 0x000fe20003fc6270 */
[----:B------:R-:W-:Y:S01]  /*d140*/  VIADD R13, R12, 0xffffff98 ;  /* 0xffffff980c0d7836 */ /* 0x000fe20000000000 */
[----:B------:R-:W-:Y:S02]  /*d150*/  FSEL R9, R32, -INF , !P5 ;  /* 0xff80000020097808 */ /* 0x000fe40006800000 */
[----:B------:R-:W-:-:S02]  /*d160*/  ISETP.GE.AND P1, PT, R10, R2, PT ;  /* 0x000000020a00720c */ /* 0x000fc40003f26270 */
[-C--:B------:R-:W-:Y:S01]  /*d170*/  ISETP.GE.AND P0, PT, R10, R89.reuse, PT ;  /* 0x000000590a00720c */ /* 0x080fe20003f06270 */
[----:B------:R-:W-:Y:S01]  /*d180*/  VIADD R10, R12, 0xffffff99 ;  /* 0xffffff990c0a7836 */ /* 0x000fe20000000000 */
[C---:B------:R-:W-:Y:S01]  /*d190*/  ISETP.GE.AND P3, PT, R14.reuse, R2, PT ;  /* 0x000000020e00720c */ /* 0x040fe20003f66270 */
[----:B------:R-:W5:Y:S01]  /*d1a0*/  MUFU.TANH R126, R19 ;  /* 0x00000013007e7308 */ /* 0x000f620000002400 */
[----:B------:R-:W-:Y:S02]  /*d1b0*/  ISETP.GE.AND P5, PT, R14, R89, PT ;  /* 0x000000590e00720c */ /* 0x000fe40003fa6270 */
[----:B------:R-:W-:Y:S02]  /*d1c0*/  FSEL R25, R25, -INF , !P3 ;  /* 0xff80000019197808 */ /* 0x000fe40005800000 */
[----:B------:R-:W-:Y:S02]  /*d1d0*/  FSEL R4, R27, -INF , !P5 ;  /* 0xff8000001b047808 */ /* 0x000fe40006800000 */
[----:B------:R-:W-:Y:S01]  /*d1e0*/  FSEL R122, R122, -INF , !P2 ;  /* 0xff8000007a7a7808 */ /* 0x000fe20005000000 */
[----:B------:R-:W5:Y:S01]  /*d1f0*/  MUFU.TANH R135, R135 ;  /* 0x0000008700877308 */ /* 0x000f620000002400 */
[----:B------:R-:W-:-:S02]  /*d200*/  FSEL R141, R141, -INF , !P1 ;  /* 0xff8000008d8d7808 */ /* 0x000fc40004800000 */
[-C--:B------:R-:W-:Y:S02]  /*d210*/  ISETP.GE.AND P3, PT, R13, R89.reuse, PT ;  /* 0x000000590d00720c */ /* 0x080fe40003f66270 */
[-C--:B------:R-:W-:Y:S02]  /*d220*/  ISETP.GE.AND P5, PT, R10, R2.reuse, PT ;  /* 0x000000020a00720c */ /* 0x080fe40003fa6270 */
[CC--:B------:R-:W-:Y:S01]  /*d230*/  ISETP.GE.AND P2, PT, R5.reuse, R2.reuse, PT ;  /* 0x000000020500720c */ /* 0x0c0fe20003f46270 */
[----:B------:R-:W5:Y:S01]  /*d240*/  MUFU.TANH R116, R116 ;  /* 0x0000007400747308 */ /* 0x000f620000002400 */
[----:B------:R-:W-:Y:S01]  /*d250*/  ISETP.GE.AND P1, PT, R5, R89, PT ;  /* 0x000000590500720c */ /* 0x000fe20003f26270 */
[----:B------:R-:W-:Y:S01]  /*d260*/  VIADD R5, R12, 0xffffffa1 ;  /* 0xffffffa10c057836 */ /* 0x000fe20000000000 */
[----:B-1----:R-:W-:Y:S02]  /*d270*/  FSEL R26, R26, -INF , !P6 ;  /* 0xff8000001a1a7808 */ /* 0x002fe40007000000 */
[----:B------:R-:W-:-:S02]  /*d280*/  ISETP.GE.AND P6, PT, R13, R2, PT ;  /* 0x000000020d00720c */ /* 0x000fc40003fc6270 */
[----:B--2---:R-:W-:Y:S01]  /*d290*/  FSEL R136, R136, -INF , !P3 ;  /* 0xff80000088887808 */ /* 0x004fe20005800000 */
[----:B------:R-:W1:Y:S01]  /*d2a0*/  MUFU.TANH R132, R15 ;  /* 0x0000000f00847308 */ /* 0x000e620000002400 */
[----:B------:R-:W-:Y:S02]  /*d2b0*/  FSEL R127, R127, -INF , !P5 ;  /* 0xff8000007f7f7808 */ /* 0x000fe40006800000 */
[----:B---3--:R-:W-:Y:S02]  /*d2c0*/  FSEL R138, R138, -INF , !P0 ;  /* 0xff8000008a8a7808 */ /* 0x008fe40004000000 */
[CC--:B------:R-:W-:Y:S02]  /*d2d0*/  ISETP.GE.AND P3, PT, R6.reuse, R2.reuse, PT ;  /* 0x000000020600720c */ /* 0x0c0fe40003f66270 */
[----:B------:R-:W-:Y:S01]  /*d2e0*/  ISETP.GE.AND P5, PT, R6, R89, PT ;  /* 0x000000590600720c */ /* 0x000fe20003fa6270 */
[----:B------:R-:W2:Y:S01]  /*d2f0*/  MUFU.TANH R134, R134 ;  /* 0x0000008600867308 */ /* 0x000ea20000002400 */
[----:B------:R-:W-:Y:S01]  /*d300*/  ISETP.GE.AND P0, PT, R5, R2, PT ;  /* 0x000000020500720c */ /* 0x000fe20003f06270 */
[----:B------:R-:W-:Y:S01]  /*d310*/  VIADD R6, R12, 0xffffffb0 ;  /* 0xffffffb00c067836 */ /* 0x000fe20000000000 */
[----:B------:R-:W-:-:S02]  /*d320*/  FSEL R131, R131, -INF , !P6 ;  /* 0xff80000083837808 */ /* 0x000fc40007000000 */
[----:B------:R-:W-:Y:S02]  /*d330*/  FSEL R125, R125, -INF , !P4 ;  /* 0xff8000007d7d7808 */ /* 0x000fe40006000000 */
[-C--:B------:R-:W-:Y:S01]  /*d340*/  ISETP.GE.AND P6, PT, R5, R89.reuse, PT ;  /* 0x000000590500720c */ /* 0x080fe20003fc6270 */
[----:B------:R-:W-:Y:S01]  /*d350*/  MUFU.TANH R133, R133 ;  /* 0x0000008500857308 */ /* 0x000fe20000002400 */
[-C--:B------:R-:W-:Y:S01]  /*d360*/  ISETP.GE.AND P4, PT, R10, R89.reuse, PT ;  /* 0x000000590a00720c */ /* 0x080fe20003f86270 */
[----:B------:R-:W-:Y:S01]  /*d370*/  VIADD R5, R12, 0xffffffa9 ;  /* 0xffffffa90c057836 */ /* 0x000fe20000000000 */
[----:B----4-:R-:W-:Y:S02]  /*d380*/  FSEL R137, R137, -INF , !P0 ;  /* 0xff80000089897808 */ /* 0x010fe40004000000 */
[----:B------:R-:W-:Y:S02]  /*d390*/  ISETP.GE.AND P0, PT, R6, R89, PT ;  /* 0x000000590600720c */ /* 0x000fe40003f06270 */
[----:B-----5:R-:W-:Y:S01]  /*d3a0*/  FSEL R126, R126, -INF , !P4 ;  /* 0xff8000007e7e7808 */ /* 0x020fe20006000000 */
[----:B------:R-:W3:Y:S01]  /*d3b0*/  MUFU.TANH R128, R128 ;  /* 0x0000008000807308 */ /* 0x000ee20000002400 */
[----:B------:R-:W-:-:S02]  /*d3c0*/  FSEL R135, R135, -INF , !P2 ;  /* 0xff80000087877808 */ /* 0x000fc40005000000 */
[C---:B------:R-:W-:Y:S02]  /*d3d0*/  ISETP.GE.AND P4, PT, R5.reuse, R2, PT ;  /* 0x000000020500720c */ /* 0x040fe40003f86270 */
[----:B------:R-:W-:Y:S01]  /*d3e0*/  ISETP.GE.AND P2, PT, R5, R89, PT ;  /* 0x000000590500720c */ /* 0x000fe20003f46270 */
[----:B------:R-:W-:Y:S01]  /*d3f0*/  VIADD R5, R12, 0xffffffb1 ;  /* 0xffffffb10c057836 */ /* 0x000fe20000000000 */
[----:B------:R-:W-:Y:S01]  /*d400*/  FSEL R116, R116, -INF , !P0 ;  /* 0xff80000074747808 */ /* 0x000fe20004000000 */
[----:B------:R-:W4:Y:S01]  /*d410*/  MUFU.TANH R130, R130 ;  /* 0x0000008200827308 */ /* 0x000f220000002400 */
[----:B------:R-:W-:Y:S02]  /*d420*/  ISETP.GT.AND P0, PT, R92, R105, PT ;  /* 0x000000695c00720c */ /* 0x000fe40003f04270 */
[----:B-1----:R-:W-:Y:S02]  /*d430*/  FSEL R132, R132, -INF , !P6 ;  /* 0xff80000084847808 */ /* 0x002fe40007000000 */
[----:B------:R-:W-:-:S02]  /*d440*/  FSEL R139, R139, -INF , !P3 ;  /* 0xff8000008b8b7808 */ /* 0x000fc40005800000 */
[CC--:B------:R-:W-:Y:S01]  /*d450*/  ISETP.GE.AND P6, PT, R5.reuse, R2.reuse, PT ;  /* 0x000000020500720c */ /* 0x0c0fe20003fc6270 */
[----:B------:R-:W1:Y:S01]  /*d460*/  MUFU.TANH R103, R103 ;  /* 0x0000006700677308 */ /* 0x000e620000002400 */
[----:B------:R-:W-:Y:S01]  /*d470*/  ISETP.GE.AND P3, PT, R5, R89, PT ;  /* 0x000000590500720c */ /* 0x000fe20003f66270 */
[----:B------:R-:W-:Y:S01]  /*d480*/  VIADD R5, R12, 0xffffffb8 ;  /* 0xffffffb80c057836 */ /* 0x000fe20000000000 */
[----:B--2---:R-:W-:Y:S01]  /*d490*/  FSEL R134, R134, -INF , !P1 ;  /* 0xff80000086867808 */ /* 0x004fe20004800000 */
[----:B------:R-:W-:Y:S01]  /*d4a0*/  VIADD R12, R12, 0xffffffb9 ;  /* 0xffffffb90c0c7836 */ /* 0x000fe20000000000 */
[----:B------:R-:W-:Y:S02]  /*d4b0*/  ISETP.GE.AND P1, PT, R6, R2, PT ;  /* 0x000000020600720c */ /* 0x000fe40003f26270 */
[----:B---3--:R-:W-:Y:S01]  /*d4c0*/  FSEL R128, R128, -INF , !P5 ;  /* 0xff80000080807808 */ /* 0x008fe20006800000 */
[----:B------:R-:W2:Y:S01]  /*d4d0*/  MUFU.TANH R119, R119 ;  /* 0x0000007700777308 */ /* 0x000ea20000002400 */
[----:B------:R-:W-:-:S02]  /*d4e0*/  FSEL R133, R133, -INF , !P4 ;  /* 0xff80000085857808 */ /* 0x000fc40006000000 */
[----:B----4-:R-:W-:Y:S02]  /*d4f0*/  FSEL R130, R130, -INF , !P2 ;  /* 0xff80000082827808 */ /* 0x010fe40005000000 */
[-C--:B------:R-:W-:Y:S02]  /*d500*/  ISETP.GE.AND P5, PT, R5, R2.reuse, PT ;  /* 0x000000020500720c */ /* 0x080fe40003fa6270 */
[C---:B------:R-:W-:Y:S01]  /*d510*/  ISETP.GE.AND P4, PT, R12.reuse, R2, PT ;  /* 0x000000020c00720c */ /* 0x040fe20003f86270 */
[----:B------:R-:W3:Y:S01]  /*d520*/  MUFU.TANH R102, R7 ;  /* 0x0000000700667308 */ /* 0x000ee20000002400 */
[----:B-1----:R-:W-:Y:S02]  /*d530*/  FSEL R103, R103, -INF , !P1 ;  /* 0xff80000067677808 */ /* 0x002fe40004800000 */
[-C--:B------:R-:W-:Y:S01]  /*d540*/  ISETP.GE.AND P2, PT, R5, R89.reuse, PT ;  /* 0x000000590500720c */ /* 0x080fe20003f46270 */
[----:B------:R-:W-:Y:S01]  /*d550*/  BAR.SYNC.DEFER_BLOCKING 0x0 ;  /* 0x0000000000007b1d */ /* 0x000fe20000010000 */
[----:B------:R-:W-:-:S02]  /*d560*/  ISETP.GE.AND P1, PT, R12, R89, PT ;  /* 0x000000590c00720c */ /* 0x000fc40003f26270 */
[----:B--2---:R-:W-:-:S03]  /*d570*/  FSEL R119, R119, -INF , !P6 ;  /* 0xff80000077777808 */ /* 0x004fc60007000000 */
[----:B------:R-:W1:Y:S01]  /*d580*/  MUFU.TANH R117, R96 ;  /* 0x0000006000757308 */ /* 0x000e620000002400 */
[----:B---3--:R-:W-:-:S07]  /*d590*/  FSEL R102, R102, -INF , !P3 ;  /* 0xff80000066667808 */ /* 0x008fce0005800000 */
[----:B------:R-:W2:Y:S08]  /*d5a0*/  MUFU.TANH R101, R101 ;  /* 0x0000006500657308 */ /* 0x000eb00000002400 */
        /* <DEDUP_REMOVED lines=72> */
.L_x_5149:
[----:B------:R-:W-:Y:S01]  /*da30*/  UMOV UR8, URZ ;  /* 0x000000ff00087c82 */ /* 0x000fe20008000000 */
[----:B------:R-:W-:Y:S01]  /*da40*/  IMAD.SHL.U32 R2, R86, 0x40, RZ ;  /* 0x0000004056027824 */ /* 0x000fe200078e00ff */
[----:B------:R-:W-:-:S05]  /*da50*/  IADD3 R5, P1, PT, RZ, -UR8, RZ ;  /* 0x80000008ff057c10 */ /* 0x000fca000ff3e0ff */
[----:B------:R-:W-:-:S05]  /*da60*/  IMAD.X R2, RZ, RZ, ~R2, P1 ;  /* 0x000000ffff027224 */ /* 0x000fca00008e0e02 */
[----:B------:R-:W-:-:S04]  /*da70*/  SHF.R.S64 R5, R5, 0x1f, R2 ;  /* 0x0000001f05057819 */ /* 0x000fc80000001002 */
[----:B------:R-:W-:-:S04]  /*da80*/  IADD3 R106, P1, PT, R5, R106, RZ ;  /* 0x0000006a056a7210 */ /* 0x000fc80007f3e0ff */
[----:B------:R-:W-:-:S09]  /*da90*/  LEA.HI.X.SX32 R107, R2, R107, 0x1, P1 ;  /* 0x0000006b026b7211 */ /* 0x000fd200008f0eff */
.L_x_5150:
        /* <DEDUP_REMOVED lines=12> */
.L_x_5148:
        /* <DEDUP_REMOVED lines=41> */
[--C-:B------:R-:W-:Y:S01]  /*ddf0*/  FFMA.FTZ R85, R26, UR4, -R99.reuse ;  /* 0x000000041a557c23 */ /* 0x100fe20008010863 */
[----:B------:R-:W-:Y:S01]  /*de00*/  FADD.FTZ R3, R3, -R4 ;  /* 0x8000000403037221 */ /* 0x000fe20000010000 */
[----:B------:R-:W-:Y:S01]  /*de10*/  MUFU.EX2 R96, R96 ;  /* 0x0000006000607308 */ /* 0x000fe20000000800 */
[----:B------:R-:W-:Y:S01]  /*de20*/  FMUL.FTZ R95, R95, UR4 ;  /* 0x000000045f5f7c20 */ /* 0x000fe20008410000 */
[--C-:B------:R-:W-:Y:S01]  /*de30*/  FFMA.FTZ R98, R9, UR4, -R118.reuse ;  /* 0x0000000409627c23 */ /* 0x100fe20008010876 */
[----:B------:R-:W-:Y:S01]  /*de40*/  FMUL.FTZ R3, R3, UR4 ;  /* 0x0000000403037c20 */ /* 0x000fe20008410000 */
[--C-:B------:R-:W-:Y:S01]  /*de50*/  FFMA.FTZ R89, R33, UR4, -R118.reuse ;  /* 0x0000000421597c23 */ /* 0x100fe20008010876 */
[--C-:B------:R-:W-:Y:S01]  /*de60*/  FFMA.FTZ R94, R11, UR4, -R118.reuse ;  /* 0x000000040b5e7c23 */ /* 0x100fe20008010876 */
[--C-:B------:R-:W-:Y:S01]  /*de70*/  FFMA.FTZ R87, R25, UR4, -R118.reuse ;  /* 0x0000000419577c23 */ /* 0x100fe20008010876 */
[--C-:B------:R-:W-:Y:S01]  /*de80*/  FFMA.FTZ R129, R125, UR4, -R118.reuse ;  /* 0x000000047d817c23 */ /* 0x100fe20008010876 */
[----:B------:R-:W2:Y:S01]  /*de90*/  MUFU.EX2 R95, R95 ;  /* 0x0000005f005f7308 */ /* 0x000ea20000000800 */
[--C-:B------:R-:W-:Y:S01]  /*dea0*/  FFMA.FTZ R120, R127, UR4, -R118.reuse ;  /* 0x000000047f787c23 */ /* 0x100fe20008010876 */
[----:B-1----:R-:W-:Y:S01]  /*deb0*/  LOP3.LUT P1, RZ, R5, 0x4, RZ, 0xc0, !PT ;  /* 0x0000000405ff7812 */ /* 0x002fe2000782c0ff */
        /* <DEDUP_REMOVED lines=22> */
[-C--:B-1----:R-:W-:Y:S01]  /*e020*/  FMUL.FTZ R26, R66, R3.reuse ;  /* 0x00000003421a7220 */ /* 0x082fe20000410000 */
[-C--:B------:R-:W-:Y:S01]  /*e030*/  FMUL.FTZ R27, R67, R3.reuse ;  /* 0x00000003431b7220 */ /* 0x080fe20000410000 */
[-C--:B------:R-:W-:Y:S01]  /*e040*/  FMUL.FTZ R62, R62, R3.reuse ;  /* 0x000000033e3e7220 */ /* 0x080fe20000410000 */
[----:B------:R-:W1:Y:S01]  /*e050*/  LDSM.16.MT88.4 R64, [R93+0x1000] ;  /* 0x001000005d40783b */ /* 0x000e620000004200 */
        /* <DEDUP_REMOVED lines=10> */
[-C--:B------:R-:W-:Y:S01]  /*e100*/  FMUL.FTZ R38, R38, R3.reuse ;  /* 0x0000000326267220 */ /* 0x080fe20000410000 */
[----:B------:R-:W-:Y:S01]  /*e110*/  MUFU.EX2 R87, R87 ;  /* 0x0000005700577308 */ /* 0x000fe20000000800 */
[----:B--2---:R-:W-:Y:S01]  /*e120*/  F2FP.F16.F32.PACK_AB R4, R89, R98 ;  /* 0x000000625904723e */ /* 0x004fe200000000ff */
[----:B------:R-:W-:Y:S01]  /*e130*/  FMUL.FTZ R39, R39, R3 ;  /* 0x0000000327277220 */ /* 0x000fe20000410000 */
[-C--:B------:R-:W-:Y:S01]  /*e140*/  FMUL.FTZ R40, R40, R95.reuse ;  /* 0x0000005f28287220 */ /* 0x080fe20000410000 */
[----:B------:R-:W-:Y:S01]  /*e150*/  FMUL.FTZ R41, R41, R95 ;  /* 0x0000005f29297220 */ /* 0x000fe20000410000 */
[-C--:B------:R-:W-:Y:S01]  /*e160*/  FMUL.FTZ R42, R42, R3.reuse ;  /* 0x000000032a2a7220 */ /* 0x080fe20000410000 */
[----:B------:R-:W-:Y:S01]  /*e170*/  FMUL.FTZ R43, R43, R3 ;  /* 0x000000032b2b7220 */ /* 0x000fe20000410000 */
[----:B------:R-:W-:Y:S01]  /*e180*/  LDSM.16.MT88.4 R56, [R93+0x400] ;  /* 0x000400005d38783b */ /* 0x000fe20000004200 */
        /* <DEDUP_REMOVED lines=16> */
[----:B------:R4:W5:Y:S01]  /*e290*/  MUFU.EX2 R84, R6 ;  /* 0x0000000600547308 */ /* 0x0009620000000800 */
        /* <DEDUP_REMOVED lines=12> */
[--C-:B------:R-:W-:Y:S01]  /*e360*/  FFMA.FTZ R139, R134, UR4, -R99.reuse ;  /* 0x00000004868b7c23 */ /* 0x100fe20008010863 */
[--C-:B------:R-:W-:Y:S01]  /*e370*/  FFMA.FTZ R132, R132, UR4, -R99.reuse ;  /* 0x0000000484847c23 */ /* 0x100fe20008010863 */
[--C-:B------:R-:W-:Y:S01]  /*e380*/  FFMA.FTZ R128, R130, UR4, -R99.reuse ;  /* 0x0000000482807c23 */ /* 0x100fe20008010863 */
[----:B------:R-:W2:Y:S01]  /*e390*/  MUFU.EX2 R124, R124 ;  /* 0x0000007c007c7308 */ /* 0x000ea20000000800 */
[----:B----4-:R-:W-:Y:S01]  /*e3a0*/  F2FP.F16.F32.PACK_AB R6, R87, R94 ;  /* 0x0000005e5706723e */ /* 0x010fe200000000ff */
[--C-:B------:R-:W-:Y:S01]  /*e3b0*/  FFMA.FTZ R130, R103, UR4, -R118.reuse ;  /* 0x0000000467827c23 */ /* 0x100fe20008010876 */
[----:B-----5:R-:W-:Y:S01]  /*e3c0*/  F2FP.F16.F32.PACK_AB R7, R84, R85 ;  /* 0x000000555407723e */ /* 0x020fe200000000ff */
[--C-:B------:R-:W-:Y:S01]  /*e3d0*/  FFMA.FTZ R119, R119, UR4, -R118.reuse ;  /* 0x0000000477777c23 */ /* 0x100fe20008010876 */
[--C-:B------:R-:W-:Y:S01]  /*e3e0*/  FFMA.FTZ R103, R117, UR4, -R118.reuse ;  /* 0x0000000475677c23 */ /* 0x100fe20008010876 */
[----:B------:R-:W-:Y:S01]  /*e3f0*/  FFMA.FTZ R118, R101, UR4, -R118 ;  /* 0x0000000465767c23 */ /* 0x000fe20008010876 */
[--C-:B------:R-:W-:Y:S01]  /*e400*/  FFMA.FTZ R101, R116, UR4, -R99.reuse ;  /* 0x0000000474657c23 */ /* 0x100fe20008010863 */
[----:B------:R-:W-:Y:S01]  /*e410*/  MUFU.EX2 R125, R125 ;  /* 0x0000007d007d7308 */ /* 0x000fe20000000800 */
[--C-:B------:R-:W-:Y:S01]  /*e420*/  FFMA.FTZ R102, R102, UR4, -R99.reuse ;  /* 0x0000000466667c23 */ /* 0x100fe20008010863 */
[----:B------:R-:W-:Y:S01]  /*e430*/  HMMA.16816.F32 R24, R4, R28, R24 ;  /* 0x0000001c0418723c */ /* 0x000fe20000001818 */
[--C-:B------:R-:W-:Y:S01]  /*e440*/  FFMA.FTZ R100, R100, UR4, -R99.reuse ;  /* 0x0000000464647c23 */ /* 0x100fe20008010863 */
[----:B------:R-:W-:Y:S01]  /*e450*/  FFMA.FTZ R97, R97, UR4, -R99 ;  /* 0x0000000461617c23 */ /* 0x000fe20008010863 */
[----:B------:R-:W-:Y:S01]  /*e460*/  FFMA.FTZ R98, R123, R95, R98 ;  /* 0x0000005f7b627223 */ /* 0x000fe20000010062 */
[----:B------:R-:W-:-:S02]  /*e470*/  FFMA.FTZ R3, R121, R3, R96 ;  /* 0x0000000379037223 */ /* 0x000fc40000010060 */
[----:B------:R-:W-:Y:S01]  /*e480*/  MUFU.EX2 R120, R120 ;  /* 0x0000007800787308 */ /* 0x000fe20000000800 */
[----:B------:R-:W-:Y:S01]  /*e490*/  FADD.FTZ R89, R89, R98 ;  /* 0x0000006259597221 */ /* 0x000fe20000010000 */
[C---:B------:R-:W-:Y:S01]  /*e4a0*/  HMMA.16816.F32 R28, R4.reuse, R30, R60 ;  /* 0x0000001e041c723c */ /* 0x040fe2000000183c */
[----:B------:R-:W4:Y:S01]  /*e4b0*/  LDSM.16.MT88.4 R60, [R90+0x8000] ;  /* 0x008000005a3c783b */ /* 0x000f220000004200 */
[----:B------:R-:W-:Y:S01]  /*e4c0*/  FADD.FTZ R86, R86, R3 ;  /* 0x0000000356567221 */ /* 0x000fe20000010000 */
[----:B------:R-:W-:Y:S01]  /*e4d0*/  FADD.FTZ R94, R94, R89 ;  /* 0x000000595e5e7221 */ /* 0x000fe20000010000 */
[-C--:B------:R-:W-:Y:S02]  /*e4e0*/  MOV R3, R0.reuse ;  /* 0x0000000000037202 */ /* 0x080fe40000000f00 */
[----:B------:R-:W-:Y:S01]  /*e4f0*/  MUFU.EX2 R127, R127 ;  /* 0x0000007f007f7308 */ /* 0x000fe20000000800 */
[----:B------:R-:W-:Y:S01]  /*e500*/  FADD.FTZ R85, R85, R86 ;  /* 0x0000005655557221 */ /* 0x000fe20000010000 */
[----:B-1----:R-:W-:Y:S01]  /*e510*/  HMMA.16816.F32 R32, R4, R64, R32 ;  /* 0x000000400420723c */ /* 0x002fe20000001820 */
[----:B------:R-:W-:Y:S01]  /*e520*/  FADD.FTZ R94, R87, R94 ;  /* 0x0000005e575e7221 */ /* 0x000fe20000010000 */
[----:B------:R-:W-:Y:S01]  /*e530*/  @P0 MOV R3, R0 ;  /* 0x0000000000030202 */ /* 0x000fe20000000f00 */
[----:B------:R-:W-:-:S03]  /*e540*/  FADD.FTZ R84, R84, R85 ;  /* 0x0000005554547221 */ /* 0x000fc60000010000 */
[----:B------:R-:W1:Y:S02]  /*e550*/  MUFU.EX2 R122, R122 ;  /* 0x0000007a007a7308 */ /* 0x000e640000000800 */
[C---:B------:R-:W-:Y:S01]  /*e560*/  HMMA.16816.F32 R52, R4.reuse, R66, R52 ;  /* 0x000000420434723c */ /* 0x040fe20000001834 */
[----:B------:R-:W5:Y:S05]  /*e570*/  LDSM.16.MT88.4 R64, [R93+0x2000] ;  /* 0x002000005d40783b */ /* 0x000f6a0000004200 */
[----:B------:R-:W-:Y:S02]  /*e580*/  MUFU.EX2 R131, R131 ;  /* 0x0000008300837308 */ /* 0x000fe40000000800 */
[C---:B------:R-:W-:Y:S06]  /*e590*/  HMMA.16816.F32 R8, R4.reuse, R12, R8 ;  /* 0x0000000c0408723c */ /* 0x040fec0000001808 */
[----:B------:R-:W1:Y:S02]  /*e5a0*/  MUFU.EX2 R126, R126 ;  /* 0x0000007e007e7308 */ /* 0x000e640000000800 */
[C---:B------:R-:W-:Y:S01]  /*e5b0*/  HMMA.16816.F32 R12, R4.reuse, R14, R76 ;  /* 0x0000000e040c723c */ /* 0x040fe2000000184c */
[----:B------:R-:W-:Y:S05]  /*e5c0*/  LDSM.16.MT88.4 R76, [R90+0x6c00] ;  /* 0x006c00005a4c783b */ /* 0x000fea0000004200 */
[----:B------:R-:W-:Y:S02]  /*e5d0*/  MUFU.EX2 R138, R138 ;  /* 0x0000008a008a7308 */ /* 0x000fe40000000800 */
[C---:B---3--:R-:W-:Y:S06]  /*e5e0*/  HMMA.16816.F32 R16, R4.reuse, R20, R16 ;  /* 0x000000140410723c */ /* 0x048fec0000001810 */
[----:B------:R-:W3:Y:S02]  /*e5f0*/  MUFU.EX2 R135, R135 ;  /* 0x0000008700877308 */ /* 0x000ee40000000800 */
[C---:B----4-:R-:W-:Y:S06]  /*e600*/  HMMA.16816.F32 R36, R4.reuse, R60, R36 ;  /* 0x0000003c0424723c */ /* 0x050fec0000001824 */
[----:B------:R-:W-:Y:S02]  /*e610*/  MUFU.EX2 R136, R136 ;  /* 0x0000008800887308 */ /* 0x000fe40000000800 */
[C---:B------:R-:W-:Y:S01]  /*e620*/  HMMA.16816.F32 R40, R4.reuse, R62, R40 ;  /* 0x0000003e0428723c */ /* 0x040fe20000001828 */
[----:B------:R-:W4:Y:S05]  /*e630*/  LDSM.16.MT88.4 R60, [R90+0x6400] ;  /* 0x006400005a3c783b */ /* 0x000f2a0000004200 */
[----:B------:R-:W-:Y:S02]  /*e640*/  MUFU.EX2 R133, R133 ;  /* 0x0000008500857308 */ /* 0x000fe40000000800 */
[C---:B------:R-:W-:Y:S01]  /*e650*/  HMMA.16816.F32 R20, R4.reuse, R22, R68 ;  /* 0x000000160414723c */ /* 0x040fe20000001844 */
[----:B------:R-:W-:Y:S05]  /*e660*/  LDSM.16.MT88.4 R68, [R93+0xc00] ;  /* 0x000c00005d44783b */ /* 0x000fea0000004200 */
[----:B------:R-:W-:Y:S02]  /*e670*/  MUFU.EX2 R139, R139 ;  /* 0x0000008b008b7308 */ /* 0x000fe40000000800 */
[C---:B-----5:R-:W-:Y:S06]  /*e680*/  HMMA.16816.F32 R44, R4.reuse, R64, R44 ;  /* 0x00000040042c723c */ /* 0x060fec000000182c */
[----:B------:R-:W5:Y:S02]  /*e690*/  MUFU.EX2 R132, R132 ;  /* 0x0000008400847308 */ /* 0x000f640000000800 */
[----:B------:R-:W-:Y:S01]  /*e6a0*/  HMMA.16816.F32 R4, R4, R66, R48 ;  /* 0x000000420404723c */ /* 0x000fe20000001830 */
[----:B--2---:R-:W-:Y:S01]  /*e6b0*/  F2FP.F16.F32.PACK_AB R48, R124, R129 ;  /* 0x000000817c30723e */ /* 0x004fe200000000ff */
[----:B------:R-:W2:Y:S01]  /*e6c0*/  LDSM.16.MT88.4 R64, [R90+0x7400] ;  /* 0x007400005a40783b */ /* 0x000ea20000004200 */
[----:B-1----:R-:W-:Y:S01]  /*e6d0*/  F2FP.F16.F32.PACK_AB R49, R122, R127 ;  /* 0x0000007f7a31723e */ /* 0x002fe200000000ff */
[----:B------:R-:W-:Y:S01]  /*e6e0*/  FADD.FTZ R129, R129, R94 ;  /* 0x0000005e81817221 */ /* 0x000fe20000010000 */
[----:B------:R-:W-:Y:S01]  /*e6f0*/  F2FP.F16.F32.PACK_AB R50, R120, R125 ;  /* 0x0000007d7832723e */ /* 0x000fe200000000ff */
[----:B------:R-:W-:Y:S01]  /*e700*/  MUFU.EX2 R137, R137 ;  /* 0x0000008900897308 */ /* 0x000fe20000000800 */
[----:B------:R-:W-:Y:S01]  /*e710*/  F2FP.F16.F32.PACK_AB R51, R126, R131 ;  /* 0x000000837e33723e */ /* 0x000fe200000000ff */
[----:B------:R-:W-:Y:S01]  /*e720*/  FADD.FTZ R127, R127, R84 ;  /* 0x000000547f7f7221 */ /* 0x000fe20000010000 */
[----:B------:R-:W-:Y:S01]  /*e730*/  FADD.FTZ R124, R124, R129 ;  /* 0x000000817c7c7221 */ /* 0x000fe20000010000 */
[----:B------:R-:W-:-:S02]  /*e740*/  MOV R84, R2 ;  /* 0x0000000200547202 */ /* 0x000fc40000000f00 */
[----:B------:R-:W-:Y:S01]  /*e750*/  FADD.FTZ R122, R122, R127 ;  /* 0x0000007f7a7a7221 */ /* 0x000fe20000010000 */
[----:B------:R-:W-:Y:S01]  /*e760*/  FADD.FTZ R125, R125, R124 ;  /* 0x0000007c7d7d7221 */ /* 0x000fe20000010000 */
[C---:B------:R-:W-:Y:S01]  /*e770*/  HMMA.16816.F32 R16, R48.reuse, R56, R16 ;  /* 0x000000383010723c */ /* 0x040fe20000001810 */
[----:B------:R-:W1:Y:S01]  /*e780*/  MUFU.EX2 R128, R128 ;  /* 0x0000008000807308 */ /* 0x000e620000000800 */
[----:B------:R-:W-:Y:S01]  /*e790*/  FADD.FTZ R131, R131, R122 ;  /* 0x0000007a83837221 */ /* 0x000fe20000010000 */
[----:B------:R-:W-:Y:S01]  /*e7a0*/  FADD.FTZ R125, R120, R125 ;  /* 0x0000007d787d7221 */ /* 0x000fe20000010000 */
[----:B------:R-:W-:Y:S02]  /*e7b0*/  @P0 MOV R84, R2 ;  /* 0x0000000200540202 */ /* 0x000fe40000000f00 */
[----:B------:R-:W-:Y:S02]  /*e7c0*/  FADD.FTZ R126, R126, R131 ;  /* 0x000000837e7e7221 */ /* 0x000fe40000010000 */
[C---:B----4-:R-:W-:Y:S01]  /*e7d0*/  HMMA.16816.F32 R8, R48.reuse, R60, R8 ;  /* 0x0000003c3008723c */ /* 0x050fe20000001808 */
[----:B------:R-:W-:Y:S07]  /*e7e0*/  MUFU.EX2 R130, R130 ;  /* 0x0000008200827308 */ /* 0x000fee0000000800 */
[C---:B------:R-:W-:Y:S01]  /*e7f0*/  HMMA.16816.F32 R12, R48.reuse, R62, R12 ;  /* 0x0000003e300c723c */ /* 0x040fe2000000180c */
[----:B------:R-:W4:Y:S01]  /*e800*/  LDSM.16.MT88.4 R60, [R93+0x1400] ;  /* 0x001400005d3c783b */ /* 0x000f220000004200 */
[----:B------:R-:W1:Y:S06]  /*e810*/  MUFU.EX2 R119, R119 ;  /* 0x0000007700777308 */ /* 0x000e6c0000000800 */
[C---:B------:R-:W-:Y:S01]  /*e820*/  HMMA.16816.F32 R20, R48.reuse, R58, R20 ;  /* 0x0000003a3014723c */ /* 0x040fe20000001814 */
[----:B------:R-:W3:Y:S01]  /*e830*/  LDSM.16.MT88.4 R56, [R90+0x8400] ;  /* 0x008400005a38783b */ /* 0x000ee20000004200 */
[----:B------:R-:W-:Y:S06]  /*e840*/  MUFU.EX2 R103, R103 ;  /* 0x0000006700677308 */ /* 0x000fec0000000800 */
[C---:B--2---:R-:W-:Y:S02]  /*e850*/  HMMA.16816.F32 R24, R48.reuse, R64, R24 ;  /* 0x000000403018723c */ /* 0x044fe40000001818 */
[----:B------:R-:W-:Y:S06]  /*e860*/  MUFU.EX2 R118, R118 ;  /* 0x0000007600767308 */ /* 0x000fec0000000800 */
[C---:B------:R-:W-:Y:S01]  /*e870*/  HMMA.16816.F32 R28, R48.reuse, R66, R28 ;  /* 0x00000042301c723c */ /* 0x040fe2000000181c */
[----:B------:R-:W-:Y:S01]  /*e880*/  LDSM.16.MT88.4 R64, [R93+0x800] ;  /* 0x000800005d40783b */ /* 0x000fe20000004200 */
[----:B------:R-:W-:Y:S08]  /*e890*/  MUFU.EX2 R101, R101 ;  /* 0x0000006500657308 */ /* 0x000ff00000000800 */
[----:B------:R-:W2:Y:S01]  /*e8a0*/  MUFU.EX2 R102, R102 ;  /* 0x0000006600667308 */ /* 0x000ea20000000800 */
[C---:B----4-:R-:W-:Y:S07]  /*e8b0*/  HMMA.16816.F32 R32, R48.reuse, R60, R32 ;  /* 0x0000003c3020723c */ /* 0x050fee0000001820 */
[----:B------:R-:W-:Y:S01]  /*e8c0*/  MUFU.EX2 R100, R100 ;  /* 0x0000006400647308 */ /* 0x000fe20000000800 */
[C---:B------:R-:W-:Y:S01]  /*e8d0*/  HMMA.16816.F32 R52, R48.reuse, R62, R52 ;  /* 0x0000003e3034723c */ /* 0x040fe20000001834 */
[----:B------:R-:W4:Y:S06]  /*e8e0*/  LDSM.16.MT88.4 R60, [R93+0x2400] ;  /* 0x002400005d3c783b */ /* 0x000f2c0000004200 */
[----:B------:R-:W2:Y:S01]  /*e8f0*/  MUFU.EX2 R97, R97 ;  /* 0x0000006100617308 */ /* 0x000ea20000000800 */
[C---:B---3--:R-:W-:Y:S08]  /*e900*/  HMMA.16816.F32 R36, R48.reuse, R56, R36 ;  /* 0x000000383024723c */ /* 0x048ff00000001824 */
[C---:B------:R-:W-:Y:S01]  /*e910*/  HMMA.16816.F32 R40, R48.reuse, R58, R40 ;  /* 0x0000003a3028723c */ /* 0x040fe20000001828 */
[----:B------:R-:W3:Y:S07]  /*e920*/  LDSM.16.MT88.4 R56, [R90+0x6800] ;  /* 0x006800005a38783b */ /* 0x000eee0000004200 */
[C---:B----4-:R-:W-:Y:S08]  /*e930*/  HMMA.16816.F32 R44, R48.reuse, R60, R44 ;  /* 0x0000003c302c723c */ /* 0x050ff0000000182c */
[----:B------:R-:W-:Y:S01]  /*e940*/  HMMA.16816.F32 R4, R48, R62, R4 ;  /* 0x0000003e3004723c */ /* 0x000fe20000001804 */
[----:B------:R-:W-:Y:S01]  /*e950*/  F2FP.F16.F32.PACK_AB R48, R135, R138 ;  /* 0x0000008a8730723e */ /* 0x000fe200000000ff */
[----:B------:R-:W4:Y:S01]  /*e960*/  LDSM.16.MT88.4 R60, [R90+0x7800] ;  /* 0x007800005a3c783b */ /* 0x000f220000004200 */
        /* <DEDUP_REMOVED lines=13> */
[----:B------:R-:W1:Y:S07]  /*ea40*/  LDSM.16.MT88.4 R56, [R93+0x1800] ;  /* 0x001800005d38783b */ /* 0x000e6e0000004200 */
[C---:B------:R-:W-:Y:S08]  /*ea50*/  HMMA.16816.F32 R16, R48.reuse, R64, R16 ;  /* 0x000000403010723c */ /* 0x040ff00000001810 */
[C---:B------:R-:W-:Y:S08]  /*ea60*/  HMMA.16816.F32 R20, R48.reuse, R66, R20 ;  /* 0x000000423014723c */ /* 0x040ff00000001814 */
[C---:B----4-:R-:W-:Y:S08]  /*ea70*/  HMMA.16816.F32 R24, R48.reuse, R60, R24 ;  /* 0x0000003c3018723c */ /* 0x050ff00000001818 */
        /* <DEDUP_REMOVED lines=27> */
[----:B------:R-:W4:Y:S07]  /*ec30*/  LDSM.16.MT88.4 R16, [R93+0x2c00] ;  /* 0x002c00005d10783b */ /* 0x000f2e0000004200 */
[C---:B---3--:R-:W-:Y:S08]  /*ec40*/  HMMA.16816.F32 R64, R48.reuse, R60, R24 ;  /* 0x0000003c3040723c */ /* 0x048ff00000001818 */
[C---:B------:R-:W-:Y:S08]  /*ec50*/  HMMA.16816.F32 R68, R48.reuse, R70, R20 ;  /* 0x000000463044723c */ /* 0x040ff00000001814 */
[C---:B------:R-:W-:Y:S08]  /*ec60*/  HMMA.16816.F32 R60, R48.reuse, R62, R28 ;  /* 0x0000003e303c723c */ /* 0x040ff0000000181c */
[C---:B-1----:R-:W-:Y:S08]  /*ec70*/  HMMA.16816.F32 R36, R48.reuse, R8, R36 ;  /* 0x000000083024723c */ /* 0x042ff00000001824 */
[C---:B--2---:R-:W-:Y:S08]  /*ec80*/  HMMA.16816.F32 R56, R48.reuse, R12, R32 ;  /* 0x0000000c3038723c */ /* 0x044ff00000001820 */
[C---:B------:R-:W-:Y:S08]  /*ec90*/  HMMA.16816.F32 R52, R48.reuse, R14, R52 ;  /* 0x0000000e3034723c */ /* 0x040ff00000001834 */
[C---:B------:R-:W-:Y:S08]  /*eca0*/  HMMA.16816.F32 R40, R48.reuse, R10, R40 ;  /* 0x0000000a3028723c */ /* 0x040ff00000001828 */
[C---:B----4-:R-:W-:Y:S08]  /*ecb0*/  HMMA.16816.F32 R44, R48.reuse, R16, R44 ;  /* 0x00000010302c723c */ /* 0x050ff0000000182c */
[----:B------:R-:W-:Y:S01]  /*ecc0*/  HMMA.16816.F32 R48, R48, R18, R4 ;  /* 0x000000123030723c */ /* 0x000fe20000001804 */
[----:B------:R-:W-:-:S04]  /*ecd0*/  NOP ;  /* 0x0000000000007918 */ /* 0x000fc80000000000 */
[----:B------:R-:W-:-:S15]  /*ece0*/  @P0 BRA `(.L_x_5151) ;  /* 0x0000000000040947 */ /* 0x000fde0003800000 */
.L_x_5145:
[----:B------:R-:W-:-:S07]  /*ecf0*/  IADD3 R88, PT, PT, R92, -0x1, RZ ;  /* 0xffffffff5c587810 */ /* 0x000fce0007ffe0ff */
.L_x_5151:
        /* <DEDUP_REMOVED lines=15> */
[----:B------:R-:W4:Y:S01]  /*edf0*/  LDCU.64 UR8, c[0x0][0x3a0] ;  /* 0x00007400ff0877ac */ /* 0x000f220008000a00 */
[----:B------:R-:W2:Y:S01]  /*ee00*/  LDCU.64 UR10, c[0x0][0x3a8] ;  /* 0x00007500ff0a77ac */ /* 0x000ea20008000a00 */
[----:B-1----:R-:W-:-:S12]  /*ee10*/  ULEA UR5, UR5, UR13, 0x18 ;  /* 0x0000000d05057291 */ /* 0x002fd8000f8ec0ff */
.L_x_5156:
        /* <DEDUP_REMOVED lines=87> */
.L_x_5153:
[----:B------:R-:W-:Y:S02]  /*f390*/  LEA R125, R125, UR5, 0x1 ;  /* 0x000000057d7d7c11 */ /* 0x000fe4000f8e08ff */
[C---:B------:R-:W-:Y:S02]  /*f3a0*/  LEA R12, P0, R6.reuse, R108, 0x6 ;  /* 0x0000006c060c7211 */ /* 0x040fe400078030ff */
[----:B------:R-:W-:Y:S01]  /*f3b0*/  LOP3.LUT R4, R5, R4, RZ, 0xfc, !PT ;  /* 0x0000000405047212 */ /* 0x000fe200078efcff */
[----:B------:R-:W-:Y:S01]  /*f3c0*/  @!PT LDS RZ, [RZ] ;  /* 0x00000000fffff984 */ /* 0x000fe20000000800 */
[----:B------:R-:W-:Y:S01]  /*f3d0*/  @!PT LDS RZ, [RZ] ;  /* 0x00000000fffff984 */ /* 0x000fe20000000800 */
[----:B------:R-:W-:Y:S01]  /*f3e0*/  @!PT LDS RZ, [RZ] ;  /* 0x00000000fffff984 */ /* 0x000fe20000000800 */
[----:B------:R-:W-:Y:S01]  /*f3f0*/  LDGSTS.E.BYPASS.LTC128B.128 [R125+0x6000], desc[UR6][R108.64] ;  /* 0x060000006c7d7fae */ /* 0x000fe2000b981a06 */
[----:B------:R-:W-:Y:S02]  /*f400*/  LEA.HI.X R13, R6, R109, R8, 0x6, P0 ;  /* 0x0000006d060d7211 */ /* 0x000fe400000f3408 */
[----:B------:R-:W-:Y:S02]  /*f410*/  LEA R88, R4, UR5, 0x1 ;  /* 0x0000000504587c11 */ /* 0x000fe4000f8e08ff */
[----:B------:R-:W-:Y:S02]  /*f420*/  LOP3.LUT P0, RZ, R2, 0x4, RZ, 0xc0, !PT ;  /* 0x0000000402ff7812 */ /* 0x000fe4000780c0ff */
[----:B------:R-:W-:Y:S01]  /*f430*/  MOV R4, 0x20 ;  /* 0x0000002000047802 */ /* 0x000fe20000000f00 */
[----:B------:R-:W-:Y:S01]  /*f440*/  LDGSTS.E.BYPASS.LTC128B.128 [R125+0x7000], desc[UR6][R108.64+0x40] ;  /* 0x070000406c7d7fae */ /* 0x000fe2000b981a06 */
[----:B------:R-:W-:Y:S02]  /*f450*/  IADD3 R118, PT, PT, R118, -0x1, RZ ;  /* 0xffffffff76767810 */ /* 0x000fe40007ffe0ff */
[----:B------:R-:W-:Y:S02]  /*f460*/  SEL R4, R4, 0xffffffe0, !P0 ;  /* 0xffffffe004047807 */ /* 0x000fe40004000000 */
[----:B------:R-:W-:Y:S02]  /*f470*/  ISETP.GT.AND P2, PT, R118, R105, PT ;  /* 0x000000697600720c */ /* 0x000fe40003f44270 */
[-C--:B------:R-:W-:Y:S01]  /*f480*/  IADD3 R3, PT, PT, R91, R4.reuse, RZ ;  /* 0x000000045b037210 */ /* 0x080fe20007ffe0ff */
[----:B------:R-:W-:Y:S01]  /*f490*/  LDGSTS.E.BYPASS.LTC128B.128 [R125+0x8000], desc[UR6][R108.64+0x80] ;  /* 0x080000806c7d7fae */ /* 0x000fe2000b981a06 */
[----:B------:R-:W-:Y:S07]  /*f4a0*/  IADD3 R2, PT, PT, R88, R4, RZ ;  /* 0x0000000458027210 */ /* 0x000fee0007ffe0ff */
[----:B------:R-:W-:Y:S08]  /*f4b0*/  LDGSTS.E.BYPASS.LTC128B.128 [R125+0x6800], desc[UR6][R12.64] ;  /* 0x068000000c7d7fae */ /* 0x000ff0000b981a06 */
[----:B------:R-:W-:Y:S08]  /*f4c0*/  LDGSTS.E.BYPASS.LTC128B.128 [R125+0x7800], desc[UR6][R12.64+0x40] ;  /* 0x078000400c7d7fae */ /* 0x000ff0000b981a06 */
[----:B------:R1:W-:Y:S08]  /*f4d0*/  LDGSTS.E.BYPASS.LTC128B.128 [R125+0x8800], desc[UR6][R12.64+0x80] ;  /* 0x088000800c7d7fae */ /* 0x0003f0000b981a06 */
        /* <DEDUP_REMOVED lines=222> */
.L_x_5155:
        /* <DEDUP_REMOVED lines=12> */
.L_x_5154:
        /* <DEDUP_REMOVED lines=59> */
[----:B------:R-:W-:Y:S01]  /*10730*/  FFMA.FTZ R129, R133, UR4, -R120 ;  /* 0x0000000485817c23 */ /* 0x000fe20008010878 */
        /* <DEDUP_REMOVED lines=23> */
[----:B------:R-:W-:Y:S01]  /*108b0*/  FMUL.FTZ R34, R0, R54 ;  /* 0x0000003600227220 */ /* 0x000fe20000410000 */
        /* <DEDUP_REMOVED lines=26> */
[----:B------:R-:W-:Y:S01]  /*10a60*/  FFMA.FTZ R123, R2, R123, R95 ;  /* 0x0000007b027b7223 */ /* 0x000fe2000001005f */
        /* <DEDUP_REMOVED lines=8> */
[--C-:B------:R-:W-:Y:S01]  /*10af0*/  FFMA.FTZ R143, R143, UR4, -R120.reuse ;  /* 0x000000048f8f7c23 */ /* 0x100fe20008010878 */
[----:B------:R-:W-:Y:S01]  /*10b00*/  FFMA.FTZ R130, R151, UR4, -R120 ;  /* 0x0000000497827c23 */ /* 0x000fe20008010878 */
        /* <DEDUP_REMOVED lines=8> */
[----:B------:R-:W-:Y:S06]  /*10b90*/  FADD.FTZ R102, R102, R123 ;  /* 0x0000007b66667221 */ /* 0x000fec0000010000 */
[----:B------:R-:W-:Y:S01]  /*10ba0*/  MUFU.EX2 R147, R147 ;  /* 0x0000009300937308 */ /* 0x000fe20000000800 */
        /* <DEDUP_REMOVED lines=44> */
[----:B--2---:R-:W-:Y:S02]  /*10e70*/  F2FP.F16.F32.PACK_AB R52, R125, R124 ;  /* 0x0000007c7d34723e */ /* 0x004fe400000000ff */
        /* <DEDUP_REMOVED lines=8> */
[----:B------:R-:W2:Y:S01]  /*10f00*/  MUFU.EX2 R140, R140 ;  /* 0x0000008c008c7308 */ /* 0x000ea20000000800 */
        /* <DEDUP_REMOVED lines=8> */
[----:B--2---:R-:W-:Y:S03]  /*10f90*/  F2FP.F16.F32.PACK_AB R92, R140, R131 ;  /* 0x000000838c5c723e */ /* 0x004fe600000000ff */
[C---:B------:R-:W-:Y:S06]  /*10fa0*/  HMMA.16816.F32 R12, R52.reuse, R60, R12 ;  /* 0x0000003c340c723c */ /* 0x040fec000000180c */
[----:B------:R-:W-:Y:S02]  /*10fb0*/  MUFU.EX2 R103, R103 ;  /* 0x0000006700677308 */ /* 0x000fe40000000800 */
[C---:B------:R-:W-:Y:S01]  /*10fc0*/  HMMA.16816.F32 R16, R52.reuse, R62, R16 ;  /* 0x0000003e3410723c */ /* 0x040fe20000001810 */
[----:B------:R-:W2:Y:S07]  /*10fd0*/  LDSM.16.MT88.4 R60, [R90+0x8400] ;  /* 0x008400005a3c783b */ /* 0x000eae0000004200 */
[----:B------:R-:W5:Y:S01]  /*10fe0*/  MUFU.EX2 R122, R122 ;  /* 0x0000007a007a7308 */ /* 0x000f620000000800 */
[----:B---3--:R-:W-:Y:S01]  /*10ff0*/  F2FP.F16.F32.PACK_AB R93, R87, R88 ;  /* 0x00000058575d723e */ /* 0x008fe200000000ff */
[C---:B----4-:R-:W-:Y:S08]  /*11000*/  HMMA.16816.F32 R20, R52.reuse, R64, R20 ;  /* 0x000000403414723c */ /* 0x050ff00000001814 */
[----:B------:R-:W-:Y:S01]  /*11010*/  MUFU.EX2 R86, R86 ;  /* 0x0000005600567308 */ /* 0x000fe20000000800 */
[C---:B------:R-:W-:Y:S01]  /*11020*/  HMMA.16816.F32 R24, R52.reuse, R66, R24 ;  /* 0x000000423418723c */ /* 0x040fe20000001818 */
[----:B------:R-:W3:Y:S08]  /*11030*/  LDSM.16.MT88.4 R64, [R96+0x2400] ;  /* 0x002400006040783b */ /* 0x000ef00000004200 */
[----:B------:R-:W4:Y:S01]  /*11040*/  MUFU.EX2 R85, R120 ;  /* 0x0000007800557308 */ /* 0x000f220000000800 */
[----:B-----5:R-:W-:Y:S01]  /*11050*/  F2FP.F16.F32.PACK_AB R94, R122, R103 ;  /* 0x000000677a5e723e */ /* 0x020fe200000000ff */
[C---:B-1----:R-:W-:Y:S08]  /*11060*/  HMMA.16816.F32 R28, R52.reuse, R56, R28 ;  /* 0x00000038341c723c */ /* 0x042ff0000000181c */
[C---:B------:R-:W-:Y:S01]  /*11070*/  HMMA.16816.F32 R32, R52.reuse, R58, R32 ;  /* 0x0000003a3420723c */ /* 0x040fe20000001820 */
[----:B------:R-:W1:Y:S02]  /*11080*/  LDSM.16.MT88.4 R56, [R90+0x6800] ;  /* 0x006800005a38783b */ /* 0x000e640000004200 */
[----:B----4-:R-:W-:Y:S05]  /*11090*/  F2FP.F16.F32.PACK_AB R95, R85, R86 ;  /* 0x00000056555f723e */ /* 0x010fea00000000ff */
        /* <DEDUP_REMOVED lines=21> */
[----:B------:R-:W-:Y:S05]  /*111f0*/  FADD.FTZ R121, R85, R86 ;  /* 0x0000005655797221 */ /* 0x000fea0000010000 */
        /* <DEDUP_REMOVED lines=44> */
.L_x_5152:
        /* <DEDUP_REMOVED lines=150> */
.L_x_5158:
[----:B------:R-:W-:Y:S05]  /*11e20*/  BSYNC.RECONVERGENT B0 ;  /* 0x0000000000007941 */ /* 0x000fea0003800200 */
.L_x_5157:
        /* <DEDUP_REMOVED lines=40> */
.L_x_5159:
        /* <DEDUP_REMOVED lines=13> */
.L_x_5553:


//--------------------- .text._ZN5flash24flash_fwd_splitkv_kernelI23Flash_fwd_kernel_traitsILi96ELi64ELi64ELi4ELb0ELb0EN7cutlass6half_tE19Flash_kernel_traitsILi96ELi64ELi64ELi4ES3_EELb1ELb0ELb1ELb0ELb0ELb0ELb1ELb1EEEvNS_16Flash_fwd_paramsE --------------------------
	.section	.text._ZN5flash24flash_fwd_splitkv_kernelI23Flash_fwd_kernel_traitsILi96ELi64ELi64ELi4ELb0ELb0EN7cutlass6half_tE19Flash_kernel_traitsILi96ELi64ELi64ELi4ES3_EELb1ELb0ELb1ELb0ELb0ELb0ELb1ELb1EEEvNS_16Flash_fwd_paramsE,"ax",@progbits
	.align	128
        .global         _ZN5flash24flash_fwd_splitkv_kernelI23Flash_fwd_kernel_traitsILi96ELi64ELi64ELi4ELb0ELb0EN7cutlass6half_tE19Flash_kernel_traitsILi96ELi64ELi64ELi4ES3_EELb1ELb0ELb1ELb0ELb0ELb0ELb1ELb1EEEvNS_16Flash_fwd_paramsE
        .type           _ZN5flash24flash_fwd_splitkv_kernelI23Flash_fwd_kernel_traitsILi96ELi64ELi64ELi4ELb0ELb0EN7cutlass6half_tE19Flash_kernel_traitsILi96ELi64ELi64ELi4ES3_EELb1ELb0ELb1ELb0ELb0ELb0ELb1ELb1EEEvNS_16Flash_fwd_paramsE,@function
        .size           _ZN5flash24flash_fwd_splitkv_kernelI23Flash_fwd_kernel_traitsILi96ELi64ELi64ELi4ELb0ELb0EN7cutlass6half_tE19Flash_kernel_traitsILi96ELi64ELi64ELi4ES3_EELb1ELb0ELb1ELb0ELb0ELb0ELb1ELb1EEEvNS_16Flash_fwd_paramsE,(.L_x_5554 - _ZN5flash24flash_fwd_splitkv_kernelI23Flash_fwd_kernel_traitsILi96ELi64ELi64ELi4ELb0ELb0EN7cutlass6half_tE19Flash_kernel_traitsILi96ELi64ELi64ELi4ES3_EELb1ELb0ELb1ELb0ELb0ELb0ELb1ELb1EEEvNS_16Flash_fwd_paramsE)
        .other          _ZN5flash24flash_fwd_splitkv_kernelI23Flash_fwd_kernel_traitsILi96ELi64ELi64ELi4ELb0ELb0EN7cutlass6half_tE19Flash_kernel_traitsILi96ELi64ELi64ELi4ES3_EELb1ELb0ELb1ELb0ELb0ELb0ELb1ELb1EEEvNS_16Flash_fwd_paramsE,@"STO_CUDA_ENTRY STV_DEFAULT"
_ZN5flash24flash_fwd_splitkv_kernelI23Flash_fwd_kernel_traitsILi96ELi64ELi64ELi4ELb0ELb0EN7cutlass6half_tE19Flash_kernel_traitsILi96ELi64ELi64ELi4ES3_EELb1ELb0ELb1ELb0ELb0ELb0ELb1ELb1EEEvNS_16Flash_fwd_paramsE:
.text._ZN5flash24flash_fwd_splitkv_kernelI23Flash_fwd_kernel_traitsILi96ELi64ELi64ELi4ELb0ELb0EN7cutlass6half_tE19Flash_kernel_traitsILi96ELi64ELi64ELi4ES3_EELb1ELb0ELb1ELb0ELb0ELb0ELb1ELb1EEEvNS_16Flash_fwd_paramsE:
        /* <DEDUP_REMOVED lines=59> */
[----:B------:R-:W-:Y:S01]  /*03b0*/  ISETP.NE.AND.EX P0, PT, R3, RZ, PT, P0 ;  /* 0x000000ff0300720c */ /* 0x000fe20003f05300 */
[----:B------:R-:W1:-:S12]  /*03c0*/  S2R R123, SR_CTAID.Y ;  /* 0x00000000007b7919 */ /* 0x000e580000002600 */
        /* <DEDUP_REMOVED lines=8> */
.L_x_5160:
[----:B------:R-:W-:Y:S05]  /*0450*/  @!P1 EXIT ;  /* 0x000000000000994d */ /* 0x000fea0003800000 */
[----:B------:R-:W1:Y:S01]  /*0460*/  LDC R4, c[0x0][0x374] ;  /* 0x0000dd00ff047b82 */ /* 0x000e620000000800 */
[--C-:B-----5:R-:W-:Y:S01]  /*0470*/  IMAD.IADD R67, R67, 0x1, -R8.reuse ;  /* 0x0000000143437824 */ /* 0x120fe200078e0a08 */
[----:B------:R-:W2:Y:S01]  /*0480*/  S2R R85, SR_TID.X ;  /* 0x0000000000557919 */ /* 0x000ea20000002100 */
[----:B------:R-:W-:Y:S02]  /*0490*/  @P3 IMAD.IADD R65, R65, 0x1, -R8 ;  /* 0x0000000141413824 */ /* 0x000fe400078e0a08 */
[----:B------:R-:W-:-:S03]  /*04a0*/  IMAD.MOV R131, RZ, RZ, -R127 ;  /* 0x000000ffff837224 */ /* 0x000fc600078e0a7f */
[----:B------:R-:W3:Y:S01]  /*04b0*/  LDC R2, c[0x0][0x438] ;  /* 0x00010e00ff027b82 */ /* 0x000ee20000000800 */
[----:B------:R-:W-:Y:S01]  /*04c0*/  IMAD R130, R5, R131, R130 ;  /* 0x0000008305827224 */ /* 0x000fe200078e0282 */
[-C--:B-1----:R-:W-:Y:S02]  /*04d0*/  IABS R10, R4.reuse ;  /* 0x00000004000a7213 */ /* 0x082fe40000000000 */
[----:B------:R-:W-:Y:S02]  /*04e0*/  IABS R15, R4 ;  /* 0x00000004000f7213 */ /* 0x000fe40000000000 */
[----:B------:R-:W1:Y:S03]  /*04f0*/  I2F.RP R6, R10 ;  /* 0x0000000a00067306 */ /* 0x000e660000209400 */
[----:B------:R-:W-:Y:S02]  /*0500*/  IMAD.MOV R15, RZ, RZ, -R15 ;  /* 0x000000ffff0f7224 */ /* 0x000fe400078e0a0f */
[----:B---3--:R-:W-:-:S05]  /*0510*/  VIADD R2, R2, 0x3f ;  /* 0x0000003f02027836 */ /* 0x008fca0000000000 */
[----:B------:R-:W-:-:S04]  /*0520*/  SHF.R.S32.HI R19, RZ, 0x1f, R2 ;  /* 0x0000001fff137819 */ /* 0x000fc80000011402 */
[----:B------:R-:W-:Y:S01]  /*0530*/  LEA.HI R19, R19, R2, RZ, 0x6 ;  /* 0x0000000213137211 */ /* 0x000fe200078f30ff */
[----:B-1----:R-:W1:Y:S01]  /*0540*/  MUFU.RCP R3, R6 ;  /* 0x0000000600037308 */ /* 0x002e620000001000 */
[----:B------:R-:W-:Y:S02]  /*0550*/  IMAD.MOV.U32 R2, RZ, RZ, RZ ;  /* 0x000000ffff027224 */ /* 0x000fe400078e00ff */
[----:B------:R-:W-:-:S05]  /*0560*/  LEA.HI.SX32 R19, R19, R4, 0x1a ;  /* 0x0000000413137211 */ /* 0x000fca00078fd2ff */
[----:B------:R-:W-:Y:S02]  /*0570*/  VIADD R19, R19, 0xffffffff ;  /* 0xffffffff13137836 */ /* 0x000fe40000000000 */
[----:B-1----:R-:W-:-:S06]  /*0580*/  VIADD R3, R3, 0xffffffe ;  /* 0x0ffffffe03037836 */ /* 0x002fcc0000000000 */
[----:B------:R-:W1:Y:S02]  /*0590*/  F2I.FTZ.U32.TRUNC.NTZ R3, R3 ;  /* 0x0000000300037305 */ /* 0x000e64000021f000 */
[----:B-1----:R-:W-:-:S04]  /*05a0*/  IMAD.MOV R11, RZ, RZ, -R3 ;  /* 0x000000ffff0b7224 */ /* 0x002fc800078e0a03 */
[----:B------:R-:W-:Y:S01]  /*05b0*/  IMAD R6, R11, R10, RZ ;  /* 0x0000000a0b067224 */ /* 0x000fe200078e02ff */
[----:B------:R-:W-:Y:S02]  /*05c0*/  IABS R11, R19 ;  /* 0x00000013000b7213 */ /* 0x000fe40000000000 */
[----:B------:R-:W-:Y:S01]  /*05d0*/  LOP3.LUT R19, R19, R4, RZ, 0x3c, !PT ;  /* 0x0000000413137212 */ /* 0x000fe200078e3cff */
[----:B------:R-:W-:Y:S02]  /*05e0*/  IMAD.HI.U32 R6, R3, R6, R2 ;  /* 0x0000000603067227 */ /* 0x000fe400078e0002 */
[----:B------:R-:W1:Y:S01]  /*05f0*/  @!P3 LDC.64 R2, c[0x0][0x488] ;  /* 0x00012200ff02bb82 */ /* 0x000e620000000a00 */
[----:B------:R-:W-:-:S03]  /*0600*/  ISETP.GE.AND P0, PT, R19, RZ, PT ;  /* 0x000000ff1300720c */ /* 0x000fc60003f06270 */
[----:B------:R-:W-:-:S04]  /*0610*/  IMAD.HI.U32 R6, R6, R11, RZ ;  /* 0x0000000b06067227 */ /* 0x000fc800078e00ff */
[----:B------:R-:W-:Y:S02]  /*0620*/  IMAD R15, R6, R15, R11 ;  /* 0x0000000f060f7224 */ /* 0x000fe400078e020b */
[----:B------:R-:W3:Y:S03]  /*0630*/  @!P3 LDC R11, c[0x0][0x43c] ;  /* 0x00010f00ff0bbb82 */ /* 0x000ee60000000800 */
[----:B------:R-:W-:Y:S02]  /*0640*/  ISETP.GT.U32.AND P1, PT, R10, R15, PT ;  /* 0x0000000f0a00720c */ /* 0x000fe40003f24070 */
[----:B-1----:R-:W-:-:S03]  /*0650*/  @!P3 ISETP.NE.U32.AND P2, PT, R2, RZ, PT ;  /* 0x000000ff0200b20c */ /* 0x002fc60003f45070 */
[----:B------:R-:W1:Y:S08]  /*0660*/  LDC R2, c[0x0][0x508] ;  /* 0x00014200ff027b82 */ /* 0x000e700000000800 */
[----:B------:R-:W-:Y:S01]  /*0670*/  @!P1 IMAD.IADD R15, R15, 0x1, -R10 ;  /* 0x000000010f0f9824 */ /* 0x000fe200078e0a0a */
[----:B------:R-:W-:Y:S01]  /*0680*/  @!P3 ISETP.NE.AND.EX P2, PT, R3, RZ, PT, P2 ;  /* 0x000000ff0300b20c */ /* 0x000fe20003f45320 */
[----:B------:R-:W-:Y:S01]  /*0690*/  @!P1 VIADD R6, R6, 0x1 ;  /* 0x0000000106069836 */ /* 0x000fe20000000000 */
[----:B------:R-:W-:-:S02]  /*06a0*/  ISETP.NE.AND P1, PT, R4, RZ, PT ;  /* 0x000000ff0400720c */ /* 0x000fc40003f25270 */
[----:B------:R-:W-:Y:S02]  /*06b0*/  ISETP.GE.U32.AND P5, PT, R15, R10, PT ;  /* 0x0000000a0f00720c */ /* 0x000fe40003fa6070 */
[----:B---3--:R-:W-:-:S05]  /*06c0*/  @!P3 SEL R10, R11, RZ, P2 ;  /* 0x000000ff0b0ab207 */ /* 0x008fca0001000000 */
[----:B------:R-:W-:Y:S02]  /*06d0*/  @!P3 IMAD.IADD R65, R67, 0x1, R10 ;  /* 0x000000014341b824 */ /* 0x000fe400078e020a */
[----:B------:R-:W-:Y:S02]  /*06e0*/  VIADD R10, R17, 0x1 ;  /* 0x00000001110a7836 */ /* 0x000fe40000000000 */
[----:B------:R-:W-:Y:S02]  /*06f0*/  VIADD R3, R65, 0x3f ;  /* 0x0000003f41037836 */ /* 0x000fe40000000000 */
[----:B------:R-:W-:Y:S02]  /*0700*/  IMAD R10, R10, 0x40, -R125 ;  /* 0x000000400a0a7824 */ /* 0x000fe400078e0a7d */
[----:B------:R-:W-:-:S03]  /*0710*/  @P5 VIADD R6, R6, 0x1 ;  /* 0x0000000106065836 */ /* 0x000fc60000000000 */
[----:B-1----:R-:W-:Y:S01]  /*0720*/  IADD3 R2, PT, PT, R3, R2, R10 ;  /* 0x0000000203027210 */ /* 0x002fe20007ffe00a */
        /* <DEDUP_REMOVED lines=47> */
.L_x_5163:
[----:B------:R-:W-:Y:S05]  /*0a20*/  BSYNC.RECONVERGENT B0 ;  /* 0x0000000000007941 */ /* 0x000fea0003800200 */
.L_x_5162:
        /* <DEDUP_REMOVED lines=18> */
.L_x_5165:
[----:B------:R-:W-:Y:S05]  /*0b50*/  BSYNC.RECONVERGENT B0 ;  /* 0x0000000000007941 */ /* 0x000fea0003800200 */
.L_x_5164:
        /* <DEDUP_REMOVED lines=18> */
.L_x_5167:
[----:B------:R-:W-:Y:S05]  /*0c80*/  BSYNC.RECONVERGENT B0 ;  /* 0x0000000000007941 */ /* 0x000fea0003800200 */
.L_x_5166:
        /* <DEDUP_REMOVED lines=18> */
.L_x_5169:
[----:B------:R-:W-:Y:S05]  /*0db0*/  BSYNC.RECONVERGENT B0 ;  /* 0x0000000000007941 */ /* 0x000fea0003800200 */
.L_x_5168:
        /* <DEDUP_REMOVED lines=20> */
.L_x_5161:
        /* <DEDUP_REMOVED lines=11> */
.L_x_5170:
        /* <DEDUP_REMOVED lines=101> */
.L_x_5171:
        /* <DEDUP_REMOVED lines=15> */
.L_x_5173:
[----:B------:R-:W2:Y:S01]  /*16f0*/  LDC.64 R6, c[0x0][0x3b8] ;  /* 0x0000ee00ff067b82 */ /* 0x000ea20000000a00 */
[----:B------:R-:W-:-:S05]  /*1700*/  IADD3 R0, PT, PT, R8, R9, RZ ;  /* 0x0000000908007210 */ /* 0x000fca0007ffe0ff */
[C---:B--2---:R-:W-:Y:S02]  /*1710*/  IMAD R25, R0.reuse, R7, RZ ;  /* 0x0000000700197224 */ /* 0x044fe400078e02ff */
[----:B-1----:R-:W-:-:S05]  /*1720*/  IMAD.WIDE.U32 R2, R0, R6, RZ ;  /* 0x0000000600027225 */ /* 0x002fca00078e00ff */
[----:B------:R-:W-:Y:S02]  /*1730*/  IADD3 R25, PT, PT, R3, R25, RZ ;  /* 0x0000001903197210 */ /* 0x000fe40007ffe0ff */
[----:B------:R-:W-:Y:S02]  /*1740*/  MOV R24, R2 ;  /* 0x0000000200187202 */ /* 0x000fe40000000f00 */
.L_x_5174:
        /* <DEDUP_REMOVED lines=14> */
.L_x_5175:
[----:B------:R-:W1:Y:S01]  /*1830*/  LDC.64 R2, c[0x0][0x3c0] ;  /* 0x0000f000ff027b82 */ /* 0x000e620000000a00 */
[----:B------:R-:W-:-:S05]  /*1840*/  IADD3 R8, PT, PT, R8, R9, RZ ;  /* 0x0000000908087210 */ /* 0x000fca0007ffe0ff */
[C---:B-1----:R-:W-:Y:S02]  /*1850*/  IMAD R21, R8.reuse, R3, RZ ;  /* 0x0000000308157224 */ /* 0x042fe400078e02ff */
[----:B------:R-:W-:-:S05]  /*1860*/  IMAD.WIDE.U32 R8, R8, R2, RZ ;  /* 0x0000000208087225 */ /* 0x000fca00078e00ff */
[----:B------:R-:W-:Y:S02]  /*1870*/  IADD3 R21, PT, PT, R9, R21, RZ ;  /* 0x0000001509157210 */ /* 0x000fe40007ffe0ff */
[----:B------:R-:W-:-:S07]  /*1880*/  MOV R20, R8 ;  /* 0x0000000800147202 */ /* 0x000fce0000000f00 */
.L_x_5176:
        /* <DEDUP_REMOVED lines=33> */
[----:B------:R-:W-:-:S04]  /*1aa0*/  IMAD.WIDE.U32 R18, R5, R6, R24 ;  /* 0x0000000605127225 */ /* 0x000fc800078e0018 */
[----:B------:R-:W-:Y:S02]  /*1ab0*/  @!P0 IMAD.MOV R15, RZ, RZ, -R15 ;  /* 0x000000ffff0f8224 */ /* 0x000fe400078e0a0f */
[C---:B------:R-:W-:Y:S02]  /*1ac0*/  IMAD R14, R5.reuse, R3, R14 ;  /* 0x00000003050e7224 */ /* 0x040fe400078e020e */
[----:B------:R-:W-:Y:S01]  /*1ad0*/  IMAD R12, R5, R7, R12 ;  /* 0x00000007050c7224 */ /* 0x000fe200078e020c */
[----:B------:R-:W-:Y:S02]  /*1ae0*/  SEL R5, R4, R15, !P1 ;  /* 0x0000000f04057207 */ /* 0x000fe40004800000 */
[----:B------:R-:W-:Y:S02]  /*1af0*/  IADD3 R21, PT, PT, R21, R14, RZ ;  /* 0x0000000e15157210 */ /* 0x000fe40007ffe0ff */
[----:B------:R-:W-:Y:S02]  /*1b00*/  SHF.R.S32.HI R15, RZ, 0x1f, R5 ;  /* 0x0000001fff0f7819 */ /* 0x000fe40000011405 */
[----:B------:R-:W-:Y:S01]  /*1b10*/  IADD3 R19, PT, PT, R19, R12, RZ ;  /* 0x0000000c13137210 */ /* 0x000fe20007ffe0ff */
        /* <DEDUP_REMOVED lines=9> */
.L_x_5172:
        /* <DEDUP_REMOVED lines=10> */
[----:B------:R-:W-:Y:S01]  /*1c50*/  IMAD.SHL.U32 R121, R2, 0x20, RZ ;  /* 0x0000002002797824 */ /* 0x000fe200078e00ff */
[----:B------:R-:W-:Y:S01]  /*1c60*/  LOP3.LUT R51, R51, 0x3e00, R12, 0xf8, !PT ;  /* 0x00003e0033337812 */ /* 0x000fe200078ef80c */
[----:B------:R-:W4:Y:S01]  /*1c70*/  LDCU.64 UR8, c[0x0][0x388] ;  /* 0x00007100ff0877ac */ /* 0x000f220008000a00 */
[----:B------:R-:W2:Y:S01]  /*1c80*/  @!P2 LDC.64 R8, c[0x0][0x398] ;  /* 0x0000e600ff08ab82 */ /* 0x000ea20000000a00 */
[----:B------:R-:W-:Y:S01]  /*1c90*/  LOP3.LUT R12, R12, 0x100, RZ, 0xc0, !PT ;  /* 0x000001000c0c7812 */ /* 0x000fe200078ec0ff */
[----:B------:R-:W-:Y:S01]  /*1ca0*/  IMAD.MOV.U32 R103, RZ, RZ, RZ ;  /* 0x000000ffff677224 */ /* 0x000fe200078e00ff */
[----:B------:R-:W-:Y:S01]  /*1cb0*/  SHF.R.S32.HI R131, RZ, 0x1f, R130 ;  /* 0x0000001fff837819 */ /* 0x000fe20000011482 */
[----:B------:R-:W-:Y:S01]  /*1cc0*/  VIADD R86, R84, 0xffffffff ;  /* 0xffffffff54567836 */ /* 0x000fe20000000000 */
[----:B------:R-:W-:Y:S01]  /*1cd0*/  LOP3.LUT R19, R12, 0x20, R49, 0xf8, !PT ;  /* 0x000000200c137812 */ /* 0x000fe200078ef831 */
[----:B------:R-:W-:Y:S01]  /*1ce0*/  IMAD.SHL.U32 R119, R6, 0x20, RZ ;  /* 0x0000002006777824 */ /* 0x000fe200078e00ff */
[----:B------:R-:W-:Y:S01]  /*1cf0*/  LOP3.LUT R12, R99, 0x18, RZ, 0xc0, !PT ;  /* 0x00000018630c7812 */ /* 0x000fe200078ec0ff */
[----:B------:R-:W-:Y:S01]  /*1d00*/  IMAD.SHL.U32 R64, R86, 0x40, RZ ;  /* 0x0000004056407824 */ /* 0x000fe200078e00ff */
[----:B------:R-:W-:-:S02]  /*1d10*/  SHF.R.U32.HI R102, RZ, 0x2, R85 ;  /* 0x00000002ff667819 */ /* 0x000fc40000011655 */
[----:B------:R-:W-:Y:S01]  /*1d20*/  SHF.L.U64.HI R120, R2, 0x5, R3 ;  /* 0x0000000502787819 */ /* 0x000fe20000010203 */
[----:B-1----:R-:W-:Y:S01]  /*1d30*/  @P2 IMAD.WIDE.U32 R22, R13, R100, RZ ;  /* 0x000000640d162225 */ /* 0x002fe200078e00ff */
[----:B------:R-:W-:Y:S02]  /*1d40*/  SHF.L.U64.HI R118, R6, 0x5, R7 ;  /* 0x0000000506767819 */ /* 0x000fe40000010207 */
[----:B------:R-:W-:Y:S01]  /*1d50*/  LOP3.LUT R90, R99, 0x20, RZ, 0xc0, !PT ;  /* 0x00000020635a7812 */ /* 0x000fe200078ec0ff */
[----:B------:R-:W-:-:S04]  /*1d60*/  IMAD.WIDE.U32 R16, R17, 0x40, R102 ;  /* 0x0000004011107825 */ /* 0x000fc800078e0066 */
[----:B--2---:R-:W-:-:S04]  /*1d70*/  @!P2 IMAD.WIDE.U32 R20, R127, R8, RZ ;  /* 0x000000087f14a225 */ /* 0x004fc800078e00ff */
[----:B------:R-:W-:Y:S01]  /*1d80*/  @!P2 IMAD.MOV.U32 R15, RZ, RZ, R20 ;  /* 0x000000ffff0fa224 */ /* 0x000fe200078e0014 */
[----:B------:R-:W-:Y:S01]  /*1d90*/  LOP3.LUT R20, R49, 0xc0, RZ, 0xc0, !PT ;  /* 0x000000c031147812 */ /* 0x000fe200078ec0ff */
[----:B------:R-:W-:Y:S01]  /*1da0*/  @P2 IMAD.MOV.U32 R15, RZ, RZ, R22 ;  /* 0x000000ffff0f2224 */ /* 0x000fe200078e0016 */
[----:B------:R-:W-:Y:S01]  /*1db0*/  IADD3 R22, P3, PT, R12, R18, RZ ;  /* 0x000000120c167210 */ /* 0x000fe20007f7e0ff */
[----:B------:R-:W-:Y:S01]  /*1dc0*/  @!P2 IMAD R8, R127, R9, R21 ;  /* 0x000000097f08a224 */ /* 0x000fe200078e0215 */
[C---:B------:R-:W-:Y:S01]  /*1dd0*/  LOP3.LUT R50, R20.reuse, 0x8, R85, 0xf8, !PT ;  /* 0x0000000814327812 */ /* 0x040fe200078ef855 */
[----:B------:R-:W-:Y:S01]  /*1de0*/  IMAD.SHL.U32 R9, R85, 0x4, RZ ;  /* 0x0000000455097824 */ /* 0x000fe200078e00ff */
[----:B------:R-:W-:Y:S01]  /*1df0*/  LOP3.LUT R20, R20, 0x8, R73, 0xf8, !PT ;  /* 0x0000000814147812 */ /* 0x000fe200078ef849 */
[----:B------:R-:W-:Y:S01]  /*1e00*/  @P2 IMAD R8, R13, R101, R23 ;  /* 0x000000650d082224 */ /* 0x000fe200078e0217 */
[----:B------:R-:W-:Y:S01]  /*1e10*/  IADD3 R24, P2, PT, R12, R15, RZ ;  /* 0x0000000f0c187210 */ /* 0x000fe20007f5e0ff */
[----:B------:R-:W-:Y:S01]  /*1e20*/  IMAD R15, R131, UR4, RZ ;  /* 0x00000004830f7c24 */ /* 0x000fe2000f8e02ff */
[--C-:B------:R-:W-:Y:S01]  /*1e30*/  LOP3.LUT R20, R20, 0x18, R9.reuse, 0x78, !PT ;  /* 0x0000001814147812 */ /* 0x100fe200078e7809 */
[----:B------:R-:W-:Y:S01]  /*1e40*/  IMAD.X R23, RZ, RZ, R10, P3 ;  /* 0x000000ffff177224 */ /* 0x000fe200018e060a */
[----:B------:R-:W-:Y:S01]  /*1e50*/  LOP3.LUT R50, R50, 0x18, R9, 0x78, !PT ;  /* 0x0000001832327812 */ /* 0x000fe200078e7809 */
[----:B------:R-:W-:Y:S01]  /*1e60*/  IMAD.X R25, RZ, RZ, R8, P2 ;  /* 0x000000ffff197224 */ /* 0x000fe200010e0608 */
[----:B------:R-:W-:Y:S01]  /*1e70*/  LOP3.LUT R51, R51, R20, RZ, 0xfc, !PT ;  /* 0x0000001433337212 */ /* 0x000fe200078efcff */
[----:B------:R-:W1:Y:S01]  /*1e80*/  LDC R8, c[0x0][0x450] ;  /* 0x00011400ff087b82 */ /* 0x000e620000000800 */
[----:B------:R-:W-:Y:S01]  /*1e90*/  LOP3.LUT R49, R20, 0x120, R49, 0xf8, !PT ;  /* 0x0000012014317812 */ /* 0x000fe200078ef831 */
[----:B------:R-:W-:Y:S01]  /*1ea0*/  IMAD R15, R130, UR5, R15 ;  /* 0x00000005820f7c24 */ /* 0x000fe2000f8e020f */
[----:B------:R-:W-:Y:S01]  /*1eb0*/  IADD3 R20, P2, PT, R12, R14, RZ ;  /* 0x0000000e0c147210 */ /* 0x000fe20007f5e0ff */
[----:B------:R-:W-:Y:S01]  /*1ec0*/  IMAD.WIDE.U32 R22, R102, R6, R22 ;  /* 0x0000000666167225 */ /* 0x000fe200078e0016 */
[----:B------:R-:W-:-:S02]  /*1ed0*/  LOP3.LUT R50, R19, R50, RZ, 0xfc, !PT ;  /* 0x0000003213327212 */ /* 0x000fc400078efcff */
[----:B------:R-:W-:Y:S01]  /*1ee0*/  LOP3.LUT R10, R12, 0x40, RZ, 0xfc, !PT ;  /* 0x000000400c0a7812 */ /* 0x000fe200078efcff */
[----:B------:R-:W-:Y:S01]  /*1ef0*/  IMAD.WIDE.U32 R18, R130, UR4, R24 ;  /* 0x0000000482127c25 */ /* 0x000fe2000f8e0018 */
[----:B------:R-:W2:Y:S03]  /*1f00*/  LDCU.64 UR4, c[0x0][0x390] ;  /* 0x00007200ff0477ac */ /* 0x000ea60008000a00 */
[----:B------:R-:W-:Y:S02]  /*1f10*/  IMAD.X R21, RZ, RZ, R11, P2 ;  /* 0x000000ffff157224 */ /* 0x000fe400010e060b */
[C---:B------:R-:W-:Y:S02]  /*1f20*/  IMAD R109, R102.reuse, R7, R23 ;  /* 0x00000007666d7224 */ /* 0x040fe400078e0217 */
[----:B------:R-:W-:Y:S01]  /*1f30*/  IMAD.WIDE.U32 R20, R102, R2, R20 ;  /* 0x0000000266147225 */ /* 0x000fe200078e0014 */
[----:B------:R-:W-:-:S02]  /*1f40*/  SHF.R.S32.HI R2, RZ, 0x1f, R67 ;  /* 0x0000001fff027819 */ /* 0x000fc40000011443 */
[----:B------:R-:W-:Y:S01]  /*1f50*/  SHF.L.U64.HI R109, R22, 0x1, R109 ;  /* 0x00000001166d7819 */ /* 0x000fe2000001026d */
[----:B------:R-:W-:Y:S01]  /*1f60*/  IMAD R77, R102, R3, R21 ;  /* 0x00000003664d7224 */ /* 0x000fe200078e0215 */
[----:B------:R-:W-:Y:S01]  /*1f70*/  LEA.HI R2, R2, R67, RZ, 0x6 ;  /* 0x0000004302027211 */ /* 0x000fe200078f30ff */
[----:B------:R-:W-:Y:S01]  /*1f80*/  IMAD.SHL.U32 R76, R20, 0x2, RZ ;  /* 0x00000002144c7824 */ /* 0x000fe200078e00ff */
[----:B------:R-:W-:Y:S01]  /*1f90*/  LOP3.LUT R3, R9, 0xc, RZ, 0xc0, !PT ;  /* 0x0000000c09037812 */ /* 0x000fe200078ec0ff */
[----:B------:R-:W-:Y:S01]  /*1fa0*/  IMAD.SHL.U32 R108, R22, 0x2, RZ ;  /* 0x00000002166c7824 */ /* 0x000fe200078e00ff */
[----:B------:R-:W-:Y:S01]  /*1fb0*/  SHF.R.S32.HI R2, RZ, 0x6, R2 ;  /* 0x00000006ff027819 */ /* 0x000fe20000011402 */
[----:B------:R-:W-:Y:S01]  /*1fc0*/  IMAD R11, R17, R100, RZ ;  /* 0x00000064110b7224 */ /* 0x000fe200078e02ff */
[----:B------:R-:W-:Y:S01]  /*1fd0*/  SHF.L.U64.HI R77, R20, 0x1, R77 ;  /* 0x00000001144d7819 */ /* 0x000fe2000001024d */
[----:B------:R-:W-:Y:S01]  /*1fe0*/  IMAD.IADD R19, R19, 0x1, R15 ;  /* 0x0000000113137824 */ /* 0x000fe200078e020f */
[----:B--2---:R-:W-:Y:S01]  /*1ff0*/  IADD3 R76, P2, PT, R76, UR4, RZ ;  /* 0x000000044c4c7c10 */ /* 0x004fe2000ff5e0ff */
[C---:B------:R-:W-:Y:S01]  /*2000*/  IMAD R11, R16.reuse, R101, R11 ;  /* 0x00000065100b7224 */ /* 0x040fe200078e020b */
        /* <DEDUP_REMOVED lines=9> */
[----:B----4-:R-:W-:Y:S02]  /*20a0*/  IADD3 R108, P3, PT, R108, UR8, RZ ;  /* 0x000000086c6c7c10 */ /* 0x010fe4000ff7e0ff */
[----:B------:R-:W-:Y:S01]  /*20b0*/  LOP3.LUT R9, R12, 0x20, RZ, 0xfc, !PT ;  /* 0x000000200c097812 */ /* 0x000fe200078efcff */
[----:B------:R-:W-:Y:S01]  /*20c0*/  IMAD R71, R102, R72, R3 ;  /* 0x0000004866477224 */ /* 0x000fe200078e0203 */
[----:B------:R-:W-:Y:S01]  /*20d0*/  IADD3.X R109, PT, PT, R109, UR9, RZ, P3, !PT ;  /* 0x000000096d6d7c10 */ /* 0x000fe20009ffe4ff */
[----:B------:R-:W-:-:S02]  /*20e0*/  IMAD.MOV.U32 R114, RZ, RZ, R108 ;  /* 0x000000ffff727224 */ /* 0x000fc400078e006c */
[--C-:B------:R-:W-:Y:S01]  /*20f0*/  IMAD.IADD R70, R3, 0x1, R71.reuse ;  /* 0x0000000103467824 */ /* 0x100fe200078e0247 */
[----:B------:R-:W-:Y:S01]  /*2100*/  SHF.R.S32.HI R69, RZ, 0x1f, R71 ;  /* 0x0000001fff457819 */ /* 0x000fe20000011447 */
[----:B------:R-:W-:-:S03]  /*2110*/  IMAD.MOV.U32 R115, RZ, RZ, R109 ;  /* 0x000000ffff737224 */ /* 0x000fc600078e006d */
        /* <DEDUP_REMOVED lines=14> */
[----:B------:R-:W-:Y:S01]  /*2200*/  IADD3 R95, PT, PT, R102, 0x20, RZ ;  /* 0x00000020665f7810 */ /* 0x000fe20007ffe0ff */
[----:B------:R-:W2:Y:S01]  /*2210*/  LDCU.U8 UR20, c[0x0][0x533] ;  /* 0x0000a660ff1477ac */ /* 0x000ea20008000000 */
[----:B------:R-:W-:Y:S01]  /*2220*/  SHF.R.S32.HI R0, RZ, 0x1f, R7 ;  /* 0x0000001fff007819 */ /* 0x000fe20000011407 */
[----:B------:R-:W-:Y:S01]  /*2230*/  IMAD.SHL.U32 R97, R72, 0x20, RZ ;  /* 0x0000002048617824 */ /* 0x000fe200078e00ff */
[----:B------:R-:W-:Y:S01]  /*2240*/  SHF.R.S32.HI R5, RZ, 0x1f, R52 ;  /* 0x0000001fff057819 */ /* 0x000fe20000011434 */
[C---:B------:R-:W-:Y:S01]  /*2250*/  IMAD R94, R84.reuse, -0x40, R67 ;  /* 0xffffffc0545e7824 */ /* 0x040fe200078e0243 */
[----:B------:R-:W1:Y:S01]  /*2260*/  LDCU.64 UR4, c[0x0][0x3b8] ;  /* 0x00007700ff0477ac */ /* 0x000e620008000a00 */
[----:B------:R-:W-:-:S02]  /*2270*/  IMAD R93, R84, -0x40, R65 ;  /* 0xffffffc0545d7824 */ /* 0x000fc400078e0241 */
[----:B------:R-:W-:Y:S02]  /*2280*/  IMAD.MOV.U32 R92, RZ, RZ, R84 ;  /* 0x000000ffff5c7224 */ /* 0x000fe400078e0054 */
[----:B---3--:R-:W-:-:S04]  /*2290*/  IMAD.WIDE.U32 R16, R127, UR10, R12 ;  /* 0x0000000a7f107c25 */ /* 0x008fc8000f8e000c */
[----:B-1----:R-:W-:Y:S01]  /*22a0*/  IMAD.WIDE.U32 R14, R127, R2, R12 ;  /* 0x000000027f0e7225 */ /* 0x002fe200078e000c */
[----:B------:R-:W-:-:S03]  /*22b0*/  IADD3 R2, P0, PT, -R67, R102, RZ ;  /* 0x0000006643027210 */ /* 0x000fc60007f1e1ff */
[----:B------:R-:W-:Y:S01]  /*22c0*/  IMAD R15, R127, R3, R15 ;  /* 0x000000037f0f7224 */ /* 0x000fe200078e020f */
[----:B----4-:R-:W-:Y:S01]  /*22d0*/  SHF.L.U32 R83, R88, 0x6, RZ ;  /* 0x0000000658537819 */ /* 0x010fe200000006ff */
[----:B--2---:R-:W-:Y:S01]  /*22e0*/  IMAD R3, R11, UR16, RZ ;  /* 0x000000100b037c24 */ /* 0x004fe2000f8e02ff */
[----:B------:R-:W-:Y:S01]  /*22f0*/  UISETP.NE.AND UP0, UPT, UR20, URZ, UPT ;  /* 0x000000ff1400728c */ /* 0x000fe2000bf05270 */
[----:B------:R-:W-:-:S04]  /*2300*/  IMAD.WIDE.U32 R14, R96, UR16, R14 ;  /* 0x00000010600e7c25 */ /* 0x000fc8000f8e000e */
[C---:B------:R-:W-:Y:S02]  /*2310*/  IMAD R18, R96.reuse, UR17, R3 ;  /* 0x0000001160127c24 */ /* 0x040fe4000f8e0203 */
[----:B------:R-:W-:Y:S01]  /*2320*/  IMAD R17, R127, UR11, R17 ;  /* 0x0000000b7f117c24 */ /* 0x000fe2000f8e0211 */
[----:B------:R-:W1:Y:S01]  /*2330*/  LDCU.64 UR10, c[0x0][0x488] ;  /* 0x00009100ff0a77ac */ /* 0x000e620008000a00 */
[-C--:B------:R-:W-:Y:S02]  /*2340*/  IMAD R3, R11, R88.reuse, RZ ;  /* 0x000000580b037224 */ /* 0x080fe400078e02ff */
[----:B------:R-:W-:Y:S01]  /*2350*/  IMAD.IADD R19, R15, 0x1, R18 ;  /* 0x000000010f137824 */ /* 0x000fe200078e0212 */
[----:B------:R-:W-:Y:S01]  /*2360*/  SHF.R.S32.HI R15, RZ, 0x1f, R67 ;  /* 0x0000001fff0f7819 */ /* 0x000fe20000011443 */
[C---:B------:R-:W-:Y:S02]  /*2370*/  IMAD R3, R96.reuse, R89, R3 ;  /* 0x0000005960037224 */ /* 0x040fe400078e0203 */
[----:B------:R-:W-:-:S04]  /*2380*/  IMAD.WIDE.U32 R16, R96, R88, R16 ;  /* 0x0000005860107225 */ /* 0x000fc800078e0010 */
[----:B------:R-:W-:Y:S01]  /*2390*/  IMAD.MOV.U32 R18, RZ, RZ, R14 ;  /* 0x000000ffff127224 */ /* 0x000fe200078e000e */
[----:B------:R-:W-:Y:S01]  /*23a0*/  IADD3 R17, PT, PT, R17, R3, RZ ;  /* 0x0000000311117210 */ /* 0x000fe20007ffe0ff */
[----:B------:R-:W-:Y:S02]  /*23b0*/  IMAD R4, R0, UR12, RZ ;  /* 0x0000000c00047c24 */ /* 0x000fe4000f8e02ff */
[----:B------:R-:W-:Y:S01]  /*23c0*/  IMAD.X R15, RZ, RZ, ~R15, P0 ;  /* 0x000000ffff0f7224 */ /* 0x000fe200000e0e0f */
[----:B------:R-:W-:Y:S01]  /*23d0*/  IADD3 R78, P0, PT, R52, R70, RZ ;  /* 0x00000046344e7210 */ /* 0x000fe20007f1e0ff */
[----:B------:R-:W-:Y:S01]  /*23e0*/  IMAD R0, R0, UR18, RZ ;  /* 0x0000001200007c24 */ /* 0x000fe2000f8e02ff */
[----:B------:R-:W-:Y:S01]  /*23f0*/  IADD3 R52, P1, PT, R52, R71, RZ ;  /* 0x0000004734347210 */ /* 0x000fe20007f3e0ff */
[C---:B------:R-:W-:Y:S02]  /*2400*/  IMAD R3, R7.reuse, UR13, R4 ;  /* 0x0000000d07037c24 */ /* 0x040fe4000f8e0204 */
[C---:B------:R-:W-:Y:S01]  /*2410*/  IMAD.WIDE.U32 R18, R7.reuse, UR12, R18 ;  /* 0x0000000c07127c25 */ /* 0x040fe2000f8e0012 */
[----:B------:R-:W2:Y:S03]  /*2420*/  LDCU.64 UR12, c[0x0][0x4d0] ;  /* 0x00009a00ff0c77ac */ /* 0x000ea60008000a00 */
[----:B------:R-:W-:Y:S01]  /*2430*/  IMAD R0, R7, UR19, R0 ;  /* 0x0000001307007c24 */ /* 0x000fe2000f8e0200 */
[----:B------:R-:W-:Y:S01]  /*2440*/  IADD3 R19, PT, PT, R19, R3, RZ ;  /* 0x0000000313137210 */ /* 0x000fe20007ffe0ff */
[----:B------:R-:W-:Y:S01]  /*2450*/  IMAD.WIDE.U32 R16, R7, UR18, R16 ;  /* 0x0000001207107c25 */ /* 0x000fe2000f8e0010 */
[----:B------:R-:W-:Y:S01]  /*2460*/  UMOV UR19, URZ ;  /* 0x000000ff00137c82 */ /* 0x000fe20008000000 */
[----:B------:R-:W-:-:S02]  /*2470*/  USHF.L.U32 UR18, UR16, 0x6, URZ ;  /* 0x0000000610127899 */ /* 0x000fc400080006ff */
[C---:B------:R-:W-:Y:S01]  /*2480*/  IMAD.X R79, R5.reuse, 0x1, R68, P0 ;  /* 0x00000001054f7824 */ /* 0x040fe200000e0644 */
[----:B------:R-:W-:Y:S01]  /*2490*/  IADD3.X R5, PT, PT, R5, R69, RZ, P1, !PT ;  /* 0x0000004505057210 */ /* 0x000fe20000ffe4ff */
[----:B------:R-:W-:Y:S01]  /*24a0*/  IMAD R107, R15, UR16, RZ ;  /* 0x000000100f6b7c24 */ /* 0x000fe2000f8e02ff */
[----:B------:R-:W-:Y:S01]  /*24b0*/  IADD3 R17, PT, PT, R17, R0, RZ ;  /* 0x0000000011117210 */ /* 0x000fe20007ffe0ff */
[----:B------:R-:W-:Y:S01]  /*24c0*/  IMAD R15, R15, R88, RZ ;  /* 0x000000580f0f7224 */ /* 0x000fe200078e02ff */
[----:B------:R-:W-:Y:S01]  /*24d0*/  SHF.L.U64.HI R0, R52, 0x1, R5 ;  /* 0x0000000134007819 */ /* 0x000fe20000010205 */
[----:B------:R-:W-:Y:S01]  /*24e0*/  IMAD R107, R2, UR17, R107 ;  /* 0x00000011026b7c24 */ /* 0x000fe2000f8e026b */
[----:B------:R-:W-:Y:S01]  /*24f0*/  SHF.L.U32 R52, R52, 0x1, RZ ;  /* 0x0000000134347819 */ /* 0x000fe200000006ff */
[----:B------:R-:W-:Y:S01]  /*2500*/  IMAD.WIDE.U32 R6, R2, UR16, R18 ;  /* 0x0000001002067c25 */ /* 0x000fe2000f8e0012 */
[----:B------:R-:W3:Y:S01]  /*2510*/  LDCU UR17, c[0x0][0x450] ;  /* 0x00008a00ff1177ac */ /* 0x000ee20008000800 */
[----:B------:R-:W-:-:S02]  /*2520*/  SHF.L.U64.HI R79, R78, 0x1, R79 ;  /* 0x000000014e4f7819 */ /* 0x000fc4000001024f */
[----:B------:R-:W-:Y:S01]  /*2530*/  IMAD R15, R2, R89, R15 ;  /* 0x00000059020f7224 */ /* 0x000fe200078e020f */
[----:B------:R-:W-:Y:S01]  /*2540*/  LEA R106, P2, R6, UR8, 0x1 ;  /* 0x00000008066a7c11 */ /* 0x000fe2000f8408ff */
[----:B------:R-:W-:Y:S01]  /*2550*/  IMAD.WIDE.U32 R2, R2, R88, R16 ;  /* 0x0000005802027225 */ /* 0x000fe200078e0010 */
[----:B------:R-:W-:Y:S01]  /*2560*/  IADD3 R16, P0, PT, R52, UR14, RZ ;  /* 0x0000000e34107c10 */ /* 0x000fe2000ff1e0ff */
[----:B------:R-:W4:Y:S01]  /*2570*/  LDCU UR16, c[0x0][0x440] ;  /* 0x00008800ff1077ac */ /* 0x000f220008000800 */
[----:B------:R-:W-:Y:S01]  /*2580*/  SHF.L.U64.HI R89, R88, 0x5, R89 ;  /* 0x0000000558597819 */ /* 0x000fe20000010259 */
[----:B------:R-:W-:Y:S01]  /*2590*/  IMAD.SHL.U32 R78, R78, 0x2, RZ ;  /* 0x000000024e4e7824 */ /* 0x000fe200078e00ff */
[----:B------:R-:W-:Y:S01]  /*25a0*/  IADD3.X R17, PT, PT, R0, UR15, RZ, P0, !PT ;  /* 0x0000000f00117c10 */ /* 0x000fe200087fe4ff */
[----:B------:R-:W-:Y:S01]  /*25b0*/  IMAD.IADD R107, R7, 0x1, R107 ;  /* 0x00000001076b7824 */ /* 0x000fe200078e026b */
[----:B--2---:R-:W-:Y:S01]  /*25c0*/  IADD3 R52, P0, PT, R52, UR12, RZ ;  /* 0x0000000c34347c10 */ /* 0x004fe2000ff1e0ff */
[----:B------:R-:W-:Y:S01]  /*25d0*/  IMAD.SHL.U32 R91, R88, 0x20, RZ ;  /* 0x00000020585b7824 */ /* 0x000fe200078e00ff */
[----:B------:R-:W-:-:S02]  /*25e0*/  IADD3 R80, P1, PT, R78, UR14, RZ ;  /* 0x0000000e4e507c10 */ /* 0x000fc4000ff3e0ff */
[----:B------:R-:W-:Y:S02]  /*25f0*/  IADD3.X R53, PT, PT, R0, UR13, RZ, P0, !PT ;  /* 0x0000000d00357c10 */ /* 0x000fe400087fe4ff */
[----:B------:R-:W-:Y:S02]  /*2600*/  IADD3 R0, P0, PT, RZ, -UR19, RZ ;  /* 0x80000013ff007c10 */ /* 0x000fe4000ff1e0ff */
[----:B------:R-:W-:Y:S02]  /*2610*/  IADD3 R15, PT, PT, R3, R15, RZ ;  /* 0x0000000f030f7210 */ /* 0x000fe40007ffe0ff */
[----:B------:R-:W-:Y:S01]  /*2620*/  IADD3.X R3, PT, PT, RZ, ~UR18, RZ, P0, !PT ;  /* 0x80000012ff037c10 */ /* 0x000fe200087fe4ff */
[----:B------:R-:W-:Y:S01]  /*2630*/  IMAD.X R83, RZ, RZ, ~R83, P0 ;  /* 0x000000ffff537224 */ /* 0x000fe200000e0e53 */
[----:B------:R-:W-:Y:S01]  /*2640*/  IADD3.X R81, PT, PT, R79, UR15, RZ, P1, !PT ;  /* 0x0000000f4f517c10 */ /* 0x000fe20008ffe4ff */
[----:B------:R-:W2:Y:S01]  /*2650*/  LDCU.64 UR14, c[0x0][0x3c0] ;  /* 0x00007800ff0e77ac */ /* 0x000ea20008000a00 */
[----:B------:R-:W-:-:S02]  /*2660*/  LEA.HI.X R107, R6, UR9, R107, 0x1, P2 ;  /* 0x00000009066b7c11 */ /* 0x000fc400090f0c6b */
[----:B-1----:R-:W-:Y:S02]  /*2670*/  LEA R14, P2, R2, UR10, 0x1 ;  /* 0x0000000a020e7c11 */ /* 0x002fe4000f8408ff */
[----:B------:R-:W-:Y:S02]  /*2680*/  IADD3 R78, P1, PT, R78, UR12, RZ ;  /* 0x0000000c4e4e7c10 */ /* 0x000fe4000ff3e0ff */
[C---:B------:R-:W-:Y:S02]  /*2690*/  SHF.R.S64 R87, R0.reuse, 0x1f, R83 ;  /* 0x0000001f00577819 */ /* 0x040fe40000001053 */
[----:B------:R-:W-:Y:S02]  /*26a0*/  SHF.R.S32.HI R88, RZ, 0x1f, R97 ;  /* 0x0000001fff587819 */ /* 0x000fe40000011461 */
[----:B---3--:R-:W-:Y:S02]  /*26b0*/  MOV R11, UR17 ;  /* 0x00000011000b7c02 */ /* 0x008fe40008000f00 */
[----:B------:R-:W-:-:S02]  /*26c0*/  SHF.R.S64 R82, R0, 0x1f, R3 ;  /* 0x0000001f00527819 */ /* 0x000fc40000001003 */
[----:B------:R-:W-:Y:S02]  /*26d0*/  SHF.R.S32.HI R74, RZ, 0x1f, R3 ;  /* 0x0000001fff4a7819 */ /* 0x000fe40000011403 */
[----:B------:R-:W-:Y:S02]  /*26e0*/  SHF.R.S32.HI R83, RZ, 0x1f, R83 ;  /* 0x0000001fff537819 */ /* 0x000fe40000011453 */
[----:B------:R-:W-:Y:S01]  /*26f0*/  LEA.HI.X R15, R2, UR11, R15, 0x1, P2 ;  /* 0x0000000b020f7c11 */ /* 0x000fe200090f0c0f */
[----:B------:R-:W1:Y:S01]  /*2700*/  LDCU.128 UR8, c[0x0][0x3a0] ;  /* 0x00007400ff0877ac */ /* 0x000e620008000c00 */
[----:B------:R-:W-:Y:S01]  /*2710*/  IADD3.X R79, PT, PT, R79, UR13, RZ, P1, !PT ;  /* 0x0000000d4f4f7c10 */ /* 0x000fe20008ffe4ff */
[----:B--2-4-:R-:W3:Y:S06]  /*2720*/  LDCU.64 UR12, c[0x0][0x4e0] ;  /* 0x00009c00ff0c77ac */ /* 0x014eec0008000a00 */
.L_x_5213:
[----:B------:R-:W-:Y:S01]  /*2730*/  ISETP.NE.AND P5, PT, R11, RZ, PT ;  /* 0x000000ff0b00720c */ /* 0x000fe20003fa5270 */
[----:B------:R-:W-:Y:S01]  /*2740*/  VIADD R93, R93, 0x40 ;  /* 0x000000405d5d7836 */ /* 0x000fe20000000000 */
[----:B------:R-:W-:Y:S01]  /*2750*/  BSSY.RECONVERGENT B0, `(.L_x_5178) ;  /* 0x0000012000007945 */ /* 0x000fe20003800200 */
[----:B------:R-:W-:Y:S02]  /*2760*/  VIADD R94, R94, 0x40 ;  /* 0x000000405e5e7836 */ /* 0x000fe40000000000 */
[----:B------:R-:W-:Y:S01]  /*2770*/  VIADD R92, R92, 0xffffffff ;  /* 0xffffffff5c5c7836 */ /* 0x000fe20000000000 */
[CC--:B------:R-:W-:Y:S01]  /*2780*/  ISETP.GE.AND P3, PT, R102.reuse, R93.reuse, PT ;  /* 0x0000005d6600720c */ /* 0x0c0fe20003f66270 */
[----:B------:R-:W-:Y:S01]  /*2790*/  IMAD.MOV.U32 R98, RZ, RZ, R96 ;  /* 0x000000ffff627224 */ /* 0x000fe200078e0060 */
[C---:B------:R-:W-:Y:S02]  /*27a0*/  ISETP.GE.AND P2, PT, R95.reuse, R93, PT ;  /* 0x0000005d5f00720c */ /* 0x040fe40003f46270 */
[-C--:B------:R-:W-:Y:S02]  /*27b0*/  ISETP.GE.AND P3, PT, R102, R94.reuse, !P3 ;  /* 0x0000005e6600720c */ /* 0x080fe40005f66270 */
[----:B------:R-:W-:Y:S11]  /*27c0*/  ISETP.GE.AND P2, PT, R95, R94, !P2 ;  /* 0x0000005e5f00720c */ /* 0x000ff60005746270 */
        /* <DEDUP_REMOVED lines=10> */
.L_x_5179:
[----:B-1-3--:R-:W-:Y:S05]  /*2870*/  BSYNC.RECONVERGENT B0 ;  /* 0x0000000000007941 */ /* 0x00afea0003800200 */
.L_x_5178:
        /* <DEDUP_REMOVED lines=16> */
.L_x_5181:
[----:B------:R-:W-:Y:S05]  /*2980*/  BSYNC.RECONVERGENT B0 ;  /* 0x0000000000007941 */ /* 0x000fea0003800200 */
.L_x_5180:
[----:B------:R-:W-:Y:S01]  /*2990*/  IADD3 R96, PT, PT, R96, -0x40, RZ ;  /* 0xffffffc060607810 */ /* 0x000fe20007ffe0ff */
[----:B------:R-:W-:Y:S04]  /*29a0*/  BSSY.RECONVERGENT B2, `(.L_x_5182) ;  /* 0x00003bb000027945 */ /* 0x000fe80003800200 */
[----:B------:R-:W-:Y:S05]  /*29b0*/  @P5 BRA `(.L_x_5183) ;  /* 0x0000000000785947 */ /* 0x000fea0003800000 */
[----:B------:R-:W-:Y:S04]  /*29c0*/  BSSY.RECONVERGENT B0, `(.L_x_5184) ;  /* 0x000000b000007945 */ /* 0x000fe80003800200 */
[----:B------:R-:W-:Y:S05]  /*29d0*/  @!P3 BRA `(.L_x_5185) ;  /* 0x000000000024b947 */ /* 0x000fea0003800000 */
[----:B------:R-:W-:Y:S02]  /*29e0*/  ISETP.GE.AND P0, PT, R12, UR16, PT ;  /* 0x000000100c007c0c */ /* 0x000fe4000bf06270 */
[----:B------:R-:W-:Y:S11]  /*29f0*/  ISETP.GE.AND P1, PT, R9, UR16, PT ;  /* 0x0000001009007c0c */ /* 0x000ff6000bf26270 */
[----:B-12---:R-:W2:Y:S04]  /*2a00*/  @!P0 LDG.E.128 R24, desc[UR6][R14.64] ;  /* 0x000000060e188981 */ /* 0x006ea8000c1e1d00 */
[----:B--2---:R3:W-:Y:S01]  /*2a10*/  @!P0 STG.E.128 desc[UR6][R108.64], R24 ;  /* 0x000000186c008986 */ /* 0x0047e2000c101d06 */
[----:B------:R-:W-:Y:S03]  /*2a20*/  ISETP.GE.AND P0, PT, R10, UR16, PT ;  /* 0x000000100a007c0c */ /* 0x000fe6000bf06270 */
[----:B------:R-:W2:Y:S04]  /*2a30*/  @!P1 LDG.E.128 R20, desc[UR6][R14.64+0x40] ;  /* 0x000040060e149981 */ /* 0x000ea8000c1e1d00 */
[----:B--2---:R3:W-:Y:S06]  /*2a40*/  @!P1 STG.E.128 desc[UR6][R108.64+0x40], R20 ;  /* 0x000040146c009986 */ /* 0x0047ec000c101d06 */
[----:B------:R-:W2:Y:S04]  /*2a50*/  @!P0 LDG.E.128 R4, desc[UR6][R14.64+0x80] ;  /* 0x000080060e048981 */ /* 0x000ea8000c1e1d00 */
[----:B--2---:R3:W-:Y:S02]  /*2a60*/  @!P0 STG.E.128 desc[UR6][R108.64+0x80], R4 ;  /* 0x000080046c008986 */ /* 0x0047e4000c101d06 */
.L_x_5185:
[----:B------:R-:W-:Y:S05]  /*2a70*/  BSYNC.RECONVERGENT B0 ;  /* 0x0000000000007941 */ /* 0x000fea0003800200 */
.L_x_5184:
        /* <DEDUP_REMOVED lines=8> */
[----:B--23--:R-:W2:Y:S04]  /*2b00*/  @!P1 LDG.E.128 R20, desc[UR6][R18.64] ;  /* 0x0000000612149981 */ /* 0x00cea8000c1e1d00 */
        /* <DEDUP_REMOVED lines=9> */
.L_x_5183:
        /* <DEDUP_REMOVED lines=59> */
.L_x_5191:
[----:B------:R-:W-:Y:S05]  /*2f50*/  BSYNC.RECONVERGENT B0 ;  /* 0x0000000000007941 */ /* 0x000fea0003800200 */
.L_x_5190:
        /* <DEDUP_REMOVED lines=52> */
.L_x_5193:
[----:B------:R-:W-:Y:S05]  /*32a0*/  BSYNC.RECONVERGENT B0 ;  /* 0x0000000000007941 */ /* 0x000fea0003800200 */
.L_x_5192:
        /* <DEDUP_REMOVED lines=51> */
.L_x_5189:
[----:B------:R-:W-:Y:S05]  /*35e0*/  BSYNC.RECONVERGENT B1 ;  /* 0x0000000000017941 */ /* 0x000fea0003800200 */
.L_x_5188:
        /* <DEDUP_REMOVED lines=68> */
.L_x_5197:
[----:B------:R-:W-:Y:S05]  /*3a30*/  BSYNC.RECONVERGENT B0 ;  /* 0x0000000000007941 */ /* 0x000fea0003800200 */
.L_x_5196:
        /* <DEDUP_REMOVED lines=52> */
.L_x_5199:
[----:B------:R-:W-:Y:S05]  /*3d80*/  BSYNC.RECONVERGENT B0 ;  /* 0x0000000000007941 */ /* 0x000fea0003800200 */
.L_x_5198:
        /* <DEDUP_REMOVED lines=51> */
.L_x_5195:
[----:B------:R-:W-:Y:S05]  /*40c0*/  BSYNC.RECONVERGENT B1 ;  /* 0x0000000000017941 */ /* 0x000fea0003800200 */
.L_x_5194:
        /* <DEDUP_REMOVED lines=8> */
.L_x_5187:
        /* <DEDUP_REMOVED lines=9> */
[-C--:B-1----:R-:W-:Y:S02]  /*41e0*/  ISETP.GE.AND P0, PT, R12, R55.reuse, PT ;  /* 0x000000370c00720c */ /* 0x082fe40003f06270 */
[----:B------:R-:W-:Y:S11]  /*41f0*/  ISETP.GE.AND P4, PT, R9, R55, PT ;  /* 0x000000370900720c */ /* 0x000ff60003f86270 */
        /* <DEDUP_REMOVED lines=8> */
[----:B--2---:R-:W-:Y:S02]  /*4280*/  @!P0 SEL R21, R19, R18, !P1 ;  /* 0x0000001213158207 */ /* 0x004fe40004800000 */
        /* <DEDUP_REMOVED lines=79> */
.L_x_5203:
[----:B------:R-:W-:Y:S05]  /*4780*/  BSYNC.RECONVERGENT B0 ;  /* 0x0000000000007941 */ /* 0x000fea0003800200 */
.L_x_5202:
[----:B------:R-:W-:Y:S01]  /*4790*/  ISETP.GE.AND P3, PT, R10, R55, PT ;  /* 0x000000370a00720c */ /* 0x000fe20003f66270 */
[----:B------:R-:W-:Y:S04]  /*47a0*/  BSSY.RECONVERGENT B0, `(.L_x_5204) ;  /* 0x000005b000007945 */ /* 0x000fe80003800200 */
[----:B------:R-:W-:Y:S08]  /*47b0*/  @P4 BRA `(.L_x_5205) ;  /* 0x0000000400644947 */ /* 0x000ff00003800000 */
[C---:B------:R-:W-:Y:S01]  /*47c0*/  ISETP.GE.AND P0, PT, R9.reuse, R11, PT ;  /* 0x0000000b0900720c */ /* 0x040fe20003f06270 */
[----:B-1----:R-:W3:Y:S11]  /*47d0*/  LDG.E.128 R56, desc[UR6][R14.64+0x40] ;  /* 0x000040060e387981 */ /* 0x002ef6000c1e1d00 */
[----:B------:R-:W-:Y:S01]  /*47e0*/  @!UPT UIADD3 URZ, UPT, UPT, URZ, URZ, URZ ;  /* 0x000000fffffff290 */ /* 0x000fe2000fffe0ff */
[----:B------:R-:W-:Y:S02]  /*47f0*/  @!P0 ISETP.GE.U32.AND P1, PT, R9, R19, PT ;  /* 0x000000130900820c */ /* 0x000fe40003f26070 */
[----:B------:R-:W-:Y:S02]  /*4800*/  @!P0 IADD3 R61, P4, PT, R18, 0x20, RZ ;  /* 0x00000020123d8810 */ /* 0x000fe40007f9e0ff */
[----:B--2---:R-:W-:Y:S02]  /*4810*/  @!P0 SEL R21, R19, R18, !P1 ;  /* 0x0000001213158207 */ /* 0x004fe40004800000 */
        /* <DEDUP_REMOVED lines=83> */
.L_x_5205:
[----:B------:R-:W-:Y:S05]  /*4d50*/  BSYNC.RECONVERGENT B0 ;  /* 0x0000000000007941 */ /* 0x000fea0003800200 */
.L_x_5204:
[----:B------:R-:W-:Y:S05]  /*4d60*/  @P3 BRA `(.L_x_5201) ;  /* 0x0000000400643947 */ /* 0x000fea0003800000 */
[C---:B------:R-:W-:Y:S01]  /*4d70*/  ISETP.GE.AND P0, PT, R10.reuse, R11, PT ;  /* 0x0000000b0a00720c */ /* 0x040fe20003f06270 */
[----:B-1-3--:R-:W3:Y:S11]  /*4d80*/  LDG.E.128 R56, desc[UR6][R14.64+0x80] ;  /* 0x000080060e387981 */ /* 0x00aef6000c1e1d00 */
        /* <DEDUP_REMOVED lines=87> */
.L_x_5201:
[----:B------:R-:W-:Y:S05]  /*5300*/  BSYNC.RECONVERGENT B1 ;  /* 0x0000000000017941 */ /* 0x000fea0003800200 */
.L_x_5200:
[----:B------:R-:W-:Y:S04]  /*5310*/  BSSY.RECONVERGENT B1, `(.L_x_5206) ;  /* 0x000011c000017945 */ /* 0x000fe80003800200 */
[----:B------:R-:W-:Y:S05]  /*5320*/  @!P2 BRA `(.L_x_5207) ;  /* 0x000000100068a947 */ /* 0x000fea0003800000 */
[----:B--2---:R-:W-:Y:S01]  /*5330*/  LEA R24, P1, R91, R14, 0x1 ;  /* 0x0000000e5b187211 */ /* 0x004fe200078208ff */
[----:B------:R-:W2:Y:S01]  /*5340*/  LDC R3, c[0x0][0x440] ;  /* 0x00011000ff037b82 */ /* 0x000ea20000000800 */
[----:B------:R-:W-:Y:S01]  /*5350*/  LEA R136, P0, R119, R108, 0x1 ;  /* 0x0000006c77887211 */ /* 0x000fe200078008ff */
[----:B------:R-:W-:Y:S01]  /*5360*/  BSSY.RECONVERGENT B0, `(.L_x_5208) ;  /* 0x0000060000007945 */ /* 0x000fe20003800200 */
[----:B------:R-:W-:Y:S02]  /*5370*/  LEA.HI.X R25, R91, R15, R89, 0x1, P1 ;  /* 0x0000000f5b197211 */ /* 0x000fe400008f0c59 */
[----:B------:R-:W-:Y:S02]  /*5380*/  LEA.HI.X R137, R119, R109, R118, 0x1, P0 ;  /* 0x0000006d77897211 */ /* 0x000fe400000f0c76 */
[-C--:B--2---:R-:W-:Y:S02]  /*5390*/  ISETP.GE.AND P4, PT, R12, R3.reuse, PT ;  /* 0x000000030c00720c */ /* 0x084fe40003f86270 */
[-C--:B------:R-:W-:Y:S02]  /*53a0*/  ISETP.GE.AND P3, PT, R9, R3.reuse, PT ;  /* 0x000000030900720c */ /* 0x080fe40003f66270 */
[----:B------:R-:W-:Y:S09]  /*53b0*/  ISETP.GE.AND P2, PT, R10, R3, PT ;  /* 0x000000030a00720c */ /* 0x000ff20003f46270 */
        /* <DEDUP_REMOVED lines=18> */
[----:B------:R-:W2:Y:S01]  /*54e0*/  @!P0 LDG.E.128 R132, desc[UR6][R134.64] ;  /* 0x0000000686848981 */ /* 0x000ea2000c1e1d00 */
[----:B------:R-:W-:Y:S07]  /*54f0*/  ISETP.GE.U32.OR P1, PT, R12, R19, P0 ;  /* 0x000000130c00720c */ /* 0x000fee0000726470 */
[----:B-1-34-:R2:W3:Y:S01]  /*5500*/  @!P0 LDG.E.128 R56, desc[UR6][R38.64] ;  /* 0x0000000626388981 */ /* 0x01a4e2000c1e1d00 */
[--C-:B-----5:R-:W-:Y:S01]  /*5510*/  @!P0 HADD2.F32 R33, -RZ, R20.reuse.H0_H0 ;  /* 0x20000014ff218230 */ /* 0x120fe20000004100 */
[----:B--2---:R-:W-:Y:S01]  /*5520*/  @!P0 MOV R38, R60 ;  /* 0x0000003c00268202 */ /* 0x004fe20000000f00 */
        /* <DEDUP_REMOVED lines=67> */
.L_x_5209:
[----:B------:R-:W-:Y:S05]  /*5960*/  BSYNC.RECONVERGENT B0 ;  /* 0x0000000000007941 */ /* 0x000fea0003800200 */
.L_x_5208:
[----:B------:R-:W-:Y:S04]  /*5970*/  BSSY.RECONVERGENT B0, `(.L_x_5210) ;  /* 0x000005b000007945 */ /* 0x000fe80003800200 */
        /* <DEDUP_REMOVED lines=90> */
.L_x_5211:
[----:B------:R-:W-:Y:S05]  /*5f20*/  BSYNC.RECONVERGENT B0 ;  /* 0x0000000000007941 */ /* 0x000fea0003800200 */
.L_x_5210:
[----:B------:R-:W-:Y:S05]  /*5f30*/  @P2 BRA `(.L_x_5207) ;  /* 0x0000000400642947 */ /* 0x000fea0003800000 */
[C---:B------:R-:W-:Y:S01]  /*5f40*/  ISETP.GE.AND P0, PT, R10.reuse, R11, PT ;  /* 0x0000000b0a00720c */ /* 0x040fe20003f06270 */
[----:B------:R-:W5:Y:S11]  /*5f50*/  LDG.E.128 R44, desc[UR6][R24.64+0x80] ;  /* 0x00008006182c7981 */ /* 0x000f76000c1e1d00 */
[----:B------:R-:W-:Y:S01]  /*5f60*/  @!UPT UIADD3 URZ, UPT, UPT, URZ, URZ, URZ ;  /* 0x000000fffffff290 */ /* 0x000fe2000fffe0ff */
[----:B------:R-:W-:Y:S04]  /*5f70*/  @!P0 ISETP.GE.U32.AND P1, PT, R10, R19, PT ;  /* 0x000000130a00820c */ /* 0x000fe80003f26070 */
[----:B-12---:R-:W-:Y:S02]  /*5f80*/  @!P0 SEL R60, R18, RZ, P1 ;  /* 0x000000ff123c8207 */ /* 0x006fe40000800000 */
[----:B---34-:R-:W-:Y:S02]  /*5f90*/  @!P0 SEL R57, R110, RZ, P1 ;  /* 0x000000ff6e398207 */ /* 0x018fe40000800000 */
        /* <DEDUP_REMOVED lines=83> */
.L_x_5207:
[----:B------:R-:W-:Y:S05]  /*64d0*/  BSYNC.RECONVERGENT B1 ;  /* 0x0000000000017941 */ /* 0x000fea0003800200 */
.L_x_5206:
[----:B------:R-:W5:Y:S08]  /*64e0*/  LDC R3, c[0x0][0x450] ;  /* 0x00011400ff037b82 */ /* 0x000f700000000800 */
[----:B------:R-:W1:Y:S01]  /*64f0*/  LDC R11, c[0x0][0x450] ;  /* 0x00011400ff0b7b82 */ /* 0x000e620000000800 */
[----:B-----5:R-:W-:Y:S05]  /*6500*/  IMAD.U32 R3, R3, -0x20, RZ ;  /* 0xffffffe003037824 */ /* 0x020fea00078e00ff */
[C---:B------:R-:W-:Y:S02]  /*6510*/  LEA R80, P1, R3.reuse, R80, 0x1 ;  /* 0x0000005003507211 */ /* 0x040fe400078208ff */
[C---:B------:R-:W-:Y:S02]  /*6520*/  LEA R78, P0, R3.reuse, R78, 0x1 ;  /* 0x0000004e034e7211 */ /* 0x040fe400078008ff */
[C---:B------:R-:W-:Y:S02]  /*6530*/  LEA.HI.X.SX32 R81, R3.reuse, R81, 0x1, P1 ;  /* 0x0000005103517211 */ /* 0x040fe400008f0eff */
[----:B-1----:R-:W-:Y:S09]  /*6540*/  LEA.HI.X.SX32 R79, R3, R79, 0x1, P0 ;  /* 0x0000004f034f7211 */ /* 0x002ff200000f0eff */
.L_x_5186:
[----:B------:R-:W-:Y:S05]  /*6550*/  BSYNC.RECONVERGENT B2 ;  /* 0x0000000000027941 */ /* 0x000fea0003800200 */
.L_x_5182:
        /* <DEDUP_REMOVED lines=92> */
.L_x_5212:
[----:B------:R-:W-:Y:S02]  /*6b20*/  ISETP.GT.AND P0, PT, R92, R75, PT ;  /* 0x0000004b5c00720c */ /* 0x000fe40003f04270 */
[----:B------:R-:W-:Y:S02]  /*6b30*/  IADD3 R106, P2, PT, R106, R82, RZ ;  /* 0x000000526a6a7210 */ /* 0x000fe40007f5e0ff */
[----:B------:R-:W-:Y:S03]  /*6b40*/  IADD3 R14, P1, PT, R14, R87, RZ ;  /* 0x000000570e0e7210 */ /* 0x000fe60007f3e0ff */
[----:B------:R-:W-:Y:S02]  /*6b50*/  IMAD.X R107, R107, 0x1, R74, P2 ;  /* 0x000000016b6b7824 */ /* 0x000fe400010e064a */
[----:B------:R-:W-:Y:S04]  /*6b60*/  IMAD.X R15, R15, 0x1, R83, P1 ;  /* 0x000000010f0f7824 */ /* 0x000fe800008e0653 */
[----:B------:R-:W-:Y:S05]  /*6b70*/  @P0 BRA `(.L_x_5213) ;  /* 0xffffffb800ec0947 */ /* 0x000fea000383ffff */
.L_x_5177:
        /* <DEDUP_REMOVED lines=43> */
.L_x_5218:
[----:B------:R2:W-:Y:S02]  /*6e30*/  STS.128 [R133+0x2000], RZ ;  /* 0x002000ff85007388 */ /* 0x0005e40000000c00 */
.L_x_5217:
[----:B------:R-:W-:Y:S05]  /*6e40*/  BSYNC.RECONVERGENT B0 ;  /* 0x0000000000007941 */ /* 0x000fea0003800200 */
.L_x_5216:
        /* <DEDUP_REMOVED lines=25> */
.L_x_5220:
[----:B------:R1:W-:Y:S01]  /*6fe0*/  STS.128 [R133+0x2800], RZ ;  /* 0x002800ff85007388 */ /* 0x0003e20000000c00 */
[----:B------:R-:W-:Y:S05]  /*6ff0*/  BRA `(.L_x_5219) ;  /* 0x0000003800a07947 */ /* 0x000fea0003800000 */
.L_x_5215:
        /* <DEDUP_REMOVED lines=81> */
.L_x_5227:
[----:B------:R-:W-:Y:S05]  /*7510*/  BSYNC.RECONVERGENT B0 ;  /* 0x0000000000007941 */ /* 0x000fea0003800200 */
.L_x_5226:
[----:B-----5:R-:W-:Y:S01]  /*7520*/  IMAD.MOV.U32 R6, RZ, RZ, R18 ;  /* 0x000000ffff067224 */ /* 0x020fe200078e0012 */
[----:B------:R-:W-:Y:S01]  /*7530*/  MOV R4, R16 ;  /* 0x0000001000047202 */ /* 0x000fe20000000f00 */
[----:B------:R-:W-:Y:S01]  /*7540*/  IMAD.MOV.U32 R7, RZ, RZ, R19 ;  /* 0x000000ffff077224 */ /* 0x000fe200078e0013 */
[----:B------:R-:W-:Y:S02]  /*7550*/  MOV R5, R17 ;  /* 0x0000001100057202 */ /* 0x000fe40000000f00 */
.L_x_5225:
[----:B------:R-:W-:Y:S05]  /*7560*/  BSYNC.RECONVERGENT B1 ;  /* 0x0000000000017941 */ /* 0x000fea0003800200 */
.L_x_5224:
        /* <DEDUP_REMOVED lines=49> */
.L_x_5231:
[----:B------:R-:W-:Y:S05]  /*7880*/  BSYNC.RECONVERGENT B0 ;  /* 0x0000000000007941 */ /* 0x000fea0003800200 */
.L_x_5230:
[----:B-----5:R4:W-:Y:S02]  /*7890*/  STS.128 [R133+0x1000], R16 ;  /* 0x0010001085007388 */ /* 0x0209e40000000c00 */
.L_x_5229:
[----:B------:R-:W-:Y:S05]  /*78a0*/  BSYNC.RECONVERGENT B1 ;  /* 0x0000000000017941 */ /* 0x000fea0003800200 */
.L_x_5228:
        /* <DEDUP_REMOVED lines=47> */
.L_x_5233:
[----:B------:R-:W-:Y:S05]  /*7ba0*/  BSYNC.RECONVERGENT B0 ;  /* 0x0000000000007941 */ /* 0x000fea0003800200 */
.L_x_5232:
[----:B-----5:R1:W-:Y:S02]  /*7bb0*/  STS.128 [R133+0x2000], R16 ;  /* 0x0020001085007388 */ /* 0x0203e40000000c00 */
.L_x_5223:
[----:B------:R-:W-:Y:S05]  /*7bc0*/  BSYNC.RECONVERGENT B2 ;  /* 0x0000000000027941 */ /* 0x000fea0003800200 */
.L_x_5222:
        /* <DEDUP_REMOVED lines=64> */
.L_x_5237:
[----:B------:R-:W-:Y:S05]  /*7fd0*/  BSYNC.RECONVERGENT B0 ;  /* 0x0000000000007941 */ /* 0x000fea0003800200 */
.L_x_5236:
[----:B-----5:R4:W-:Y:S02]  /*7fe0*/  STS.128 [R133+0x800], R16 ;  /* 0x0008001085007388 */ /* 0x0209e40000000c00 */
.L_x_5235:
[----:B------:R-:W-:Y:S05]  /*7ff0*/  BSYNC.RECONVERGENT B1 ;  /* 0x0000000000017941 */ /* 0x000fea0003800200 */
.L_x_5234:
        /* <DEDUP_REMOVED lines=58> */
.L_x_5241:
[----:B------:R-:W-:Y:S05]  /*83a0*/  BSYNC.RECONVERGENT B0 ;  /* 0x0000000000007941 */ /* 0x000fea0003800200 */
.L_x_5240:
[----:B-----5:R4:W-:Y:S02]  /*83b0*/  STS.128 [R133+0x1800], R16 ;  /* 0x0018001085007388 */ /* 0x0209e40000000c00 */
.L_x_5239:
[----:B------:R-:W-:Y:S05]  /*83c0*/  BSYNC.RECONVERGENT B1 ;  /* 0x0000000000017941 */ /* 0x000fea0003800200 */
.L_x_5238:
        /* <DEDUP_REMOVED lines=56> */
.L_x_5243:
[----:B------:R-:W-:Y:S05]  /*8750*/  BSYNC.RECONVERGENT B0 ;  /* 0x0000000000007941 */ /* 0x000fea0003800200 */
.L_x_5242:
[----:B-----5:R4:W-:Y:S01]  /*8760*/  STS.128 [R133+0x2800], R16 ;  /* 0x0028001085007388 */ /* 0x0209e20000000c00 */
[----:B------:R-:W-:Y:S05]  /*8770*/  BRA `(.L_x_5219) ;  /* 0x0000002000c07947 */ /* 0x000fea0003800000 */
.L_x_5221:
        /* <DEDUP_REMOVED lines=98> */
.L_x_5249:
[----:B------:R-:W-:Y:S05]  /*8da0*/  BSYNC.RECONVERGENT B0 ;  /* 0x0000000000007941 */ /* 0x000fea0003800200 */
.L_x_5248:
[----:B-----5:R-:W-:Y:S01]  /*8db0*/  IMAD.MOV.U32 R6, RZ, RZ, R26 ;  /* 0x000000ffff067224 */ /* 0x020fe200078e001a */
[----:B------:R-:W-:Y:S01]  /*8dc0*/  MOV R4, R24 ;  /* 0x0000001800047202 */ /* 0x000fe20000000f00 */
[----:B------:R-:W-:Y:S01]  /*8dd0*/  IMAD.MOV.U32 R7, RZ, RZ, R27 ;  /* 0x000000ffff077224 */ /* 0x000fe200078e001b */
[----:B------:R-:W-:Y:S02]  /*8de0*/  MOV R5, R25 ;  /* 0x0000001900057202 */ /* 0x000fe40000000f00 */
.L_x_5247:
[----:B------:R-:W-:Y:S05]  /*8df0*/  BSYNC.RECONVERGENT B1 ;  /* 0x0000000000017941 */ /* 0x000fea0003800200 */
.L_x_5246:
        /* <DEDUP_REMOVED lines=88> */
.L_x_5253:
[----:B------:R-:W-:Y:S05]  /*9380*/  BSYNC.RECONVERGENT B0 ;  /* 0x0000000000007941 */ /* 0x000fea0003800200 */
.L_x_5252:
[----:B-----5:R4:W-:Y:S02]  /*9390*/  STS.128 [R133+0x1000], R24 ;  /* 0x0010001885007388 */ /* 0x0209e40000000c00 */
.L_x_5251:
[----:B------:R-:W-:Y:S05]  /*93a0*/  BSYNC.RECONVERGENT B1 ;  /* 0x0000000000017941 */ /* 0x000fea0003800200 */
.L_x_5250:
        /* <DEDUP_REMOVED lines=86> */
.L_x_5255:
[----:B------:R-:W-:Y:S05]  /*9910*/  BSYNC.RECONVERGENT B0 ;  /* 0x0000000000007941 */ /* 0x000fea0003800200 */
.L_x_5254:
[----:B-----5:R1:W-:Y:S02]  /*9920*/  STS.128 [R133+0x2000], R24 ;  /* 0x0020001885007388 */ /* 0x0203e40000000c00 */
.L_x_5245:
[----:B------:R-:W-:Y:S05]  /*9930*/  BSYNC.RECONVERGENT B2 ;  /* 0x0000000000027941 */ /* 0x000fea0003800200 */
.L_x_5244:
        /* <DEDUP_REMOVED lines=94> */
.L_x_5259:
[----:B------:R-:W-:Y:S05]  /*9f20*/  BSYNC.RECONVERGENT B0 ;  /* 0x0000000000007941 */ /* 0x000fea0003800200 */
.L_x_5258:
[----:B-----5:R4:W-:Y:S02]  /*9f30*/  STS.128 [R133+0x800], R24 ;  /* 0x0008001885007388 */ /* 0x0209e40000000c00 */
.L_x_5257:
[----:B------:R-:W-:Y:S05]  /*9f40*/  BSYNC.RECONVERGENT B1 ;  /* 0x0000000000017941 */ /* 0x000fea0003800200 */
.L_x_5256:
        /* <DEDUP_REMOVED lines=88> */
.L_x_5263:
[----:B------:R-:W-:Y:S05]  /*a4d0*/  BSYNC.RECONVERGENT B0 ;  /* 0x0000000000007941 */ /* 0x000fea0003800200 */
.L_x_5262:
[----:B-----5:R1:W-:Y:S02]  /*a4e0*/  STS.128 [R133+0x1800], R24 ;  /* 0x0018001885007388 */ /* 0x0203e40000000c00 */
.L_x_5261:
[----:B------:R-:W-:Y:S05]  /*a4f0*/  BSYNC.RECONVERGENT B1 ;  /* 0x0000000000017941 */ /* 0x000fea0003800200 */
.L_x_5260:
        /* <DEDUP_REMOVED lines=26> */
[----:B--2---:R-:W-:Y:S02]  /*a6a0*/  HADD2.F32 R3, -RZ, R22.H0_H0 ;  /* 0x20000016ff037230 */ /* 0x004fe40000004100 */
[--C-:B------:R-:W-:Y:S02]  /*a6b0*/  HADD2.F32 R8, -RZ, R23.reuse.H0_H0 ;  /* 0x20000017ff087230 */ /* 0x100fe40000004100 */
[----:B------:R-:W-:Y:S02]  /*a6c0*/  HADD2.F32 R0, -RZ, R20.H0_H0 ;  /* 0x20000014ff007230 */ /* 0x000fe40000004100 */
        /* <DEDUP_REMOVED lines=23> */
[----:B----4-:R-:W-:Y:S02]  /*a840*/  HADD2.F32 R4, -RZ, R16.H0_H0 ;  /* 0x20000010ff047230 */ /* 0x010fe40000004100 */
        /* <DEDUP_REMOVED lines=33> */
.L_x_5265:
[----:B------:R-:W-:Y:S05]  /*aa60*/  BSYNC.RECONVERGENT B0 ;  /* 0x0000000000007941 */ /* 0x000fea0003800200 */
.L_x_5264:
[----:B-----5:R4:W-:Y:S02]  /*aa70*/  STS.128 [R133+0x2800], R24 ;  /* 0x0028001885007388 */ /* 0x0209e40000000c00 */
.L_x_5219:
[----:B------:R-:W-:Y:S05]  /*aa80*/  BSYNC.RECONVERGENT B3 ;  /* 0x0000000000037941 */ /* 0x000fea0003800200 */
.L_x_5214:
        /* <DEDUP_REMOVED lines=26> */
.L_x_5268:
[----:B------:R3:W-:Y:S02]  /*ac30*/  STS.128 [R133+0x5000], RZ ;  /* 0x005000ff85007388 */ /* 0x0007e40000000c00 */
.L_x_5267:
[----:B------:R-:W-:Y:S05]  /*ac40*/  BSYNC.RECONVERGENT B0 ;  /* 0x0000000000007941 */ /* 0x000fea0003800200 */
.L_x_5266:
        /* <DEDUP_REMOVED lines=25> */
.L_x_5270:
[----:B------:R-:W-:Y:S05]  /*ade0*/  BSYNC.RECONVERGENT B0 ;  /* 0x0000000000007941 */ /* 0x000fea0003800200 */
.L_x_5269:
[----:B------:R-:W4:Y:S01]  /*adf0*/  LDCU.64 UR8, c[0x0][0x540] ;  /* 0x0000a800ff0877ac */ /* 0x000f220008000a00 */
        /* <DEDUP_REMOVED lines=12> */
[----:B------:R-:W-:Y:S01]  /*aec0*/  IADD3 R73, PT, PT, R73, 0x1, R122 ;  /* 0x0000000149497810 */ /* 0x000fe20007ffe07a */
[----:B------:R-:W-:Y:S03]  /*aed0*/  BSSY.RECONVERGENT B0, `(.L_x_5271) ;  /* 0x0000021000007945 */ /* 0x000fe60003800200 */
        /* <DEDUP_REMOVED lines=27> */
.L_x_5273:
[----:B------:R4:W-:Y:S01]  /*b090*/  STS.128 [R133+0x8000], RZ ;  /* 0x008000ff85007388 */ /* 0x0009e20000000c00 */
[----:B------:R-:W-:Y:S05]  /*b0a0*/  BRA `(.L_x_5274) ;  /* 0x00000000000c7947 */ /* 0x000fea0003800000 */
.L_x_5272:
[----:B------:R1:W-:Y:S04]  /*b0b0*/  STS.128 [R133+0x6000], RZ ;  /* 0x006000ff85007388 */ /* 0x0003e80000000c00 */
[----:B------:R1:W-:Y:S04]  /*b0c0*/  STS.128 [R133+0x7000], RZ ;  /* 0x007000ff85007388 */ /* 0x0003e80000000c00 */
[----:B------:R1:W-:Y:S02]  /*b0d0*/  STS.128 [R133+0x8000], RZ ;  /* 0x008000ff85007388 */ /* 0x0003e40000000c00 */
.L_x_5274:
[----:B------:R-:W-:Y:S05]  /*b0e0*/  BSYNC.RECONVERGENT B0 ;  /* 0x0000000000007941 */ /* 0x000fea0003800200 */
.L_x_5271:
        /* <DEDUP_REMOVED lines=32> */
.L_x_5277:
[----:B------:R1:W-:Y:S02]  /*b2f0*/  STS.128 [R133+0x8800], RZ ;  /* 0x008800ff85007388 */ /* 0x0003e40000000c00 */
.L_x_5276:
[----:B------:R-:W-:Y:S05]  /*b300*/  BSYNC.RECONVERGENT B0 ;  /* 0x0000000000007941 */ /* 0x000fea0003800200 */
.L_x_5275:
[----:B------:R-:W-:Y:S01]  /*b310*/  LEA R110, R51, UR4, 0x1 ;  /* 0x00000004336e7c11 */ /* 0x000fe2000f8e08ff */
[----:B------:R-:W-:Y:S01]  /*b320*/  IMAD R3, R3, 0x2, R64 ;  /* 0x0000000203037824 */ /* 0x000fe200078e0240 */
[----:B------:R-:W-:Y:S01]  /*b330*/  LEA R109, R50, UR4, 0x1 ;  /* 0x00000004326d7c11 */ /* 0x000fe2000f8e08ff */
[----:B------:R-:W0:Y:S01]  /*b340*/  LDGDEPBAR ;  /* 0x00000000000079af */ /* 0x000e220000000000 */
[----:B------:R-:W-:Y:S01]  /*b350*/  VIMNMX R87, PT, PT, R2, R65, PT ;  /* 0x0000004102577248 */ /* 0x000fe20003fe0100 */
[C---:B------:R-:W-:Y:S02]  /*b360*/  IMAD R11, R15.reuse, 0x2, R110 ;  /* 0x000000020f0b7824 */ /* 0x040fe400078e026e */
        /* <DEDUP_REMOVED lines=51> */
[----:B------:R2:W-:Y:S04]  /*b6a0*/  LDSM.16.M88.4 R28, [R11+0x2000] ;  /* 0x002000000b1c783b */ /* 0x0005e80000000200 */
[----:B------:R-:W-:Y:S03]  /*b6b0*/  LDSM.16.M88.4 R20, [R8+0x5400] ;  /* 0x005400000814783b */ /* 0x000fe60000000200 */
[C---:B-1----:R-:W-:Y:S08]  /*b6c0*/  HMMA.16816.F32 R52, R96.reuse, R4, R52 ;  /* 0x000000046034723c */ /* 0x042ff00000001834 */
[C---:B------:R-:W-:Y:S01]  /*b6d0*/  HMMA.16816.F32 R44, R96.reuse, R6, R44 ;  /* 0x00000006602c723c */ /* 0x040fe2000000182c */
[----:B------:R-:W1:Y:S07]  /*b6e0*/  LDSM.16.M88.4 R4, [R8+0x5c00] ;  /* 0x005c00000804783b */ /* 0x000e6e0000000200 */
[----:B------:R-:W-:Y:S01]  /*b6f0*/  HMMA.16816.F32 R32, R96, R106, R32 ;  /* 0x0000006a6020723c */ /* 0x000fe20000001820 */
[----:B--2---:R-:W-:-:S07]  /*b700*/  VIADD R11, R3, 0x10 ;  /* 0x00000010030b7836 */ /* 0x004fce0000000000 */
[C---:B----4-:R-:W-:Y:S08]  /*b710*/  HMMA.16816.F32 R60, R96.reuse, R16, R60 ;  /* 0x00000010603c723c */ /* 0x050ff0000000183c */
[----:B------:R-:W-:Y:S01]  /*b720*/  HMMA.16816.F32 R56, R96, R18, R56 ;  /* 0x000000126038723c */ /* 0x000fe20000001838 */
[----:B------:R2:W3:Y:S01]  /*b730*/  LDSM.16.M88.4 R16, [R8+0x5800] ;  /* 0x005800000810783b */ /* 0x0004e20000000200 */
[----:B------:R-:W-:-:S06]  /*b740*/  DEPBAR.LE SB0, 0x0 ;  /* 0x000080000000791a */ /* 0x000fcc0000000000 */
[----:B------:R-:W-:Y:S08]  /*b750*/  HMMA.16816.F32 R92, R96, R104, R92 ;  /* 0x00000068605c723c */ /* 0x000ff0000000185c */
[----:B-----5:R-:W-:Y:S08]  /*b760*/  HMMA.16816.F32 R32, R88, R70, R32 ;  /* 0x000000465820723c */ /* 0x020ff00000001820 */
[----:B------:R-:W-:Y:S01]  /*b770*/  HMMA.16816.F32 R40, R96, R100, R40 ;  /* 0x000000646028723c */ /* 0x000fe20000001828 */
[----:B------:R-:W-:Y:S01]  /*b780*/  VIADDMNMX R100, R2, 0x8, R65, PT ;  /* 0x0000000802647846 */ /* 0x000fe20003800141 */
[----:B------:R-:W-:-:S02]  /*b790*/  VIADD R2, R3, 0x21 ;  /* 0x0000002103027836 */ /* 0x000fc40000000000 */
[----:B--2---:R-:W-:-:S04]  /*b7a0*/  VIADD R8, R3, 0x29 ;  /* 0x0000002903087836 */ /* 0x004fc80000000000 */
[----:B------:R-:W-:Y:S08]  /*b7b0*/  HMMA.16816.F32 R60, R88, R80, R60 ;  /* 0x00000050583c723c */ /* 0x000ff0000000183c */
[----:B------:R-:W-:Y:S08]  /*b7c0*/  HMMA.16816.F32 R36, R96, R102, R36 ;  /* 0x000000666024723c */ /* 0x000ff00000001824 */
[C---:B------:R-:W-:Y:S08]  /*b7d0*/  HMMA.16816.F32 R56, R88.reuse, R82, R56 ;  /* 0x000000525838723c */ /* 0x040ff00000001838 */
[C---:B------:R-:W-:Y:S08]  /*b7e0*/  HMMA.16816.F32 R44, R88.reuse, R78, R44 ;  /* 0x0000004e582c723c */ /* 0x040ff0000000182c */
[C---:B------:R-:W-:Y:S08]  /*b7f0*/  HMMA.16816.F32 R92, R88.reuse, R68, R92 ;  /* 0x00000044585c723c */ /* 0x040ff0000000185c */
[----:B------:R-:W-:Y:S08]  /*b800*/  HMMA.16816.F32 R52, R88, R76, R52 ;  /* 0x0000004c5834723c */ /* 0x000ff00000001834 */
[----:B-1----:R-:W-:Y:S01]  /*b810*/  HMMA.16816.F32 R32, R28, R6, R32 ;  /* 0x000000061c20723c */ /* 0x002fe20000001820 */
[----:B------:R-:W-:-:S05]  /*b820*/  VIADD R6, R3, 0x38 ;  /* 0x0000003803067836 */ /* 0x000fca0000000000 */
[----:B------:R-:W-:Y:S02]  /*b830*/  I2FP.F32.S32 R7, R6 ;  /* 0x0000000600077245 */ /* 0x000fe40000201400 */
[----:B------:R-:W-:Y:S01]  /*b840*/  HMMA.16816.F32 R40, R88, R72, R40 ;  /* 0x000000485828723c */ /* 0x000fe20000001828 */
[C---:B------:R-:W-:Y:S02]  /*b850*/  ISETP.GE.AND P5, PT, R6.reuse, R87, PT ;  /* 0x000000570600720c */ /* 0x040fe40003fa6270 */
[----:B------:R-:W-:Y:S01]  /*b860*/  ISETP.GE.AND P2, PT, R6, R100, PT ;  /* 0x000000640600720c */ /* 0x000fe20003f46270 */
[----:B------:R-:W-:-:S04]  /*b870*/  VIADD R6, R3, 0x11 ;  /* 0x0000001103067836 */ /* 0x000fc80000000000 */
[----:B------:R-:W-:Y:S01]  /*b880*/  HMMA.16816.F32 R60, R28, R24, R60 ;  /* 0x000000181c3c723c */ /* 0x000fe2000000183c */
[----:B------:R-:W-:Y:S02]  /*b890*/  VIADD R25, R3, 0x20 ;  /* 0x0000002003197836 */ /* 0x000fe40000000000 */
[CC--:B------:R-:W-:Y:S01]  /*b8a0*/  FFMA.FTZ R107, R0.reuse, R7.reuse, R32 ;  /* 0x00000007006b7223 */ /* 0x0c0fe20000010020 */
[----:B------:R-:W-:-:S04]  /*b8b0*/  FFMA.FTZ R32, R0, R7, R34 ;  /* 0x0000000700207223 */ /* 0x000fc80000010022 */
[----:B------:R-:W-:Y:S01]  /*b8c0*/  HMMA.16816.F32 R36, R88, R74, R36 ;  /* 0x0000004a5824723c */ /* 0x000fe20000001824 */
[----:B------:R-:W-:Y:S02]  /*b8d0*/  FSEL R107, R107, -INF , !P5 ;  /* 0xff8000006b6b7808 */ /* 0x000fe40006800000 */
[----:B------:R-:W-:Y:S01]  /*b8e0*/  FSEL R32, R32, -INF , !P2 ;  /* 0xff80000020207808 */ /* 0x000fe20005000000 */
[----:B------:R-:W-:Y:S01]  /*b8f0*/  BAR.SYNC.DEFER_BLOCKING 0x0 ;  /* 0x0000000000007b1d */ /* 0x000fe20000010000 */
[----:B------:R-:W-:-:S03]  /*b900*/  ISETP.GE.AND P2, PT, R11, R87, PT ;  /* 0x000000570b00720c */ /* 0x000fc60003f46270 */
[C---:B------:R-:W-:Y:S08]  /*b910*/  HMMA.16816.F32 R56, R28.reuse, R26, R56 ;  /* 0x0000001a1c38723c */ /* 0x040ff00000001838 */
[----:B------:R-:W-:Y:S01]  /*b920*/  HMMA.16816.F32 R44, R28, R22, R44 ;  /* 0x000000161c2c723c */ /* 0x000fe2000000182c */
[C---:B------:R-:W-:Y:S02]  /*b930*/  VIADD R22, R3.reuse, 0x1 ;  /* 0x0000000103167836 */ /* 0x040fe40000000000 */
[----:B------:R-:W-:-:S03]  /*b940*/  VIADD R23, R3, 0x18 ;  /* 0x0000001803177836 */ /* 0x000fc60000000000 */
[CC--:B------:R-:W-:Y:S02]  /*b950*/  ISETP.GE.AND P4, PT, R22.reuse, R87.reuse, PT ;  /* 0x000000571600720c */ /* 0x0c0fe40003f86270 */
[C---:B------:R-:W-:Y:S01]  /*b960*/  HMMA.16816.F32 R92, R28.reuse, R4, R92 ;  /* 0x000000041c5c723c */ /* 0x040fe2000000185c */
[C---:B------:R-:W-:Y:S01]  /*b970*/  VIADD R5, R3.reuse, 0x8 ;  /* 0x0000000803057836 */ /* 0x040fe20000000000 */
[----:B------:R-:W-:Y:S01]  /*b980*/  ISETP.GE.AND P1, PT, R22, R100, PT ;  /* 0x000000641600720c */ /* 0x000fe20003f26270 */
[----:B------:R-:W-:Y:S01]  /*b990*/  VIADD R4, R3, 0x19 ;  /* 0x0000001903047836 */ /* 0x000fe20000000000 */
[----:B------:R-:W-:Y:S02]  /*b9a0*/  I2FP.F32.S32 R22, R22 ;  /* 0x0000001600167245 */ /* 0x000fe40000201400 */
[----:B------:R-:W-:Y:S02]  /*b9b0*/  ISETP.GE.AND P0, PT, R5, R87, PT ;  /* 0x000000570500720c */ /* 0x000fe40003f06270 */
[----:B------:R-:W-:Y:S01]  /*b9c0*/  HMMA.16816.F32 R52, R28, R20, R52 ;  /* 0x000000141c34723c */ /* 0x000fe20000001834 */
[----:B------:R-:W-:Y:S01]  /*b9d0*/  VIADD R20, R3, 0x9 ;  /* 0x0000000903147836 */ /* 0x000fe20000000000 */
[----:B------:R-:W-:-:S02]  /*b9e0*/  ISETP.GE.AND P6, PT, R5, R100, PT ;  /* 0x000000640500720c */ /* 0x000fc40003fc6270 */
[----:B------:R-:W-:Y:S02]  /*b9f0*/  I2FP.F32.S32 R5, R5 ;  /* 0x0000000500057245 */ /* 0x000fe40000201400 */
[C---:B------:R-:W-:Y:S02]  /*ba00*/  ISETP.GE.AND P3, PT, R20.reuse, R87, PT ;  /* 0x000000571400720c */ /* 0x040fe40003f66270 */
[----:B------:R-:W-:Y:S01]  /*ba10*/  ISETP.GE.AND P5, PT, R20, R100, PT ;  /* 0x000000641400720c */ /* 0x000fe20003fa6270 */
[----:B---3--:R-:W-:Y:S01]  /*ba20*/  HMMA.16816.F32 R40, R28, R16, R40 ;  /* 0x000000101c28723c */ /* 0x008fe20000001828 */
[----:B------:R-:W-:Y:S01]  /*ba30*/  I2FP.F32.S32 R20, R20 ;  /* 0x0000001400147245 */ /* 0x000fe20000201400 */
[CC--:B------:R-:W-:Y:S01]  /*ba40*/  FFMA.FTZ R17, R0.reuse, R22.reuse, R61 ;  /* 0x0000001600117223 */ /* 0x0c0fe2000001003d */
[C---:B------:R-:W-:Y:S01]  /*ba50*/  FFMA.FTZ R22, R0.reuse, R22, R63 ;  /* 0x0000001600167223 */ /* 0x040fe2000001003f */
[----:B------:R-:W-:-:S03]  /*ba60*/  FFMA.FTZ R7, R0, R5, R56 ;  /* 0x0000000500077223 */ /* 0x000fc60000010038 */
[----:B------:R-:W-:Y:S01]  /*ba70*/  FSEL R17, R17, -INF , !P4 ;  /* 0xff80000011117808 */ /* 0x000fe20006000000 */
[----:B------:R-:W-:Y:S01]  /*ba80*/  HMMA.16816.F32 R36, R28, R18, R36 ;  /* 0x000000121c24723c */ /* 0x000fe20000001824 */
[C---:B------:R-:W-:Y:S01]  /*ba90*/  FFMA.FTZ R18, R0.reuse, R5, R58 ;  /* 0x0000000500127223 */ /* 0x040fe2000001003a */
[-C--:B------:R-:W-:Y:S01]  /*baa0*/  FFMA.FTZ R5, R0, R20.reuse, R57 ;  /* 0x0000001400057223 */ /* 0x080fe20000010039 */
[----:B------:R-:W-:Y:S01]  /*bab0*/  FSEL R22, R22, -INF , !P1 ;  /* 0xff80000016167808 */ /* 0x000fe20004800000 */
[----:B------:R-:W-:Y:S01]  /*bac0*/  FFMA.FTZ R20, R0, R20, R59 ;  /* 0x0000001400147223 */ /* 0x000fe2000001003b */
[----:B------:R-:W-:Y:S02]  /*bad0*/  FSEL R7, R7, -INF , !P0 ;  /* 0xff80000007077808 */ /* 0x000fe40004000000 */
        /* <DEDUP_REMOVED lines=13> */
[----:B------:R-:W-:-:S02]  /*bbb0*/  I2FP.F32.S32 R23, R23 ;  /* 0x0000001700177245 */ /* 0x000fc40000201400 */
[----:B------:R-:W-:Y:S02]  /*bbc0*/  FSEL R20, R20, -INF , !P5 ;  /* 0xff80000014147808 */ /* 0x000fe40006800000 */
[----:B------:R-:W-:Y:S01]  /*bbd0*/  FSEL R21, R21, -INF , !P2 ;  /* 0xff80000015157808 */ /* 0x000fe20005000000 */
[-C--:B------:R-:W-:Y:S01]  /*bbe0*/  FFMA.FTZ R11, R0, R23.reuse, R44 ;  /* 0x00000017000b7223 */ /* 0x080fe2000001002c */
        /* <DEDUP_REMOVED lines=10> */
[C---:B------:R-:W-:Y:S01]  /*bc90*/  FFMA.FTZ R23, R0.reuse, R4, R45 ;  /* 0x0000000400177223 */ /* 0x040fe2000001002d */
[----:B------:R-:W-:Y:S01]  /*bca0*/  FSEL R11, R11, -INF , !P6 ;  /* 0xff8000000b0b7808 */ /* 0x000fe20007000000 */
[----:B------:R-:W-:Y:S01]  /*bcb0*/  FFMA.FTZ R40, R0, R25, R40 ;  /* 0x0000001900287223 */ /* 0x000fe20000010028 */
[----:B------:R-:W-:Y:S01]  /*bcc0*/  ISETP.GE.AND P0, PT, R2, R87, PT ;  /* 0x000000570200720c */ /* 0x000fe20003f06270 */
[----:B------:R-:W-:Y:S01]  /*bcd0*/  FFMA.FTZ R42, R0, R25, R42 ;  /* 0x00000019002a7223 */ /* 0x000fe2000001002a */
[----:B------:R-:W-:Y:S01]  /*bce0*/  ISETP.GE.AND P6, PT, R2, R100, PT ;  /* 0x000000640200720c */ /* 0x000fe20003fc6270 */
[----:B------:R-:W-:Y:S01]  /*bcf0*/  VIADD R25, R3, 0x28 ;  /* 0x0000002803197836 */ /* 0x000fe20000000000 */
[----:B------:R-:W-:Y:S01]  /*bd00*/  I2FP.F32.S32 R2, R2 ;  /* 0x0000000200027245 */ /* 0x000fe20000201400 */
[----:B------:R-:W-:Y:S01]  /*bd10*/  FFMA.FTZ R4, R0, R4, R47 ;  /* 0x0000000400047223 */ /* 0x000fe2000001002f */
[----:B------:R-:W-:-:S02]  /*bd20*/  FSEL R14, R14, -INF , !P3 ;  /* 0xff8000000e0e7808 */ /* 0x000fc40005800000 */
[----:B------:R-:W-:Y:S01]  /*bd30*/  FSEL R23, R23, -INF , !P5 ;  /* 0xff80000017177808 */ /* 0x000fe20006800000 */
[CC--:B------:R-:W-:Y:S01]  /*bd40*/  FFMA.FTZ R41, R0.reuse, R2.reuse, R41 ;  /* 0x0000000200297223 */ /* 0x0c0fe20000010029 */
[----:B------:R-:W-:Y:S01]  /*bd50*/  FFMA.FTZ R43, R0, R2, R43 ;  /* 0x00000002002b7223 */ /* 0x000fe2000001002b */
[----:B------:R-:W-:Y:S01]  /*bd60*/  VIADD R2, R3, 0x30 ;  /* 0x0000003003027836 */ /* 0x000fe20000000000 */
[C---:B------:R-:W-:Y:S02]  /*bd70*/  ISETP.GE.AND P3, PT, R25.reuse, R87, PT ;  /* 0x000000571900720c */ /* 0x040fe40003f66270 */
[----:B------:R-:W-:Y:S02]  /*bd80*/  ISETP.GE.AND P5, PT, R25, R100, PT ;  /* 0x000000641900720c */ /* 0x000fe40003fa6270 */
[----:B------:R-:W-:Y:S02]  /*bd90*/  I2FP.F32.S32 R25, R25 ;  /* 0x0000001900197245 */ /* 0x000fe40000201400 */
[----:B------:R-:W-:-:S02]  /*bda0*/  I2FP.F32.S32 R27, R2 ;  /* 0x00000002001b7245 */ /* 0x000fc40000201400 */
[----:B------:R-:W-:Y:S01]  /*bdb0*/  FSEL R4, R4, -INF , !P2 ;  /* 0xff80000004047808 */ /* 0x000fe20005000000 */
[----:B------:R-:W-:Y:S01]  /*bdc0*/  FFMA.FTZ R36, R0, R25, R36 ;  /* 0x0000001900247223 */ /* 0x000fe20000010024 */
[----:B------:R-:W-:Y:S01]  /*bdd0*/  FSEL R101, R40, -INF , !P4 ;  /* 0xff80000028657808 */ /* 0x000fe20006000000 */
[----:B------:R-:W-:Y:S01]  /*bde0*/  FFMA.FTZ R94, R0, R27, R94 ;  /* 0x0000001b005e7223 */ /* 0x000fe2000001005e */
[----:B------:R-:W-:Y:S01]  /*bdf0*/  ISETP.GE.AND P2, PT, R8, R87, PT ;  /* 0x000000570800720c */ /* 0x000fe20003f46270 */
[----:B------:R-:W-:Y:S01]  /*be00*/  FFMA.FTZ R38, R0, R25, R38 ;  /* 0x0000001900267223 */ /* 0x000fe20000010026 */
[----:B------:R-:W-:Y:S01]  /*be10*/  ISETP.GE.AND P4, PT, R8, R100, PT ;  /* 0x000000640800720c */ /* 0x000fe20003f86270 */
[----:B------:R-:W-:Y:S01]  /*be20*/  FFMA.FTZ R92, R0, R27, R92 ;  /* 0x0000001b005c7223 */ /* 0x000fe2000001005c */
[----:B------:R-:W-:Y:S02]  /*be30*/  I2FP.F32.S32 R8, R8 ;  /* 0x0000000800087245 */ /* 0x000fe40000201400 */
[----:B------:R-:W-:-:S02]  /*be40*/  FSEL R99, R41, -INF , !P0 ;  /* 0xff80000029637808 */ /* 0x000fc40004000000 */
[----:B------:R-:W-:Y:S01]  /*be50*/  ISETP.GE.AND P0, PT, R2, R100, PT ;  /* 0x000000640200720c */ /* 0x000fe20003f06270 */
[-C--:B------:R-:W-:Y:S01]  /*be60*/  FFMA.FTZ R37, R0, R8.reuse, R37 ;  /* 0x0000000800257223 */ /* 0x080fe20000010025 */
[----:B------:R-:W-:Y:S01]  /*be70*/  FSEL R104, R42, -INF , !P1 ;  /* 0xff8000002a687808 */ /* 0x000fe20004800000 */
[----:B------:R-:W-:Y:S01]  /*be80*/  FFMA.FTZ R39, R0, R8, R39 ;  /* 0x0000000800277223 */ /* 0x000fe20000010027 */
[-C--:B------:R-:W-:Y:S01]  /*be90*/  ISETP.GE.AND P1, PT, R2, R87.reuse, PT ;  /* 0x000000570200720c */ /* 0x080fe20003f26270 */
[----:B------:R-:W-:Y:S01]  /*bea0*/  VIADD R2, R3, 0x31 ;  /* 0x0000003103027836 */ /* 0x000fe20000000000 */
[----:B------:R-:W-:Y:S02]  /*beb0*/  FSEL R132, R43, -INF , !P6 ;  /* 0xff8000002b847808 */ /* 0x000fe40007000000 */
[----:B------:R-:W-:Y:S02]  /*bec0*/  FSEL R135, R36, -INF , !P3 ;  /* 0xff80000024877808 */ /* 0x000fe40005800000 */
[----:B------:R-:W-:-:S02]  /*bed0*/  ISETP.GE.AND P6, PT, R3, R87, PT ;  /* 0x000000570300720c */ /* 0x000fc40003fc6270 */
[C---:B------:R-:W-:Y:S02]  /*bee0*/  ISETP.GE.AND P3, PT, R3.reuse, R100, PT ;  /* 0x000000640300720c */ /* 0x040fe40003f66270 */
[----:B------:R-:W-:Y:S01]  /*bef0*/  I2FP.F32.S32 R25, R3 ;  /* 0x0000000300197245 */ /* 0x000fe20000201400 */
[----:B------:R-:W-:Y:S01]  /*bf00*/  VIADD R3, R3, 0x39 ;  /* 0x0000003903037836 */ /* 0x000fe20000000000 */
[----:B------:R-:W-:Y:S02]  /*bf10*/  FSEL R96, R94, -INF , !P0 ;  /* 0xff8000005e607808 */ /* 0x000fe40004000000 */
[----:B------:R-:W-:Y:S01]  /*bf20*/  ISETP.GT.AND P0, PT, R86, R113, PT ;  /* 0x000000715600720c */ /* 0x000fe20003f04270 */
        /* <DEDUP_REMOVED lines=9> */
[C---:B------:R-:W-:Y:S01]  /*bfc0*/  FFMA.FTZ R33, R0.reuse, R8, R33 ;  /* 0x0000000800217223 */ /* 0x040fe20000010021 */
[C---:B------:R-:W-:Y:S01]  /*bfd0*/  ISETP.GE.AND P4, PT, R3.reuse, R87, PT ;  /* 0x000000570300720c */ /* 0x040fe20003f86270 */
[-C--:B------:R-:W-:Y:S01]  /*bfe0*/  FFMA.FTZ R93, R0, R2.reuse, R93 ;  /* 0x00000002005d7223 */ /* 0x080fe2000001005d */
[----:B------:R-:W-:Y:S01]  /*bff0*/  FSEL R111, R92, -INF , !P1 ;  /* 0xff8000005c6f7808 */ /* 0x000fe20004800000 */
[C---:B------:R-:W-:Y:S01]  /*c000*/  FFMA.FTZ R95, R0.reuse, R2, R95 ;  /* 0x00000002005f7223 */ /* 0x040fe2000001005f */
[----:B------:R-:W-:Y:S01]  /*c010*/  FFMA.FTZ R35, R0, R8, R35 ;  /* 0x0000000800237223 */ /* 0x000fe20000010023 */
        /* <DEDUP_REMOVED lines=20> */
.L_x_5279:
        /* <DEDUP_REMOVED lines=60> */
.L_x_5280:
        /* <DEDUP_REMOVED lines=39> */
.L_x_5278:
        /* <DEDUP_REMOVED lines=18> */
[----:B------:R-:W2:Y:S03]  /*c8b0*/  SHFL.BFLY PT, R2, R29, 0x2, 0x1f ;  /* 0x0c401f001d027f89 */ /* 0x000ea600000e0000 */
[----:B------:R-:W-:Y:S01]  /*c8c0*/  LEA R31, R15, R108, 0x1 ;  /* 0x0000006c0f1f7211 */ /* 0x000fe200078e08ff */
[----:B------:R-:W3:Y:S04]  /*c8d0*/  SHFL.BFLY PT, R8, R27, 0x2, 0x1f ;  /* 0x0c401f001b087f89 */ /* 0x000ee800000e0000 */
        /* <DEDUP_REMOVED lines=8> */
[----:B--2---:R-:W-:-:S04]  /*c960*/  FMNMX.FTZ R3, R2, R3, !PT ;  /* 0x0000000302037209 */ /* 0x004fc80007810000 */
[C---:B------:R-:W-:Y:S01]  /*c970*/  FSETP.NEU.FTZ.AND P0, PT, R3.reuse, -INF , PT ;  /* 0xff8000000300780b */ /* 0x040fe20003f1d000 */
[----:B-1----:R-:W-:-:S05]  /*c980*/  FMUL.FTZ R134, R3, UR5 ;  /* 0x0000000503867c20 */ /* 0x002fca0008410000 */
        /* <DEDUP_REMOVED lines=27> */
[----:B------:R-:W-:Y:S02]  /*cb40*/  FSEL R35, R35, RZ, P0 ;  /* 0x000000ff23237208 */ /* 0x000fe40000000000 */
[----:B------:R-:W-:-:S03]  /*cb50*/  ISETP.GT.AND P0, PT, R86, R113, PT ;  /* 0x000000715600720c */ /* 0x000fc60003f04270 */
        /* <DEDUP_REMOVED lines=43> */
[----:B------:R-:W-:Y:S01]  /*ce10*/  HMMA.16816.F32 R52, R72, R56, RZ ;  /* 0x000000384834723c */ /* 0x000fe200000018ff */
[----:B------:R-:W-:-:S04]  /*ce20*/  FADD.FTZ R11, R11, R28 ;  /* 0x0000001c0b0b7221 */ /* 0x000fc80000010000 */
[----:B------:R-:W-:Y:S01]  /*ce30*/  FADD.FTZ R11, R8, R11 ;  /* 0x0000000b080b7221 */ /* 0x000fe20000010000 */
        /* <DEDUP_REMOVED lines=53> */
[----:B-----5:R-:W-:-:S03]  /*d190*/  F2FP.F16.F32.PACK_AB R7, R98, R99 ;  /* 0x000000636207723e */ /* 0x020fc600000000ff */
[----:B------:R-:W-:-:S04]  /*d1a0*/  FADD.FTZ R102, R102, R105 ;  /* 0x0000006966667221 */ /* 0x000fc80000010000 */
        /* <DEDUP_REMOVED lines=19> */
[----:B------:R-:W-:-:S02]  /*d2e0*/  F2FP.F16.F32.PACK_AB R5, R135, R96 ;  /* 0x000000608705723e */ /* 0x000fc400000000ff */
        /* <DEDUP_REMOVED lines=34> */
[----:B------:R-:W-:-:S14]  /*d510*/  @!P0 BRA `(.L_x_5281) ;  /* 0x0000002c005c8947 */ /* 0x000fdc0003800000 */
        /* <DEDUP_REMOVED lines=8> */
[----:B------:R-:W2:Y:S03]  /*d5a0*/  LDCU.64 UR8, c[0x0][0x3c0] ;  /* 0x00007800ff0877ac */ /* 0x000ea60008000a00 */
[----:B------:R-:W-:Y:S01]  /*d5b0*/  IABS R8, R6 ;  /* 0x0000000600087213 */ /* 0x000fe20000000000 */
[----:B------:R-:W-:Y:S01]  /*d5c0*/  VIADD R18, R6, 0x40 ;  /* 0x0000004006127836 */ /* 0x000fe20000000000 */
[----:B------:R-:W3:Y:S04]  /*d5d0*/  LDCU.64 UR4, c[0x0][0x3a8] ;  /* 0x00007500ff0477ac */ /* 0x000ee80008000a00 */
[----:B------:R-:W-:-:S02]  /*d5e0*/  IABS R14, R18 ;  /* 0x00000012000e7213 */ /* 0x000fc40000000000 */
        /* <DEDUP_REMOVED lines=47> */
[----:B------:R-:W-:-:S05]  /*d8e0*/  SHF.R.S32.HI R6, RZ, 0x1f, R4 ;  /* 0x0000001fff067819 */ /* 0x000fca0000011404 */
[----:B---3--:R-:W-:Y:S02]  /*d8f0*/  IMAD R5, R6, UR4, RZ ;  /* 0x0000000406057c24 */ /* 0x008fe4000f8e02ff */
[----:B------:R-:W-:-:S04]  /*d900*/  IMAD.WIDE.U32 R6, R4, UR4, R14 ;  /* 0x0000000404067c25 */ /* 0x000fc8000f8e000e */
[----:B------:R-:W-:Y:S01]  /*d910*/  IMAD R5, R4, UR5, R5 ;  /* 0x0000000504057c24 */ /* 0x000fe2000f8e0205 */
[----:B------:R-:W-:-:S04]  /*d920*/  LEA R116, P0, R6, R116, 0x1 ;  /* 0x0000007406747211 */ /* 0x000fc800078008ff */
[----:B------:R-:W-:-:S04]  /*d930*/  IADD3 R4, PT, PT, R7, R5, RZ ;  /* 0x0000000507047210 */ /* 0x000fc80007ffe0ff */
[----:B------:R-:W-:Y:S01]  /*d940*/  LEA.HI.X R117, R6, R117, R4, 0x1, P0 ;  /* 0x0000007506757211 */ /* 0x000fe200000f0c04 */
[----:B------:R-:W-:Y:S06]  /*d950*/  BRA `(.L_x_5283) ;  /* 0x0000000000207947 */ /* 0x000fec0003800000 */
.L_x_5282:
        /* <DEDUP_REMOVED lines=8> */
.L_x_5283:
[----:B------:R-:W1:Y:S01]  /*d9e0*/  LDCU UR4, c[0x0][0x440] ;  /* 0x00008800ff0477ac */ /* 0x000e620008000800 */
[----:B------:R-:W-:Y:S02]  /*d9f0*/  LEA R8, P0, R121, R116, 0x1 ;  /* 0x0000007479087211 */ /* 0x000fe400078008ff */
[----:B-1----:R-:W-:Y:S02]  /*da00*/  ISETP.GE.AND P3, PT, R9, UR4, PT ;  /* 0x0000000409007c0c */ /* 0x002fe4000bf66270 */
[----:B------:R-:W-:Y:S02]  /*da10*/  ISETP.GE.AND P4, PT, R12, UR4, PT ;  /* 0x000000040c007c0c */ /* 0x000fe4000bf86270 */
[----:B------:R-:W-:Y:S02]  /*da20*/  ISETP.GE.AND P2, PT, R10, UR4, PT ;  /* 0x000000040a007c0c */ /* 0x000fe4000bf46270 */
[----:B------:R-:W-:Y:S02]  /*da30*/  LEA.HI.X R9, R121, R117, R120, 0x1, P0 ;  /* 0x0000007579097211 */ /* 0x000fe400000f0c78 */
[----:B------:R-:W-:Y:S01]  /*da40*/  LOP3.LUT P0, RZ, R85, 0x4, RZ, 0xc0, !PT ;  /* 0x0000000455ff7812 */ /* 0x000fe2000780c0ff */
[----:B------:R-:W-:-:S04]  /*da50*/  IMAD.MOV.U32 R85, RZ, RZ, 0x10 ;  /* 0x00000010ff557424 */ /* 0x000fc800078e00ff */
[----:B------:R-:W-:Y:S01]  /*da60*/  @!P3 IMAD.MOV.U32 R10, RZ, RZ, R116 ;  /* 0x000000ffff0ab224 */ /* 0x000fe200078e0074 */
[----:B------:R-:W-:Y:S01]  /*da70*/  SEL R85, R85, 0xfffffff0, !P0 ;  /* 0xfffffff055557807 */ /* 0x000fe20004000000 */
[----:B------:R-:W-:Y:S01]  /*da80*/  @!P3 IMAD.MOV.U32 R11, RZ, RZ, R117 ;  /* 0x000000ffff0bb224 */ /* 0x000fe200078e0075 */
[----:B------:R-:W-:Y:S01]  /*da90*/  @!PT LDS RZ, [RZ] ;  /* 0x00000000fffff984 */ /* 0x000fe20000000800 */
[----:B------:R-:W-:Y:S01]  /*daa0*/  @!PT LDS RZ, [RZ] ;  /* 0x00000000fffff984 */ /* 0x000fe20000000800 */
[----:B------:R-:W-:Y:S01]  /*dab0*/  @!PT LDS RZ, [RZ] ;  /* 0x00000000fffff984 */ /* 0x000fe20000000800 */
[----:B------:R-:W-:Y:S03]  /*dac0*/  @!P4 LDGSTS.E.BYPASS.LTC128B.128 [R133+0x6000], desc[UR6][R116.64] ;  /* 0x060000007485cfae */ /* 0x000fe6000b981a06 */
[C---:B------:R-:W-:Y:S01]  /*dad0*/  IMAD R101, R85.reuse, 0x2, R110 ;  /* 0x0000000255657824 */ /* 0x040fe200078e026e */
[----:B------:R-:W-:Y:S01]  /*dae0*/  @P4 STS.128 [R133+0x6000], RZ ;  /* 0x006000ff85004388 */ /* 0x000fe20000000c00 */
[----:B------:R-:W-:-:S03]  /*daf0*/  IMAD R85, R85, 0x2, R109 ;  /* 0x0000000255557824 */ /* 0x000fc600078e026d */
        /* <DEDUP_REMOVED lines=101> */
[C---:B-1----:R-:W-:Y:S01]  /*e150*/  HMMA.16816.F32 R16, R96.reuse, R92, R16 ;  /* 0x0000005c6010723c */ /* 0x042fe20000001810 */
[----:B------:R-:W1:Y:S07]  /*e160*/  S2R R92, SR_TID.X ;  /* 0x00000000005c7919 */ /* 0x000e6e0000002100 */
[C---:B------:R-:W-:Y:S08]  /*e170*/  HMMA.16816.F32 R12, R96.reuse, R94, R12 ;  /* 0x0000005e600c723c */ /* 0x040ff0000000180c */
[----:B--2---:R-:W-:Y:S01]  /*e180*/  HMMA.16816.F32 R8, R96, R88, R8 ;  /* 0x000000586008723c */ /* 0x004fe20000001808 */
[----:B------:R-:W-:-:S04]  /*e190*/  VIADD R89, R84, 0xffffffff ;  /* 0xffffffff54597836 */ /* 0x000fc80000000000 */
[----:B------:R-:W-:-:S03]  /*e1a0*/  IMAD.SHL.U32 R89, R89, 0x40, RZ ;  /* 0x0000004059597824 */ /* 0x000fc600078e00ff */
[----:B------:R-:W-:Y:S01]  /*e1b0*/  HMMA.16816.F32 R4, R96, R90, R4 ;  /* 0x0000005a6004723c */ /* 0x000fe20000001804 */
[----:B-1----:R-:W-:-:S05]  /*e1c0*/  LOP3.LUT R92, R92, 0x3, RZ, 0xc0, !PT ;  /* 0x000000035c5c7812 */ /* 0x002fca00078ec0ff */
[----:B------:R-:W-:-:S04]  /*e1d0*/  IMAD R89, R92, 0x2, R89 ;  /* 0x000000025c597824 */ /* 0x000fc800078e0259 */
[C---:B------:R-:W-:Y:S02]  /*e1e0*/  VIADD R88, R89.reuse, 0xffffffc0 ;  /* 0xffffffc059587836 */ /* 0x040fe40000000000 */
[----:B------:R-:W-:-:S03]  /*e1f0*/  VIADD R91, R89, 0xffffffc8 ;  /* 0xffffffc8595b7836 */ /* 0x000fc60000000000 */
[----:B------:R-:W-:Y:S01]  /*e200*/  I2FP.F32.S32 R85, R88 ;  /* 0x0000005800557245 */ /* 0x000fe20000201400 */
[----:B------:R-:W-:Y:S01]  /*e210*/  BAR.SYNC.DEFER_BLOCKING 0x0 ;  /* 0x0000000000007b1d */ /* 0x000fe20000010000 */
[C---:B------:R-:W-:Y:S02]  /*e220*/  ISETP.GE.AND P1, PT, R88.reuse, R87, PT ;  /* 0x000000575800720c */ /* 0x040fe40003f26270 */
[----:B------:R-:W-:Y:S01]  /*e230*/  ISETP.GE.AND P5, PT, R88, R100, PT ;  /* 0x000000645800720c */ /* 0x000fe20003fa6270 */
[CC--:B------:R-:W-:Y:S01]  /*e240*/  FFMA.FTZ R90, R0.reuse, R85.reuse, R32 ;  /* 0x00000055005a7223 */ /* 0x0c0fe20000010020 */
[C---:B------:R-:W-:Y:S02]  /*e250*/  VIADD R32, R89.reuse, 0xffffffc1 ;  /* 0xffffffc159207836 */ /* 0x040fe40000000000 */
[----:B------:R-:W-:Y:S01]  /*e260*/  FFMA.FTZ R34, R0, R85, R34 ;  /* 0x0000005500227223 */ /* 0x000fe20000010022 */
[----:B------:R-:W-:Y:S01]  /*e270*/  VIADD R85, R89, 0xfffffff8 ;  /* 0xfffffff859557836 */ /* 0x000fe20000000000 */
[----:B------:R-:W-:-:S02]  /*e280*/  FSEL R90, R90, -INF , !P1 ;  /* 0xff8000005a5a7808 */ /* 0x000fc40004800000 */
[C---:B------:R-:W-:Y:S02]  /*e290*/  ISETP.GE.AND P6, PT, R32.reuse, R87, PT ;  /* 0x000000572000720c */ /* 0x040fe40003fc6270 */
[----:B------:R-:W-:Y:S02]  /*e2a0*/  I2FP.F32.S32 R88, R32 ;  /* 0x0000002000587245 */ /* 0x000fe40000201400 */
[----:B------:R-:W-:Y:S02]  /*e2b0*/  ISETP.GE.AND P0, PT, R32, R100, PT ;  /* 0x000000642000720c */ /* 0x000fe40003f06270 */
[----:B------:R-:W-:Y:S01]  /*e2c0*/  I2FP.F32.S32 R32, R32 ;  /* 0x0000002000207245 */ /* 0x000fe20000201400 */
[----:B------:R-:W-:Y:S01]  /*e2d0*/  FFMA.FTZ R88, R0, R88, R33 ;  /* 0x0000005800587223 */ /* 0x000fe20000010021 */
[----:B------:R-:W-:Y:S02]  /*e2e0*/  I2FP.F32.S32 R33, R91 ;  /* 0x0000005b00217245 */ /* 0x000fe40000201400 */
[----:B------:R-:W-:Y:S01]  /*e2f0*/  FSEL R34, R34, -INF , !P5 ;  /* 0xff80000022227808 */ /* 0x000fe20006800000 */
[----:B------:R-:W-:Y:S01]  /*e300*/  FFMA.FTZ R32, R0, R32, R35 ;  /* 0x0000002000207223 */ /* 0x000fe20000010023 */
[----:B------:R-:W-:Y:S01]  /*e310*/  FSEL R88, R88, -INF , !P6 ;  /* 0xff80000058587808 */ /* 0x000fe20007000000 */
[----:B------:R-:W-:Y:S01]  /*e320*/  FFMA.FTZ R28, R0, R33, R28 ;  /* 0x00000021001c7223 */ /* 0x000fe2000001001c */
[----:B------:R-:W-:Y:S01]  /*e330*/  I2FP.F32.S32 R35, R91 ;  /* 0x0000005b00237245 */ /* 0x000fe20000201400 */
[----:B------:R-:W-:Y:S01]  /*e340*/  VIADD R33, R89, 0xffffffc9 ;  /* 0xffffffc959217836 */ /* 0x000fe20000000000 */
[----:B------:R-:W-:-:S02]  /*e350*/  FSEL R32, R32, -INF , !P0 ;  /* 0xff80000020207808 */ /* 0x000fc40004000000 */
[C---:B------:R-:W-:Y:S01]  /*e360*/  ISETP.GE.AND P6, PT, R85.reuse, R87, PT ;  /* 0x000000575500720c */ /* 0x040fe20003fc6270 */
[C---:B------:R-:W-:Y:S01]  /*e370*/  FFMA.FTZ R35, R0.reuse, R35, R30 ;  /* 0x0000002300237223 */ /* 0x040fe2000001001e */
[-C--:B------:R-:W-:Y:S01]  /*e380*/  ISETP.GE.AND P0, PT, R85, R100.reuse, PT ;  /* 0x000000645500720c */ /* 0x080fe20003f06270 */
[----:B------:R-:W-:Y:S01]  /*e390*/  VIADD R30, R89, 0xffffffd0 ;  /* 0xffffffd0591e7836 */ /* 0x000fe20000000000 */
[----:B------:R-:W-:Y:S02]  /*e3a0*/  I2FP.F32.S32 R85, R85 ;  /* 0x0000005500557245 */ /* 0x000fe40000201400 */
[C---:B------:R-:W-:Y:S02]  /*e3b0*/  ISETP.GE.AND P1, PT, R91.reuse, R87, PT ;  /* 0x000000575b00720c */ /* 0x040fe40003f26270 */
[----:B------:R-:W-:Y:S01]  /*e3c0*/  ISETP.GE.AND P5, PT, R91, R100, PT ;  /* 0x000000645b00720c */ /* 0x000fe20003fa6270 */
[C---:B------:R-:W-:Y:S01]  /*e3d0*/  FFMA.FTZ R101, R0.reuse, R85, R4 ;  /* 0x0000005500657223 */ /* 0x040fe20000010004 */
[----:B------:R-:W-:Y:S01]  /*e3e0*/  I2FP.F32.S32 R4, R33 ;  /* 0x0000002100047245 */ /* 0x000fe20000201400 */
[----:B------:R-:W-:Y:S01]  /*e3f0*/  FFMA.FTZ R85, R0, R85, R6 ;  /* 0x0000005500557223 */ /* 0x000fe20000010006 */
[----:B------:R-:W-:-:S02]  /*e400*/  FSEL R28, R28, -INF , !P1 ;  /* 0xff8000001c1c7808 */ /* 0x000fc40004800000 */
[----:B------:R-:W-:Y:S02]  /*e410*/  FSEL R6, R35, -INF , !P5 ;  /* 0xff80000023067808 */ /* 0x000fe40006800000 */
[C---:B------:R-:W-:Y:S02]  /*e420*/  ISETP.GE.AND P1, PT, R33.reuse, R87, PT ;  /* 0x000000572100720c */ /* 0x040fe40003f26270 */
[----:B------:R-:W-:Y:S01]  /*e430*/  ISETP.GE.AND P5, PT, R33, R100, PT ;  /* 0x000000642100720c */ /* 0x000fe20003fa6270 */
[C---:B------:R-:W-:Y:S01]  /*e440*/  FFMA.FTZ R33, R0.reuse, R4, R29 ;  /* 0x0000000400217223 */ /* 0x040fe2000001001d */
[----:B------:R-:W-:Y:S01]  /*e450*/  I2FP.F32.S32 R35, R30 ;  /* 0x0000001e00237245 */ /* 0x000fe20000201400 */
[----:B------:R-:W-:Y:S01]  /*e460*/  VIADD R29, R89, 0xffffffd1 ;  /* 0xffffffd1591d7836 */ /* 0x000fe20000000000 */
        /* <DEDUP_REMOVED lines=8> */
[----:B------:R-:W-:-:S02]  /*e4f0*/  I2FP.F32.S32 R26, R29 ;  /* 0x0000001d001a7245 */ /* 0x000fc40000201400 */
[----:B------:R-:W-:Y:S02]  /*e500*/  FSEL R24, R33, -INF , !P1 ;  /* 0xff80000021187808 */ /* 0x000fe40004800000 */
[----:B------:R-:W-:Y:S01]  /*e510*/  FSEL R4, R4, -INF , !P5 ;  /* 0xff80000004047808 */ /* 0x000fe20006800000 */
[C---:B------:R-:W-:Y:S01]  /*e520*/  FFMA.FTZ R154, R0.reuse, R26, R25 ;  /* 0x0000001a009a7223 */ /* 0x040fe20000010019 */
[----:B------:R-:W-:Y:S01]  /*e530*/  ISETP.GE.AND P1, PT, R29, R87, PT ;  /* 0x000000571d00720c */ /* 0x000fe20003f26270 */
[----:B------:R-:W-:Y:S01]  /*e540*/  VIADD R25, R89, 0xffffffd9 ;  /* 0xffffffd959197836 */ /* 0x000fe20000000000 */
[----:B------:R-:W-:Y:S01]  /*e550*/  ISETP.GE.AND P5, PT, R29, R100, PT ;  /* 0x000000641d00720c */ /* 0x000fe20003fa6270 */
[----:B------:R-:W-:Y:S01]  /*e560*/  FFMA.FTZ R27, R0, R26, R27 ;  /* 0x0000001a001b7223 */ /* 0x000fe2000001001b */
[----:B------:R-:W-:Y:S02]  /*e570*/  I2FP.F32.S32 R29, R30 ;  /* 0x0000001e001d7245 */ /* 0x000fe40000201400 */
[----:B------:R-:W-:-:S02]  /*e580*/  FSEL R154, R154, -INF , !P1 ;  /* 0xff8000009a9a7808 */ /* 0x000fc40004800000 */
[----:B------:R-:W-:Y:S01]  /*e590*/  FSEL R150, R27, -INF , !P5 ;  /* 0xff8000001b967808 */ /* 0x000fe20006800000 */
[CC--:B------:R-:W-:Y:S01]  /*e5a0*/  FFMA.FTZ R152, R0.reuse, R29.reuse, R20 ;  /* 0x0000001d00987223 */ /* 0x0c0fe20000010014 */
[C---:B------:R-:W-:Y:S01]  /*e5b0*/  FFMA.FTZ R146, R0.reuse, R29, R22 ;  /* 0x0000001d00927223 */ /* 0x040fe20000010016 */
[----:B------:R-:W-:Y:S01]  /*e5c0*/  VIADD R22, R89, 0xffffffe0 ;  /* 0xffffffe059167836 */ /* 0x000fe20000000000 */
[----:B------:R-:W-:Y:S02]  /*e5d0*/  I2FP.F32.S32 R20, R25 ;  /* 0x0000001900147245 */ /* 0x000fe40000201400 */
[C---:B------:R-:W-:Y:S02]  /*e5e0*/  ISETP.GE.AND P1, PT, R25.reuse, R87, PT ;  /* 0x000000571900720c */ /* 0x040fe40003f26270 */
[----:B------:R-:W-:Y:S01]  /*e5f0*/  ISETP.GE.AND P5, PT, R25, R100, PT ;  /* 0x000000641900720c */ /* 0x000fe20003fa6270 */
[C---:B------:R-:W-:Y:S01]  /*e600*/  FFMA.FTZ R21, R0.reuse, R20, R21 ;  /* 0x0000001400157223 */ /* 0x040fe20000010015 */
[----:B------:R-:W-:Y:S01]  /*e610*/  I2FP.F32.S32 R25, R22 ;  /* 0x0000001600197245 */ /* 0x000fe20000201400 */
[----:B------:R-:W-:Y:S01]  /*e620*/  FFMA.FTZ R23, R0, R20, R23 ;  /* 0x0000001400177223 */ /* 0x000fe20000010017 */
[----:B------:R-:W-:Y:S01]  /*e630*/  VIADD R20, R89, 0xffffffe1 ;  /* 0xffffffe159147836 */ /* 0x000fe20000000000 */
[----:B------:R-:W-:-:S02]  /*e640*/  FSEL R106, R106, -INF , !P6 ;  /* 0xff8000006a6a7808 */ /* 0x000fc40007000000 */
[CC--:B------:R-:W-:Y:S01]  /*e650*/  FFMA.FTZ R105, R0.reuse, R25.reuse, R16 ;  /* 0x0000001900697223 */ /* 0x0c0fe20000010010 */
[----:B------:R-:W-:Y:S01]  /*e660*/  FFMA.FTZ R104, R0, R25, R18 ;  /* 0x0000001900687223 */ /* 0x000fe20000010012 */
[----:B------:R-:W-:Y:S01]  /*e670*/  FSEL R138, R138, -INF , !P0 ;  /* 0xff8000008a8a7808 */ /* 0x000fe20004000000 */
[----:B------:R-:W-:Y:S01]  /*e680*/  VIADD R18, R89, 0xffffffe8 ;  /* 0xffffffe859127836 */ /* 0x000fe20000000000 */
[----:B------:R-:W-:Y:S02]  /*e690*/  I2FP.F32.S32 R16, R20 ;  /* 0x0000001400107245 */ /* 0x000fe40000201400 */
[C---:B------:R-:W-:Y:S02]  /*e6a0*/  ISETP.GE.AND P6, PT, R30.reuse, R87, PT ;  /* 0x000000571e00720c */ /* 0x040fe40003fc6270 */
[----:B------:R-:W-:Y:S01]  /*e6b0*/  ISETP.GE.AND P0, PT, R30, R100, PT ;  /* 0x000000641e00720c */ /* 0x000fe20003f06270 */
[CC--:B------:R-:W-:Y:S01]  /*e6c0*/  FFMA.FTZ R17, R0.reuse, R16.reuse, R17 ;  /* 0x0000001000117223 */ /* 0x0c0fe20000010011 */
[----:B------:R-:W-:Y:S01]  /*e6d0*/  FSEL R156, R21, -INF , !P1 ;  /* 0xff800000159c7808 */ /* 0x000fe20004800000 */
[----:B------:R-:W-:Y:S01]  /*e6e0*/  FFMA.FTZ R19, R0, R16, R19 ;  /* 0x0000001000137223 */ /* 0x000fe20000010013 */
[----:B------:R-:W-:Y:S01]  /*e6f0*/  FSEL R152, R152, -INF , !P6 ;  /* 0xff80000098987808 */ /* 0x000fe20007000000 */
[----:B------:R-:W-:Y:S01]  /*e700*/  VIADD R16, R89, 0xffffffe9 ;  /* 0xffffffe959107836 */ /* 0x000fe20000000000 */
[----:B------:R-:W-:-:S02]  /*e710*/  FSEL R146, R146, -INF , !P0 ;  /* 0xff80000092927808 */ /* 0x000fc40004000000 */
        /* <DEDUP_REMOVED lines=8> */
[----:B------:R-:W-:-:S02]  /*e7a0*/  ISETP.GE.AND P1, PT, R20, R87, PT ;  /* 0x000000571400720c */ /* 0x000fc40003f26270 */
[----:B------:R-:W-:Y:S02]  /*e7b0*/  FSEL R148, R23, -INF , !P5 ;  /* 0xff80000017947808 */ /* 0x000fe40006800000 */
[C---:B------:R-:W-:Y:S02]  /*e7c0*/  ISETP.GE.AND P6, PT, R18.reuse, R87, PT ;  /* 0x000000571200720c */ /* 0x040fe40003fc6270 */
[----:B------:R-:W-:Y:S02]  /*e7d0*/  ISETP.GE.AND P0, PT, R18, R100, PT ;  /* 0x000000641200720c */ /* 0x000fe40003f06270 */
[----:B------:R-:W-:Y:S02]  /*e7e0*/  I2FP.F32.S32 R12, R16 ;  /* 0x00000010000c7245 */ /* 0x000fe40000201400 */
[----:B------:R-:W-:Y:S02]  /*e7f0*/  ISETP.GE.AND P5, PT, R20, R100, PT ;  /* 0x000000641400720c */ /* 0x000fe40003fa6270 */
[----:B------:R-:W-:Y:S01]  /*e800*/  FSEL R134, R17, -INF , !P1 ;  /* 0xff80000011867808 */ /* 0x000fe20004800000 */
[-C--:B------:R-:W-:Y:S01]  /*e810*/  FFMA.FTZ R13, R0, R12.reuse, R13 ;  /* 0x0000000c000d7223 */ /* 0x080fe2000001000d */
[----:B------:R-:W-:Y:S01]  /*e820*/  FSEL R132, R132, -INF , !P6 ;  /* 0xff80000084847808 */ /* 0x000fe20007000000 */
[----:B------:R-:W-:Y:S01]  /*e830*/  FFMA.FTZ R15, R0, R12, R15 ;  /* 0x0000000c000f7223 */ /* 0x000fe2000001000f */
[----:B------:R-:W-:Y:S01]  /*e840*/  FSEL R112, R112, -INF , !P0 ;  /* 0xff80000070707808 */ /* 0x000fe20004000000 */
[----:B------:R-:W1:Y:S01]  /*e850*/  S2R R12, SR_TID.X ;  /* 0x00000000000c7919 */ /* 0x000e620000002100 */
[----:B------:R-:W-:-:S02]  /*e860*/  FSEL R124, R19, -INF , !P5 ;  /* 0xff800000137c7808 */ /* 0x000fc40006800000 */
[CC--:B------:R-:W-:Y:S02]  /*e870*/  ISETP.GE.AND P6, PT, R14.reuse, R87.reuse, PT ;  /* 0x000000570e00720c */ /* 0x0c0fe40003fc6270 */
[----:B------:R-:W-:Y:S02]  /*e880*/  I2FP.F32.S32 R17, R14 ;  /* 0x0000000e00117245 */ /* 0x000fe40000201400 */
[-C--:B------:R-:W-:Y:S01]  /*e890*/  ISETP.GE.AND P0, PT, R14, R100.reuse, PT ;  /* 0x000000640e00720c */ /* 0x080fe20003f06270 */
[----:B------:R-:W-:Y:S01]  /*e8a0*/  VIADD R14, R89, 0xfffffff1 ;  /* 0xfffffff1590e7836 */ /* 0x000fe20000000000 */
[----:B------:R-:W-:Y:S01]  /*e8b0*/  ISETP.GE.AND P1, PT, R16, R87, PT ;  /* 0x000000571000720c */ /* 0x000fe20003f26270 */
[-C--:B------:R-:W-:Y:S01]  /*e8c0*/  FFMA.FTZ R8, R0, R17.reuse, R8 ;  /* 0x0000001100087223 */ /* 0x080fe20000010008 */
[----:B------:R-:W-:Y:S01]  /*e8d0*/  ISETP.GE.AND P5, PT, R16, R100, PT ;  /* 0x000000641000720c */ /* 0x000fe20003fa6270 */
[----:B------:R-:W-:Y:S01]  /*e8e0*/  FFMA.FTZ R10, R0, R17, R10 ;  /* 0x00000011000a7223 */ /* 0x000fe2000001000a */
[----:B------:R-:W-:Y:S01]  /*e8f0*/  FSEL R144, R13, -INF , !P1 ;  /* 0xff8000000d907808 */ /* 0x000fe20004800000 */
[----:B------:R-:W-:Y:S01]  /*e900*/  VIADD R89, R89, 0xfffffff9 ;  /* 0xfffffff959597836 */ /* 0x000fe20000000000 */
[----:B------:R-:W-:-:S02]  /*e910*/  FSEL R102, R15, -INF , !P5 ;  /* 0xff8000000f667808 */ /* 0x000fc40006800000 */
[CC--:B------:R-:W-:Y:S02]  /*e920*/  ISETP.GE.AND P1, PT, R14.reuse, R87.reuse, PT ;  /* 0x000000570e00720c */ /* 0x0c0fe40003f26270 */
[----:B------:R-:W-:Y:S02]  /*e930*/  ISETP.GE.AND P5, PT, R14, R100, PT ;  /* 0x000000640e00720c */ /* 0x000fe40003fa6270 */
[----:B------:R-:W-:Y:S02]  /*e940*/  I2FP.F32.S32 R14, R14 ;  /* 0x0000000e000e7245 */ /* 0x000fe40000201400 */
[----:B------:R-:W-:Y:S02]  /*e950*/  FSEL R103, R8, -INF , !P6 ;  /* 0xff80000008677808 */ /* 0x000fe40007000000 */
[----:B------:R-:W-:Y:S01]  /*e960*/  FSEL R96, R10, -INF , !P0 ;  /* 0xff8000000a607808 */ /* 0x000fe20004000000 */
[CC--:B------:R-:W-:Y:S01]  /*e970*/  FFMA.FTZ R9, R0.reuse, R14.reuse, R9 ;  /* 0x0000000e00097223 */ /* 0x0c0fe20000010009 */
[C---:B------:R-:W-:Y:S01]  /*e980*/  ISETP.GE.AND P6, PT, R89.reuse, R87, PT ;  /* 0x000000575900720c */ /* 0x040fe20003fc6270 */
[----:B------:R-:W-:Y:S01]  /*e990*/  FFMA.FTZ R95, R0, R14, R11 ;  /* 0x0000000e005f7223 */ /* 0x000fe2000001000b */
[----:B------:R-:W-:Y:S01]  /*e9a0*/  ISETP.GE.AND P0, PT, R89, R100, PT ;  /* 0x000000645900720c */ /* 0x000fe20003f06270 */
[----:B------:R-:W-:Y:S01]  /*e9b0*/  VIADD R11, R84, 0xffffffff ;  /* 0xffffffff540b7836 */ /* 0x000fe20000000000 */
[----:B------:R-:W-:-:S02]  /*e9c0*/  FSEL R126, R9, -INF , !P1 ;  /* 0xff800000097e7808 */ /* 0x000fc40004800000 */
[----:B------:R-:W-:Y:S01]  /*e9d0*/  ISETP.GT.AND P1, PT, R86, R113, PT ;  /* 0x000000715600720c */ /* 0x000fe20003f24270 */
[----:B------:R-:W-:Y:S01]  /*e9e0*/  IMAD.SHL.U32 R11, R11, 0x40, RZ ;  /* 0x000000400b0b7824 */ /* 0x000fe200078e00ff */
[----:B------:R-:W-:Y:S02]  /*e9f0*/  I2FP.F32.S32 R89, R89 ;  /* 0x0000005900597245 */ /* 0x000fe40000201400 */
[----:B------:R-:W-:-:S03]  /*ea00*/  FSEL R95, R95, -INF , !P5 ;  /* 0xff8000005f5f7808 */ /* 0x000fc60006800000 */
[CC--:B------:R-:W-:Y:S01]  /*ea10*/  FFMA.FTZ R5, R0.reuse, R89.reuse, R5 ;  /* 0x0000005900057223 */ /* 0x0c0fe20000010005 */
[----:B------:R-:W-:-:S04]  /*ea20*/  FFMA.FTZ R7, R0, R89, R7 ;  /* 0x0000005900077223 */ /* 0x000fc80000010007 */
[----:B------:R-:W-:Y:S02]  /*ea30*/  FSEL R142, R5, -INF , !P6 ;  /* 0xff800000058e7808 */ /* 0x000fe40007000000 */
[----:B------:R-:W-:Y:S01]  /*ea40*/  FSEL R94, R7, -INF , !P0 ;  /* 0xff800000075e7808 */ /* 0x000fe20004000000 */
[----:B-1----:R-:W-:Y:S06]  /*ea50*/  @!P1 BRA `(.L_x_5284) ;  /* 0x0000000400a49947 */ /* 0x002fec0003800000 */
[----:B------:R-:W-:Y:S05]  /*ea60*/  BRA.U !UP0, `(.L_x_5285) ;  /* 0x0000000108fc7547 */ /* 0x000fea000b800000 */
[----:B------:R-:W1:Y:S01]  /*ea70*/  LDC R8, c[0x0][0x4f0] ;  /* 0x00013c00ff087b82 */ /* 0x000e620000000800 */
[----:B------:R-:W-:Y:S01]  /*ea80*/  IMAD.SHL.U32 R9, R86, 0x40, RZ ;  /* 0x0000004056097824 */ /* 0x000fe200078e00ff */
[----:B------:R-:W2:Y:S01]  /*ea90*/  LDCU.64 UR8, c[0x0][0x3b8] ;  /* 0x00007700ff0877ac */ /* 0x000ea20008000a00 */
[----:B------:R-:W-:-:S03]  /*eaa0*/  VIADD R11, R11, 0xffffff80 ;  /* 0xffffff800b0b7836 */ /* 0x000fc60000000000 */
[----:B------:R-:W-:Y:S01]  /*eab0*/  IABS R16, R9 ;  /* 0x0000000900107213 */ /* 0x000fe20000000000 */
[----:B------:R-:W3:Y:S01]  /*eac0*/  LDCU.64 UR4, c[0x0][0x3a0] ;  /* 0x00007400ff0477ac */ /* 0x000ee20008000a00 */
        /* <DEDUP_REMOVED lines=29> */
[----:B------:R-:W-:Y:S02]  /*eca0*/  @!P6 IADD3 R13, PT, PT, -R13, RZ, RZ ;  /* 0x000000ff0d0de210 */ /* 0x000fe40007ffe1ff */
[----:B------:R-:W-:Y:S01]  /*ecb0*/  @P0 VIADD R5, R5, 0x1 ;  /* 0x0000000105050836 */ /* 0x000fe20000000000 */
[----:B------:R-:W-:-:S04]  /*ecc0*/  ISETP.NE.AND P0, PT, R8, RZ, PT ;  /* 0x000000ff0800720c */ /* 0x000fc80003f05270 */
[----:B------:R-:W-:Y:S02]  /*ecd0*/  MOV R10, R5 ;  /* 0x00000005000a7202 */ /* 0x000fe40000000f00 */
[----:B------:R-:W-:-:S03]  /*ece0*/  LOP3.LUT R5, RZ, R8, RZ, 0x33, !PT ;  /* 0x00000008ff057212 */ /* 0x000fc600078e33ff */
[----:B------:R-:W-:-:S05]  /*ecf0*/  @!P5 IMAD.MOV R10, RZ, RZ, -R10 ;  /* 0x000000ffff0ad224 */ /* 0x000fca00078e0a0a */
        /* <DEDUP_REMOVED lines=22> */
.L_x_5285:
        /* <DEDUP_REMOVED lines=8> */
.L_x_5286:
        /* <DEDUP_REMOVED lines=33> */
.L_x_5284:
        /* <DEDUP_REMOVED lines=17> */
[----:B------:R-:W3:Y:S04]  /*f200*/  SHFL.BFLY PT, R5, R10, 0x2, 0x1f ;  /* 0x0c401f000a057f89 */ /* 0x000ee800000e0000 */
[----:B-1----:R-:W1:Y:S01]  /*f210*/  SHFL.BFLY PT, R8, R7, 0x2, 0x1f ;  /* 0x0c401f0007087f89 */ /* 0x002e6200000e0000 */
[----:B---3--:R-:W-:Y:S02]  /*f220*/  FMNMX.FTZ R5, R10, R5, !PT ;  /* 0x000000050a057209 */ /* 0x008fe40007810000 */
[----:B-1----:R-:W-:-:S03]  /*f230*/  FMNMX.FTZ R8, R7, R8, !PT ;  /* 0x0000000807087209 */ /* 0x002fc60007810000 */
[----:B------:R-:W1:Y:S04]  /*f240*/  SHFL.BFLY PT, R92, R5, 0x1, 0x1f ;  /* 0x0c201f00055c7f89 */ /* 0x000e6800000e0000 */
[----:B------:R-:W3:Y:S01]  /*f250*/  SHFL.BFLY PT, R87, R8, 0x1, 0x1f ;  /* 0x0c201f0008577f89 */ /* 0x000ee200000e0000 */
[----:B-1----:R-:W-:Y:S02]  /*f260*/  FMNMX.FTZ R92, R5, R92, !PT ;  /* 0x0000005c055c7209 */ /* 0x002fe40007810000 */
[----:B---3--:R-:W-:-:S03]  /*f270*/  FMNMX.FTZ R87, R8, R87, !PT ;  /* 0x0000005708577209 */ /* 0x008fc60007810000 */
[C---:B--2---:R-:W-:Y:S01]  /*f280*/  FMUL.FTZ R143, R92.reuse, UR4 ;  /* 0x000000045c8f7c20 */ /* 0x044fe20008410000 */
        /* <DEDUP_REMOVED lines=9> */
[----:B------:R-:W-:Y:S01]  /*f320*/  MOV R3, 0x10 ;  /* 0x0000001000037802 */ /* 0x000fe20000000f00 */
[--C-:B------:R-:W-:Y:S01]  /*f330*/  FFMA.FTZ R98, R34, UR4, -R97.reuse ;  /* 0x0000000422627c23 */ /* 0x100fe20008010861 */
[----:B------:R-:W-:Y:S01]  /*f340*/  FSEL R143, R143, RZ, P2 ;  /* 0x000000ff8f8f7208 */ /* 0x000fe20001000000 */
[----:B------:R-:W-:Y:S01]  /*f350*/  FMUL.FTZ R145, R145, UR4 ;  /* 0x0000000491917c20 */ /* 0x000fe20008410000 */
[----:B------:R-:W-:Y:S01]  /*f360*/  SEL R3, R3, 0xfffffff0, !P0 ;  /* 0xfffffff003037807 */ /* 0x000fe20004000000 */
[----:B------:R-:W-:Y:S01]  /*f370*/  FMUL.FTZ R99, R99, UR4 ;  /* 0x0000000463637c20 */ /* 0x000fe20008410000 */
[----:B------:R-:W-:Y:S01]  /*f380*/  FFMA.FTZ R93, R6, UR4, -R97 ;  /* 0x00000004065d7c23 */ /* 0x000fe20008010861 */
[----:B------:R-:W-:Y:S01]  /*f390*/  FFMA.FTZ R91, R88, UR4, -R143 ;  /* 0x00000004585b7c23 */ /* 0x000fe2000801088f */
[----:B------:R-:W-:Y:S01]  /*f3a0*/  LEA R3, R3, R108, 0x1 ;  /* 0x0000006c03037211 */ /* 0x000fe200078e08ff */
[----:B------:R-:W-:Y:S01]  /*f3b0*/  FFMA.FTZ R88, R32, UR4, -R97 ;  /* 0x0000000420587c23 */ /* 0x000fe20008010861 */
[--C-:B------:R-:W-:Y:S01]  /*f3c0*/  FFMA.FTZ R141, R90, UR4, -R143.reuse ;  /* 0x000000045a8d7c23 */ /* 0x100fe2000801088f */
[--C-:B------:R-:W-:Y:S01]  /*f3d0*/  FFMA.FTZ R90, R28, UR4, -R143.reuse ;  /* 0x000000041c5a7c23 */ /* 0x100fe2000801088f */
[----:B------:R-:W-:Y:S01]  /*f3e0*/  FFMA.FTZ R89, R24, UR4, -R143 ;  /* 0x0000000418597c23 */ /* 0x000fe2000801088f */
[----:B------:R-:W1:Y:S01]  /*f3f0*/  LDSM.16.MT88.4 R32, [R3+0x7000] ;  /* 0x007000000320783b */ /* 0x000e620000004200 */
[----:B------:R-:W-:Y:S01]  /*f400*/  FFMA.FTZ R2, R4, UR4, -R97 ;  /* 0x0000000404027c23 */ /* 0x000fe20008010861 */
[----:B------:R-:W2:Y:S01]  /*f410*/  MUFU.EX2 R145, R145 ;  /* 0x0000009100917308 */ /* 0x000ea20000000800 */
[--C-:B------:R-:W-:Y:S01]  /*f420*/  FFMA.FTZ R140, R106, UR4, -R143.reuse ;  /* 0x000000046a8c7c23 */ /* 0x100fe2000801088f */
[----:B------:R-:W3:Y:S01]  /*f430*/  LDSM.16.MT88.4 R8, [R108+0x6000] ;  /* 0x006000006c08783b */ /* 0x000ee20000004200 */
[--C-:B------:R-:W-:Y:S01]  /*f440*/  FFMA.FTZ R139, R154, UR4, -R143.reuse ;  /* 0x000000049a8b7c23 */ /* 0x100fe2000801088f */
[--C-:B------:R-:W-:Y:S01]  /*f450*/  FFMA.FTZ R111, R152, UR4, -R143.reuse ;  /* 0x00000004986f7c23 */ /* 0x100fe2000801088f */
[----:B------:R-:W-:Y:S01]  /*f460*/  FFMA.FTZ R106, R156, UR4, -R143 ;  /* 0x000000049c6a7c23 */ /* 0x000fe2000801088f */
[--C-:B------:R-:W-:Y:S01]  /*f470*/  FFMA.FTZ R138, R138, UR4, -R97.reuse ;  /* 0x000000048a8a7c23 */ /* 0x100fe20008010861 */
[--C-:B------:R-:W-:Y:S01]  /*f480*/  FFMA.FTZ R135, R150, UR4, -R97.reuse ;  /* 0x0000000496877c23 */ /* 0x100fe20008010861 */
[----:B------:R-:W4:Y:S01]  /*f490*/  MUFU.EX2 R99, R99 ;  /* 0x0000006300637308 */ /* 0x000f220000000800 */
[--C-:B------:R-:W-:Y:S01]  /*f4a0*/  FFMA.FTZ R107, R146, UR4, -R97.reuse ;  /* 0x00000004926b7c23 */ /* 0x100fe20008010861 */
[----:B------:R-:W-:Y:S01]  /*f4b0*/  FFMA.FTZ R100, R148, UR4, -R97 ;  /* 0x0000000494647c23 */ /* 0x000fe20008010861 */
[----:B------:R-:W5:Y:S01]  /*f4c0*/  LDSM.16.MT88.4 R16, [R3+0x6000] ;  /* 0x006000000310783b */ /* 0x000f620000004200 */
[--C-:B------:R-:W-:Y:S01]  /*f4d0*/  FFMA.FTZ R146, R105, UR4, -R143.reuse ;  /* 0x0000000469927c23 */ /* 0x100fe2000801088f */
[--C-:B------:R-:W-:Y:S01]  /*f4e0*/  FFMA.FTZ R147, R134, UR4, -R143.reuse ;  /* 0x0000000486937c23 */ /* 0x100fe2000801088f */
[----:B------:R-:W-:Y:S01]  /*f4f0*/  FFMA.FTZ R105, R132, UR4, -R143 ;  /* 0x0000000484697c23 */ /* 0x000fe2000801088f */
[----:B------:R-:W5:Y:S01]  /*f500*/  LDSM.16.MT88.4 R24, [R108+0x7000] ;  /* 0x007000006c18783b */ /* 0x000f620000004200 */
        /* <DEDUP_REMOVED lines=49> */
[----:B------:R-:W-:Y:S01]  /*f820*/  LDSM.16.MT88.4 R60, [R108+0x6800] ;  /* 0x006800006c3c783b */ /* 0x000fe20000004200 */
[-C--:B------:R-:W-:Y:S01]  /*f830*/  FMUL.FTZ R44, R68, R145.reuse ;  /* 0x00000091442c7220 */ /* 0x080fe20000410000 */
[----:B------:R-:W-:Y:S01]  /*f840*/  FMUL.FTZ R45, R69, R145 ;  /* 0x00000091452d7220 */ /* 0x000fe20000410000 */
[-C--:B------:R-:W-:Y:S01]  /*f850*/  FMUL.FTZ R46, R70, R99.reuse ;  /* 0x00000063462e7220 */ /* 0x080fe20000410000 */
[----:B------:R-:W-:Y:S01]  /*f860*/  FMUL.FTZ R47, R71, R99 ;  /* 0x00000063472f7220 */ /* 0x000fe20000410000 */
[-C--:B------:R-:W-:Y:S01]  /*f870*/  FMUL.FTZ R72, R72, R145.reuse ;  /* 0x0000009148487220 */ /* 0x080fe20000410000 */
[----:B------:R-:W-:Y:S01]  /*f880*/  FMUL.FTZ R73, R73, R145 ;  /* 0x0000009149497220 */ /* 0x000fe20000410000 */
[----:B------:R-:W4:Y:S01]  /*f890*/  MUFU.EX2 R2, R2 ;  /* 0x0000000200027308 */ /* 0x000f220000000800 */
[----:B--2---:R-:W-:Y:S01]  /*f8a0*/  F2FP.F16.F32.PACK_AB R81, R88, R98 ;  /* 0x000000625851723e */ /* 0x004fe200000000ff */
[-C--:B------:R-:W-:Y:S01]  /*f8b0*/  FMUL.FTZ R74, R74, R99.reuse ;  /* 0x000000634a4a7220 */ /* 0x080fe20000410000 */
[----:B------:R-:W-:Y:S01]  /*f8c0*/  FMUL.FTZ R75, R75, R99 ;  /* 0x000000634b4b7220 */ /* 0x000fe20000410000 */
        /* <DEDUP_REMOVED lines=13> */
[----:B----4-:R-:W-:Y:S01]  /*f9a0*/  F2FP.F16.F32.PACK_AB R83, R2, R93 ;  /* 0x0000005d0253723e */ /* 0x010fe200000000ff */
[--C-:B------:R-:W-:Y:S01]  /*f9b0*/  FFMA.FTZ R85, R85, UR4, -R97.reuse ;  /* 0x0000000455557c23 */ /* 0x100fe20008010861 */
[----:B------:R-:W-:Y:S01]  /*f9c0*/  FFMA.FTZ R94, R94, UR4, -R97 ;  /* 0x000000045e5e7c23 */ /* 0x000fe20008010861 */
[----:B------:R-:W-:Y:S01]  /*f9d0*/  FFMA.FTZ R136, R136, R145, R141 ;  /* 0x0000009188887223 */ /* 0x000fe2000001008d */
[----:B------:R-:W-:-:S03]  /*f9e0*/  FFMA.FTZ R99, R137, R99, R98 ;  /* 0x0000006389637223 */ /* 0x000fc60000010062 */
[----:B-1----:R-:W-:Y:S01]  /*f9f0*/  HMMA.16816.F32 R28, R80, R32, R28 ;  /* 0x00000020501c723c */ /* 0x002fe2000000181c */
[----:B------:R-:W-:Y:S01]  /*fa00*/  MUFU.EX2 R111, R111 ;  /* 0x0000006f006f7308 */ /* 0x000fe20000000800 */
[----:B------:R-:W-:Y:S01]  /*fa10*/  FADD.FTZ R91, R91, R136 ;  /* 0x000000885b5b7221 */ /* 0x000fe20000010000 */
[----:B------:R-:W-:-:S03]  /*fa20*/  FADD.FTZ R88, R88, R99 ;  /* 0x0000006358587221 */ /* 0x000fc60000010000 */
[----:B------:R-:W-:Y:S01]  /*fa30*/  FADD.FTZ R90, R90, R91 ;  /* 0x0000005b5a5a7221 */ /* 0x000fe20000010000 */
[----:B------:R-:W-:Y:S01]  /*fa40*/  FADD.FTZ R97, R93, R88 ;  /* 0x000000585d617221 */ /* 0x000fe20000010000 */
[----:B------:R-:W-:Y:S01]  /*fa50*/  HMMA.16816.F32 R32, R80, R34, R56 ;  /* 0x000000225020723c */ /* 0x000fe20000001838 */
[----:B------:R-:W1:Y:S01]  /*fa60*/  LDSM.16.MT88.4 R56, [R108+0x6400] ;  /* 0x006400006c38783b */ /* 0x000e620000004200 */
[----:B------:R-:W4:Y:S01]  /*fa70*/  MUFU.EX2 R106, R106 ;  /* 0x0000006a006a7308 */ /* 0x000f220000000800 */
[----:B--2---:R-:W-:Y:S01]  /*fa80*/  F2FP.F16.F32.PACK_AB R52, R139, R140 ;  /* 0x0000008c8b34723e */ /* 0x004fe200000000ff */
[----:B------:R-:W-:Y:S01]  /*fa90*/  FADD.FTZ R93, R89, R90 ;  /* 0x0000005a595d7221 */ /* 0x000fe20000010000 */
[----:B------:R-:W-:-:S03]  /*faa0*/  FADD.FTZ R97, R2, R97 ;  /* 0x0000006102617221 */ /* 0x000fc60000010000 */
[----:B---3--:R-:W-:Y:S01]  /*fab0*/  HMMA.16816.F32 R4, R80, R8, R4 ;  /* 0x000000085004723c */ /* 0x008fe20000001804 */
[----:B------:R-:W-:Y:S01]  /*fac0*/  FADD.FTZ R2, R140, R93 ;  /* 0x0000005d8c027221 */ /* 0x000fe20000010000 */
[----:B------:R-:W-:Y:S03]  /*fad0*/  MUFU.EX2 R138, R138 ;  /* 0x0000008a008a7308 */ /* 0x000fe60000000800 */
[----:B------:R-:W-:-:S03]  /*fae0*/  FADD.FTZ R2, R139, R2 ;  /* 0x000000028b027221 */ /* 0x000fc60000010000 */
[----:B------:R-:W-:Y:S01]  /*faf0*/  HMMA.16816.F32 R8, R80, R10, R76 ;  /* 0x0000000a5008723c */ /* 0x000fe2000000184c */
[----:B------:R-:W-:Y:S01]  /*fb00*/  LDSM.16.MT88.4 R76, [R108+0x6c00] ;  /* 0x006c00006c4c783b */ /* 0x000fe20000004200 */
[----:B------:R-:W2:Y:S01]  /*fb10*/  MUFU.EX2 R135, R135 ;  /* 0x0000008700877308 */ /* 0x000ea20000000800 */
[----:B----4-:R-:W-:Y:S01]  /*fb20*/  F2FP.F16.F32.PACK_AB R54, R106, R111 ;  /* 0x0000006f6a36723e */ /* 0x010fe200000000ff */
[----:B------:R-:W-:-:S04]  /*fb30*/  FADD.FTZ R111, R111, R2 ;  /* 0x000000026f6f7221 */ /* 0x000fc80000010000 */
[C---:B-----5:R-:W-:Y:S02]  /*fb40*/  HMMA.16816.F32 R12, R80.reuse, R16, R12 ;  /* 0x00000010500c723c */ /* 0x060fe4000000180c */
[----:B------:R-:W-:Y:S06]  /*fb50*/  MUFU.EX2 R107, R107 ;  /* 0x0000006b006b7308 */ /* 0x000fec0000000800 */
[----:B------:R-:W-:Y:S01]  /*fb60*/  HMMA.16816.F32 R16, R80, R18, R40 ;  /* 0x000000125010723c */ /* 0x000fe20000001828 */
[----:B------:R-:W3:Y:S01]  /*fb70*/  LDSM.16.MT88.4 R40, [R108+0x8000] ;  /* 0x008000006c28783b */ /* 0x000ee20000004200 */
[----:B------:R-:W4:Y:S01]  /*fb80*/  MUFU.EX2 R100, R100 ;  /* 0x0000006400647308 */ /* 0x000f220000000800 */
[----:B--2---:R-:W-:-:S05]  /*fb90*/  F2FP.F16.F32.PACK_AB R53, R135, R138 ;  /* 0x0000008a8735723e */ /* 0x004fca00000000ff */
[C---:B------:R-:W-:Y:S02]  /*fba0*/  HMMA.16816.F32 R20, R80.reuse, R24, R20 ;  /* 0x000000185014723c */ /* 0x040fe40000001814 */
[----:B------:R-:W-:Y:S06]  /*fbb0*/  MUFU.EX2 R146, R146 ;  /* 0x0000009200927308 */ /* 0x000fec0000000800 */
[----:B------:R-:W-:Y:S01]  /*fbc0*/  HMMA.16816.F32 R24, R80, R26, R48 ;  /* 0x0000001a5018723c */ /* 0x000fe20000001830 */
[----:B------:R-:W2:Y:S01]  /*fbd0*/  LDSM.16.MT88.4 R48, [R3+0x8000] ;  /* 0x008000000330783b */ /* 0x000ea20000004200 */
[----:B------:R-:W-:Y:S01]  /*fbe0*/  MUFU.EX2 R147, R147 ;  /* 0x0000009300937308 */ /* 0x000fe20000000800 */
[----:B----4-:R-:W-:-:S07]  /*fbf0*/  F2FP.F16.F32.PACK_AB R55, R100, R107 ;  /* 0x0000006b6437723e */ /* 0x010fce00000000ff */
[C---:B-1----:R-:W-:Y:S01]  /*fc00*/  HMMA.16816.F32 R4, R52.reuse, R56, R4 ;  /* 0x000000383404723c */ /* 0x042fe20000001804 */
[----:B------:R-:W-:Y:S07]  /*fc10*/  MUFU.EX2 R105, R105 ;  /* 0x0000006900697308 */ /* 0x000fee0000000800 */
[----:B------:R-:W-:Y:S01]  /*fc20*/  HMMA.16816.F32 R8, R52, R58, R8 ;  /* 0x0000003a3408723c */ /* 0x000fe20000001808 */
[----:B------:R-:W1:Y:S01]  /*fc30*/  LDSM.16.MT88.4 R56, [R3+0x6400] ;  /* 0x006400000338783b */ /* 0x000e620000004200 */
[----:B------:R-:W-:Y:S06]  /*fc40*/  MUFU.EX2 R132, R132 ;  /* 0x0000008400847308 */ /* 0x000fec0000000800 */
[C---:B---3--:R-:W-:Y:S02]  /*fc50*/  HMMA.16816.F32 R36, R80.reuse, R40, R36 ;  /* 0x000000285024723c */ /* 0x048fe40000001824 */
[----:B------:R-:W-:Y:S06]  /*fc60*/  MUFU.EX2 R134, R134 ;  /* 0x0000008600867308 */ /* 0x000fec0000000800 */
[C---:B------:R-:W-:Y:S01]  /*fc70*/  HMMA.16816.F32 R40, R80.reuse, R42, R64 ;  /* 0x0000002a5028723c */ /* 0x040fe20000001840 */
[----:B------:R-:W-:Y:S01]  /*fc80*/  LDSM.16.MT88.4 R64, [R108+0x8800] ;  /* 0x008800006c40783b */ /* 0x000fe20000004200 */
[----:B------:R-:W-:Y:S06]  /*fc90*/  MUFU.EX2 R151, R151 ;  /* 0x0000009700977308 */ /* 0x000fec0000000800 */
[C---:B--2---:R-:W-:Y:S02]  /*fca0*/  HMMA.16816.F32 R44, R80.reuse, R48, R44 ;  /* 0x00000030502c723c */ /* 0x044fe4000000182c */
[----:B------:R-:W-:Y:S06]  /*fcb0*/  MUFU.EX2 R104, R104 ;  /* 0x0000006800687308 */ /* 0x000fec0000000800 */
[----:B------:R-:W-:Y:S01]  /*fcc0*/  HMMA.16816.F32 R48, R80, R50, R72 ;  /* 0x000000325030723c */ /* 0x000fe20000001848 */
[----:B------:R-:W-:Y:S01]  /*fcd0*/  LDSM.16.MT88.4 R72, [R3+0x8800] ;  /* 0x008800000348783b */ /* 0x000fe20000004200 */
[----:B------:R-:W-:Y:S06]  /*fce0*/  MUFU.EX2 R149, R149 ;  /* 0x0000009500957308 */ /* 0x000fec0000000800 */
[C---:B-1----:R-:W-:Y:S02]  /*fcf0*/  HMMA.16816.F32 R12, R52.reuse, R56, R12 ;  /* 0x00000038340c723c */ /* 0x042fe4000000180c */
[----:B------:R-:W-:Y:S06]  /*fd00*/  MUFU.EX2 R103, R103 ;  /* 0x0000006700677308 */ /* 0x000fec0000000800 */
[----:B------:R-:W-:Y:S01]  /*fd10*/  HMMA.16816.F32 R16, R52, R58, R16 ;  /* 0x0000003a3410723c */ /* 0x000fe20000001810 */
[----:B------:R-:W1:Y:S01]  /*fd20*/  LDSM.16.MT88.4 R56, [R108+0x7400] ;  /* 0x007400006c38783b */ /* 0x000e620000004200 */
[----:B------:R-:W2:Y:S08]  /*fd30*/  MUFU.EX2 R102, R102 ;  /* 0x0000006600667308 */ /* 0x000eb00000000800 */
[----:B------:R-:W-:Y:S08]  /*fd40*/  MUFU.EX2 R101, R101 ;  /* 0x0000006500657308 */ /* 0x000ff00000000800 */
[----:B------:R-:W3:Y:S01]  /*fd50*/  MUFU.EX2 R112, R112 ;  /* 0x0000007000707308 */ /* 0x000ee20000000800 */
[----:B--2---:R-:W-:-:S07]  /*fd60*/  F2FP.F16.F32.PACK_AB R88, R102, R103 ;  /* 0x000000676658723e */ /* 0x004fce00000000ff */
[----:B------:R-:W-:Y:S08]  /*fd70*/  MUFU.EX2 R96, R96 ;  /* 0x0000006000607308 */ /* 0x000ff00000000800 */
[----:B------:R-:W2:Y:S01]  /*fd80*/  MUFU.EX2 R95, R95 ;  /* 0x0000005f005f7308 */ /* 0x000ea20000000800 */
[----:B---3--:R-:W-:Y:S01]  /*fd90*/  F2FP.F16.F32.PACK_AB R90, R112, R101 ;  /* 0x00000065705a723e */ /* 0x008fe200000000ff */
[C---:B-1----:R-:W-:Y:S06]  /*fda0*/  HMMA.16816.F32 R20, R52.reuse, R56, R20 ;  /* 0x000000383414723c */ /* 0x042fec0000001814 */
[----:B------:R-:W-:Y:S02]  /*fdb0*/  MUFU.EX2 R85, R85 ;  /* 0x0000005500557308 */ /* 0x000fe40000000800 */
[----:B------:R-:W-:Y:S01]  /*fdc0*/  HMMA.16816.F32 R24, R52, R58, R24 ;  /* 0x0000003a3418723c */ /* 0x000fe20000001818 */
[----:B------:R-:W1:Y:S05]  /*fdd0*/  LDSM.16.MT88.4 R56, [R3+0x7400] ;  /* 0x007400000338783b */ /* 0x000e6a0000004200 */
[----:B------:R-:W3:Y:S01]  /*fde0*/  MUFU.EX2 R94, R94 ;  /* 0x0000005e005e7308 */ /* 0x000ee20000000800 */
[----:B--2---:R-:W-:-:S02]  /*fdf0*/  F2FP.F16.F32.PACK_AB R89, R95, R96 ;  /* 0x000000605f59723e */ /* 0x004fc400000000ff */
[----:B---3--:R-:W-:Y:S01]  /*fe00*/  F2FP.F16.F32.PACK_AB R91, R94, R85 ;  /* 0x000000555e5b723e */ /* 0x008fe200000000ff */
        /* <DEDUP_REMOVED lines=15> */
[----:B------:R-:W2:Y:S07]  /*ff00*/  LDSM.16.MT88.4 R60, [R108+0x7800] ;  /* 0x007800006c3c783b */ /* 0x000eae0000004200 */
[----:B------:R-:W-:Y:S08]  /*ff10*/  HMMA.16816.F32 R68, R52, R72, R44 ;  /* 0x000000483444723c */ /* 0x000ff0000000182c */
[----:B------:R-:W-:Y:S01]  /*ff20*/  HMMA.16816.F32 R80, R88, R76, R4 ;  /* 0x0000004c5850723c */ /* 0x000fe20000001804 */
[----:B------:R-:W-:Y:S07]  /*ff30*/  LDSM.16.MT88.4 R4, [R3+0x8c00] ;  /* 0x008c00000304783b */ /* 0x000fee0000004200 */
[C---:B-1----:R-:W-:Y:S08]  /*ff40*/  HMMA.16816.F32 R12, R52.reuse, R56, R12 ;  /* 0x00000038340c723c */ /* 0x042ff0000000180c */
[----:B------:R-:W-:Y:S01]  /*ff50*/  HMMA.16816.F32 R16, R52, R58, R16 ;  /* 0x0000003a3410723c */ /* 0x000fe20000001810 */
[----:B------:R-:W1:Y:S07]  /*ff60*/  LDSM.16.MT88.4 R56, [R3+0x7800] ;  /* 0x007800000338783b */ /* 0x000e6e0000004200 */
[----:B------:R-:W-:Y:S01]  /*ff70*/  HMMA.16816.F32 R76, R88, R78, R8 ;  /* 0x0000004e584c723c */ /* 0x000fe20000001808 */
[----:B------:R-:W3:Y:S07]  /*ff80*/  LDSM.16.MT88.4 R8, [R108+0x8c00] ;  /* 0x008c00006c08783b */ /* 0x000eee0000004200 */
[C---:B--2---:R-:W-:Y:S08]  /*ff90*/  HMMA.16816.F32 R20, R52.reuse, R60, R20 ;  /* 0x0000003c3414723c */ /* 0x044ff00000001814 */
[C---:B------:R-:W-:Y:S08]  /*ffa0*/  HMMA.16816.F32 R24, R52.reuse, R62, R24 ;  /* 0x0000003e3418723c */ /* 0x040ff00000001818 */
[C---:B------:R-:W-:Y:S08]  /*ffb0*/  HMMA.16816.F32 R60, R52.reuse, R64, R36 ;  /* 0x00000040343c723c */ /* 0x040ff00000001824 */
[C---:B------:R-:W-:Y:S01]  /*ffc0*/  HMMA.16816.F32 R64, R52.reuse, R66, R40 ;  /* 0x000000423440723c */ /* 0x040fe20000001828 */
[----:B------:R-:W2:Y:S07]  /*ffd0*/  LDSM.16.MT88.4 R40, [R3+0x6c00] ;  /* 0x006c00000328783b */ /* 0x000eae0000004200 */
[C---:B-1----:R-:W-:Y:S08]  /*ffe0*/  HMMA.16816.F32 R28, R52.reuse, R56, R28 ;  /* 0x00000038341c723c */ /* 0x042ff0000000181c */
[C---:B------:R-:W-:Y:S01]  /*fff0*/  HMMA.16816.F32 R32, R52.reuse, R58, R32 ;  /* 0x0000003a3420723c */ /* 0x040fe20000001820 */
[----:B------:R1:W4:Y:S07]  /*10000*/  LDSM.16.MT88.4 R56, [R3+0x7c00] ;  /* 0x007c00000338783b */ /* 0x00032e0000004200 */
[----:B------:R-:W-:Y:S01]  /*10010*/  HMMA.16816.F32 R72, R52, R74, R48 ;  /* 0x0000004a3448723c */ /* 0x000fe20000001830 */
[----:B------:R-:W5:Y:S07]  /*10020*/  LDSM.16.MT88.4 R48, [R108+0x7c00] ;  /* 0x007c00006c30783b */ /* 0x000f6e0000004200 */
[----:B---3--:R-:W-:Y:S01]  /*10030*/  HMMA.16816.F32 R60, R88, R8, R60 ;  /* 0x00000008583c723c */ /* 0x008fe2000000183c */
[----:B-1----:R-:W-:-:S07]  /*10040*/  FADD.FTZ R3, R106, R111 ;  /* 0x0000006f6a037221 */ /* 0x002fce0000010000 */
[C---:B--2---:R-:W-:Y:S01]  /*10050*/  HMMA.16816.F32 R36, R88.reuse, R40, R12 ;  /* 0x000000285824723c */ /* 0x044fe2000000180c */
[----:B------:R-:W-:Y:S01]  /*10060*/  FADD.FTZ R12, R138, R97 ;  /* 0x000000618a0c7221 */ /* 0x000fe20000010000 */
[----:B------:R-:W-:Y:S01]  /*10070*/  FADD.FTZ R2, R146, R3 ;  /* 0x0000000392027221 */ /* 0x000fe20000010000 */
[-C--:B------:R-:W-:Y:S02]  /*10080*/  MOV R3, R92.reuse ;  /* 0x0000005c00037202 */ /* 0x080fe40000000f00 */
[----:B------:R-:W-:Y:S01]  /*10090*/  FADD.FTZ R12, R135, R12 ;  /* 0x0000000c870c7221 */ /* 0x000fe20000010000 */
[----:B------:R-:W-:Y:S01]  /*100a0*/  @P1 MOV R3, R92 ;  /* 0x0000005c00031202 */ /* 0x000fe20000000f00 */
[----:B------:R-:W-:Y:S01]  /*100b0*/  FADD.FTZ R2, R147, R2 ;  /* 0x0000000293027221 */ /* 0x000fe20000010000 */
[C---:B------:R-:W-:Y:S01]  /*100c0*/  HMMA.16816.F32 R40, R88.reuse, R42, R16 ;  /* 0x0000002a5828723c */ /* 0x040fe20000001810 */
[----:B------:R-:W-:Y:S02]  /*100d0*/  FADD.FTZ R9, R107, R12 ;  /* 0x0000000c6b097221 */ /* 0x000fe40000010000 */
[----:B------:R-:W-:Y:S01]  /*100e0*/  FADD.FTZ R105, R105, R2 ;  /* 0x0000000269697221 */ /* 0x000fe20000010000 */
[-C--:B------:R-:W-:Y:S01]  /*100f0*/  MOV R2, R87.reuse ;  /* 0x0000005700027202 */ /* 0x080fe20000000f00 */
[----:B------:R-:W-:Y:S01]  /*10100*/  FADD.FTZ R9, R100, R9 ;  /* 0x0000000964097221 */ /* 0x000fe20000010000 */
[----:B------:R-:W-:Y:S01]  /*10110*/  @P1 MOV R2, R87 ;  /* 0x0000005700021202 */ /* 0x000fe20000000f00 */
[----:B------:R-:W-:Y:S01]  /*10120*/  FADD.FTZ R132, R132, R105 ;  /* 0x0000006984847221 */ /* 0x000fe20000010000 */
[----:B----4-:R-:W-:Y:S01]  /*10130*/  HMMA.16816.F32 R52, R88, R56, R28 ;  /* 0x000000385834723c */ /* 0x010fe2000000181c */
[----:B------:R-:W-:-:S02]  /*10140*/  FADD.FTZ R134, R134, R9 ;  /* 0x0000000986867221 */ /* 0x000fc40000010000 */
[----:B------:R-:W-:Y:S01]  /*10150*/  FADD.FTZ R103, R103, R132 ;  /* 0x0000008467677221 */ /* 0x000fe20000010000 */
[----:B------:R-:W-:Y:S01]  /*10160*/  @P1 IADD3 R132, PT, PT, R84, -0x3, RZ ;  /* 0xfffffffd54841810 */ /* 0x000fe20007ffe0ff */
[----:B------:R-:W-:Y:S02]  /*10170*/  FADD.FTZ R151, R151, R134 ;  /* 0x0000008697977221 */ /* 0x000fe40000010000 */
[----:B------:R-:W-:Y:S01]  /*10180*/  FADD.FTZ R102, R102, R103 ;  /* 0x0000006766667221 */ /* 0x000fe20000010000 */
[----:B-----5:R-:W-:Y:S01]  /*10190*/  HMMA.16816.F32 R44, R88, R48, R20 ;  /* 0x00000030582c723c */ /* 0x020fe20000001814 */
        /* <DEDUP_REMOVED lines=10> */
[C---:B------:R-:W-:Y:S08]  /*10240*/  HMMA.16816.F32 R64, R88.reuse, R10, R64 ;  /* 0x0000000a5840723c */ /* 0x040ff00000001840 */
[C---:B------:R-:W-:Y:S08]  /*10250*/  HMMA.16816.F32 R68, R88.reuse, R4, R68 ;  /* 0x000000045844723c */ /* 0x040ff00000001844 */
[----:B------:R-:W-:Y:S01]  /*10260*/  HMMA.16816.F32 R72, R88, R6, R72 ;  /* 0x000000065848723c */ /* 0x000fe20000001848 */
[----:B------:R-:W-:-:S04]  /*10270*/  NOP ;  /* 0x0000000000007918 */ /* 0x000fc80000000000 */
[----:B------:R-:W-:-:S15]  /*10280*/  @P1 BRA `(.L_x_5287) ;  /* 0x0000000000041947 */ /* 0x000fde0003800000 */
.L_x_5281:
[----:B------:R-:W-:-:S07]  /*10290*/  IADD3 R132, PT, PT, R86, -0x1, RZ ;  /* 0xffffffff56847810 */ /* 0x000fce0007ffe0ff */
.L_x_5287:
[----:B------:R-:W-:-:S13]  /*102a0*/  ISETP.GE.AND P0, PT, R132, R113, PT ;  /* 0x000000718400720c */ /* 0x000fda0003f06270 */
[----:B------:R-:W-:Y:S05]  /*102b0*/  @!P0 BRA `(.L_x_5288) ;  /* 0x0000002800808947 */ /* 0x000fea0003800000 */
[----:B------:R-:W-:Y:S01]  /*102c0*/  ISETP.NE.U32.AND P1, PT, RZ, UR12, PT ;  /* 0x0000000cff007c0c */ /* 0x000fe2000bf25070 */
[----:B------:R-:W1:Y:S01]  /*102d0*/  S2R R112, SR_TID.X ;  /* 0x0000000000707919 */ /* 0x000e620000002100 */
[----:B------:R-:W-:Y:S01]  /*102e0*/  IMAD.MOV.U32 R84, RZ, RZ, R3 ;  /* 0x000000ffff547224 */ /* 0x000fe200078e0003 */
[----:B------:R-:W-:Y:S01]  /*102f0*/  MOV R111, 0x10 ;  /* 0x00000010006f7802 */ /* 0x000fe20000000f00 */
[C---:B------:R-:W-:Y:S01]  /*10300*/  IMAD.SHL.U32 R134, R132.reuse, 0x40, RZ ;  /* 0x0000004084867824 */ /* 0x040fe200078e00ff */
[----:B------:R-:W-:Y:S01]  /*10310*/  ISETP.NE.AND.EX P1, PT, RZ, UR13, PT, P1 ;  /* 0x0000000dff007c0c */ /* 0x000fe2000bf25310 */
[----:B------:R-:W-:Y:S01]  /*10320*/  IMAD.MOV.U32 R85, RZ, RZ, R2 ;  /* 0x000000ffff557224 */ /* 0x000fe200078e0002 */
[----:B------:R-:W-:Y:S01]  /*10330*/  IADD3 R132, PT, PT, R132, 0x1, RZ ;  /* 0x0000000184847810 */ /* 0x000fe20007ffe0ff */
[----:B------:R-:W2:Y:S01]  /*10340*/  LDCU UR5, c[0x0][0x440] ;  /* 0x00008800ff0577ac */ /* 0x000ea20008000800 */
[----:B------:R-:W3:Y:S01]  /*10350*/  LDCU UR4, c[0x0][0x45c] ;  /* 0x00008b80ff0477ac */ /* 0x000ee20008000800 */
[----:B------:R-:W4:Y:S08]  /*10360*/  LDCU.64 UR10, c[0x0][0x3b8] ;  /* 0x00007700ff0a77ac */ /* 0x000f300008000a00 */
[----:B------:R-:W5:Y:S01]  /*10370*/  @!P1 LDC R124, c[0x0][0x3c0] ;  /* 0x0000f000ff7c9b82 */ /* 0x000f620000000800 */
[----:B------:R-:W-:Y:S01]  /*10380*/  @!P1 IMAD.MOV.U32 R135, RZ, RZ, RZ ;  /* 0x000000ffff879224 */ /* 0x000fe200078e00ff */
[----:B------:R-:W2:Y:S04]  /*10390*/  LDCU.64 UR14, c[0x0][0x3c0] ;  /* 0x00007800ff0e77ac */ /* 0x000ea80008000a00 */
[----:B------:R-:W-:Y:S01]  /*103a0*/  @!P1 IADD3 R135, P2, PT, RZ, -R135, RZ ;  /* 0x80000087ff879210 */ /* 0x000fe20007f5e0ff */
[----:B------:R-:W2:Y:S01]  /*103b0*/  LDCU.64 UR8, c[0x0][0x3a0] ;  /* 0x00007400ff0877ac */ /* 0x000ea20008000a00 */
[----:B------:R-:W2:Y:S01]  /*103c0*/  LDCU.64 UR12, c[0x0][0x3a8] ;  /* 0x00007500ff0c77ac */ /* 0x000ea20008000a00 */
[----:B-1----:R-:W-:-:S02]  /*103d0*/  LOP3.LUT R3, R112, 0x3, RZ, 0xc0, !PT ;  /* 0x0000000370037812 */ /* 0x002fc400078ec0ff */
[----:B------:R-:W-:-:S03]  /*103e0*/  LOP3.LUT P0, RZ, R112, 0x4, RZ, 0xc0, !PT ;  /* 0x0000000470ff7812 */ /* 0x000fc6000780c0ff */
[----:B------:R-:W-:Y:S01]  /*103f0*/  IMAD R126, R3, 0x2, R134 ;  /* 0x00000002037e7824 */ /* 0x000fe200078e0286 */
[----:B------:R-:W-:Y:S02]  /*10400*/  SEL R111, R111, 0xfffffff0, !P0 ;  /* 0xfffffff06f6f7807 */ /* 0x000fe40004000000 */
[----:B------:R-:W-:Y:S01]  /*10410*/  IADD3 R134, PT, PT, R134, 0x40, RZ ;  /* 0x0000004086867810 */ /* 0x000fe20007ffe0ff */
[----:B-----5:R-:W-:Y:S01]  /*10420*/  @!P1 IMAD.SHL.U32 R124, R124, 0x40, RZ ;  /* 0x000000407c7c9824 */ /* 0x020fe200078e00ff */
[----:B------:R-:W-:Y:S01]  /*10430*/  LEA R111, R111, R108, 0x1 ;  /* 0x0000006c6f6f7211 */ /* 0x000fe200078e08ff */
[----:B------:R-:W-:Y:S02]  /*10440*/  VIADD R126, R126, 0x20 ;  /* 0x000000207e7e7836 */ /* 0x000fe40000000000 */
[----:B------:R-:W-:-:S05]  /*10450*/  @!P1 IMAD.X R124, RZ, RZ, ~R124, P2 ;  /* 0x000000ffff7c9224 */ /* 0x000fca00010e0e7c */
[----:B--234-:R-:W-:-:S07]  /*10460*/  @!P1 SHF.R.S64 R135, R135, 0x1f, R124 ;  /* 0x0000001f87879819 */ /* 0x01cfce000000107c */
.L_x_5292:
[----:B------:R-:W-:Y:S04]  /*10470*/  DEPBAR.LE SB0, 0x0 ;  /* 0x000080000000791a */ /* 0x000fe80000000000 */
[----:B------:R-:W-:Y:S01]  /*10480*/  BAR.SYNC.DEFER_BLOCKING 0x0 ;  /* 0x0000000000007b1d */ /* 0x000fe20000010000 */
[----:B------:R-:W-:Y:S02]  /*10490*/  IMAD.SHL.U32 R139, R112, 0x8, RZ ;  /* 0x00000008708b7824 */ /* 0x000fe400078e00ff */
[----:B------:R-:W-:Y:S01]  /*104a0*/  IMAD.MOV.U32 R3, RZ, RZ, R116 ;  /* 0x000000ffff037224 */ /* 0x000fe200078e0074 */
[----:B------:R-:W-:Y:S01]  /*104b0*/  @!P1 IADD3 R116, P4, PT, R116, R135, RZ ;  /* 0x0000008774749210 */ /* 0x000fe20007f9e0ff */
[----:B------:R-:W-:Y:S01]  /*104c0*/  IMAD.MOV.U32 R2, RZ, RZ, R117 ;  /* 0x000000ffff027224 */ /* 0x000fe200078e0075 */
[----:B------:R-:W-:Y:S02]  /*104d0*/  LOP3.LUT R139, R139, 0x18, RZ, 0xc0, !PT ;  /* 0x000000188b8b7812 */ /* 0x000fe400078ec0ff */
[----:B------:R-:W-:Y:S02]  /*104e0*/  @!P1 LEA.HI.X.SX32 R117, R124, R117, 0x1, P4 ;  /* 0x000000757c759211 */ /* 0x000fe400020f0eff */
[C---:B------:R-:W-:Y:S02]  /*104f0*/  LOP3.LUT R138, R139.reuse, 0x20, RZ, 0xfc, !PT ;  /* 0x000000208b8a7812 */ /* 0x040fe400078efcff */
[C---:B------:R-:W-:Y:S02]  /*10500*/  LOP3.LUT R87, R139.reuse, 0x40, RZ, 0xfc, !PT ;  /* 0x000000408b577812 */ /* 0x040fe400078efcff */
[----:B------:R-:W-:Y:S02]  /*10510*/  ISETP.GE.AND P3, PT, R139, UR5, PT ;  /* 0x000000058b007c0c */ /* 0x000fe4000bf66270 */
[----:B------:R-:W-:Y:S02]  /*10520*/  ISETP.GE.AND P2, PT, R138, UR5, PT ;  /* 0x000000058a007c0c */ /* 0x000fe4000bf46270 */
[----:B------:R-:W-:Y:S01]  /*10530*/  ISETP.GE.AND P0, PT, R87, UR5, PT ;  /* 0x0000000557007c0c */ /* 0x000fe2000bf06270 */
[----:B------:R-:W-:Y:S01]  /*10540*/  @!UPT UIADD3 URZ, UPT, UPT, URZ, URZ, URZ ;  /* 0x000000fffffff290 */ /* 0x000fe2000fffe0ff */
[----:B------:R-:W-:Y:S11]  /*10550*/  @!P1 BRA `(.L_x_5289) ;  /* 0x0000000000f09947 */ /* 0x000ff60003800000 */
        /* <DEDUP_REMOVED lines=60> */
.L_x_5289:
[----:B------:R-:W-:Y:S01]  /*10920*/  @!PT LDS RZ, [RZ] ;  /* 0x00000000fffff984 */ /* 0x000fe20000000800 */
[----:B------:R-:W-:Y:S01]  /*10930*/  @!PT LDS RZ, [RZ] ;  /* 0x00000000fffff984 */ /* 0x000fe20000000800 */
[----:B------:R-:W-:Y:S01]  /*10940*/  @!PT LDS RZ, [RZ] ;  /* 0x00000000fffff984 */ /* 0x000fe20000000800 */
[----:B------:R1:W-:Y:S01]  /*10950*/  @!P3 LDGSTS.E.BYPASS.LTC128B.128 [R133+0x6000], desc[UR6][R116.64] ;  /* 0x060000007485bfae */ /* 0x0003e2000b981a06 */
[----:B------:R-:W-:Y:S01]  /*10960*/  @!P0 IMAD.MOV.U32 R142, RZ, RZ, R116 ;  /* 0x000000ffff8e8224 */ /* 0x000fe200078e0074 */
[C---:B------:R-:W-:Y:S01]  /*10970*/  LEA R140, P4, R121.reuse, R116, 0x1 ;  /* 0x00000074798c7211 */ /* 0x040fe200078808ff */
[----:B------:R-:W-:Y:S01]  /*10980*/  @!P0 IMAD.MOV.U32 R143, RZ, RZ, R117 ;  /* 0x000000ffff8f8224 */ /* 0x000fe200078e0075 */
[----:B------:R-:W-:Y:S01]  /*10990*/  @P3 STS.128 [R133+0x6000], RZ ;  /* 0x006000ff85003388 */ /* 0x000fe20000000c00 */
[----:B------:R-:W-:Y:S01]  /*109a0*/  IMAD.MOV.U32 R86, RZ, RZ, 0x10 ;  /* 0x00000010ff567424 */ /* 0x000fe200078e00ff */
[----:B------:R-:W-:Y:S02]  /*109b0*/  LEA.HI.X R141, R121, R117, R120, 0x1, P4 ;  /* 0x00000075798d7211 */ /* 0x000fe400020f0c78 */
[----:B------:R-:W-:Y:S01]  /*109c0*/  @!PT LDS RZ, [RZ] ;  /* 0x00000000fffff984 */ /* 0x000fe20000000800 */
[----:B------:R-:W-:Y:S01]  /*109d0*/  @!PT LDS RZ, [RZ] ;  /* 0x00000000fffff984 */ /* 0x000fe20000000800 */
[----:B------:R-:W-:Y:S01]  /*109e0*/  @!PT LDS RZ, [RZ] ;  /* 0x00000000fffff984 */ /* 0x000fe20000000800 */
[----:B------:R1:W-:Y:S01]  /*109f0*/  @!P2 LDGSTS.E.BYPASS.LTC128B.128 [R133+0x7000], desc[UR6][R116.64+0x40] ;  /* 0x070000407485afae */ /* 0x0003e2000b981a06 */
[----:B------:R-:W-:Y:S03]  /*10a00*/  IADD3 R132, PT, PT, R132, -0x1, RZ ;  /* 0xffffffff84847810 */ /* 0x000fe60007ffe0ff */
        /* <DEDUP_REMOVED lines=22> */
[----:B------:R-:W-:Y:S01]  /*10b70*/  LDSM.16.M88.4 R88, [R110] ;  /* 0x000000006e58783b */ /* 0x000fe20000000200 */
[----:B------:R-:W-:Y:S02]  /*10b80*/  SEL R86, R86, 0xfffffff0, !P0 ;  /* 0xfffffff056567807 */ /* 0x000fe40004000000 */
[----:B------:R-:W-:Y:S01]  /*10b90*/  ISETP.GT.AND P0, PT, R132, R113, PT ;  /* 0x000000718400720c */ /* 0x000fe20003f04270 */
[----:B------:R-:W2:Y:S01]  /*10ba0*/  LDSM.16.M88.4 R92, [R109+0x3000] ;  /* 0x003000006d5c783b */ /* 0x000ea20000000200 */
[C---:B------:R-:W-:Y:S01]  /*10bb0*/  LEA R3, R86.reuse, R110, 0x1 ;  /* 0x0000006e56037211 */ /* 0x040fe200078e08ff */
[----:B------:R-:W-:Y:S02]  /*10bc0*/  IMAD R2, R86, 0x2, R109 ;  /* 0x0000000256027824 */ /* 0x000fe400078e026d */
[----:B------:R-:W3:Y:S04]  /*10bd0*/  LDSM.16.M88.4 R96, [R109+0x3400] ;  /* 0x003400006d60783b */ /* 0x000ee80000000200 */
[----:B------:R-:W4:Y:S04]  /*10be0*/  LDSM.16.M88.4 R100, [R109+0x3800] ;  /* 0x003800006d64783b */ /* 0x000f280000000200 */
[----:B------:R-:W0:Y:S04]  /*10bf0*/  LDGDEPBAR ;  /* 0x00000000000079af */ /* 0x000e280000000000 */
[----:B------:R-:W5:Y:S01]  /*10c00*/  LDSM.16.M88.4 R104, [R109+0x3c00] ;  /* 0x003c00006d68783b */ /* 0x000f620000000200 */
[C---:B--2---:R-:W-:Y:S08]  /*10c10*/  HMMA.16816.F32 R4, R88.reuse, R92, RZ ;  /* 0x0000005c5804723c */ /* 0x044ff000000018ff */
[C---:B------:R-:W-:Y:S01]  /*10c20*/  HMMA.16816.F32 R8, R88.reuse, R94, RZ ;  /* 0x0000005e5808723c */ /* 0x040fe200000018ff */
[----:B------:R-:W-:Y:S07]  /*10c30*/  LDSM.16.M88.4 R92, [R2+0x3000] ;  /* 0x00300000025c783b */ /* 0x000fee0000000200 */
[C---:B---3--:R-:W-:Y:S08]  /*10c40*/  HMMA.16816.F32 R12, R88.reuse, R96, RZ ;  /* 0x00000060580c723c */ /* 0x048ff000000018ff */
[C---:B------:R-:W-:Y:S08]  /*10c50*/  HMMA.16816.F32 R16, R88.reuse, R98, RZ ;  /* 0x000000625810723c */ /* 0x040ff000000018ff */
[C---:B----4-:R-:W-:Y:S08]  /*10c60*/  HMMA.16816.F32 R20, R88.reuse, R100, RZ ;  /* 0x000000645814723c */ /* 0x050ff000000018ff */
        /* <DEDUP_REMOVED lines=83> */
[C---:B------:R-:W-:Y:S01]  /*111a0*/  VIADD R87, R134.reuse, 0xffffffc0 ;  /* 0xffffffc086577836 */ /* 0x040fe20000000000 */
[----:B------:R-:W1:Y:S01]  /*111b0*/  LDC R86, c[0x0][0x4f0] ;  /* 0x00013c00ff567b82 */ /* 0x000e620000000800 */
[----:B------:R-:W-:Y:S03]  /*111c0*/  IADD3 R91, PT, PT, R134, -0x80, RZ ;  /* 0xffffff80865b7810 */ /* 0x000fe60007ffe0ff */
        /* <DEDUP_REMOVED lines=21> */
[--C-:B------:R-:W-:Y:S02]  /*11320*/  @!P5 IMAD.IADD R89, R89, 0x1, -R3.reuse ;  /* 0x000000015959d824 */ /* 0x100fe400078e0a03 */
[----:B------:R-:W-:Y:S01]  /*11330*/  @!P5 VIADD R92, R92, 0x1 ;  /* 0x000000015c5cd836 */ /* 0x000fe20000000000 */
[----:B------:R-:W-:Y:S03]  /*11340*/  ISETP.GE.AND P5, PT, R91, RZ, PT ;  /* 0x000000ff5b00720c */ /* 0x000fe60003fa6270 */
[----:B------:R-:W-:Y:S01]  /*11350*/  @!P4 IADD3 R2, PT, PT, R2, 0x1, RZ ;  /* 0x000000010202c810 */ /* 0x000fe20007ffe0ff */
[----:B------:R-:W-:Y:S01]  /*11360*/  @!P4 IMAD.IADD R88, R88, 0x1, -R3 ;  /* 0x000000015858c824 */ /* 0x000fe200078e0a03 */
[-C--:B------:R-:W-:Y:S04]  /*11370*/  ISETP.GE.U32.AND P4, PT, R89, R3.reuse, PT ;  /* 0x000000035900720c */ /* 0x080fe80003f86070 */
[----:B------:R-:W-:Y:S02]  /*11380*/  ISETP.GE.U32.AND P6, PT, R88, R3, PT ;  /* 0x000000035800720c */ /* 0x000fe40003fc6070 */
[----:B------:R-:W-:Y:S07]  /*11390*/  LOP3.LUT R3, RZ, R86, RZ, 0x33, !PT ;  /* 0x00000056ff037212 */ /* 0x000fee00078e33ff */
[----:B------:R-:W-:Y:S02]  /*113a0*/  @P4 IADD3 R92, PT, PT, R92, 0x1, RZ ;  /* 0x000000015c5c4810 */ /* 0x000fe40007ffe0ff */
[----:B------:R-:W-:Y:S02]  /*113b0*/  ISETP.NE.AND P4, PT, R86, RZ, PT ;  /* 0x000000ff5600720c */ /* 0x000fe40003f85270 */
[----:B------:R-:W-:Y:S01]  /*113c0*/  @P6 VIADD R2, R2, 0x1 ;  /* 0x0000000102026836 */ /* 0x000fe20000000000 */
[----:B------:R-:W-:Y:S03]  /*113d0*/  ISETP.GE.AND P6, PT, R87, RZ, PT ;  /* 0x000000ff5700720c */ /* 0x000fe60003fc6270 */
        /* <DEDUP_REMOVED lines=11> */
[----:B------:R-:W-:Y:S04]  /*11490*/  IMAD R86, R3, R86, -0x40 ;  /* 0xffffffc003567424 */ /* 0x000fe800078e0256 */
        /* <DEDUP_REMOVED lines=13> */
.L_x_5291:
        /* <DEDUP_REMOVED lines=35> */
.L_x_5290:
[C---:B-1----:R-:W-:Y:S02]  /*117a0*/  IADD3 R2, PT, PT, R126.reuse, -0x1f, RZ ;  /* 0xffffffe17e027810 */ /* 0x042fe40007ffe0ff */
[----:B------:R-:W-:Y:S02]  /*117b0*/  I2FP.F32.S32 R87, R126 ;  /* 0x0000007e00577245 */ /* 0x000fe40000201400 */
[----:B------:R-:W-:Y:S02]  /*117c0*/  I2FP.F32.S32 R2, R2 ;  /* 0x0000000200027245 */ /* 0x000fe40000201400 */
[----:B------:R-:W-:Y:S01]  /*117d0*/  IADD3 R3, PT, PT, R126, -0x20, RZ ;  /* 0xffffffe07e037810 */ /* 0x000fe20007ffe0ff */
[CC--:B------:R-:W-:Y:S01]  /*117e0*/  FFMA.FTZ R22, R0.reuse, R87.reuse, R22 ;  /* 0x0000005700167223 */ /* 0x0c0fe20000010016 */
[C---:B------:R-:W-:Y:S01]  /*117f0*/  FFMA.FTZ R20, R0.reuse, R87, R20 ;  /* 0x0000005700147223 */ /* 0x040fe20000010014 */
[CC--:B------:R-:W-:Y:S01]  /*11800*/  FFMA.FTZ R7, R0.reuse, R2.reuse, R7 ;  /* 0x0000000200077223 */ /* 0x0c0fe20000010007 */
[----:B------:R-:W-:Y:S01]  /*11810*/  FFMA.FTZ R5, R0, R2, R5 ;  /* 0x0000000200057223 */ /* 0x000fe20000010005 */
[C---:B------:R-:W-:Y:S02]  /*11820*/  IADD3 R87, PT, PT, R126.reuse, -0x18, RZ ;  /* 0xffffffe87e577810 */ /* 0x040fe40007ffe0ff */
[C---:B------:R-:W-:Y:S02]  /*11830*/  IADD3 R2, PT, PT, R126.reuse, -0xf, RZ ;  /* 0xfffffff17e027810 */ /* 0x040fe40007ffe0ff */
[----:B------:R-:W-:Y:S02]  /*11840*/  I2FP.F32.S32 R3, R3 ;  /* 0x0000000300037245 */ /* 0x000fe40000201400 */
[----:B------:R-:W-:Y:S02]  /*11850*/  I2FP.F32.S32 R87, R87 ;  /* 0x0000005700577245 */ /* 0x000fe40000201400 */
[----:B------:R-:W-:Y:S01]  /*11860*/  IADD3 R86, PT, PT, R126, -0x17, RZ ;  /* 0xffffffe97e567810 */ /* 0x000fe20007ffe0ff */
[CC--:B------:R-:W-:Y:S01]  /*11870*/  FFMA.FTZ R6, R0.reuse, R3.reuse, R6 ;  /* 0x0000000300067223 */ /* 0x0c0fe20000010006 */
[----:B------:R-:W-:Y:S01]  /*11880*/  I2FP.F32.S32 R2, R2 ;  /* 0x0000000200027245 */ /* 0x000fe20000201400 */
[C---:B------:R-:W-:Y:S01]  /*11890*/  FFMA.FTZ R4, R0.reuse, R3, R4 ;  /* 0x0000000300047223 */ /* 0x040fe20000010004 */
[----:B------:R-:W-:Y:S01]  /*118a0*/  I2FP.F32.S32 R86, R86 ;  /* 0x0000005600567245 */ /* 0x000fe20000201400 */
[-C--:B------:R-:W-:Y:S01]  /*118b0*/  FFMA.FTZ R10, R0, R87.reuse, R10 ;  /* 0x00000057000a7223 */ /* 0x080fe2000001000a */
[----:B------:R-:W-:Y:S01]  /*118c0*/  IADD3 R3, PT, PT, R126, -0x10, RZ ;  /* 0xfffffff07e037810 */ /* 0x000fe20007ffe0ff */
[C---:B------:R-:W-:Y:S01]  /*118d0*/  FFMA.FTZ R8, R0.reuse, R87, R8 ;  /* 0x0000005700087223 */ /* 0x040fe20000010008 */
[CC--:B------:R-:W-:Y:S01]  /*118e0*/  FFMA.FTZ R15, R0.reuse, R2.reuse, R15 ;  /* 0x00000002000f7223 */ /* 0x0c0fe2000001000f */
[----:B------:R-:W-:Y:S01]  /*118f0*/  FFMA.FTZ R13, R0, R2, R13 ;  /* 0x00000002000d7223 */ /* 0x000fe2000001000d */
[----:B------:R-:W-:Y:S01]  /*11900*/  IADD3 R87, PT, PT, R126, -0x8, RZ ;  /* 0xfffffff87e577810 */ /* 0x000fe20007ffe0ff */
[-C--:B------:R-:W-:Y:S01]  /*11910*/  FFMA.FTZ R9, R0, R86.reuse, R9 ;  /* 0x0000005600097223 */ /* 0x080fe20000010009 */
[----:B------:R-:W-:Y:S01]  /*11920*/  IADD3 R2, PT, PT, R126, 0x9, RZ ;  /* 0x000000097e027810 */ /* 0x000fe20007ffe0ff */
[C---:B------:R-:W-:Y:S01]  /*11930*/  FFMA.FTZ R11, R0.reuse, R86, R11 ;  /* 0x00000056000b7223 */ /* 0x040fe2000001000b */
[----:B------:R-:W-:Y:S02]  /*11940*/  I2FP.F32.S32 R3, R3 ;  /* 0x0000000300037245 */ /* 0x000fe40000201400 */
[----:B------:R-:W-:Y:S02]  /*11950*/  I2FP.F32.S32 R87, R87 ;  /* 0x0000005700577245 */ /* 0x000fe40000201400 */
[----:B------:R-:W-:Y:S01]  /*11960*/  I2FP.F32.S32 R2, R2 ;  /* 0x0000000200027245 */ /* 0x000fe20000201400 */
[-C--:B------:R-:W-:Y:S01]  /*11970*/  FFMA.FTZ R14, R0, R3.reuse, R14 ;  /* 0x00000003000e7223 */ /* 0x080fe2000001000e */
[----:B------:R-:W-:Y:S01]  /*11980*/  IADD3 R86, PT, PT, R126, -0x7, RZ ;  /* 0xfffffff97e567810 */ /* 0x000fe20007ffe0ff */
[----:B------:R-:W-:Y:S01]  /*11990*/  FFMA.FTZ R12, R0, R3, R12 ;  /* 0x00000003000c7223 */ /* 0x000fe2000001000c */
[----:B------:R-:W-:Y:S01]  /*119a0*/  IADD3 R3, PT, PT, R126, 0x1, RZ ;  /* 0x000000017e037810 */ /* 0x000fe20007ffe0ff */
[CC--:B------:R-:W-:Y:S01]  /*119b0*/  FFMA.FTZ R18, R0.reuse, R87.reuse, R18 ;  /* 0x0000005700127223 */ /* 0x0c0fe20000010012 */
[----:B------:R-:W-:Y:S01]  /*119c0*/  I2FP.F32.S32 R86, R86 ;  /* 0x0000005600567245 */ /* 0x000fe20000201400 */
[C---:B------:R-:W-:Y:S01]  /*119d0*/  FFMA.FTZ R16, R0.reuse, R87, R16 ;  /* 0x0000005700107223 */ /* 0x040fe20000010010 */
[CC--:B------:R-:W-:Y:S01]  /*119e0*/  FFMA.FTZ R27, R0.reuse, R2.reuse, R27 ;  /* 0x00000002001b7223 */ /* 0x0c0fe2000001001b */
[C---:B------:R-:W-:Y:S01]  /*119f0*/  FFMA.FTZ R25, R0.reuse, R2, R25 ;  /* 0x0000000200197223 */ /* 0x040fe20000010019 */
[----:B------:R-:W-:Y:S01]  /*11a00*/  FMNMX3.FTZ R2, R85, R6, R7, !PT ;  /* 0x0000000655027276 */ /* 0x000fe20007810007 */
[-C--:B------:R-:W-:Y:S01]  /*11a10*/  FFMA.FTZ R19, R0, R86.reuse, R19 ;  /* 0x0000005600137223 */ /* 0x080fe20000010013 */
[----:B------:R-:W-:Y:S01]  /*11a20*/  IADD3 R87, PT, PT, R126, 0x8, RZ ;  /* 0x000000087e577810 */ /* 0x000fe20007ffe0ff */
[----:B------:R-:W-:Y:S01]  /*11a30*/  FFMA.FTZ R17, R0, R86, R17 ;  /* 0x0000005600117223 */ /* 0x000fe20000010011 */
[----:B------:R-:W-:Y:S02]  /*11a40*/  I2FP.F32.S32 R3, R3 ;  /* 0x0000000300037245 */ /* 0x000fe40000201400 */
[----:B------:R-:W-:Y:S02]  /*11a50*/  FMNMX3.FTZ R2, R2, R10, R11, !PT ;  /* 0x0000000a02027276 */ /* 0x000fe4000781000b */
[----:B------:R-:W-:Y:S01]  /*11a60*/  I2FP.F32.S32 R87, R87 ;  /* 0x0000005700577245 */ /* 0x000fe20000201400 */
[-C--:B------:R-:W-:Y:S01]  /*11a70*/  FFMA.FTZ R23, R0, R3.reuse, R23 ;  /* 0x0000000300177223 */ /* 0x080fe20000010017 */
[----:B------:R-:W-:Y:S01]  /*11a80*/  FMNMX3.FTZ R88, R84, R4, R5, !PT ;  /* 0x0000000454587276 */ /* 0x000fe20007810005 */
[----:B------:R-:W-:Y:S01]  /*11a90*/  FFMA.FTZ R21, R0, R3, R21 ;  /* 0x0000000300157223 */ /* 0x000fe20000010015 */
[----:B------:R-:W-:Y:S01]  /*11aa0*/  IADD3 R86, PT, PT, R126, 0x10, RZ ;  /* 0x000000107e567810 */ /* 0x000fe20007ffe0ff */
[-C--:B------:R-:W-:Y:S01]  /*11ab0*/  FFMA.FTZ R26, R0, R87.reuse, R26 ;  /* 0x00000057001a7223 */ /* 0x080fe2000001001a */
[----:B------:R-:W-:Y:S01]  /*11ac0*/  FMNMX3.FTZ R88, R88, R8, R9, !PT ;  /* 0x0000000858587276 */ /* 0x000fe20007810009 */
[----:B------:R-:W-:Y:S01]  /*11ad0*/  FFMA.FTZ R24, R0, R87, R24 ;  /* 0x0000005700187223 */ /* 0x000fe20000010018 */
[----:B------:R-:W-:Y:S02]  /*11ae0*/  FMNMX3.FTZ R2, R2, R14, R15, !PT ;  /* 0x0000000e02027276 */ /* 0x000fe4000781000f */
[----:B------:R-:W-:Y:S02]  /*11af0*/  I2FP.F32.S32 R3, R86 ;  /* 0x0000005600037245 */ /* 0x000fe40000201400 */
[----:B------:R-:W-:Y:S02]  /*11b00*/  IADD3 R87, PT, PT, R126, 0x11, RZ ;  /* 0x000000117e577810 */ /* 0x000fe40007ffe0ff */
[----:B------:R-:W-:Y:S01]  /*11b10*/  FMNMX3.FTZ R2, R2, R18, R19, !PT ;  /* 0x0000001202027276 */ /* 0x000fe20007810013 */
[-C--:B------:R-:W-:Y:S01]  /*11b20*/  FFMA.FTZ R30, R0, R3.reuse, R30 ;  /* 0x00000003001e7223 */ /* 0x080fe2000001001e */
[----:B------:R-:W-:Y:S01]  /*11b30*/  FMNMX3.FTZ R88, R88, R12, R13, !PT ;  /* 0x0000000c58587276 */ /* 0x000fe2000781000d */
[----:B------:R-:W-:Y:S01]  /*11b40*/  FFMA.FTZ R28, R0, R3, R28 ;  /* 0x00000003001c7223 */ /* 0x000fe2000001001c */
[----:B------:R-:W-:Y:S02]  /*11b50*/  I2FP.F32.S32 R87, R87 ;  /* 0x0000005700577245 */ /* 0x000fe40000201400 */
[C---:B------:R-:W-:Y:S02]  /*11b60*/  IADD3 R86, PT, PT, R126.reuse, 0x19, RZ ;  /* 0x000000197e567810 */ /* 0x040fe40007ffe0ff */
[----:B------:R-:W-:Y:S01]  /*11b70*/  IADD3 R3, PT, PT, R126, 0x18, RZ ;  /* 0x000000187e037810 */ /* 0x000fe20007ffe0ff */
[-C--:B------:R-:W-:Y:S01]  /*11b80*/  FFMA.FTZ R31, R0, R87.reuse, R31 ;  /* 0x00000057001f7223 */ /* 0x080fe2000001001f */
[----:B------:R-:W-:Y:S01]  /*11b90*/  FMNMX3.FTZ R88, R88, R16, R17, !PT ;  /* 0x0000001058587276 */ /* 0x000fe20007810011 */
[----:B------:R-:W-:Y:S01]  /*11ba0*/  FFMA.FTZ R29, R0, R87, R29 ;  /* 0x00000057001d7223 */ /* 0x000fe2000001001d */
[----:B------:R-:W-:Y:S02]  /*11bb0*/  FMNMX3.FTZ R2, R2, R22, R23, !PT ;  /* 0x0000001602027276 */ /* 0x000fe40007810017 */
        /* <DEDUP_REMOVED lines=23> */
[C---:B------:R-:W-:Y:S02]  /*11d30*/  FADD.FTZ R86, -R3.reuse, R84 ;  /* 0x0000005403567221 */ /* 0x040fe40000010100 */
[----:B------:R-:W1:Y:S01]  /*11d40*/  LDSM.16.MT88.4 R88, [R108+0x6000] ;  /* 0x006000006c58783b */ /* 0x000e620000004200 */
[----:B------:R-:W-:Y:S01]  /*11d50*/  FMUL.FTZ R97, R3, UR4 ;  /* 0x0000000403617c20 */ /* 0x000fe20008410000 */
        /* <DEDUP_REMOVED lines=13> */
[----:B------:R-:W-:Y:S03]  /*11e30*/  FFMA.FTZ R100, R14, UR4, -R99 ;  /* 0x000000040e647c23 */ /* 0x000fe60008010863 */
[----:B------:R-:W3:Y:S01]  /*11e40*/  MUFU.EX2 R84, R84 ;  /* 0x0000005400547308 */ /* 0x000ee20000000800 */
[--C-:B------:R-:W-:Y:S01]  /*11e50*/  FFMA.FTZ R93, R8, UR4, -R97.reuse ;  /* 0x00000004085d7c23 */ /* 0x100fe20008010861 */
[--C-:B------:R-:W-:Y:S01]  /*11e60*/  FFMA.FTZ R86, R9, UR4, -R97.reuse ;  /* 0x0000000409567c23 */ /* 0x100fe20008010861 */
[--C-:B------:R-:W-:Y:S01]  /*11e70*/  FFMA.FTZ R98, R4, UR4, -R97.reuse ;  /* 0x0000000404627c23 */ /* 0x100fe20008010861 */
[----:B------:R-:W-:Y:S01]  /*11e80*/  FFMA.FTZ R94, R5, UR4, -R97 ;  /* 0x00000004055e7c23 */ /* 0x000fe20008010861 */
[----:B------:R-:W-:Y:S01]  /*11e90*/  FFMA.FTZ R103, R15, UR4, -R99 ;  /* 0x000000040f677c23 */ /* 0x000fe20008010863 */
[--C-:B------:R-:W-:Y:S01]  /*11ea0*/  FFMA.FTZ R105, R12, UR4, -R97.reuse ;  /* 0x000000040c697c23 */ /* 0x100fe20008010861 */
[----:B------:R-:W-:Y:S03]  /*11eb0*/  FFMA.FTZ R96, R13, UR4, -R97 ;  /* 0x000000040d607c23 */ /* 0x000fe60008010861 */
        /* <DEDUP_REMOVED lines=19> */
[----:B------:R-:W3:Y:S01]  /*11ff0*/  LDSM.16.MT88.4 R76, [R111+0x6000] ;  /* 0x006000006f4c783b */ /* 0x000ee20000004200 */
        /* <DEDUP_REMOVED lines=18> */
[----:B------:R-:W-:Y:S01]  /*12120*/  FMUL.FTZ R57, R85, R57 ;  /* 0x0000003955397220 */ /* 0x000fe20000410000 */
[C---:B------:R-:W-:Y:S03]  /*12130*/  FMUL.FTZ R62, R84.reuse, R62 ;  /* 0x0000003e543e7220 */ /* 0x040fe60000410000 */
[----:B------:R-:W2:Y:S01]  /*12140*/  MUFU.EX2 R94, R94 ;  /* 0x0000005e005e7308 */ /* 0x000ea20000000800 */
        /* <DEDUP_REMOVED lines=17> */
[C---:B------:R-:W-:Y:S01]  /*12260*/  FMUL.FTZ R72, R85.reuse, R72 ;  /* 0x0000004855487220 */ /* 0x040fe20000410000 */
[----:B------:R-:W-:Y:S01]  /*12270*/  FMUL.FTZ R73, R85, R73 ;  /* 0x0000004955497220 */ /* 0x000fe20000410000 */
[--C-:B------:R-:W-:Y:S01]  /*12280*/  FFMA.FTZ R104, R22, UR4, -R99.reuse ;  /* 0x0000000416687c23 */ /* 0x100fe20008010863 */
[--C-:B------:R-:W-:Y:S01]  /*12290*/  FFMA.FTZ R139, R23, UR4, -R99.reuse ;  /* 0x00000004178b7c23 */ /* 0x100fe20008010863 */
[----:B------:R-:W-:Y:S01]  /*122a0*/  FFMA.FTZ R107, R27, UR4, -R99 ;  /* 0x000000041b6b7c23 */ /* 0x000fe20008010863 */
[--C-:B------:R-:W-:Y:S03]  /*122b0*/  FFMA.FTZ R106, R20, UR4, -R97.reuse ;  /* 0x00000004146a7c23 */ /* 0x100fe60008010861 */
[----:B------:R-:W-:Y:S01]  /*122c0*/  MUFU.EX2 R100, R100 ;  /* 0x0000006400647308 */ /* 0x000fe20000000800 */
[----:B------:R-:W-:Y:S01]  /*122d0*/  FFMA.FTZ R143, R21, UR4, -R97 ;  /* 0x00000004158f7c23 */ /* 0x000fe20008010861 */
[--C-:B------:R-:W-:Y:S01]  /*122e0*/  FFMA.FTZ R102, R26, UR4, -R99.reuse ;  /* 0x000000041a667c23 */ /* 0x100fe20008010863 */
[----:B------:R-:W-:Y:S01]  /*122f0*/  LDSM.16.MT88.4 R20, [R111+0x6800] ;  /* 0x006800006f14783b */ /* 0x000fe20000004200 */
[----:B------:R-:W-:Y:S01]  /*12300*/  FFMA.FTZ R26, R30, UR4, -R99 ;  /* 0x000000041e1a7c23 */ /* 0x000fe20008010863 */
        /* <DEDUP_REMOVED lines=8> */
[----:B------:R-:W-:Y:S01]  /*12390*/  FFMA.FTZ R30, R34, UR4, -R99 ;  /* 0x00000004221e7c23 */ /* 0x000fe20008010863 */
[----:B------:R-:W-:Y:S01]  /*123a0*/  FFMA.FTZ R98, R85, R136, R98 ;  /* 0x0000008855627223 */ /* 0x000fe20000010062 */
[----:B------:R-:W-:Y:S01]  /*123b0*/  FFMA.FTZ R101, R84, R137, R101 ;  /* 0x0000008954657223 */ /* 0x000fe20000010065 */
[C---:B-1----:R-:W-:Y:S02]  /*123c0*/  HMMA.16816.F32 R4, R80.reuse, R88, R4 ;  /* 0x000000585004723c */ /* 0x042fe40000001804 */
[----:B------:R-:W-:Y:S03]  /*123d0*/  MUFU.EX2 R28, R26 ;  /* 0x0000001a001c7308 */ /* 0x000fe60000000800 */
[--C-:B------:R-:W-:Y:S01]  /*123e0*/  FFMA.FTZ R88, R18, UR4, -R99.reuse ;  /* 0x0000000412587c23 */ /* 0x100fe20008010863 */
[--C-:B------:R-:W-:Y:S01]  /*123f0*/  FFMA.FTZ R89, R19, UR4, -R99.reuse ;  /* 0x0000000413597c23 */ /* 0x100fe20008010863 */
[----:B------:R-:W-:Y:S01]  /*12400*/  FFMA.FTZ R99, R35, UR4, -R99 ;  /* 0x0000000423637c23 */ /* 0x000fe20008010863 */
[C---:B------:R-:W-:Y:S04]  /*12410*/  HMMA.16816.F32 R8, R80.reuse, R90, R8 ;  /* 0x0000005a5008723c */ /* 0x040fe80000001808 */
[----:B------:R-:W-:Y:S01]  /*12420*/  MUFU.EX2 R32, R24 ;  /* 0x0000001800207308 */ /* 0x000fe20000000800 */
[--C-:B------:R-:W-:Y:S01]  /*12430*/  FFMA.FTZ R91, R16, UR4, -R97.reuse ;  /* 0x00000004105b7c23 */ /* 0x100fe20008010861 */
[--C-:B------:R-:W-:Y:S01]  /*12440*/  FFMA.FTZ R90, R17, UR4, -R97.reuse ;  /* 0x00000004115a7c23 */ /* 0x100fe20008010861 */
[----:B--2---:R-:W-:Y:S01]  /*12450*/  F2FP.F16.F32.PACK_AB R13, R103, R100 ;  /* 0x00000064670d723e */ /* 0x004fe200000000ff */
[----:B------:R-:W-:Y:S01]  /*12460*/  LDSM.16.MT88.4 R16, [R111+0x6400] ;  /* 0x006400006f10783b */ /* 0x000fe20000004200 */
[----:B------:R-:W-:Y:S01]  /*12470*/  FFMA.FTZ R97, R33, UR4, -R97 ;  /* 0x0000000421617c23 */ /* 0x000fe20008010861 */
[C---:B---3--:R-:W-:Y:S04]  /*12480*/  HMMA.16816.F32 R36, R80.reuse, R76, R36 ;  /* 0x0000004c5024723c */ /* 0x048fe80000001824 */
[----:B------:R1:W-:Y:S01]  /*12490*/  MUFU.EX2 R33, R25 ;  /* 0x0000001900217308 */ /* 0x0003e20000000800 */
[----:B------:R-:W-:Y:S01]  /*124a0*/  FADD.FTZ R101, R95, R101 ;  /* 0x000000655f657221 */ /* 0x000fe20000010000 */
[----:B------:R-:W-:Y:S01]  /*124b0*/  ISETP.GT.AND P0, PT, R132, R113, PT ;  /* 0x000000718400720c */ /* 0x000fe20003f04270 */
[----:B------:R-:W-:Y:S01]  /*124c0*/  FADD.FTZ R98, R94, R98 ;  /* 0x000000625e627221 */ /* 0x000fe20000010000 */
[----:B------:R-:W-:Y:S01]  /*124d0*/  MOV R85, R2 ;  /* 0x0000000200557202 */ /* 0x000fe20000000f00 */
[----:B------:R-:W-:Y:S01]  /*124e0*/  FADD.FTZ R92, R92, R101 ;  /* 0x000000655c5c7221 */ /* 0x000fe20000010000 */
[C---:B------:R-:W-:Y:S01]  /*124f0*/  HMMA.16816.F32 R40, R80.reuse, R78, R40 ;  /* 0x0000004e5028723c */ /* 0x040fe20000001828 */
[----:B------:R-:W2:Y:S03]  /*12500*/  LDSM.16.MT88.4 R76, [R108+0x7000] ;  /* 0x007000006c4c783b */ /* 0x000ea60000004200 */
[----:B------:R-:W-:Y:S01]  /*12510*/  MUFU.EX2 R88, R88 ;  /* 0x0000005800587308 */ /* 0x000fe20000000800 */
[----:B------:R-:W-:Y:S01]  /*12520*/  FADD.FTZ R93, R93, R98 ;  /* 0x000000625d5d7221 */ /* 0x000fe20000010000 */
[----:B------:R-:W-:Y:S01]  /*12530*/  FADD.FTZ R87, R87, R92 ;  /* 0x0000005c57577221 */ /* 0x000fe20000010000 */
[----:B------:R-:W-:Y:S02]  /*12540*/  MOV R84, R3 ;  /* 0x0000000300547202 */ /* 0x000fe40000000f00 */
[----:B------:R-:W-:Y:S01]  /*12550*/  FADD.FTZ R86, R86, R93 ;  /* 0x0000005d56567221 */ /* 0x000fe20000010000 */
[----:B------:R-:W-:Y:S01]  /*12560*/  FADD.FTZ R100, R100, R87 ;  /* 0x0000005764647221 */ /* 0x000fe20000010000 */
[----:B-1----:R-:W-:Y:S03]  /*12570*/  LDSM.16.MT88.4 R24, [R111+0x7c00] ;  /* 0x007c00006f18783b */ /* 0x002fe60000004200 */
[----:B------:R-:W1:Y:S01]  /*12580*/  MUFU.EX2 R89, R89 ;  /* 0x0000005900597308 */ /* 0x000e620000000800 */
[----:B------:R-:W-:Y:S09]  /*12590*/  FADD.FTZ R103, R103, R100 ;  /* 0x0000006467677221 */ /* 0x000ff20000010000 */
[----:B------:R-:W-:Y:S10]  /*125a0*/  MUFU.EX2 R105, R105 ;  /* 0x0000006900697308 */ /* 0x000ff40000000800 */
[----:B------:R-:W3:Y:S01]  /*125b0*/  MUFU.EX2 R96, R96 ;  /* 0x0000006000607308 */ /* 0x000ee20000000800 */
[C---:B-1----:R-:W-:Y:S01]  /*125c0*/  F2FP.F16.F32.PACK_AB R15, R89.reuse, R88 ;  /* 0x00000058590f723e */ /* 0x042fe200000000ff */
[----:B------:R-:W-:Y:S04]  /*125d0*/  FADD.FTZ R88, R88, R103 ;  /* 0x0000006758587221 */ /* 0x000fe80000010000 */
[----:B------:R-:W-:Y:S04]  /*125e0*/  FADD.FTZ R89, R89, R88 ;  /* 0x0000005859597221 */ /* 0x000fe80000010000 */
[----:B------:R-:W-:Y:S01]  /*125f0*/  MUFU.EX2 R91, R91 ;  /* 0x0000005b005b7308 */ /* 0x000fe20000000800 */
[C---:B--2---:R-:W-:Y:S09]  /*12600*/  HMMA.16816.F32 R44, R80.reuse, R76, R44 ;  /* 0x0000004c502c723c */ /* 0x044ff2000000182c */
[----:B------:R-:W1:Y:S01]  /*12610*/  MUFU.EX2 R90, R90 ;  /* 0x0000005a005a7308 */ /* 0x000e620000000800 */
[C---:B---3--:R-:W-:Y:S01]  /*12620*/  F2FP.F16.F32.PACK_AB R12, R96.reuse, R105 ;  /* 0x00000069600c723e */ /* 0x048fe200000000ff */
[----:B------:R-:W-:Y:S01]  /*12630*/  FADD.FTZ R105, R105, R86 ;  /* 0x0000005669697221 */ /* 0x000fe20000010000 */
[C---:B------:R-:W-:Y:S01]  /*12640*/  HMMA.16816.F32 R48, R80.reuse, R78, R48 ;  /* 0x0000004e5030723c */ /* 0x040fe20000001830 */
[----:B------:R-:W2:Y:S06]  /*12650*/  LDSM.16.MT88.4 R76, [R111+0x7000] ;  /* 0x007000006f4c783b */ /* 0x000eac0000004200 */
[----:B------:R-:W-:Y:S01]  /*12660*/  MUFU.EX2 R104, R104 ;  /* 0x0000006800687308 */ /* 0x000fe20000000800 */
[----:B------:R-:W-:Y:S09]  /*12670*/  FADD.FTZ R96, R96, R105 ;  /* 0x0000006960607221 */ /* 0x000ff20000010000 */
[----:B------:R-:W3:Y:S01]  /*12680*/  MUFU.EX2 R139, R139 ;  /* 0x0000008b008b7308 */ /* 0x000ee20000000800 */
[----:B-1----:R-:W-:Y:S09]  /*12690*/  F2FP.F16.F32.PACK_AB R14, R90, R91 ;  /* 0x0000005b5a0e723e */ /* 0x002ff200000000ff */
[----:B------:R-:W-:Y:S10]  /*126a0*/  MUFU.EX2 R102, R102 ;  /* 0x0000006600667308 */ /* 0x000ff40000000800 */
[----:B------:R-:W1:Y:S10]  /*126b0*/  MUFU.EX2 R107, R107 ;  /* 0x0000006b006b7308 */ /* 0x000e740000000800 */
[----:B------:R-:W-:Y:S01]  /*126c0*/  MUFU.EX2 R106, R106 ;  /* 0x0000006a006a7308 */ /* 0x000fe20000000800 */
[C---:B--2---:R-:W-:Y:S09]  /*126d0*/  HMMA.16816.F32 R52, R80.reuse, R76, R52 ;  /* 0x0000004c5034723c */ /* 0x044ff20000001834 */
[----:B------:R-:W2:Y:S01]  /*126e0*/  MUFU.EX2 R143, R143 ;  /* 0x0000008f008f7308 */ /* 0x000ea20000000800 */
[C---:B------:R-:W-:Y:S01]  /*126f0*/  HMMA.16816.F32 R56, R80.reuse, R78, R56 ;  /* 0x0000004e5038723c */ /* 0x040fe20000001838 */
[----:B------:R-:W4:Y:S08]  /*12700*/  LDSM.16.MT88.4 R76, [R108+0x8000] ;  /* 0x008000006c4c783b */ /* 0x000f300000004200 */
[----:B------:R-:W-:Y:S10]  /*12710*/  MUFU.EX2 R138, R138 ;  /* 0x0000008a008a7308 */ /* 0x000ff40000000800 */
[----:B------:R-:W5:Y:S10]  /*12720*/  MUFU.EX2 R141, R141 ;  /* 0x0000008d008d7308 */ /* 0x000f740000000800 */
[----:B------:R-:W5:Y:S10]  /*12730*/  MUFU.EX2 R31, R31 ;  /* 0x0000001f001f7308 */ /* 0x000f740000000800 */
[----:B------:R-:W-:Y:S10]  /*12740*/  MUFU.EX2 R30, R30 ;  /* 0x0000001e001e7308 */ /* 0x000ff40000000800 */
[----:B------:R-:W5:Y:S01]  /*12750*/  MUFU.EX2 R99, R99 ;  /* 0x0000006300637308 */ /* 0x000f620000000800 */
[C---:B----4-:R-:W-:Y:S09]  /*12760*/  HMMA.16816.F32 R60, R80.reuse, R76, R60 ;  /* 0x0000004c503c723c */ /* 0x050ff2000000183c */
[----:B------:R-:W-:Y:S01]  /*12770*/  MUFU.EX2 R29, R29 ;  /* 0x0000001d001d7308 */ /* 0x000fe20000000800 */
[C---:B------:R-:W-:Y:S01]  /*12780*/  HMMA.16816.F32 R64, R80.reuse, R78, R64 ;  /* 0x0000004e5040723c */ /* 0x040fe20000001840 */
[----:B------:R-:W4:Y:S08]  /*12790*/  LDSM.16.MT88.4 R76, [R111+0x8000] ;  /* 0x008000006f4c783b */ /* 0x000f300000004200 */
[----:B------:R-:W5:Y:S01]  /*127a0*/  MUFU.EX2 R136, R97 ;  /* 0x0000006100887308 */ /* 0x000f620000000800 */
[C---:B----4-:R-:W-:Y:S08]  /*127b0*/  HMMA.16816.F32 R68, R80.reuse, R76, R68 ;  /* 0x0000004c5044723c */ /* 0x050ff00000001844 */
[----:B------:R-:W-:Y:S01]  /*127c0*/  HMMA.16816.F32 R72, R80, R78, R72 ;  /* 0x0000004e5048723c */ /* 0x000fe20000001848 */
[----:B------:R-:W4:Y:S07]  /*127d0*/  LDSM.16.MT88.4 R76, [R108+0x6400] ;  /* 0x006400006c4c783b */ /* 0x000f2e0000004200 */
[C---:B----4-:R-:W-:Y:S08]  /*127e0*/  HMMA.16816.F32 R4, R12.reuse, R76, R4 ;  /* 0x0000004c0c04723c */ /* 0x050ff00000001804 */
[C---:B------:R-:W-:Y:S01]  /*127f0*/  HMMA.16816.F32 R8, R12.reuse, R78, R8 ;  /* 0x0000004e0c08723c */ /* 0x040fe20000001808 */
[----:B------:R-:W-:Y:S07]  /*12800*/  LDSM.16.MT88.4 R76, [R108+0x6c00] ;  /* 0x006c00006c4c783b */ /* 0x000fee0000004200 */
[C---:B------:R-:W-:Y:S08]  /*12810*/  HMMA.16816.F32 R36, R12.reuse, R16, R36 ;  /* 0x000000100c24723c */ /* 0x040ff00000001824 */
[C---:B------:R-:W-:Y:S01]  /*12820*/  HMMA.16816.F32 R40, R12.reuse, R18, R40 ;  /* 0x000000120c28723c */ /* 0x040fe20000001828 */
[----:B------:R-:W4:Y:S07]  /*12830*/  LDSM.16.MT88.4 R16, [R108+0x7400] ;  /* 0x007400006c10783b */ /* 0x000f2e0000004200 */
[C---:B----4-:R-:W-:Y:S08]  /*12840*/  HMMA.16816.F32 R44, R12.reuse, R16, R44 ;  /* 0x000000100c2c723c */ /* 0x050ff0000000182c */
        /* <DEDUP_REMOVED lines=9> */
[----:B------:R-:W-:Y:S01]  /*128e0*/  HMMA.16816.F32 R72, R12, R18, R72 ;  /* 0x000000120c48723c */ /* 0x000fe20000001848 */
[----:B------:R-:W4:Y:S02]  /*128f0*/  LDSM.16.MT88.4 R16, [R108+0x6800] ;  /* 0x006800006c10783b */ /* 0x000f240000004200 */
[----:B---3--:R-:W-:Y:S01]  /*12900*/  F2FP.F16.F32.PACK_AB R13, R139, R104 ;  /* 0x000000688b0d723e */ /* 0x008fe200000000ff */
[----:B------:R-:W-:Y:S01]  /*12910*/  FADD.FTZ R104, R104, R89 ;  /* 0x0000005968687221 */ /* 0x000fe20000010000 */
[----:B-1----:R-:W-:Y:S02]  /*12920*/  F2FP.F16.F32.PACK_AB R15, R107, R102 ;  /* 0x000000666b0f723e */ /* 0x002fe400000000ff */
[----:B--2---:R-:W-:Y:S01]  /*12930*/  F2FP.F16.F32.PACK_AB R12, R143, R106 ;  /* 0x0000006a8f0c723e */ /* 0x004fe200000000ff */
[----:B------:R-:W-:Y:S01]  /*12940*/  FADD.FTZ R139, R139, R104 ;  /* 0x000000688b8b7221 */ /* 0x000fe20000010000 */
[----:B-----5:R-:W-:Y:S03]  /*12950*/  F2FP.F16.F32.PACK_AB R14, R141, R138 ;  /* 0x0000008a8d0e723e */ /* 0x020fe600000000ff */
[----:B------:R-:W-:Y:S04]  /*12960*/  FADD.FTZ R102, R102, R139 ;  /* 0x0000008b66667221 */ /* 0x000fe80000010000 */
[----:B------:R-:W-:Y:S01]  /*12970*/  FADD.FTZ R107, R107, R102 ;  /* 0x000000666b6b7221 */ /* 0x000fe20000010000 */
[C---:B----4-:R-:W-:Y:S08]  /*12980*/  HMMA.16816.F32 R4, R12.reuse, R16, R4 ;  /* 0x000000100c04723c */ /* 0x050ff00000001804 */
        /* <DEDUP_REMOVED lines=24> */
[C---:B------:R-:W-:Y:S01]  /*12b10*/  HMMA.16816.F32 R80, R12.reuse, R76, R4 ;  /* 0x0000004c0c50723c */ /* 0x040fe20000001804 */
[----:B------:R-:W3:Y:S02]  /*12b20*/  LDSM.16.MT88.4 R4, [R108+0x8c00] ;  /* 0x008c00006c04783b */ /* 0x000ee40000004200 */
[----:B------:R-:W-:Y:S05]  /*12b30*/  FADD.FTZ R137, R99, R30 ;  /* 0x0000001e63897221 */ /* 0x000fea0000010000 */
[C---:B------:R-:W-:Y:S01]  /*12b40*/  HMMA.16816.F32 R76, R12.reuse, R78, R8 ;  /* 0x0000004e0c4c723c */ /* 0x040fe20000001808 */
[----:B------:R-:W4:Y:S07]  /*12b50*/  LDSM.16.MT88.4 R8, [R111+0x8c00] ;  /* 0x008c00006f08783b */ /* 0x000f2e0000004200 */
[C---:B-1----:R-:W-:Y:S03]  /*12b60*/  HMMA.16816.F32 R36, R12.reuse, R16, R36 ;  /* 0x000000100c24723c */ /* 0x042fe60000001824 */
[----:B------:R-:W-:Y:S04]  /*12b70*/  FADD.FTZ R17, R91, R96 ;  /* 0x000000605b117221 */ /* 0x000fe80000010000 */
[----:B------:R-:W-:Y:S01]  /*12b80*/  FADD.FTZ R17, R90, R17 ;  /* 0x000000115a117221 */ /* 0x000fe20000010000 */
[C---:B------:R-:W-:Y:S03]  /*12b90*/  HMMA.16816.F32 R40, R12.reuse, R18, R40 ;  /* 0x000000120c28723c */ /* 0x040fe60000001828 */
[----:B------:R-:W-:Y:S04]  /*12ba0*/  FADD.FTZ R106, R106, R17 ;  /* 0x000000116a6a7221 */ /* 0x000fe80000010000 */
[----:B------:R-:W-:Y:S01]  /*12bb0*/  FADD.FTZ R143, R143, R106 ;  /* 0x0000006a8f8f7221 */ /* 0x000fe20000010000 */
[C---:B--2---:R-:W-:Y:S08]  /*12bc0*/  HMMA.16816.F32 R44, R12.reuse, R20, R44 ;  /* 0x000000140c2c723c */ /* 0x044ff0000000182c */
[C---:B------:R-:W-:Y:S08]  /*12bd0*/  HMMA.16816.F32 R48, R12.reuse, R22, R48 ;  /* 0x000000160c30723c */ /* 0x040ff00000001830 */
[C---:B------:R-:W-:Y:S08]  /*12be0*/  HMMA.16816.F32 R52, R12.reuse, R24, R52 ;  /* 0x000000180c34723c */ /* 0x040ff00000001834 */
        /* <DEDUP_REMOVED lines=13> */
.L_x_5288:
[----:B------:R-:W1:Y:S01]  /*12cc0*/  SHFL.BFLY PT, R5, R136, 0x2, 0x1f ;  /* 0x0c401f0088057f89 */ /* 0x000e6200000e0000 */
[----:B------:R-:W-:Y:S01]  /*12cd0*/  IADD3 R10, PT, PT, -R122, R125, RZ ;  /* 0x0000007d7a0a7210 */ /* 0x000fe20007ffe1ff */
[----:B------:R-:W2:Y:S01]  /*12ce0*/  S2UR UR5, SR_CgaCtaId ;  /* 0x00000000000579c3 */ /* 0x000ea20000008800 */
[----:B------:R-:W-:Y:S01]  /*12cf0*/  UMOV UR4, 0x400 ;  /* 0x0000040000047882 */ /* 0x000fe20000000000 */
[----:B------:R-:W3:Y:S01]  /*12d00*/  SHFL.BFLY PT, R0, R137, 0x2, 0x1f ;  /* 0x0c401f0089007f89 */ /* 0x000ee200000e0000 */
[----:B------:R-:W-:Y:S01]  /*12d10*/  BSSY.RECONVERGENT B0, `(.L_x_5293) ;  /* 0x00000a0000007945 */ /* 0x000fe20003800200 */
[----:B------:R-:W4:Y:S04]  /*12d20*/  S2R R11, SR_TID.X ;  /* 0x00000000000b7919 */ /* 0x000f280000002100 */
[----:B------:R-:W-:Y:S01]  /*12d30*/  BAR.SYNC.DEFER_BLOCKING 0x0 ;  /* 0x0000000000007b1d */ /* 0x000fe20000010000 */
[----:B-1----:R-:W-:Y:S01]  /*12d40*/  FADD.FTZ R8, R5, R136 ;  /* 0x0000008805087221 */ /* 0x002fe20000010000 */
[----:B--2---:R-:W-:Y:S01]  /*12d50*/  ULEA UR5, UR5, UR4, 0x18 ;  /* 0x0000000405057291 */ /* 0x004fe2000f8ec0ff */
[----:B---3--:R-:W-:-:S03]  /*12d60*/  FADD.FTZ R0, R0, R137 ;  /* 0x0000008900007221 */ /* 0x008fc60000010000 */
[----:B------:R-:W1:Y:S01]  /*12d70*/  SHFL.BFLY PT, R13, R8, 0x1, 0x1f ;  /* 0x0c201f00080d7f89 */ /* 0x000e6200000e0000 */
[----:B------:R-:W2:Y:S03]  /*12d80*/  LDCU UR4, c[0x0][0x44c] ;  /* 0x00008980ff0477ac */ /* 0x000ea60008000800 */
[----:B------:R-:W3:Y:S01]  /*12d90*/  SHFL.BFLY PT, R7, R0, 0x1, 0x1f ;  /* 0x0c201f0000077f89 */ /* 0x000ee200000e0000 */
[----:B----4-:R-:W-:Y:S02]  /*12da0*/  SHF.R.U32.HI R6, RZ, 0x3, R11 ;  /* 0x00000003ff067819 */ /* 0x010fe4000001160b */
[----:B------:R-:W-:Y:S02]  /*12db0*/  LOP3.LUT R17, R11, 0x3, RZ, 0xc0, !PT ;  /* 0x000000030b117812 */ /* 0x000fe400078ec0ff */
[C---:B------:R-:W-:Y:S02]  /*12dc0*/  IADD3 R5, PT, PT, R6.reuse, 0x20, RZ ;  /* 0x0000002006057810 */ /* 0x040fe40007ffe0ff */
[----:B------:R-:W-:-:S02]  /*12dd0*/  IADD3 R9, PT, PT, R6, 0x10, RZ ;  /* 0x0000001006097810 */ /* 0x000fc40007ffe0ff */
[----:B------:R-:W-:Y:S02]  /*12de0*/  IADD3 R4, PT, PT, R6, 0x30, RZ ;  /* 0x0000003006047810 */ /* 0x000fe40007ffe0ff */
[-C--:B------:R-:W-:Y:S02]  /*12df0*/  ISETP.GE.AND P4, PT, R9, R10.reuse, PT ;  /* 0x0000000a0900720c */ /* 0x080fe40003f86270 */
[-C--:B------:R-:W-:Y:S01]  /*12e00*/  ISETP.GE.AND P5, PT, R5, R10.reuse, PT ;  /* 0x0000000a0500720c */ /* 0x080fe20003fa6270 */
[----:B-1----:R-:W-:Y:S01]  /*12e10*/  FADD.FTZ R8, R8, R13 ;  /* 0x0000000d08087221 */ /* 0x002fe20000010000 */
[-C--:B------:R-:W-:Y:S02]  /*12e20*/  ISETP.GE.AND P1, PT, R6, R10.reuse, PT ;  /* 0x0000000a0600720c */ /* 0x080fe40003f26270 */
[----:B------:R-:W-:Y:S01]  /*12e30*/  ISETP.GE.AND P6, PT, R4, R10, PT ;  /* 0x0000000a0400720c */ /* 0x000fe20003fc6270 */
[----:B---3--:R-:W-:Y:S01]  /*12e40*/  FADD.FTZ R7, R0, R7 ;  /* 0x0000000700077221 */ /* 0x008fe20000010000 */
[----:B------:R-:W1:Y:S01]  /*12e50*/  MUFU.RCP R13, R8 ;  /* 0x00000008000d7308 */ /* 0x000e620000001000 */
[----:B------:R-:W-:-:S02]  /*12e60*/  SHF.L.U32 R10, R11, 0x4, RZ ;  /* 0x000000040b0a7819 */ /* 0x000fc400000006ff */
[C---:B------:R-:W-:Y:S02]  /*12e70*/  SHF.L.U32 R0, R11.reuse, 0x2, RZ ;  /* 0x000000020b007819 */ /* 0x040fe400000006ff */
[----:B------:R-:W-:Y:S02]  /*12e80*/  LOP3.LUT R10, R10, 0x3e00, RZ, 0xc0, !PT ;  /* 0x00003e000a0a7812 */ /* 0x000fe400078ec0ff */
[----:B------:R-:W-:Y:S01]  /*12e90*/  LOP3.LUT R19, R11, 0x1, RZ, 0xc0, !PT ;  /* 0x000000010b137812 */ /* 0x000fe200078ec0ff */
[----:B------:R-:W3:Y:S01]  /*12ea0*/  MUFU.RCP R5, R7 ;  /* 0x0000000700057308 */ /* 0x000ee20000001000 */
[----:B------:R-:W-:Y:S02]  /*12eb0*/  LOP3.LUT R4, R0, 0xf00, RZ, 0xc0, !PT ;  /* 0x00000f0000047812 */ /* 0x000fe400078ec0ff */
[C---:B------:R-:W-:Y:S02]  /*12ec0*/  ISETP.NE.AND P0, PT, R17.reuse, RZ, PT ;  /* 0x000000ff1100720c */ /* 0x040fe40003f05270 */
[----:B------:R-:W-:-:S02]  /*12ed0*/  LEA R17, R17, R10, 0x1 ;  /* 0x0000000a11117211 */ /* 0x000fc400078e08ff */
[--C-:B------:R-:W-:Y:S02]  /*12ee0*/  SHF.R.U32.HI R10, RZ, 0x1, R11.reuse ;  /* 0x00000001ff0a7819 */ /* 0x100fe4000001160b */
[----:B------:R-:W-:Y:S02]  /*12ef0*/  LEA R19, R19, R4, 0x2 ;  /* 0x0000000413137211 */ /* 0x000fe400078e10ff */
[--C-:B------:R-:W-:Y:S02]  /*12f00*/  SHF.R.U32.HI R15, RZ, 0x1, R11.reuse ;  /* 0x00000001ff0f7819 */ /* 0x100fe4000001160b */
[----:B------:R-:W-:Y:S02]  /*12f10*/  LOP3.LUT R4, R0, 0xd8, RZ, 0xc0, !PT ;  /* 0x000000d800047812 */ /* 0x000fe400078ec0ff */
[----:B------:R-:W-:Y:S02]  /*12f20*/  FSETP.NE.FTZ.AND P3, PT, R8, RZ, PT ;  /* 0x000000ff0800720b */ /* 0x000fe40003f75000 */
[----:B------:R-:W-:-:S02]  /*12f30*/  SHF.R.U32.HI R9, RZ, 0x2, R11 ;  /* 0x00000002ff097819 */ /* 0x000fc4000001160b */
[----:B------:R-:W-:Y:S02]  /*12f40*/  LOP3.LUT R10, R10, 0x30, RZ, 0xc0, !PT ;  /* 0x000000300a0a7812 */ /* 0x000fe400078ec0ff */
[----:B------:R-:W-:Y:S02]  /*12f50*/  FSETP.NE.FTZ.AND P2, PT, R7, RZ, PT ;  /* 0x000000ff0700720b */ /* 0x000fe40003f55000 */
[----:B------:R-:W-:Y:S02]  /*12f60*/  LOP3.LUT R15, R4, 0x18, R15, 0x78, !PT ;  /* 0x00000018040f7812 */ /* 0x000fe400078e780f */
[----:B-1----:R-:W-:Y:S02]  /*12f70*/  FSEL R13, R13, 1, P3 ;  /* 0x3f8000000d0d7808 */ /* 0x002fe40001800000 */
[----:B------:R-:W-:Y:S01]  /*12f80*/  SHF.L.U32 R4, R11, 0x3, RZ ;  /* 0x000000030b047819 */ /* 0x000fe200000006ff */
[----:B------:R-:W1:Y:S01]  /*12f90*/  @P3 LDC R16, c[0x0][0x458] ;  /* 0x00011600ff103b82 */ /* 0x000e620000000800 */
[----:B------:R-:W-:Y:S01]  /*12fa0*/  LOP3.LUT R9, R10, 0x7, R9, 0xf8, !PT ;  /* 0x000000070a097812 */ /* 0x000fe200078ef809 */
[----:B------:R-:W-:Y:S01]  /*12fb0*/  FMUL.FTZ R80, R13, R80 ;  /* 0x000000500d507220 */ /* 0x000fe20000410000 */
[----:B---3--:R-:W-:Y:S01]  /*12fc0*/  FSEL R5, R5, 1, P2 ;  /* 0x3f80000005057808 */ /* 0x008fe20001000000 */
[C---:B------:R-:W-:Y:S01]  /*12fd0*/  FMUL.FTZ R81, R13.reuse, R81 ;  /* 0x000000510d517220 */ /* 0x040fe20000410000 */
[----:B------:R-:W-:Y:S01]  /*12fe0*/  LOP3.LUT R10, R6, 0x1, RZ, 0xc0, !PT ;  /* 0x00000001060a7812 */ /* 0x000fe200078ec0ff */
        /* <DEDUP_REMOVED lines=25> */
[----:B------:R-:W-:Y:S01]  /*13180*/  LEA R10, R10, R19, 0x5 ;  /* 0x000000130a0a7211 */ /* 0x000fe200078e28ff */
        /* <DEDUP_REMOVED lines=25> */
[----:B------:R-:W-:Y:S01]  /*13320*/  LOP3.LUT R14, R14, 0xc0, RZ, 0xc0, !PT ;  /* 0x000000c00e0e7812 */ /* 0x000fe200078ec0ff */
[----:B------:R-:W4:Y:S01]  /*13330*/  @P2 MUFU.LG2 R7, R7 ;  /* 0x0000000700072308 */ /* 0x000f220000000c00 */
[----:B------:R-:W-:-:S02]  /*13340*/  IADD3 R10, PT, PT, R15, R10, RZ ;  /* 0x0000000a0f0a7210 */ /* 0x000fc40007ffe0ff */
[----:B------:R-:W-:Y:S02]  /*13350*/  LOP3.LUT R14, R14, 0x18, R11, 0xf8, !PT ;  /* 0x000000180e0e7812 */ /* 0x000fe400078ef80b */
[----:B------:R-:W-:Y:S01]  /*13360*/  LOP3.LUT R11, R11, 0x8, RZ, 0xc0, !PT ;  /* 0x000000080b0b7812 */ /* 0x000fe200078ec0ff */
[----:B------:R-:W5:Y:S01]  /*13370*/  LDC.64 R4, c[0x0][0x430] ;  /* 0x00010c00ff047b82 */ /* 0x000f620000000a00 */
[----:B------:R-:W-:Y:S01]  /*13380*/  IADD3 R12, PT, PT, R14, R17, R12 ;  /* 0x000000110e0c7210 */ /* 0x000fe20007ffe00c */
[----:B------:R-:W2:Y:S01]  /*13390*/  @P3 MUFU.LG2 R8, R8 ;  /* 0x0000000800083308 */ /* 0x000ea20000000c00 */
[----:B------:R-:W-:Y:S02]  /*133a0*/  LOP3.LUT R17, R0, 0x1c, RZ, 0xc0, !PT ;  /* 0x0000001c00117812 */ /* 0x000fe400078ec0ff */
[----:B------:R-:W-:-:S03]  /*133b0*/  LEA R12, R12, UR5, 0x2 ;  /* 0x000000050c0c7c11 */ /* 0x000fc6000f8e10ff */
[----:B------:R-:W1:Y:S02]  /*133c0*/  LDC R15, c[0x0][0x3e0] ;  /* 0x0000f800ff0f7b82 */ /* 0x000e640000000800 */
[----:B------:R-:W-:Y:S01]  /*133d0*/  IMAD R14, R11, -0x8, R12 ;  /* 0xfffffff80b0e7824 */ /* 0x000fe200078e020c */
[-C--:B------:R-:W-:Y:S01]  /*133e0*/  IADD3 R11, PT, PT, R12, -R13.reuse, RZ ;  /* 0x8000000d0c0b7210 */ /* 0x080fe20007ffe0ff */
[----:B------:R1:W-:Y:S01]  /*133f0*/  STS.64 [R12], R80 ;  /* 0x000000500c007388 */ /* 0x0003e20000000a00 */
[----:B----4-:R-:W-:Y:S02]  /*13400*/  @P2 FMUL.FTZ R7, R7, 0.69314718246459960938 ;  /* 0x3f31721807072820 */ /* 0x010fe40000410000 */
[----:B------:R-:W-:Y:S01]  /*13410*/  IADD3 R13, PT, PT, R14, -R13, RZ ;  /* 0x8000000d0e0d7210 */ /* 0x000fe20007ffe0ff */
[----:B------:R4:W-:Y:S01]  /*13420*/  STS.64 [R12+0x400], R82 ;  /* 0x000400520c007388 */ /* 0x0009e20000000a00 */
[----:B--2---:R-:W-:-:S03]  /*13430*/  @P3 FMUL.FTZ R8, R8, 0.69314718246459960938 ;  /* 0x3f31721808083820 */ /* 0x004fc60000410000 */
[----:B------:R4:W-:Y:S01]  /*13440*/  STS.64 [R14+0x20], R76 ;  /* 0x0000204c0e007388 */ /* 0x0009e20000000a00 */
[----:B-----5:R-:W-:-:S03]  /*13450*/  IMAD R4, R123, R4, R127 ;  /* 0x000000047b047224 */ /* 0x020fc600078e027f */
[----:B------:R4:W-:Y:S04]  /*13460*/  STS.64 [R14+0x420], R78 ;  /* 0x0004204e0e007388 */ /* 0x0009e80000000a00 */
[----:B------:R4:W-:Y:S01]  /*13470*/  STS.64 [R11+0x40], R36 ;  /* 0x000040240b007388 */ /* 0x0009e20000000a00 */
[----:B-1----:R-:W-:-:S03]  /*13480*/  IMAD R130, R4, R15, R130 ;  /* 0x0000000f04827224 */ /* 0x002fc600078e0282 */
[----:B------:R4:W-:Y:S01]  /*13490*/  STS.64 [R11+0x440], R38 ;  /* 0x000440260b007388 */ /* 0x0009e20000000a00 */
[----:B------:R-:W-:Y:S01]  /*134a0*/  MOV R4, 0xff800000 ;  /* 0xff80000000047802 */ /* 0x000fe20000000f00 */
[----:B---3--:R-:W-:Y:S01]  /*134b0*/  @P2 FFMA.FTZ R4, R2, R19, R7 ;  /* 0x0000001302042223 */ /* 0x008fe20000010007 */
[----:B------:R-:W-:Y:S01]  /*134c0*/  IMAD R130, R130, R5, R122 ;  /* 0x0000000582827224 */ /* 0x000fe200078e027a */
[----:B------:R4:W-:Y:S01]  /*134d0*/  STS.64 [R13+0x60], R40 ;  /* 0x000060280d007388 */ /* 0x0009e20000000a00 */
[----:B------:R-:W-:Y:S02]  /*134e0*/  LEA R2, R10, UR5, 0x2 ;  /* 0x000000050a027c11 */ /* 0x000fe4000f8e10ff */
[----:B------:R-:W-:Y:S01]  /*134f0*/  IMAD R0, R130, UR4, RZ ;  /* 0x0000000482007c24 */ /* 0x000fe2000f8e02ff */
[----:B------:R4:W-:Y:S01]  /*13500*/  STS.64 [R13+0x460], R42 ;  /* 0x0004602a0d007388 */ /* 0x0009e20000000a00 */
[----:B------:R-:W-:Y:S01]  /*13510*/  MOV R15, 0xff800000 ;  /* 0xff800000000f7802 */ /* 0x000fe20000000f00 */
[----:B------:R-:W-:Y:S01]  /*13520*/  @P3 FFMA.FTZ R15, R3, R16, R8 ;  /* 0x00000010030f3223 */ /* 0x000fe20000010008 */
[----:B------:R-:W-:Y:S01]  /*13530*/  IMAD R3, R6, 0x60, R17 ;  /* 0x0000006006037824 */ /* 0x000fe200078e0211 */
        /* <DEDUP_REMOVED lines=29> */
.L_x_5294:
[----:B------:R-:W-:Y:S05]  /*13710*/  BSYNC.RECONVERGENT B0 ;  /* 0x0000000000007941 */ /* 0x000fea0003800200 */
.L_x_5293:
        /* <DEDUP_REMOVED lines=19> */
.L_x_5296:
[----:B------:R-:W-:Y:S05]  /*13850*/  BSYNC.RECONVERGENT B0 ;  /* 0x0000000000007941 */ /* 0x000fea0003800200 */
.L_x_5295:
        /* <DEDUP_REMOVED lines=21> */
.L_x_5298:
[----:B------:R-:W-:Y:S05]  /*139b0*/  BSYNC.RECONVERGENT B0 ;  /* 0x0000000000007941 */ /* 0x000fea0003800200 */
.L_x_5297:
        /* <DEDUP_REMOVED lines=21> */
.L_x_5300:
[----:B------:R-:W-:Y:S05]  /*13b10*/  BSYNC.RECONVERGENT B0 ;  /* 0x0000000000007941 */ /* 0x000fea0003800200 */
.L_x_5299:
        /* <DEDUP_REMOVED lines=22> */
.L_x_5301:
        /* <DEDUP_REMOVED lines=16> */
.L_x_5554:


//--------------------- .text._ZN5flash24flash_fwd_splitkv_kernelI23Flash_fwd_kernel_traitsILi96ELi64ELi64ELi4ELb0ELb0EN7cutlass6half_tE19Flash_kernel_traitsILi96ELi64ELi64ELi4ES3_EELb1ELb0ELb1ELb0ELb0ELb1ELb1ELb1EEEvNS_16Flash_fwd_paramsE --------------------------
	.section	.text._ZN5flash24flash_fwd_splitkv_kernelI23Flash_fwd_kernel_traitsILi96ELi64ELi64ELi4ELb0ELb0EN7cutlass6half_tE19Flash_kernel_traitsILi96ELi64ELi64ELi4ES3_EELb1ELb0ELb1ELb0ELb0ELb1ELb1ELb1EEEvNS_16Flash_fwd_paramsE,"ax",@progbits
	.align	128
        .global         _ZN5flash24flash_fwd_splitkv_kernelI23Flash_fwd_kernel_traitsILi96ELi64ELi64ELi4ELb0ELb0EN7cutlass6half_tE19Flash_kernel_traitsILi96ELi64ELi64ELi4ES3_EELb1ELb0ELb1ELb0ELb0ELb1ELb1ELb1EEEvNS_16Flash_fwd_paramsE
        .type           _ZN5flash24flash_fwd_splitkv_kernelI23Flash_fwd_kernel_traitsILi96ELi64ELi64ELi4ELb0ELb0EN7cutlass6half_tE19Flash_kernel_traitsILi96ELi64ELi64ELi4ES3_EELb1ELb0ELb1ELb0ELb0ELb1ELb1ELb1EEEvNS_16Flash_fwd_paramsE,@function
        .size           _ZN5flash24flash_fwd_splitkv_kernelI23Flash_fwd_kernel_traitsILi96ELi64ELi64ELi4ELb0ELb0EN7cutlass6half_tE19Flash_kernel_traitsILi96ELi64ELi64ELi4ES3_EELb1ELb0ELb1ELb0ELb0ELb1ELb1ELb1EEEvNS_16Flash_fwd_paramsE,(.L_x_5555 - _ZN5flash24flash_fwd_splitkv_kernelI23Flash_fwd_kernel_traitsILi96ELi64ELi64ELi4ELb0ELb0EN7cutlass6half_tE19Flash_kernel_traitsILi96ELi64ELi64ELi4ES3_EELb1ELb0ELb1ELb0ELb0ELb1ELb1ELb1EEEvNS_16Flash_fwd_paramsE)
        .other          _ZN5flash24flash_fwd_splitkv_kernelI23Flash_fwd_kernel_traitsILi96ELi64ELi64ELi4ELb0ELb0EN7cutlass6half_tE19Flash_kernel_traitsILi96ELi64ELi64ELi4ES3_EELb1ELb0ELb1ELb0ELb0ELb1ELb1ELb1EEEvNS_16Flash_fwd_paramsE,@"STO_CUDA_ENTRY STV_DEFAULT"
_ZN5flash24flash_fwd_splitkv_kernelI23Flash_fwd_kernel_traitsILi96ELi64ELi64ELi4ELb0ELb0EN7cutlass6half_tE19Flash_kernel_traitsILi96ELi64ELi64ELi4ES3_EELb1ELb0ELb1ELb0ELb0ELb1ELb1ELb1EEEvNS_16Flash_fwd_paramsE:
.text._ZN5flash24flash_fwd_splitkv_kernelI23Flash_fwd_kernel_traitsILi96ELi64ELi64ELi4ELb0ELb0EN7cutlass6half_tE19Flash_kernel_traitsILi96ELi64ELi64ELi4ES3_EELb1ELb0ELb1ELb0ELb0ELb1ELb1ELb1EEEvNS_16Flash_fwd_paramsE:
        /* <DEDUP_REMOVED lines=69> */
.L_x_5302:
        /* <DEDUP_REMOVED lines=93> */
.L_x_5305:
[----:B------:R-:W-:Y:S05]  /*0a20*/  BSYNC.RECONVERGENT B0 ;  /* 0x0000000000007941 */ /* 0x000fea0003800200 */
.L_x_5304:
        /* <DEDUP_REMOVED lines=18> */
.L_x_5307:
[----:B------:R-:W-:Y:S05]  /*0b50*/  BSYNC.RECONVERGENT B0 ;  /* 0x0000000000007941 */ /* 0x000fea0003800200 */
.L_x_5306:
        /* <DEDUP_REMOVED lines=18> */
.L_x_5309:
[----:B------:R-:W-:Y:S05]  /*0c80*/  BSYNC.RECONVERGENT B0 ;  /* 0x0000000000007941 */ /* 0x000fea0003800200 */
.L_x_5308:
        /* <DEDUP_REMOVED lines=18> */
.L_x_5311:
[----:B------:R-:W-:Y:S05]  /*0db0*/  BSYNC.RECONVERGENT B0 ;  /* 0x0000000000007941 */ /* 0x000fea0003800200 */
.L_x_5310:
        /* <DEDUP_REMOVED lines=20> */
.L_x_5303:
        /* <DEDUP_REMOVED lines=11> */
.L_x_5312:
        /* <DEDUP_REMOVED lines=101> */
.L_x_5313:
        /* <DEDUP_REMOVED lines=15> */
.L_x_5315:
[----:B------:R-:W2:Y:S01]  /*16f0*/  LDC.64 R6, c[0x0][0x3b8] ;  /* 0x0000ee00ff067b82 */ /* 0x000ea20000000a00 */
[----:B------:R-:W-:-:S05]  /*1700*/  IADD3 R0, PT, PT, R8, R9, RZ ;  /* 0x0000000908007210 */ /* 0x000fca0007ffe0ff */
[C---:B--2---:R-:W-:Y:S02]  /*1710*/  IMAD R25, R0.reuse, R7, RZ ;  /* 0x0000000700197224 */ /* 0x044fe400078e02ff */
[----:B-1----:R-:W-:-:S05]  /*1720*/  IMAD.WIDE.U32 R2, R0, R6, RZ ;  /* 0x0000000600027225 */ /* 0x002fca00078e00ff */
[----:B------:R-:W-:Y:S02]  /*1730*/  IADD3 R25, PT, PT, R3, R25, RZ ;  /* 0x0000001903197210 */ /* 0x000fe40007ffe0ff */
[----:B------:R-:W-:Y:S02]  /*1740*/  MOV R24, R2 ;  /* 0x0000000200187202 */ /* 0x000fe40000000f00 */
.L_x_5316:
        /* <DEDUP_REMOVED lines=14> */
.L_x_5317:
[----:B------:R-:W1:Y:S01]  /*1830*/  LDC.64 R2, c[0x0][0x3c0] ;  /* 0x0000f000ff027b82 */ /* 0x000e620000000a00 */
[----:B------:R-:W-:-:S05]  /*1840*/  IADD3 R8, PT, PT, R8, R9, RZ ;  /* 0x0000000908087210 */ /* 0x000fca0007ffe0ff */
[C---:B-1----:R-:W-:Y:S02]  /*1850*/  IMAD R21, R8.reuse, R3, RZ ;  /* 0x0000000308157224 */ /* 0x042fe400078e02ff */
[----:B------:R-:W-:-:S05]  /*1860*/  IMAD.WIDE.U32 R8, R8, R2, RZ ;  /* 0x0000000208087225 */ /* 0x000fca00078e00ff */
[----:B------:R-:W-:Y:S02]  /*1870*/  IADD3 R21, PT, PT, R9, R21, RZ ;  /* 0x0000001509157210 */ /* 0x000fe40007ffe0ff */
[----:B------:R-:W-:-:S07]  /*1880*/  MOV R20, R8 ;  /* 0x0000000800147202 */ /* 0x000fce0000000f00 */
.L_x_5318:
        /* <DEDUP_REMOVED lines=50> */
.L_x_5314:
        /* <DEDUP_REMOVED lines=34> */
[----:B------:R-:W-:Y:S01]  /*1dd0*/  LOP3.LUT R50, R20, 0x8, R86, 0xf8, !PT ;  /* 0x0000000814327812 */ /* 0x000fe200078ef856 */
        /* <DEDUP_REMOVED lines=30> */
[-C--:B------:R-:W-:Y:S01]  /*1fc0*/  IMAD R11, R17, R106.reuse, RZ ;  /* 0x0000006a110b7224 */ /* 0x080fe200078e02ff */
[----:B------:R-:W-:Y:S01]  /*1fd0*/  SHF.L.U64.HI R75, R20, 0x1, R75 ;  /* 0x00000001144b7819 */ /* 0x000fe2000001024b */
[----:B------:R-:W-:Y:S01]  /*1fe0*/  IMAD.IADD R19, R19, 0x1, R15 ;  /* 0x0000000113137824 */ /* 0x000fe200078e020f */
[----:B--2---:R-:W-:Y:S01]  /*1ff0*/  IADD3 R76, P2, PT, R76, UR4, RZ ;  /* 0x000000044c4c7c10 */ /* 0x004fe2000ff5e0ff */
[----:B------:R-:W-:Y:S01]  /*2000*/  IMAD R11, R16, R107, R11 ;  /* 0x0000006b100b7224 */ /* 0x000fe200078e020b */
        /* <DEDUP_REMOVED lines=36> */
[----:B------:R-:W-:Y:S01]  /*2250*/  IMAD R92, R85, -0x40, R65 ;  /* 0xffffffc0555c7824 */ /* 0x000fe200078e0241 */
[----:B------:R-:W1:Y:S01]  /*2260*/  LDCU.64 UR4, c[0x0][0x3b8] ;  /* 0x00007700ff0477ac */ /* 0x000e620008000a00 */
[----:B------:R-:W-:Y:S01]  /*2270*/  IMAD.MOV.U32 R99, RZ, RZ, R85 ;  /* 0x000000ffff637224 */ /* 0x000fe200078e0055 */
[----:B------:R-:W-:Y:S01]  /*2280*/  SHF.R.S32.HI R88, RZ, 0x1f, R103 ;  /* 0x0000001fff587819 */ /* 0x000fe20000011467 */
        /* <DEDUP_REMOVED lines=53> */
[----:B------:R-:W-:Y:S01]  /*25e0*/  IADD3 R80, P1, PT, R78, UR14, RZ ;  /* 0x0000000e4e507c10 */ /* 0x000fe2000ff3e0ff */
[----:B------:R-:W-:Y:S01]  /*25f0*/  IMAD R94, R85, -0x40, R67 ;  /* 0xffffffc0555e7824 */ /* 0x000fe200078e0243 */
[----:B------:R-:W-:-:S02]  /*2600*/  IADD3.X R53, PT, PT, R0, UR13, RZ, P0, !PT ;  /* 0x0000000d00357c10 */ /* 0x000fc400087fe4ff */
[----:B------:R-:W-:Y:S02]  /*2610*/  IADD3 R0, P0, PT, RZ, -UR19, RZ ;  /* 0x80000013ff007c10 */ /* 0x000fe4000ff1e0ff */
[----:B------:R-:W-:Y:S02]  /*2620*/  IADD3 R15, PT, PT, R3, R15, RZ ;  /* 0x0000000f030f7210 */ /* 0x000fe40007ffe0ff */
[----:B------:R-:W-:Y:S01]  /*2630*/  IADD3.X R3, PT, PT, RZ, ~UR18, RZ, P0, !PT ;  /* 0x80000012ff037c10 */ /* 0x000fe200087fe4ff */
[----:B------:R-:W-:Y:S01]  /*2640*/  IMAD.X R91, RZ, RZ, ~R91, P0 ;  /* 0x000000ffff5b7224 */ /* 0x000fe200000e0e5b */
[----:B------:R-:W-:Y:S01]  /*2650*/  IADD3.X R81, PT, PT, R79, UR15, RZ, P1, !PT ;  /* 0x0000000f4f517c10 */ /* 0x000fe20008ffe4ff */
[----:B------:R-:W2:Y:S01]  /*2660*/  LDCU.64 UR14, c[0x0][0x3c0] ;  /* 0x00007800ff0e77ac */ /* 0x000ea20008000a00 */
[----:B------:R-:W-:Y:S02]  /*2670*/  LEA.HI.X R113, R6, UR9, R113, 0x1, P2 ;  /* 0x0000000906717c11 */ /* 0x000fe400090f0c71 */
[----:B-1----:R-:W-:-:S02]  /*2680*/  LEA R14, P2, R2, UR10, 0x1 ;  /* 0x0000000a020e7c11 */ /* 0x002fc4000f8408ff */
[----:B------:R-:W-:Y:S02]  /*2690*/  IADD3 R78, P1, PT, R78, UR12, RZ ;  /* 0x0000000c4e4e7c10 */ /* 0x000fe4000ff3e0ff */
[C---:B------:R-:W-:Y:S02]  /*26a0*/  SHF.R.S64 R93, R0.reuse, 0x1f, R91 ;  /* 0x0000001f005d7819 */ /* 0x040fe4000000105b */
[----:B---3--:R-:W-:Y:S02]  /*26b0*/  MOV R11, UR17 ;  /* 0x00000011000b7c02 */ /* 0x008fe40008000f00 */
[--C-:B------:R-:W-:Y:S02]  /*26c0*/  SHF.R.S64 R83, R0, 0x1f, R3.reuse ;  /* 0x0000001f00537819 */ /* 0x100fe40000001003 */
[----:B------:R-:W-:Y:S02]  /*26d0*/  SHF.R.S32.HI R82, RZ, 0x1f, R3 ;  /* 0x0000001fff527819 */ /* 0x000fe40000011403 */
[----:B------:R-:W-:-:S02]  /*26e0*/  SHF.R.S32.HI R91, RZ, 0x1f, R91 ;  /* 0x0000001fff5b7819 */ /* 0x000fc4000001145b */
[----:B------:R-:W-:Y:S01]  /*26f0*/  LEA.HI.X R15, R2, UR11, R15, 0x1, P2 ;  /* 0x0000000b020f7c11 */ /* 0x000fe200090f0c0f */
[----:B------:R-:W1:Y:S01]  /*2700*/  LDCU.128 UR8, c[0x0][0x3a0] ;  /* 0x00007400ff0877ac */ /* 0x000e620008000c00 */
[----:B------:R-:W-:Y:S01]  /*2710*/  IADD3.X R79, PT, PT, R79, UR13, RZ, P1, !PT ;  /* 0x0000000d4f4f7c10 */ /* 0x000fe20008ffe4ff */
[----:B--2-4-:R-:W3:Y:S06]  /*2720*/  LDCU.64 UR12, c[0x0][0x4e0] ;  /* 0x00009c00ff0c77ac */ /* 0x014eec0008000a00 */
.L_x_5355:
        /* <DEDUP_REMOVED lines=23> */
.L_x_5321:
[----:B-1-3--:R-:W-:Y:S05]  /*28a0*/  BSYNC.RECONVERGENT B0 ;  /* 0x0000000000007941 */ /* 0x00afea0003800200 */
.L_x_5320:
        /* <DEDUP_REMOVED lines=16> */
.L_x_5323:
[----:B------:R-:W-:Y:S05]  /*29b0*/  BSYNC.RECONVERGENT B0 ;  /* 0x0000000000007941 */ /* 0x000fea0003800200 */
.L_x_5322:
        /* <DEDUP_REMOVED lines=14> */
.L_x_5327:
[----:B------:R-:W-:Y:S05]  /*2aa0*/  BSYNC.RECONVERGENT B0 ;  /* 0x0000000000007941 */ /* 0x000fea0003800200 */
.L_x_5326:
        /* <DEDUP_REMOVED lines=18> */
.L_x_5325:
        /* <DEDUP_REMOVED lines=59> */
.L_x_5333:
[----:B------:R-:W-:Y:S05]  /*2f80*/  BSYNC.RECONVERGENT B0 ;  /* 0x0000000000007941 */ /* 0x000fea0003800200 */
.L_x_5332:
        /* <DEDUP_REMOVED lines=52> */
.L_x_5335:
[----:B------:R-:W-:Y:S05]  /*32d0*/  BSYNC.RECONVERGENT B0 ;  /* 0x0000000000007941 */ /* 0x000fea0003800200 */
.L_x_5334:
        /* <DEDUP_REMOVED lines=51> */
.L_x_5331:
[----:B------:R-:W-:Y:S05]  /*3610*/  BSYNC.RECONVERGENT B1 ;  /* 0x0000000000017941 */ /* 0x000fea0003800200 */
.L_x_5330:
        /* <DEDUP_REMOVED lines=68> */
.L_x_5339:
[----:B------:R-:W-:Y:S05]  /*3a60*/  BSYNC.RECONVERGENT B0 ;  /* 0x0000000000007941 */ /* 0x000fea0003800200 */
.L_x_5338:
        /* <DEDUP_REMOVED lines=52> */
.L_x_5341:
[----:B------:R-:W-:Y:S05]  /*3db0*/  BSYNC.RECONVERGENT B0 ;  /* 0x0000000000007941 */ /* 0x000fea0003800200 */
.L_x_5340:
        /* <DEDUP_REMOVED lines=51> */
.L_x_5337:
[----:B------:R-:W-:Y:S05]  /*40f0*/  BSYNC.RECONVERGENT B1 ;  /* 0x0000000000017941 */ /* 0x000fea0003800200 */
.L_x_5336:
        /* <DEDUP_REMOVED lines=8> */
.L_x_5329:
        /* <DEDUP_REMOVED lines=99> */
.L_x_5345:
[----:B------:R-:W-:Y:S05]  /*47b0*/  BSYNC.RECONVERGENT B0 ;  /* 0x0000000000007941 */ /* 0x000fea0003800200 */
.L_x_5344:
        /* <DEDUP_REMOVED lines=92> */
.L_x_5347:
[----:B------:R-:W-:Y:S05]  /*4d80*/  BSYNC.RECONVERGENT B0 ;  /* 0x0000000000007941 */ /* 0x000fea0003800200 */
.L_x_5346:
        /* <DEDUP_REMOVED lines=90> */
.L_x_5343:
[----:B------:R-:W-:Y:S05]  /*5330*/  BSYNC.RECONVERGENT B1 ;  /* 0x0000000000017941 */ /* 0x000fea0003800200 */
.L_x_5342:
        /* <DEDUP_REMOVED lines=101> */
.L_x_5351:
[----:B------:R-:W-:Y:S05]  /*5990*/  BSYNC.RECONVERGENT B0 ;  /* 0x0000000000007941 */ /* 0x000fea0003800200 */
.L_x_5350:
        /* <DEDUP_REMOVED lines=91> */
.L_x_5353:
[----:B------:R-:W-:Y:S05]  /*5f50*/  BSYNC.RECONVERGENT B0 ;  /* 0x0000000000007941 */ /* 0x000fea0003800200 */
.L_x_5352:
        /* <DEDUP_REMOVED lines=90> */
.L_x_5349:
[----:B------:R-:W-:Y:S05]  /*6500*/  BSYNC.RECONVERGENT B1 ;  /* 0x0000000000017941 */ /* 0x000fea0003800200 */
.L_x_5348:
[----:B------:R-:W5:Y:S08]  /*6510*/  LDC R3, c[0x0][0x450] ;  /* 0x00011400ff037b82 */ /* 0x000f700000000800 */
[----:B------:R-:W1:Y:S01]  /*6520*/  LDC R11, c[0x0][0x450] ;  /* 0x00011400ff0b7b82 */ /* 0x000e620000000800 */
[----:B-----5:R-:W-:Y:S05]  /*6530*/  IMAD.U32 R3, R3, -0x20, RZ ;  /* 0xffffffe003037824 */ /* 0x020fea00078e00ff */
[C---:B------:R-:W-:Y:S02]  /*6540*/  LEA R80, P1, R3.reuse, R80, 0x1 ;  /* 0x0000005003507211 */ /* 0x040fe400078208ff */
[C---:B------:R-:W-:Y:S02]  /*6550*/  LEA R78, P0, R3.reuse, R78, 0x1 ;  /* 0x0000004e034e7211 */ /* 0x040fe400078008ff */
[C---:B------:R-:W-:Y:S02]  /*6560*/  LEA.HI.X.SX32 R81, R3.reuse, R81, 0x1, P1 ;  /* 0x0000005103517211 */ /* 0x040fe400008f0eff */
[----:B-1----:R-:W-:Y:S09]  /*6570*/  LEA.HI.X.SX32 R79, R3, R79, 0x1, P0 ;  /* 0x0000004f034f7211 */ /* 0x002ff200000f0eff */
.L_x_5328:
[----:B------:R-:W-:Y:S05]  /*6580*/  BSYNC.RECONVERGENT B2 ;  /* 0x0000000000027941 */ /* 0x000fea0003800200 */
.L_x_5324:
        /* <DEDUP_REMOVED lines=92> */
.L_x_5354:
[----:B------:R-:W-:Y:S02]  /*6b50*/  ISETP.GT.AND P0, PT, R99, R74, PT ;  /* 0x0000004a6300720c */ /* 0x000fe40003f04270 */
[----:B------:R-:W-:Y:S02]  /*6b60*/  IADD3 R112, P2, PT, R112, R83, RZ ;  /* 0x0000005370707210 */ /* 0x000fe40007f5e0ff */
[----:B------:R-:W-:Y:S03]  /*6b70*/  IADD3 R14, P1, PT, R14, R93, RZ ;  /* 0x0000005d0e0e7210 */ /* 0x000fe60007f3e0ff */
[----:B------:R-:W-:Y:S02]  /*6b80*/  IMAD.X R113, R113, 0x1, R82, P2 ;  /* 0x0000000171717824 */ /* 0x000fe400010e0652 */
[----:B------:R-:W-:Y:S04]  /*6b90*/  IMAD.X R15, R15, 0x1, R91, P1 ;  /* 0x000000010f0f7824 */ /* 0x000fe800008e065b */
[----:B------:R-:W-:Y:S05]  /*6ba0*/  @P0 BRA `(.L_x_5355) ;  /* 0xffffffb800e00947 */ /* 0x000fea000383ffff */
.L_x_5319:
        /* <DEDUP_REMOVED lines=43> */
.L_x_5360:
[----:B------:R2:W-:Y:S02]  /*6e60*/  STS.128 [R141+0x2000], RZ ;  /* 0x002000ff8d007388 */ /* 0x0005e40000000c00 */
.L_x_5359:
[----:B------:R-:W-:Y:S05]  /*6e70*/  BSYNC.RECONVERGENT B0 ;  /* 0x0000000000007941 */ /* 0x000fea0003800200 */
.L_x_5358:
        /* <DEDUP_REMOVED lines=25> */
.L_x_5362:
[----:B------:R1:W-:Y:S01]  /*7010*/  STS.128 [R141+0x2800], RZ ;  /* 0x002800ff8d007388 */ /* 0x0003e20000000c00 */
[----:B------:R-:W-:Y:S05]  /*7020*/  BRA `(.L_x_5361) ;  /* 0x0000003800a07947 */ /* 0x000fea0003800000 */
.L_x_5357:
        /* <DEDUP_REMOVED lines=81> */
.L_x_5369:
[----:B------:R-:W-:Y:S05]  /*7540*/  BSYNC.RECONVERGENT B0 ;  /* 0x0000000000007941 */ /* 0x000fea0003800200 */
.L_x_5368:
[----:B-----5:R-:W-:Y:S01]  /*7550*/  IMAD.MOV.U32 R6, RZ, RZ, R18 ;  /* 0x000000ffff067224 */ /* 0x020fe200078e0012 */
[----:B------:R-:W-:Y:S01]  /*7560*/  MOV R4, R16 ;  /* 0x0000001000047202 */ /* 0x000fe20000000f00 */
[----:B------:R-:W-:Y:S01]  /*7570*/  IMAD.MOV.U32 R7, RZ, RZ, R19 ;  /* 0x000000ffff077224 */ /* 0x000fe200078e0013 */
[----:B------:R-:W-:Y:S02]  /*7580*/  MOV R5, R17 ;  /* 0x0000001100057202 */ /* 0x000fe40000000f00 */
.L_x_5367:
[----:B------:R-:W-:Y:S05]  /*7590*/  BSYNC.RECONVERGENT B1 ;  /* 0x0000000000017941 */ /* 0x000fea0003800200 */
.L_x_5366:
        /* <DEDUP_REMOVED lines=49> */
.L_x_5373:
[----:B------:R-:W-:Y:S05]  /*78b0*/  BSYNC.RECONVERGENT B0 ;  /* 0x0000000000007941 */ /* 0x000fea0003800200 */
.L_x_5372:
[----:B-----5:R4:W-:Y:S02]  /*78c0*/  STS.128 [R141+0x1000], R16 ;  /* 0x001000108d007388 */ /* 0x0209e40000000c00 */
.L_x_5371:
[----:B------:R-:W-:Y:S05]  /*78d0*/  BSYNC.RECONVERGENT B1 ;  /* 0x0000000000017941 */ /* 0x000fea0003800200 */
.L_x_5370:
        /* <DEDUP_REMOVED lines=47> */
.L_x_5375:
[----:B------:R-:W-:Y:S05]  /*7bd0*/  BSYNC.RECONVERGENT B0 ;  /* 0x0000000000007941 */ /* 0x000fea0003800200 */
.L_x_5374:
[----:B-----5:R1:W-:Y:S02]  /*7be0*/  STS.128 [R141+0x2000], R16 ;  /* 0x002000108d007388 */ /* 0x0203e40000000c00 */
.L_x_5365:
[----:B------:R-:W-:Y:S05]  /*7bf0*/  BSYNC.RECONVERGENT B2 ;  /* 0x0000000000027941 */ /* 0x000fea0003800200 */
.L_x_5364:
        /* <DEDUP_REMOVED lines=64> */
.L_x_5379:
[----:B------:R-:W-:Y:S05]  /*8000*/  BSYNC.RECONVERGENT B0 ;  /* 0x0000000000007941 */ /* 0x000fea0003800200 */
.L_x_5378:
[----:B-----5:R4:W-:Y:S02]  /*8010*/  STS.128 [R141+0x800], R16 ;  /* 0x000800108d007388 */ /* 0x0209e40000000c00 */
.L_x_5377:
[----:B------:R-:W-:Y:S05]  /*8020*/  BSYNC.RECONVERGENT B1 ;  /* 0x0000000000017941 */ /* 0x000fea0003800200 */
.L_x_5376:
        /* <DEDUP_REMOVED lines=58> */
.L_x_5383:
[----:B------:R-:W-:Y:S05]  /*83d0*/  BSYNC.RECONVERGENT B0 ;  /* 0x0000000000007941 */ /* 0x000fea0003800200 */
.L_x_5382:
[----:B-----5:R4:W-:Y:S02]  /*83e0*/  STS.128 [R141+0x1800], R16 ;  /* 0x001800108d007388 */ /* 0x0209e40000000c00 */
.L_x_5381:
[----:B------:R-:W-:Y:S05]  /*83f0*/  BSYNC.RECONVERGENT B1 ;  /* 0x0000000000017941 */ /* 0x000fea0003800200 */
.L_x_5380:
        /* <DEDUP_REMOVED lines=56> */
.L_x_5385:
[----:B------:R-:W-:Y:S05]  /*8780*/  BSYNC.RECONVERGENT B0 ;  /* 0x0000000000007941 */ /* 0x000fea0003800200 */
.L_x_5384:
[----:B-----5:R4:W-:Y:S01]  /*8790*/  STS.128 [R141+0x2800], R16 ;  /* 0x002800108d007388 */ /* 0x0209e20000000c00 */
[----:B------:R-:W-:Y:S05]  /*87a0*/  BRA `(.L_x_5361) ;  /* 0x0000002000c07947 */ /* 0x000fea0003800000 */
.L_x_5363:
        /* <DEDUP_REMOVED lines=98> */
.L_x_5391:
[----:B------:R-:W-:Y:S05]  /*8dd0*/  BSYNC.RECONVERGENT B0 ;  /* 0x0000000000007941 */ /* 0x000fea0003800200 */
.L_x_5390:
[----:B-----5:R-:W-:Y:S01]  /*8de0*/  IMAD.MOV.U32 R6, RZ, RZ, R26 ;  /* 0x000000ffff067224 */ /* 0x020fe200078e001a */
[----:B------:R-:W-:Y:S01]  /*8df0*/  MOV R4, R24 ;  /* 0x0000001800047202 */ /* 0x000fe20000000f00 */
[----:B------:R-:W-:Y:S01]  /*8e00*/  IMAD.MOV.U32 R7, RZ, RZ, R27 ;  /* 0x000000ffff077224 */ /* 0x000fe200078e001b */
[----:B------:R-:W-:Y:S02]  /*8e10*/  MOV R5, R25 ;  /* 0x0000001900057202 */ /* 0x000fe40000000f00 */
.L_x_5389:
[----:B------:R-:W-:Y:S05]  /*8e20*/  BSYNC.RECONVERGENT B1 ;  /* 0x0000000000017941 */ /* 0x000fea0003800200 */
.L_x_5388:
        /* <DEDUP_REMOVED lines=88> */
.L_x_5395:
[----:B------:R-:W-:Y:S05]  /*93b0*/  BSYNC.RECONVERGENT B0 ;  /* 0x0000000000007941 */ /* 0x000fea0003800200 */
.L_x_5394:
[----:B-----5:R4:W-:Y:S02]  /*93c0*/  STS.128 [R141+0x1000], R24 ;  /* 0x001000188d007388 */ /* 0x0209e40000000c00 */
.L_x_5393:
[----:B------:R-:W-:Y:S05]  /*93d0*/  BSYNC.RECONVERGENT B1 ;  /* 0x0000000000017941 */ /* 0x000fea0003800200 */
.L_x_5392:
        /* <DEDUP_REMOVED lines=86> */
.L_x_5397:
[----:B------:R-:W-:Y:S05]  /*9940*/  BSYNC.RECONVERGENT B0 ;  /* 0x0000000000007941 */ /* 0x000fea0003800200 */
.L_x_5396:
[----:B-----5:R1:W-:Y:S02]  /*9950*/  STS.128 [R141+0x2000], R24 ;  /* 0x002000188d007388 */ /* 0x0203e40000000c00 */
.L_x_5387:
[----:B------:R-:W-:Y:S05]  /*9960*/  BSYNC.RECONVERGENT B2 ;  /* 0x0000000000027941 */ /* 0x000fea0003800200 */
.L_x_5386:
        /* <DEDUP_REMOVED lines=94> */
.L_x_5401:
[----:B------:R-:W-:Y:S05]  /*9f50*/  BSYNC.RECONVERGENT B0 ;  /* 0x0000000000007941 */ /* 0x000fea0003800200 */
.L_x_5400:
[----:B-----5:R4:W-:Y:S02]  /*9f60*/  STS.128 [R141+0x800], R24 ;  /* 0x000800188d007388 */ /* 0x0209e40000000c00 */
.L_x_5399:
[----:B------:R-:W-:Y:S05]  /*9f70*/  BSYNC.RECONVERGENT B1 ;  /* 0x0000000000017941 */ /* 0x000fea0003800200 */
.L_x_5398:
        /* <DEDUP_REMOVED lines=88> */
.L_x_5405:
[----:B------:R-:W-:Y:S05]  /*a500*/  BSYNC.RECONVERGENT B0 ;  /* 0x0000000000007941 */ /* 0x000fea0003800200 */
.L_x_5404:
[----:B-----5:R1:W-:Y:S02]  /*a510*/  STS.128 [R141+0x1800], R24 ;  /* 0x001800188d007388 */ /* 0x0203e40000000c00 */
.L_x_5403:
[----:B------:R-:W-:Y:S05]  /*a520*/  BSYNC.RECONVERGENT B1 ;  /* 0x0000000000017941 */ /* 0x000fea0003800200 */
.L_x_5402:
        /* <DEDUP_REMOVED lines=86> */
.L_x_5407:
[----:B------:R-:W-:Y:S05]  /*aa90*/  BSYNC.RECONVERGENT B0 ;  /* 0x0000000000007941 */ /* 0x000fea0003800200 */
.L_x_5406:
[----:B-----5:R4:W-:Y:S02]  /*aaa0*/  STS.128 [R141+0x2800], R24 ;  /* 0x002800188d007388 */ /* 0x0209e40000000c00 */
.L_x_5361:
[----:B------:R-:W-:Y:S05]  /*aab0*/  BSYNC.RECONVERGENT B3 ;  /* 0x0000000000037941 */ /* 0x000fea0003800200 */
.L_x_5356:
        /* <DEDUP_REMOVED lines=26> */
.L_x_5410:
[----:B------:R3:W-:Y:S02]  /*ac60*/  STS.128 [R141+0x5000], RZ ;  /* 0x005000ff8d007388 */ /* 0x0007e40000000c00 */
.L_x_5409:
[----:B------:R-:W-:Y:S05]  /*ac70*/  BSYNC.RECONVERGENT B0 ;  /* 0x0000000000007941 */ /* 0x000fea0003800200 */
.L_x_5408:
        /* <DEDUP_REMOVED lines=25> */
.L_x_5412:
[----:B------:R-:W-:Y:S05]  /*ae10*/  BSYNC.RECONVERGENT B0 ;  /* 0x0000000000007941 */ /* 0x000fea0003800200 */
.L_x_5411:
        /* <DEDUP_REMOVED lines=46> */
.L_x_5415:
[----:B------:R2:W-:Y:S01]  /*b100*/  STS.128 [R141+0x8000], RZ ;  /* 0x008000ff8d007388 */ /* 0x0005e20000000c00 */
[----:B------:R-:W-:Y:S05]  /*b110*/  BRA `(.L_x_5416) ;  /* 0x00000000000c7947 */ /* 0x000fea0003800000 */
.L_x_5414:
[----:B------:R4:W-:Y:S04]  /*b120*/  STS.128 [R141+0x6000], RZ ;  /* 0x006000ff8d007388 */ /* 0x0009e80000000c00 */
[----:B------:R4:W-:Y:S04]  /*b130*/  STS.128 [R141+0x7000], RZ ;  /* 0x007000ff8d007388 */ /* 0x0009e80000000c00 */
[----:B------:R4:W-:Y:S02]  /*b140*/  STS.128 [R141+0x8000], RZ ;  /* 0x008000ff8d007388 */ /* 0x0009e40000000c00 */
.L_x_5416:
[----:B------:R-:W-:Y:S05]  /*b150*/  BSYNC.RECONVERGENT B0 ;  /* 0x0000000000007941 */ /* 0x000fea0003800200 */
.L_x_5413:
[----:B------:R-:W-:Y:S01]  /*b160*/  ISETP.GE.AND P0, PT, R30, R5, PT ;  /* 0x000000051e00720c */ /* 0x000fe20003f06270 */
[----:B-1----:R-:W-:Y:S01]  /*b170*/  IMAD.MOV.U32 R15, RZ, RZ, 0x10 ;  /* 0x00000010ff0f7424 */ /* 0x002fe200078e00ff */
        /* <DEDUP_REMOVED lines=30> */
.L_x_5419:
[----:B------:R1:W-:Y:S02]  /*b360*/  STS.128 [R141+0x8800], RZ ;  /* 0x008800ff8d007388 */ /* 0x0003e40000000c00 */
.L_x_5418:
[----:B------:R-:W-:Y:S05]  /*b370*/  BSYNC.RECONVERGENT B0 ;  /* 0x0000000000007941 */ /* 0x000fea0003800200 */
.L_x_5417:
[----:B------:R-:W-:Y:S01]  /*b380*/  LEA R120, R51, UR4, 0x1 ;  /* 0x0000000433787c11 */ /* 0x000fe2000f8e08ff */
[----:B------:R-:W5:Y:S01]  /*b390*/  LDCU UR5, c[0x0][0x50c] ;  /* 0x0000a180ff0577ac */ /* 0x000f620008000800 */
[----:B------:R-:W-:Y:S01]  /*b3a0*/  LEA R91, R50, UR4, 0x1 ;  /* 0x00000004325b7c11 */ /* 0x000fe2000f8e08ff */
[----:B------:R-:W-:Y:S01]  /*b3b0*/  IMAD R3, R3, 0x2, R64 ;  /* 0x0000000203037824 */ /* 0x000fe200078e0240 */
[C---:B------:R-:W-:Y:S01]  /*b3c0*/  VIMNMX R88, PT, PT, R2.reuse, R65, PT ;  /* 0x0000004102587248 */ /* 0x040fe20003fe0100 */
[----:B------:R-:W-:Y:S01]  /*b3d0*/  LDSM.16.M88.4 R52, [R120] ;  /* 0x000000007834783b */ /* 0x000fe20000000200 */
[C---:B------:R-:W-:Y:S01]  /*b3e0*/  IMAD R11, R15.reuse, 0x2, R120 ;  /* 0x000000020f0b7824 */ /* 0x040fe200078e0278 */
[----:B------:R-:W-:Y:S01]  /*b3f0*/  VIADDMNMX R108, R2, 0x8, R65, PT ;  /* 0x00000008026c7846 */ /* 0x000fe20003800141 */
[----:B------:R-:W-:Y:S01]  /*b400*/  IMAD R8, R15, 0x2, R91 ;  /* 0x000000020f087824 */ /* 0x000fe200078e025b */
[----:B------:R-:W2:Y:S04]  /*b410*/  LDSM.16.M88.4 R32, [R91+0x3000] ;  /* 0x003000005b20783b */ /* 0x000ea80000000200 */
[----:B------:R-:W3:Y:S04]  /*b420*/  LDSM.16.M88.4 R72, [R91+0x3400] ;  /* 0x003400005b48783b */ /* 0x000ee80000000200 */
[----:B------:R-:W4:Y:S04]  /*b430*/  LDSM.16.M88.4 R60, [R91+0x3800] ;  /* 0x003800005b3c783b */ /* 0x000f280000000200 */
        /* <DEDUP_REMOVED lines=50> */
[----:B------:R-:W4:Y:S07]  /*b760*/  LDSM.16.M88.4 R24, [R8+0x5400] ;  /* 0x005400000818783b */ /* 0x000f2e0000000200 */
[C---:B------:R-:W-:Y:S08]  /*b770*/  HMMA.16816.F32 R68, R100.reuse, R92, R68 ;  /* 0x0000005c6444723c */ /* 0x040ff00000001844 */
[----:B------:R-:W-:Y:S08]  /*b780*/  HMMA.16816.F32 R60, R100, R94, R60 ;  /* 0x0000005e643c723c */ /* 0x000ff0000000183c */
[C---:B--2---:R-:W-:Y:S08]  /*b790*/  HMMA.16816.F32 R20, R16.reuse, R4, R20 ;  /* 0x000000041014723c */ /* 0x044ff00000001814 */
[----:B------:R-:W-:Y:S01]  /*b7a0*/  HMMA.16816.F32 R32, R16, R6, R32 ;  /* 0x000000061020723c */ /* 0x000fe20000001820 */
[----:B------:R-:W2:Y:S07]  /*b7b0*/  LDSM.16.M88.4 R4, [R91+0x5c00] ;  /* 0x005c00005b04783b */ /* 0x000eae0000000200 */
        /* <DEDUP_REMOVED lines=14> */
[C---:B---3--:R-:W-:Y:S02]  /*b8a0*/  HMMA.16816.F32 R52, R44.reuse, R82, R52 ;  /* 0x000000522c34723c */ /* 0x048fe40000001834 */
[----:B------:R-:W-:Y:S06]  /*b8b0*/  MUFU.TANH R51, R51 ;  /* 0x0000003300337308 */ /* 0x000fec0000002400 */
[----:B------:R-:W-:Y:S01]  /*b8c0*/  HMMA.16816.F32 R56, R44, R80, R56 ;  /* 0x000000502c38723c */ /* 0x000fe20000001838 */
[----:B------:R-:W-:Y:S01]  /*b8d0*/  FMUL.FTZ R45, R23, UR5 ;  /* 0x00000005172d7c20 */ /* 0x000fe20008410000 */
[----:B------:R-:W3:Y:S01]  /*b8e0*/  MUFU.TANH R47, R32 ;  /* 0x00000020002f7308 */ /* 0x000ee20000002400 */
[----:B------:R-:W3:Y:S01]  /*b8f0*/  LDSM.16.M88.4 R20, [R8+0x5800] ;  /* 0x005800000814783b */ /* 0x000ee20000000200 */
[----:B------:R-:W-:-:S04]  /*b900*/  DEPBAR.LE SB0, 0x0 ;  /* 0x000080000000791a */ /* 0x000fc80000000000 */
[----:B----4-:R-:W-:Y:S01]  /*b910*/  HMMA.16816.F32 R76, R16, R24, R76 ;  /* 0x00000018104c723c */ /* 0x010fe2000000184c */
[----:B------:R-:W-:Y:S01]  /*b920*/  FMUL.FTZ R25, R33, UR5 ;  /* 0x0000000521197c20 */ /* 0x000fe20008410000 */
[----:B------:R-:W-:Y:S01]  /*b930*/  FMUL.FTZ R33, R34, UR5 ;  /* 0x0000000522217c20 */ /* 0x000fe20008410000 */
[----:B------:R-:W-:Y:S05]  /*b940*/  MUFU.TANH R45, R45 ;  /* 0x0000002d002d7308 */ /* 0x000fea0000002400 */
[C---:B--2---:R-:W-:Y:S03]  /*b950*/  HMMA.16816.F32 R52, R28.reuse, R6, R52 ;  /* 0x000000061c34723c */ /* 0x044fe60000001834 */
[----:B------:R-:W-:Y:S05]  /*b960*/  MUFU.TANH R25, R25 ;  /* 0x0000001900197308 */ /* 0x000fea0000002400 */
[C---:B-----5:R-:W-:Y:S03]  /*b970*/  HMMA.16816.F32 R68, R28.reuse, R36, R68 ;  /* 0x000000241c44723c */ /* 0x060fe60000001844 */
[----:B------:R-:W-:Y:S01]  /*b980*/  FMUL.FTZ R7, R76, UR5 ;  /* 0x000000054c077c20 */ /* 0x000fe20008410000 */
[----:B------:R-:W-:Y:S04]  /*b990*/  MUFU.TANH R33, R33 ;  /* 0x0000002100217308 */ /* 0x000fe80000002400 */
[----:B------:R-:W-:Y:S01]  /*b9a0*/  HMMA.16816.F32 R60, R28, R38, R60 ;  /* 0x000000261c3c723c */ /* 0x000fe2000000183c */
[----:B------:R-:W-:-:S03]  /*b9b0*/  VIADD R39, R3, 0x8 ;  /* 0x0000000803277836 */ /* 0x000fc60000000000 */
[----:B------:R-:W-:Y:S01]  /*b9c0*/  MUFU.TANH R7, R7 ;  /* 0x0000000700077308 */ /* 0x000fe20000002400 */
[----:B------:R-:W-:Y:S01]  /*b9d0*/  BAR.SYNC.DEFER_BLOCKING 0x0 ;  /* 0x0000000000007b1d */ /* 0x000fe20000010000 */
[----:B------:R-:W-:Y:S02]  /*b9e0*/  ISETP.GE.AND P0, PT, R39, R88, PT ;  /* 0x000000582700720c */ /* 0x000fe40003f06270 */
[----:B------:R-:W-:Y:S01]  /*b9f0*/  HMMA.16816.F32 R56, R28, R4, R56 ;  /* 0x000000041c38723c */ /* 0x000fe20000001838 */
[----:B------:R-:W-:Y:S01]  /*ba00*/  FMUL.FTZ R5, R78, UR5 ;  /* 0x000000054e057c20 */ /* 0x000fe20008410000 */
[----:B------:R-:W-:Y:S01]  /*ba10*/  VIADD R31, R3, 0x1 ;  /* 0x00000001031f7836 */ /* 0x000fe20000000000 */
[----:B------:R-:W-:-:S04]  /*ba20*/  ISETP.GE.AND P6, PT, R39, R108, PT ;  /* 0x0000006c2700720c */ /* 0x000fc80003fc6270 */
[----:B------:R-:W-:Y:S01]  /*ba30*/  MUFU.TANH R5, R5 ;  /* 0x0000000500057308 */ /* 0x000fe20000002400 */
[----:B-1----:R-:W-:Y:S01]  /*ba40*/  HMMA.16816.F32 R52, R16, R42, R52 ;  /* 0x0000002a1034723c */ /* 0x002fe20000001834 */
[C---:B------:R-:W-:Y:S02]  /*ba50*/  ISETP.GE.AND P4, PT, R31.reuse, R88, PT ;  /* 0x000000581f00720c */ /* 0x040fe40003f86270 */
[----:B------:R-:W-:-:S05]  /*ba60*/  ISETP.GE.AND P1, PT, R31, R108, PT ;  /* 0x0000006c1f00720c */ /* 0x000fca0003f26270 */
[----:B------:R-:W-:Y:S01]  /*ba70*/  HMMA.16816.F32 R72, R16, R26, R72 ;  /* 0x0000001a1048723c */ /* 0x000fe20000001848 */
[----:B------:R-:W-:-:S06]  /*ba80*/  FMUL.FTZ R27, R77, UR5 ;  /* 0x000000054d1b7c20 */ /* 0x000fcc0008410000 */
[----:B------:R-:W-:Y:S01]  /*ba90*/  MUFU.TANH R27, R27 ;  /* 0x0000001b001b7308 */ /* 0x000fe20000002400 */
[C---:B---3--:R-:W-:Y:S01]  /*baa0*/  HMMA.16816.F32 R68, R16.reuse, R20, R68 ;  /* 0x000000141044723c */ /* 0x048fe20000001844 */
[----:B------:R-:W-:Y:S02]  /*bab0*/  FMUL.FTZ R21, R79, UR5 ;  /* 0x000000054f157c20 */ /* 0x000fe40008410000 */
[----:B------:R-:W-:Y:S01]  /*bac0*/  FMUL.FTZ R37, R54, UR5 ;  /* 0x0000000536257c20 */ /* 0x000fe20008410000 */
[----:B------:R-:W-:Y:S01]  /*bad0*/  FMUL.FTZ R53, R53, UR5 ;  /* 0x0000000535357c20 */ /* 0x000fe20008410000 */
[----:B------:R-:W-:Y:S02]  /*bae0*/  FMUL.FTZ R55, R55, UR5 ;  /* 0x0000000537377c20 */ /* 0x000fe40008410000 */
[----:B------:R-:W-:Y:S01]  /*baf0*/  MUFU.TANH R21, R21 ;  /* 0x0000001500157308 */ /* 0x000fe20000002400 */
[----:B------:R-:W-:Y:S01]  /*bb00*/  HMMA.16816.F32 R60, R16, R22, R60 ;  /* 0x00000016103c723c */ /* 0x000fe2000000183c */
[----:B------:R-:W-:-:S02]  /*bb10*/  I2FP.F32.S32 R22, R31 ;  /* 0x0000001f00167245 */ /* 0x000fc40000201400 */
[----:B------:R-:W-:Y:S01]  /*bb20*/  FMUL.FTZ R29, R72, UR5 ;  /* 0x00000005481d7c20 */ /* 0x000fe20008410000 */
[----:B------:R-:W-:Y:S01]  /*bb30*/  FMUL.FTZ R23, R73, UR5 ;  /* 0x0000000549177c20 */ /* 0x000fe20008410000 */
[----:B------:R-:W-:Y:S02]  /*bb40*/  FMUL.FTZ R75, R75, UR5 ;  /* 0x000000054b4b7c20 */ /* 0x000fe40008410000 */
[----:B------:R-:W1:Y:S01]  /*bb50*/  MUFU.TANH R37, R37 ;  /* 0x0000002500257308 */ /* 0x000e620000002400 */
[----:B------:R-:W-:Y:S01]  /*bb60*/  HMMA.16816.F32 R56, R16, R40, R56 ;  /* 0x000000281038723c */ /* 0x000fe20000001838 */
[----:B------:R-:W-:Y:S01]  /*bb70*/  FMUL.FTZ R19, R52, UR5 ;  /* 0x0000000534137c20 */ /* 0x000fe20008410000 */
[----:B------:R-:W-:Y:S02]  /*bb80*/  VIADD R41, R3, 0x38 ;  /* 0x0000003803297836 */ /* 0x000fe40000000000 */
[----:B------:R-:W-:Y:S01]  /*bb90*/  FMUL.FTZ R17, R74, UR5 ;  /* 0x000000054a117c20 */ /* 0x000fe20008410000 */
[----:B------:R-:W-:Y:S01]  /*bba0*/  I2FP.F32.S32 R18, R39 ;  /* 0x0000002700127245 */ /* 0x000fe20000201400 */
[----:B------:R-:W-:Y:S01]  /*bbb0*/  FMUL.FTZ R68, R68, UR5 ;  /* 0x0000000544447c20 */ /* 0x000fe20008410000 */
[----:B------:R-:W-:Y:S01]  /*bbc0*/  FMUL.FTZ R70, R70, UR5 ;  /* 0x0000000546467c20 */ /* 0x000fe20008410000 */
[----:B------:R-:W2:Y:S01]  /*bbd0*/  MUFU.TANH R19, R19 ;  /* 0x0000001300137308 */ /* 0x000ea20000002400 */
[----:B------:R-:W-:Y:S01]  /*bbe0*/  ISETP.GE.AND P5, PT, R41, R88, PT ;  /* 0x000000582900720c */ /* 0x000fe20003fa6270 */
[----:B------:R-:W-:Y:S01]  /*bbf0*/  VIADD R39, R3, 0x10 ;  /* 0x0000001003277836 */ /* 0x000fe20000000000 */
[----:B------:R-:W-:Y:S01]  /*bc00*/  ISETP.GE.AND P2, PT, R41, R108, PT ;  /* 0x0000006c2900720c */ /* 0x000fe20003f46270 */
[C---:B------:R-:W-:Y:S01]  /*bc10*/  FFMA.FTZ R30, R0.reuse, R18, R47 ;  /* 0x00000012001e7223 */ /* 0x040fe2000001002f */
[----:B------:R-:W-:Y:S01]  /*bc20*/  I2FP.F32.S32 R2, R41 ;  /* 0x0000002900027245 */ /* 0x000fe20000201400 */
[----:B------:R-:W-:Y:S01]  /*bc30*/  VIADD R41, R3, 0x9 ;  /* 0x0000000903297836 */ /* 0x000fe20000000000 */
[----:B------:R-:W-:Y:S01]  /*bc40*/  I2FP.F32.S32 R16, R39 ;  /* 0x0000002700107245 */ /* 0x000fe20000201400 */
[----:B------:R-:W3:Y:S01]  /*bc50*/  MUFU.TANH R29, R29 ;  /* 0x0000001d001d7308 */ /* 0x000ee20000002400 */
[----:B------:R-:W-:Y:S01]  /*bc60*/  FMUL.FTZ R69, R69, UR5 ;  /* 0x0000000545457c20 */ /* 0x000fe20008410000 */
[C---:B-1----:R-:W-:Y:S01]  /*bc70*/  FFMA.FTZ R37, R0.reuse, R2, R37 ;  /* 0x0000000200257223 */ /* 0x042fe20000010025 */
[----:B------:R-:W-:Y:S01]  /*bc80*/  I2FP.F32.S32 R20, R41 ;  /* 0x0000002900147245 */ /* 0x000fe20000201400 */
[----:B------:R-:W-:Y:S01]  /*bc90*/  FMUL.FTZ R71, R71, UR5 ;  /* 0x0000000547477c20 */ /* 0x000fe20008410000 */
[C---:B------:R-:W-:Y:S01]  /*bca0*/  FFMA.FTZ R18, R0.reuse, R18, R33 ;  /* 0x0000001200127223 */ /* 0x040fe20000010021 */
[C---:B------:R-:W-:Y:S01]  /*bcb0*/  FFMA.FTZ R7, R0.reuse, R16, R7 ;  /* 0x0000001000077223 */ /* 0x040fe20000010007 */
[----:B------:R-:W-:Y:S01]  /*bcc0*/  FSEL R33, R37, -INF , !P2 ;  /* 0xff80000025217808 */ /* 0x000fe20005000000 */
[CC--:B------:R-:W-:Y:S01]  /*bcd0*/  FFMA.FTZ R24, R0.reuse, R20.reuse, R25 ;  /* 0x0000001400187223 */ /* 0x0c0fe20000010019 */
[----:B------:R-:W1:Y:S01]  /*bce0*/  MUFU.TANH R17, R17 ;  /* 0x0000001100117308 */ /* 0x000e620000002400 */
[----:B------:R-:W-:Y:S01]  /*bcf0*/  FFMA.FTZ R20, R0, R20, R35 ;  /* 0x0000001400147223 */ /* 0x000fe20000010023 */
[----:B------:R-:W-:-:S02]  /*bd00*/  VIADD R35, R3, 0x11 ;  /* 0x0000001103237836 */ /* 0x000fc40000000000 */
[----:B--2---:R-:W-:Y:S01]  /*bd10*/  FFMA.FTZ R19, R0, R2, R19 ;  /* 0x0000000200137223 */ /* 0x004fe20000010013 */
[----:B------:R-:W-:Y:S01]  /*bd20*/  VIADD R25, R3, 0x18 ;  /* 0x0000001803197836 */ /* 0x000fe20000000000 */
[----:B------:R-:W-:Y:S01]  /*bd30*/  ISETP.GE.AND P2, PT, R39, R88, PT ;  /* 0x000000582700720c */ /* 0x000fe20003f46270 */
[----:B------:R-:W-:Y:S01]  /*bd40*/  FMUL.FTZ R60, R60, UR5 ;  /* 0x000000053c3c7c20 */ /* 0x000fe20008410000 */
[----:B------:R-:W-:Y:S01]  /*bd50*/  I2FP.F32.S32 R14, R35 ;  /* 0x00000023000e7245 */ /* 0x000fe20000201400 */
[----:B------:R-:W2:Y:S01]  /*bd60*/  MUFU.TANH R23, R23 ;  /* 0x0000001700177308 */ /* 0x000ea20000002400 */
[----:B------:R-:W-:Y:S01]  /*bd70*/  FSEL R112, R19, -INF , !P5 ;  /* 0xff80000013707808 */ /* 0x000fe20006800000 */
[----:B------:R-:W-:Y:S01]  /*bd80*/  FMUL.FTZ R62, R62, UR5 ;  /* 0x000000053e3e7c20 */ /* 0x000fe20008410000 */
[----:B------:R-:W-:Y:S01]  /*bd90*/  I2FP.F32.S32 R6, R25 ;  /* 0x0000001900067245 */ /* 0x000fe20000201400 */
[CC--:B------:R-:W-:Y:S01]  /*bda0*/  FFMA.FTZ R27, R0.reuse, R14.reuse, R27 ;  /* 0x0000000e001b7223 */ /* 0x0c0fe2000001001b */
[C---:B------:R-:W-:Y:S01]  /*bdb0*/  FFMA.FTZ R14, R0.reuse, R14, R21 ;  /* 0x0000000e000e7223 */ /* 0x040fe20000010015 */
[----:B------:R-:W-:Y:S01]  /*bdc0*/  VIADD R21, R3, 0x19 ;  /* 0x0000001903157836 */ /* 0x000fe20000000000 */
[----:B------:R-:W-:Y:S01]  /*bdd0*/  ISETP.GE.AND P5, PT, R41, R108, PT ;  /* 0x0000006c2900720c */ /* 0x000fe20003fa6270 */
[----:B------:R-:W4:Y:S01]  /*bde0*/  MUFU.TANH R31, R68 ;  /* 0x00000044001f7308 */ /* 0x000f220000002400 */
[CC--:B---3--:R-:W-:Y:S01]  /*bdf0*/  FFMA.FTZ R26, R0.reuse, R6.reuse, R29 ;  /* 0x00000006001a7223 */ /* 0x0c8fe2000001001d */
[C---:B-1----:R-:W-:Y:S01]  /*be00*/  FFMA.FTZ R6, R0.reuse, R6, R17 ;  /* 0x0000000600067223 */ /* 0x042fe20000010011 */
[----:B------:R-:W-:Y:S01]  /*be10*/  VIADD R17, R3, 0x20 ;  /* 0x0000002003117836 */ /* 0x000fe20000000000 */
[----:B------:R-:W-:Y:S01]  /*be20*/  I2FP.F32.S32 R4, R21 ;  /* 0x0000001500047245 */ /* 0x000fe20000201400 */
[C---:B------:R-:W-:Y:S01]  /*be30*/  FFMA.FTZ R2, R0.reuse, R22, R67 ;  /* 0x0000001600027223 */ /* 0x040fe20000010043 */
[----:B------:R-:W-:Y:S01]  /*be40*/  ISETP.GE.AND P3, PT, R41, R88, PT ;  /* 0x000000582900720c */ /* 0x000fe20003f66270 */
[----:B------:R-:W-:Y:S01]  /*be50*/  FFMA.FTZ R22, R0, R22, R45 ;  /* 0x0000001600167223 */ /* 0x000fe2000001002d */
[----:B------:R-:W1:Y:S01]  /*be60*/  MUFU.TANH R19, R70 ;  /* 0x0000004600137308 */ /* 0x000e620000002400 */
[----:B------:R-:W-:Y:S01]  /*be70*/  FSEL R20, R20, -INF , !P5 ;  /* 0xff80000014147808 */ /* 0x000fe20006800000 */
[C---:B------:R-:W-:Y:S01]  /*be80*/  FFMA.FTZ R16, R0.reuse, R16, R5 ;  /* 0x0000001000107223 */ /* 0x040fe20000010005 */
[----:B------:R-:W-:Y:S01]  /*be90*/  FSEL R34, R7, -INF , !P2 ;  /* 0xff80000007227808 */ /* 0x000fe20005000000 */
[----:B--2---:R-:W-:Y:S01]  /*bea0*/  FFMA.FTZ R8, R0, R4, R23 ;  /* 0x0000000400087223 */ /* 0x004fe20000010017 */
[----:B------:R-:W-:Y:S01]  /*beb0*/  FSEL R24, R24, -INF , !P3 ;  /* 0xff80000018187808 */ /* 0x000fe20005800000 */
[----:B------:R-:W-:Y:S01]  /*bec0*/  FMUL.FTZ R58, R58, UR5 ;  /* 0x000000053a3a7c20 */ /* 0x000fe20008410000 */
[C---:B------:R-:W-:Y:S01]  /*bed0*/  ISETP.GE.AND P5, PT, R21.reuse, R88, PT ;  /* 0x000000581500720c */ /* 0x040fe20003fa6270 */
[----:B------:R-:W2:Y:S01]  /*bee0*/  MUFU.TANH R75, R75 ;  /* 0x0000004b004b7308 */ /* 0x000ea20000002400 */
[-C--:B------:R-:W-:Y:S01]  /*bef0*/  ISETP.GE.AND P2, PT, R21, R108.reuse, PT ;  /* 0x0000006c1500720c */ /* 0x080fe20003f46270 */
[----:B------:R-:W-:Y:S01]  /*bf00*/  VIADD R21, R3, 0x28 ;  /* 0x0000002803157836 */ /* 0x000fe20000000000 */
[----:B------:R-:W-:Y:S01]  /*bf10*/  I2FP.F32.S32 R32, R17 ;  /* 0x0000001100207245 */ /* 0x000fe20000201400 */
[----:B------:R-:W-:Y:S01]  /*bf20*/  FMUL.FTZ R61, R61, UR5 ;  /* 0x000000053d3d7c20 */ /* 0x000fe20008410000 */
[----:B------:R-:W-:Y:S01]  /*bf30*/  ISETP.GE.AND P3, PT, R25, R108, PT ;  /* 0x0000006c1900720c */ /* 0x000fe20003f66270 */
[----:B------:R-:W-:Y:S01]  /*bf40*/  VIADD R23, R3, 0x21 ;  /* 0x0000002103177836 */ /* 0x000fe20000000000 */
[----:B------:R-:W-:Y:S01]  /*bf50*/  FSEL R2, R2, -INF , !P4 ;  /* 0xff80000002027808 */ /* 0x000fe20006000000 */
[----:B------:R-:W-:Y:S01]  /*bf60*/  MUFU.TANH R69, R69 ;  /* 0x0000004500457308 */ /* 0x000fe20000002400 */
[----:B------:R-:W-:Y:S01]  /*bf70*/  FSEL R22, R22, -INF , !P1 ;  /* 0xff80000016167808 */ /* 0x000fe20004800000 */
[-C--:B----4-:R-:W-:Y:S01]  /*bf80*/  FFMA.FTZ R31, R0, R32.reuse, R31 ;  /* 0x00000020001f7223 */ /* 0x090fe2000001001f */
[----:B------:R-:W-:Y:S01]  /*bf90*/  FSEL R30, R30, -INF , !P0 ;  /* 0xff8000001e1e7808 */ /* 0x000fe20004000000 */
[----:B-1----:R-:W-:Y:S01]  /*bfa0*/  FFMA.FTZ R19, R0, R32, R19 ;  /* 0x0000002000137223 */ /* 0x002fe20000010013 */
[----:B------:R-:W-:Y:S01]  /*bfb0*/  FSEL R18, R18, -INF , !P6 ;  /* 0xff80000012127808 */ /* 0x000fe20007000000 */
[----:B------:R-:W-:Y:S01]  /*bfc0*/  FMUL.FTZ R56, R56, UR5 ;  /* 0x0000000538387c20 */ /* 0x000fe20008410000 */
[----:B------:R-:W-:Y:S01]  /*bfd0*/  ISETP.GE.AND P4, PT, R39, R108, PT ;  /* 0x0000006c2700720c */ /* 0x000fe20003f86270 */
[----:B------:R-:W-:Y:S01]  /*bfe0*/  MUFU.TANH R71, R71 ;  /* 0x0000004700477308 */ /* 0x000fe20000002400 */
[----:B------:R-:W-:Y:S01]  /*bff0*/  ISETP.GE.AND P1, PT, R35, R88, PT ;  /* 0x000000582300720c */ /* 0x000fe20003f26270 */
[----:B------:R-:W-:Y:S01]  /*c000*/  FMUL.FTZ R63, R63, UR5 ;  /* 0x000000053f3f7c20 */ /* 0x000fe20008410000 */
[----:B------:R-:W-:Y:S01]  /*c010*/  ISETP.GE.AND P0, PT, R35, R108, PT ;  /* 0x0000006c2300720c */ /* 0x000fe20003f06270 */
[----:B--2---:R-:W-:Y:S01]  /*c020*/  FFMA.FTZ R4, R0, R4, R75 ;  /* 0x0000000400047223 */ /* 0x004fe2000001004b */
[-C--:B------:R-:W-:Y:S01]  /*c030*/  ISETP.GE.AND P6, PT, R25, R88.reuse, PT ;  /* 0x000000581900720c */ /* 0x080fe20003fc6270 */
[----:B------:R-:W-:Y:S01]  /*c040*/  VIADD R25, R3, 0x30 ;  /* 0x0000003003197836 */ /* 0x000fe20000000000 */
[----:B------:R-:W-:Y:S01]  /*c050*/  FSEL R6, R6, -INF , !P3 ;  /* 0xff80000006067808 */ /* 0x000fe20005800000 */
[----:B------:R-:W1:Y:S01]  /*c060*/  MUFU.TANH R5, R60 ;  /* 0x0000003c00057308 */ /* 0x000e620000002400 */
[----:B------:R-:W-:Y:S01]  /*c070*/  FSEL R8, R8, -INF , !P5 ;  /* 0xff80000008087808 */ /* 0x000fe20006800000 */
[----:B------:R-:W-:Y:S01]  /*c080*/  FMUL.FTZ R57, R57, UR5 ;  /* 0x0000000539397c20 */ /* 0x000fe20008410000 */
[----:B------:R-:W-:Y:S01]  /*c090*/  ISETP.GE.AND P3, PT, R21, R88, PT ;  /* 0x000000581500720c */ /* 0x000fe20003f66270 */
[----:B------:R-:W-:Y:S01]  /*c0a0*/  FMUL.FTZ R59, R59, UR5 ;  /* 0x000000053b3b7c20 */ /* 0x000fe20008410000 */
[----:B------:R-:W-:-:S02]  /*c0b0*/  ISETP.GE.AND P5, PT, R21, R108, PT ;  /* 0x0000006c1500720c */ /* 0x000fc40003fa6270 */
[----:B------:R-:W-:Y:S01]  /*c0c0*/  I2FP.F32.S32 R32, R21 ;  /* 0x0000001500207245 */ /* 0x000fe20000201400 */
[----:B------:R-:W2:Y:S01]  /*c0d0*/  MUFU.TANH R7, R62 ;  /* 0x0000003e00077308 */ /* 0x000ea20000002400 */
[----:B------:R-:W-:Y:S02]  /*c0e0*/  FSEL R16, R16, -INF , !P4 ;  /* 0xff80000010107808 */ /* 0x000fe40006000000 */
[----:B------:R-:W-:Y:S02]  /*c0f0*/  FSEL R28, R27, -INF , !P1 ;  /* 0xff8000001b1c7808 */ /* 0x000fe40004800000 */
[----:B------:R-:W-:Y:S02]  /*c100*/  FSEL R14, R14, -INF , !P0 ;  /* 0xff8000000e0e7808 */ /* 0x000fe40004000000 */
[----:B------:R-:W-:Y:S01]  /*c110*/  FSEL R26, R26, -INF , !P6 ;  /* 0xff8000001a1a7808 */ /* 0x000fe20007000000 */
[----:B------:R-:W3:Y:S01]  /*c120*/  MUFU.TANH R21, R58 ;  /* 0x0000003a00157308 */ /* 0x000ee20000002400 */
[C---:B------:R-:W-:Y:S01]  /*c130*/  ISETP.GE.AND P4, PT, R17.reuse, R88, PT ;  /* 0x000000581100720c */ /* 0x040fe20003f86270 */
[----:B-1----:R-:W-:Y:S01]  /*c140*/  FFMA.FTZ R5, R0, R32, R5 ;  /* 0x0000002000057223 */ /* 0x002fe20000010005 */
[----:B------:R-:W-:-:S02]  /*c150*/  ISETP.GE.AND P1, PT, R17, R108, PT ;  /* 0x0000006c1100720c */ /* 0x000fc40003f26270 */
[C---:B------:R-:W-:Y:S02]  /*c160*/  ISETP.GE.AND P0, PT, R23.reuse, R88, PT ;  /* 0x000000581700720c */ /* 0x040fe40003f06270 */
[----:B------:R-:W-:Y:S01]  /*c170*/  ISETP.GE.AND P6, PT, R23, R108, PT ;  /* 0x0000006c1700720c */ /* 0x000fe20003fc6270 */
[----:B------:R-:W1:Y:S01]  /*c180*/  MUFU.TANH R61, R61 ;  /* 0x0000003d003d7308 */ /* 0x000e620000002400 */
[----:B------:R-:W-:Y:S01]  /*c190*/  I2FP.F32.S32 R23, R23 ;  /* 0x0000001700177245 */ /* 0x000fe20000201400 */
[----:B--2---:R-:W-:Y:S01]  /*c1a0*/  FFMA.FTZ R7, R0, R32, R7 ;  /* 0x0000002000077223 */ /* 0x004fe20000010007 */
[----:B------:R-:W-:Y:S02]  /*c1b0*/  I2FP.F32.S32 R32, R25 ;  /* 0x0000001900207245 */ /* 0x000fe40000201400 */
[----:B------:R-:W-:Y:S01]  /*c1c0*/  FSEL R4, R4, -INF , !P2 ;  /* 0xff80000004047808 */ /* 0x000fe20005000000 */
[CC--:B------:R-:W-:Y:S01]  /*c1d0*/  FFMA.FTZ R69, R0.reuse, R23.reuse, R69 ;  /* 0x0000001700457223 */ /* 0x0c0fe20000010045 */
[C---:B------:R-:W-:Y:S01]  /*c1e0*/  FFMA.FTZ R71, R0.reuse, R23, R71 ;  /* 0x0000001700477223 */ /* 0x040fe20000010047 */
[----:B------:R-:W2:Y:S01]  /*c1f0*/  MUFU.TANH R17, R56 ;  /* 0x0000003800117308 */ /* 0x000ea20000002400 */
[----:B------:R-:W-:Y:S01]  /*c200*/  VIADD R23, R3, 0x29 ;  /* 0x0000002903177836 */ /* 0x000fe20000000000 */
[----:B------:R-:W-:Y:S01]  /*c210*/  FSEL R110, R31, -INF , !P4 ;  /* 0xff8000001f6e7808 */ /* 0x000fe20006000000 */
[----:B---3--:R-:W-:Y:S01]  /*c220*/  FFMA.FTZ R21, R0, R32, R21 ;  /* 0x0000002000157223 */ /* 0x008fe20000010015 */
[----:B------:R-:W-:-:S02]  /*c230*/  FSEL R134, R69, -INF , !P0 ;  /* 0xff80000045867808 */ /* 0x000fc40004000000 */
[C---:B------:R-:W-:Y:S02]  /*c240*/  ISETP.GE.AND P2, PT, R23.reuse, R88, PT ;  /* 0x000000581700720c */ /* 0x040fe40003f46270 */
[----:B------:R-:W3:Y:S01]  /*c250*/  MUFU.TANH R63, R63 ;  /* 0x0000003f003f7308 */ /* 0x000ee20000002400 */
[-C--:B------:R-:W-:Y:S02]  /*c260*/  ISETP.GE.AND P4, PT, R23, R108.reuse, PT ;  /* 0x0000006c1700720c */ /* 0x080fe40003f86270 */
[----:B------:R-:W-:Y:S02]  /*c270*/  I2FP.F32.S32 R23, R23 ;  /* 0x0000001700177245 */ /* 0x000fe40000201400 */
[----:B------:R-:W-:Y:S02]  /*c280*/  ISETP.GE.AND P0, PT, R25, R108, PT ;  /* 0x0000006c1900720c */ /* 0x000fe40003f06270 */
[----:B------:R-:W-:Y:S01]  /*c290*/  FSEL R116, R71, -INF , !P6 ;  /* 0xff80000047747808 */ /* 0x000fe20007000000 */
[----:B------:R-:W4:Y:S01]  /*c2a0*/  MUFU.TANH R57, R57 ;  /* 0x0000003900397308 */ /* 0x000f220000002400 */
[C---:B-1----:R-:W-:Y:S01]  /*c2b0*/  FFMA.FTZ R61, R0.reuse, R23, R61 ;  /* 0x00000017003d7223 */ /* 0x042fe2000001003d */
[----:B--2---:R-:W-:Y:S01]  /*c2c0*/  FFMA.FTZ R17, R0, R32, R17 ;  /* 0x0000002000117223 */ /* 0x004fe20000010011 */
[----:B------:R-:W-:Y:S01]  /*c2d0*/  FSEL R132, R5, -INF , !P3 ;  /* 0xff80000005847808 */ /* 0x000fe20005800000 */
[C---:B------:R-:W-:Y:S01]  /*c2e0*/  VIADD R5, R3.reuse, 0x31 ;  /* 0x0000003103057836 */ /* 0x040fe20000000000 */
[----:B------:R-:W-:-:S02]  /*c2f0*/  ISETP.GE.AND P6, PT, R3, R88, PT ;  /* 0x000000580300720c */ /* 0x000fc40003fc6270 */
[C---:B------:R-:W-:Y:S01]  /*c300*/  ISETP.GE.AND P3, PT, R3.reuse, R108, PT ;  /* 0x0000006c0300720c */ /* 0x040fe20003f66270 */
[----:B------:R-:W1:Y:S01]  /*c310*/  MUFU.TANH R59, R59 ;  /* 0x0000003b003b7308 */ /* 0x000e620000002400 */
[----:B------:R-:W-:Y:S01]  /*c320*/  I2FP.F32.S32 R32, R3 ;  /* 0x0000000300207245 */ /* 0x000fe20000201400 */
[----:B------:R-:W-:Y:S01]  /*c330*/  VIADD R3, R3, 0x39 ;  /* 0x0000003903037836 */ /* 0x000fe20000000000 */
[----:B------:R-:W-:Y:S01]  /*c340*/  FSEL R100, R21, -INF , !P0 ;  /* 0xff80000015647808 */ /* 0x000fe20004000000 */
[C---:B---3--:R-:W-:Y:S01]  /*c350*/  FFMA.FTZ R63, R0.reuse, R23, R63 ;  /* 0x00000017003f7223 */ /* 0x048fe2000001003f */
[----:B------:R-:W-:Y:S01]  /*c360*/  ISETP.GT.AND P0, PT, R89, R122, PT ;  /* 0x0000007a5900720c */ /* 0x000fe20003f04270 */
[CC--:B------:R-:W-:Y:S01]  /*c370*/  FFMA.FTZ R11, R0.reuse, R32.reuse, R11 ;  /* 0x00000020000b7223 */ /* 0x0c0fe2000001000b */
[----:B------:R-:W-:Y:S01]  /*c380*/  FSEL R106, R7, -INF , !P5 ;  /* 0xff800000076a7808 */ /* 0x000fe20006800000 */
[----:B------:R-:W2:Y:S01]  /*c390*/  MUFU.TANH R53, R53 ;  /* 0x0000003500357308 */ /* 0x000ea20000002400 */
[----:B------:R-:W-:Y:S01]  /*c3a0*/  FSEL R104, R61, -INF , !P2 ;  /* 0xff8000003d687808 */ /* 0x000fe20005000000 */
[----:B------:R-:W-:Y:S01]  /*c3b0*/  FFMA.FTZ R51, R0, R32, R51 ;  /* 0x0000002000337223 */ /* 0x000fe20000010033 */
[----:B------:R-:W-:-:S02]  /*c3c0*/  ISETP.GE.AND P5, PT, R5, R88, PT ;  /* 0x000000580500720c */ /* 0x000fc40003fa6270 */
[----:B------:R-:W-:Y:S02]  /*c3d0*/  ISETP.GE.AND P2, PT, R5, R108, PT ;  /* 0x0000006c0500720c */ /* 0x000fe40003f46270 */
[----:B------:R-:W-:Y:S01]  /*c3e0*/  FSEL R118, R19, -INF , !P1 ;  /* 0xff80000013767808 */ /* 0x000fe20004800000 */
[----:B------:R-:W3:Y:S01]  /*c3f0*/  MUFU.TANH R55, R55 ;  /* 0x0000003700377308 */ /* 0x000ee20000002400 */
[----:B------:R-:W-:Y:S02]  /*c400*/  I2FP.F32.S32 R5, R5 ;  /* 0x0000000500057245 */ /* 0x000fe40000201400 */
[----:B------:R-:W-:Y:S02]  /*c410*/  I2FP.F32.S32 R36, R3 ;  /* 0x0000000300247245 */ /* 0x000fe40000201400 */
[----:B------:R-:W-:Y:S01]  /*c420*/  ISETP.GE.AND P1, PT, R25, R88, PT ;  /* 0x000000581900720c */ /* 0x000fe20003f26270 */
[CC--:B----4-:R-:W-:Y:S01]  /*c430*/  FFMA.FTZ R57, R0.reuse, R5.reuse, R57 ;  /* 0x0000000500397223 */ /* 0x0d0fe20000010039 */
[----:B------:R-:W-:Y:S01]  /*c440*/  FSEL R102, R63, -INF , !P4 ;  /* 0xff8000003f667808 */ /* 0x000fe20006000000 */
[C---:B-1----:R-:W-:Y:S01]  /*c450*/  FFMA.FTZ R59, R0.reuse, R5, R59 ;  /* 0x00000005003b7223 */ /* 0x042fe2000001003b */
[----:B------:R-:W-:Y:S01]  /*c460*/  FSEL R114, R17, -INF , !P1 ;  /* 0xff80000011727808 */ /* 0x000fe20004800000 */
[----:B--2---:R-:W-:Y:S01]  /*c470*/  FFMA.FTZ R53, R0, R36, R53 ;  /* 0x0000002400357223 */ /* 0x004fe20000010035 */
[----:B------:R-:W-:-:S02]  /*c480*/  ISETP.GE.AND P4, PT, R3, R88, PT ;  /* 0x000000580300720c */ /* 0x000fc40003f86270 */
[----:B------:R-:W-:Y:S02]  /*c490*/  ISETP.GE.AND P1, PT, R3, R108, PT ;  /* 0x0000006c0300720c */ /* 0x000fe40003f26270 */
[----:B------:R-:W-:Y:S01]  /*c4a0*/  FSEL R113, R57, -INF , !P5 ;  /* 0xff80000039717808 */ /* 0x000fe20006800000 */
[----:B---3--:R-:W-:Y:S01]  /*c4b0*/  FFMA.FTZ R32, R0, R36, R55 ;  /* 0x0000002400207223 */ /* 0x008fe20000010037 */
        /* <DEDUP_REMOVED lines=18> */
.L_x_5421:
        /* <DEDUP_REMOVED lines=60> */
.L_x_5422:
        /* <DEDUP_REMOVED lines=39> */
.L_x_5420:
        /* <DEDUP_REMOVED lines=18> */
[----:B------:R-:W1:Y:S03]  /*cd30*/  SHFL.BFLY PT, R42, R7, 0x2, 0x1f ;  /* 0x0c401f00072a7f89 */ /* 0x000e6600000e0000 */
        /* <DEDUP_REMOVED lines=8> */
[----:B------:R-:W1:Y:S02]  /*cdc0*/  SHFL.BFLY PT, R3, R42, 0x1, 0x1f ;  /* 0x0c201f002a037f89 */ /* 0x000e6400000e0000 */
[----:B-1----:R-:W-:Y:S02]  /*cdd0*/  FMNMX.FTZ R3, R42, R3, !PT ;  /* 0x000000032a037209 */ /* 0x002fe40007810000 */
[----:B------:R-:W-:Y:S02]  /*cde0*/  LDSM.16.MT88.4 R40, [R90+0x8000] ;  /* 0x008000005a28783b */ /* 0x000fe40000004200 */
        /* <DEDUP_REMOVED lines=22> */
[----:B------:R-:W-:-:S03]  /*cf50*/  FFMA.FTZ R111, R111, UR5, -R115 ;  /* 0x000000056f6f7c23 */ /* 0x000fc60008010873 */
[----:B------:R-:W-:Y:S01]  /*cf60*/  MUFU.EX2 R95, R95 ;  /* 0x0000005f005f7308 */ /* 0x000fe20000000800 */
[----:B-1----:R-:W-:-:S04]  /*cf70*/  FMNMX.FTZ R2, R5, R38, !PT ;  /* 0x0000002605027209 */ /* 0x002fc80007810000 */
        /* <DEDUP_REMOVED lines=28> */
[----:B------:R-:W-:Y:S01]  /*d140*/  FFMA.FTZ R32, R32, UR5, -R35 ;  /* 0x0000000520207c23 */ /* 0x000fe20008010823 */
[----:B------:R-:W-:-:S02]  /*d150*/  FADD.FTZ R95, R95, R94 ;  /* 0x0000005e5f5f7221 */ /* 0x000fc40000010000 */
[----:B------:R-:W-:Y:S02]  /*d160*/  MUFU.EX2 R96, R96 ;  /* 0x0000006000607308 */ /* 0x000fe40000000800 */
[----:B------:R-:W-:-:S06]  /*d170*/  FADD.FTZ R92, R92, R95 ;  /* 0x0000005f5c5c7221 */ /* 0x000fcc0000010000 */
        /* <DEDUP_REMOVED lines=25> */
[----:B------:R-:W3:Y:S02]  /*d310*/  MUFU.EX2 R110, R110 ;  /* 0x0000006e006e7308 */ /* 0x000ee40000000800 */
[C---:B------:R-:W-:Y:S06]  /*d320*/  HMMA.16816.F32 R64, R48.reuse, R60, RZ ;  /* 0x0000003c3040723c */ /* 0x040fec00000018ff */
[----:B------:R-:W5:Y:S01]  /*d330*/  MUFU.EX2 R109, R109 ;  /* 0x0000006d006d7308 */ /* 0x000f620000000800 */
[----:B----4-:R-:W-:Y:S01]  /*d340*/  F2FP.F16.F32.PACK_AB R7, R14, R15 ;  /* 0x0000000f0e07723e */ /* 0x010fe200000000ff */
[----:B------:R-:W-:Y:S06]  /*d350*/  HMMA.16816.F32 R36, R48, R40, RZ ;  /* 0x000000283024723c */ /* 0x000fec00000018ff */
[----:B------:R-:W4:Y:S01]  /*d360*/  MUFU.EX2 R105, R105 ;  /* 0x0000006900697308 */ /* 0x000f220000000800 */
[----:B---3--:R-:W-:Y:S01]  /*d370*/  FADD.FTZ R8, R110, R11 ;  /* 0x0000000b6e087221 */ /* 0x008fe20000010000 */
[C---:B--2---:R-:W-:Y:S06]  /*d380*/  HMMA.16816.F32 R80, R4.reuse, R16, R80 ;  /* 0x000000100450723c */ /* 0x044fec0000001850 */
[----:B------:R-:W2:Y:S01]  /*d390*/  MUFU.EX2 R104, R104 ;  /* 0x0000006800687308 */ /* 0x000ea20000000800 */
[----:B-----5:R-:W-:Y:S01]  /*d3a0*/  FADD.FTZ R8, R109, R8 ;  /* 0x000000086d087221 */ /* 0x020fe20000010000 */
[----:B------:R-:W-:Y:S01]  /*d3b0*/  HMMA.16816.F32 R76, R4, R18, R76 ;  /* 0x00000012044c723c */ /* 0x000fe2000000184c */
[----:B------:R-:W3:Y:S05]  /*d3c0*/  LDSM.16.MT88.4 R16, [R31+0x7400] ;  /* 0x007400001f10783b */ /* 0x000eea0000004200 */
[----:B------:R-:W-:Y:S01]  /*d3d0*/  MUFU.EX2 R107, R107 ;  /* 0x0000006b006b7308 */ /* 0x000fe20000000800 */
[----:B----4-:R-:W-:Y:S01]  /*d3e0*/  FADD.FTZ R11, R105, R8 ;  /* 0x00000008690b7221 */ /* 0x010fe20000010000 */
[C---:B------:R-:W-:Y:S06]  /*d3f0*/  HMMA.16816.F32 R68, R48.reuse, R70, RZ ;  /* 0x000000463044723c */ /* 0x040fec00000018ff */
[----:B------:R-:W4:Y:S01]  /*d400*/  MUFU.EX2 R106, R116 ;  /* 0x00000074006a7308 */ /* 0x000f220000000800 */
[----:B--2---:R-:W-:Y:S01]  /*d410*/  FADD.FTZ R11, R104, R11 ;  /* 0x0000000b680b7221 */ /* 0x004fe20000010000 */
[C---:B------:R-:W-:Y:S06]  /*d420*/  HMMA.16816.F32 R60, R48.reuse, R62, RZ ;  /* 0x0000003e303c723c */ /* 0x040fec00000018ff */
[----:B------:R-:W-:Y:S02]  /*d430*/  MUFU.EX2 R103, R103 ;  /* 0x0000006700677308 */ /* 0x000fe40000000800 */
[----:B------:R-:W-:Y:S06]  /*d440*/  HMMA.16816.F32 R40, R48, R42, RZ ;  /* 0x0000002a3028723c */ /* 0x000fec00000018ff */
[----:B------:R-:W2:Y:S02]  /*d450*/  MUFU.EX2 R102, R102 ;  /* 0x0000006600667308 */ /* 0x000ea40000000800 */
[C---:B-1----:R-:W-:Y:S06]  /*d460*/  HMMA.16816.F32 R64, R4.reuse, R20, R64 ;  /* 0x000000140440723c */ /* 0x042fec0000001840 */
[----:B------:R-:W-:Y:S02]  /*d470*/  MUFU.EX2 R114, R114 ;  /* 0x0000007200727308 */ /* 0x000fe40000000800 */
[C---:B------:R-:W-:Y:S01]  /*d480*/  HMMA.16816.F32 R60, R4.reuse, R22, R60 ;  /* 0x00000016043c723c */ /* 0x040fe2000000183c */
[----:B------:R-:W1:Y:S05]  /*d490*/  LDSM.16.MT88.4 R20, [R90+0x8400] ;  /* 0x008400005a14783b */ /* 0x000e6a0000004200 */
[----:B------:R-:W5:Y:S02]  /*d4a0*/  MUFU.EX2 R113, R113 ;  /* 0x0000007100717308 */ /* 0x000f640000000800 */
        /* <DEDUP_REMOVED lines=15> */
[C---:B---3--:R-:W-:Y:S08]  /*d5a0*/  HMMA.16816.F32 R44, R48.reuse, R16, RZ ;  /* 0x00000010302c723c */ /* 0x048ff000000018ff */
[----:B------:R-:W-:Y:S01]  /*d5b0*/  HMMA.16816.F32 R48, R48, R18, RZ ;  /* 0x000000123030723c */ /* 0x000fe200000018ff */
[----:B------:R-:W3:Y:S11]  /*d5c0*/  LDSM.16.MT88.4 R16, [R31+0x8400] ;  /* 0x008400001f10783b */ /* 0x000ef60000004200 */
[C---:B---3--:R-:W-:Y:S08]  /*d5d0*/  HMMA.16816.F32 R44, R4.reuse, R16, R44 ;  /* 0x00000010042c723c */ /* 0x048ff0000000182c */
[----:B------:R-:W-:Y:S01]  /*d5e0*/  HMMA.16816.F32 R48, R4, R18, R48 ;  /* 0x000000120430723c */ /* 0x000fe20000001830 */
[----:B------:R-:W3:Y:S01]  /*d5f0*/  LDSM.16.MT88.4 R16, [R90+0x6800] ;  /* 0x006800005a10783b */ /* 0x000ee20000004200 */
[----:B------:R-:W-:-:S02]  /*d600*/  F2FP.F16.F32.PACK_AB R4, R109, R110 ;  /* 0x0000006e6d04723e */ /* 0x000fc400000000ff */
[----:B----4-:R-:W-:Y:S02]  /*d610*/  F2FP.F16.F32.PACK_AB R5, R106, R107 ;  /* 0x0000006b6a05723e */ /* 0x010fe400000000ff */
        /* <DEDUP_REMOVED lines=19> */
[----:B-----5:R-:W-:Y:S01]  /*d750*/  F2FP.F16.F32.PACK_AB R4, R113, R114 ;  /* 0x000000727104723e */ /* 0x020fe200000000ff */
[----:B------:R-:W2:Y:S01]  /*d760*/  LDSM.16.MT88.4 R16, [R90+0x7c00] ;  /* 0x007c00005a10783b */ /* 0x000ea20000004200 */
[----:B------:R-:W-:Y:S01]  /*d770*/  F2FP.F16.F32.PACK_AB R5, R115, R100 ;  /* 0x000000647305723e */ /* 0x000fe200000000ff */
[----:B------:R-:W-:Y:S01]  /*d780*/  FADD.FTZ R114, R114, R11 ;  /* 0x0000000b72727221 */ /* 0x000fe20000010000 */
[----:B------:R-:W-:-:S02]  /*d790*/  F2FP.F16.F32.PACK_AB R6, R111, R112 ;  /* 0x000000706f06723e */ /* 0x000fc400000000ff */
[----:B-1----:R-:W-:Y:S01]  /*d7a0*/  F2FP.F16.F32.PACK_AB R7, R32, R33 ;  /* 0x000000212007723e */ /* 0x002fe200000000ff */
        /* <DEDUP_REMOVED lines=99> */
.L_x_5424:
        /* <DEDUP_REMOVED lines=8> */
.L_x_5425:
[----:B------:R-:W1:Y:S01]  /*de60*/  LDCU UR4, c[0x0][0x440] ;  /* 0x00008800ff0477ac */ /* 0x000e620008000800 */
[----:B------:R-:W-:Y:S02]  /*de70*/  LEA R8, P0, R84, R127, 0x1 ;  /* 0x0000007f54087211 */ /* 0x000fe400078008ff */
[----:B-1----:R-:W-:Y:S02]  /*de80*/  ISETP.GE.AND P4, PT, R12, UR4, PT ;  /* 0x000000040c007c0c */ /* 0x002fe4000bf86270 */
[----:B------:R-:W-:Y:S02]  /*de90*/  ISETP.GE.AND P3, PT, R9, UR4, PT ;  /* 0x0000000409007c0c */ /* 0x000fe4000bf66270 */
[----:B------:R-:W-:Y:S01]  /*dea0*/  ISETP.GE.AND P2, PT, R10, UR4, PT ;  /* 0x000000040a007c0c */ /* 0x000fe2000bf46270 */
[----:B------:R-:W1:Y:S01]  /*deb0*/  LDCU UR4, c[0x0][0x50c] ;  /* 0x0000a180ff0477ac */ /* 0x000e620008000800 */
[----:B------:R-:W-:Y:S01]  /*dec0*/  LEA.HI.X R9, R84, R126, R87, 0x1, P0 ;  /* 0x0000007e54097211 */ /* 0x000fe200000f0c57 */
[----:B------:R-:W-:Y:S01]  /*ded0*/  IMAD.MOV.U32 R84, RZ, RZ, 0x10 ;  /* 0x00000010ff547424 */ /* 0x000fe200078e00ff */
[----:B------:R-:W-:-:S04]  /*dee0*/  LOP3.LUT P0, RZ, R86, 0x4, RZ, 0xc0, !PT ;  /* 0x0000000456ff7812 */ /* 0x000fc8000780c0ff */
[----:B------:R-:W-:Y:S01]  /*def0*/  SEL R84, R84, 0xfffffff0, !P0 ;  /* 0xfffffff054547807 */ /* 0x000fe20004000000 */
[--C-:B------:R-:W-:Y:S02]  /*df00*/  @!P4 IMAD.MOV.U32 R4, RZ, RZ, R127.reuse ;  /* 0x000000ffff04c224 */ /* 0x100fe400078e007f */
[--C-:B------:R-:W-:Y:S02]  /*df10*/  @!P4 IMAD.MOV.U32 R5, RZ, RZ, R126.reuse ;  /* 0x000000ffff05c224 */ /* 0x100fe400078e007e */
[----:B------:R-:W-:Y:S02]  /*df20*/  @!P2 IMAD.MOV.U32 R10, RZ, RZ, R127 ;  /* 0x000000ffff0aa224 */ /* 0x000fe400078e007f */
[----:B------:R-:W-:Y:S01]  /*df30*/  @!P2 IMAD.MOV.U32 R11, RZ, RZ, R126 ;  /* 0x000000ffff0ba224 */ /* 0x000fe200078e007e */
[----:B------:R-:W-:Y:S01]  /*df40*/  @!PT LDS RZ, [RZ] ;  /* 0x00000000fffff984 */ /* 0x000fe20000000800 */
[----:B------:R-:W-:Y:S01]  /*df50*/  @!PT LDS RZ, [RZ] ;  /* 0x00000000fffff984 */ /* 0x000fe20000000800 */
[----:B------:R-:W-:Y:S01]  /*df60*/  @!PT LDS RZ, [RZ] ;  /* 0x00000000fffff984 */ /* 0x000fe20000000800 */
[----:B------:R2:W-:Y:S01]  /*df70*/  @!P4 LDGSTS.E.BYPASS.LTC128B.128 [R141+0x6000], desc[UR6][R4.64] ;  /* 0x06000000048dcfae */ /* 0x0005e2000b981a06 */
[C---:B------:R-:W-:Y:S02]  /*df80*/  IMAD R86, R84.reuse, 0x2, R120 ;  /* 0x0000000254567824 */ /* 0x040fe400078e0278 */
[----:B------:R-:W-:Y:S01]  /*df90*/  IMAD R84, R84, 0x2, R91 ;  /* 0x0000000254547824 */ /* 0x000fe200078e025b */
[----:B------:R-:W-:Y:S01]  /*dfa0*/  @P4 STS.128 [R141+0x6000], RZ ;  /* 0x006000ff8d004388 */ /* 0x000fe20000000c00 */
[----:B--2---:R-:W-:-:S02]  /*dfb0*/  @!P3 IMAD.MOV.U32 R4, RZ, RZ, R127 ;  /* 0x000000ffff04b224 */ /* 0x004fc400078e007f */
[----:B------:R-:W-:-:S05]  /*dfc0*/  @!P3 IMAD.MOV.U32 R5, RZ, RZ, R126 ;  /* 0x000000ffff05b224 */ /* 0x000fca00078e007e */
        /* <DEDUP_REMOVED lines=26> */
[----:B------:R-:W4:Y:S04]  /*e170*/  LDSM.16.M88.4 R28, [R91+0x3400] ;  /* 0x003400005b1c783b */ /* 0x000f280000000200 */
[----:B--2---:R-:W3:Y:S04]  /*e180*/  LDSM.16.M88.4 R4, [R91+0x3000] ;  /* 0x003000005b04783b */ /* 0x004ee80000000200 */
[----:B------:R-:W2:Y:S04]  /*e190*/  LDSM.16.M88.4 R20, [R91+0x3800] ;  /* 0x003800005b14783b */ /* 0x000ea80000000200 */
[----:B------:R-:W5:Y:S04]  /*e1a0*/  LDSM.16.M88.4 R100, [R91+0x3c00] ;  /* 0x003c00005b64783b */ /* 0x000f680000000200 */
[----:B------:R-:W-:Y:S04]  /*e1b0*/  LDSM.16.M88.4 R92, [R86] ;  /* 0x00000000565c783b */ /* 0x000fe80000000200 */
[----:B------:R-:W1:Y:S04]  /*e1c0*/  LDSM.16.M88.4 R96, [R84+0x3400] ;  /* 0x003400005460783b */ /* 0x000e680000000200 */
[----:B------:R-:W1:Y:S04]  /*e1d0*/  LDSM.16.M88.4 R104, [R84+0x3000] ;  /* 0x003000005468783b */ /* 0x000e680000000200 */
[----:B------:R-:W0:Y:S01]  /*e1e0*/  LDGDEPBAR ;  /* 0x00000000000079af */ /* 0x000e220000000000 */
[C---:B----4-:R-:W-:Y:S08]  /*e1f0*/  HMMA.16816.F32 R32, R12.reuse, R28, RZ ;  /* 0x0000001c0c20723c */ /* 0x050ff000000018ff */
[C---:B------:R-:W-:Y:S08]  /*e200*/  HMMA.16816.F32 R28, R12.reuse, R30, RZ ;  /* 0x0000001e0c1c723c */ /* 0x040ff000000018ff */
[C---:B---3--:R-:W-:Y:S08]  /*e210*/  HMMA.16816.F32 R8, R12.reuse, R4, RZ ;  /* 0x000000040c08723c */ /* 0x048ff000000018ff */
[C---:B--2---:R-:W-:Y:S08]  /*e220*/  HMMA.16816.F32 R24, R12.reuse, R20, RZ ;  /* 0x000000140c18723c */ /* 0x044ff000000018ff */
[C---:B------:R-:W-:Y:S08]  /*e230*/  HMMA.16816.F32 R4, R12.reuse, R6, RZ ;  /* 0x000000060c04723c */ /* 0x040ff000000018ff */
[C---:B------:R-:W-:Y:S08]  /*e240*/  HMMA.16816.F32 R20, R12.reuse, R22, RZ ;  /* 0x000000160c14723c */ /* 0x040ff000000018ff */
[C---:B-----5:R-:W-:Y:S08]  /*e250*/  HMMA.16816.F32 R16, R12.reuse, R100, RZ ;  /* 0x000000640c10723c */ /* 0x060ff000000018ff */
[----:B------:R-:W-:Y:S01]  /*e260*/  HMMA.16816.F32 R12, R12, R102, RZ ;  /* 0x000000660c0c723c */ /* 0x000fe200000018ff */
[----:B------:R-:W2:Y:S07]  /*e270*/  LDSM.16.M88.4 R100, [R84+0x3800] ;  /* 0x003800005464783b */ /* 0x000eae0000000200 */
[C---:B-1----:R-:W-:Y:S08]  /*e280*/  HMMA.16816.F32 R32, R92.reuse, R96, R32 ;  /* 0x000000605c20723c */ /* 0x042ff00000001820 */
[C---:B------:R-:W-:Y:S01]  /*e290*/  HMMA.16816.F32 R28, R92.reuse, R98, R28 ;  /* 0x000000625c1c723c */ /* 0x040fe2000000181c */
[----:B------:R-:W1:Y:S07]  /*e2a0*/  LDSM.16.M88.4 R96, [R84+0x3c00] ;  /* 0x003c00005460783b */ /* 0x000e6e0000000200 */
[C---:B------:R-:W-:Y:S08]  /*e2b0*/  HMMA.16816.F32 R8, R92.reuse, R104, R8 ;  /* 0x000000685c08723c */ /* 0x040ff00000001808 */
[C---:B------:R-:W-:Y:S08]  /*e2c0*/  HMMA.16816.F32 R4, R92.reuse, R106, R4 ;  /* 0x0000006a5c04723c */ /* 0x040ff00000001804 */
[C---:B--2---:R-:W-:Y:S08]  /*e2d0*/  HMMA.16816.F32 R24, R92.reuse, R100, R24 ;  /* 0x000000645c18723c */ /* 0x044ff00000001818 */
        /* <DEDUP_REMOVED lines=57> */
[----:B------:R-:W3:Y:S01]  /*e670*/  S2R R4, SR_TID.X ;  /* 0x0000000000047919 */ /* 0x000ee20000002100 */
[----:B------:R-:W-:Y:S01]  /*e680*/  FMUL.FTZ R6, R6, UR4 ;  /* 0x0000000406067c20 */ /* 0x000fe20008410000 */
[----:B------:R-:W4:Y:S01]  /*e690*/  MUFU.TANH R97, R10 ;  /* 0x0000000a00617308 */ /* 0x000f220000002400 */
[----:B------:R-:W-:-:S03]  /*e6a0*/  FMUL.FTZ R109, R7, UR4 ;  /* 0x00000004076d7c20 */ /* 0x000fc60008410000 */
[----:B------:R-:W-:Y:S01]  /*e6b0*/  FMUL.FTZ R28, R28, UR4 ;  /* 0x000000041c1c7c20 */ /* 0x000fe20008410000 */
[----:B------:R-:W-:Y:S01]  /*e6c0*/  FMUL.FTZ R29, R29, UR4 ;  /* 0x000000041d1d7c20 */ /* 0x000fe20008410000 */
[----:B------:R-:W-:Y:S02]  /*e6d0*/  FMUL.FTZ R31, R31, UR4 ;  /* 0x000000041f1f7c20 */ /* 0x000fe40008410000 */
[----:B------:R5:W-:Y:S01]  /*e6e0*/  MUFU.TANH R105, R5 ;  /* 0x0000000500697308 */ /* 0x000be20000002400 */
[----:B--2---:R-:W-:-:S03]  /*e6f0*/  FMUL.FTZ R8, R30, UR4 ;  /* 0x000000041e087c20 */ /* 0x004fc60008410000 */
[----:B------:R-:W-:Y:S01]  /*e700*/  FMUL.FTZ R34, R34, UR4 ;  /* 0x0000000422227c20 */ /* 0x000fe20008410000 */
[----:B------:R-:W-:Y:S01]  /*e710*/  FMUL.FTZ R7, R32, UR4 ;  /* 0x0000000420077c20 */ /* 0x000fe20008410000 */
[----:B------:R-:W-:Y:S01]  /*e720*/  FMUL.FTZ R35, R35, UR4 ;  /* 0x0000000423237c20 */ /* 0x000fe20008410000 */
[----:B------:R-:W-:Y:S01]  /*e730*/  FMUL.FTZ R33, R33, UR4 ;  /* 0x0000000421217c20 */ /* 0x000fe20008410000 */
[----:B------:R3:W-:Y:S01]  /*e740*/  MUFU.TANH R107, R6 ;  /* 0x00000006006b7308 */ /* 0x0007e20000002400 */
[C---:B-1----:R-:W-:Y:S07]  /*e750*/  HMMA.16816.F32 R24, R100.reuse, R92, R24 ;  /* 0x0000005c6418723c */ /* 0x042fee0000001818 */
[----:B------:R-:W-:Y:S01]  /*e760*/  MUFU.TANH R11, R11 ;  /* 0x0000000b000b7308 */ /* 0x000fe20000002400 */
[----:B-----5:R-:W-:Y:S01]  /*e770*/  VIADD R5, R85, 0xffffffff ;  /* 0xffffffff55057836 */ /* 0x020fe20000000000 */
[----:B------:R-:W-:Y:S01]  /*e780*/  HMMA.16816.F32 R20, R100, R94, R20 ;  /* 0x0000005e6414723c */ /* 0x000fe20000001814 */
[----:B------:R1:W2:Y:S01]  /*e790*/  LDSM.16.M88.4 R92, [R84+0x5c00] ;  /* 0x005c0000545c783b */ /* 0x0002a20000000200 */
[----:B------:R-:W-:-:S04]  /*e7a0*/  DEPBAR.LE SB0, 0x0 ;  /* 0x000080000000791a */ /* 0x000fc80000000000 */
[----:B------:R-:W-:Y:S01]  /*e7b0*/  IMAD.SHL.U32 R5, R5, 0x40, RZ ;  /* 0x0000004005057824 */ /* 0x000fe200078e00ff */
[----:B---3--:R-:W-:Y:S01]  /*e7c0*/  LOP3.LUT R6, R4, 0x3, RZ, 0xc0, !PT ;  /* 0x0000000304067812 */ /* 0x008fe200078ec0ff */
[----:B------:R-:W-:Y:S02]  /*e7d0*/  MUFU.TANH R99, R99 ;  /* 0x0000006300637308 */ /* 0x000fe40000002400 */
[----:B------:R-:W-:Y:S02]  /*e7e0*/  FMUL.FTZ R32, R26, UR4 ;  /* 0x000000041a207c20 */ /* 0x000fe40008410000 */
[----:B------:R-:W-:Y:S02]  /*e7f0*/  IMAD R6, R6, 0x2, R5 ;  /* 0x0000000206067824 */ /* 0x000fe400078e0205 */
[----:B------:R-:W-:Y:S02]  /*e800*/  FMUL.FTZ R30, R27, UR4 ;  /* 0x000000041b1e7c20 */ /* 0x000fe40008410000 */
[----:B------:R-:W3:Y:S01]  /*e810*/  MUFU.TANH R9, R9 ;  /* 0x0000000900097308 */ /* 0x000ee20000002400 */
[----:B------:R-:W-:-:S02]  /*e820*/  VIADD R121, R6, 0xffffffe8 ;  /* 0xffffffe806797836 */ /* 0x000fc40000000000 */
[----:B------:R-:W-:Y:S01]  /*e830*/  FMUL.FTZ R26, R21, UR4 ;  /* 0x00000004151a7c20 */ /* 0x000fe20008410000 */
[----:B-1----:R-:W-:-:S04]  /*e840*/  FMUL.FTZ R84, R24, UR4 ;  /* 0x0000000418547c20 */ /* 0x002fc80008410000 */
[----:B------:R-:W-:Y:S01]  /*e850*/  MUFU.TANH R109, R109 ;  /* 0x0000006d006d7308 */ /* 0x000fe20000002400 */
[----:B------:R-:W-:Y:S01]  /*e860*/  FMUL.FTZ R24, R22, UR4 ;  /* 0x0000000416187c20 */ /* 0x000fe20008410000 */
[----:B------:R-:W-:-:S06]  /*e870*/  FMUL.FTZ R22, R23, UR4 ;  /* 0x0000000417167c20 */ /* 0x000fcc0008410000 */
[----:B------:R-:W-:Y:S01]  /*e880*/  MUFU.TANH R27, R84 ;  /* 0x00000054001b7308 */ /* 0x000fe20000002400 */
[C---:B--2---:R-:W-:Y:S07]  /*e890*/  HMMA.16816.F32 R16, R100.reuse, R92, R16 ;  /* 0x0000005c6410723c */ /* 0x044fee0000001810 */
[----:B------:R1:W-:Y:S01]  /*e8a0*/  MUFU.TANH R93, R34 ;  /* 0x00000022005d7308 */ /* 0x0003e20000002400 */
[----:B------:R-:W-:Y:S01]  /*e8b0*/  HMMA.16816.F32 R12, R100, R94, R12 ;  /* 0x0000005e640c723c */ /* 0x000fe2000000180c */
[----:B------:R-:W-:-:S06]  /*e8c0*/  VIADD R101, R6, 0xffffffc0 ;  /* 0xffffffc006657836 */ /* 0x000fcc0000000000 */
[----:B------:R2:W-:Y:S01]  /*e8d0*/  MUFU.TANH R95, R28 ;  /* 0x0000001c005f7308 */ /* 0x0005e20000002400 */
[----:B------:R-:W-:Y:S01]  /*e8e0*/  VIADD R103, R6, 0xffffffd1 ;  /* 0xffffffd106677836 */ /* 0x000fe20000000000 */
[-C--:B------:R-:W-:Y:S02]  /*e8f0*/  I2FP.F32.S32 R10, R101.reuse ;  /* 0x00000065000a7245 */ /* 0x080fe40000201400 */
[----:B------:R-:W-:Y:S01]  /*e900*/  ISETP.GE.AND P1, PT, R101, R88, PT ;  /* 0x000000586500720c */ /* 0x000fe20003f26270 */
[----:B-1----:R-:W-:Y:S01]  /*e910*/  FMUL.FTZ R34, R25, UR4 ;  /* 0x0000000419227c20 */ /* 0x002fe20008410000 */
[----:B------:R-:W-:Y:S02]  /*e920*/  ISETP.GE.AND P5, PT, R101, R108, PT ;  /* 0x0000006c6500720c */ /* 0x000fe40003fa6270 */
[----:B------:R1:W-:Y:S01]  /*e930*/  MUFU.TANH R25, R8 ;  /* 0x0000000800197308 */ /* 0x0003e20000002400 */
[----:B------:R-:W-:Y:S01]  /*e940*/  I2FP.F32.S32 R101, R101 ;  /* 0x0000006500657245 */ /* 0x000fe20000201400 */
[----:B------:R-:W-:-:S04]  /*e950*/  FMUL.FTZ R18, R18, UR4 ;  /* 0x0000000412127c20 */ /* 0x000fc80008410000 */
[----:B----4-:R-:W-:Y:S01]  /*e960*/  FFMA.FTZ R97, R0, R101, R97 ;  /* 0x0000006500617223 */ /* 0x010fe20000010061 */
[----:B--2---:R-:W-:Y:S01]  /*e970*/  FMUL.FTZ R28, R20, UR4 ;  /* 0x00000004141c7c20 */ /* 0x004fe20008410000 */
[----:B------:R-:W-:Y:S01]  /*e980*/  FMUL.FTZ R20, R16, UR4 ;  /* 0x0000000410147c20 */ /* 0x000fe20008410000 */
[----:B------:R-:W-:Y:S01]  /*e990*/  FMUL.FTZ R16, R17, UR4 ;  /* 0x0000000411107c20 */ /* 0x000fe20008410000 */
[----:B------:R-:W-:Y:S02]  /*e9a0*/  VIADD R17, R6, 0xffffffc1 ;  /* 0xffffffc106117836 */ /* 0x000fe40000000000 */
[----:B------:R-:W-:Y:S01]  /*e9b0*/  FMUL.FTZ R21, R12, UR4 ;  /* 0x000000040c157c20 */ /* 0x000fe20008410000 */
[----:B------:R-:W-:Y:S01]  /*e9c0*/  FMUL.FTZ R12, R13, UR4 ;  /* 0x000000040d0c7c20 */ /* 0x000fe20008410000 */
[----:B------:R-:W-:Y:S01]  /*e9d0*/  FMUL.FTZ R13, R14, UR4 ;  /* 0x000000040e0d7c20 */ /* 0x000fe20008410000 */
[----:B------:R-:W-:Y:S01]  /*e9e0*/  MUFU.TANH R7, R7 ;  /* 0x0000000700077308 */ /* 0x000fe20000002400 */
[----:B------:R-:W-:Y:S01]  /*e9f0*/  I2FP.F32.S32 R86, R17 ;  /* 0x0000001100567245 */ /* 0x000fe20000201400 */
[----:B-1----:R-:W-:Y:S01]  /*ea00*/  FMUL.FTZ R8, R19, UR4 ;  /* 0x0000000413087c20 */ /* 0x002fe20008410000 */
[----:B------:R-:W-:Y:S01]  /*ea10*/  FFMA.FTZ R19, R0, R10, R87 ;  /* 0x0000000a00137223 */ /* 0x000fe20000010057 */
[----:B------:R-:W-:Y:S01]  /*ea20*/  FMUL.FTZ R10, R15, UR4 ;  /* 0x000000040f0a7c20 */ /* 0x000fe20008410000 */
[----:B------:R-:W-:Y:S01]  /*ea30*/  VIADD R15, R6, 0xffffffc8 ;  /* 0xffffffc8060f7836 */ /* 0x000fe20000000000 */
[----:B------:R-:W-:-:S02]  /*ea40*/  ISETP.GE.AND P6, PT, R17, R88, PT ;  /* 0x000000581100720c */ /* 0x000fc40003fc6270 */
[----:B------:R-:W1:Y:S01]  /*ea50*/  MUFU.TANH R21, R21 ;  /* 0x0000001500157308 */ /* 0x000e620000002400 */
[----:B------:R-:W-:Y:S01]  /*ea60*/  ISETP.GE.AND P0, PT, R17, R108, PT ;  /* 0x0000006c1100720c */ /* 0x000fe20003f06270 */
[C---:B---3--:R-:W-:Y:S01]  /*ea70*/  FFMA.FTZ R23, R0.reuse, R86, R9 ;  /* 0x0000005600177223 */ /* 0x048fe20000010009 */
[----:B------:R-:W-:Y:S02]  /*ea80*/  I2FP.F32.S32 R17, R17 ;  /* 0x0000001100117245 */ /* 0x000fe40000201400 */
[----:B------:R-:W-:Y:S02]  /*ea90*/  I2FP.F32.S32 R84, R15 ;  /* 0x0000000f00547245 */ /* 0x000fe40000201400 */
[----:B------:R-:W-:Y:S01]  /*eaa0*/  FSEL R9, R97, -INF , !P5 ;  /* 0xff80000061097808 */ /* 0x000fe20006800000 */
[C---:B------:R-:W-:Y:S01]  /*eab0*/  FFMA.FTZ R11, R0.reuse, R17, R11 ;  /* 0x00000011000b7223 */ /* 0x040fe2000001000b */
[----:B------:R-:W2:Y:S01]  /*eac0*/  MUFU.TANH R13, R13 ;  /* 0x0000000d000d7308 */ /* 0x000ea20000002400 */
[----:B------:R-:W-:Y:S01]  /*ead0*/  FFMA.FTZ R17, R0, R84, R99 ;  /* 0x0000005400117223 */ /* 0x000fe20000010063 */
[C---:B------:R-:W-:Y:S01]  /*eae0*/  VIADD R99, R6.reuse, 0xfffffff8 ;  /* 0xfffffff806637836 */ /* 0x040fe20000000000 */
[----:B------:R-:W-:Y:S01]  /*eaf0*/  I2FP.F32.S32 R14, R15 ;  /* 0x0000000f000e7245 */ /* 0x000fe20000201400 */
[----:B------:R-:W-:Y:S01]  /*eb00*/  VIADD R97, R6, 0xffffffc9 ;  /* 0xffffffc906617836 */ /* 0x000fe20000000000 */
[----:B------:R-:W-:-:S02]  /*eb10*/  FSEL R19, R19, -INF , !P1 ;  /* 0xff80000013137808 */ /* 0x000fc40004800000 */
[----:B------:R-:W-:Y:S01]  /*eb20*/  I2FP.F32.S32 R96, R99 ;  /* 0x0000006300607245 */ /* 0x000fe20000201400 */
[----:B------:R-:W3:Y:S01]  /*eb30*/  MUFU.TANH R35, R35 ;  /* 0x0000002300237308 */ /* 0x000ee20000002400 */
[C---:B------:R-:W-:Y:S02]  /*eb40*/  ISETP.GE.AND P1, PT, R15.reuse, R88, PT ;  /* 0x000000580f00720c */ /* 0x040fe40003f26270 */
[----:B------:R-:W-:Y:S01]  /*eb50*/  ISETP.GE.AND P5, PT, R15, R108, PT ;  /* 0x0000006c0f00720c */ /* 0x000fe20003fa6270 */
[----:B-1----:R-:W-:Y:S01]  /*eb60*/  FFMA.FTZ R106, R0, R96, R21 ;  /* 0x00000060006a7223 */ /* 0x002fe20000010015 */
[----:B------:R-:W-:Y:S02]  /*eb70*/  VIADD R21, R6, 0xffffffd0 ;  /* 0xffffffd006157836 */ /* 0x000fe40000000000 */
[C---:B------:R-:W-:Y:S01]  /*eb80*/  FFMA.FTZ R15, R0.reuse, R14, R107 ;  /* 0x0000000e000f7223 */ /* 0x040fe2000001006b */
[----:B------:R-:W-:Y:S01]  /*eb90*/  FSEL R23, R23, -INF , !P6 ;  /* 0xff80000017177808 */ /* 0x000fe20007000000 */
[----:B------:R-:W1:Y:S01]  /*eba0*/  MUFU.TANH R33, R33 ;  /* 0x0000002100217308 */ /* 0x000e620000002400 */
[----:B------:R-:W-:Y:S01]  /*ebb0*/  FSEL R11, R11, -INF , !P0 ;  /* 0xff8000000b0b7808 */ /* 0x000fe20004000000 */
[----:B--2---:R-:W-:Y:S01]  /*ebc0*/  FFMA.FTZ R96, R0, R96, R13 ;  /* 0x0000006000607223 */ /* 0x004fe2000001000d */
[----:B------:R-:W-:Y:S01]  /*ebd0*/  I2FP.F32.S32 R14, R97 ;  /* 0x00000061000e7245 */ /* 0x000fe20000201400 */
[----:B------:R-:W-:Y:S01]  /*ebe0*/  VIADD R107, R6, 0xffffffd8 ;  /* 0xffffffd8066b7836 */ /* 0x000fe20000000000 */
[----:B------:R-:W-:-:S02]  /*ebf0*/  ISETP.GE.AND P6, PT, R99, R88, PT ;  /* 0x000000586300720c */ /* 0x000fc40003fc6270 */
[----:B------:R-:W-:Y:S01]  /*ec00*/  ISETP.GE.AND P0, PT, R99, R108, PT ;  /* 0x0000006c6300720c */ /* 0x000fe20003f06270 */
[----:B------:R-:W2:Y:S01]  /*ec10*/  MUFU.TANH R29, R29 ;  /* 0x0000001d001d7308 */ /* 0x000ea20000002400 */
[CC--:B------:R-:W-:Y:S01]  /*ec20*/  FFMA.FTZ R105, R0.reuse, R14.reuse, R105 ;  /* 0x0000000e00697223 */ /* 0x0c0fe20000010069 */
[----:B------:R-:W-:Y:S01]  /*ec30*/  FFMA.FTZ R13, R0, R14, R109 ;  /* 0x0000000e000d7223 */ /* 0x000fe2000001006d */
[----:B------:R-:W-:Y:S02]  /*ec40*/  I2FP.F32.S32 R14, R103 ;  /* 0x00000067000e7245 */ /* 0x000fe40000201400 */
[----:B------:R-:W-:Y:S02]  /*ec50*/  FSEL R106, R106, -INF , !P6 ;  /* 0xff8000006a6a7808 */ /* 0x000fe40007000000 */
[----:B------:R-:W-:Y:S01]  /*ec60*/  FSEL R96, R96, -INF , !P0 ;  /* 0xff80000060607808 */ /* 0x000fe20004000000 */
[----:B------:R4:W-:Y:S01]  /*ec70*/  MUFU.TANH R99, R32 ;  /* 0x0000002000637308 */ /* 0x0009e20000002400 */
[C---:B------:R-:W-:Y:S01]  /*ec80*/  ISETP.GE.AND P6, PT, R21.reuse, R88, PT ;  /* 0x000000581500720c */ /* 0x040fe20003fc6270 */
[----:B---3--:R-:W-:Y:S01]  /*ec90*/  FFMA.FTZ R157, R0, R14, R35 ;  /* 0x0000000e009d7223 */ /* 0x008fe20000010023 */
[----:B------:R-:W-:Y:S01]  /*eca0*/  ISETP.GE.AND P0, PT, R21, R108, PT ;  /* 0x0000006c1500720c */ /* 0x000fe20003f06270 */
[----:B------:R-:W-:Y:S01]  /*ecb0*/  VIADD R35, R6, 0xffffffd9 ;  /* 0xffffffd906237836 */ /* 0x000fe20000000000 */
[----:B------:R-:W-:Y:S01]  /*ecc0*/  FSEL R17, R17, -INF , !P1 ;  /* 0xff80000011117808 */ /* 0x000fe20004800000 */
[----:B-1----:R-:W-:Y:S01]  /*ecd0*/  FFMA.FTZ R161, R0, R14, R33 ;  /* 0x0000000e00a17223 */ /* 0x002fe20000010021 */
[----:B------:R-:W-:Y:S01]  /*ece0*/  FSEL R15, R15, -INF , !P5 ;  /* 0xff8000000f0f7808 */ /* 0x000fe20006800000 */
[----:B------:R-:W1:Y:S01]  /*ecf0*/  MUFU.TANH R31, R31 ;  /* 0x0000001f001f7308 */ /* 0x000e620000002400 */
[----:B------:R-:W-:Y:S01]  /*ed00*/  BAR.SYNC.DEFER_BLOCKING 0x0 ;  /* 0x0000000000007b1d */ /* 0x000fe20000010000 */
[----:B------:R-:W-:-:S02]  /*ed10*/  ISETP.GE.AND P1, PT, R97, R88, PT ;  /* 0x000000586100720c */ /* 0x000fc40003f26270 */
[----:B------:R-:W-:Y:S02]  /*ed20*/  ISETP.GE.AND P5, PT, R97, R108, PT ;  /* 0x0000006c6100720c */ /* 0x000fe40003fa6270 */
[----:B------:R-:W-:Y:S02]  /*ed30*/  I2FP.F32.S32 R14, R35 ;  /* 0x00000023000e7245 */ /* 0x000fe40000201400 */
[----:B------:R-:W-:Y:S01]  /*ed40*/  FSEL R13, R13, -INF , !P5 ;  /* 0xff8000000d0d7808 */ /* 0x000fe20006800000 */
[----:B------:R-:W3:Y:S01]  /*ed50*/  MUFU.TANH R87, R34 ;  /* 0x0000002200577308 */ /* 0x000ee20000002400 */
[----:B----4-:R-:W-:Y:S01]  /*ed60*/  I2FP.F32.S32 R32, R21 ;  /* 0x0000001500207245 */ /* 0x010fe20000201400 */
[----:B--2---:R-:W-:Y:S01]  /*ed70*/  FFMA.FTZ R159, R0, R14, R29 ;  /* 0x0000000e009f7223 */ /* 0x004fe2000001001d */
[----:B------:R-:W-:Y:S01]  /*ed80*/  FSEL R21, R105, -INF , !P1 ;  /* 0xff80000069157808 */ /* 0x000fe20004800000 */
[----:B------:R-:W-:Y:S01]  /*ed90*/  VIADD R29, R6, 0xffffffe1 ;  /* 0xffffffe1061d7836 */ /* 0x000fe20000000000 */
[C---:B------:R-:W-:Y:S01]  /*eda0*/  ISETP.GE.AND P1, PT, R103.reuse, R88, PT ;  /* 0x000000586700720c */ /* 0x040fe20003f26270 */
[CC--:B------:R-:W-:Y:S01]  /*edb0*/  FFMA.FTZ R115, R0.reuse, R32.reuse, R7 ;  /* 0x0000002000737223 */ /* 0x0c0fe20000010007 */
[C---:B------:R-:W-:Y:S01]  /*edc0*/  FFMA.FTZ R93, R0.reuse, R32, R93 ;  /* 0x00000020005d7223 */ /* 0x040fe2000001005d */
[----:B------:R-:W2:Y:S01]  /*edd0*/  MUFU.TANH R101, R30 ;  /* 0x0000001e00657308 */ /* 0x000ea20000002400 */
[----:B------:R-:W-:Y:S01]  /*ede0*/  ISETP.GE.AND P5, PT, R103, R108, PT ;  /* 0x0000006c6700720c */ /* 0x000fe20003fa6270 */
[----:B-1----:R-:W-:Y:S01]  /*edf0*/  FFMA.FTZ R31, R0, R14, R31 ;  /* 0x0000000e001f7223 */ /* 0x002fe2000001001f */
[----:B------:R-:W-:-:S02]  /*ee00*/  FSEL R115, R115, -INF , !P6 ;  /* 0xff80000073737808 */ /* 0x000fc40007000000 */
[----:B------:R-:W-:Y:S02]  /*ee10*/  FSEL R113, R93, -INF , !P0 ;  /* 0xff8000005d717808 */ /* 0x000fe40004000000 */
[C---:B------:R-:W-:Y:S01]  /*ee20*/  ISETP.GE.AND P6, PT, R107.reuse, R88, PT ;  /* 0x000000586b00720c */ /* 0x040fe20003fc6270 */
[----:B------:R-:W1:Y:S01]  /*ee30*/  MUFU.TANH R7, R26 ;  /* 0x0000001a00077308 */ /* 0x000e620000002400 */
        /* <DEDUP_REMOVED lines=9> */
[----:B------:R-:W4:Y:S01]  /*eed0*/  MUFU.TANH R35, R22 ;  /* 0x0000001600237308 */ /* 0x000f220000002400 */
[----:B------:R-:W-:-:S02]  /*eee0*/  I2FP.F32.S32 R14, R29 ;  /* 0x0000001d000e7245 */ /* 0x000fc40000201400 */
[----:B------:R-:W-:Y:S01]  /*eef0*/  FSEL R155, R31, -INF , !P5 ;  /* 0xff8000001f9b7808 */ /* 0x000fe20006800000 */
[----:B------:R-:W-:Y:S01]  /*ef00*/  VIADD R31, R6, 0xffffffe9 ;  /* 0xffffffe9061f7836 */ /* 0x000fe20000000000 */
[----:B------:R-:W-:Y:S01]  /*ef10*/  FSEL R109, R95, -INF , !P6 ;  /* 0xff8000005f6d7808 */ /* 0x000fe20007000000 */
[CC--:B---3--:R-:W-:Y:S01]  /*ef20*/  FFMA.FTZ R87, R0.reuse, R14.reuse, R87 ;  /* 0x0000000e00577223 */ /* 0x0c8fe20000010057 */
[C---:B--2---:R-:W-:Y:S01]  /*ef30*/  FFMA.FTZ R101, R0.reuse, R14, R101 ;  /* 0x0000000e00657223 */ /* 0x044fe20000010065 */
[----:B------:R2:W-:Y:S01]  /*ef40*/  MUFU.TANH R33, R24 ;  /* 0x0000001800217308 */ /* 0x0005e20000002400 */
[----:B------:R-:W-:Y:S02]  /*ef50*/  I2FP.F32.S32 R14, R31 ;  /* 0x0000001f000e7245 */ /* 0x000fe40000201400 */
[----:B------:R-:W-:Y:S02]  /*ef60*/  FSEL R107, R107, -INF , !P0 ;  /* 0xff8000006b6b7808 */ /* 0x000fe40004000000 */
[C---:B------:R-:W-:Y:S01]  /*ef70*/  ISETP.GE.AND P6, PT, R25.reuse, R88, PT ;  /* 0x000000581900720c */ /* 0x040fe20003fc6270 */
[C---:B-1----:R-:W-:Y:S01]  /*ef80*/  FFMA.FTZ R147, R0.reuse, R14, R7 ;  /* 0x0000000e00937223 */ /* 0x042fe20000010007 */
[----:B------:R-:W-:Y:S01]  /*ef90*/  ISETP.GE.AND P0, PT, R25, R108, PT ;  /* 0x0000006c1900720c */ /* 0x000fe20003f06270 */
[----:B------:R-:W1:Y:S01]  /*efa0*/  MUFU.TANH R97, R28 ;  /* 0x0000001c00617308 */ /* 0x000e620000002400 */
[----:B------:R-:W-:Y:S01]  /*efb0*/  FSEL R159, R159, -INF , !P1 ;  /* 0xff8000009f9f7808 */ /* 0x000fe20004800000 */
[----:B----4-:R-:W-:Y:S01]  /*efc0*/  FFMA.FTZ R111, R0, R14, R35 ;  /* 0x0000000e006f7223 */ /* 0x010fe20000010023 */
[C---:B------:R-:W-:Y:S01]  /*efd0*/  ISETP.GE.AND P1, PT, R29.reuse, R88, PT ;  /* 0x000000581d00720c */ /* 0x040fe20003f26270 */
[C---:B------:R-:W-:Y:S01]  /*efe0*/  VIADD R35, R6.reuse, 0xfffffff1 ;  /* 0xfffffff106237836 */ /* 0x040fe20000000000 */
[----:B------:R-:W-:Y:S01]  /*eff0*/  ISETP.GE.AND P5, PT, R29, R108, PT ;  /* 0x0000006c1d00720c */ /* 0x000fe20003fa6270 */
[C---:B------:R-:W-:Y:S01]  /*f000*/  VIADD R7, R6.reuse, 0xfffffff9 ;  /* 0xfffffff906077836 */ /* 0x040fe20000000000 */
[----:B------:R-:W-:Y:S01]  /*f010*/  FSEL R151, R87, -INF , !P1 ;  /* 0xff80000057977808 */ /* 0x000fe20004800000 */
[----:B------:R-:W-:Y:S01]  /*f020*/  MUFU.TANH R29, R18 ;  /* 0x00000012001d7308 */ /* 0x000fe20000002400 */
[----:B--2---:R-:W-:Y:S01]  /*f030*/  I2FP.F32.S32 R24, R25 ;  /* 0x0000001900187245 */ /* 0x004fe20000201400 */
[----:B------:R-:W-:Y:S01]  /*f040*/  VIADD R87, R6, 0xfffffff0 ;  /* 0xfffffff006577836 */ /* 0x000fe20000000000 */
[----:B------:R-:W-:-:S02]  /*f050*/  FSEL R123, R101, -INF , !P5 ;  /* 0xff800000657b7808 */ /* 0x000fc40006800000 */
[C---:B------:R-:W-:Y:S01]  /*f060*/  ISETP.GE.AND P1, PT, R31.reuse, R88, PT ;  /* 0x000000581f00720c */ /* 0x040fe20003f26270 */
[CC--:B------:R-:W-:Y:S01]  /*f070*/  FFMA.FTZ R153, R0.reuse, R24.reuse, R27 ;  /* 0x0000001800997223 */ /* 0x0c0fe2000001001b */
[----:B------:R-:W-:Y:S01]  /*f080*/  FFMA.FTZ R99, R0, R24, R99 ;  /* 0x0000001800637223 */ /* 0x000fe20000010063 */
[----:B------:R-:W2:Y:S01]  /*f090*/  MUFU.TANH R27, R16 ;  /* 0x00000010001b7308 */ /* 0x000ea20000002400 */
[----:B------:R-:W-:Y:S02]  /*f0a0*/  ISETP.GE.AND P5, PT, R31, R108, PT ;  /* 0x0000006c1f00720c */ /* 0x000fe40003fa6270 */
[----:B------:R-:W-:Y:S02]  /*f0b0*/  FSEL R153, R153, -INF , !P6 ;  /* 0xff80000099997808 */ /* 0x000fe40007000000 */
[----:B------:R-:W-:Y:S02]  /*f0c0*/  FSEL R143, R99, -INF , !P0 ;  /* 0xff800000638f7808 */ /* 0x000fe40004000000 */
[C---:B------:R-:W-:Y:S01]  /*f0d0*/  ISETP.GE.AND P6, PT, R121.reuse, R88, PT ;  /* 0x000000587900720c */ /* 0x040fe20003fc6270 */
[----:B------:R-:W3:Y:S01]  /*f0e0*/  MUFU.TANH R25, R20 ;  /* 0x0000001400197308 */ /* 0x000ee20000002400 */
[----:B------:R-:W-:-:S02]  /*f0f0*/  ISETP.GE.AND P0, PT, R121, R108, PT ;  /* 0x0000006c7900720c */ /* 0x000fc40003f06270 */
[----:B------:R-:W-:Y:S02]  /*f100*/  I2FP.F32.S32 R121, R121 ;  /* 0x0000007900797245 */ /* 0x000fe40000201400 */
[----:B------:R-:W-:Y:S02]  /*f110*/  I2FP.F32.S32 R6, R35 ;  /* 0x0000002300067245 */ /* 0x000fe40000201400 */
[----:B------:R-:W-:Y:S01]  /*f120*/  FSEL R147, R147, -INF , !P1 ;  /* 0xff80000093937808 */ /* 0x000fe20004800000 */
[CC--:B-1----:R-:W-:Y:S01]  /*f130*/  FFMA.FTZ R97, R0.reuse, R121.reuse, R97 ;  /* 0x0000007900617223 */ /* 0x0c2fe20000010061 */
[----:B------:R-:W-:Y:S01]  /*f140*/  FSEL R111, R111, -INF , !P5 ;  /* 0xff8000006f6f7808 */ /* 0x000fe20006800000 */
[C---:B------:R-:W-:Y:S01]  /*f150*/  FFMA.FTZ R121, R0.reuse, R121, R33 ;  /* 0x0000007900797223 */ /* 0x040fe20000010021 */
[C---:B------:R-:W-:Y:S01]  /*f160*/  ISETP.GE.AND P1, PT, R35.reuse, R88, PT ;  /* 0x000000582300720c */ /* 0x040fe20003f26270 */
[----:B------:R1:W4:Y:S01]  /*f170*/  MUFU.TANH R31, R8 ;  /* 0x00000008001f7308 */ /* 0x0003220000002400 */
[----:B------:R-:W-:Y:S01]  /*f180*/  ISETP.GE.AND P5, PT, R35, R108, PT ;  /* 0x0000006c2300720c */ /* 0x000fe20003fa6270 */
[----:B--2---:R-:W-:Y:S01]  /*f190*/  FFMA.FTZ R27, R0, R6, R27 ;  /* 0x00000006001b7223 */ /* 0x004fe2000001001b */
[----:B------:R-:W-:-:S02]  /*f1a0*/  FSEL R149, R97, -INF , !P6 ;  /* 0xff80000061957808 */ /* 0x000fc40007000000 */
[----:B------:R-:W-:Y:S02]  /*f1b0*/  FSEL R121, R121, -INF , !P0 ;  /* 0xff80000079797808 */ /* 0x000fe40004000000 */
[C---:B------:R-:W-:Y:S01]  /*f1c0*/  ISETP.GE.AND P6, PT, R87.reuse, R88, PT ;  /* 0x000000585700720c */ /* 0x040fe20003fc6270 */
[----:B------:R-:W2:Y:S01]  /*f1d0*/  MUFU.TANH R33, R12 ;  /* 0x0000000c00217308 */ /* 0x000ea20000002400 */
[----:B------:R-:W-:Y:S02]  /*f1e0*/  ISETP.GE.AND P0, PT, R87, R108, PT ;  /* 0x0000006c5700720c */ /* 0x000fe40003f06270 */
[----:B------:R-:W-:Y:S02]  /*f1f0*/  FSEL R119, R27, -INF , !P1 ;  /* 0xff8000001b777808 */ /* 0x000fe40004800000 */
[----:B------:R-:W-:Y:S02]  /*f200*/  I2FP.F32.S32 R87, R87 ;  /* 0x0000005700577245 */ /* 0x000fe40000201400 */
[----:B------:R-:W-:Y:S01]  /*f210*/  ISETP.GT.AND P1, PT, R89, R122, PT ;  /* 0x0000007a5900720c */ /* 0x000fe20003f24270 */
[----:B------:R-:W5:Y:S01]  /*f220*/  MUFU.TANH R35, R10 ;  /* 0x0000000a00237308 */ /* 0x000f620000002400 */
[----:B-1----:R-:W-:Y:S01]  /*f230*/  I2FP.F32.S32 R8, R7 ;  /* 0x0000000700087245 */ /* 0x002fe20000201400 */
[CC--:B---3--:R-:W-:Y:S01]  /*f240*/  FFMA.FTZ R25, R0.reuse, R87.reuse, R25 ;  /* 0x0000005700197223 */ /* 0x0c8fe20000010019 */
[C---:B------:R-:W-:Y:S01]  /*f250*/  FFMA.FTZ R29, R0.reuse, R87, R29 ;  /* 0x00000057001d7223 */ /* 0x040fe2000001001d */
[----:B----4-:R-:W-:-:S03]  /*f260*/  FFMA.FTZ R31, R0, R6, R31 ;  /* 0x00000006001f7223 */ /* 0x010fc6000001001f */
[----:B------:R-:W-:Y:S02]  /*f270*/  FSEL R110, R25, -INF , !P6 ;  /* 0xff800000196e7808 */ /* 0x000fe40007000000 */
[----:B------:R-:W-:Y:S01]  /*f280*/  FSEL R103, R29, -INF , !P0 ;  /* 0xff8000001d677808 */ /* 0x000fe20004000000 */
[C---:B--2---:R-:W-:Y:S01]  /*f290*/  FFMA.FTZ R33, R0.reuse, R8, R33 ;  /* 0x0000000800217223 */ /* 0x044fe20000010021 */
[C---:B------:R-:W-:Y:S02]  /*f2a0*/  ISETP.GE.AND P6, PT, R7.reuse, R88, PT ;  /* 0x000000580700720c */ /* 0x040fe40003fc6270 */
[----:B------:R-:W-:Y:S02]  /*f2b0*/  ISETP.GE.AND P0, PT, R7, R108, PT ;  /* 0x0000006c0700720c */ /* 0x000fe40003f06270 */
[----:B------:R-:W-:Y:S01]  /*f2c0*/  FSEL R105, R31, -INF , !P5 ;  /* 0xff8000001f697808 */ /* 0x000fe20006800000 */
[----:B-----5:R-:W-:Y:S01]  /*f2d0*/  FFMA.FTZ R35, R0, R8, R35 ;  /* 0x0000000800237223 */ /* 0x020fe20000010023 */
[----:B------:R-:W-:-:S04]  /*f2e0*/  FSEL R117, R33, -INF , !P6 ;  /* 0xff80000021757808 */ /* 0x000fc80007000000 */
[----:B------:R-:W-:Y:S01]  /*f2f0*/  FSEL R101, R35, -INF , !P0 ;  /* 0xff80000023657808 */ /* 0x000fe20004000000 */
[----:B------:R-:W-:Y:S06]  /*f300*/  @!P1 BRA `(.L_x_5426) ;  /* 0x0000000400a89947 */ /* 0x000fec0003800000 */
[----:B------:R-:W-:Y:S05]  /*f310*/  BRA.U !UP0, `(.L_x_5427) ;  /* 0x0000000108f87547 */ /* 0x000fea000b800000 */
[----:B------:R-:W1:Y:S01]  /*f320*/  LDC R8, c[0x0][0x4f0] ;  /* 0x00013c00ff087b82 */ /* 0x000e620000000800 */
[----:B------:R-:W-:Y:S01]  /*f330*/  SHF.L.U32 R25, R89, 0x6, RZ ;  /* 0x0000000659197819 */ /* 0x000fe200000006ff */
[----:B------:R-:W2:Y:S01]  /*f340*/  LDCU.64 UR8, c[0x0][0x3b8] ;  /* 0x00007700ff0877ac */ /* 0x000ea20008000a00 */
[----:B------:R-:W-:Y:S01]  /*f350*/  IADD3 R29, PT, PT, R5, -0x80, RZ ;  /* 0xffffff80051d7810 */ /* 0x000fe20007ffe0ff */
[----:B------:R-:W3:Y:S03]  /*f360*/  LDCU.64 UR4, c[0x0][0x3a0] ;  /* 0x00007400ff0477ac */ /* 0x000ee60008000a00 */
[----:B------:R-:W-:Y:S02]  /*f370*/  IABS R5, R29 ;  /* 0x0000001d00057213 */ /* 0x000fe40000000000 */
[-C--:B-1----:R-:W-:Y:S02]  /*f380*/  IABS R7, R8.reuse ;  /* 0x0000000800077213 */ /* 0x082fe40000000000 */
[----:B------:R-:W-:-:S02]  /*f390*/  LOP3.LUT R29, R29, R8, RZ, 0x3c, !PT ;  /* 0x000000081d1d7212 */ /* 0x000fc400078e3cff */
[----:B------:R-:W1:Y:S08]  /*f3a0*/  I2F.RP R10, R7 ;  /* 0x00000007000a7306 */ /* 0x000e700000209400 */
[----:B-1----:R-:W1:Y:S02]  /*f3b0*/  MUFU.RCP R26, R10 ;  /* 0x0000000a001a7308 */ /* 0x002e640000001000 */
[----:B-1----:R-:W-:-:S06]  /*f3c0*/  VIADD R26, R26, 0xffffffe ;  /* 0x0ffffffe1a1a7836 */ /* 0x002fcc0000000000 */
[----:B------:R-:W1:Y:S02]  /*f3d0*/  F2I.FTZ.U32.TRUNC.NTZ R27, R26 ;  /* 0x0000001a001b7305 */ /* 0x000e64000021f000 */
[----:B-1----:R-:W-:Y:S02]  /*f3e0*/  IMAD.MOV R6, RZ, RZ, -R27 ;  /* 0x000000ffff067224 */ /* 0x002fe400078e0a1b */
[----:B------:R-:W-:Y:S02]  /*f3f0*/  IMAD.MOV.U32 R26, RZ, RZ, RZ ;  /* 0x000000ffff1a7224 */ /* 0x000fe400078e00ff */
        /* <DEDUP_REMOVED lines=10> */
[----:B------:R-:W-:Y:S01]  /*f4a0*/  IMAD R10, R7, R10, R5 ;  /* 0x0000000a070a7224 */ /* 0x000fe200078e0205 */
[----:B------:R-:W-:-:S04]  /*f4b0*/  LOP3.LUT R5, RZ, R8, RZ, 0x33, !PT ;  /* 0x00000008ff057212 */ /* 0x000fc800078e33ff */
        /* <DEDUP_REMOVED lines=36> */
.L_x_5427:
        /* <DEDUP_REMOVED lines=8> */
.L_x_5428:
[C---:B------:R-:W-:Y:S01]  /*f780*/  LEA R6, P0, R129.reuse, R124, 0x1 ;  /* 0x0000007c81067211 */ /* 0x040fe200078008ff */
[----:B------:R-:W-:Y:S01]  /*f790*/  @!P3 IMAD.MOV.U32 R24, RZ, RZ, R124 ;  /* 0x000000ffff18b224 */ /* 0x000fe200078e007c */
[----:B------:R-:W-:Y:S01]  /*f7a0*/  @!PT LDS RZ, [RZ] ;  /* 0x00000000fffff984 */ /* 0x000fe20000000800 */
[----:B------:R-:W-:Y:S01]  /*f7b0*/  @!PT LDS RZ, [RZ] ;  /* 0x00000000fffff984 */ /* 0x000fe20000000800 */
[----:B------:R-:W-:Y:S01]  /*f7c0*/  @!PT LDS RZ, [RZ] ;  /* 0x00000000fffff984 */ /* 0x000fe20000000800 */
[----:B------:R1:W-:Y:S01]  /*f7d0*/  @!P4 LDGSTS.E.BYPASS.LTC128B.128 [R141+0x3000], desc[UR6][R124.64] ;  /* 0x030000007c8dcfae */ /* 0x0003e2000b981a06 */
[----:B------:R-:W-:Y:S01]  /*f7e0*/  @!P3 IMAD.MOV.U32 R25, RZ, RZ, R125 ;  /* 0x000000ffff19b224 */ /* 0x000fe200078e007d */
[----:B------:R-:W-:Y:S02]  /*f7f0*/  LEA.HI.X R7, R129, R125, R128, 0x1, P0 ;  /* 0x0000007d81077211 */ /* 0x000fe400000f0c80 */
        /* <DEDUP_REMOVED lines=27> */
.L_x_5426:
[----:B------:R-:W-:Y:S01]  /*f9b0*/  FMNMX3.FTZ R8, R3, R19, R23, !PT ;  /* 0x0000001303087276 */ /* 0x000fe20007810017 */
[----:B------:R-:W2:Y:S01]  /*f9c0*/  LDCU UR4, c[0x0][0x45c] ;  /* 0x00008b80ff0477ac */ /* 0x000ea20008000800 */
[----:B-1----:R-:W-:Y:S01]  /*f9d0*/  FMNMX3.FTZ R6, R2, R9, R11, !PT ;  /* 0x0000000902067276 */ /* 0x002fe2000781000b */
        /* <DEDUP_REMOVED lines=17> */
[----:B------:R-:W3:Y:S01]  /*faf0*/  SHFL.BFLY PT, R5, R6, 0x2, 0x1f ;  /* 0x0c401f0006057f89 */ /* 0x000ee200000e0000 */
[----:B-1----:R-:W-:-:S02]  /*fb00*/  FMNMX.FTZ R7, R8, R7, !PT ;  /* 0x0000000708077209 */ /* 0x002fc40007810000 */
[----:B---3--:R-:W-:-:S03]  /*fb10*/  FMNMX.FTZ R5, R6, R5, !PT ;  /* 0x0000000506057209 */ /* 0x008fc60007810000 */
[----:B------:R-:W1:Y:S04]  /*fb20*/  SHFL.BFLY PT, R86, R7, 0x1, 0x1f ;  /* 0x0c201f0007567f89 */ /* 0x000e6800000e0000 */
[----:B------:R-:W3:Y:S01]  /*fb30*/  SHFL.BFLY PT, R84, R5, 0x1, 0x1f ;  /* 0x0c201f0005547f89 */ /* 0x000ee200000e0000 */
[----:B-1----:R-:W-:-:S04]  /*fb40*/  FMNMX.FTZ R86, R7, R86, !PT ;  /* 0x0000005607567209 */ /* 0x002fc80007810000 */
[C---:B------:R-:W-:Y:S01]  /*fb50*/  FSETP.NEU.FTZ.AND P2, PT, R86.reuse, -INF , PT ;  /* 0xff8000005600780b */ /* 0x040fe20003f5d000 */
[C---:B--2---:R-:W-:Y:S01]  /*fb60*/  FMUL.FTZ R114, R86.reuse, UR4 ;  /* 0x0000000456727c20 */ /* 0x044fe20008410000 */
[----:B---3--:R-:W-:Y:S02]  /*fb70*/  FMNMX.FTZ R84, R5, R84, !PT ;  /* 0x0000005405547209 */ /* 0x008fe40007810000 */
[----:B------:R-:W-:Y:S02]  /*fb80*/  FSEL R6, R86, RZ, P2 ;  /* 0x000000ff56067208 */ /* 0x000fe40001000000 */
[C---:B------:R-:W-:Y:S01]  /*fb90*/  FSETP.NEU.FTZ.AND P0, PT, R84.reuse, -INF , PT ;  /* 0xff8000005400780b */ /* 0x040fe20003f1d000 */
[C---:B------:R-:W-:Y:S01]  /*fba0*/  FMUL.FTZ R100, R84.reuse, UR4 ;  /* 0x0000000454647c20 */ /* 0x040fe20008410000 */
[----:B------:R-:W-:Y:S01]  /*fbb0*/  MOV R5, 0x10 ;  /* 0x0000001000057802 */ /* 0x000fe20000000f00 */
[----:B------:R-:W-:Y:S01]  /*fbc0*/  FADD.FTZ R6, R3, -R6 ;  /* 0x8000000603067221 */ /* 0x000fe20000010000 */
[----:B------:R-:W-:-:S02]  /*fbd0*/  FSEL R3, R84, RZ, P0 ;  /* 0x000000ff54037208 */ /* 0x000fc40000000000 */
[----:B------:R-:W-:Y:S01]  /*fbe0*/  FSEL R100, R100, RZ, P0 ;  /* 0x000000ff64647208 */ /* 0x000fe20000000000 */
[----:B------:R-:W-:Y:S01]  /*fbf0*/  FMUL.FTZ R6, R6, UR4 ;  /* 0x0000000406067c20 */ /* 0x000fe20008410000 */
[----:B------:R-:W-:Y:S01]  /*fc00*/  LOP3.LUT P0, RZ, R4, 0x4, RZ, 0xc0, !PT ;  /* 0x0000000404ff7812 */ /* 0x000fe2000780c0ff */
[----:B------:R-:W-:Y:S01]  /*fc10*/  FADD.FTZ R3, R2, -R3 ;  /* 0x8000000302037221 */ /* 0x000fe20000010000 */
[----:B------:R-:W-:Y:S01]  /*fc20*/  FSEL R114, R114, RZ, P2 ;  /* 0x000000ff72727208 */ /* 0x000fe20001000000 */
[----:B------:R-:W1:Y:S01]  /*fc30*/  MUFU.EX2 R99, R6 ;  /* 0x0000000600637308 */ /* 0x000e620000000800 */
[----:B------:R-:W-:Y:S01]  /*fc40*/  SEL R5, R5, 0xfffffff0, !P0 ;  /* 0xfffffff005057807 */ /* 0x000fe20004000000 */
[----:B------:R-:W-:Y:S01]  /*fc50*/  FMUL.FTZ R98, R3, UR4 ;  /* 0x0000000403627c20 */ /* 0x000fe20008410000 */
[----:B------:R-:W-:Y:S01]  /*fc60*/  FFMA.FTZ R92, R9, UR4, -R100 ;  /* 0x00000004095c7c23 */ /* 0x000fe20008010864 */
[--C-:B------:R-:W-:Y:S01]  /*fc70*/  FFMA.FTZ R95, R19, UR4, -R114.reuse ;  /* 0x00000004135f7c23 */ /* 0x100fe20008010872 */
[----:B------:R-:W-:Y:S01]  /*fc80*/  LEA R88, R5, R90, 0x1 ;  /* 0x0000005a05587211 */ /* 0x000fe200078e08ff */
[--C-:B------:R-:W-:Y:S01]  /*fc90*/  FFMA.FTZ R93, R23, UR4, -R114.reuse ;  /* 0x00000004175d7c23 */ /* 0x100fe20008010872 */
[--C-:B------:R-:W-:Y:S01]  /*fca0*/  FFMA.FTZ R94, R17, UR4, -R114.reuse ;  /* 0x00000004115e7c23 */ /* 0x100fe20008010872 */
[----:B------:R-:W2:Y:S01]  /*fcb0*/  MUFU.EX2 R98, R98 ;  /* 0x0000006200627308 */ /* 0x000ea20000000800 */
[----:B------:R-:W-:Y:S01]  /*fcc0*/  FFMA.FTZ R87, R21, UR4, -R114 ;  /* 0x0000000415577c23 */ /* 0x000fe20008010872 */
[----:B------:R-:W3:Y:S01]  /*fcd0*/  LDSM.16.MT88.4 R32, [R88+0x7000] ;  /* 0x007000005820783b */ /* 0x000ee20000004200 */
[--C-:B------:R-:W-:Y:S01]  /*fce0*/  FFMA.FTZ R97, R11, UR4, -R100.reuse ;  /* 0x000000040b617c23 */ /* 0x100fe20008010864 */
[--C-:B------:R-:W-:Y:S01]  /*fcf0*/  FFMA.FTZ R3, R15, UR4, -R100.reuse ;  /* 0x000000040f037c23 */ /* 0x100fe20008010864 */
[----:B------:R-:W-:Y:S01]  /*fd00*/  FFMA.FTZ R2, R13, UR4, -R100 ;  /* 0x000000040d027c23 */ /* 0x000fe20008010864 */
[----:B------:R-:W-:Y:S01]  /*fd10*/  LDSM.16.MT88.4 R8, [R90+0x6000] ;  /* 0x006000005a08783b */ /* 0x000fe20000004200 */
        /* <DEDUP_REMOVED lines=40> */
[--C-:B------:R-:W-:Y:S01]  /*ffa0*/  FFMA.FTZ R113, R113, UR4, -R100.reuse ;  /* 0x0000000471717c23 */ /* 0x100fe20008010864 */
[----:B------:R-:W1:Y:S01]  /*ffb0*/  MUFU.EX2 R97, R97 ;  /* 0x0000006100617308 */ /* 0x000e620000000800 */
[----:B----4-:R-:W-:Y:S01]  /*ffc0*/  F2FP.F16.F32.PACK_AB R82, R87, R94 ;  /* 0x0000005e5752723e */ /* 0x010fe200000000ff */
[--C-:B------:R-:W-:Y:S01]  /*ffd0*/  FFMA.FTZ R108, R157, UR4, -R100.reuse ;  /* 0x000000049d6c7c23 */ /* 0x100fe20008010864 */
[--C-:B------:R-:W-:Y:S01]  /*ffe0*/  FFMA.FTZ R107, R107, UR4, -R100.reuse ;  /* 0x000000046b6b7c23 */ /* 0x100fe20008010864 */
[----:B------:R-:W-:Y:S01]  /*fff0*/  FFMA.FTZ R102, R155, UR4, -R100 ;  /* 0x000000049b667c23 */ /* 0x000fe20008010864 */
        /* <DEDUP_REMOVED lines=21> */
[----:B------:R-:W-:Y:S01]  /*10150*/  FMUL.FTZ R49, R49, R99 ;  /* 0x0000006331317220 */ /* 0x000fe20000410000 */
[-C--:B------:R-:W-:Y:S01]  /*10160*/  FMUL.FTZ R50, R50, R98.reuse ;  /* 0x0000006232327220 */ /* 0x080fe20000410000 */
[-C--:B------:R-:W-:Y:S01]  /*10170*/  FMUL.FTZ R51, R51, R98.reuse ;  /* 0x0000006233337220 */ /* 0x080fe20000410000 */
        /* <DEDUP_REMOVED lines=11> */
[C---:B---3--:R-:W-:Y:S01]  /*10230*/  HMMA.16816.F32 R28, R80.reuse, R32, R28 ;  /* 0x00000020501c723c */ /* 0x048fe2000000181c */
[----:B------:R-:W-:Y:S01]  /*10240*/  MUFU.EX2 R109, R109 ;  /* 0x0000006d006d7308 */ /* 0x000fe20000000800 */
[--C-:B------:R-:W-:Y:S01]  /*10250*/  FFMA.FTZ R110, R119, UR4, -R114.reuse ;  /* 0x00000004776e7c23 */ /* 0x100fe20008010872 */
[--C-:B------:R-:W-:Y:S01]  /*10260*/  FFMA.FTZ R106, R106, UR4, -R114.reuse ;  /* 0x000000046a6a7c23 */ /* 0x100fe20008010872 */
[----:B------:R-:W-:Y:S01]  /*10270*/  FFMA.FTZ R117, R117, UR4, -R114 ;  /* 0x0000000475757c23 */ /* 0x000fe20008010872 */
[--C-:B------:R-:W-:Y:S01]  /*10280*/  FFMA.FTZ R103, R103, UR4, -R100.reuse ;  /* 0x0000000467677c23 */ /* 0x100fe20008010864 */
[--C-:B------:R-:W-:Y:S01]  /*10290*/  FFMA.FTZ R114, R105, UR4, -R100.reuse ;  /* 0x0000000469727c23 */ /* 0x100fe20008010864 */
[--C-:B------:R-:W-:Y:S01]  /*102a0*/  FFMA.FTZ R96, R96, UR4, -R100.reuse ;  /* 0x0000000460607c23 */ /* 0x100fe20008010864 */
[----:B------:R-:W-:Y:S01]  /*102b0*/  HMMA.16816.F32 R32, R80, R34, R52 ;  /* 0x000000225020723c */ /* 0x000fe20000001834 */
[----:B------:R-:W3:Y:S01]  /*102c0*/  LDSM.16.MT88.4 R52, [R88+0x8000] ;  /* 0x008000005834783b */ /* 0x000ee20000004200 */
[----:B------:R-:W-:Y:S01]  /*102d0*/  MUFU.EX2 R104, R104 ;  /* 0x0000006800687308 */ /* 0x000fe20000000800 */
[----:B------:R-:W-:Y:S01]  /*102e0*/  FFMA.FTZ R101, R101, UR4, -R100 ;  /* 0x0000000465657c23 */ /* 0x000fe20008010864 */
[----:B------:R-:W-:Y:S01]  /*102f0*/  FFMA.FTZ R142, R142, R99, R95 ;  /* 0x000000638e8e7223 */ /* 0x000fe2000001005f */
[----:B------:R-:W-:-:S03]  /*10300*/  FFMA.FTZ R98, R145, R98, R92 ;  /* 0x0000006291627223 */ /* 0x000fc6000001005c */
[C---:B------:R-:W-:Y:S01]  /*10310*/  HMMA.16816.F32 R20, R80.reuse, R24, R20 ;  /* 0x000000185014723c */ /* 0x040fe20000001814 */
        /* <DEDUP_REMOVED lines=8> */
[----:B------:R-:W-:Y:S01]  /*103a0*/  FADD.FTZ R100, R87, R100 ;  /* 0x0000006457647221 */ /* 0x000fe20000010000 */
[----:B------:R-:W-:-:S04]  /*103b0*/  FADD.FTZ R2, R2, R3 ;  /* 0x0000000302027221 */ /* 0x000fc80000010000 */
        /* <DEDUP_REMOVED lines=18> */
[----:B-----5:R-:W-:Y:S01]  /*104e0*/  F2FP.F16.F32.PACK_AB R53, R108, R113 ;  /* 0x000000716c35723e */ /* 0x020fe200000000ff */
[----:B------:R-:W-:Y:S01]  /*104f0*/  FADD.FTZ R115, R115, R100 ;  /* 0x0000006473737221 */ /* 0x000fe20000010000 */
[----:B------:R-:W-:-:S03]  /*10500*/  FADD.FTZ R113, R113, R2 ;  /* 0x0000000271717221 */ /* 0x000fc60000010000 */
[----:B------:R-:W-:Y:S01]  /*10510*/  HMMA.16816.F32 R48, R80, R54, R48 ;  /* 0x000000365030723c */ /* 0x000fe20000001830 */
[----:B------:R-:W-:Y:S01]  /*10520*/  F2FP.F16.F32.PACK_AB R54, R104, R109 ;  /* 0x0000006d6836723e */ /* 0x000fe200000000ff */
[----:B------:R-:W-:Y:S01]  /*10530*/  MUFU.EX2 R123, R123 ;  /* 0x0000007b007b7308 */ /* 0x000fe20000000800 */
[----:B----4-:R-:W-:Y:S01]  /*10540*/  F2FP.F16.F32.PACK_AB R55, R102, R107 ;  /* 0x0000006b6637723e */ /* 0x010fe200000000ff */
[----:B------:R-:W-:Y:S01]  /*10550*/  FADD.FTZ R112, R112, R115 ;  /* 0x0000007370707221 */ /* 0x000fe20000010000 */
[----:B------:R-:W-:-:S03]  /*10560*/  FADD.FTZ R108, R108, R113 ;  /* 0x000000716c6c7221 */ /* 0x000fc60000010000 */
[----:B------:R-:W-:Y:S02]  /*10570*/  FADD.FTZ R3, R109, R112 ;  /* 0x000000706d037221 */ /* 0x000fe40000010000 */
[----:B------:R-:W-:Y:S01]  /*10580*/  HMMA.16816.F32 R4, R52, R60, R4 ;  /* 0x0000003c3404723c */ /* 0x000fe20000001804 */
[----:B------:R-:W-:Y:S01]  /*10590*/  MUFU.EX2 R121, R121 ;  /* 0x0000007900797308 */ /* 0x000fe20000000800 */
[----:B------:R-:W-:-:S06]  /*105a0*/  FADD.FTZ R3, R104, R3 ;  /* 0x0000000368037221 */ /* 0x000fcc0000010000 */
[C---:B------:R-:W-:Y:S01]  /*105b0*/  HMMA.16816.F32 R8, R52.reuse, R62, R8 ;  /* 0x0000003e3408723c */ /* 0x040fe20000001808 */
[----:B------:R-:W1:Y:S01]  /*105c0*/  LDSM.16.MT88.4 R60, [R90+0x7400] ;  /* 0x007400005a3c783b */ /* 0x000e620000004200 */
[----:B------:R-:W-:Y:S06]  /*105d0*/  MUFU.EX2 R132, R132 ;  /* 0x0000008400847308 */ /* 0x000fec0000000800 */
[C---:B--2---:R-:W-:Y:S02]  /*105e0*/  HMMA.16816.F32 R12, R52.reuse, R56, R12 ;  /* 0x00000038340c723c */ /* 0x044fe4000000180c */
[----:B------:R-:W-:Y:S06]  /*105f0*/  MUFU.EX2 R111, R111 ;  /* 0x0000006f006f7308 */ /* 0x000fec0000000800 */
[C---:B------:R-:W-:Y:S01]  /*10600*/  HMMA.16816.F32 R16, R52.reuse, R58, R16 ;  /* 0x0000003a3410723c */ /* 0x040fe20000001810 */
[----:B------:R-:W2:Y:S01]  /*10610*/  LDSM.16.MT88.4 R56, [R88+0x7400] ;  /* 0x007400005838783b */ /* 0x000ea20000004200 */
[----:B------:R-:W3:Y:S08]  /*10620*/  MUFU.EX2 R110, R110 ;  /* 0x0000006e006e7308 */ /* 0x000ef00000000800 */
[----:B------:R-:W-:Y:S08]  /*10630*/  MUFU.EX2 R106, R106 ;  /* 0x0000006a006a7308 */ /* 0x000ff00000000800 */
[----:B------:R-:W4:Y:S01]  /*10640*/  MUFU.EX2 R117, R117 ;  /* 0x0000007500757308 */ /* 0x000f220000000800 */
[----:B---3--:R-:W-:Y:S01]  /*10650*/  F2FP.F16.F32.PACK_AB R92, R110, R111 ;  /* 0x0000006f6e5c723e */ /* 0x008fe200000000ff */
[C---:B-1----:R-:W-:Y:S06]  /*10660*/  HMMA.16816.F32 R20, R52.reuse, R60, R20 ;  /* 0x0000003c3414723c */ /* 0x042fec0000001814 */
[----:B------:R-:W-:Y:S02]  /*10670*/  MUFU.EX2 R103, R103 ;  /* 0x0000006700677308 */ /* 0x000fe40000000800 */
[C---:B------:R-:W-:Y:S01]  /*10680*/  HMMA.16816.F32 R24, R52.reuse, R62, R24 ;  /* 0x0000003e3418723c */ /* 0x040fe20000001818 */
[----:B------:R-:W1:Y:S05]  /*10690*/  LDSM.16.MT88.4 R60, [R90+0x8400] ;  /* 0x008400005a3c783b */ /* 0x000e6a0000004200 */
[----:B------:R-:W3:Y:S01]  /*106a0*/  MUFU.EX2 R114, R114 ;  /* 0x0000007200727308 */ /* 0x000ee20000000800 */
[----:B----4-:R-:W-:Y:S01]  /*106b0*/  F2FP.F16.F32.PACK_AB R94, R117, R106 ;  /* 0x0000006a755e723e */ /* 0x010fe200000000ff */
[C---:B--2---:R-:W-:Y:S06]  /*106c0*/  HMMA.16816.F32 R28, R52.reuse, R56, R28 ;  /* 0x00000038341c723c */ /* 0x044fec000000181c */
[----:B------:R-:W-:Y:S02]  /*106d0*/  MUFU.EX2 R96, R96 ;  /* 0x0000006000607308 */ /* 0x000fe40000000800 */
[----:B------:R-:W-:Y:S01]  /*106e0*/  HMMA.16816.F32 R32, R52, R58, R32 ;  /* 0x0000003a3420723c */ /* 0x000fe20000001820 */
[----:B------:R-:W2:Y:S05]  /*106f0*/  LDSM.16.MT88.4 R56, [R88+0x8400] ;  /* 0x008400005838783b */ /* 0x000eaa0000004200 */
[----:B------:R-:W4:Y:S01]  /*10700*/  MUFU.EX2 R101, R101 ;  /* 0x0000006500657308 */ /* 0x000f220000000800 */
[----:B---3--:R-:W-:-:S02]  /*10710*/  F2FP.F16.F32.PACK_AB R93, R114, R103 ;  /* 0x00000067725d723e */ /* 0x008fc400000000ff */
[----:B----4-:R-:W-:Y:S01]  /*10720*/  F2FP.F16.F32.PACK_AB R95, R101, R96 ;  /* 0x00000060655f723e */ /* 0x010fe200000000ff */
        /* <DEDUP_REMOVED lines=11> */
[----:B------:R-:W-:Y:S02]  /*107e0*/  F2FP.F16.F32.PACK_AB R55, R132, R121 ;  /* 0x000000798437723e */ /* 0x000fe400000000ff */
[-C--:B------:R-:W-:Y:S01]  /*107f0*/  MOV R3, R86.reuse ;  /* 0x0000005600037202 */ /* 0x080fe20000000f00 */
[----:B------:R-:W-:Y:S01]  /*10800*/  FADD.FTZ R116, R116, R151 ;  /* 0x0000009774747221 */ /* 0x000fe20000010000 */
[----:B------:R-:W-:-:S03]  /*10810*/  @P1 MOV R3, R86 ;  /* 0x0000005600031202 */ /* 0x000fc60000000f00 */
[C---:B-1----:R-:W-:Y:S08]  /*10820*/  HMMA.16816.F32 R4, R52.reuse, R60, R4 ;  /* 0x0000003c3404723c */ /* 0x042ff00000001804 */
[C---:B------:R-:W-:Y:S01]  /*10830*/  HMMA.16816.F32 R8, R52.reuse, R62, R8 ;  /* 0x0000003e3408723c */ /* 0x040fe20000001808 */
[----:B------:R-:W1:Y:S07]  /*10840*/  LDSM.16.MT88.4 R60, [R90+0x7800] ;  /* 0x007800005a3c783b */ /* 0x000e6e0000004200 */
[C---:B--2---:R-:W-:Y:S08]  /*10850*/  HMMA.16816.F32 R12, R52.reuse, R56, R12 ;  /* 0x00000038340c723c */ /* 0x044ff0000000180c */
[----:B------:R-:W-:Y:S01]  /*10860*/  HMMA.16816.F32 R16, R52, R58, R16 ;  /* 0x0000003a3410723c */ /* 0x000fe20000001810 */
[----:B------:R-:W2:Y:S07]  /*10870*/  LDSM.16.MT88.4 R56, [R88+0x7800] ;  /* 0x007800005838783b */ /* 0x000eae0000004200 */
[C---:B------:R-:W-:Y:S01]  /*10880*/  HMMA.16816.F32 R80, R92.reuse, R76, R4 ;  /* 0x0000004c5c50723c */ /* 0x040fe20000001804 */
[----:B------:R-:W-:Y:S07]  /*10890*/  LDSM.16.MT88.4 R4, [R88+0x8c00] ;  /* 0x008c00005804783b */ /* 0x000fee0000004200 */
[C---:B------:R-:W-:Y:S01]  /*108a0*/  HMMA.16816.F32 R76, R92.reuse, R78, R8 ;  /* 0x0000004e5c4c723c */ /* 0x040fe20000001808 */
[----:B------:R-:W-:Y:S07]  /*108b0*/  LDSM.16.MT88.4 R8, [R90+0x8c00] ;  /* 0x008c00005a08783b */ /* 0x000fee0000004200 */
[----:B------:R-:W-:Y:S08]  /*108c0*/  HMMA.16816.F32 R72, R92, R68, R12 ;  /* 0x000000445c48723c */ /* 0x000ff0000000180c */
[C---:B-1----:R-:W-:Y:S08]  /*108d0*/  HMMA.16816.F32 R20, R52.reuse, R60, R20 ;  /* 0x0000003c3414723c */ /* 0x042ff00000001814 */
[C---:B------:R-:W-:Y:S01]  /*108e0*/  HMMA.16816.F32 R24, R52.reuse, R62, R24 ;  /* 0x0000003e3418723c */ /* 0x040fe20000001818 */
[----:B------:R-:W1:Y:S07]  /*108f0*/  LDSM.16.MT88.4 R60, [R90+0x8800] ;  /* 0x008800005a3c783b */ /* 0x000e6e0000004200 */
[C---:B--2---:R-:W-:Y:S08]  /*10900*/  HMMA.16816.F32 R28, R52.reuse, R56, R28 ;  /* 0x00000038341c723c */ /* 0x044ff0000000181c */
[----:B------:R-:W-:Y:S01]  /*10910*/  HMMA.16816.F32 R32, R52, R58, R32 ;  /* 0x0000003a3420723c */ /* 0x000fe20000001820 */
[----:B------:R-:W2:Y:S07]  /*10920*/  LDSM.16.MT88.4 R56, [R88+0x8800] ;  /* 0x008800005838783b */ /* 0x000eae0000004200 */
[----:B------:R-:W-:Y:S08]  /*10930*/  HMMA.16816.F32 R68, R92, R70, R16 ;  /* 0x000000465c44723c */ /* 0x000ff00000001810 */
[C---:B-1----:R-:W-:Y:S08]  /*10940*/  HMMA.16816.F32 R36, R52.reuse, R60, R36 ;  /* 0x0000003c3424723c */ /* 0x042ff00000001824 */
[C---:B------:R-:W-:Y:S01]  /*10950*/  HMMA.16816.F32 R40, R52.reuse, R62, R40 ;  /* 0x0000003e3428723c */ /* 0x040fe20000001828 */
[----:B------:R-:W1:Y:S07]  /*10960*/  LDSM.16.MT88.4 R60, [R90+0x7c00] ;  /* 0x007c00005a3c783b */ /* 0x000e6e0000004200 */
[C---:B--2---:R-:W-:Y:S08]  /*10970*/  HMMA.16816.F32 R44, R52.reuse, R56, R44 ;  /* 0x00000038342c723c */ /* 0x044ff0000000182c */
[----:B------:R-:W-:Y:S01]  /*10980*/  HMMA.16816.F32 R48, R52, R58, R48 ;  /* 0x0000003a3430723c */ /* 0x000fe20000001830 */
[----:B------:R-:W2:Y:S07]  /*10990*/  LDSM.16.MT88.4 R52, [R88+0x7c00] ;  /* 0x007c00005834783b */ /* 0x000eae0000004200 */
[----:B------:R-:W-:Y:S01]  /*109a0*/  HMMA.16816.F32 R36, R92, R8, R36 ;  /* 0x000000085c24723c */ /* 0x000fe20000001824 */
[----:B------:R-:W-:-:S04]  /*109b0*/  FADD.FTZ R9, R107, R108 ;  /* 0x0000006c6b097221 */ /* 0x000fc80000010000 */
[----:B------:R-:W-:-:S03]  /*109c0*/  FADD.FTZ R9, R102, R9 ;  /* 0x0000000966097221 */ /* 0x000fc60000010000 */
[----:B------:R-:W-:Y:S01]  /*109d0*/  HMMA.16816.F32 R40, R92, R10, R40 ;  /* 0x0000000a5c28723c */ /* 0x000fe20000001828 */
[----:B------:R-:W-:-:S04]  /*109e0*/  FADD.FTZ R2, R134, R9 ;  /* 0x0000000986027221 */ /* 0x000fc80000010000 */
[----:B------:R-:W-:-:S03]  /*109f0*/  FADD.FTZ R2, R123, R2 ;  /* 0x000000027b027221 */ /* 0x000fc60000010000 */
[----:B------:R-:W-:Y:S01]  /*10a00*/  HMMA.16816.F32 R44, R92, R4, R44 ;  /* 0x000000045c2c723c */ /* 0x000fe2000000182c */
[----:B------:R-:W-:Y:S01]  /*10a10*/  FADD.FTZ R121, R121, R2 ;  /* 0x0000000279797221 */ /* 0x000fe20000010000 */
[----:B------:R-:W-:-:S03]  /*10a20*/  FADD.FTZ R2, R147, R116 ;  /* 0x0000007493027221 */ /* 0x000fc60000010000 */
[----:B------:R-:W-:Y:S01]  /*10a30*/  FADD.FTZ R132, R132, R121 ;  /* 0x0000007984847221 */ /* 0x000fe20000010000 */
[----:B------:R-:W-:Y:S01]  /*10a40*/  FADD.FTZ R111, R111, R2 ;  /* 0x000000026f6f7221 */ /* 0x000fe20000010000 */
[-C--:B------:R-:W-:Y:S01]  /*10a50*/  MOV R2, R84.reuse ;  /* 0x0000005400027202 */ /* 0x080fe20000000f00 */
[C---:B-1----:R-:W-:Y:S01]  /*10a60*/  HMMA.16816.F32 R64, R92.reuse, R60, R20 ;  /* 0x0000003c5c40723c */ /* 0x042fe20000001814 */
[----:B------:R-:W-:Y:S01]  /*10a70*/  FADD.FTZ R103, R103, R132 ;  /* 0x0000008467677221 */ /* 0x000fe20000010000 */
[----:B------:R-:W-:Y:S01]  /*10a80*/  FADD.FTZ R111, R110, R111 ;  /* 0x0000006f6e6f7221 */ /* 0x000fe20000010000 */
[----:B------:R-:W-:Y:S02]  /*10a90*/  @P1 MOV R2, R84 ;  /* 0x0000005400021202 */ /* 0x000fe40000000f00 */
[----:B------:R-:W-:Y:S01]  /*10aa0*/  FADD.FTZ R103, R114, R103 ;  /* 0x0000006772677221 */ /* 0x000fe20000010000 */
[----:B------:R-:W-:Y:S02]  /*10ab0*/  FADD.FTZ R106, R106, R111 ;  /* 0x0000006f6a6a7221 */ /* 0x000fe40000010000 */
[----:B------:R-:W-:Y:S01]  /*10ac0*/  HMMA.16816.F32 R60, R92, R62, R24 ;  /* 0x0000003e5c3c723c */ /* 0x000fe20000001818 */
[----:B------:R-:W-:Y:S01]  /*10ad0*/  FADD.FTZ R96, R96, R103 ;  /* 0x0000006760607221 */ /* 0x000fe20000010000 */
[----:B------:R-:W-:-:S03]  /*10ae0*/  FADD.FTZ R142, R117, R106 ;  /* 0x0000006a758e7221 */ /* 0x000fc60000010000 */
[----:B------:R-:W-:-:S03]  /*10af0*/  FADD.FTZ R145, R101, R96 ;  /* 0x0000006065917221 */ /* 0x000fc60000010000 */
[C---:B--2---:R-:W-:Y:S08]  /*10b00*/  HMMA.16816.F32 R56, R92.reuse, R52, R28 ;  /* 0x000000345c38723c */ /* 0x044ff0000000181c */
[C---:B------:R-:W-:Y:S08]  /*10b10*/  HMMA.16816.F32 R52, R92.reuse, R54, R32 ;  /* 0x000000365c34723c */ /* 0x040ff00000001820 */
[----:B------:R-:W-:Y:S01]  /*10b20*/  HMMA.16816.F32 R48, R92, R6, R48 ;  /* 0x000000065c30723c */ /* 0x000fe20000001830 */
[----:B------:R-:W-:-:S04]  /*10b30*/  NOP ;  /* 0x0000000000007918 */ /* 0x000fc80000000000 */
[----:B------:R-:W-:-:S15]  /*10b40*/  @P1 BRA `(.L_x_5429) ;  /* 0x0000000000041947 */ /* 0x000fde0003800000 */
.L_x_5423:
[----:B------:R-:W-:-:S07]  /*10b50*/  IADD3 R85, PT, PT, R89, -0x1, RZ ;  /* 0xffffffff59557810 */ /* 0x000fce0007ffe0ff */
.L_x_5429:
[----:B------:R-:W-:-:S13]  /*10b60*/  ISETP.GE.AND P0, PT, R85, R122, PT ;  /* 0x0000007a5500720c */ /* 0x000fda0003f06270 */
[----:B------:R-:W-:Y:S05]  /*10b70*/  @!P0 BRA `(.L_x_5430) ;  /* 0x0000002c00908947 */ /* 0x000fea0003800000 */
[----:B------:R-:W1:Y:S01]  /*10b80*/  S2R R121, SR_TID.X ;  /* 0x0000000000797919 */ /* 0x000e620000002100 */
[----:B------:R-:W-:Y:S01]  /*10b90*/  ISETP.NE.U32.AND P1, PT, RZ, UR12, PT ;  /* 0x0000000cff007c0c */ /* 0x000fe2000bf25070 */
[C---:B------:R-:W-:Y:S01]  /*10ba0*/  IMAD.SHL.U32 R140, R85.reuse, 0x40, RZ ;  /* 0x00000040558c7824 */ /* 0x040fe200078e00ff */
[----:B------:R-:W-:Y:S01]  /*10bb0*/  MOV R89, R2 ;  /* 0x0000000200597202 */ /* 0x000fe20000000f00 */
[----:B------:R-:W-:Y:S01]  /*10bc0*/  IMAD.MOV.U32 R132, RZ, RZ, RZ ;  /* 0x000000ffff847224 */ /* 0x000fe200078e00ff */
[----:B------:R-:W-:Y:S01]  /*10bd0*/  ISETP.NE.AND.EX P1, PT, RZ, UR13, PT, P1 ;  /* 0x0000000dff007c0c */ /* 0x000fe2000bf25310 */
[----:B------:R-:W-:Y:S01]  /*10be0*/  IMAD.MOV.U32 R88, RZ, RZ, R3 ;  /* 0x000000ffff587224 */ /* 0x000fe200078e0003 */
[----:B------:R-:W-:Y:S01]  /*10bf0*/  IADD3 R143, PT, PT, R85, 0x1, RZ ;  /* 0x00000001558f7810 */ /* 0x000fe20007ffe0ff */
[----:B------:R-:W2:Y:S01]  /*10c00*/  LDCU UR5, c[0x0][0x440] ;  /* 0x00008800ff0577ac */ /* 0x000ea20008000800 */
[----:B------:R-:W3:Y:S01]  /*10c10*/  LDCU UR14, c[0x0][0x50c] ;  /* 0x0000a180ff0e77ac */ /* 0x000ee20008000800 */
[----:B------:R-:W4:Y:S08]  /*10c20*/  LDCU UR4, c[0x0][0x45c] ;  /* 0x00008b80ff0477ac */ /* 0x000f300008000800 */
[----:B------:R-:W-:Y:S01]  /*10c30*/  @!P1 IADD3 R132, P2, PT, RZ, -R132, RZ ;  /* 0x80000084ff849210 */ /* 0x000fe20007f5e0ff */
[----:B------:R-:W2:Y:S01]  /*10c40*/  LDCU.64 UR10, c[0x0][0x3b8] ;  /* 0x00007700ff0a77ac */ /* 0x000ea20008000a00 */
[----:B------:R-:W2:Y:S01]  /*10c50*/  LDCU.64 UR8, c[0x0][0x3a0] ;  /* 0x00007400ff0877ac */ /* 0x000ea20008000a00 */
[----:B------:R-:W2:Y:S01]  /*10c60*/  LDCU.64 UR12, c[0x0][0x3a8] ;  /* 0x00007500ff0c77ac */ /* 0x000ea20008000a00 */
[----:B-1----:R-:W-:-:S05]  /*10c70*/  LOP3.LUT R5, R121, 0x3, RZ, 0xc0, !PT ;  /* 0x0000000379057812 */ /* 0x002fca00078ec0ff */
[----:B------:R-:W-:Y:S02]  /*10c80*/  IMAD R5, R5, 0x2, R140 ;  /* 0x0000000205057824 */ /* 0x000fe400078e028c */
[----:B------:R-:W-:-:S03]  /*10c90*/  VIADD R140, R140, 0x40 ;  /* 0x000000408c8c7836 */ /* 0x000fc60000000000 */
[----:B--234-:R-:W-:-:S07]  /*10ca0*/  IADD3 R134, PT, PT, R5, 0x20, RZ ;  /* 0x0000002005867810 */ /* 0x01cfce0007ffe0ff */
.L_x_5434:
[----:B------:R-:W1:Y:S01]  /*10cb0*/  @!P1 LDC R84, c[0x0][0x3c0] ;  /* 0x0000f000ff549b82 */ /* 0x000e620000000800 */
[----:B------:R-:W-:Y:S07]  /*10cc0*/  DEPBAR.LE SB0, 0x0 ;  /* 0x000080000000791a */ /* 0x000fee0000000000 */
[----:B------:R-:W2:Y:S08]  /*10cd0*/  LDC R87, c[0x0][0x3c4] ;  /* 0x0000f100ff577b82 */ /* 0x000eb00000000800 */
[----:B------:R-:W-:Y:S01]  /*10ce0*/  BAR.SYNC.DEFER_BLOCKING 0x0 ;  /* 0x0000000000007b1d */ /* 0x000fe20000010000 */
[----:B------:R-:W-:Y:S02]  /*10cf0*/  IMAD.SHL.U32 R4, R121, 0x8, RZ ;  /* 0x0000000879047824 */ /* 0x000fe400078e00ff */
[----:B------:R-:W-:Y:S03]  /*10d00*/  IMAD.MOV.U32 R3, RZ, RZ, R127 ;  /* 0x000000ffff037224 */ /* 0x000fe600078e007f */
[----:B------:R-:W-:Y:S04]  /*10d10*/  LOP3.LUT R4, R4, 0x18, RZ, 0xc0, !PT ;  /* 0x0000001804047812 */ /* 0x000fe800078ec0ff */
[C---:B------:R-:W-:Y:S02]  /*10d20*/  LOP3.LUT R2, R4.reuse, 0x20, RZ, 0xfc, !PT ;  /* 0x0000002004027812 */ /* 0x040fe400078efcff */
[C---:B------:R-:W-:Y:S02]  /*10d30*/  ISETP.GE.AND P6, PT, R4.reuse, UR5, PT ;  /* 0x0000000504007c0c */ /* 0x040fe4000bfc6270 */
[----:B------:R-:W-:Y:S02]  /*10d40*/  LOP3.LUT R4, R4, 0x40, RZ, 0xfc, !PT ;  /* 0x0000004004047812 */ /* 0x000fe400078efcff */
[----:B------:R-:W-:Y:S01]  /*10d50*/  ISETP.GE.AND P5, PT, R2, UR5, PT ;  /* 0x0000000502007c0c */ /* 0x000fe2000bfa6270 */
[----:B------:R-:W-:Y:S01]  /*10d60*/  IMAD.MOV.U32 R2, RZ, RZ, R126 ;  /* 0x000000ffff027224 */ /* 0x000fe200078e007e */
[----:B------:R-:W-:Y:S01]  /*10d70*/  ISETP.GE.AND P4, PT, R4, UR5, PT ;  /* 0x0000000504007c0c */ /* 0x000fe2000bf86270 */
[----:B-1----:R-:W-:Y:S04]  /*10d80*/  @!P1 IMAD.SHL.U32 R5, R84, 0x40, RZ ;  /* 0x0000004054059824 */ /* 0x002fe800078e00ff */
[----:B------:R-:W-:Y:S05]  /*10d90*/  @!P1 IMAD.X R5, RZ, RZ, ~R5, P2 ;  /* 0x000000ffff059224 */ /* 0x000fea00010e0e05 */
[----:B------:R-:W-:Y:S04]  /*10da0*/  @!P1 SHF.R.S64 R6, R132, 0x1f, R5 ;  /* 0x0000001f84069819 */ /* 0x000fe80000001005 */
[----:B------:R-:W-:Y:S04]  /*10db0*/  @!P1 IADD3 R127, P0, PT, R127, R6, RZ ;  /* 0x000000067f7f9210 */ /* 0x000fe80007f1e0ff */
        /* <DEDUP_REMOVED lines=32> */
[----:B------:R-:W-:Y:S09]  /*10fc0*/  LOP3.LUT R4, R140, R5, RZ, 0x3c, !PT ;  /* 0x000000058c047212 */ /* 0x000ff200078e3cff */
[----:B------:R-:W-:Y:S02]  /*10fd0*/  @P0 IADD3 R11, PT, PT, R11, 0x1, RZ ;  /* 0x000000010b0b0810 */ /* 0x000fe40007ffe0ff */
[----:B------:R-:W-:Y:S01]  /*10fe0*/  ISETP.GE.AND P0, PT, R6, RZ, PT ;  /* 0x000000ff0600720c */ /* 0x000fe20003f06270 */
[----:B------:R-:W-:Y:S01]  /*10ff0*/  @P3 VIADD R12, R12, 0x1 ;  /* 0x000000010c0c3836 */ /* 0x000fe20000000000 */
[----:B------:R-:W-:Y:S11]  /*11000*/  ISETP.GE.AND P3, PT, R4, RZ, PT ;  /* 0x000000ff0400720c */ /* 0x000ff60003f66270 */
[----:B------:R-:W-:Y:S01]  /*11010*/  @!P0 IMAD.MOV R11, RZ, RZ, -R11 ;  /* 0x000000ffff0b8224 */ /* 0x000fe200078e0a0b */
[----:B------:R-:W-:Y:S02]  /*11020*/  ISETP.NE.AND P0, PT, R5, RZ, PT ;  /* 0x000000ff0500720c */ /* 0x000fe40003f05270 */
        /* <DEDUP_REMOVED lines=9> */
[----:B------:R-:W3:Y:S01]  /*110c0*/  LDG.E R9, desc[UR6][R8.64] ;  /* 0x0000000608097981 */ /* 0x000ee2000c1e1900 */
[-C--:B--2---:R-:W-:Y:S01]  /*110d0*/  IMAD.WIDE.U32 R10, R5, R84.reuse, RZ ;  /* 0x00000054050a7225 */ /* 0x084fe200078e00ff */
[----:B------:R-:W-:Y:S02]  /*110e0*/  SHF.R.S32.HI R7, RZ, 0x1f, R5 ;  /* 0x0000001fff077819 */ /* 0x000fe40000011405 */
[----:B------:R-:W3:Y:S03]  /*110f0*/  LDG.E R4, desc[UR6][R14.64] ;  /* 0x000000060e047981 */ /* 0x000ee6000c1e1900 */
[----:B------:R-:W-:Y:S04]  /*11100*/  IMAD R6, R7, R84, RZ ;  /* 0x0000005407067224 */ /* 0x000fe800078e02ff */
[----:B------:R-:W-:Y:S05]  /*11110*/  IMAD R6, R5, R85, R6 ;  /* 0x0000005505067224 */ /* 0x000fea00078e0206 */
[----:B------:R-:W-:Y:S01]  /*11120*/  IADD3 R11, PT, PT, R11, R6, RZ ;  /* 0x000000060b0b7210 */ /* 0x000fe20007ffe0ff */
[----:B---3--:R-:W-:Y:S04]  /*11130*/  IMAD.IADD R4, R9, 0x1, -R4 ;  /* 0x0000000109047824 */ /* 0x008fe800078e0a04 */
[----:B------:R-:W-:Y:S01]  /*11140*/  IMAD.WIDE.U32 R10, R4, UR12, R10 ;  /* 0x0000000c040a7c25 */ /* 0x000fe2000f8e000a */
[----:B------:R-:W-:Y:S02]  /*11150*/  SHF.R.S32.HI R5, RZ, 0x1f, R4 ;  /* 0x0000001fff057819 */ /* 0x000fe40000011404 */
[----:B------:R-:W-:Y:S03]  /*11160*/  LEA R127, P0, R10, R3, 0x1 ;  /* 0x000000030a7f7211 */ /* 0x000fe600078008ff */
[----:B------:R-:W-:Y:S04]  /*11170*/  IMAD R5, R5, UR12, RZ ;  /* 0x0000000c05057c24 */ /* 0x000fe8000f8e02ff */
[----:B------:R-:W-:Y:S04]  /*11180*/  IMAD R5, R4, UR13, R5 ;  /* 0x0000000d04057c24 */ /* 0x000fe8000f8e0205 */
[----:B------:R-:W-:Y:S05]  /*11190*/  IMAD.IADD R5, R11, 0x1, R5 ;  /* 0x000000010b057824 */ /* 0x000fea00078e0205 */
[----:B------:R-:W-:Y:S07]  /*111a0*/  LEA.HI.X R126, R10, R2, R5, 0x1, P0 ;  /* 0x000000020a7e7211 */ /* 0x000fee00000f0c05 */
.L_x_5431:
[CC--:B------:R-:W-:Y:S02]  /*111b0*/  LEA R86, P0, R84.reuse, R127.reuse, 0x6 ;  /* 0x0000007f54567211 */ /* 0x0c0fe400078030ff */
[-C--:B------:R-:W-:Y:S02]  /*111c0*/  @!P6 MOV R85, R126.reuse ;  /* 0x0000007e0055e202 */ /* 0x080fe40000000f00 */
[-C--:B------:R-:W-:Y:S02]  /*111d0*/  LEA.HI.X R87, R84, R126.reuse, R87, 0x6, P0 ;  /* 0x0000007e54577211 */ /* 0x080fe400000f3457 */
[-C--:B------:R-:W-:Y:S02]  /*111e0*/  @!P6 MOV R84, R127.reuse ;  /* 0x0000007f0054e202 */ /* 0x080fe40000000f00 */
[----:B------:R-:W-:Y:S02]  /*111f0*/  @!P5 MOV R146, R127 ;  /* 0x0000007f0092d202 */ /* 0x000fe40000000f00 */
[----:B------:R-:W-:Y:S01]  /*11200*/  @!P5 MOV R147, R126 ;  /* 0x0000007e0093d202 */ /* 0x000fe20000000f00 */
[----:B------:R-:W-:Y:S01]  /*11210*/  @!PT LDS RZ, [RZ] ;  /* 0x00000000fffff984 */ /* 0x000fe20000000800 */
[----:B------:R-:W-:Y:S01]  /*11220*/  @!PT LDS RZ, [RZ] ;  /* 0x00000000fffff984 */ /* 0x000fe20000000800 */
[----:B------:R-:W-:Y:S01]  /*11230*/  @!PT LDS RZ, [RZ] ;  /* 0x00000000fffff984 */ /* 0x000fe20000000800 */
[----:B------:R1:W-:Y:S01]  /*11240*/  @!P6 LDGSTS.E.BYPASS.LTC128B.128 [R141+0x6000], desc[UR6][R84.64] ;  /* 0x06000000548defae */ /* 0x0003e2000b981a06 */
        /* <DEDUP_REMOVED lines=10> */
[C---:B------:R-:W-:Y:S03]  /*112f0*/  LEA R3, R123.reuse, R120, 0x1 ;  /* 0x000000787b037211 */ /* 0x040fe600078e08ff */
[----:B------:R-:W-:Y:S01]  /*11300*/  @P5 STS.128 [R141+0x7000], RZ ;  /* 0x007000ff8d005388 */ /* 0x000fe20000000c00 */
[----:B------:R-:W-:Y:S02]  /*11310*/  LEA R2, R123, R91, 0x1 ;  /* 0x0000005b7b027211 */ /* 0x000fe400078e08ff */
[----:B-1----:R-:W-:Y:S02]  /*11320*/  @!P4 MOV R84, R127 ;  /* 0x0000007f0054c202 */ /* 0x002fe40000000f00 */
[----:B------:R-:W-:Y:S05]  /*11330*/  @!P4 MOV R85, R126 ;  /* 0x0000007e0055c202 */ /* 0x000fea0000000f00 */
        /* <DEDUP_REMOVED lines=26> */
[----:B------:R-:W-:Y:S06]  /*114e0*/  LDSM.16.M88.4 R112, [R3] ;  /* 0x000000000370783b */ /* 0x000fec0000000200 */
[----:B------:R-:W5:Y:S01]  /*114f0*/  LDSM.16.M88.4 R116, [R2+0x3000] ;  /* 0x003000000274783b */ /* 0x000f620000000200 */
[C---:B--2---:R-:W-:Y:S05]  /*11500*/  HMMA.16816.F32 R4, R92.reuse, R96, RZ ;  /* 0x000000605c04723c */ /* 0x044fea00000018ff */
[----:B-1----:R-:W-:Y:S03]  /*11510*/  LDSM.16.M88.4 R84, [R91+0x4400] ;  /* 0x004400005b54783b */ /* 0x002fe60000000200 */
[C---:B------:R-:W-:Y:S03]  /*11520*/  HMMA.16816.F32 R8, R92.reuse, R98, RZ ;  /* 0x000000625c08723c */ /* 0x040fe600000018ff */
[----:B------:R-:W-:Y:S05]  /*11530*/  LDSM.16.M88.4 R96, [R2+0x3800] ;  /* 0x003800000260783b */ /* 0x000fea0000000200 */
[C---:B---3--:R-:W-:Y:S08]  /*11540*/  HMMA.16816.F32 R12, R92.reuse, R100, RZ ;  /* 0x000000645c0c723c */ /* 0x048ff000000018ff */
[C---:B------:R-:W-:Y:S08]  /*11550*/  HMMA.16816.F32 R16, R92.reuse, R102, RZ ;  /* 0x000000665c10723c */ /* 0x040ff000000018ff */
[C---:B----4-:R-:W-:Y:S08]  /*11560*/  HMMA.16816.F32 R20, R92.reuse, R104, RZ ;  /* 0x000000685c14723c */ /* 0x050ff000000018ff */
[C---:B------:R-:W-:Y:S08]  /*11570*/  HMMA.16816.F32 R24, R92.reuse, R106, RZ ;  /* 0x0000006a5c18723c */ /* 0x040ff000000018ff */
[C---:B-----5:R-:W-:Y:S08]  /*11580*/  HMMA.16816.F32 R28, R92.reuse, R108, RZ ;  /* 0x0000006c5c1c723c */ /* 0x060ff000000018ff */
[----:B------:R-:W-:Y:S01]  /*11590*/  HMMA.16816.F32 R32, R92, R110, RZ ;  /* 0x0000006e5c20723c */ /* 0x000fe200000018ff */
[----:B------:R-:W1:Y:S07]  /*115a0*/  LDSM.16.M88.4 R92, [R2+0x3400] ;  /* 0x00340000025c783b */ /* 0x000e6e0000000200 */
[C---:B------:R-:W-:Y:S08]  /*115b0*/  HMMA.16816.F32 R4, R112.reuse, R116, R4 ;  /* 0x000000747004723c */ /* 0x040ff00000001804 */
        /* <DEDUP_REMOVED lines=71> */
[----:B------:R5:W2:Y:S10]  /*11a30*/  MUFU.TANH R106, R148 ;  /* 0x00000094006a7308 */ /* 0x000ab40000002400 */
[----:B------:R4:W2:Y:S01]  /*11a40*/  MUFU.TANH R111, R144 ;  /* 0x00000090006f7308 */ /* 0x0008a20000002400 */
[C---:B-1----:R-:W-:Y:S05]  /*11a50*/  HMMA.16816.F32 R20, R92.reuse, R84, R20 ;  /* 0x000000545c14723c */ /* 0x042fea0000001814 */
[----:B------:R-:W-:Y:S01]  /*11a60*/  FMUL.FTZ R84, R16, UR14 ;  /* 0x0000000e10547c20 */ /* 0x000fe20008410000 */
[----:B------:R-:W-:Y:S03]  /*11a70*/  FMUL.FTZ R85, R19, UR14 ;  /* 0x0000000e13557c20 */ /* 0x000fe60008410000 */
[----:B------:R1:W1:Y:S01]  /*11a80*/  MUFU.TANH R105, R146 ;  /* 0x0000009200697308 */ /* 0x0002620000002400 */
[C---:B------:R-:W-:Y:S09]  /*11a90*/  HMMA.16816.F32 R24, R92.reuse, R86, R24 ;  /* 0x000000565c18723c */ /* 0x040ff20000001818 */
[----:B------:R2:W2:Y:S01]  /*11aa0*/  MUFU.TANH R107, R84 ;  /* 0x00000054006b7308 */ /* 0x0004a20000002400 */
[C---:B---3--:R-:W-:Y:S03]  /*11ab0*/  HMMA.16816.F32 R28, R92.reuse, R96, R28 ;  /* 0x000000605c1c723c */ /* 0x048fe6000000181c */
[----:B-----5:R-:W-:Y:S01]  /*11ac0*/  FMUL.FTZ R148, R21, UR14 ;  /* 0x0000000e15947c20 */ /* 0x020fe20008410000 */
[----:B----4-:R-:W-:Y:S01]  /*11ad0*/  FMUL.FTZ R144, R17, UR14 ;  /* 0x0000000e11907c20 */ /* 0x010fe20008410000 */
[----:B------:R-:W-:Y:S01]  /*11ae0*/  FMUL.FTZ R87, R22, UR14 ;  /* 0x0000000e16577c20 */ /* 0x000fe20008410000 */
[----:B------:R-:W-:Y:S03]  /*11af0*/  FMUL.FTZ R86, R23, UR14 ;  /* 0x0000000e17567c20 */ /* 0x000fe60008410000 */
[----:B------:R3:W4:Y:S01]  /*11b00*/  MUFU.TANH R112, R85 ;  /* 0x0000005500707308 */ /* 0x0007220000002400 */
[----:B------:R-:W-:Y:S03]  /*11b10*/  HMMA.16816.F32 R32, R92, R98, R32 ;  /* 0x000000625c20723c */ /* 0x000fe60000001820 */
[----:B------:R-:W-:Y:S01]  /*11b20*/  FMUL.FTZ R150, R26, UR14 ;  /* 0x0000000e1a967c20 */ /* 0x000fe20008410000 */
[----:B-1----:R-:W-:Y:S01]  /*11b30*/  FMUL.FTZ R146, R18, UR14 ;  /* 0x0000000e12927c20 */ /* 0x002fe20008410000 */
[----:B------:R-:W-:Y:S04]  /*11b40*/  FMUL.FTZ R152, R25, UR14 ;  /* 0x0000000e19987c20 */ /* 0x000fe80008410000 */
[----:B------:R1:W1:Y:S01]  /*11b50*/  MUFU.TANH R119, R148 ;  /* 0x0000009400777308 */ /* 0x0002620000002400 */
[----:B--2---:R-:W-:Y:S01]  /*11b60*/  FMUL.FTZ R84, R24, UR14 ;  /* 0x0000000e18547c20 */ /* 0x004fe20008410000 */
[----:B------:R-:W-:Y:S08]  /*11b70*/  FMUL.FTZ R154, R29, UR14 ;  /* 0x0000000e1d9a7c20 */ /* 0x000ff00008410000 */
[----:B------:R-:W2:Y:S01]  /*11b80*/  MUFU.TANH R115, R144 ;  /* 0x0000009000737308 */ /* 0x000ea20000002400 */
[----:B---3--:R-:W-:Y:S09]  /*11b90*/  FMUL.FTZ R85, R28, UR14 ;  /* 0x0000000e1c557c20 */ /* 0x008ff20008410000 */
[----:B------:R3:W2:Y:S01]  /*11ba0*/  MUFU.TANH R114, R147 ;  /* 0x0000009300727308 */ /* 0x0006a20000002400 */
[----:B-1----:R-:W-:Y:S09]  /*11bb0*/  FMUL.FTZ R148, R27, UR14 ;  /* 0x0000000e1b947c20 */ /* 0x002ff20008410000 */
[----:B------:R1:W1:Y:S10]  /*11bc0*/  MUFU.TANH R144, R87 ;  /* 0x0000005700907308 */ /* 0x0002740000002400 */
        /* <DEDUP_REMOVED lines=10> */
[----:B------:R-:W1:Y:S01]  /*11c70*/  MUFU.TANH R153, R153 ;  /* 0x0000009900997308 */ /* 0x000e620000002400 */
[----:B-----5:R-:W-:Y:S09]  /*11c80*/  FMUL.FTZ R150, R32, UR14 ;  /* 0x0000000e20967c20 */ /* 0x020ff20008410000 */
        /* <DEDUP_REMOVED lines=18> */
[----:B------:R-:W-:Y:S02]  /*11db0*/  @!P1 IMAD.MOV.U32 R5, RZ, RZ, RZ ;  /* 0x000000ffff059224 */ /* 0x000fe400078e00ff */
[----:B------:R-:W-:Y:S03]  /*11dc0*/  IMAD.SHL.U32 R4, R121, 0x8, RZ ;  /* 0x0000000879047824 */ /* 0x000fe600078e00ff */
[----:B------:R-:W-:Y:S02]  /*11dd0*/  @!P1 IADD3 R5, P0, PT, RZ, -R5, RZ ;  /* 0x80000005ff059210 */ /* 0x000fe40007f1e0ff */
[----:B------:R-:W-:Y:S04]  /*11de0*/  LOP3.LUT R4, R4, 0x18, RZ, 0xc0, !PT ;  /* 0x0000001804047812 */ /* 0x000fe800078ec0ff */
[C---:B------:R-:W-:Y:S02]  /*11df0*/  LOP3.LUT R3, R4.reuse, 0x20, RZ, 0xfc, !PT ;  /* 0x0000002004037812 */ /* 0x040fe400078efcff */
[C---:B------:R-:W-:Y:S02]  /*11e00*/  LOP3.LUT R2, R4.reuse, 0x40, RZ, 0xfc, !PT ;  /* 0x0000004004027812 */ /* 0x040fe400078efcff */
[----:B------:R-:W-:Y:S02]  /*11e10*/  ISETP.GE.AND P6, PT, R4, UR5, PT ;  /* 0x0000000504007c0c */ /* 0x000fe4000bfc6270 */
[----:B------:R-:W-:Y:S02]  /*11e20*/  ISETP.GE.AND P5, PT, R3, UR5, PT ;  /* 0x0000000503007c0c */ /* 0x000fe4000bfa6270 */
[----:B------:R-:W-:Y:S01]  /*11e30*/  ISETP.GE.AND P4, PT, R2, UR5, PT ;  /* 0x0000000502007c0c */ /* 0x000fe2000bf86270 */
[----:B--2---:R-:W-:Y:S04]  /*11e40*/  @!P1 IMAD.SHL.U32 R6, R6, 0x40, RZ ;  /* 0x0000004006069824 */ /* 0x004fe800078e00ff */
[----:B------:R-:W-:Y:S05]  /*11e50*/  @!P1 IMAD.X R6, RZ, RZ, ~R6, P0 ;  /* 0x000000ffff069224 */ /* 0x000fea00000e0e06 */
[----:B------:R-:W-:Y:S04]  /*11e60*/  @!P1 SHF.R.S64 R5, R5, 0x1f, R6 ;  /* 0x0000001f05059819 */ /* 0x000fe80000001006 */
[----:B------:R-:W-:Y:S04]  /*11e70*/  @!P1 IADD3 R124, P0, PT, R5, R124, RZ ;  /* 0x0000007c057c9210 */ /* 0x000fe80007f1e0ff */
[----:B------:R-:W-:Y:S01]  /*11e80*/  @!P1 LEA.HI.X.SX32 R125, R6, R125, 0x1, P0 ;  /* 0x0000007d067d9211 */ /* 0x000fe200000f0eff */
[----:B------:R-:W-:Y:S08]  /*11e90*/  @!P1 BRA `(.L_x_5433) ;  /* 0x0000000000f49947 */ /* 0x000ff00003800000 */
        /* <DEDUP_REMOVED lines=61> */
.L_x_5433:
        /* <DEDUP_REMOVED lines=35> */
.L_x_5432:
[C---:B--2---:R-:W-:Y:S01]  /*124a0*/  IADD3 R4, PT, PT, R134.reuse, -0x20, RZ ;  /* 0xffffffe086047810 */ /* 0x044fe20007ffe0ff */
        /* <DEDUP_REMOVED lines=11> */
[CC--:B------:R-:W-:Y:S01]  /*12560*/  FFMA.FTZ R144, R0.reuse, R3.reuse, R144 ;  /* 0x0000000300907223 */ /* 0x0c0fe20000010090 */
        /* <DEDUP_REMOVED lines=10> */
[C---:B------:R-:W-:Y:S02]  /*12610*/  IADD3 R2, PT, PT, R134.reuse, -0x7, RZ ;  /* 0xfffffff986027810 */ /* 0x040fe40007ffe0ff */
[----:B------:R-:W-:Y:S02]  /*12620*/  I2FP.F32.S32 R4, R4 ;  /* 0x0000000400047245 */ /* 0x000fe40000201400 */
[----:B------:R-:W-:Y:S02]  /*12630*/  IADD3 R6, PT, PT, R134, -0x18, RZ ;  /* 0xffffffe886067810 */ /* 0x000fe40007ffe0ff */
[----:B------:R-:W-:Y:S01]  /*12640*/  I2FP.F32.S32 R2, R2 ;  /* 0x0000000200027245 */ /* 0x000fe20000201400 */
[CC--:B------:R-:W-:Y:S01]  /*12650*/  FFMA.FTZ R146, R0.reuse, R4.reuse, R146 ;  /* 0x0000000400927223 */ /* 0x0c0fe20000010092 */
[----:B------:R-:W-:Y:S01]  /*12660*/  FFMA.FTZ R107, R0, R4, R107 ;  /* 0x00000004006b7223 */ /* 0x000fe2000001006b */
[----:B------:R-:W-:Y:S02]  /*12670*/  IADD3 R4, PT, PT, R134, 0x8, RZ ;  /* 0x0000000886047810 */ /* 0x000fe40007ffe0ff */
[----:B------:R-:W-:Y:S01]  /*12680*/  I2FP.F32.S32 R3, R3 ;  /* 0x0000000300037245 */ /* 0x000fe20000201400 */
[C---:B------:R-:W-:Y:S01]  /*12690*/  FFMA.FTZ R112, R0.reuse, R2, R112 ;  /* 0x0000000200707223 */ /* 0x040fe20000010070 */
[----:B------:R-:W-:Y:S01]  /*126a0*/  I2FP.F32.S32 R4, R4 ;  /* 0x0000000400047245 */ /* 0x000fe20000201400 */
[C---:B------:R-:W-:Y:S01]  /*126b0*/  FFMA.FTZ R115, R0.reuse, R2, R115 ;  /* 0x0000000200737223 */ /* 0x040fe20000010073 */
[----:B------:R-:W-:Y:S01]  /*126c0*/  I2FP.F32.S32 R6, R6 ;  /* 0x0000000600067245 */ /* 0x000fe20000201400 */
[CC--:B------:R-:W-:Y:S01]  /*126d0*/  FFMA.FTZ R105, R0.reuse, R3.reuse, R105 ;  /* 0x0000000300697223 */ /* 0x0c0fe20000010069 */
[----:B------:R-:W-:Y:S01]  /*126e0*/  FFMA.FTZ R114, R0, R3, R114 ;  /* 0x0000000300727223 */ /* 0x000fe20000010072 */
[----:B------:R-:W-:Y:S01]  /*126f0*/  IADD3 R3, PT, PT, R134, 0x1, RZ ;  /* 0x0000000186037810 */ /* 0x000fe20007ffe0ff */
[-C--:B------:R-:W-:Y:S01]  /*12700*/  FFMA.FTZ R110, R0, R4.reuse, R110 ;  /* 0x00000004006e7223 */ /* 0x080fe2000001006e */
[----:B------:R-:W-:Y:S01]  /*12710*/  IADD3 R2, PT, PT, R134, 0x10, RZ ;  /* 0x0000001086027810 */ /* 0x000fe20007ffe0ff */
[C---:B------:R-:W-:Y:S01]  /*12720*/  FFMA.FTZ R113, R0.reuse, R4, R113 ;  /* 0x0000000400717223 */ /* 0x040fe20000010071 */
[-C--:B------:R-:W-:Y:S01]  /*12730*/  FFMA.FTZ R157, R0, R6.reuse, R157 ;  /* 0x00000006009d7223 */ /* 0x080fe2000001009d */
[----:B------:R-:W-:Y:S01]  /*12740*/  FMNMX3.FTZ R4, R88, R149, R151, !PT ;  /* 0x0000009558047276 */ /* 0x000fe20007810097 */
[----:B------:R-:W-:Y:S01]  /*12750*/  FFMA.FTZ R161, R0, R6, R161 ;  /* 0x0000000600a17223 */ /* 0x000fe200000100a1 */
[----:B------:R-:W-:Y:S02]  /*12760*/  I2FP.F32.S32 R3, R3 ;  /* 0x0000000300037245 */ /* 0x000fe40000201400 */
[----:B------:R-:W-:Y:S02]  /*12770*/  I2FP.F32.S32 R2, R2 ;  /* 0x0000000200027245 */ /* 0x000fe40000201400 */
[----:B------:R-:W-:Y:S01]  /*12780*/  IADD3 R5, PT, PT, R134, 0x9, RZ ;  /* 0x0000000986057810 */ /* 0x000fe20007ffe0ff */
[----:B------:R-:W-:Y:S01]  /*12790*/  FFMA.FTZ R118, R0, R3, R118 ;  /* 0x0000000300767223 */ /* 0x000fe20000010076 */
[----:B------:R-:W-:Y:S01]  /*127a0*/  FMNMX3.FTZ R6, R4, R157, R159, !PT ;  /* 0x0000009d04067276 */ /* 0x000fe2000781009f */
[CC--:B------:R-:W-:Y:S01]  /*127b0*/  FFMA.FTZ R87, R0.reuse, R2.reuse, R87 ;  /* 0x0000000200577223 */ /* 0x0c0fe20000010057 */
[----:B------:R-:W-:Y:S01]  /*127c0*/  FMNMX3.FTZ R4, R89, R153, R155, !PT ;  /* 0x0000009959047276 */ /* 0x000fe2000781009b */
[C---:B------:R-:W-:Y:S01]  /*127d0*/  FFMA.FTZ R119, R0.reuse, R3, R119 ;  /* 0x0000000300777223 */ /* 0x040fe20000010077 */
[----:B------:R-:W-:Y:S01]  /*127e0*/  FFMA.FTZ R103, R0, R2, R103 ;  /* 0x0000000200677223 */ /* 0x000fe20000010067 */
        /* <DEDUP_REMOVED lines=9> */
[----:B------:R-:W-:Y:S02]  /*12880*/  I2FP.F32.S32 R7, R7 ;  /* 0x0000000700077245 */ /* 0x000fe40000201400 */
[----:B------:R-:W-:Y:S02]  /*12890*/  IADD3 R4, PT, PT, R134, 0x18, RZ ;  /* 0x0000001886047810 */ /* 0x000fe40007ffe0ff */
[----:B------:R-:W-:Y:S01]  /*128a0*/  FMNMX3.FTZ R2, R2, R147, R119, !PT ;  /* 0x0000009302027276 */ /* 0x000fe20007810077 */
[CC--:B------:R-:W-:Y:S01]  /*128b0*/  FFMA.FTZ R96, R0.reuse, R7.reuse, R96 ;  /* 0x0000000700607223 */ /* 0x0c0fe20000010060 */
[----:B------:R-:W-:Y:S01]  /*128c0*/  FMNMX3.FTZ R9, R9, R146, R112, !PT ;  /* 0x0000009209097276 */ /* 0x000fe20007810070 */
[----:B------:R-:W-:Y:S01]  /*128d0*/  FFMA.FTZ R86, R0, R7, R86 ;  /* 0x0000000700567223 */ /* 0x000fe20000010056 */
[----:B------:R-:W-:Y:S02]  /*128e0*/  I2FP.F32.S32 R3, R3 ;  /* 0x0000000300037245 */ /* 0x000fe40000201400 */
[----:B------:R-:W-:Y:S02]  /*128f0*/  I2FP.F32.S32 R4, R4 ;  /* 0x0000000400047245 */ /* 0x000fe40000201400 */
[----:B------:R-:W-:Y:S01]  /*12900*/  FMNMX3.FTZ R5, R2, R113, R109, !PT ;  /* 0x0000007102057276 */ /* 0x000fe2000781006d */
[C---:B------:R-:W-:Y:S01]  /*12910*/  FFMA.FTZ R94, R0.reuse, R3, R94 ;  /* 0x00000003005e7223 */ /* 0x040fe2000001005e */
        /* <DEDUP_REMOVED lines=9> */
[----:B------:R-:W1:Y:S01]  /*129b0*/  SHFL.BFLY PT, R3, R8, 0x2, 0x1f ;  /* 0x0c401f0008037f89 */ /* 0x000e6200000e0000 */
[----:B------:R-:W-:Y:S02]  /*129c0*/  FMNMX3.FTZ R7, R2, R85, R84, !PT ;  /* 0x0000005502077276 */ /* 0x000fe40007810054 */
[----:B------:R-:W-:Y:S05]  /*129d0*/  IADD3 R140, PT, PT, R140, -0x40, RZ ;  /* 0xffffffc08c8c7810 */ /* 0x000fea0007ffe0ff */
[----:B------:R-:W-:Y:S01]  /*129e0*/  LDSM.16.MT88.4 R20, [R123+0x6000] ;  /* 0x006000007b14783b */ /* 0x000fe20000004200 */
[----:B------:R-:W-:Y:S07]  /*129f0*/  IADD3 R134, PT, PT, R134, -0x40, RZ ;  /* 0xffffffc086867810 */ /* 0x000fee0007ffe0ff */
[----:B------:R-:W2:Y:S01]  /*12a00*/  SHFL.BFLY PT, R2, R7, 0x2, 0x1f ;  /* 0x0c401f0007027f89 */ /* 0x000ea200000e0000 */
[----:B-1----:R-:W-:Y:S07]  /*12a10*/  FMNMX.FTZ R10, R8, R3, !PT ;  /* 0x00000003080a7209 */ /* 0x002fee0007810000 */
[----:B------:R-:W1:Y:S01]  /*12a20*/  SHFL.BFLY PT, R3, R10, 0x1, 0x1f ;  /* 0x0c201f000a037f89 */ /* 0x000e6200000e0000 */
[----:B--2---:R-:W-:Y:S07]  /*12a30*/  FMNMX.FTZ R5, R7, R2, !PT ;  /* 0x0000000207057209 */ /* 0x004fee0007810000 */
[----:B------:R-:W2:Y:S01]  /*12a40*/  SHFL.BFLY PT, R2, R5, 0x1, 0x1f ;  /* 0x0c201f0005027f89 */ /* 0x000ea200000e0000 */
[----:B-1----:R-:W-:Y:S04]  /*12a50*/  FMNMX.FTZ R3, R10, R3, !PT ;  /* 0x000000030a037209 */ /* 0x002fe80007810000 */
[C---:B------:R-:W-:Y:S01]  /*12a60*/  FSETP.NEU.FTZ.AND P0, PT, R3.reuse, -INF , PT ;  /* 0xff8000000300780b */ /* 0x040fe20003f1d000 */
[C---:B------:R-:W-:Y:S01]  /*12a70*/  FMUL.FTZ R102, R3.reuse, UR4 ;  /* 0x0000000403667c20 */ /* 0x040fe20008410000 */
[----:B------:R-:W-:Y:S04]  /*12a80*/  FADD.FTZ R4, -R3, R88 ;  /* 0x0000005803047221 */ /* 0x000fe80000010100 */
[----:B------:R-:W-:Y:S01]  /*12a90*/  FSEL R102, R102, RZ, P0 ;  /* 0x000000ff66667208 */ /* 0x000fe20000000000 */
[----:B------:R-:W-:Y:S01]  /*12aa0*/  FMUL.FTZ R6, R4, UR4 ;  /* 0x0000000404067c20 */ /* 0x000fe20008410000 */
[----:B--2---:R-:W-:Y:S03]  /*12ab0*/  FMNMX.FTZ R2, R5, R2, !PT ;  /* 0x0000000205027209 */ /* 0x004fe60007810000 */
[--C-:B------:R-:W-:Y:S01]  /*12ac0*/  FFMA.FTZ R116, R149, UR4, -R102.reuse ;  /* 0x0000000495747c23 */ /* 0x100fe20008010866 */
[C---:B------:R-:W-:Y:S01]  /*12ad0*/  FSETP.NEU.FTZ.AND P0, PT, R2.reuse, -INF , PT ;  /* 0xff8000000200780b */ /* 0x040fe20003f1d000 */
[C---:B------:R-:W-:Y:S01]  /*12ae0*/  FMUL.FTZ R99, R2.reuse, UR4 ;  /* 0x0000000402637c20 */ /* 0x040fe20008410000 */
[----:B------:R-:W-:Y:S01]  /*12af0*/  FADD.FTZ R4, -R2, R89 ;  /* 0x0000005902047221 */ /* 0x000fe20000010100 */
[--C-:B------:R-:W-:Y:S01]  /*12b00*/  FFMA.FTZ R101, R151, UR4, -R102.reuse ;  /* 0x0000000497657c23 */ /* 0x100fe20008010866 */
[--C-:B------:R-:W-:Y:S01]  /*12b10*/  FFMA.FTZ R100, R157, UR4, -R102.reuse ;  /* 0x000000049d647c23 */ /* 0x100fe20008010866 */
[--C-:B------:R-:W-:Y:S01]  /*12b20*/  FFMA.FTZ R93, R159, UR4, -R102.reuse ;  /* 0x000000049f5d7c23 */ /* 0x100fe20008010866 */
[----:B------:R-:W-:Y:S01]  /*12b30*/  FSEL R99, R99, RZ, P0 ;  /* 0x000000ff63637208 */ /* 0x000fe20000000000 */
        /* <DEDUP_REMOVED lines=70> */
[----:B------:R-:W-:Y:S01]  /*12fa0*/  FFMA.FTZ R108, R108, UR4, -R99 ;  /* 0x000000046c6c7c23 */ /* 0x000fe20008010863 */
[----:B------:R-:W-:Y:S01]  /*12fb0*/  LDSM.16.MT88.4 R68, [R123+0x6c00] ;  /* 0x006c00007b44783b */ /* 0x000fe20000004200 */
[----:B------:R-:W-:Y:S03]  /*12fc0*/  FFMA.FTZ R95, R95, UR4, -R102 ;  /* 0x000000045f5f7c23 */ /* 0x000fe60008010866 */
[----:B------:R-:W3:Y:S01]  /*12fd0*/  MUFU.EX2 R92, R92 ;  /* 0x0000005c005c7308 */ /* 0x000ee20000000800 */
[----:B----4-:R-:W-:Y:S01]  /*12fe0*/  F2FP.F16.F32.PACK_AB R82, R93, R100 ;  /* 0x000000645d52723e */ /* 0x010fe200000000ff */
[----:B------:R-:W-:Y:S01]  /*12ff0*/  FFMA.FTZ R116, R89, R142, R116 ;  /* 0x0000008e59747223 */ /* 0x000fe20000010074 */
[----:B------:R-:W-:Y:S01]  /*13000*/  FFMA.FTZ R117, R88, R145, R117 ;  /* 0x0000009158757223 */ /* 0x000fe20000010075 */
[----:B------:R-:W-:Y:S02]  /*13010*/  ISETP.GT.AND P0, PT, R143, R122, PT ;  /* 0x0000007a8f00720c */ /* 0x000fe40003f04270 */
[----:B------:R-:W-:Y:S01]  /*13020*/  FADD.FTZ R101, R101, R116 ;  /* 0x0000007465657221 */ /* 0x000fe20000010000 */
[----:B------:R-:W-:Y:S03]  /*13030*/  FADD.FTZ R98, R98, R117 ;  /* 0x0000007562627221 */ /* 0x000fe60000010000 */
[----:B------:R-:W-:Y:S01]  /*13040*/  MUFU.EX2 R104, R104 ;  /* 0x0000006800687308 */ /* 0x000fe20000000800 */
[----:B------:R-:W-:Y:S04]  /*13050*/  FADD.FTZ R100, R100, R101 ;  /* 0x0000006564647221 */ /* 0x000fe80000010000 */
[----:B------:R-:W-:Y:S05]  /*13060*/  FADD.FTZ R93, R93, R100 ;  /* 0x000000645d5d7221 */ /* 0x000fea0000010000 */
[----:B------:R-:W4:Y:S01]  /*13070*/  MUFU.EX2 R105, R105 ;  /* 0x0000006900697308 */ /* 0x000f220000000800 */
        /* <DEDUP_REMOVED lines=30> */
[----:B------:R-:W-:Y:S01]  /*13260*/  LDSM.16.MT88.4 R56, [R90+0x6400] ;  /* 0x006400005a38783b */ /* 0x000fe20000004200 */
[--C-:B------:R-:W-:Y:S01]  /*13270*/  FFMA.FTZ R88, R103, UR4, -R102.reuse ;  /* 0x0000000467587c23 */ /* 0x100fe20008010866 */
[--C-:B------:R-:W-:Y:S01]  /*13280*/  FFMA.FTZ R103, R86, UR4, -R99.reuse ;  /* 0x0000000456677c23 */ /* 0x100fe20008010863 */
[----:B------:R-:W-:Y:S01]  /*13290*/  FFMA.FTZ R102, R94, UR4, -R102 ;  /* 0x000000045e667c23 */ /* 0x000fe20008010866 */
[--C-:B------:R-:W-:Y:S01]  /*132a0*/  FFMA.FTZ R94, R85, UR4, -R99.reuse ;  /* 0x00000004555e7c23 */ /* 0x100fe20008010863 */
[C---:B--2---:R-:W-:Y:S04]  /*132b0*/  HMMA.16816.F32 R28, R80.reuse, R60, R28 ;  /* 0x0000003c501c723c */ /* 0x044fe8000000181c */
[----:B------:R-:W-:Y:S01]  /*132c0*/  MUFU.EX2 R109, R109 ;  /* 0x0000006d006d7308 */ /* 0x000fe20000000800 */
[----:B------:R-:W-:Y:S03]  /*132d0*/  FFMA.FTZ R99, R84, UR4, -R99 ;  /* 0x0000000454637c23 */ /* 0x000fe60008010863 */
[C---:B------:R-:W-:Y:S01]  /*132e0*/  HMMA.16816.F32 R32, R80.reuse, R62, R32 ;  /* 0x0000003e5020723c */ /* 0x040fe20000001820 */
[----:B------:R-:W-:Y:S05]  /*132f0*/  LDSM.16.MT88.4 R60, [R123+0x6800] ;  /* 0x006800007b3c783b */ /* 0x000fea0000004200 */
[----:B------:R-:W-:Y:S02]  /*13300*/  MUFU.EX2 R108, R108 ;  /* 0x0000006c006c7308 */ /* 0x000fe40000000800 */
[C---:B-1----:R-:W-:Y:S08]  /*13310*/  HMMA.16816.F32 R36, R80.reuse, R52, R36 ;  /* 0x000000345024723c */ /* 0x042ff00000001824 */
        /* <DEDUP_REMOVED lines=10> */
[----:B----4-:R-:W-:Y:S02]  /*133c0*/  F2FP.F16.F32.PACK_AB R52, R105, R104 ;  /* 0x000000686934723e */ /* 0x010fe400000000ff */
[----:B-1----:R-:W-:Y:S01]  /*133d0*/  F2FP.F16.F32.PACK_AB R53, R111, R106 ;  /* 0x0000006a6f35723e */ /* 0x002fe200000000ff */
[----:B------:R-:W-:Y:S06]  /*133e0*/  HMMA.16816.F32 R48, R80, R54, R48 ;  /* 0x000000365030723c */ /* 0x000fec0000001830 */
[----:B------:R-:W-:Y:S01]  /*133f0*/  MUFU.EX2 R96, R96 ;  /* 0x0000006000607308 */ /* 0x000fe20000000800 */
[----:B---3--:R-:W-:Y:S02]  /*13400*/  F2FP.F16.F32.PACK_AB R54, R114, R107 ;  /* 0x0000006b7236723e */ /* 0x008fe400000000ff */
[----:B-----5:R-:W-:Y:S07]  /*13410*/  F2FP.F16.F32.PACK_AB R55, R112, R115 ;  /* 0x000000737037723e */ /* 0x020fee00000000ff */
[----:B------:R-:W1:Y:S01]  /*13420*/  MUFU.EX2 R103, R103 ;  /* 0x0000006700677308 */ /* 0x000e620000000800 */
[----:B--2---:R-:W-:Y:S01]  /*13430*/  F2FP.F16.F32.PACK_AB R84, R89, R88 ;  /* 0x000000585954723e */ /* 0x004fe200000000ff */
[C---:B------:R-:W-:Y:S08]  /*13440*/  HMMA.16816.F32 R4, R52.reuse, R56, R4 ;  /* 0x000000383404723c */ /* 0x040ff00000001804 */
[----:B------:R-:W-:Y:S01]  /*13450*/  MUFU.EX2 R95, R95 ;  /* 0x0000005f005f7308 */ /* 0x000fe20000000800 */
[C---:B------:R-:W-:Y:S01]  /*13460*/  HMMA.16816.F32 R8, R52.reuse, R58, R8 ;  /* 0x0000003a3408723c */ /* 0x040fe20000001808 */
[----:B------:R-:W2:Y:S08]  /*13470*/  LDSM.16.MT88.4 R56, [R123+0x6400] ;  /* 0x006400007b38783b */ /* 0x000eb00000004200 */
        /* <DEDUP_REMOVED lines=72> */
[----:B------:R-:W-:Y:S01]  /*13900*/  FADD.FTZ R4, R88, R5 ;  /* 0x0000000558047221 */ /* 0x000fe20000010000 */
[----:B------:R-:W-:Y:S02]  /*13910*/  MOV R88, R3 ;  /* 0x0000000300587202 */ /* 0x000fe40000000f00 */
        /* <DEDUP_REMOVED lines=8> */
[----:B------:R-:W-:Y:S01]  /*139a0*/  FADD.FTZ R145, R99, R94 ;  /* 0x0000005e63917221 */ /* 0x000fe20000010000 */
[----:B------:R-:W-:Y:S07]  /*139b0*/  @P0 BRA `(.L_x_5434) ;  /* 0xffffffd000bc0947 */ /* 0x000fee000383ffff */
.L_x_5430:
        /* <DEDUP_REMOVED lines=15> */
[----:B------:R-:W-:Y:S02]  /*13ab0*/  SHF.L.U32 R17, R11, 0x4, RZ ;  /* 0x000000040b117819 */ /* 0x000fe400000006ff */
        /* <DEDUP_REMOVED lines=11> */
[----:B------:R-:W-:Y:S02]  /*13b70*/  LOP3.LUT R10, R11, 0x3, RZ, 0xc0, !PT ;  /* 0x000000030b0a7812 */ /* 0x000fe400078ec0ff */
        /* <DEDUP_REMOVED lines=137> */
.L_x_5436:
[----:B------:R-:W-:Y:S05]  /*14410*/  BSYNC.RECONVERGENT B0 ;  /* 0x0000000000007941 */ /* 0x000fea0003800200 */
.L_x_5435:
        /* <DEDUP_REMOVED lines=19> */
.L_x_5438:
[----:B------:R-:W-:Y:S05]  /*14550*/  BSYNC.RECONVERGENT B0 ;  /* 0x0000000000007941 */ /* 0x000fea0003800200 */
.L_x_5437:
        /* <DEDUP_REMOVED lines=21> */
.L_x_5440:
[----:B------:R-:W-:Y:S05]  /*146b0*/  BSYNC.RECONVERGENT B0 ;  /* 0x0000000000007941 */ /* 0x000fea0003800200 */
.L_x_5439:
        /* <DEDUP_REMOVED lines=21> */
.L_x_5442:
[----:B------:R-:W-:Y:S05]  /*14810*/  BSYNC.RECONVERGENT B0 ;  /* 0x0000000000007941 */ /* 0x000fea0003800200 */
.L_x_5441:
        /* <DEDUP_REMOVED lines=22> */
.L_x_5443:
        /* <DEDUP_REMOVED lines=16> */
.L_x_5555:


//--------------------- .nv.shared._ZN5flash32flash_fwd_splitkv_combine_kernelI23Flash_fwd_kernel_traitsILi96ELi64ELi128ELi4ELb0ELb0EN7cutlass6half_tE19Flash_kernel_traitsILi96ELi64ELi128ELi4ES3_EELi16ELi7ELb0EEEvNS_16Flash_fwd_paramsE --------------------------
	.section	.nv.shared._ZN5flash32flash_fwd_splitkv_combine_kernelI23Flash_fwd_kernel_traitsILi96ELi64ELi128ELi4ELb0ELb0EN7cutlass6half_tE19Flash_kernel_traitsILi96ELi64ELi128ELi4ES3_EELi16ELi7ELb0EEEvNS_16Flash_fwd_paramsE,"aw",@nobits
	.sectionflags	@""
	.align	16
.nv.shared._ZN5flash32flash_fwd_splitkv_combine_kernelI23Flash_fwd_kernel_traitsILi96ELi64ELi128ELi4ELb0ELb0EN7cutlass6half_tE19Flash_kernel_traitsILi96ELi64ELi128ELi4ES3_EELi16ELi7ELb0EEEvNS_16Flash_fwd_paramsE:
	.zero		9728


//--------------------- .nv.shared.reserved.0     --------------------------
	.section	.nv.shared.reserved.0,"aw",@nobits
	.weak		__nv_reservedSMEM_offset_0_alias
	.size		__nv_reservedSMEM_offset_0_alias, 0, 64
	.other		__nv_reservedSMEM_offset_0_alias,@"STO_CUDA_RESERVED_SHARED STV_DEFAULT"
__nv_reservedSMEM_offset_0_alias:
	.zero		0
	.zero		64


//--------------------- .nv.global                --------------------------
	.section	.nv.global,"aw",@nobits
.nv.global:
	.type		_ZN78_INTERNAL_68d571b8_42_flash_fwd_split_hdim96_fp16_causal_sm80_cu_6987f922_28444cute1_E,@object
	.size		_ZN78_INTERNAL_68d571b8_42_flash_fwd_split_hdim96_fp16_causal_sm80_cu_6987f922_28444cute1_E,(_ZN78_INTERNAL_68d571b8_42_flash_fwd_split_hdim96_fp16_causal_sm80_cu_6987f922_28444cuda3std3__45__cpo6cbeginE - _ZN78_INTERNAL_68d571b8_42_flash_fwd_split_hdim96_fp16_causal_sm80_cu_6987f922_28444cute1_E)
_ZN78_INTERNAL_68d571b8_42_flash_fwd_split_hdim96_fp16_causal_sm80_cu_6987f922_28444cute1_E:
	.zero		1
	.type		_ZN78_INTERNAL_68d571b8_42_flash_fwd_split_hdim96_fp16_causal_sm80_cu_6987f922_28444cuda3std3__45__cpo6cbeginE,@object
	.size		_ZN78_INTERNAL_68d571b8_42_flash_fwd_split_hdim96_fp16_causal_sm80_cu_6987f922_28444cuda3std3__45__cpo6cbeginE,(_ZN78_INTERNAL_68d571b8_42_flash_fwd_split_hdim96_fp16_causal_sm80_cu_6987f922_28444cuda3std3__48in_placeE - _ZN78_INTERNAL_68d571b8_42_flash_fwd_split_hdim96_fp16_causal_sm80_cu_6987f922_28444cuda3std3__45__cpo6cbeginE)
_ZN78_INTERNAL_68d571b8_42_flash_fwd_split_hdim96_fp16_causal_sm80_cu_6987f922_28444cuda3std3__45__cpo6cbeginE:
	.zero		1
	.type		_ZN78_INTERNAL_68d571b8_42_flash_fwd_split_hdim96_fp16_causal_sm80_cu_6987f922_28444cuda3std3__48in_placeE,@object
	.size		_ZN78_INTERNAL_68d571b8_42_flash_fwd_split_hdim96_fp16_causal_sm80_cu_6987f922_28444cuda3std3__48in_placeE,(_ZN78_INTERNAL_68d571b8_42_flash_fwd_split_hdim96_fp16_causal_sm80_cu_6987f922_28444cuda3std6ranges3__45__cpo9iter_moveE - _ZN78_INTERNAL_68d571b8_42_flash_fwd_split_hdim96_fp16_causal_sm80_cu_6987f922_28444cuda3std3__48in_placeE)
_ZN78_INTERNAL_68d571b8_42_flash_fwd_split_hdim96_fp16_causal_sm80_cu_6987f922_28444cuda3std3__48in_placeE:
	.zero		1
	.type		_ZN78_INTERNAL_68d571b8_42_flash_fwd_split_hdim96_fp16_causal_sm80_cu_6987f922_28444cuda3std6ranges3__45__cpo9iter_moveE,@object
	.size		_ZN78_INTERNAL_68d571b8_42_flash_fwd_split_hdim96_fp16_causal_sm80_cu_6987f922_28444cuda3std6ranges3__45__cpo9iter_moveE,(_ZN78_INTERNAL_68d571b8_42_flash_fwd_split_hdim96_fp16_causal_sm80_cu_6987f922_28444cuda3std3__45__cpo5beginE - _ZN78_INTERNAL_68d571b8_42_flash_fwd_split_hdim96_fp16_causal_sm80_cu_6987f922_28444cuda3std6ranges3__45__cpo9iter_moveE)
_ZN78_INTERNAL_68d571b8_42_flash_fwd_split_hdim96_fp16_causal_sm80_cu_6987f922_28444cuda3std6ranges3__45__cpo9iter_moveE:
	.zero		1
	.type		_ZN78_INTERNAL_68d571b8_42_flash_fwd_split_hdim96_fp16_causal_sm80_cu_6987f922_28444cuda3std3__45__cpo5beginE,@object
	.size		_ZN78_INTERNAL_68d571b8_42_flash_fwd_split_hdim96_fp16_causal_sm80_cu_6987f922_28444cuda3std3__45__cpo5beginE,(_ZN78_INTERNAL_68d571b8_42_flash_fwd_split_hdim96_fp16_causal_sm80_cu_6987f922_28444cuda3std3__480_GLOBAL__N__68d571b8_42_flash_fwd_split_hdim96_fp16_causal_sm80_cu_6987f922_28446ignoreE - _ZN78_INTERNAL_68d571b8_42_flash_fwd_split_hdim96_fp16_causal_sm80_cu_6987f922_28444cuda3std3__45__cpo5beginE)
_ZN78_INTERNAL_68d571b8_42_flash_fwd_split_hdim96_fp16_causal_sm80_cu_6987f922_28444cuda3std3__45__cpo5beginE:
	.zero		1
	.type		_ZN78_INTERNAL_68d571b8_42_flash_fwd_split_hdim96_fp16_causal_sm80_cu_6987f922_28444cuda3std3__480_GLOBAL__N__68d571b8_42_flash_fwd_split_hdim96_fp16_causal_sm80_cu_6987f922_28446ignoreE,@object
	.size		_ZN78_INTERNAL_68d571b8_42_flash_fwd_split_hdim96_fp16_causal_sm80_cu_6987f922_28444cuda3std3__480_GLOBAL__N__68d571b8_42_flash_fwd_split_hdim96_fp16_causal_sm80_cu_6987f922_28446ignoreE,(_ZN78_INTERNAL_68d571b8_42_flash_fwd_split_hdim96_fp16_causal_sm80_cu_6987f922_28444cute7productE - _ZN78_INTERNAL_68d571b8_42_flash_fwd_split_hdim96_fp16_causal_sm80_cu_6987f922_28444cuda3std3__480_GLOBAL__N__68d571b8_42_flash_fwd_split_hdim96_fp16_causal_sm80_cu_6987f922_28446ignoreE)
_ZN78_INTERNAL_68d571b8_42_flash_fwd_split_hdim96_fp16_causal_sm80_cu_6987f922_28444cuda3std3__480_GLOBAL__N__68d571b8_42_flash_fwd_split_hdim96_fp16_causal_sm80_cu_6987f922_28446ignoreE:
	.zero		1
	.type		_ZN78_INTERNAL_68d571b8_42_flash_fwd_split_hdim96_fp16_causal_sm80_cu_6987f922_28444cute7productE,@object
	.size		_ZN78_INTERNAL_68d571b8_42_flash_fwd_split_hdim96_fp16_causal_sm80_cu_6987f922_28444cute7productE,(_ZN78_INTERNAL_68d571b8_42_flash_fwd_split_hdim96_fp16_causal_sm80_cu_6987f922_28444cuda3std3__45__cpo3endE - _ZN78_INTERNAL_68d571b8_42_flash_fwd_split_hdim96_fp16_causal_sm80_cu_6987f922_28444cute7productE)
_ZN78_INTERNAL_68d571b8_42_flash_fwd_split_hdim96_fp16_causal_sm80_cu_6987f922_28444cute7productE:
	.zero		1
	.type		_ZN78_INTERNAL_68d571b8_42_flash_fwd_split_hdim96_fp16_causal_sm80_cu_6987f922_28444cuda3std3__45__cpo3endE,@object
	.size		_ZN78_INTERNAL_68d571b8_42_flash_fwd_split_hdim96_fp16_causal_sm80_cu_6987f922_28444cuda3std3__45__cpo3endE,(_ZN78_INTERNAL_68d571b8_42_flash_fwd_split_hdim96_fp16_causal_sm80_cu_6987f922_28444cuda3std3__419piecewise_constructE - _ZN78_INTERNAL_68d571b8_42_flash_fwd_split_hdim96_fp16_causal_sm80_cu_6987f922_28444cuda3std3__45__cpo3endE)
_ZN78_INTERNAL_68d571b8_42_flash_fwd_split_hdim96_fp16_causal_sm80_cu_6987f922_28444cuda3std3__45__cpo3endE:
	.zero		1
	.type		_ZN78_INTERNAL_68d571b8_42_flash_fwd_split_hdim96_fp16_causal_sm80_cu_6987f922_28444cuda3std3__419piecewise_constructE,@object
	.size		_ZN78_INTERNAL_68d571b8_42_flash_fwd_split_hdim96_fp16_causal_sm80_cu_6987f922_28444cuda3std3__419piecewise_constructE,(_ZN78_INTERNAL_68d571b8_42_flash_fwd_split_hdim96_fp16_causal_sm80_cu_6987f922_28444cuda3std3__45__cpo4cendE - _ZN78_INTERNAL_68d571b8_42_flash_fwd_split_hdim96_fp16_causal_sm80_cu_6987f922_28444cuda3std3__419piecewise_constructE)
_ZN78_INTERNAL_68d571b8_42_flash_fwd_split_hdim96_fp16_causal_sm80_cu_6987f922_28444cuda3std3__419piecewise_constructE:
	.zero		1
	.type		_ZN78_INTERNAL_68d571b8_42_flash_fwd_split_hdim96_fp16_causal_sm80_cu_6987f922_28444cuda3std3__45__cpo4cendE,@object
	.size		_ZN78_INTERNAL_68d571b8_42_flash_fwd_split_hdim96_fp16_causal_sm80_cu_6987f922_28444cuda3std3__45__cpo4cendE,(_ZN78_INTERNAL_68d571b8_42_flash_fwd_split_hdim96_fp16_causal_sm80_cu_6987f922_28444cuda3std6ranges3__45__cpo4swapE - _ZN78_INTERNAL_68d571b8_42_flash_fwd_split_hdim96_fp16_causal_sm80_cu_6987f922_28444cuda3std3__45__cpo4cendE)
_ZN78_INTERNAL_68d571b8_42_flash_fwd_split_hdim96_fp16_causal_sm80_cu_6987f922_28444cuda3std3__45__cpo4cendE:
	.zero		1
	.type		_ZN78_INTERNAL_68d571b8_42_flash_fwd_split_hdim96_fp16_causal_sm80_cu_6987f922_28444cuda3std6ranges3__45__cpo4swapE,@object
	.size		_ZN78_INTERNAL_68d571b8_42_flash_fwd_split_hdim96_fp16_causal_sm80_cu_6987f922_28444cuda3std6ranges3__45__cpo4swapE,(.L_7 - _ZN78_INTERNAL_68d571b8_42_flash_fwd_split_hdim96_fp16_causal_sm80_cu_6987f922_28444cuda3std6ranges3__45__cpo4swapE)
_ZN78_INTERNAL_68d571b8_42_flash_fwd_split_hdim96_fp16_causal_sm80_cu_6987f922_28444cuda3std6ranges3__45__cpo4swapE:
	.zero		1
.L_7:


//--------------------- .nv.shared._ZN5flash32flash_fwd_splitkv_combine_kernelI23Flash_fwd_kernel_traitsILi96ELi64ELi128ELi4ELb0ELb0EN7cutlass6half_tE19Flash_kernel_traitsILi96ELi64ELi128ELi4ES3_EELi16ELi6ELb0EEEvNS_16Flash_fwd_paramsE --------------------------
	.section	.nv.shared._ZN5flash32flash_fwd_splitkv_combine_kernelI23Flash_fwd_kernel_traitsILi96ELi64ELi128ELi4ELb0ELb0EN7cutlass6half_tE19Flash_kernel_traitsILi96ELi64ELi128ELi4ES3_EELi16ELi6ELb0EEEvNS_16Flash_fwd_paramsE,"aw",@nobits
	.sectionflags	@""
	.align	16
.nv.shared._ZN5flash32flash_fwd_splitkv_combine_kernelI23Flash_fwd_kernel_traitsILi96ELi64ELi128ELi4ELb0ELb0EN7cutlass6half_tE19Flash_kernel_traitsILi96ELi64ELi128ELi4ES3_EELi16ELi6ELb0EEEvNS_16Flash_fwd_paramsE:
	.zero		5376


//--------------------- .nv.shared._ZN5flash32flash_fwd_splitkv_combine_kernelI23Flash_fwd_kernel_traitsILi96ELi64ELi128ELi4ELb0ELb0EN7cutlass6half_tE19Flash_kernel_traitsILi96ELi64ELi128ELi4ES3_EELi16ELi5ELb0EEEvNS_16Flash_fwd_paramsE --------------------------
	.section	.nv.shared._ZN5flash32flash_fwd_splitkv_combine_kernelI23Flash_fwd_kernel_traitsILi96ELi64ELi128ELi4ELb0ELb0EN7cutlass6half_tE19Flash_kernel_traitsILi96ELi64ELi128ELi4ES3_EELi16ELi5ELb0EEEvNS_16Flash_fwd_paramsE,"aw",@nobits
	.sectionflags	@""
	.align	16
.nv.shared._ZN5flash32flash_fwd_splitkv_combine_kernelI23Flash_fwd_kernel_traitsILi96ELi64ELi128ELi4ELb0ELb0EN7cutlass6half_tE19Flash_kernel_traitsILi96ELi64ELi128ELi4ES3_EELi16ELi5ELb0EEEvNS_16Flash_fwd_paramsE:
	.zero		3200


//--------------------- .nv.shared._ZN5flash32flash_fwd_splitkv_combine_kernelI23Flash_fwd_kernel_traitsILi96ELi64ELi128ELi4ELb0ELb0EN7cutlass6half_tE19Flash_kernel_traitsILi96ELi64ELi128ELi4ES3_EELi16ELi4ELb0EEEvNS_16Flash_fwd_paramsE --------------------------
	.section	.nv.shared._ZN5flash32flash_fwd_splitkv_combine_kernelI23Flash_fwd_kernel_traitsILi96ELi64ELi128ELi4ELb0ELb0EN7cutlass6half_tE19Flash_kernel_traitsILi96ELi64ELi128ELi4ES3_EELi16ELi4ELb0EEEvNS_16Flash_fwd_paramsE,"aw",@nobits
	.sectionflags	@""
	.align	16
.nv.shared._ZN5flash32flash_fwd_splitkv_combine_kernelI23Flash_fwd_kernel_traitsILi96ELi64ELi128ELi4ELb0ELb0EN7cutlass6half_tE19Flash_kernel_traitsILi96ELi64ELi128ELi4ES3_EELi16ELi4ELb0EEEvNS_16Flash_fwd_paramsE:
	.zero		2112


//--------------------- .nv.shared._ZN5flash32flash_fwd_splitkv_combine_kernelI23Flash_fwd_kernel_traitsILi96ELi64ELi128ELi4ELb0ELb0EN7cutlass6half_tE19Flash_kernel_traitsILi96ELi64ELi128ELi4ES3_EELi16ELi3ELb0EEEvNS_16Flash_fwd_paramsE --------------------------
	.section	.nv.shared._ZN5flash32flash_fwd_splitkv_combine_kernelI23Flash_fwd_kernel_traitsILi96ELi64ELi128ELi4ELb0ELb0EN7cutlass6half_tE19Flash_kernel_traitsILi96ELi64ELi128ELi4ES3_EELi16ELi3ELb0EEEvNS_16Flash_fwd_paramsE,"aw",@nobits
	.sectionflags	@""
	.align	16
.nv.shared._ZN5flash32flash_fwd_splitkv_combine_kernelI23Flash_fwd_kernel_traitsILi96ELi64ELi128ELi4ELb0ELb0EN7cutlass6half_tE19Flash_kernel_traitsILi96ELi64ELi128ELi4ES3_EELi16ELi3ELb0EEEvNS_16Flash_fwd_paramsE:
	.zero		1568


//--------------------- .nv.shared._ZN5flash32flash_fwd_splitkv_combine_kernelI23Flash_fwd_kernel_traitsILi96ELi64ELi128ELi4ELb0ELb0EN7cutlass6half_tE19Flash_kernel_traitsILi96ELi64ELi128ELi4ES3_EELi16ELi2ELb0EEEvNS_16Flash_fwd_paramsE --------------------------
	.section	.nv.shared._ZN5flash32flash_fwd_splitkv_combine_kernelI23Flash_fwd_kernel_traitsILi96ELi64ELi128ELi4ELb0ELb0EN7cutlass6half_tE19Flash_kernel_traitsILi96ELi64ELi128ELi4ES3_EELi16ELi2ELb0EEEvNS_16Flash_fwd_paramsE,"aw",@nobits
	.sectionflags	@""
	.align	16
.nv.shared._ZN5flash32flash_fwd_splitkv_combine_kernelI23Flash_fwd_kernel_traitsILi96ELi64ELi128ELi4ELb0ELb0EN7cutlass6half_tE19Flash_kernel_traitsILi96ELi64ELi128ELi4ES3_EELi16ELi2ELb0EEEvNS_16Flash_fwd_paramsE:
	.zero		1296


//--------------------- .nv.shared._ZN5flash32flash_fwd_splitkv_combine_kernelI23Flash_fwd_kernel_traitsILi96ELi64ELi128ELi4ELb0ELb0EN7cutlass6half_tE19Flash_kernel_traitsILi96ELi64ELi128ELi4ES3_EELi16ELi1ELb0EEEvNS_16Flash_fwd_paramsE --------------------------
	.section	.nv.shared._ZN5flash32flash_fwd_splitkv_combine_kernelI23Flash_fwd_kernel_traitsILi96ELi64ELi128ELi4ELb0ELb0EN7cutlass6half_tE19Flash_kernel_traitsILi96ELi64ELi128ELi4ES3_EELi16ELi1ELb0EEEvNS_16Flash_fwd_paramsE,"aw",@nobits
	.sectionflags	@""
	.align	16
.nv.shared._ZN5flash32flash_fwd_splitkv_combine_kernelI23Flash_fwd_kernel_traitsILi96ELi64ELi128ELi4ELb0ELb0EN7cutlass6half_tE19Flash_kernel_traitsILi96ELi64ELi128ELi4ES3_EELi16ELi1ELb0EEEvNS_16Flash_fwd_paramsE:
	.zero		1168


//--------------------- .nv.shared._ZN5flash32flash_fwd_splitkv_combine_kernelI23Flash_fwd_kernel_traitsILi96ELi64ELi128ELi4ELb0ELb0EN7cutlass6half_tE19Flash_kernel_traitsILi96ELi64ELi128ELi4ES3_EELi16ELi7ELb1EEEvNS_16Flash_fwd_paramsE --------------------------
	.section	.nv.shared._ZN5flash32flash_fwd_splitkv_combine_kernelI23Flash_fwd_kernel_traitsILi96ELi64ELi128ELi4ELb0ELb0EN7cutlass6half_tE19Flash_kernel_traitsILi96ELi64ELi128ELi4ES3_EELi16ELi7ELb1EEEvNS_16Flash_fwd_paramsE,"aw",@nobits
	.sectionflags	@""
	.align	16
.nv.shared._ZN5flash32flash_fwd_splitkv_combine_kernelI23Flash_fwd_kernel_traitsILi96ELi64ELi128ELi4ELb0ELb0EN7cutlass6half_tE19Flash_kernel_traitsILi96ELi64ELi128ELi4ES3_EELi16ELi7ELb1EEEvNS_16Flash_fwd_paramsE:
	.zero		9728


//--------------------- .nv.shared._ZN5flash32flash_fwd_splitkv_combine_kernelI23Flash_fwd_kernel_traitsILi96ELi64ELi128ELi4ELb0ELb0EN7cutlass6half_tE19Flash_kernel_traitsILi96ELi64ELi128ELi4ES3_EELi16ELi6ELb1EEEvNS_16Flash_fwd_paramsE --------------------------
	.section	.nv.shared._ZN5flash32flash_fwd_splitkv_combine_kernelI23Flash_fwd_kernel_traitsILi96ELi64ELi128ELi4ELb0ELb0EN7cutlass6half_tE19Flash_kernel_traitsILi96ELi64ELi128ELi4ES3_EELi16ELi6ELb1EEEvNS_16Flash_fwd_paramsE,"aw",@nobits
	.sectionflags	@""
	.align	16
.nv.shared._ZN5flash32flash_fwd_splitkv_combine_kernelI23Flash_fwd_kernel_traitsILi96ELi64ELi128ELi4ELb0ELb0EN7cutlass6half_tE19Flash_kernel_traitsILi96ELi64ELi128ELi4ES3_EELi16ELi6ELb1EEEvNS_16Flash_fwd_paramsE:
	.zero		5376


//--------------------- .nv.shared._ZN5flash32flash_fwd_splitkv_combine_kernelI23Flash_fwd_kernel_traitsILi96ELi64ELi128ELi4ELb0ELb0EN7cutlass6half_tE19Flash_kernel_traitsILi96ELi64ELi128ELi4ES3_EELi16ELi5ELb1EEEvNS_16Flash_fwd_paramsE --------------------------
	.section	.nv.shared._ZN5flash32flash_fwd_splitkv_combine_kernelI23Flash_fwd_kernel_traitsILi96ELi64ELi128ELi4ELb0ELb0EN7cutlass6half_tE19Flash_kernel_traitsILi96ELi64ELi128ELi4ES3_EELi16ELi5ELb1EEEvNS_16Flash_fwd_paramsE,"aw",@nobits
	.sectionflags	@""
	.align	16
.nv.shared._ZN5flash32flash_fwd_splitkv_combine_kernelI23Flash_fwd_kernel_traitsILi96ELi64ELi128ELi4ELb0ELb0EN7cutlass6half_tE19Flash_kernel_traitsILi96ELi64ELi128ELi4ES3_EELi16ELi5ELb1EEEvNS_16Flash_fwd_paramsE:
	.zero		3200


//--------------------- .nv.shared._ZN5flash32flash_fwd_splitkv_combine_kernelI23Flash_fwd_kernel_traitsILi96ELi64ELi128ELi4ELb0ELb0EN7cutlass6half_tE19Flash_kernel_traitsILi96ELi64ELi128ELi4ES3_EELi16ELi4ELb1EEEvNS_16Flash_fwd_paramsE --------------------------
	.section	.nv.shared._ZN5flash32flash_fwd_splitkv_combine_kernelI23Flash_fwd_kernel_traitsILi96ELi64ELi128ELi4ELb0ELb0EN7cutlass6half_tE19Flash_kernel_traitsILi96ELi64ELi128ELi4ES3_EELi16ELi4ELb1EEEvNS_16Flash_fwd_paramsE,"aw",@nobits
	.sectionflags	@""
	.align	16
.nv.shared._ZN5flash32flash_fwd_splitkv_combine_kernelI23Flash_fwd_kernel_traitsILi96ELi64ELi128ELi4ELb0ELb0EN7cutlass6half_tE19Flash_kernel_traitsILi96ELi64ELi128ELi4ES3_EELi16ELi4ELb1EEEvNS_16Flash_fwd_paramsE:
	.zero		2112


//--------------------- .nv.shared._ZN5flash32flash_fwd_splitkv_combine_kernelI23Flash_fwd_kernel_traitsILi96ELi64ELi128ELi4ELb0ELb0EN7cutlass6half_tE19Flash_kernel_traitsILi96ELi64ELi128ELi4ES3_EELi16ELi3ELb1EEEvNS_16Flash_fwd_paramsE --------------------------
	.section	.nv.shared._ZN5flash32flash_fwd_splitkv_combine_kernelI23Flash_fwd_kernel_traitsILi96ELi64ELi128ELi4ELb0ELb0EN7cutlass6half_tE19Flash_kernel_traitsILi96ELi64ELi128ELi4ES3_EELi16ELi3ELb1EEEvNS_16Flash_fwd_paramsE,"aw",@nobits
	.sectionflags	@""
	.align	16
.nv.shared._ZN5flash32flash_fwd_splitkv_combine_kernelI23Flash_fwd_kernel_traitsILi96ELi64ELi128ELi4ELb0ELb0EN7cutlass6half_tE19Flash_kernel_traitsILi96ELi64ELi128ELi4ES3_EELi16ELi3ELb1EEEvNS_16Flash_fwd_paramsE:
	.zero		1568


//--------------------- .nv.shared._ZN5flash32flash_fwd_splitkv_combine_kernelI23Flash_fwd_kernel_traitsILi96ELi64ELi128ELi4ELb0ELb0EN7cutlass6half_tE19Flash_kernel_traitsILi96ELi64ELi128ELi4ES3_EELi16ELi2ELb1EEEvNS_16Flash_fwd_paramsE --------------------------
	.section	.nv.shared._ZN5flash32flash_fwd_splitkv_combine_kernelI23Flash_fwd_kernel_traitsILi96ELi64ELi128ELi4ELb0ELb0EN7cutlass6half_tE19Flash_kernel_traitsILi96ELi64ELi128ELi4ES3_EELi16ELi2ELb1EEEvNS_16Flash_fwd_paramsE,"aw",@nobits
	.sectionflags	@""
	.align	16
.nv.shared._ZN5flash32flash_fwd_splitkv_combine_kernelI23Flash_fwd_kernel_traitsILi96ELi64ELi128ELi4ELb0ELb0EN7cutlass6half_tE19Flash_kernel_traitsILi96ELi64ELi128ELi4ES3_EELi16ELi2ELb1EEEvNS_16Flash_fwd_paramsE:
	.zero		1296


//--------------------- .nv.shared._ZN5flash32flash_fwd_splitkv_combine_kernelI23Flash_fwd_kernel_traitsILi96ELi64ELi128ELi4ELb0ELb0EN7cutlass6half_tE19Flash_kernel_traitsILi96ELi64ELi128ELi4ES3_EELi16ELi1ELb1EEEvNS_16Flash_fwd_paramsE --------------------------
	.section	.nv.shared._ZN5flash32flash_fwd_splitkv_combine_kernelI23Flash_fwd_kernel_traitsILi96ELi64ELi128ELi4ELb0ELb0EN7cutlass6half_tE19Flash_kernel_traitsILi96ELi64ELi128ELi4ES3_EELi16ELi1ELb1EEEvNS_16Flash_fwd_paramsE,"aw",@nobits
	.sectionflags	@""
	.align	16
.nv.shared._ZN5flash32flash_fwd_splitkv_combine_kernelI23Flash_fwd_kernel_traitsILi96ELi64ELi128ELi4ELb0ELb0EN7cutlass6half_tE19Flash_kernel_traitsILi96ELi64ELi128ELi4ES3_EELi16ELi1ELb1EEEvNS_16Flash_fwd_paramsE:
	.zero		1168


//--------------------- .nv.shared._ZN5flash24flash_fwd_splitkv_kernelI23Flash_fwd_kernel_traitsILi96ELi64ELi128ELi4ELb0ELb0EN7cutlass6half_tE19Flash_kernel_traitsILi96ELi64ELi128ELi4ES3_EELb1ELb0ELb0ELb0ELb0ELb0ELb0ELb0EEEvNS_16Flash_fwd_paramsE --------------------------
	.section	.nv.shared._ZN5flash24flash_fwd_splitkv_kernelI23Flash_fwd_kernel_traitsILi96ELi64ELi128ELi4ELb0ELb0EN7cutlass6half_tE19Flash_kernel_traitsILi96ELi64ELi128ELi4ES3_EELb1ELb0ELb0ELb0ELb0ELb0ELb0ELb0EEEvNS_16Flash_fwd_paramsE,"aw",@nobits
	.sectionflags	@""
	.align	16
	.zero		1024


//--------------------- .nv.shared._ZN5flash24flash_fwd_splitkv_kernelI23Flash_fwd_kernel_traitsILi96ELi64ELi128ELi4ELb0ELb0EN7cutlass6half_tE19Flash_kernel_traitsILi96ELi64ELi128ELi4ES3_EELb1ELb0ELb0ELb0ELb0ELb1ELb0ELb0EEEvNS_16Flash_fwd_paramsE --------------------------
	.section	.nv.shared._ZN5flash24flash_fwd_splitkv_kernelI23Flash_fwd_kernel_traitsILi96ELi64ELi128ELi4ELb0ELb0EN7cutlass6half_tE19Flash_kernel_traitsILi96ELi64ELi128ELi4ES3_EELb1ELb0ELb0ELb0ELb0ELb1ELb0ELb0EEEvNS_16Flash_fwd_paramsE,"aw",@nobits
	.sectionflags	@""
	.align	16
	.zero		1024


//--------------------- .nv.shared._ZN5flash24flash_fwd_splitkv_kernelI23Flash_fwd_kernel_traitsILi96ELi64ELi128ELi4ELb0ELb0EN7cutlass6half_tE19Flash_kernel_traitsILi96ELi64ELi128ELi4ES3_EELb1ELb0ELb0ELb0ELb0ELb0ELb0ELb1EEEvNS_16Flash_fwd_paramsE --------------------------
	.section	.nv.shared._ZN5flash24flash_fwd_splitkv_kernelI23Flash_fwd_kernel_traitsILi96ELi64ELi128ELi4ELb0ELb0EN7cutlass6half_tE19Flash_kernel_traitsILi96ELi64ELi128ELi4ES3_EELb1ELb0ELb0ELb0ELb0ELb0ELb0ELb1EEEvNS_16Flash_fwd_paramsE,"aw",@nobits
	.sectionflags	@""
	.align	16
	.zero		1024


//--------------------- .nv.shared._ZN5flash24flash_fwd_splitkv_kernelI23Flash_fwd_kernel_traitsILi96ELi64ELi128ELi4ELb0ELb0EN7cutlass6half_tE19Flash_kernel_traitsILi96ELi64ELi128ELi4ES3_EELb1ELb0ELb0ELb0ELb0ELb1ELb0ELb1EEEvNS_16Flash_fwd_paramsE --------------------------
	.section	.nv.shared._ZN5flash24flash_fwd_splitkv_kernelI23Flash_fwd_kernel_traitsILi96ELi64ELi128ELi4ELb0ELb0EN7cutlass6half_tE19Flash_kernel_traitsILi96ELi64ELi128ELi4ES3_EELb1ELb0ELb0ELb0ELb0ELb1ELb0ELb1EEEvNS_16Flash_fwd_paramsE,"aw",@nobits
	.sectionflags	@""
	.align	16
	.zero		1024


//--------------------- .nv.shared._ZN5flash24flash_fwd_splitkv_kernelI23Flash_fwd_kernel_traitsILi96ELi64ELi128ELi4ELb0ELb0EN7cutlass6half_tE19Flash_kernel_traitsILi96ELi64ELi128ELi4ES3_EELb1ELb0ELb0ELb0ELb0ELb0ELb1ELb0EEEvNS_16Flash_fwd_paramsE --------------------------
	.section	.nv.shared._ZN5flash24flash_fwd_splitkv_kernelI23Flash_fwd_kernel_traitsILi96ELi64ELi128ELi4ELb0ELb0EN7cutlass6half_tE19Flash_kernel_traitsILi96ELi64ELi128ELi4ES3_EELb1ELb0ELb0ELb0ELb0ELb0ELb1ELb0EEEvNS_16Flash_fwd_paramsE,"aw",@nobits
	.sectionflags	@""
	.align	16
	.zero		1024


//--------------------- .nv.shared._ZN5flash24flash_fwd_splitkv_kernelI23Flash_fwd_kernel_traitsILi96ELi64ELi128ELi4ELb0ELb0EN7cutlass6half_tE19Flash_kernel_traitsILi96ELi64ELi128ELi4ES3_EELb1ELb0ELb0ELb0ELb0ELb1ELb1ELb0EEEvNS_16Flash_fwd_paramsE --------------------------
	.section	.nv.shared._ZN5flash24flash_fwd_splitkv_kernelI23Flash_fwd_kernel_traitsILi96ELi64ELi128ELi4ELb0ELb0EN7cutlass6half_tE19Flash_kernel_traitsILi96ELi64ELi128ELi4ES3_EELb1ELb0ELb0ELb0ELb0ELb1ELb1ELb0EEEvNS_16Flash_fwd_paramsE,"aw",@nobits
	.sectionflags	@""
	.align	16
	.zero		1024


//--------------------- .nv.shared._ZN5flash24flash_fwd_splitkv_kernelI23Flash_fwd_kernel_traitsILi96ELi64ELi128ELi4ELb0ELb0EN7cutlass6half_tE19Flash_kernel_traitsILi96ELi64ELi128ELi4ES3_EELb1ELb0ELb0ELb0ELb0ELb0ELb1ELb1EEEvNS_16Flash_fwd_paramsE --------------------------
	.section	.nv.shared._ZN5flash24flash_fwd_splitkv_kernelI23Flash_fwd_kernel_traitsILi96ELi64ELi128ELi4ELb0ELb0EN7cutlass6half_tE19Flash_kernel_traitsILi96ELi64ELi128ELi4ES3_EELb1ELb0ELb0ELb0ELb0ELb0ELb1ELb1EEEvNS_16Flash_fwd_paramsE,"aw",@nobits
	.sectionflags	@""
	.align	16
	.zero		1024


//--------------------- .nv.shared._ZN5flash24flash_fwd_splitkv_kernelI23Flash_fwd_kernel_traitsILi96ELi64ELi128ELi4ELb0ELb0EN7cutlass6half_tE19Flash_kernel_traitsILi96ELi64ELi128ELi4ES3_EELb1ELb0ELb0ELb0ELb0ELb1ELb1ELb1EEEvNS_16Flash_fwd_paramsE --------------------------
	.section	.nv.shared._ZN5flash24flash_fwd_splitkv_kernelI23Flash_fwd_kernel_traitsILi96ELi64ELi128ELi4ELb0ELb0EN7cutlass6half_tE19Flash_kernel_traitsILi96ELi64ELi128ELi4ES3_EELb1ELb0ELb0ELb0ELb0ELb1ELb1ELb1EEEvNS_16Flash_fwd_paramsE,"aw",@nobits
	.sectionflags	@""
	.align	16
	.zero		1024


//--------------------- .nv.shared._ZN5flash24flash_fwd_splitkv_kernelI23Flash_fwd_kernel_traitsILi96ELi64ELi128ELi4ELb0ELb0EN7cutlass6half_tE19Flash_kernel_traitsILi96ELi64ELi128ELi4ES3_EELb1ELb0ELb0ELb1ELb1ELb0ELb0ELb0EEEvNS_16Flash_fwd_paramsE --------------------------
	.section	.nv.shared._ZN5flash24flash_fwd_splitkv_kernelI23Flash_fwd_kernel_traitsILi96ELi64ELi128ELi4ELb0ELb0EN7cutlass6half_tE19Flash_kernel_traitsILi96ELi64ELi128ELi4ES3_EELb1ELb0ELb0ELb1ELb1ELb0ELb0ELb0EEEvNS_16Flash_fwd_paramsE,"aw",@nobits
	.sectionflags	@""
	.align	16
	.zero		1024


//--------------------- .nv.shared._ZN5flash24flash_fwd_splitkv_kernelI23Flash_fwd_kernel_traitsILi96ELi64ELi128ELi4ELb0ELb0EN7cutlass6half_tE19Flash_kernel_traitsILi96ELi64ELi128ELi4ES3_EELb1ELb0ELb0ELb1ELb1ELb1ELb0ELb0EEEvNS_16Flash_fwd_paramsE --------------------------
	.section	.nv.shared._ZN5flash24flash_fwd_splitkv_kernelI23Flash_fwd_kernel_traitsILi96ELi64ELi128ELi4ELb0ELb0EN7cutlass6half_tE19Flash_kernel_traitsILi96ELi64ELi128ELi4ES3_EELb1ELb0ELb0ELb1ELb1ELb1ELb0ELb0EEEvNS_16Flash_fwd_paramsE,"aw",@nobits
	.sectionflags	@""
	.align	16
	.zero		1024


//--------------------- .nv.shared._ZN5flash24flash_fwd_splitkv_kernelI23Flash_fwd_kernel_traitsILi96ELi64ELi128ELi4ELb0ELb0EN7cutlass6half_tE19Flash_kernel_traitsILi96ELi64ELi128ELi4ES3_EELb1ELb0ELb0ELb1ELb1ELb0ELb1ELb0EEEvNS_16Flash_fwd_paramsE --------------------------
	.section	.nv.shared._ZN5flash24flash_fwd_splitkv_kernelI23Flash_fwd_kernel_traitsILi96ELi64ELi128ELi4ELb0ELb0EN7cutlass6half_tE19Flash_kernel_traitsILi96ELi64ELi128ELi4ES3_EELb1ELb0ELb0ELb1ELb1ELb0ELb1ELb0EEEvNS_16Flash_fwd_paramsE,"aw",@nobits
	.sectionflags	@""
	.align	16
	.zero		1024


//--------------------- .nv.shared._ZN5flash24flash_fwd_splitkv_kernelI23Flash_fwd_kernel_traitsILi96ELi64ELi128ELi4ELb0ELb0EN7cutlass6half_tE19Flash_kernel_traitsILi96ELi64ELi128ELi4ES3_EELb1ELb0ELb0ELb1ELb1ELb1ELb1ELb0EEEvNS_16Flash_fwd_paramsE --------------------------
	.section	.nv.shared._ZN5flash24flash_fwd_splitkv_kernelI23Flash_fwd_kernel_traitsILi96ELi64ELi128ELi4ELb0ELb0EN7cutlass6half_tE19Flash_kernel_traitsILi96ELi64ELi128ELi4ES3_EELb1ELb0ELb0ELb1ELb1ELb1ELb1ELb0EEEvNS_16Flash_fwd_paramsE,"aw",@nobits
	.sectionflags	@""
	.align	16
	.zero		1024


//--------------------- .nv.shared._ZN5flash24flash_fwd_splitkv_kernelI23Flash_fwd_kernel_traitsILi96ELi64ELi128ELi4ELb0ELb0EN7cutlass6half_tE19Flash_kernel_traitsILi96ELi64ELi128ELi4ES3_EELb1ELb0ELb0ELb0ELb1ELb0ELb0ELb0EEEvNS_16Flash_fwd_paramsE --------------------------
	.section	.nv.shared._ZN5flash24flash_fwd_splitkv_kernelI23Flash_fwd_kernel_traitsILi96ELi64ELi128ELi4ELb0ELb0EN7cutlass6half_tE19Flash_kernel_traitsILi96ELi64ELi128ELi4ES3_EELb1ELb0ELb0ELb0ELb1ELb0ELb0ELb0EEEvNS_16Flash_fwd_paramsE,"aw",@nobits
	.sectionflags	@""
	.align	16
	.zero		1024


//--------------------- .nv.shared._ZN5flash24flash_fwd_splitkv_kernelI23Flash_fwd_kernel_traitsILi96ELi64ELi128ELi4ELb0ELb0EN7cutlass6half_tE19Flash_kernel_traitsILi96ELi64ELi128ELi4ES3_EELb1ELb0ELb0ELb0ELb1ELb1ELb0ELb0EEEvNS_16Flash_fwd_paramsE --------------------------
	.section	.nv.shared._ZN5flash24flash_fwd_splitkv_kernelI23Flash_fwd_kernel_traitsILi96ELi64ELi128ELi4ELb0ELb0EN7cutlass6half_tE19Flash_kernel_traitsILi96ELi64ELi128ELi4ES3_EELb1ELb0ELb0ELb0ELb1ELb1ELb0ELb0EEEvNS_16Flash_fwd_paramsE,"aw",@nobits
	.sectionflags	@""
	.align	16
	.zero		1024


//--------------------- .nv.shared._ZN5flash24flash_fwd_splitkv_kernelI23Flash_fwd_kernel_traitsILi96ELi64ELi128ELi4ELb0ELb0EN7cutlass6half_tE19Flash_kernel_traitsILi96ELi64ELi128ELi4ES3_EELb1ELb0ELb1ELb0ELb0ELb0ELb0ELb0EEEvNS_16Flash_fwd_paramsE --------------------------
	.section	.nv.shared._ZN5flash24flash_fwd_splitkv_kernelI23Flash_fwd_kernel_traitsILi96ELi64ELi128ELi4ELb0ELb0EN7cutlass6half_tE19Flash_kernel_traitsILi96ELi64ELi128ELi4ES3_EELb1ELb0ELb1ELb0ELb0ELb0ELb0ELb0EEEvNS_16Flash_fwd_paramsE,"aw",@nobits
	.sectionflags	@""
	.align	16
	.zero		1024


//--------------------- .nv.shared._ZN5flash24flash_fwd_splitkv_kernelI23Flash_fwd_kernel_traitsILi96ELi64ELi128ELi4ELb0ELb0EN7cutlass6half_tE19Flash_kernel_traitsILi96ELi64ELi128ELi4ES3_EELb1ELb0ELb1ELb0ELb0ELb1ELb0ELb0EEEvNS_16Flash_fwd_paramsE --------------------------
	.section	.nv.shared._ZN5flash24flash_fwd_splitkv_kernelI23Flash_fwd_kernel_traitsILi96ELi64ELi128ELi4ELb0ELb0EN7cutlass6half_tE19Flash_kernel_traitsILi96ELi64ELi128ELi4ES3_EELb1ELb0ELb1ELb0ELb0ELb1ELb0ELb0EEEvNS_16Flash_fwd_paramsE,"aw",@nobits
	.sectionflags	@""
	.align	16
	.zero		1024


//--------------------- .nv.shared._ZN5flash24flash_fwd_splitkv_kernelI23Flash_fwd_kernel_traitsILi96ELi64ELi128ELi4ELb0ELb0EN7cutlass6half_tE19Flash_kernel_traitsILi96ELi64ELi128ELi4ES3_EELb1ELb0ELb0ELb0ELb1ELb0ELb0ELb1EEEvNS_16Flash_fwd_paramsE --------------------------
	.section	.nv.shared._ZN5flash24flash_fwd_splitkv_kernelI23Flash_fwd_kernel_traitsILi96ELi64ELi128ELi4ELb0ELb0EN7cutlass6half_tE19Flash_kernel_traitsILi96ELi64ELi128ELi4ES3_EELb1ELb0ELb0ELb0ELb1ELb0ELb0ELb1EEEvNS_16Flash_fwd_paramsE,"aw",@nobits
	.sectionflags	@""
	.align	16
	.zero		1024


//--------------------- .nv.shared._ZN5flash24flash_fwd_splitkv_kernelI23Flash_fwd_kernel_traitsILi96ELi64ELi128ELi4ELb0ELb0EN7cutlass6half_tE19Flash_kernel_traitsILi96ELi64ELi128ELi4ES3_EELb1ELb0ELb0ELb0ELb1ELb1ELb0ELb1EEEvNS_16Flash_fwd_paramsE --------------------------
	.section	.nv.shared._ZN5flash24flash_fwd_splitkv_kernelI23Flash_fwd_kernel_traitsILi96ELi64ELi128ELi4ELb0ELb0EN7cutlass6half_tE19Flash_kernel_traitsILi96ELi64ELi128ELi4ES3_EELb1ELb0ELb0ELb0ELb1ELb1ELb0ELb1EEEvNS_16Flash_fwd_paramsE,"aw",@nobits
	.sectionflags	@""
	.align	16
	.zero		1024


//--------------------- .nv.shared._ZN5flash24flash_fwd_splitkv_kernelI23Flash_fwd_kernel_traitsILi96ELi64ELi128ELi4ELb0ELb0EN7cutlass6half_tE19Flash_kernel_traitsILi96ELi64ELi128ELi4ES3_EELb1ELb0ELb1ELb0ELb0ELb0ELb0ELb1EEEvNS_16Flash_fwd_paramsE --------------------------
	.section	.nv.shared._ZN5flash24flash_fwd_splitkv_kernelI23Flash_fwd_kernel_traitsILi96ELi64ELi128ELi4ELb0ELb0EN7cutlass6half_tE19Flash_kernel_traitsILi96ELi64ELi128ELi4ES3_EELb1ELb0ELb1ELb0ELb0ELb0ELb0ELb1EEEvNS_16Flash_fwd_paramsE,"aw",@nobits
	.sectionflags	@""
	.align	16
	.zero		1024


//--------------------- .nv.shared._ZN5flash24flash_fwd_splitkv_kernelI23Flash_fwd_kernel_traitsILi96ELi64ELi128ELi4ELb0ELb0EN7cutlass6half_tE19Flash_kernel_traitsILi96ELi64ELi128ELi4ES3_EELb1ELb0ELb1ELb0ELb0ELb1ELb0ELb1EEEvNS_16Flash_fwd_paramsE --------------------------
	.section	.nv.shared._ZN5flash24flash_fwd_splitkv_kernelI23Flash_fwd_kernel_traitsILi96ELi64ELi128ELi4ELb0ELb0EN7cutlass6half_tE19Flash_kernel_traitsILi96ELi64ELi128ELi4ES3_EELb1ELb0ELb1ELb0ELb0ELb1ELb0ELb1EEEvNS_16Flash_fwd_paramsE,"aw",@nobits
	.sectionflags	@""
	.align	16
	.zero		1024


//--------------------- .nv.shared._ZN5flash24flash_fwd_splitkv_kernelI23Flash_fwd_kernel_traitsILi96ELi64ELi128ELi4ELb0ELb0EN7cutlass6half_tE19Flash_kernel_traitsILi96ELi64ELi128ELi4ES3_EELb1ELb0ELb0ELb0ELb1ELb0ELb1ELb0EEEvNS_16Flash_fwd_paramsE --------------------------
	.section	.nv.shared._ZN5flash24flash_fwd_splitkv_kernelI23Flash_fwd_kernel_traitsILi96ELi64ELi128ELi4ELb0ELb0EN7cutlass6half_tE19Flash_kernel_traitsILi96ELi64ELi128ELi4ES3_EELb1ELb0ELb0ELb0ELb1ELb0ELb1ELb0EEEvNS_16Flash_fwd_paramsE,"aw",@nobits
	.sectionflags	@""
	.align	16
	.zero		1024


//--------------------- .nv.shared._ZN5flash24flash_fwd_splitkv_kernelI23Flash_fwd_kernel_traitsILi96ELi64ELi128ELi4ELb0ELb0EN7cutlass6half_tE19Flash_kernel_traitsILi96ELi64ELi128ELi4ES3_EELb1ELb0ELb0ELb0ELb1ELb1ELb1ELb0EEEvNS_16Flash_fwd_paramsE --------------------------
	.section	.nv.shared._ZN5flash24flash_fwd_splitkv_kernelI23Flash_fwd_kernel_traitsILi96ELi64ELi128ELi4ELb0ELb0EN7cutlass6half_tE19Flash_kernel_traitsILi96ELi64ELi128ELi4ES3_EELb1ELb0ELb0ELb0ELb1ELb1ELb1ELb0EEEvNS_16Flash_fwd_paramsE,"aw",@nobits
	.sectionflags	@""
	.align	16
	.zero		1024


//--------------------- .nv.shared._ZN5flash24flash_fwd_splitkv_kernelI23Flash_fwd_kernel_traitsILi96ELi64ELi128ELi4ELb0ELb0EN7cutlass6half_tE19Flash_kernel_traitsILi96ELi64ELi128ELi4ES3_EELb1ELb0ELb1ELb0ELb0ELb0ELb1ELb0EEEvNS_16Flash_fwd_paramsE --------------------------
	.section	.nv.shared._ZN5flash24flash_fwd_splitkv_kernelI23Flash_fwd_kernel_traitsILi96ELi64ELi128ELi4ELb0ELb0EN7cutlass6half_tE19Flash_kernel_traitsILi96ELi64ELi128ELi4ES3_EELb1ELb0ELb1ELb0ELb0ELb0ELb1ELb0EEEvNS_16Flash_fwd_paramsE,"aw",@nobits
	.sectionflags	@""
	.align	16
	.zero		1024


//--------------------- .nv.shared._ZN5flash24flash_fwd_splitkv_kernelI23Flash_fwd_kernel_traitsILi96ELi64ELi128ELi4ELb0ELb0EN7cutlass6half_tE19Flash_kernel_traitsILi96ELi64ELi128ELi4ES3_EELb1ELb0ELb1ELb0ELb0ELb1ELb1ELb0EEEvNS_16Flash_fwd_paramsE --------------------------
	.section	.nv.shared._ZN5flash24flash_fwd_splitkv_kernelI23Flash_fwd_kernel_traitsILi96ELi64ELi128ELi4ELb0ELb0EN7cutlass6half_tE19Flash_kernel_traitsILi96ELi64ELi128ELi4ES3_EELb1ELb0ELb1ELb0ELb0ELb1ELb1ELb0EEEvNS_16Flash_fwd_paramsE,"aw",@nobits
	.sectionflags	@""
	.align	16
	.zero		1024


//--------------------- .nv.shared._ZN5flash24flash_fwd_splitkv_kernelI23Flash_fwd_kernel_traitsILi96ELi64ELi128ELi4ELb0ELb0EN7cutlass6half_tE19Flash_kernel_traitsILi96ELi64ELi128ELi4ES3_EELb1ELb0ELb0ELb0ELb1ELb0ELb1ELb1EEEvNS_16Flash_fwd_paramsE --------------------------
	.section	.nv.shared._ZN5flash24flash_fwd_splitkv_kernelI23Flash_fwd_kernel_traitsILi96ELi64ELi128ELi4ELb0ELb0EN7cutlass6half_tE19Flash_kernel_traitsILi96ELi64ELi128ELi4ES3_EELb1ELb0ELb0ELb0ELb1ELb0ELb1ELb1EEEvNS_16Flash_fwd_paramsE,"aw",@nobits
	.sectionflags	@""
	.align	16
	.zero		1024


//--------------------- .nv.shared._ZN5flash24flash_fwd_splitkv_kernelI23Flash_fwd_kernel_traitsILi96ELi64ELi128ELi4ELb0ELb0EN7cutlass6half_tE19Flash_kernel_traitsILi96ELi64ELi128ELi4ES3_EELb1ELb0ELb0ELb0ELb1ELb1ELb1ELb1EEEvNS_16Flash_fwd_paramsE --------------------------
	.section	.nv.shared._ZN5flash24flash_fwd_splitkv_kernelI23Flash_fwd_kernel_traitsILi96ELi64ELi128ELi4ELb0ELb0EN7cutlass6half_tE19Flash_kernel_traitsILi96ELi64ELi128ELi4ES3_EELb1ELb0ELb0ELb0ELb1ELb1ELb1ELb1EEEvNS_16Flash_fwd_paramsE,"aw",@nobits
	.sectionflags	@""
	.align	16
	.zero		1024


//--------------------- .nv.shared._ZN5flash24flash_fwd_splitkv_kernelI23Flash_fwd_kernel_traitsILi96ELi64ELi128ELi4ELb0ELb0EN7cutlass6half_tE19Flash_kernel_traitsILi96ELi64ELi128ELi4ES3_EELb1ELb0ELb1ELb0ELb0ELb0ELb1ELb1EEEvNS_16Flash_fwd_paramsE --------------------------
	.section	.nv.shared._ZN5flash24flash_fwd_splitkv_kernelI23Flash_fwd_kernel_traitsILi96ELi64ELi128ELi4ELb0ELb0EN7cutlass6half_tE19Flash_kernel_traitsILi96ELi64ELi128ELi4ES3_EELb1ELb0ELb1ELb0ELb0ELb0ELb1ELb1EEEvNS_16Flash_fwd_paramsE,"aw",@nobits
	.sectionflags	@""
	.align	16
	.zero		1024


//--------------------- .nv.shared._ZN5flash24flash_fwd_splitkv_kernelI23Flash_fwd_kernel_traitsILi96ELi64ELi128ELi4ELb0ELb0EN7cutlass6half_tE19Flash_kernel_traitsILi96ELi64ELi128ELi4ES3_EELb1ELb0ELb1ELb0ELb0ELb1ELb1ELb1EEEvNS_16Flash_fwd_paramsE --------------------------
	.section	.nv.shared._ZN5flash24flash_fwd_splitkv_kernelI23Flash_fwd_kernel_traitsILi96ELi64ELi128ELi4ELb0ELb0EN7cutlass6half_tE19Flash_kernel_traitsILi96ELi64ELi128ELi4ES3_EELb1ELb0ELb1ELb0ELb0ELb1ELb1ELb1EEEvNS_16Flash_fwd_paramsE,"aw",@nobits
	.sectionflags	@""
	.align	16
	.zero		1024


//--------------------- .nv.shared._ZN5flash32flash_fwd_splitkv_combine_kernelI23Flash_fwd_kernel_traitsILi96ELi64ELi64ELi4ELb0ELb0EN7cutlass6half_tE19Flash_kernel_traitsILi96ELi64ELi64ELi4ES3_EELi16ELi7ELb0EEEvNS_16Flash_fwd_paramsE --------------------------
	.section	.nv.shared._ZN5flash32flash_fwd_splitkv_combine_kernelI23Flash_fwd_kernel_traitsILi96ELi64ELi64ELi4ELb0ELb0EN7cutlass6half_tE19Flash_kernel_traitsILi96ELi64ELi64ELi4ES3_EELi16ELi7ELb0EEEvNS_16Flash_fwd_paramsE,"aw",@nobits
	.sectionflags	@""
	.align	16
.nv.shared._ZN5flash32flash_fwd_splitkv_combine_kernelI23Flash_fwd_kernel_traitsILi96ELi64ELi64ELi4ELb0ELb0EN7cutlass6half_tE19Flash_kernel_traitsILi96ELi64ELi64ELi4ES3_EELi16ELi7ELb0EEEvNS_16Flash_fwd_paramsE:
	.zero		9728


//--------------------- .nv.shared._ZN5flash32flash_fwd_splitkv_combine_kernelI23Flash_fwd_kernel_traitsILi96ELi64ELi64ELi4ELb0ELb0EN7cutlass6half_tE19Flash_kernel_traitsILi96ELi64ELi64ELi4ES3_EELi16ELi6ELb0EEEvNS_16Flash_fwd_paramsE --------------------------
	.section	.nv.shared._ZN5flash32flash_fwd_splitkv_combine_kernelI23Flash_fwd_kernel_traitsILi96ELi64ELi64ELi4ELb0ELb0EN7cutlass6half_tE19Flash_kernel_traitsILi96ELi64ELi64ELi4ES3_EELi16ELi6ELb0EEEvNS_16Flash_fwd_paramsE,"aw",@nobits
	.sectionflags	@""
	.align	16
.nv.shared._ZN5flash32flash_fwd_splitkv_combine_kernelI23Flash_fwd_kernel_traitsILi96ELi64ELi64ELi4ELb0ELb0EN7cutlass6half_tE19Flash_kernel_traitsILi96ELi64ELi64ELi4ES3_EELi16ELi6ELb0EEEvNS_16Flash_fwd_paramsE:
	.zero		5376


//--------------------- .nv.shared._ZN5flash32flash_fwd_splitkv_combine_kernelI23Flash_fwd_kernel_traitsILi96ELi64ELi64ELi4ELb0ELb0EN7cutlass6half_tE19Flash_kernel_traitsILi96ELi64ELi64ELi4ES3_EELi16ELi5ELb0EEEvNS_16Flash_fwd_paramsE --------------------------
	.section	.nv.shared._ZN5flash32flash_fwd_splitkv_combine_kernelI23Flash_fwd_kernel_traitsILi96ELi64ELi64ELi4ELb0ELb0EN7cutlass6half_tE19Flash_kernel_traitsILi96ELi64ELi64ELi4ES3_EELi16ELi5ELb0EEEvNS_16Flash_fwd_paramsE,"aw",@nobits
	.sectionflags	@""
	.align	16
.nv.shared._ZN5flash32flash_fwd_splitkv_combine_kernelI23Flash_fwd_kernel_traitsILi96ELi64ELi64ELi4ELb0ELb0EN7cutlass6half_tE19Flash_kernel_traitsILi96ELi64ELi64ELi4ES3_EELi16ELi5ELb0EEEvNS_16Flash_fwd_paramsE:
	.zero		3200


//--------------------- .nv.shared._ZN5flash32flash_fwd_splitkv_combine_kernelI23Flash_fwd_kernel_traitsILi96ELi64ELi64ELi4ELb0ELb0EN7cutlass6half_tE19Flash_kernel_traitsILi96ELi64ELi64ELi4ES3_EELi16ELi4ELb0EEEvNS_16Flash_fwd_paramsE --------------------------
	.section	.nv.shared._ZN5flash32flash_fwd_splitkv_combine_kernelI23Flash_fwd_kernel_traitsILi96ELi64ELi64ELi4ELb0ELb0EN7cutlass6half_tE19Flash_kernel_traitsILi96ELi64ELi64ELi4ES3_EELi16ELi4ELb0EEEvNS_16Flash_fwd_paramsE,"aw",@nobits
	.sectionflags	@""
	.align	16
.nv.shared._ZN5flash32flash_fwd_splitkv_combine_kernelI23Flash_fwd_kernel_traitsILi96ELi64ELi64ELi4ELb0ELb0EN7cutlass6half_tE19Flash_kernel_traitsILi96ELi64ELi64ELi4ES3_EELi16ELi4ELb0EEEvNS_16Flash_fwd_paramsE:
	.zero		2112


//--------------------- .nv.shared._ZN5flash32flash_fwd_splitkv_combine_kernelI23Flash_fwd_kernel_traitsILi96ELi64ELi64ELi4ELb0ELb0EN7cutlass6half_tE19Flash_kernel_traitsILi96ELi64ELi64ELi4ES3_EELi16ELi3ELb0EEEvNS_16Flash_fwd_paramsE --------------------------
	.section	.nv.shared._ZN5flash32flash_fwd_splitkv_combine_kernelI23Flash_fwd_kernel_traitsILi96ELi64ELi64ELi4ELb0ELb0EN7cutlass6half_tE19Flash_kernel_traitsILi96ELi64ELi64ELi4ES3_EELi16ELi3ELb0EEEvNS_16Flash_fwd_paramsE,"aw",@nobits
	.sectionflags	@""
	.align	16
.nv.shared._ZN5flash32flash_fwd_splitkv_combine_kernelI23Flash_fwd_kernel_traitsILi96ELi64ELi64ELi4ELb0ELb0EN7cutlass6half_tE19Flash_kernel_traitsILi96ELi64ELi64ELi4ES3_EELi16ELi3ELb0EEEvNS_16Flash_fwd_paramsE:
	.zero		1568


//--------------------- .nv.shared._ZN5flash32flash_fwd_splitkv_combine_kernelI23Flash_fwd_kernel_traitsILi96ELi64ELi64ELi4ELb0ELb0EN7cutlass6half_tE19Flash_kernel_traitsILi96ELi64ELi64ELi4ES3_EELi16ELi2ELb0EEEvNS_16Flash_fwd_paramsE --------------------------
	.section	.nv.shared._ZN5flash32flash_fwd_splitkv_combine_kernelI23Flash_fwd_kernel_traitsILi96ELi64ELi64ELi4ELb0ELb0EN7cutlass6half_tE19Flash_kernel_traitsILi96ELi64ELi64ELi4ES3_EELi16ELi2ELb0EEEvNS_16Flash_fwd_paramsE,"aw",@nobits
	.sectionflags	@""
	.align	16
.nv.shared._ZN5flash32flash_fwd_splitkv_combine_kernelI23Flash_fwd_kernel_traitsILi96ELi64ELi64ELi4ELb0ELb0EN7cutlass6half_tE19Flash_kernel_traitsILi96ELi64ELi64ELi4ES3_EELi16ELi2ELb0EEEvNS_16Flash_fwd_paramsE:
	.zero		1296


//--------------------- .nv.shared._ZN5flash32flash_fwd_splitkv_combine_kernelI23Flash_fwd_kernel_traitsILi96ELi64ELi64ELi4ELb0ELb0EN7cutlass6half_tE19Flash_kernel_traitsILi96ELi64ELi64ELi4ES3_EELi16ELi1ELb0EEEvNS_16Flash_fwd_paramsE --------------------------
	.section	.nv.shared._ZN5flash32flash_fwd_splitkv_combine_kernelI23Flash_fwd_kernel_traitsILi96ELi64ELi64ELi4ELb0ELb0EN7cutlass6half_tE19Flash_kernel_traitsILi96ELi64ELi64ELi4ES3_EELi16ELi1ELb0EEEvNS_16Flash_fwd_paramsE,"aw",@nobits
	.sectionflags	@""
	.align	16
.nv.shared._ZN5flash32flash_fwd_splitkv_combine_kernelI23Flash_fwd_kernel_traitsILi96ELi64ELi64ELi4ELb0ELb0EN7cutlass6half_tE19Flash_kernel_traitsILi96ELi64ELi64ELi4ES3_EELi16ELi1ELb0EEEvNS_16Flash_fwd_paramsE:
	.zero		1168


//--------------------- .nv.shared._ZN5flash32flash_fwd_splitkv_combine_kernelI23Flash_fwd_kernel_traitsILi96ELi64ELi64ELi4ELb0ELb0EN7cutlass6half_tE19Flash_kernel_traitsILi96ELi64ELi64ELi4ES3_EELi16ELi7ELb1EEEvNS_16Flash_fwd_paramsE --------------------------
	.section	.nv.shared._ZN5flash32flash_fwd_splitkv_combine_kernelI23Flash_fwd_kernel_traitsILi96ELi64ELi64ELi4ELb0ELb0EN7cutlass6half_tE19Flash_kernel_traitsILi96ELi64ELi64ELi4ES3_EELi16ELi7ELb1EEEvNS_16Flash_fwd_paramsE,"aw",@nobits
	.sectionflags	@""
	.align	16
.nv.shared._ZN5flash32flash_fwd_splitkv_combine_kernelI23Flash_fwd_kernel_traitsILi96ELi64ELi64ELi4ELb0ELb0EN7cutlass6half_tE19Flash_kernel_traitsILi96ELi64ELi64ELi4ES3_EELi16ELi7ELb1EEEvNS_16Flash_fwd_paramsE:
	.zero		9728


//--------------------- .nv.shared._ZN5flash32flash_fwd_splitkv_combine_kernelI23Flash_fwd_kernel_traitsILi96ELi64ELi64ELi4ELb0ELb0EN7cutlass6half_tE19Flash_kernel_traitsILi96ELi64ELi64ELi4ES3_EELi16ELi6ELb1EEEvNS_16Flash_fwd_paramsE --------------------------
	.section	.nv.shared._ZN5flash32flash_fwd_splitkv_combine_kernelI23Flash_fwd_kernel_traitsILi96ELi64ELi64ELi4ELb0ELb0EN7cutlass6half_tE19Flash_kernel_traitsILi96ELi64ELi64ELi4ES3_EELi16ELi6ELb1EEEvNS_16Flash_fwd_paramsE,"aw",@nobits
	.sectionflags	@""
	.align	16
.nv.shared._ZN5flash32flash_fwd_splitkv_combine_kernelI23Flash_fwd_kernel_traitsILi96ELi64ELi64ELi4ELb0ELb0EN7cutlass6half_tE19Flash_kernel_traitsILi96ELi64ELi64ELi4ES3_EELi16ELi6ELb1EEEvNS_16Flash_fwd_paramsE:
	.zero		5376


//--------------------- .nv.shared._ZN5flash32flash_fwd_splitkv_combine_kernelI23Flash_fwd_kernel_traitsILi96ELi64ELi64ELi4ELb0ELb0EN7cutlass6half_tE19Flash_kernel_traitsILi96ELi64ELi64ELi4ES3_EELi16ELi5ELb1EEEvNS_16Flash_fwd_paramsE --------------------------
	.section	.nv.shared._ZN5flash32flash_fwd_splitkv_combine_kernelI23Flash_fwd_kernel_traitsILi96ELi64ELi64ELi4ELb0ELb0EN7cutlass6half_tE19Flash_kernel_traitsILi96ELi64ELi64ELi4ES3_EELi16ELi5ELb1EEEvNS_16Flash_fwd_paramsE,"aw",@nobits
	.sectionflags	@""
	.align	16
.nv.shared._ZN5flash32flash_fwd_splitkv_combine_kernelI23Flash_fwd_kernel_traitsILi96ELi64ELi64ELi4ELb0ELb0EN7cutlass6half_tE19Flash_kernel_traitsILi96ELi64ELi64ELi4ES3_EELi16ELi5ELb1EEEvNS_16Flash_fwd_paramsE:
	.zero		3200


//--------------------- .nv.shared._ZN5flash32flash_fwd_splitkv_combine_kernelI23Flash_fwd_kernel_traitsILi96ELi64ELi64ELi4ELb0ELb0EN7cutlass6half_tE19Flash_kernel_traitsILi96ELi64ELi64ELi4ES3_EELi16ELi4ELb1EEEvNS_16Flash_fwd_paramsE --------------------------
	.section	.nv.shared._ZN5flash32flash_fwd_splitkv_combine_kernelI23Flash_fwd_kernel_traitsILi96ELi64ELi64ELi4ELb0ELb0EN7cutlass6half_tE19Flash_kernel_traitsILi96ELi64ELi64ELi4ES3_EELi16ELi4ELb1EEEvNS_16Flash_fwd_paramsE,"aw",@nobits
	.sectionflags	@""
	.align	16
.nv.shared._ZN5flash32flash_fwd_splitkv_combine_kernelI23Flash_fwd_kernel_traitsILi96ELi64ELi64ELi4ELb0ELb0EN7cutlass6half_tE19Flash_kernel_traitsILi96ELi64ELi64ELi4ES3_EELi16ELi4ELb1EEEvNS_16Flash_fwd_paramsE:
	.zero		2112


//--------------------- .nv.shared._ZN5flash32flash_fwd_splitkv_combine_kernelI23Flash_fwd_kernel_traitsILi96ELi64ELi64ELi4ELb0ELb0EN7cutlass6half_tE19Flash_kernel_traitsILi96ELi64ELi64ELi4ES3_EELi16ELi3ELb1EEEvNS_16Flash_fwd_paramsE --------------------------
	.section	.nv.shared._ZN5flash32flash_fwd_splitkv_combine_kernelI23Flash_fwd_kernel_traitsILi96ELi64ELi64ELi4ELb0ELb0EN7cutlass6half_tE19Flash_kernel_traitsILi96ELi64ELi64ELi4ES3_EELi16ELi3ELb1EEEvNS_16Flash_fwd_paramsE,"aw",@nobits
	.sectionflags	@""
	.align	16
.nv.shared._ZN5flash32flash_fwd_splitkv_combine_kernelI23Flash_fwd_kernel_traitsILi96ELi64ELi64ELi4ELb0ELb0EN7cutlass6half_tE19Flash_kernel_traitsILi96ELi64ELi64ELi4ES3_EELi16ELi3ELb1EEEvNS_16Flash_fwd_paramsE:
	.zero		1568


//--------------------- .nv.shared._ZN5flash32flash_fwd_splitkv_combine_kernelI23Flash_fwd_kernel_traitsILi96ELi64ELi64ELi4ELb0ELb0EN7cutlass6half_tE19Flash_kernel_traitsILi96ELi64ELi64ELi4ES3_EELi16ELi2ELb1EEEvNS_16Flash_fwd_paramsE --------------------------
	.section	.nv.shared._ZN5flash32flash_fwd_splitkv_combine_kernelI23Flash_fwd_kernel_traitsILi96ELi64ELi64ELi4ELb0ELb0EN7cutlass6half_tE19Flash_kernel_traitsILi96ELi64ELi64ELi4ES3_EELi16ELi2ELb1EEEvNS_16Flash_fwd_paramsE,"aw",@nobits
	.sectionflags	@""
	.align	16
.nv.shared._ZN5flash32flash_fwd_splitkv_combine_kernelI23Flash_fwd_kernel_traitsILi96ELi64ELi64ELi4ELb0ELb0EN7cutlass6half_tE19Flash_kernel_traitsILi96ELi64ELi64ELi4ES3_EELi16ELi2ELb1EEEvNS_16Flash_fwd_paramsE:
	.zero		1296


//--------------------- .nv.shared._ZN5flash32flash_fwd_splitkv_combine_kernelI23Flash_fwd_kernel_traitsILi96ELi64ELi64ELi4ELb0ELb0EN7cutlass6half_tE19Flash_kernel_traitsILi96ELi64ELi64ELi4ES3_EELi16ELi1ELb1EEEvNS_16Flash_fwd_paramsE --------------------------
	.section	.nv.shared._ZN5flash32flash_fwd_splitkv_combine_kernelI23Flash_fwd_kernel_traitsILi96ELi64ELi64ELi4ELb0ELb0EN7cutlass6half_tE19Flash_kernel_traitsILi96ELi64ELi64ELi4ES3_EELi16ELi1ELb1EEEvNS_16Flash_fwd_paramsE,"aw",@nobits
	.sectionflags	@""
	.align	16
.nv.shared._ZN5flash32flash_fwd_splitkv_combine_kernelI23Flash_fwd_kernel_traitsILi96ELi64ELi64ELi4ELb0ELb0EN7cutlass6half_tE19Flash_kernel_traitsILi96ELi64ELi64ELi4ES3_EELi16ELi1ELb1EEEvNS_16Flash_fwd_paramsE:
	.zero		1168


//--------------------- .nv.shared._ZN5flash24flash_fwd_splitkv_kernelI23Flash_fwd_kernel_traitsILi96ELi64ELi64ELi4ELb0ELb0EN7cutlass6half_tE19Flash_kernel_traitsILi96ELi64ELi64ELi4ES3_EELb1ELb0ELb0ELb0ELb0ELb0ELb0ELb0EEEvNS_16Flash_fwd_paramsE --------------------------
	.section	.nv.shared._ZN5flash24flash_fwd_splitkv_kernelI23Flash_fwd_kernel_traitsILi96ELi64ELi64ELi4ELb0ELb0EN7cutlass6half_tE19Flash_kernel_traitsILi96ELi64ELi64ELi4ES3_EELb1ELb0ELb0ELb0ELb0ELb0ELb0ELb0EEEvNS_16Flash_fwd_paramsE,"aw",@nobits
	.sectionflags	@""
	.align	16
	.zero		1024


//--------------------- .nv.shared._ZN5flash24flash_fwd_splitkv_kernelI23Flash_fwd_kernel_traitsILi96ELi64ELi64ELi4ELb0ELb0EN7cutlass6half_tE19Flash_kernel_traitsILi96ELi64ELi64ELi4ES3_EELb1ELb0ELb0ELb0ELb0ELb1ELb0ELb0EEEvNS_16Flash_fwd_paramsE --------------------------
	.section	.nv.shared._ZN5flash24flash_fwd_splitkv_kernelI23Flash_fwd_kernel_traitsILi96ELi64ELi64ELi4ELb0ELb0EN7cutlass6half_tE19Flash_kernel_traitsILi96ELi64ELi64ELi4ES3_EELb1ELb0ELb0ELb0ELb0ELb1ELb0ELb0EEEvNS_16Flash_fwd_paramsE,"aw",@nobits
	.sectionflags	@""
	.align	16
	.zero		1024


//--------------------- .nv.shared._ZN5flash24flash_fwd_splitkv_kernelI23Flash_fwd_kernel_traitsILi96ELi64ELi64ELi4ELb0ELb0EN7cutlass6half_tE19Flash_kernel_traitsILi96ELi64ELi64ELi4ES3_EELb1ELb0ELb0ELb0ELb0ELb0ELb0ELb1EEEvNS_16Flash_fwd_paramsE --------------------------
	.section	.nv.shared._ZN5flash24flash_fwd_splitkv_kernelI23Flash_fwd_kernel_traitsILi96ELi64ELi64ELi4ELb0ELb0EN7cutlass6half_tE19Flash_kernel_traitsILi96ELi64ELi64ELi4ES3_EELb1ELb0ELb0ELb0ELb0ELb0ELb0ELb1EEEvNS_16Flash_fwd_paramsE,"aw",@nobits
	.sectionflags	@""
	.align	16
	.zero		1024


//--------------------- .nv.shared._ZN5flash24flash_fwd_splitkv_kernelI23Flash_fwd_kernel_traitsILi96ELi64ELi64ELi4ELb0ELb0EN7cutlass6half_tE19Flash_kernel_traitsILi96ELi64ELi64ELi4ES3_EELb1ELb0ELb0ELb0ELb0ELb1ELb0ELb1EEEvNS_16Flash_fwd_paramsE --------------------------
	.section	.nv.shared._ZN5flash24flash_fwd_splitkv_kernelI23Flash_fwd_kernel_traitsILi96ELi64ELi64ELi4ELb0ELb0EN7cutlass6half_tE19Flash_kernel_traitsILi96ELi64ELi64ELi4ES3_EELb1ELb0ELb0ELb0ELb0ELb1ELb0ELb1EEEvNS_16Flash_fwd_paramsE,"aw",@nobits
	.sectionflags	@""
	.align	16
	.zero		1024


//--------------------- .nv.shared._ZN5flash24flash_fwd_splitkv_kernelI23Flash_fwd_kernel_traitsILi96ELi64ELi64ELi4ELb0ELb0EN7cutlass6half_tE19Flash_kernel_traitsILi96ELi64ELi64ELi4ES3_EELb1ELb0ELb0ELb0ELb0ELb0ELb1ELb0EEEvNS_16Flash_fwd_paramsE --------------------------
	.section	.nv.shared._ZN5flash24flash_fwd_splitkv_kernelI23Flash_fwd_kernel_traitsILi96ELi64ELi64ELi4ELb0ELb0EN7cutlass6half_tE19Flash_kernel_traitsILi96ELi64ELi64ELi4ES3_EELb1ELb0ELb0ELb0ELb0ELb0ELb1ELb0EEEvNS_16Flash_fwd_paramsE,"aw",@nobits
	.sectionflags	@""
	.align	16
	.zero		1024


//--------------------- .nv.shared._ZN5flash24flash_fwd_splitkv_kernelI23Flash_fwd_kernel_traitsILi96ELi64ELi64ELi4ELb0ELb0EN7cutlass6half_tE19Flash_kernel_traitsILi96ELi64ELi64ELi4ES3_EELb1ELb0ELb0ELb0ELb0ELb1ELb1ELb0EEEvNS_16Flash_fwd_paramsE --------------------------
	.section	.nv.shared._ZN5flash24flash_fwd_splitkv_kernelI23Flash_fwd_kernel_traitsILi96ELi64ELi64ELi4ELb0ELb0EN7cutlass6half_tE19Flash_kernel_traitsILi96ELi64ELi64ELi4ES3_EELb1ELb0ELb0ELb0ELb0ELb1ELb1ELb0EEEvNS_16Flash_fwd_paramsE,"aw",@nobits
	.sectionflags	@""
	.align	16
	.zero		1024


//--------------------- .nv.shared._ZN5flash24flash_fwd_splitkv_kernelI23Flash_fwd_kernel_traitsILi96ELi64ELi64ELi4ELb0ELb0EN7cutlass6half_tE19Flash_kernel_traitsILi96ELi64ELi64ELi4ES3_EELb1ELb0ELb0ELb0ELb0ELb0ELb1ELb1EEEvNS_16Flash_fwd_paramsE --------------------------
	.section	.nv.shared._ZN5flash24flash_fwd_splitkv_kernelI23Flash_fwd_kernel_traitsILi96ELi64ELi64ELi4ELb0ELb0EN7cutlass6half_tE19Flash_kernel_traitsILi96ELi64ELi64ELi4ES3_EELb1ELb0ELb0ELb0ELb0ELb0ELb1ELb1EEEvNS_16Flash_fwd_paramsE,"aw",@nobits
	.sectionflags	@""
	.align	16
	.zero		1024


//--------------------- .nv.shared._ZN5flash24flash_fwd_splitkv_kernelI23Flash_fwd_kernel_traitsILi96ELi64ELi64ELi4ELb0ELb0EN7cutlass6half_tE19Flash_kernel_traitsILi96ELi64ELi64ELi4ES3_EELb1ELb0ELb0ELb0ELb0ELb1ELb1ELb1EEEvNS_16Flash_fwd_paramsE --------------------------
	.section	.nv.shared._ZN5flash24flash_fwd_splitkv_kernelI23Flash_fwd_kernel_traitsILi96ELi64ELi64ELi4ELb0ELb0EN7cutlass6half_tE19Flash_kernel_traitsILi96ELi64ELi64ELi4ES3_EELb1ELb0ELb0ELb0ELb0ELb1ELb1ELb1EEEvNS_16Flash_fwd_paramsE,"aw",@nobits
	.sectionflags	@""
	.align	16
	.zero		1024


//--------------------- .nv.shared._ZN5flash24flash_fwd_splitkv_kernelI23Flash_fwd_kernel_traitsILi96ELi64ELi64ELi4ELb0ELb0EN7cutlass6half_tE19Flash_kernel_traitsILi96ELi64ELi64ELi4ES3_EELb1ELb0ELb0ELb1ELb1ELb0ELb0ELb0EEEvNS_16Flash_fwd_paramsE --------------------------
	.section	.nv.shared._ZN5flash24flash_fwd_splitkv_kernelI23Flash_fwd_kernel_traitsILi96ELi64ELi64ELi4ELb0ELb0EN7cutlass6half_tE19Flash_kernel_traitsILi96ELi64ELi64ELi4ES3_EELb1ELb0ELb0ELb1ELb1ELb0ELb0ELb0EEEvNS_16Flash_fwd_paramsE,"aw",@nobits
	.sectionflags	@""
	.align	16
	.zero		1024


//--------------------- .nv.shared._ZN5flash24flash_fwd_splitkv_kernelI23Flash_fwd_kernel_traitsILi96ELi64ELi64ELi4ELb0ELb0EN7cutlass6half_tE19Flash_kernel_traitsILi96ELi64ELi64ELi4ES3_EELb1ELb0ELb0ELb1ELb1ELb1ELb0ELb0EEEvNS_16Flash_fwd_paramsE --------------------------
	.section	.nv.shared._ZN5flash24flash_fwd_splitkv_kernelI23Flash_fwd_kernel_traitsILi96ELi64ELi64ELi4ELb0ELb0EN7cutlass6half_tE19Flash_kernel_traitsILi96ELi64ELi64ELi4ES3_EELb1ELb0ELb0ELb1ELb1ELb1ELb0ELb0EEEvNS_16Flash_fwd_paramsE,"aw",@nobits
	.sectionflags	@""
	.align	16
	.zero		1024


//--------------------- .nv.shared._ZN5flash24flash_fwd_splitkv_kernelI23Flash_fwd_kernel_traitsILi96ELi64ELi64ELi4ELb0ELb0EN7cutlass6half_tE19Flash_kernel_traitsILi96ELi64ELi64ELi4ES3_EELb1ELb0ELb0ELb1ELb1ELb0ELb1ELb0EEEvNS_16Flash_fwd_paramsE --------------------------
	.section	.nv.shared._ZN5flash24flash_fwd_splitkv_kernelI23Flash_fwd_kernel_traitsILi96ELi64ELi64ELi4ELb0ELb0EN7cutlass6half_tE19Flash_kernel_traitsILi96ELi64ELi64ELi4ES3_EELb1ELb0ELb0ELb1ELb1ELb0ELb1ELb0EEEvNS_16Flash_fwd_paramsE,"aw",@nobits
	.sectionflags	@""
	.align	16
	.zero		1024


//--------------------- .nv.shared._ZN5flash24flash_fwd_splitkv_kernelI23Flash_fwd_kernel_traitsILi96ELi64ELi64ELi4ELb0ELb0EN7cutlass6half_tE19Flash_kernel_traitsILi96ELi64ELi64ELi4ES3_EELb1ELb0ELb0ELb1ELb1ELb1ELb1ELb0EEEvNS_16Flash_fwd_paramsE --------------------------
	.section	.nv.shared._ZN5flash24flash_fwd_splitkv_kernelI23Flash_fwd_kernel_traitsILi96ELi64ELi64ELi4ELb0ELb0EN7cutlass6half_tE19Flash_kernel_traitsILi96ELi64ELi64ELi4ES3_EELb1ELb0ELb0ELb1ELb1ELb1ELb1ELb0EEEvNS_16Flash_fwd_paramsE,"aw",@nobits
	.sectionflags	@""
	.align	16
	.zero		1024


//--------------------- .nv.shared._ZN5flash24flash_fwd_splitkv_kernelI23Flash_fwd_kernel_traitsILi96ELi64ELi64ELi4ELb0ELb0EN7cutlass6half_tE19Flash_kernel_traitsILi96ELi64ELi64ELi4ES3_EELb1ELb0ELb0ELb0ELb1ELb0ELb0ELb0EEEvNS_16Flash_fwd_paramsE --------------------------
	.section	.nv.shared._ZN5flash24flash_fwd_splitkv_kernelI23Flash_fwd_kernel_traitsILi96ELi64ELi64ELi4ELb0ELb0EN7cutlass6half_tE19Flash_kernel_traitsILi96ELi64ELi64ELi4ES3_EELb1ELb0ELb0ELb0ELb1ELb0ELb0ELb0EEEvNS_16Flash_fwd_paramsE,"aw",@nobits
	.sectionflags	@""
	.align	16
	.zero		1024


//--------------------- .nv.shared._ZN5flash24flash_fwd_splitkv_kernelI23Flash_fwd_kernel_traitsILi96ELi64ELi64ELi4ELb0ELb0EN7cutlass6half_tE19Flash_kernel_traitsILi96ELi64ELi64ELi4ES3_EELb1ELb0ELb0ELb0ELb1ELb1ELb0ELb0EEEvNS_16Flash_fwd_paramsE --------------------------
	.section	.nv.shared._ZN5flash24flash_fwd_splitkv_kernelI23Flash_fwd_kernel_traitsILi96ELi64ELi64ELi4ELb0ELb0EN7cutlass6half_tE19Flash_kernel_traitsILi96ELi64ELi64ELi4ES3_EELb1ELb0ELb0ELb0ELb1ELb1ELb0ELb0EEEvNS_16Flash_fwd_paramsE,"aw",@nobits
	.sectionflags	@""
	.align	16
	.zero		1024


//--------------------- .nv.shared._ZN5flash24flash_fwd_splitkv_kernelI23Flash_fwd_kernel_traitsILi96ELi64ELi64ELi4ELb0ELb0EN7cutlass6half_tE19Flash_kernel_traitsILi96ELi64ELi64ELi4ES3_EELb1ELb0ELb1ELb0ELb0ELb0ELb0ELb0EEEvNS_16Flash_fwd_paramsE --------------------------
	.section	.nv.shared._ZN5flash24flash_fwd_splitkv_kernelI23Flash_fwd_kernel_traitsILi96ELi64ELi64ELi4ELb0ELb0EN7cutlass6half_tE19Flash_kernel_traitsILi96ELi64ELi64ELi4ES3_EELb1ELb0ELb1ELb0ELb0ELb0ELb0ELb0EEEvNS_16Flash_fwd_paramsE,"aw",@nobits
	.sectionflags	@""
	.align	16
	.zero		1024


//--------------------- .nv.shared._ZN5flash24flash_fwd_splitkv_kernelI23Flash_fwd_kernel_traitsILi96ELi64ELi64ELi4ELb0ELb0EN7cutlass6half_tE19Flash_kernel_traitsILi96ELi64ELi64ELi4ES3_EELb1ELb0ELb1ELb0ELb0ELb1ELb0ELb0EEEvNS_16Flash_fwd_paramsE --------------------------
	.section	.nv.shared._ZN5flash24flash_fwd_splitkv_kernelI23Flash_fwd_kernel_traitsILi96ELi64ELi64ELi4ELb0ELb0EN7cutlass6half_tE19Flash_kernel_traitsILi96ELi64ELi64ELi4ES3_EELb1ELb0ELb1ELb0ELb0ELb1ELb0ELb0EEEvNS_16Flash_fwd_paramsE,"aw",@nobits
	.sectionflags	@""
	.align	16
	.zero		1024


//--------------------- .nv.shared._ZN5flash24flash_fwd_splitkv_kernelI23Flash_fwd_kernel_traitsILi96ELi64ELi64ELi4ELb0ELb0EN7cutlass6half_tE19Flash_kernel_traitsILi96ELi64ELi64ELi4ES3_EELb1ELb0ELb0ELb0ELb1ELb0ELb0ELb1EEEvNS_16Flash_fwd_paramsE --------------------------
	.section	.nv.shared._ZN5flash24flash_fwd_splitkv_kernelI23Flash_fwd_kernel_traitsILi96ELi64ELi64ELi4ELb0ELb0EN7cutlass6half_tE19Flash_kernel_traitsILi96ELi64ELi64ELi4ES3_EELb1ELb0ELb0ELb0ELb1ELb0ELb0ELb1EEEvNS_16Flash_fwd_paramsE,"aw",@nobits
	.sectionflags	@""
	.align	16
	.zero		1024


//--------------------- .nv.shared._ZN5flash24flash_fwd_splitkv_kernelI23Flash_fwd_kernel_traitsILi96ELi64ELi64ELi4ELb0ELb0EN7cutlass6half_tE19Flash_kernel_traitsILi96ELi64ELi64ELi4ES3_EELb1ELb0ELb0ELb0ELb1ELb1ELb0ELb1EEEvNS_16Flash_fwd_paramsE --------------------------
	.section	.nv.shared._ZN5flash24flash_fwd_splitkv_kernelI23Flash_fwd_kernel_traitsILi96ELi64ELi64ELi4ELb0ELb0EN7cutlass6half_tE19Flash_kernel_traitsILi96ELi64ELi64ELi4ES3_EELb1ELb0ELb0ELb0ELb1ELb1ELb0ELb1EEEvNS_16Flash_fwd_paramsE,"aw",@nobits
	.sectionflags	@""
	.align	16
	.zero		1024


//--------------------- .nv.shared._ZN5flash24flash_fwd_splitkv_kernelI23Flash_fwd_kernel_traitsILi96ELi64ELi64ELi4ELb0ELb0EN7cutlass6half_tE19Flash_kernel_traitsILi96ELi64ELi64ELi4ES3_EELb1ELb0ELb1ELb0ELb0ELb0ELb0ELb1EEEvNS_16Flash_fwd_paramsE --------------------------
	.section	.nv.shared._ZN5flash24flash_fwd_splitkv_kernelI23Flash_fwd_kernel_traitsILi96ELi64ELi64ELi4ELb0ELb0EN7cutlass6half_tE19Flash_kernel_traitsILi96ELi64ELi64ELi4ES3_EELb1ELb0ELb1ELb0ELb0ELb0ELb0ELb1EEEvNS_16Flash_fwd_paramsE,"aw",@nobits
	.sectionflags	@""
	.align	16
	.zero		1024


//--------------------- .nv.shared._ZN5flash24flash_fwd_splitkv_kernelI23Flash_fwd_kernel_traitsILi96ELi64ELi64ELi4ELb0ELb0EN7cutlass6half_tE19Flash_kernel_traitsILi96ELi64ELi64ELi4ES3_EELb1ELb0ELb1ELb0ELb0ELb1ELb0ELb1EEEvNS_16Flash_fwd_paramsE --------------------------
	.section	.nv.shared._ZN5flash24flash_fwd_splitkv_kernelI23Flash_fwd_kernel_traitsILi96ELi64ELi64ELi4ELb0ELb0EN7cutlass6half_tE19Flash_kernel_traitsILi96ELi64ELi64ELi4ES3_EELb1ELb0ELb1ELb0ELb0ELb1ELb0ELb1EEEvNS_16Flash_fwd_paramsE,"aw",@nobits
	.sectionflags	@""
	.align	16
	.zero		1024


//--------------------- .nv.shared._ZN5flash24flash_fwd_splitkv_kernelI23Flash_fwd_kernel_traitsILi96ELi64ELi64ELi4ELb0ELb0EN7cutlass6half_tE19Flash_kernel_traitsILi96ELi64ELi64ELi4ES3_EELb1ELb0ELb0ELb0ELb1ELb0ELb1ELb0EEEvNS_16Flash_fwd_paramsE --------------------------
	.section	.nv.shared._ZN5flash24flash_fwd_splitkv_kernelI23Flash_fwd_kernel_traitsILi96ELi64ELi64ELi4ELb0ELb0EN7cutlass6half_tE19Flash_kernel_traitsILi96ELi64ELi64ELi4ES3_EELb1ELb0ELb0ELb0ELb1ELb0ELb1ELb0EEEvNS_16Flash_fwd_paramsE,"aw",@nobits
	.sectionflags	@""
	.align	16
	.zero		1024


//--------------------- .nv.shared._ZN5flash24flash_fwd_splitkv_kernelI23Flash_fwd_kernel_traitsILi96ELi64ELi64ELi4ELb0ELb0EN7cutlass6half_tE19Flash_kernel_traitsILi96ELi64ELi64ELi4ES3_EELb1ELb0ELb0ELb0ELb1ELb1ELb1ELb0EEEvNS_16Flash_fwd_paramsE --------------------------
	.section	.nv.shared._ZN5flash24flash_fwd_splitkv_kernelI23Flash_fwd_kernel_traitsILi96ELi64ELi64ELi4ELb0ELb0EN7cutlass6half_tE19Flash_kernel_traitsILi96ELi64ELi64ELi4ES3_EELb1ELb0ELb0ELb0ELb1ELb1ELb1ELb0EEEvNS_16Flash_fwd_paramsE,"aw",@nobits
	.sectionflags	@""
	.align	16
	.zero		1024


//--------------------- .nv.shared._ZN5flash24flash_fwd_splitkv_kernelI23Flash_fwd_kernel_traitsILi96ELi64ELi64ELi4ELb0ELb0EN7cutlass6half_tE19Flash_kernel_traitsILi96ELi64ELi64ELi4ES3_EELb1ELb0ELb1ELb0ELb0ELb0ELb1ELb0EEEvNS_16Flash_fwd_paramsE --------------------------
	.section	.nv.shared._ZN5flash24flash_fwd_splitkv_kernelI23Flash_fwd_kernel_traitsILi96ELi64ELi64ELi4ELb0ELb0EN7cutlass6half_tE19Flash_kernel_traitsILi96ELi64ELi64ELi4ES3_EELb1ELb0ELb1ELb0ELb0ELb0ELb1ELb0EEEvNS_16Flash_fwd_paramsE,"aw",@nobits
	.sectionflags	@""
	.align	16
	.zero		1024


//--------------------- .nv.shared._ZN5flash24flash_fwd_splitkv_kernelI23Flash_fwd_kernel_traitsILi96ELi64ELi64ELi4ELb0ELb0EN7cutlass6half_tE19Flash_kernel_traitsILi96ELi64ELi64ELi4ES3_EELb1ELb0ELb1ELb0ELb0ELb1ELb1ELb0EEEvNS_16Flash_fwd_paramsE --------------------------
	.section	.nv.shared._ZN5flash24flash_fwd_splitkv_kernelI23Flash_fwd_kernel_traitsILi96ELi64ELi64ELi4ELb0ELb0EN7cutlass6half_tE19Flash_kernel_traitsILi96ELi64ELi64ELi4ES3_EELb1ELb0ELb1ELb0ELb0ELb1ELb1ELb0EEEvNS_16Flash_fwd_paramsE,"aw",@nobits
	.sectionflags	@""
	.align	16
	.zero		1024


//--------------------- .nv.shared._ZN5flash24flash_fwd_splitkv_kernelI23Flash_fwd_kernel_traitsILi96ELi64ELi64ELi4ELb0ELb0EN7cutlass6half_tE19Flash_kernel_traitsILi96ELi64ELi64ELi4ES3_EELb1ELb0ELb0ELb0ELb1ELb0ELb1ELb1EEEvNS_16Flash_fwd_paramsE --------------------------
	.section	.nv.shared._ZN5flash24flash_fwd_splitkv_kernelI23Flash_fwd_kernel_traitsILi96ELi64ELi64ELi4ELb0ELb0EN7cutlass6half_tE19Flash_kernel_traitsILi96ELi64ELi64ELi4ES3_EELb1ELb0ELb0ELb0ELb1ELb0ELb1ELb1EEEvNS_16Flash_fwd_paramsE,"aw",@nobits
	.sectionflags	@""
	.align	16
	.zero		1024


//--------------------- .nv.shared._ZN5flash24flash_fwd_splitkv_kernelI23Flash_fwd_kernel_traitsILi96ELi64ELi64ELi4ELb0ELb0EN7cutlass6half_tE19Flash_kernel_traitsILi96ELi64ELi64ELi4ES3_EELb1ELb0ELb0ELb0ELb1ELb1ELb1ELb1EEEvNS_16Flash_fwd_paramsE --------------------------
	.section	.nv.shared._ZN5flash24flash_fwd_splitkv_kernelI23Flash_fwd_kernel_traitsILi96ELi64ELi64ELi4ELb0ELb0EN7cutlass6half_tE19Flash_kernel_traitsILi96ELi64ELi64ELi4ES3_EELb1ELb0ELb0ELb0ELb1ELb1ELb1ELb1EEEvNS_16Flash_fwd_paramsE,"aw",@nobits
	.sectionflags	@""
	.align	16
	.zero		1024


//--------------------- .nv.shared._ZN5flash24flash_fwd_splitkv_kernelI23Flash_fwd_kernel_traitsILi96ELi64ELi64ELi4ELb0ELb0EN7cutlass6half_tE19Flash_kernel_traitsILi96ELi64ELi64ELi4ES3_EELb1ELb0ELb1ELb0ELb0ELb0ELb1ELb1EEEvNS_16Flash_fwd_paramsE --------------------------
	.section	.nv.shared._ZN5flash24flash_fwd_splitkv_kernelI23Flash_fwd_kernel_traitsILi96ELi64ELi64ELi4ELb0ELb0EN7cutlass6half_tE19Flash_kernel_traitsILi96ELi64ELi64ELi4ES3_EELb1ELb0ELb1ELb0ELb0ELb0ELb1ELb1EEEvNS_16Flash_fwd_paramsE,"aw",@nobits
	.sectionflags	@""
	.align	16
	.zero		1024


//--------------------- .nv.shared._ZN5flash24flash_fwd_splitkv_kernelI23Flash_fwd_kernel_traitsILi96ELi64ELi64ELi4ELb0ELb0EN7cutlass6half_tE19Flash_kernel_traitsILi96ELi64ELi64ELi4ES3_EELb1ELb0ELb1ELb0ELb0ELb1ELb1ELb1EEEvNS_16Flash_fwd_paramsE --------------------------
	.section	.nv.shared._ZN5flash24flash_fwd_splitkv_kernelI23Flash_fwd_kernel_traitsILi96ELi64ELi64ELi4ELb0ELb0EN7cutlass6half_tE19Flash_kernel_traitsILi96ELi64ELi64ELi4ES3_EELb1ELb0ELb1ELb0ELb0ELb1ELb1ELb1EEEvNS_16Flash_fwd_paramsE,"aw",@nobits
	.sectionflags	@""
	.align	16
	.zero		1024


//--------------------- .nv.constant0._ZN5flash32flash_fwd_splitkv_combine_kernelI23Flash_fwd_kernel_traitsILi96ELi64ELi128ELi4ELb0ELb0EN7cutlass6half_tE19Flash_kernel_traitsILi96ELi64ELi128ELi4ES3_EELi16ELi7ELb0EEEvNS_16Flash_fwd_paramsE --------------------------
	.section	.nv.constant0._ZN5flash32flash_fwd_splitkv_combine_kernelI23Flash_fwd_kernel_traitsILi96ELi64ELi128ELi4ELb0ELb0EN7cutlass6half_tE19Flash_kernel_traitsILi96ELi64ELi128ELi4ES3_EELi16ELi7ELb0EEEvNS_16Flash_fwd_paramsE,"a",@progbits
	.sectionflags	@""
	.align	4
.nv.constant0._ZN5flash32flash_fwd_splitkv_combine_kernelI23Flash_fwd_kernel_traitsILi96ELi64ELi128ELi4ELb0ELb0EN7cutlass6half_tE19Flash_kernel_traitsILi96ELi64ELi128ELi4ES3_EELi16ELi7ELb0EEEvNS_16Flash_fwd_paramsE:
	.zero		1360


//--------------------- .nv.constant0._ZN5flash32flash_fwd_splitkv_combine_kernelI23Flash_fwd_kernel_traitsILi96ELi64ELi128ELi4ELb0ELb0EN7cutlass6half_tE19Flash_kernel_traitsILi96ELi64ELi128ELi4ES3_EELi16ELi6ELb0EEEvNS_16Flash_fwd_paramsE --------------------------
	.section	.nv.constant0._ZN5flash32flash_fwd_splitkv_combine_kernelI23Flash_fwd_kernel_traitsILi96ELi64ELi128ELi4ELb0ELb0EN7cutlass6half_tE19Flash_kernel_traitsILi96ELi64ELi128ELi4ES3_EELi16ELi6ELb0EEEvNS_16Flash_fwd_paramsE,"a",@progbits
	.sectionflags	@""
	.align	4
.nv.constant0._ZN5flash32flash_fwd_splitkv_combine_kernelI23Flash_fwd_kernel_traitsILi96ELi64ELi128ELi4ELb0ELb0EN7cutlass6half_tE19Flash_kernel_traitsILi96ELi64ELi128ELi4ES3_EELi16ELi6ELb0EEEvNS_16Flash_fwd_paramsE:
	.zero		1360


//--------------------- .nv.constant0._ZN5flash32flash_fwd_splitkv_combine_kernelI23Flash_fwd_kernel_traitsILi96ELi64ELi128ELi4ELb0ELb0EN7cutlass6half_tE19Flash_kernel_traitsILi96ELi64ELi128ELi4ES3_EELi16ELi5ELb0EEEvNS_16Flash_fwd_paramsE --------------------------
	.section	.nv.constant0._ZN5flash32flash_fwd_splitkv_combine_kernelI23Flash_fwd_kernel_traitsILi96ELi64ELi128ELi4ELb0ELb0EN7cutlass6half_tE19Flash_kernel_traitsILi96ELi64ELi128ELi4ES3_EELi16ELi5ELb0EEEvNS_16Flash_fwd_paramsE,"a",@progbits
	.sectionflags	@""
	.align	4
.nv.constant0._ZN5flash32flash_fwd_splitkv_combine_kernelI23Flash_fwd_kernel_traitsILi96ELi64ELi128ELi4ELb0ELb0EN7cutlass6half_tE19Flash_kernel_traitsILi96ELi64ELi128ELi4ES3_EELi16ELi5ELb0EEEvNS_16Flash_fwd_paramsE:
	.zero		1360


//--------------------- .nv.constant0._ZN5flash32flash_fwd_splitkv_combine_kernelI23Flash_fwd_kernel_traitsILi96ELi64ELi128ELi4ELb0ELb0EN7cutlass6half_tE19Flash_kernel_traitsILi96ELi64ELi128ELi4ES3_EELi16ELi4ELb0EEEvNS_16Flash_fwd_paramsE --------------------------
	.section	.nv.constant0._ZN5flash32flash_fwd_splitkv_combine_kernelI23Flash_fwd_kernel_traitsILi96ELi64ELi128ELi4ELb0ELb0EN7cutlass6half_tE19Flash_kernel_traitsILi96ELi64ELi128ELi4ES3_EELi16ELi4ELb0EEEvNS_16Flash_fwd_paramsE,"a",@progbits
	.sectionflags	@""
	.align	4
.nv.constant0._ZN5flash32flash_fwd_splitkv_combine_kernelI23Flash_fwd_kernel_traitsILi96ELi64ELi128ELi4ELb0ELb0EN7cutlass6half_tE19Flash_kernel_traitsILi96ELi64ELi128ELi4ES3_EELi16ELi4ELb0EEEvNS_16Flash_fwd_paramsE:
	.zero		1360


//--------------------- .nv.constant0._ZN5flash32flash_fwd_splitkv_combine_kernelI23Flash_fwd_kernel_traitsILi96ELi64ELi128ELi4ELb0ELb0EN7cutlass6half_tE19Flash_kernel_traitsILi96ELi64ELi128ELi4ES3_EELi16ELi3ELb0EEEvNS_16Flash_fwd_paramsE --------------------------
	.section	.nv.constant0._ZN5flash32flash_fwd_splitkv_combine_kernelI23Flash_fwd_kernel_traitsILi96ELi64ELi128ELi4ELb0ELb0EN7cutlass6half_tE19Flash_kernel_traitsILi96ELi64ELi128ELi4ES3_EELi16ELi3ELb0EEEvNS_16Flash_fwd_paramsE,"a",@progbits
	.sectionflags	@""
	.align	4
.nv.constant0._ZN5flash32flash_fwd_splitkv_combine_kernelI23Flash_fwd_kernel_traitsILi96ELi64ELi128ELi4ELb0ELb0EN7cutlass6half_tE19Flash_kernel_traitsILi96ELi64ELi128ELi4ES3_EELi16ELi3ELb0EEEvNS_16Flash_fwd_paramsE:
	.zero		1360


//--------------------- .nv.constant0._ZN5flash32flash_fwd_splitkv_combine_kernelI23Flash_fwd_kernel_traitsILi96ELi64ELi128ELi4ELb0ELb0EN7cutlass6half_tE19Flash_kernel_traitsILi96ELi64ELi128ELi4ES3_EELi16ELi2ELb0EEEvNS_16Flash_fwd_paramsE --------------------------
	.section	.nv.constant0._ZN5flash32flash_fwd_splitkv_combine_kernelI23Flash_fwd_kernel_traitsILi96ELi64ELi128ELi4ELb0ELb0EN7cutlass6half_tE19Flash_kernel_traitsILi96ELi64ELi128ELi4ES3_EELi16ELi2ELb0EEEvNS_16Flash_fwd_paramsE,"a",@progbits
	.sectionflags	@""
	.align	4
.nv.constant0._ZN5flash32flash_fwd_splitkv_combine_kernelI23Flash_fwd_kernel_traitsILi96ELi64ELi128ELi4ELb0ELb0EN7cutlass6half_tE19Flash_kernel_traitsILi96ELi64ELi128ELi4ES3_EELi16ELi2ELb0EEEvNS_16Flash_fwd_paramsE:
	.zero		1360


//--------------------- .nv.constant0._ZN5flash32flash_fwd_splitkv_combine_kernelI23Flash_fwd_kernel_traitsILi96ELi64ELi128ELi4ELb0ELb0EN7cutlass6half_tE19Flash_kernel_traitsILi96ELi64ELi128ELi4ES3_EELi16ELi1ELb0EEEvNS_16Flash_fwd_paramsE --------------------------
	.section	.nv.constant0._ZN5flash32flash_fwd_splitkv_combine_kernelI23Flash_fwd_kernel_traitsILi96ELi64ELi128ELi4ELb0ELb0EN7cutlass6half_tE19Flash_kernel_traitsILi96ELi64ELi128ELi4ES3_EELi16ELi1ELb0EEEvNS_16Flash_fwd_paramsE,"a",@progbits
	.sectionflags	@""
	.align	4
.nv.constant0._ZN5flash32flash_fwd_splitkv_combine_kernelI23Flash_fwd_kernel_traitsILi96ELi64ELi128ELi4ELb0ELb0EN7cutlass6half_tE19Flash_kernel_traitsILi96ELi64ELi128ELi4ES3_EELi16ELi1ELb0EEEvNS_16Flash_fwd_paramsE:
	.zero		1360


//--------------------- .nv.constant0._ZN5flash32flash_fwd_splitkv_combine_kernelI23Flash_fwd_kernel_traitsILi96ELi64ELi128ELi4ELb0ELb0EN7cutlass6half_tE19Flash_kernel_traitsILi96ELi64ELi128ELi4ES3_EELi16ELi7ELb1EEEvNS_16Flash_fwd_paramsE --------------------------
	.section	.nv.constant0._ZN5flash32flash_fwd_splitkv_combine_kernelI23Flash_fwd_kernel_traitsILi96ELi64ELi128ELi4ELb0ELb0EN7cutlass6half_tE19Flash_kernel_traitsILi96ELi64ELi128ELi4ES3_EELi16ELi7ELb1EEEvNS_16Flash_fwd_paramsE,"a",@progbits
	.sectionflags	@""
	.align	4
.nv.constant0._ZN5flash32flash_fwd_splitkv_combine_kernelI23Flash_fwd_kernel_traitsILi96ELi64ELi128ELi4ELb0ELb0EN7cutlass6half_tE19Flash_kernel_traitsILi96ELi64ELi128ELi4ES3_EELi16ELi7ELb1EEEvNS_16Flash_fwd_paramsE:
	.zero		1360


//--------------------- .nv.constant0._ZN5flash32flash_fwd_splitkv_combine_kernelI23Flash_fwd_kernel_traitsILi96ELi64ELi128ELi4ELb0ELb0EN7cutlass6half_tE19Flash_kernel_traitsILi96ELi64ELi128ELi4ES3_EELi16ELi6ELb1EEEvNS_16Flash_fwd_paramsE --------------------------
	.section	.nv.constant0._ZN5flash32flash_fwd_splitkv_combine_kernelI23Flash_fwd_kernel_traitsILi96ELi64ELi128ELi4ELb0ELb0EN7cutlass6half_tE19Flash_kernel_traitsILi96ELi64ELi128ELi4ES3_EELi16ELi6ELb1EEEvNS_16Flash_fwd_paramsE,"a",@progbits
	.sectionflags	@""
	.align	4
.nv.constant0._ZN5flash32flash_fwd_splitkv_combine_kernelI23Flash_fwd_kernel_traitsILi96ELi64ELi128ELi4ELb0ELb0EN7cutlass6half_tE19Flash_kernel_traitsILi96ELi64ELi128ELi4ES3_EELi16ELi6ELb1EEEvNS_16Flash_fwd_paramsE:
	.zero		1360


//--------------------- .nv.constant0._ZN5flash32flash_fwd_splitkv_combine_kernelI23Flash_fwd_kernel_traitsILi96ELi64ELi128ELi4ELb0ELb0EN7cutlass6half_tE19Flash_kernel_traitsILi96ELi64ELi128ELi4ES3_EELi16ELi5ELb1EEEvNS_16Flash_fwd_paramsE --------------------------
	.section	.nv.constant0._ZN5flash32flash_fwd_splitkv_combine_kernelI23Flash_fwd_kernel_traitsILi96ELi64ELi128ELi4ELb0ELb0EN7cutlass6half_tE19Flash_kernel_traitsILi96ELi64ELi128ELi4ES3_EELi16ELi5ELb1EEEvNS_16Flash_fwd_paramsE,"a",@progbits
	.sectionflags	@""
	.align	4
.nv.constant0._ZN5flash32flash_fwd_splitkv_combine_kernelI23Flash_fwd_kernel_traitsILi96ELi64ELi128ELi4ELb0ELb0EN7cutlass6half_tE19Flash_kernel_traitsILi96ELi64ELi128ELi4ES3_EELi16ELi5ELb1EEEvNS_16Flash_fwd_paramsE:
	.zero		1360


//--------------------- .nv.constant0._ZN5flash32flash_fwd_splitkv_combine_kernelI23Flash_fwd_kernel_traitsILi96ELi64ELi128ELi4ELb0ELb0EN7cutlass6half_tE19Flash_kernel_traitsILi96ELi64ELi128ELi4ES3_EELi16ELi4ELb1EEEvNS_16Flash_fwd_paramsE --------------------------
	.section	.nv.constant0._ZN5flash32flash_fwd_splitkv_combine_kernelI23Flash_fwd_kernel_traitsILi96ELi64ELi128ELi4ELb0ELb0EN7cutlass6half_tE19Flash_kernel_traitsILi96ELi64ELi128ELi4ES3_EELi16ELi4ELb1EEEvNS_16Flash_fwd_paramsE,"a",@progbits
	.sectionflags	@""
	.align	4
.nv.constant0._ZN5flash32flash_fwd_splitkv_combine_kernelI23Flash_fwd_kernel_traitsILi96ELi64ELi128ELi4ELb0ELb0EN7cutlass6half_tE19Flash_kernel_traitsILi96ELi64ELi128ELi4ES3_EELi16ELi4ELb1EEEvNS_16Flash_fwd_paramsE:
	.zero		1360


//--------------------- .nv.constant0._ZN5flash32flash_fwd_splitkv_combine_kernelI23Flash_fwd_kernel_traitsILi96ELi64ELi128ELi4ELb0ELb0EN7cutlass6half_tE19Flash_kernel_traitsILi96ELi64ELi128ELi4ES3_EELi16ELi3ELb1EEEvNS_16Flash_fwd_paramsE --------------------------
	.section	.nv.constant0._ZN5flash32flash_fwd_splitkv_combine_kernelI23Flash_fwd_kernel_traitsILi96ELi64ELi128ELi4ELb0ELb0EN7cutlass6half_tE19Flash_kernel_traitsILi96ELi64ELi128ELi4ES3_EELi16ELi3ELb1EEEvNS_16Flash_fwd_paramsE,"a",@progbits
	.sectionflags	@""
	.align	4
.nv.constant0._ZN5flash32flash_fwd_splitkv_combine_kernelI23Flash_fwd_kernel_traitsILi96ELi64ELi128ELi4ELb0ELb0EN7cutlass6half_tE19Flash_kernel_traitsILi96ELi64ELi128ELi4ES3_EELi16ELi3ELb1EEEvNS_16Flash_fwd_paramsE:
	.zero		1360


//--------------------- .nv.constant0._ZN5flash32flash_fwd_splitkv_combine_kernelI23Flash_fwd_kernel_traitsILi96ELi64ELi128ELi4ELb0ELb0EN7cutlass6half_tE19Flash_kernel_traitsILi96ELi64ELi128ELi4ES3_EELi16ELi2ELb1EEEvNS_16Flash_fwd_paramsE --------------------------
	.section	.nv.constant0._ZN5flash32flash_fwd_splitkv_combine_kernelI23Flash_fwd_kernel_traitsILi96ELi64ELi128ELi4ELb0ELb0EN7cutlass6half_tE19Flash_kernel_traitsILi96ELi64ELi128ELi4ES3_EELi16ELi2ELb1EEEvNS_16Flash_fwd_paramsE,"a",@progbits
	.sectionflags	@""
	.align	4
.nv.constant0._ZN5flash32flash_fwd_splitkv_combine_kernelI23Flash_fwd_kernel_traitsILi96ELi64ELi128ELi4ELb0ELb0EN7cutlass6half_tE19Flash_kernel_traitsILi96ELi64ELi128ELi4ES3_EELi16ELi2ELb1EEEvNS_16Flash_fwd_paramsE:
	.zero		1360


//--------------------- .nv.constant0._ZN5flash32flash_fwd_splitkv_combine_kernelI23Flash_fwd_kernel_traitsILi96ELi64ELi128ELi4ELb0ELb0EN7cutlass6half_tE19Flash_kernel_traitsILi96ELi64ELi128ELi4ES3_EELi16ELi1ELb1EEEvNS_16Flash_fwd_paramsE --------------------------
	.section	.nv.constant0._ZN5flash32flash_fwd_splitkv_combine_kernelI23Flash_fwd_kernel_traitsILi96ELi64ELi128ELi4ELb0ELb0EN7cutlass6half_tE19Flash_kernel_traitsILi96ELi64ELi128ELi4ES3_EELi16ELi1ELb1EEEvNS_16Flash_fwd_paramsE,"a",@progbits
	.sectionflags	@""
	.align	4
.nv.constant0._ZN5flash32flash_fwd_splitkv_combine_kernelI23Flash_fwd_kernel_traitsILi96ELi64ELi128ELi4ELb0ELb0EN7cutlass6half_tE19Flash_kernel_traitsILi96ELi64ELi128ELi4ES3_EELi16ELi1ELb1EEEvNS_16Flash_fwd_paramsE:
	.zero		1360


//--------------------- .nv.constant0._ZN5flash24flash_fwd_splitkv_kernelI23Flash_fwd_kernel_traitsILi96ELi64ELi128ELi4ELb0ELb0EN7cutlass6half_tE19Flash_kernel_traitsILi96ELi64ELi128ELi4ES3_EELb1ELb0ELb0ELb0ELb0ELb0ELb0ELb0EEEvNS_16Flash_fwd_paramsE --------------------------
	.section	.nv.constant0._ZN5flash24flash_fwd_splitkv_kernelI23Flash_fwd_kernel_traitsILi96ELi64ELi128ELi4ELb0ELb0EN7cutlass6half_tE19Flash_kernel_traitsILi96ELi64ELi128ELi4ES3_EELb1ELb0ELb0ELb0ELb0ELb0ELb0ELb0EEEvNS_16Flash_fwd_paramsE,"a",@progbits
	.sectionflags	@""
	.align	4
.nv.constant0._ZN5flash24flash_fwd_splitkv_kernelI23Flash_fwd_kernel_traitsILi96ELi64ELi128ELi4ELb0ELb0EN7cutlass6half_tE19Flash_kernel_traitsILi96ELi64ELi128ELi4ES3_EELb1ELb0ELb0ELb0ELb0ELb0ELb0ELb0EEEvNS_16Flash_fwd_paramsE:
	.zero		1360


//--------------------- .nv.constant0._ZN5flash24flash_fwd_splitkv_kernelI23Flash_fwd_kernel_traitsILi96ELi64ELi128ELi4ELb0ELb0EN7cutlass6half_tE19Flash_kernel_traitsILi96ELi64ELi128ELi4ES3_EELb1ELb0ELb0ELb0ELb0ELb1ELb0ELb0EEEvNS_16Flash_fwd_paramsE --------------------------
	.section	.nv.constant0._ZN5flash24flash_fwd_splitkv_kernelI23Flash_fwd_kernel_traitsILi96ELi64ELi128ELi4ELb0ELb0EN7cutlass6half_tE19Flash_kernel_traitsILi96ELi64ELi128ELi4ES3_EELb1ELb0ELb0ELb0ELb0ELb1ELb0ELb0EEEvNS_16Flash_fwd_paramsE,"a",@progbits
	.sectionflags	@""
	.align	4
.nv.constant0._ZN5flash24flash_fwd_splitkv_kernelI23Flash_fwd_kernel_traitsILi96ELi64ELi128ELi4ELb0ELb0EN7cutlass6half_tE19Flash_kernel_traitsILi96ELi64ELi128ELi4ES3_EELb1ELb0ELb0ELb0ELb0ELb1ELb0ELb0EEEvNS_16Flash_fwd_paramsE:
	.zero		1360


//--------------------- .nv.constant0._ZN5flash24flash_fwd_splitkv_kernelI23Flash_fwd_kernel_traitsILi96ELi64ELi128ELi4ELb0ELb0EN7cutlass6half_tE19Flash_kernel_traitsILi96ELi64ELi128ELi4ES3_EELb1ELb0ELb0ELb0ELb0ELb0ELb0ELb1EEEvNS_16Flash_fwd_paramsE --------------------------
	.section	.nv.constant0._ZN5flash24flash_fwd_splitkv_kernelI23Flash_fwd_kernel_traitsILi96ELi64ELi128ELi4ELb0ELb0EN7cutlass6half_tE19Flash_kernel_traitsILi96ELi64ELi128ELi4ES3_EELb1ELb0ELb0ELb0ELb0ELb0ELb0ELb1EEEvNS_16Flash_fwd_paramsE,"a",@progbits
	.sectionflags	@""
	.align	4
.nv.constant0._ZN5flash24flash_fwd_splitkv_kernelI23Flash_fwd_kernel_traitsILi96ELi64ELi128ELi4ELb0ELb0EN7cutlass6half_tE19Flash_kernel_traitsILi96ELi64ELi128ELi4ES3_EELb1ELb0ELb0ELb0ELb0ELb0ELb0ELb1EEEvNS_16Flash_fwd_paramsE:
	.zero		1360


//--------------------- .nv.constant0._ZN5flash24flash_fwd_splitkv_kernelI23Flash_fwd_kernel_traitsILi96ELi64ELi128ELi4ELb0ELb0EN7cutlass6half_tE19Flash_kernel_traitsILi96ELi64ELi128ELi4ES3_EELb1ELb0ELb0ELb0ELb0ELb1ELb0ELb1EEEvNS_16Flash_fwd_paramsE --------------------------
	.section	.nv.constant0._ZN5flash24flash_fwd_splitkv_kernelI23Flash_fwd_kernel_traitsILi96ELi64ELi128ELi4ELb0ELb0EN7cutlass6half_tE19Flash_kernel_traitsILi96ELi64ELi128ELi4ES3_EELb1ELb0ELb0ELb0ELb0ELb1ELb0ELb1EEEvNS_16Flash_fwd_paramsE,"a",@progbits
	.sectionflags	@""
	.align	4
.nv.constant0._ZN5flash24flash_fwd_splitkv_kernelI23Flash_fwd_kernel_traitsILi96ELi64ELi128ELi4ELb0ELb0EN7cutlass6half_tE19Flash_kernel_traitsILi96ELi64ELi128ELi4ES3_EELb1ELb0ELb0ELb0ELb0ELb1ELb0ELb1EEEvNS_16Flash_fwd_paramsE:
	.zero		1360


//--------------------- .nv.constant0._ZN5flash24flash_fwd_splitkv_kernelI23Flash_fwd_kernel_traitsILi96ELi64ELi128ELi4ELb0ELb0EN7cutlass6half_tE19Flash_kernel_traitsILi96ELi64ELi128ELi4ES3_EELb1ELb0ELb0ELb0ELb0ELb0ELb1ELb0EEEvNS_16Flash_fwd_paramsE --------------------------
	.section	.nv.constant0._ZN5flash24flash_fwd_splitkv_kernelI23Flash_fwd_kernel_traitsILi96ELi64ELi128ELi4ELb0ELb0EN7cutlass6half_tE19Flash_kernel_traitsILi96ELi64ELi128ELi4ES3_EELb1ELb0ELb0ELb0ELb0ELb0ELb1ELb0EEEvNS_16Flash_fwd_paramsE,"a",@progbits
	.sectionflags	@""
	.align	4
.nv.constant0._ZN5flash24flash_fwd_splitkv_kernelI23Flash_fwd_kernel_traitsILi96ELi64ELi128ELi4ELb0ELb0EN7cutlass6half_tE19Flash_kernel_traitsILi96ELi64ELi128ELi4ES3_EELb1ELb0ELb0ELb0ELb0ELb0ELb1ELb0EEEvNS_16Flash_fwd_paramsE:
	.zero		1360


//--------------------- .nv.constant0._ZN5flash24flash_fwd_splitkv_kernelI23Flash_fwd_kernel_traitsILi96ELi64ELi128ELi4ELb0ELb0EN7cutlass6half_tE19Flash_kernel_traitsILi96ELi64ELi128ELi4ES3_EELb1ELb0ELb0ELb0ELb0ELb1ELb1ELb0EEEvNS_16Flash_fwd_paramsE --------------------------
	.section	.nv.constant0._ZN5flash24flash_fwd_splitkv_kernelI23Flash_fwd_kernel_traitsILi96ELi64ELi128ELi4ELb0ELb0EN7cutlass6half_tE19Flash_kernel_traitsILi96ELi64ELi128ELi4ES3_EELb1ELb0ELb0ELb0ELb0ELb1ELb1ELb0EEEvNS_16Flash_fwd_paramsE,"a",@progbits
	.sectionflags	@""
	.align	4
.nv.constant0._ZN5flash24flash_fwd_splitkv_kernelI23Flash_fwd_kernel_traitsILi96ELi64ELi128ELi4ELb0ELb0EN7cutlass6half_tE19Flash_kernel_traitsILi96ELi64ELi128ELi4ES3_EELb1ELb0ELb0ELb0ELb0ELb1ELb1ELb0EEEvNS_16Flash_fwd_paramsE:
	.zero		1360


//--------------------- .nv.constant0._ZN5flash24flash_fwd_splitkv_kernelI23Flash_fwd_kernel_traitsILi96ELi64ELi128ELi4ELb0ELb0EN7cutlass6half_tE19Flash_kernel_traitsILi96ELi64ELi128ELi4ES3_EELb1ELb0ELb0ELb0ELb0ELb0ELb1ELb1EEEvNS_16Flash_fwd_paramsE --------------------------
	.section	.nv.constant0._ZN5flash24flash_fwd_splitkv_kernelI23Flash_fwd_kernel_traitsILi96ELi64ELi128ELi4ELb0ELb0EN7cutlass6half_tE19Flash_kernel_traitsILi96ELi64ELi128ELi4ES3_EELb1ELb0ELb0ELb0ELb0ELb0ELb1ELb1EEEvNS_16Flash_fwd_paramsE,"a",@progbits
	.sectionflags	@""
	.align	4
.nv.constant0._ZN5flash24flash_fwd_splitkv_kernelI23Flash_fwd_kernel_traitsILi96ELi64ELi128ELi4ELb0ELb0EN7cutlass6half_tE19Flash_kernel_traitsILi96ELi64ELi128ELi4ES3_EELb1ELb0ELb0ELb0ELb0ELb0ELb1ELb1EEEvNS_16Flash_fwd_paramsE:
	.zero		1360


//--------------------- .nv.constant0._ZN5flash24flash_fwd_splitkv_kernelI23Flash_fwd_kernel_traitsILi96ELi64ELi128ELi4ELb0ELb0EN7cutlass6half_tE19Flash_kernel_traitsILi96ELi64ELi128ELi4ES3_EELb1ELb0ELb0ELb0ELb0ELb1ELb1ELb1EEEvNS_16Flash_fwd_paramsE --------------------------
	.section	.nv.constant0._ZN5flash24flash_fwd_splitkv_kernelI23Flash_fwd_kernel_traitsILi96ELi64ELi128ELi4ELb0ELb0EN7cutlass6half_tE19Flash_kernel_traitsILi96ELi64ELi128ELi4ES3_EELb1ELb0ELb0ELb0ELb0ELb1ELb1ELb1EEEvNS_16Flash_fwd_paramsE,"a",@progbits
	.sectionflags	@""
	.align	4
.nv.constant0._ZN5flash24flash_fwd_splitkv_kernelI23Flash_fwd_kernel_traitsILi96ELi64ELi128ELi4ELb0ELb0EN7cutlass6half_tE19Flash_kernel_traitsILi96ELi64ELi128ELi4ES3_EELb1ELb0ELb0ELb0ELb0ELb1ELb1ELb1EEEvNS_16Flash_fwd_paramsE:
	.zero		1360


//--------------------- .nv.constant0._ZN5flash24flash_fwd_splitkv_kernelI23Flash_fwd_kernel_traitsILi96ELi64ELi128ELi4ELb0ELb0EN7cutlass6half_tE19Flash_kernel_traitsILi96ELi64ELi128ELi4ES3_EELb1ELb0ELb0ELb1ELb1ELb0ELb0ELb0EEEvNS_16Flash_fwd_paramsE --------------------------
	.section	.nv.constant0._ZN5flash24flash_fwd_splitkv_kernelI23Flash_fwd_kernel_traitsILi96ELi64ELi128ELi4ELb0ELb0EN7cutlass6half_tE19Flash_kernel_traitsILi96ELi64ELi128ELi4ES3_EELb1ELb0ELb0ELb1ELb1ELb0ELb0ELb0EEEvNS_16Flash_fwd_paramsE,"a",@progbits
	.sectionflags	@""
	.align	4
.nv.constant0._ZN5flash24flash_fwd_splitkv_kernelI23Flash_fwd_kernel_traitsILi96ELi64ELi128ELi4ELb0ELb0EN7cutlass6half_tE19Flash_kernel_traitsILi96ELi64ELi128ELi4ES3_EELb1ELb0ELb0ELb1ELb1ELb0ELb0ELb0EEEvNS_16Flash_fwd_paramsE:
	.zero		1360


//--------------------- .nv.constant0._ZN5flash24flash_fwd_splitkv_kernelI23Flash_fwd_kernel_traitsILi96ELi64ELi128ELi4ELb0ELb0EN7cutlass6half_tE19Flash_kernel_traitsILi96ELi64ELi128ELi4ES3_EELb1ELb0ELb0ELb1ELb1ELb1ELb0ELb0EEEvNS_16Flash_fwd_paramsE --------------------------
	.section	.nv.constant0._ZN5flash24flash_fwd_splitkv_kernelI23Flash_fwd_kernel_traitsILi96ELi64ELi128ELi4ELb0ELb0EN7cutlass6half_tE19Flash_kernel_traitsILi96ELi64ELi128ELi4ES3_EELb1ELb0ELb0ELb1ELb1ELb1ELb0ELb0EEEvNS_16Flash_fwd_paramsE,"a",@progbits
	.sectionflags	@""
	.align	4
.nv.constant0._ZN5flash24flash_fwd_splitkv_kernelI23Flash_fwd_kernel_traitsILi96ELi64ELi128ELi4ELb0ELb0EN7cutlass6half_tE19Flash_kernel_traitsILi96ELi64ELi128ELi4ES3_EELb1ELb0ELb0ELb1ELb1ELb1ELb0ELb0EEEvNS_16Flash_fwd_paramsE:
	.zero		1360


//--------------------- .nv.constant0._ZN5flash24flash_fwd_splitkv_kernelI23Flash_fwd_kernel_traitsILi96ELi64ELi128ELi4ELb0ELb0EN7cutlass6half_tE19Flash_kernel_traitsILi96ELi64ELi128ELi4ES3_EELb1ELb0ELb0ELb1ELb1ELb0ELb1ELb0EEEvNS_16Flash_fwd_paramsE --------------------------
	.section	.nv.constant0._ZN5flash24flash_fwd_splitkv_kernelI23Flash_fwd_kernel_traitsILi96ELi64ELi128ELi4ELb0ELb0EN7cutlass6half_tE19Flash_kernel_traitsILi96ELi64ELi128ELi4ES3_EELb1ELb0ELb0ELb1ELb1ELb0ELb1ELb0EEEvNS_16Flash_fwd_paramsE,"a",@progbits
	.sectionflags	@""
	.align	4
.nv.constant0._ZN5flash24flash_fwd_splitkv_kernelI23Flash_fwd_kernel_traitsILi96ELi64ELi128ELi4ELb0ELb0EN7cutlass6half_tE19Flash_kernel_traitsILi96ELi64ELi128ELi4ES3_EELb1ELb0ELb0ELb1ELb1ELb0ELb1ELb0EEEvNS_16Flash_fwd_paramsE:
	.zero		1360


//--------------------- .nv.constant0._ZN5flash24flash_fwd_splitkv_kernelI23Flash_fwd_kernel_traitsILi96ELi64ELi128ELi4ELb0ELb0EN7cutlass6half_tE19Flash_kernel_traitsILi96ELi64ELi128ELi4ES3_EELb1ELb0ELb0ELb1ELb1ELb1ELb1ELb0EEEvNS_16Flash_fwd_paramsE --------------------------
	.section	.nv.constant0._ZN5flash24flash_fwd_splitkv_kernelI23Flash_fwd_kernel_traitsILi96ELi64ELi128ELi4ELb0ELb0EN7cutlass6half_tE19Flash_kernel_traitsILi96ELi64ELi128ELi4ES3_EELb1ELb0ELb0ELb1ELb1ELb1ELb1ELb0EEEvNS_16Flash_fwd_paramsE,"a",@progbits
	.sectionflags	@""
	.align	4
.nv.constant0._ZN5flash24flash_fwd_splitkv_kernelI23Flash_fwd_kernel_traitsILi96ELi64ELi128ELi4ELb0ELb0EN7cutlass6half_tE19Flash_kernel_traitsILi96ELi64ELi128ELi4ES3_EELb1ELb0ELb0ELb1ELb1ELb1ELb1ELb0EEEvNS_16Flash_fwd_paramsE:
	.zero		1360


//--------------------- .nv.constant0._ZN5flash24flash_fwd_splitkv_kernelI23Flash_fwd_kernel_traitsILi96ELi64ELi128ELi4ELb0ELb0EN7cutlass6half_tE19Flash_kernel_traitsILi96ELi64ELi128ELi4ES3_EELb1ELb0ELb0ELb0ELb1ELb0ELb0ELb0EEEvNS_16Flash_fwd_paramsE --------------------------
	.section	.nv.constant0._ZN5flash24flash_fwd_splitkv_kernelI23Flash_fwd_kernel_traitsILi96ELi64ELi128ELi4ELb0ELb0EN7cutlass6half_tE19Flash_kernel_traitsILi96ELi64ELi128ELi4ES3_EELb1ELb0ELb0ELb0ELb1ELb0ELb0ELb0EEEvNS_16Flash_fwd_paramsE,"a",@progbits
	.sectionflags	@""
	.align	4
.nv.constant0._ZN5flash24flash_fwd_splitkv_kernelI23Flash_fwd_kernel_traitsILi96ELi64ELi128ELi4ELb0ELb0EN7cutlass6half_tE19Flash_kernel_traitsILi96ELi64ELi128ELi4ES3_EELb1ELb0ELb0ELb0ELb1ELb0ELb0ELb0EEEvNS_16Flash_fwd_paramsE:
	.zero		1360


//--------------------- .nv.constant0._ZN5flash24flash_fwd_splitkv_kernelI23Flash_fwd_kernel_traitsILi96ELi64ELi128ELi4ELb0ELb0EN7cutlass6half_tE19Flash_kernel_traitsILi96ELi64ELi128ELi4ES3_EELb1ELb0ELb0ELb0ELb1ELb1ELb0ELb0EEEvNS_16Flash_fwd_paramsE --------------------------
	.section	.nv.constant0._ZN5flash24flash_fwd_splitkv_kernelI23Flash_fwd_kernel_traitsILi96ELi64ELi128ELi4ELb0ELb0EN7cutlass6half_tE19Flash_kernel_traitsILi96ELi64ELi128ELi4ES3_EELb1ELb0ELb0ELb0ELb1ELb1ELb0ELb0EEEvNS_16Flash_fwd_paramsE,"a",@progbits
	.sectionflags	@""
	.align	4
.nv.constant0._ZN5flash24flash_fwd_splitkv_kernelI23Flash_fwd_kernel_traitsILi96ELi64ELi128ELi4ELb0ELb0EN7cutlass6half_tE19Flash_kernel_traitsILi96ELi64ELi128ELi4ES3_EELb1ELb0ELb0ELb0ELb1ELb1ELb0ELb0EEEvNS_16Flash_fwd_paramsE:
	.zero		1360


//--------------------- .nv.constant0._ZN5flash24flash_fwd_splitkv_kernelI23Flash_fwd_kernel_traitsILi96ELi64ELi128ELi4ELb0ELb0EN7cutlass6half_tE19Flash_kernel_traitsILi96ELi64ELi128ELi4ES3_EELb1ELb0ELb1ELb0ELb0ELb0ELb0ELb0EEEvNS_16Flash_fwd_paramsE --------------------------
	.section	.nv.constant0._ZN5flash24flash_fwd_splitkv_kernelI23Flash_fwd_kernel_traitsILi96ELi64ELi128ELi4ELb0ELb0EN7cutlass6half_tE19Flash_kernel_traitsILi96ELi64ELi128ELi4ES3_EELb1ELb0ELb1ELb0ELb0ELb0ELb0ELb0EEEvNS_16Flash_fwd_paramsE,"a",@progbits
	.sectionflags	@""
	.align	4
.nv.constant0._ZN5flash24flash_fwd_splitkv_kernelI23Flash_fwd_kernel_traitsILi96ELi64ELi128ELi4ELb0ELb0EN7cutlass6half_tE19Flash_kernel_traitsILi96ELi64ELi128ELi4ES3_EELb1ELb0ELb1ELb0ELb0ELb0ELb0ELb0EEEvNS_16Flash_fwd_paramsE:
	.zero		1360


//--------------------- .nv.constant0._ZN5flash24flash_fwd_splitkv_kernelI23Flash_fwd_kernel_traitsILi96ELi64ELi128ELi4ELb0ELb0EN7cutlass6half_tE19Flash_kernel_traitsILi96ELi64ELi128ELi4ES3_EELb1ELb0ELb1ELb0ELb0ELb1ELb0ELb0EEEvNS_16Flash_fwd_paramsE --------------------------
	.section	.nv.constant0._ZN5flash24flash_fwd_splitkv_kernelI23Flash_fwd_kernel_traitsILi96ELi64ELi128ELi4ELb0ELb0EN7cutlass6half_tE19Flash_kernel_traitsILi96ELi64ELi128ELi4ES3_EELb1ELb0ELb1ELb0ELb0ELb1ELb0ELb0EEEvNS_16Flash_fwd_paramsE,"a",@progbits
	.sectionflags	@""
	.align	4
.nv.constant0._ZN5flash24flash_fwd_splitkv_kernelI23Flash_fwd_kernel_traitsILi96ELi64ELi128ELi4ELb0ELb0EN7cutlass6half_tE19Flash_kernel_traitsILi96ELi64ELi128ELi4ES3_EELb1ELb0ELb1ELb0ELb0ELb1ELb0ELb0EEEvNS_16Flash_fwd_paramsE:
	.zero		1360


//--------------------- .nv.constant0._ZN5flash24flash_fwd_splitkv_kernelI23Flash_fwd_kernel_traitsILi96ELi64ELi128ELi4ELb0ELb0EN7cutlass6half_tE19Flash_kernel_traitsILi96ELi64ELi128ELi4ES3_EELb1ELb0ELb0ELb0ELb1ELb0ELb0ELb1EEEvNS_16Flash_fwd_paramsE --------------------------
	.section	.nv.constant0._ZN5flash24flash_fwd_splitkv_kernelI23Flash_fwd_kernel_traitsILi96ELi64ELi128ELi4ELb0ELb0EN7cutlass6half_tE19Flash_kernel_traitsILi96ELi64ELi128ELi4ES3_EELb1ELb0ELb0ELb0ELb1ELb0ELb0ELb1EEEvNS_16Flash_fwd_paramsE,"a",@progbits
	.sectionflags	@""
	.align	4
.nv.constant0._ZN5flash24flash_fwd_splitkv_kernelI23Flash_fwd_kernel_traitsILi96ELi64ELi128ELi4ELb0ELb0EN7cutlass6half_tE19Flash_kernel_traitsILi96ELi64ELi128ELi4ES3_EELb1ELb0ELb0ELb0ELb1ELb0ELb0ELb1EEEvNS_16Flash_fwd_paramsE:
	.zero		1360


//--------------------- .nv.constant0._ZN5flash24flash_fwd_splitkv_kernelI23Flash_fwd_kernel_traitsILi96ELi64ELi128ELi4ELb0ELb0EN7cutlass6half_tE19Flash_kernel_traitsILi96ELi64ELi128ELi4ES3_EELb1ELb0ELb0ELb0ELb1ELb1ELb0ELb1EEEvNS_16Flash_fwd_paramsE --------------------------
	.section	.nv.constant0._ZN5flash24flash_fwd_splitkv_kernelI23Flash_fwd_kernel_traitsILi96ELi64ELi128ELi4ELb0ELb0EN7cutlass6half_tE19Flash_kernel_traitsILi96ELi64ELi128ELi4ES3_EELb1ELb0ELb0ELb0ELb1ELb1ELb0ELb1EEEvNS_16Flash_fwd_paramsE,"a",@progbits
	.sectionflags	@""
	.align	4
.nv.constant0._ZN5flash24flash_fwd_splitkv_kernelI23Flash_fwd_kernel_traitsILi96ELi64ELi128ELi4ELb0ELb0EN7cutlass6half_tE19Flash_kernel_traitsILi96ELi64ELi128ELi4ES3_EELb1ELb0ELb0ELb0ELb1ELb1ELb0ELb1EEEvNS_16Flash_fwd_paramsE:
	.zero		1360


//--------------------- .nv.constant0._ZN5flash24flash_fwd_splitkv_kernelI23Flash_fwd_kernel_traitsILi96ELi64ELi128ELi4ELb0ELb0EN7cutlass6half_tE19Flash_kernel_traitsILi96ELi64ELi128ELi4ES3_EELb1ELb0ELb1ELb0ELb0ELb0ELb0ELb1EEEvNS_16Flash_fwd_paramsE --------------------------
	.section	.nv.constant0._ZN5flash24flash_fwd_splitkv_kernelI23Flash_fwd_kernel_traitsILi96ELi64ELi128ELi4ELb0ELb0EN7cutlass6half_tE19Flash_kernel_traitsILi96ELi64ELi128ELi4ES3_EELb1ELb0ELb1ELb0ELb0ELb0ELb0ELb1EEEvNS_16Flash_fwd_paramsE,"a",@progbits
	.sectionflags	@""
	.align	4
.nv.constant0._ZN5flash24flash_fwd_splitkv_kernelI23Flash_fwd_kernel_traitsILi96ELi64ELi128ELi4ELb0ELb0EN7cutlass6half_tE19Flash_kernel_traitsILi96ELi64ELi128ELi4ES3_EELb1ELb0ELb1ELb0ELb0ELb0ELb0ELb1EEEvNS_16Flash_fwd_paramsE:
	.zero		1360


//--------------------- .nv.constant0._ZN5flash24flash_fwd_splitkv_kernelI23Flash_fwd_kernel_traitsILi96ELi64ELi128ELi4ELb0ELb0EN7cutlass6half_tE19Flash_kernel_traitsILi96ELi64ELi128ELi4ES3_EELb1ELb0ELb1ELb0ELb0ELb1ELb0ELb1EEEvNS_16Flash_fwd_paramsE --------------------------
	.section	.nv.constant0._ZN5flash24flash_fwd_splitkv_kernelI23Flash_fwd_kernel_traitsILi96ELi64ELi128ELi4ELb0ELb0EN7cutlass6half_tE19Flash_kernel_traitsILi96ELi64ELi128ELi4ES3_EELb1ELb0ELb1ELb0ELb0ELb1ELb0ELb1EEEvNS_16Flash_fwd_paramsE,"a",@progbits
	.sectionflags	@""
	.align	4
.nv.constant0._ZN5flash24flash_fwd_splitkv_kernelI23Flash_fwd_kernel_traitsILi96ELi64ELi128ELi4ELb0ELb0EN7cutlass6half_tE19Flash_kernel_traitsILi96ELi64ELi128ELi4ES3_EELb1ELb0ELb1ELb0ELb0ELb1ELb0ELb1EEEvNS_16Flash_fwd_paramsE:
	.zero		1360


//--------------------- .nv.constant0._ZN5flash24flash_fwd_splitkv_kernelI23Flash_fwd_kernel_traitsILi96ELi64ELi128ELi4ELb0ELb0EN7cutlass6half_tE19Flash_kernel_traitsILi96ELi64ELi128ELi4ES3_EELb1ELb0ELb0ELb0ELb1ELb0ELb1ELb0EEEvNS_16Flash_fwd_paramsE --------------------------
	.section	.nv.constant0._ZN5flash24flash_fwd_splitkv_kernelI23Flash_fwd_kernel_traitsILi96ELi64ELi128ELi4ELb0ELb0EN7cutlass6half_tE19Flash_kernel_traitsILi96ELi64ELi128ELi4ES3_EELb1ELb0ELb0ELb0ELb1ELb0ELb1ELb0EEEvNS_16Flash_fwd_paramsE,"a",@progbits
	.sectionflags	@""
	.align	4
.nv.constant0._ZN5flash24flash_fwd_splitkv_kernelI23Flash_fwd_kernel_traitsILi96ELi64ELi128ELi4ELb0ELb0EN7cutlass6half_tE19Flash_kernel_traitsILi96ELi64ELi128ELi4ES3_EELb1ELb0ELb0ELb0ELb1ELb0ELb1ELb0EEEvNS_16Flash_fwd_paramsE:
	.zero		1360


//--------------------- .nv.constant0._ZN5flash24flash_fwd_splitkv_kernelI23Flash_fwd_kernel_traitsILi96ELi64ELi128ELi4ELb0ELb0EN7cutlass6half_tE19Flash_kernel_traitsILi96ELi64ELi128ELi4ES3_EELb1ELb0ELb0ELb0ELb1ELb1ELb1ELb0EEEvNS_16Flash_fwd_paramsE --------------------------
	.section	.nv.constant0._ZN5flash24flash_fwd_splitkv_kernelI23Flash_fwd_kernel_traitsILi96ELi64ELi128ELi4ELb0ELb0EN7cutlass6half_tE19Flash_kernel_traitsILi96ELi64ELi128ELi4ES3_EELb1ELb0ELb0ELb0ELb1ELb1ELb1ELb0EEEvNS_16Flash_fwd_paramsE,"a",@progbits
	.sectionflags	@""
	.align	4
.nv.constant0._ZN5flash24flash_fwd_splitkv_kernelI23Flash_fwd_kernel_traitsILi96ELi64ELi128ELi4ELb0ELb0EN7cutlass6half_tE19Flash_kernel_traitsILi96ELi64ELi128ELi4ES3_EELb1ELb0ELb0ELb0ELb1ELb1ELb1ELb0EEEvNS_16Flash_fwd_paramsE:
	.zero		1360


//--------------------- .nv.constant0._ZN5flash24flash_fwd_splitkv_kernelI23Flash_fwd_kernel_traitsILi96ELi64ELi128ELi4ELb0ELb0EN7cutlass6half_tE19Flash_kernel_traitsILi96ELi64ELi128ELi4ES3_EELb1ELb0ELb1ELb0ELb0ELb0ELb1ELb0EEEvNS_16Flash_fwd_paramsE --------------------------
	.section	.nv.constant0._ZN5flash24flash_fwd_splitkv_kernelI23Flash_fwd_kernel_traitsILi96ELi64ELi128ELi4ELb0ELb0EN7cutlass6half_tE19Flash_kernel_traitsILi96ELi64ELi128ELi4ES3_EELb1ELb0ELb1ELb0ELb0ELb0ELb1ELb0EEEvNS_16Flash_fwd_paramsE,"a",@progbits
	.sectionflags	@""
	.align	4
.nv.constant0._ZN5flash24flash_fwd_splitkv_kernelI23Flash_fwd_kernel_traitsILi96ELi64ELi128ELi4ELb0ELb0EN7cutlass6half_tE19Flash_kernel_traitsILi96ELi64ELi128ELi4ES3_EELb1ELb0ELb1ELb0ELb0ELb0ELb1ELb0EEEvNS_16Flash_fwd_paramsE:
	.zero		1360


//--------------------- .nv.constant0._ZN5flash24flash_fwd_splitkv_kernelI23Flash_fwd_kernel_traitsILi96ELi64ELi128ELi4ELb0ELb0EN7cutlass6half_tE19Flash_kernel_traitsILi96ELi64ELi128ELi4ES3_EELb1ELb0ELb1ELb0ELb0ELb1ELb1ELb0EEEvNS_16Flash_fwd_paramsE --------------------------
	.section	.nv.constant0._ZN5flash24flash_fwd_splitkv_kernelI23Flash_fwd_kernel_traitsILi96ELi64ELi128ELi4ELb0ELb0EN7cutlass6half_tE19Flash_kernel_traitsILi96ELi64ELi128ELi4ES3_EELb1ELb0ELb1ELb0ELb0ELb1ELb1ELb0EEEvNS_16Flash_fwd_paramsE,"a",@progbits
	.sectionflags	@""
	.align	4
.nv.constant0._ZN5flash24flash_fwd_splitkv_kernelI23Flash_fwd_kernel_traitsILi96ELi64ELi128ELi4ELb0ELb0EN7cutlass6half_tE19Flash_kernel_traitsILi96ELi64ELi128ELi4ES3_EELb1ELb0ELb1ELb0ELb0ELb1ELb1ELb0EEEvNS_16Flash_fwd_paramsE:
	.zero		1360


//--------------------- .nv.constant0._ZN5flash24flash_fwd_splitkv_kernelI23Flash_fwd_kernel_traitsILi96ELi64ELi128ELi4ELb0ELb0EN7cutlass6half_tE19Flash_kernel_traitsILi96ELi64ELi128ELi4ES3_EELb1ELb0ELb0ELb0ELb1ELb0ELb1ELb1EEEvNS_16Flash_fwd_paramsE --------------------------
	.section	.nv.constant0._ZN5flash24flash_fwd_splitkv_kernelI23Flash_fwd_kernel_traitsILi96ELi64ELi128ELi4ELb0ELb0EN7cutlass6half_tE19Flash_kernel_traitsILi96ELi64ELi128ELi4ES3_EELb1ELb0ELb0ELb0ELb1ELb0ELb1ELb1EEEvNS_16Flash_fwd_paramsE,"a",@progbits
	.sectionflags	@""
	.align	4
.nv.constant0._ZN5flash24flash_fwd_splitkv_kernelI23Flash_fwd_kernel_traitsILi96ELi64ELi128ELi4ELb0ELb0EN7cutlass6half_tE19Flash_kernel_traitsILi96ELi64ELi128ELi4ES3_EELb1ELb0ELb0ELb0ELb1ELb0ELb1ELb1EEEvNS_16Flash_fwd_paramsE:
	.zero		1360


//--------------------- .nv.constant0._ZN5flash24flash_fwd_splitkv_kernelI23Flash_fwd_kernel_traitsILi96ELi64ELi128ELi4ELb0ELb0EN7cutlass6half_tE19Flash_kernel_traitsILi96ELi64ELi128ELi4ES3_EELb1ELb0ELb0ELb0ELb1ELb1ELb1ELb1EEEvNS_16Flash_fwd_paramsE --------------------------
	.section	.nv.constant0._ZN5flash24flash_fwd_splitkv_kernelI23Flash_fwd_kernel_traitsILi96ELi64ELi128ELi4ELb0ELb0EN7cutlass6half_tE19Flash_kernel_traitsILi96ELi64ELi128ELi4ES3_EELb1ELb0ELb0ELb0ELb1ELb1ELb1ELb1EEEvNS_16Flash_fwd_paramsE,"a",@progbits
	.sectionflags	@""
	.align	4
.nv.constant0._ZN5flash24flash_fwd_splitkv_kernelI23Flash_fwd_kernel_traitsILi96ELi64ELi128ELi4ELb0ELb0EN7cutlass6half_tE19Flash_kernel_traitsILi96ELi64ELi128ELi4ES3_EELb1ELb0ELb0ELb0ELb1ELb1ELb1ELb1EEEvNS_16Flash_fwd_paramsE:
	.zero		1360


//--------------------- .nv.constant0._ZN5flash24flash_fwd_splitkv_kernelI23Flash_fwd_kernel_traitsILi96ELi64ELi128ELi4ELb0ELb0EN7cutlass6half_tE19Flash_kernel_traitsILi96ELi64ELi128ELi4ES3_EELb1ELb0ELb1ELb0ELb0ELb0ELb1ELb1EEEvNS_16Flash_fwd_paramsE --------------------------
	.section	.nv.constant0._ZN5flash24flash_fwd_splitkv_kernelI23Flash_fwd_kernel_traitsILi96ELi64ELi128ELi4ELb0ELb0EN7cutlass6half_tE19Flash_kernel_traitsILi96ELi64ELi128ELi4ES3_EELb1ELb0ELb1ELb0ELb0ELb0ELb1ELb1EEEvNS_16Flash_fwd_paramsE,"a",@progbits
	.sectionflags	@""
	.align	4
.nv.constant0._ZN5flash24flash_fwd_splitkv_kernelI23Flash_fwd_kernel_traitsILi96ELi64ELi128ELi4ELb0ELb0EN7cutlass6half_tE19Flash_kernel_traitsILi96ELi64ELi128ELi4ES3_EELb1ELb0ELb1ELb0ELb0ELb0ELb1ELb1EEEvNS_16Flash_fwd_paramsE:
	.zero		1360


//--------------------- .nv.constant0._ZN5flash24flash_fwd_splitkv_kernelI23Flash_fwd_kernel_traitsILi96ELi64ELi128ELi4ELb0ELb0EN7cutlass6half_tE19Flash_kernel_traitsILi96ELi64ELi128ELi4ES3_EELb1ELb0ELb1ELb0ELb0ELb1ELb1ELb1EEEvNS_16Flash_fwd_paramsE --------------------------
	.section	.nv.constant0._ZN5flash24flash_fwd_splitkv_kernelI23Flash_fwd_kernel_traitsILi96ELi64ELi128ELi4ELb0ELb0EN7cutlass6half_tE19Flash_kernel_traitsILi96ELi64ELi128ELi4ES3_EELb1ELb0ELb1ELb0ELb0ELb1ELb1ELb1EEEvNS_16Flash_fwd_paramsE,"a",@progbits
	.sectionflags	@""
	.align	4
.nv.constant0._ZN5flash24flash_fwd_splitkv_kernelI23Flash_fwd_kernel_traitsILi96ELi64ELi128ELi4ELb0ELb0EN7cutlass6half_tE19Flash_kernel_traitsILi96ELi64ELi128ELi4ES3_EELb1ELb0ELb1ELb0ELb0ELb1ELb1ELb1EEEvNS_16Flash_fwd_paramsE:
	.zero		1360


//--------------------- .nv.constant0._ZN5flash32flash_fwd_splitkv_combine_kernelI23Flash_fwd_kernel_traitsILi96ELi64ELi64ELi4ELb0ELb0EN7cutlass6half_tE19Flash_kernel_traitsILi96ELi64ELi64ELi4ES3_EELi16ELi7ELb0EEEvNS_16Flash_fwd_paramsE --------------------------
	.section	.nv.constant0._ZN5flash32flash_fwd_splitkv_combine_kernelI23Flash_fwd_kernel_traitsILi96ELi64ELi64ELi4ELb0ELb0EN7cutlass6half_tE19Flash_kernel_traitsILi96ELi64ELi64ELi4ES3_EELi16ELi7ELb0EEEvNS_16Flash_fwd_paramsE,"a",@progbits
	.sectionflags	@""
	.align	4
.nv.constant0._ZN5flash32flash_fwd_splitkv_combine_kernelI23Flash_fwd_kernel_traitsILi96ELi64ELi64ELi4ELb0ELb0EN7cutlass6half_tE19Flash_kernel_traitsILi96ELi64ELi64ELi4ES3_EELi16ELi7ELb0EEEvNS_16Flash_fwd_paramsE:
	.zero		1360


//--------------------- .nv.constant0._ZN5flash32flash_fwd_splitkv_combine_kernelI23Flash_fwd_kernel_traitsILi96ELi64ELi64ELi4ELb0ELb0EN7cutlass6half_tE19Flash_kernel_traitsILi96ELi64ELi64ELi4ES3_EELi16ELi6ELb0EEEvNS_16Flash_fwd_paramsE --------------------------
	.section	.nv.constant0._ZN5flash32flash_fwd_splitkv_combine_kernelI23Flash_fwd_kernel_traitsILi96ELi64ELi64ELi4ELb0ELb0EN7cutlass6half_tE19Flash_kernel_traitsILi96ELi64ELi64ELi4ES3_EELi16ELi6ELb0EEEvNS_16Flash_fwd_paramsE,"a",@progbits
	.sectionflags	@""
	.align	4
.nv.constant0._ZN5flash32flash_fwd_splitkv_combine_kernelI23Flash_fwd_kernel_traitsILi96ELi64ELi64ELi4ELb0ELb0EN7cutlass6half_tE19Flash_kernel_traitsILi96ELi64ELi64ELi4ES3_EELi16ELi6ELb0EEEvNS_16Flash_fwd_paramsE:
	.zero		1360


//--------------------- .nv.constant0._ZN5flash32flash_fwd_splitkv_combine_kernelI23Flash_fwd_kernel_traitsILi96ELi64ELi64ELi4ELb0ELb0EN7cutlass6half_tE19Flash_kernel_traitsILi96ELi64ELi64ELi4ES3_EELi16ELi5ELb0EEEvNS_16Flash_fwd_paramsE --------------------------
	.section	.nv.constant0._ZN5flash32flash_fwd_splitkv_combine_kernelI23Flash_fwd_kernel_traitsILi96ELi64ELi64ELi4ELb0ELb0EN7cutlass6half_tE19Flash_kernel_traitsILi96ELi64ELi64ELi4ES3_EELi16ELi5ELb0EEEvNS_16Flash_fwd_paramsE,"a",@progbits
	.sectionflags	@""
	.align	4
.nv.constant0._ZN5flash32flash_fwd_splitkv_combine_kernelI23Flash_fwd_kernel_traitsILi96ELi64ELi64ELi4ELb0ELb0EN7cutlass6half_tE19Flash_kernel_traitsILi96ELi64ELi64ELi4ES3_EELi16ELi5ELb0EEEvNS_16Flash_fwd_paramsE:
	.zero		1360


//--------------------- .nv.constant0._ZN5flash32flash_fwd_splitkv_combine_kernelI23Flash_fwd_kernel_traitsILi96ELi64ELi64ELi4ELb0ELb0EN7cutlass6half_tE19Flash_kernel_traitsILi96ELi64ELi64ELi4ES3_EELi16ELi4ELb0EEEvNS_16Flash_fwd_paramsE --------------------------
	.section	.nv.constant0._ZN5flash32flash_fwd_splitkv_combine_kernelI23Flash_fwd_kernel_traitsILi96ELi64ELi64ELi4ELb0ELb0EN7cutlass6half_tE19Flash_kernel_traitsILi96ELi64ELi64ELi4ES3_EELi16ELi4ELb0EEEvNS_16Flash_fwd_paramsE,"a",@progbits
	.sectionflags	@""
	.align	4
.nv.constant0._ZN5flash32flash_fwd_splitkv_combine_kernelI23Flash_fwd_kernel_traitsILi96ELi64ELi64ELi4ELb0ELb0EN7cutlass6half_tE19Flash_kernel_traitsILi96ELi64ELi64ELi4ES3_EELi16ELi4ELb0EEEvNS_16Flash_fwd_paramsE:
	.zero		1360


//--------------------- .nv.constant0._ZN5flash32flash_fwd_splitkv_combine_kernelI23Flash_fwd_kernel_traitsILi96ELi64ELi64ELi4ELb0ELb0EN7cutlass6half_tE19Flash_kernel_traitsILi96ELi64ELi64ELi4ES3_EELi16ELi3ELb0EEEvNS_16Flash_fwd_paramsE --------------------------
	.section	.nv.constant0._ZN5flash32flash_fwd_splitkv_combine_kernelI23Flash_fwd_kernel_traitsILi96ELi64ELi64ELi4ELb0ELb0EN7cutlass6half_tE19Flash_kernel_traitsILi96ELi64ELi64ELi4ES3_EELi16ELi3ELb0EEEvNS_16Flash_fwd_paramsE,"a",@progbits
	.sectionflags	@""
	.align	4
.nv.constant0._ZN5flash32flash_fwd_splitkv_combine_kernelI23Flash_fwd_kernel_traitsILi96ELi64ELi64ELi4ELb0ELb0EN7cutlass6half_tE19Flash_kernel_traitsILi96ELi64ELi64ELi4ES3_EELi16ELi3ELb0EEEvNS_16Flash_fwd_paramsE:
	.zero		1360


//--------------------- .nv.constant0._ZN5flash32flash_fwd_splitkv_combine_kernelI23Flash_fwd_kernel_traitsILi96ELi64ELi64ELi4ELb0ELb0EN7cutlass6half_tE19Flash_kernel_traitsILi96ELi64ELi64ELi4ES3_EELi16ELi2ELb0EEEvNS_16Flash_fwd_paramsE --------------------------
	.section	.nv.constant0._ZN5flash32flash_fwd_splitkv_combine_kernelI23Flash_fwd_kernel_traitsILi96ELi64ELi64ELi4ELb0ELb0EN7cutlass6half_tE19Flash_kernel_traitsILi96ELi64ELi64ELi4ES3_EELi16ELi2ELb0EEEvNS_16Flash_fwd_paramsE,"a",@progbits
	.sectionflags	@""
	.align	4
.nv.constant0._ZN5flash32flash_fwd_splitkv_combine_kernelI23Flash_fwd_kernel_traitsILi96ELi64ELi64ELi4ELb0ELb0EN7cutlass6half_tE19Flash_kernel_traitsILi96ELi64ELi64ELi4ES3_EELi16ELi2ELb0EEEvNS_16Flash_fwd_paramsE:
	.zero		1360


//--------------------- .nv.constant0._ZN5flash32flash_fwd_splitkv_combine_kernelI23Flash_fwd_kernel_traitsILi96ELi64ELi64ELi4ELb0ELb0EN7cutlass6half_tE19Flash_kernel_traitsILi96ELi64ELi64ELi4ES3_EELi16ELi1ELb0EEEvNS_16Flash_fwd_paramsE --------------------------
	.section	.nv.constant0._ZN5flash32flash_fwd_splitkv_combine_kernelI23Flash_fwd_kernel_traitsILi96ELi64ELi64ELi4ELb0ELb0EN7cutlass6half_tE19Flash_kernel_traitsILi96ELi64ELi64ELi4ES3_EELi16ELi1ELb0EEEvNS_16Flash_fwd_paramsE,"a",@progbits
	.sectionflags	@""
	.align	4
.nv.constant0._ZN5flash32flash_fwd_splitkv_combine_kernelI23Flash_fwd_kernel_traitsILi96ELi64ELi64ELi4ELb0ELb0EN7cutlass6half_tE19Flash_kernel_traitsILi96ELi64ELi64ELi4ES3_EELi16ELi1ELb0EEEvNS_16Flash_fwd_paramsE:
	.zero		1360


//--------------------- .nv.constant0._ZN5flash32flash_fwd_splitkv_combine_kernelI23Flash_fwd_kernel_traitsILi96ELi64ELi64ELi4ELb0ELb0EN7cutlass6half_tE19Flash_kernel_traitsILi96ELi64ELi64ELi4ES3_EELi16ELi7ELb1EEEvNS_16Flash_fwd_paramsE --------------------------
	.section	.nv.constant0._ZN5flash32flash_fwd_splitkv_combine_kernelI23Flash_fwd_kernel_traitsILi96ELi64ELi64ELi4ELb0ELb0EN7cutlass6half_tE19Flash_kernel_traitsILi96ELi64ELi64ELi4ES3_EELi16ELi7ELb1EEEvNS_16Flash_fwd_paramsE,"a",@progbits
	.sectionflags	@""
	.align	4
.nv.constant0._ZN5flash32flash_fwd_splitkv_combine_kernelI23Flash_fwd_kernel_traitsILi96ELi64ELi64ELi4ELb0ELb0EN7cutlass6half_tE19Flash_kernel_traitsILi96ELi64ELi64ELi4ES3_EELi16ELi7ELb1EEEvNS_16Flash_fwd_paramsE:
	.zero		1360


//--------------------- .nv.constant0._ZN5flash32flash_fwd_splitkv_combine_kernelI23Flash_fwd_kernel_traitsILi96ELi64ELi64ELi4ELb0ELb0EN7cutlass6half_tE19Flash_kernel_traitsILi96ELi64ELi64ELi4ES3_EELi16ELi6ELb1EEEvNS_16Flash_fwd_paramsE --------------------------
	.section	.nv.constant0._ZN5flash32flash_fwd_splitkv_combine_kernelI23Flash_fwd_kernel_traitsILi96ELi64ELi64ELi4ELb0ELb0EN7cutlass6half_tE19Flash_kernel_traitsILi96ELi64ELi64ELi4ES3_EELi16ELi6ELb1EEEvNS_16Flash_fwd_paramsE,"a",@progbits
	.sectionflags	@""
	.align	4
.nv.constant0._ZN5flash32flash_fwd_splitkv_combine_kernelI23Flash_fwd_kernel_traitsILi96ELi64ELi64ELi4ELb0ELb0EN7cutlass6half_tE19Flash_kernel_traitsILi96ELi64ELi64ELi4ES3_EELi16ELi6ELb1EEEvNS_16Flash_fwd_paramsE:
	.zero		1360


//--------------------- .nv.constant0._ZN5flash32flash_fwd_splitkv_combine_kernelI23Flash_fwd_kernel_traitsILi96ELi64ELi64ELi4ELb0ELb0EN7cutlass6half_tE19Flash_kernel_traitsILi96ELi64ELi64ELi4ES3_EELi16ELi5ELb1EEEvNS_16Flash_fwd_paramsE --------------------------
	.section	.nv.constant0._ZN5flash32flash_fwd_splitkv_combine_kernelI23Flash_fwd_kernel_traitsILi96ELi64ELi64ELi4ELb0ELb0EN7cutlass6half_tE19Flash_kernel_traitsILi96ELi64ELi64ELi4ES3_EELi16ELi5ELb1EEEvNS_16Flash_fwd_paramsE,"a",@progbits
	.sectionflags	@""
	.align	4
.nv.constant0._ZN5flash32flash_fwd_splitkv_combine_kernelI23Flash_fwd_kernel_traitsILi96ELi64ELi64ELi4ELb0ELb0EN7cutlass6half_tE19Flash_kernel_traitsILi96ELi64ELi64ELi4ES3_EELi16ELi5ELb1EEEvNS_16Flash_fwd_paramsE:
	.zero		1360


//--------------------- .nv.constant0._ZN5flash32flash_fwd_splitkv_combine_kernelI23Flash_fwd_kernel_traitsILi96ELi64ELi64ELi4ELb0ELb0EN7cutlass6half_tE19Flash_kernel_traitsILi96ELi64ELi64ELi4ES3_EELi16ELi4ELb1EEEvNS_16Flash_fwd_paramsE --------------------------
	.section	.nv.constant0._ZN5flash32flash_fwd_splitkv_combine_kernelI23Flash_fwd_kernel_traitsILi96ELi64ELi64ELi4ELb0ELb0EN7cutlass6half_tE19Flash_kernel_traitsILi96ELi64ELi64ELi4ES3_EELi16ELi4ELb1EEEvNS_16Flash_fwd_paramsE,"a",@progbits
	.sectionflags	@""
	.align	4
.nv.constant0._ZN5flash32flash_fwd_splitkv_combine_kernelI23Flash_fwd_kernel_traitsILi96ELi64ELi64ELi4ELb0ELb0EN7cutlass6half_tE19Flash_kernel_traitsILi96ELi64ELi64ELi4ES3_EELi16ELi4ELb1EEEvNS_16Flash_fwd_paramsE:
	.zero		1360


//--------------------- .nv.constant0._ZN5flash32flash_fwd_splitkv_combine_kernelI23Flash_fwd_kernel_traitsILi96ELi64ELi64ELi4ELb0ELb0EN7cutlass6half_tE19Flash_kernel_traitsILi96ELi64ELi64ELi4ES3_EELi16ELi3ELb1EEEvNS_16Flash_fwd_paramsE --------------------------
	.section	.nv.constant0._ZN5flash32flash_fwd_splitkv_combine_kernelI23Flash_fwd_kernel_traitsILi96ELi64ELi64ELi4ELb0ELb0EN7cutlass6half_tE19Flash_kernel_traitsILi96ELi64ELi64ELi4ES3_EELi16ELi3ELb1EEEvNS_16Flash_fwd_paramsE,"a",@progbits
	.sectionflags	@""
	.align	4
.nv.constant0._ZN5flash32flash_fwd_splitkv_combine_kernelI23Flash_fwd_kernel_traitsILi96ELi64ELi64ELi4ELb0ELb0EN7cutlass6half_tE19Flash_kernel_traitsILi96ELi64ELi64ELi4ES3_EELi16ELi3ELb1EEEvNS_16Flash_fwd_paramsE:
	.zero		1360


//--------------------- .nv.constant0._ZN5flash32flash_fwd_splitkv_combine_kernelI23Flash_fwd_kernel_traitsILi96ELi64ELi64ELi4ELb0ELb0EN7cutlass6half_tE19Flash_kernel_traitsILi96ELi64ELi64ELi4ES3_EELi16ELi2ELb1EEEvNS_16Flash_fwd_paramsE --------------------------
	.section	.nv.constant0._ZN5flash32flash_fwd_splitkv_combine_kernelI23Flash_fwd_kernel_traitsILi96ELi64ELi64ELi4ELb0ELb0EN7cutlass6half_tE19Flash_kernel_traitsILi96ELi64ELi64ELi4ES3_EELi16ELi2ELb1EEEvNS_16Flash_fwd_paramsE,"a",@progbits
	.sectionflags	@""
	.align	4
.nv.constant0._ZN5flash32flash_fwd_splitkv_combine_kernelI23Flash_fwd_kernel_traitsILi96ELi64ELi64ELi4ELb0ELb0EN7cutlass6half_tE19Flash_kernel_traitsILi96ELi64ELi64ELi4ES3_EELi16ELi2ELb1EEEvNS_16Flash_fwd_paramsE:
	.zero		1360


//--------------------- .nv.constant0._ZN5flash32flash_fwd_splitkv_combine_kernelI23Flash_fwd_kernel_traitsILi96ELi64ELi64ELi4ELb0ELb0EN7cutlass6half_tE19Flash_kernel_traitsILi96ELi64ELi64ELi4ES3_EELi16ELi1ELb1EEEvNS_16Flash_fwd_paramsE --------------------------
	.section	.nv.constant0._ZN5flash32flash_fwd_splitkv_combine_kernelI23Flash_fwd_kernel_traitsILi96ELi64ELi64ELi4ELb0ELb0EN7cutlass6half_tE19Flash_kernel_traitsILi96ELi64ELi64ELi4ES3_EELi16ELi1ELb1EEEvNS_16Flash_fwd_paramsE,"a",@progbits
	.sectionflags	@""
	.align	4
.nv.constant0._ZN5flash32flash_fwd_splitkv_combine_kernelI23Flash_fwd_kernel_traitsILi96ELi64ELi64ELi4ELb0ELb0EN7cutlass6half_tE19Flash_kernel_traitsILi96ELi64ELi64ELi4ES3_EELi16ELi1ELb1EEEvNS_16Flash_fwd_paramsE:
	.zero		1360


//--------------------- .nv.constant0._ZN5flash24flash_fwd_splitkv_kernelI23Flash_fwd_kernel_traitsILi96ELi64ELi64ELi4ELb0ELb0EN7cutlass6half_tE19Flash_kernel_traitsILi96ELi64ELi64ELi4ES3_EELb1ELb0ELb0ELb0ELb0ELb0ELb0ELb0EEEvNS_16Flash_fwd_paramsE --------------------------
	.section	.nv.constant0._ZN5flash24flash_fwd_splitkv_kernelI23Flash_fwd_kernel_traitsILi96ELi64ELi64ELi4ELb0ELb0EN7cutlass6half_tE19Flash_kernel_traitsILi96ELi64ELi64ELi4ES3_EELb1ELb0ELb0ELb0ELb0ELb0ELb0ELb0EEEvNS_16Flash_fwd_paramsE,"a",@progbits
	.sectionflags	@""
	.align	4
.nv.constant0._ZN5flash24flash_fwd_splitkv_kernelI23Flash_fwd_kernel_traitsILi96ELi64ELi64ELi4ELb0ELb0EN7cutlass6half_tE19Flash_kernel_traitsILi96ELi64ELi64ELi4ES3_EELb1ELb0ELb0ELb0ELb0ELb0ELb0ELb0EEEvNS_16Flash_fwd_paramsE:
	.zero		1360


//--------------------- .nv.constant0._ZN5flash24flash_fwd_splitkv_kernelI23Flash_fwd_kernel_traitsILi96ELi64ELi64ELi4ELb0ELb0EN7cutlass6half_tE19Flash_kernel_traitsILi96ELi64ELi64ELi4ES3_EELb1ELb0ELb0ELb0ELb0ELb1ELb0ELb0EEEvNS_16Flash_fwd_paramsE --------------------------
	.section	.nv.constant0._ZN5flash24flash_fwd_splitkv_kernelI23Flash_fwd_kernel_traitsILi96ELi64ELi64ELi4ELb0ELb0EN7cutlass6half_tE19Flash_kernel_traitsILi96ELi64ELi64ELi4ES3_EELb1ELb0ELb0ELb0ELb0ELb1ELb0ELb0EEEvNS_16Flash_fwd_paramsE,"a",@progbits
	.sectionflags	@""
	.align	4
.nv.constant0._ZN5flash24flash_fwd_splitkv_kernelI23Flash_fwd_kernel_traitsILi96ELi64ELi64ELi4ELb0ELb0EN7cutlass6half_tE19Flash_kernel_traitsILi96ELi64ELi64ELi4ES3_EELb1ELb0ELb0ELb0ELb0ELb1ELb0ELb0EEEvNS_16Flash_fwd_paramsE:
	.zero		1360


//--------------------- .nv.constant0._ZN5flash24flash_fwd_splitkv_kernelI23Flash_fwd_kernel_traitsILi96ELi64ELi64ELi4ELb0ELb0EN7cutlass6half_tE19Flash_kernel_traitsILi96ELi64ELi64ELi4ES3_EELb1ELb0ELb0ELb0ELb0ELb0ELb0ELb1EEEvNS_16Flash_fwd_paramsE --------------------------
	.section	.nv.constant0._ZN5flash24flash_fwd_splitkv_kernelI23Flash_fwd_kernel_traitsILi96ELi64ELi64ELi4ELb0ELb0EN7cutlass6half_tE19Flash_kernel_traitsILi96ELi64ELi64ELi4ES3_EELb1ELb0ELb0ELb0ELb0ELb0ELb0ELb1EEEvNS_16Flash_fwd_paramsE,"a",@progbits
	.sectionflags	@""
	.align	4
.nv.constant0._ZN5flash24flash_fwd_splitkv_kernelI23Flash_fwd_kernel_traitsILi96ELi64ELi64ELi4ELb0ELb0EN7cutlass6half_tE19Flash_kernel_traitsILi96ELi64ELi64ELi4ES3_EELb1ELb0ELb0ELb0ELb0ELb0ELb0ELb1EEEvNS_16Flash_fwd_paramsE:
	.zero		1360


//--------------------- .nv.constant0._ZN5flash24flash_fwd_splitkv_kernelI23Flash_fwd_kernel_traitsILi96ELi64ELi64ELi4ELb0ELb0EN7cutlass6half_tE19Flash_kernel_traitsILi96ELi64ELi64ELi4ES3_EELb1ELb0ELb0ELb0ELb0ELb1ELb0ELb1EEEvNS_16Flash_fwd_paramsE --------------------------
	.section	.nv.constant0._ZN5flash24flash_fwd_splitkv_kernelI23Flash_fwd_kernel_traitsILi96ELi64ELi64ELi4ELb0ELb0EN7cutlass6half_tE19Flash_kernel_traitsILi96ELi64ELi64ELi4ES3_EELb1ELb0ELb0ELb0ELb0ELb1ELb0ELb1EEEvNS_16Flash_fwd_paramsE,"a",@progbits
	.sectionflags	@""
	.align	4
.nv.constant0._ZN5flash24flash_fwd_splitkv_kernelI23Flash_fwd_kernel_traitsILi96ELi64ELi64ELi4ELb0ELb0EN7cutlass6half_tE19Flash_kernel_traitsILi96ELi64ELi64ELi4ES3_EELb1ELb0ELb0ELb0ELb0ELb1ELb0ELb1EEEvNS_16Flash_fwd_paramsE:
	.zero		1360


//--------------------- .nv.constant0._ZN5flash24flash_fwd_splitkv_kernelI23Flash_fwd_kernel_traitsILi96ELi64ELi64ELi4ELb0ELb0EN7cutlass6half_tE19Flash_kernel_traitsILi96ELi64ELi64ELi4ES3_EELb1ELb0ELb0ELb0ELb0ELb0ELb1ELb0EEEvNS_16Flash_fwd_paramsE --------------------------
	.section	.nv.constant0._ZN5flash24flash_fwd_splitkv_kernelI23Flash_fwd_kernel_traitsILi96ELi64ELi64ELi4ELb0ELb0EN7cutlass6half_tE19Flash_kernel_traitsILi96ELi64ELi64ELi4ES3_EELb1ELb0ELb0ELb0ELb0ELb0ELb1ELb0EEEvNS_16Flash_fwd_paramsE,"a",@progbits
	.sectionflags	@""
	.align	4
.nv.constant0._ZN5flash24flash_fwd_splitkv_kernelI23Flash_fwd_kernel_traitsILi96ELi64ELi64ELi4ELb0ELb0EN7cutlass6half_tE19Flash_kernel_traitsILi96ELi64ELi64ELi4ES3_EELb1ELb0ELb0ELb0ELb0ELb0ELb1ELb0EEEvNS_16Flash_fwd_paramsE:
	.zero		1360


//--------------------- .nv.constant0._ZN5flash24flash_fwd_splitkv_kernelI23Flash_fwd_kernel_traitsILi96ELi64ELi64ELi4ELb0ELb0EN7cutlass6half_tE19Flash_kernel_traitsILi96ELi64ELi64ELi4ES3_EELb1ELb0ELb0ELb0ELb0ELb1ELb1ELb0EEEvNS_16Flash_fwd_paramsE --------------------------
	.section	.nv.constant0._ZN5flash24flash_fwd_splitkv_kernelI23Flash_fwd_kernel_traitsILi96ELi64ELi64ELi4ELb0ELb0EN7cutlass6half_tE19Flash_kernel_traitsILi96ELi64ELi64ELi4ES3_EELb1ELb0ELb0ELb0ELb0ELb1ELb1ELb0EEEvNS_16Flash_fwd_paramsE,"a",@progbits
	.sectionflags	@""
	.align	4
.nv.constant0._ZN5flash24flash_fwd_splitkv_kernelI23Flash_fwd_kernel_traitsILi96ELi64ELi64ELi4ELb0ELb0EN7cutlass6half_tE19Flash_kernel_traitsILi96ELi64ELi64ELi4ES3_EELb1ELb0ELb0ELb0ELb0ELb1ELb1ELb0EEEvNS_16Flash_fwd_paramsE:
	.zero		1360


//--------------------- .nv.constant0._ZN5flash24flash_fwd_splitkv_kernelI23Flash_fwd_kernel_traitsILi96ELi64ELi64ELi4ELb0ELb0EN7cutlass6half_tE19Flash_kernel_traitsILi96ELi64ELi64ELi4ES3_EELb1ELb0ELb0ELb0ELb0ELb0ELb1ELb1EEEvNS_16Flash_fwd_paramsE --------------------------
	.section	.nv.constant0._ZN5flash24flash_fwd_splitkv_kernelI23Flash_fwd_kernel_traitsILi96ELi64ELi64ELi4ELb0ELb0EN7cutlass6half_tE19Flash_kernel_traitsILi96ELi64ELi64ELi4ES3_EELb1ELb0ELb0ELb0ELb0ELb0ELb1ELb1EEEvNS_16Flash_fwd_paramsE,"a",@progbits
	.sectionflags	@""
	.align	4
.nv.constant0._ZN5flash24flash_fwd_splitkv_kernelI23Flash_fwd_kernel_traitsILi96ELi64ELi64ELi4ELb0ELb0EN7cutlass6half_tE19Flash_kernel_traitsILi96ELi64ELi64ELi4ES3_EELb1ELb0ELb0ELb0ELb0ELb0ELb1ELb1EEEvNS_16Flash_fwd_paramsE:
	.zero		1360


//--------------------- .nv.constant0._ZN5flash24flash_fwd_splitkv_kernelI23Flash_fwd_kernel_traitsILi96ELi64ELi64ELi4ELb0ELb0EN7cutlass6half_tE19Flash_kernel_traitsILi96ELi64ELi64ELi4ES3_EELb1ELb0ELb0ELb0ELb0ELb1ELb1ELb1EEEvNS_16Flash_fwd_paramsE --------------------------
	.section	.nv.constant0._ZN5flash24flash_fwd_splitkv_kernelI23Flash_fwd_kernel_traitsILi96ELi64ELi64ELi4ELb0ELb0EN7cutlass6half_tE19Flash_kernel_traitsILi96ELi64ELi64ELi4ES3_EELb1ELb0ELb0ELb0ELb0ELb1ELb1ELb1EEEvNS_16Flash_fwd_paramsE,"a",@progbits
	.sectionflags	@""
	.align	4
.nv.constant0._ZN5flash24flash_fwd_splitkv_kernelI23Flash_fwd_kernel_traitsILi96ELi64ELi64ELi4ELb0ELb0EN7cutlass6half_tE19Flash_kernel_traitsILi96ELi64ELi64ELi4ES3_EELb1ELb0ELb0ELb0ELb0ELb1ELb1ELb1EEEvNS_16Flash_fwd_paramsE:
	.zero		1360


//--------------------- .nv.constant0._ZN5flash24flash_fwd_splitkv_kernelI23Flash_fwd_kernel_traitsILi96ELi64ELi64ELi4ELb0ELb0EN7cutlass6half_tE19Flash_kernel_traitsILi96ELi64ELi64ELi4ES3_EELb1ELb0ELb0ELb1ELb1ELb0ELb0ELb0EEEvNS_16Flash_fwd_paramsE --------------------------
	.section	.nv.constant0._ZN5flash24flash_fwd_splitkv_kernelI23Flash_fwd_kernel_traitsILi96ELi64ELi64ELi4ELb0ELb0EN7cutlass6half_tE19Flash_kernel_traitsILi96ELi64ELi64ELi4ES3_EELb1ELb0ELb0ELb1ELb1ELb0ELb0ELb0EEEvNS_16Flash_fwd_paramsE,"a",@progbits
	.sectionflags	@""
	.align	4
.nv.constant0._ZN5flash24flash_fwd_splitkv_kernelI23Flash_fwd_kernel_traitsILi96ELi64ELi64ELi4ELb0ELb0EN7cutlass6half_tE19Flash_kernel_traitsILi96ELi64ELi64ELi4ES3_EELb1ELb0ELb0ELb1ELb1ELb0ELb0ELb0EEEvNS_16Flash_fwd_paramsE:
	.zero		1360


//--------------------- .nv.constant0._ZN5flash24flash_fwd_splitkv_kernelI23Flash_fwd_kernel_traitsILi96ELi64ELi64ELi4ELb0ELb0EN7cutlass6half_tE19Flash_kernel_traitsILi96ELi64ELi64ELi4ES3_EELb1ELb0ELb0ELb1ELb1ELb1ELb0ELb0EEEvNS_16Flash_fwd_paramsE --------------------------
	.section	.nv.constant0._ZN5flash24flash_fwd_splitkv_kernelI23Flash_fwd_kernel_traitsILi96ELi64ELi64ELi4ELb0ELb0EN7cutlass6half_tE19Flash_kernel_traitsILi96ELi64ELi64ELi4ES3_EELb1ELb0ELb0ELb1ELb1ELb1ELb0ELb0EEEvNS_16Flash_fwd_paramsE,"a",@progbits
	.sectionflags	@""
	.align	4
.nv.constant0._ZN5flash24flash_fwd_splitkv_kernelI23Flash_fwd_kernel_traitsILi96ELi64ELi64ELi4ELb0ELb0EN7cutlass6half_tE19Flash_kernel_traitsILi96ELi64ELi64ELi4ES3_EELb1ELb0ELb0ELb1ELb1ELb1ELb0ELb0EEEvNS_16Flash_fwd_paramsE:
	.zero		1360


//--------------------- .nv.constant0._ZN5flash24flash_fwd_splitkv_kernelI23Flash_fwd_kernel_traitsILi96ELi64ELi64ELi4ELb0ELb0EN7cutlass6half_tE19Flash_kernel_traitsILi96ELi64ELi64ELi4ES3_EELb1ELb0ELb0ELb1ELb1ELb0ELb1ELb0EEEvNS_16Flash_fwd_paramsE --------------------------
	.section	.nv.constant0._ZN5flash24flash_fwd_splitkv_kernelI23Flash_fwd_kernel_traitsILi96ELi64ELi64ELi4ELb0ELb0EN7cutlass6half_tE19Flash_kernel_traitsILi96ELi64ELi64ELi4ES3_EELb1ELb0ELb0ELb1ELb1ELb0ELb1ELb0EEEvNS_16Flash_fwd_paramsE,"a",@progbits
	.sectionflags	@""
	.align	4
.nv.constant0._ZN5flash24flash_fwd_splitkv_kernelI23Flash_fwd_kernel_traitsILi96ELi64ELi64ELi4ELb0ELb0EN7cutlass6half_tE19Flash_kernel_traitsILi96ELi64ELi64ELi4ES3_EELb1ELb0ELb0ELb1ELb1ELb0ELb1ELb0EEEvNS_16Flash_fwd_paramsE:
	.zero		1360


//--------------------- .nv.constant0._ZN5flash24flash_fwd_splitkv_kernelI23Flash_fwd_kernel_traitsILi96ELi64ELi64ELi4ELb0ELb0EN7cutlass6half_tE19Flash_kernel_traitsILi96ELi64ELi64ELi4ES3_EELb1ELb0ELb0ELb1ELb1ELb1ELb1ELb0EEEvNS_16Flash_fwd_paramsE --------------------------
	.section	.nv.constant0._ZN5flash24flash_fwd_splitkv_kernelI23Flash_fwd_kernel_traitsILi96ELi64ELi64ELi4ELb0ELb0EN7cutlass6half_tE19Flash_kernel_traitsILi96ELi64ELi64ELi4ES3_EELb1ELb0ELb0ELb1ELb1ELb1ELb1ELb0EEEvNS_16Flash_fwd_paramsE,"a",@progbits
	.sectionflags	@""
	.align	4
.nv.constant0._ZN5flash24flash_fwd_splitkv_kernelI23Flash_fwd_kernel_traitsILi96ELi64ELi64ELi4ELb0ELb0EN7cutlass6half_tE19Flash_kernel_traitsILi96ELi64ELi64ELi4ES3_EELb1ELb0ELb0ELb1ELb1ELb1ELb1ELb0EEEvNS_16Flash_fwd_paramsE:
	.zero		1360


//--------------------- .nv.constant0._ZN5flash24flash_fwd_splitkv_kernelI23Flash_fwd_kernel_traitsILi96ELi64ELi64ELi4ELb0ELb0EN7cutlass6half_tE19Flash_kernel_traitsILi96ELi64ELi64ELi4ES3_EELb1ELb0ELb0ELb0ELb1ELb0ELb0ELb0EEEvNS_16Flash_fwd_paramsE --------------------------
	.section	.nv.constant0._ZN5flash24flash_fwd_splitkv_kernelI23Flash_fwd_kernel_traitsILi96ELi64ELi64ELi4ELb0ELb0EN7cutlass6half_tE19Flash_kernel_traitsILi96ELi64ELi64ELi4ES3_EELb1ELb0ELb0ELb0ELb1ELb0ELb0ELb0EEEvNS_16Flash_fwd_paramsE,"a",@progbits
	.sectionflags	@""
	.align	4
.nv.constant0._ZN5flash24flash_fwd_splitkv_kernelI23Flash_fwd_kernel_traitsILi96ELi64ELi64ELi4ELb0ELb0EN7cutlass6half_tE19Flash_kernel_traitsILi96ELi64ELi64ELi4ES3_EELb1ELb0ELb0ELb0ELb1ELb0ELb0ELb0EEEvNS_16Flash_fwd_paramsE:
	.zero		1360


//--------------------- .nv.constant0._ZN5flash24flash_fwd_splitkv_kernelI23Flash_fwd_kernel_traitsILi96ELi64ELi64ELi4ELb0ELb0EN7cutlass6half_tE19Flash_kernel_traitsILi96ELi64ELi64ELi4ES3_EELb1ELb0ELb0ELb0ELb1ELb1ELb0ELb0EEEvNS_16Flash_fwd_paramsE --------------------------
	.section	.nv.constant0._ZN5flash24flash_fwd_splitkv_kernelI23Flash_fwd_kernel_traitsILi96ELi64ELi64ELi4ELb0ELb0EN7cutlass6half_tE19Flash_kernel_traitsILi96ELi64ELi64ELi4ES3_EELb1ELb0ELb0ELb0ELb1ELb1ELb0ELb0EEEvNS_16Flash_fwd_paramsE,"a",@progbits
	.sectionflags	@""
	.align	4
.nv.constant0._ZN5flash24flash_fwd_splitkv_kernelI23Flash_fwd_kernel_traitsILi96ELi64ELi64ELi4ELb0ELb0EN7cutlass6half_tE19Flash_kernel_traitsILi96ELi64ELi64ELi4ES3_EELb1ELb0ELb0ELb0ELb1ELb1ELb0ELb0EEEvNS_16Flash_fwd_paramsE:
	.zero		1360


//--------------------- .nv.constant0._ZN5flash24flash_fwd_splitkv_kernelI23Flash_fwd_kernel_traitsILi96ELi64ELi64ELi4ELb0ELb0EN7cutlass6half_tE19Flash_kernel_traitsILi96ELi64ELi64ELi4ES3_EELb1ELb0ELb1ELb0ELb0ELb0ELb0ELb0EEEvNS_16Flash_fwd_paramsE --------------------------
	.section	.nv.constant0._ZN5flash24flash_fwd_splitkv_kernelI23Flash_fwd_kernel_traitsILi96ELi64ELi64ELi4ELb0ELb0EN7cutlass6half_tE19Flash_kernel_traitsILi96ELi64ELi64ELi4ES3_EELb1ELb0ELb1ELb0ELb0ELb0ELb0ELb0EEEvNS_16Flash_fwd_paramsE,"a",@progbits
	.sectionflags	@""
	.align	4
.nv.constant0._ZN5flash24flash_fwd_splitkv_kernelI23Flash_fwd_kernel_traitsILi96ELi64ELi64ELi4ELb0ELb0EN7cutlass6half_tE19Flash_kernel_traitsILi96ELi64ELi64ELi4ES3_EELb1ELb0ELb1ELb0ELb0ELb0ELb0ELb0EEEvNS_16Flash_fwd_paramsE:
	.zero		1360


//--------------------- .nv.constant0._ZN5flash24flash_fwd_splitkv_kernelI23Flash_fwd_kernel_traitsILi96ELi64ELi64ELi4ELb0ELb0EN7cutlass6half_tE19Flash_kernel_traitsILi96ELi64ELi64ELi4ES3_EELb1ELb0ELb1ELb0ELb0ELb1ELb0ELb0EEEvNS_16Flash_fwd_paramsE --------------------------
	.section	.nv.constant0._ZN5flash24flash_fwd_splitkv_kernelI23Flash_fwd_kernel_traitsILi96ELi64ELi64ELi4ELb0ELb0EN7cutlass6half_tE19Flash_kernel_traitsILi96ELi64ELi64ELi4ES3_EELb1ELb0ELb1ELb0ELb0ELb1ELb0ELb0EEEvNS_16Flash_fwd_paramsE,"a",@progbits
	.sectionflags	@""
	.align	4
.nv.constant0._ZN5flash24flash_fwd_splitkv_kernelI23Flash_fwd_kernel_traitsILi96ELi64ELi64ELi4ELb0ELb0EN7cutlass6half_tE19Flash_kernel_traitsILi96ELi64ELi64ELi4ES3_EELb1ELb0ELb1ELb0ELb0ELb1ELb0ELb0EEEvNS_16Flash_fwd_paramsE:
	.zero		1360


//--------------------- .nv.constant0._ZN5flash24flash_fwd_splitkv_kernelI23Flash_fwd_kernel_traitsILi96ELi64ELi64ELi4ELb0ELb0EN7cutlass6half_tE19Flash_kernel_traitsILi96ELi64ELi64ELi4ES3_EELb1ELb0ELb0ELb0ELb1ELb0ELb0ELb1EEEvNS_16Flash_fwd_paramsE --------------------------
	.section	.nv.constant0._ZN5flash24flash_fwd_splitkv_kernelI23Flash_fwd_kernel_traitsILi96ELi64ELi64ELi4ELb0ELb0EN7cutlass6half_tE19Flash_kernel_traitsILi96ELi64ELi64ELi4ES3_EELb1ELb0ELb0ELb0ELb1ELb0ELb0ELb1EEEvNS_16Flash_fwd_paramsE,"a",@progbits
	.sectionflags	@""
	.align	4
.nv.constant0._ZN5flash24flash_fwd_splitkv_kernelI23Flash_fwd_kernel_traitsILi96ELi64ELi64ELi4ELb0ELb0EN7cutlass6half_tE19Flash_kernel_traitsILi96ELi64ELi64ELi4ES3_EELb1ELb0ELb0ELb0ELb1ELb0ELb0ELb1EEEvNS_16Flash_fwd_paramsE:
	.zero		1360


//--------------------- .nv.constant0._ZN5flash24flash_fwd_splitkv_kernelI23Flash_fwd_kernel_traitsILi96ELi64ELi64ELi4ELb0ELb0EN7cutlass6half_tE19Flash_kernel_traitsILi96ELi64ELi64ELi4ES3_EELb1ELb0ELb0ELb0ELb1ELb1ELb0ELb1EEEvNS_16Flash_fwd_paramsE --------------------------
	.section	.nv.constant0._ZN5flash24flash_fwd_splitkv_kernelI23Flash_fwd_kernel_traitsILi96ELi64ELi64ELi4ELb0ELb0EN7cutlass6half_tE19Flash_kernel_traitsILi96ELi64ELi64ELi4ES3_EELb1ELb0ELb0ELb0ELb1ELb1ELb0ELb1EEEvNS_16Flash_fwd_paramsE,"a",@progbits
	.sectionflags	@""
	.align	4
.nv.constant0._ZN5flash24flash_fwd_splitkv_kernelI23Flash_fwd_kernel_traitsILi96ELi64ELi64ELi4ELb0ELb0EN7cutlass6half_tE19Flash_kernel_traitsILi96ELi64ELi64ELi4ES3_EELb1ELb0ELb0ELb0ELb1ELb1ELb0ELb1EEEvNS_16Flash_fwd_paramsE:
	.zero		1360


//--------------------- .nv.constant0._ZN5flash24flash_fwd_splitkv_kernelI23Flash_fwd_kernel_traitsILi96ELi64ELi64ELi4ELb0ELb0EN7cutlass6half_tE19Flash_kernel_traitsILi96ELi64ELi64ELi4ES3_EELb1ELb0ELb1ELb0ELb0ELb0ELb0ELb1EEEvNS_16Flash_fwd_paramsE --------------------------
	.section	.nv.constant0._ZN5flash24flash_fwd_splitkv_kernelI23Flash_fwd_kernel_traitsILi96ELi64ELi64ELi4ELb0ELb0EN7cutlass6half_tE19Flash_kernel_traitsILi96ELi64ELi64ELi4ES3_EELb1ELb0ELb1ELb0ELb0ELb0ELb0ELb1EEEvNS_16Flash_fwd_paramsE,"a",@progbits
	.sectionflags	@""
	.align	4
.nv.constant0._ZN5flash24flash_fwd_splitkv_kernelI23Flash_fwd_kernel_traitsILi96ELi64ELi64ELi4ELb0ELb0EN7cutlass6half_tE19Flash_kernel_traitsILi96ELi64ELi64ELi4ES3_EELb1ELb0ELb1ELb0ELb0ELb0ELb0ELb1EEEvNS_16Flash_fwd_paramsE:
	.zero		1360


//--------------------- .nv.constant0._ZN5flash24flash_fwd_splitkv_kernelI23Flash_fwd_kernel_traitsILi96ELi64ELi64ELi4ELb0ELb0EN7cutlass6half_tE19Flash_kernel_traitsILi96ELi64ELi64ELi4ES3_EELb1ELb0ELb1ELb0ELb0ELb1ELb0ELb1EEEvNS_16Flash_fwd_paramsE --------------------------
	.section	.nv.constant0._ZN5flash24flash_fwd_splitkv_kernelI23Flash_fwd_kernel_traitsILi96ELi64ELi64ELi4ELb0ELb0EN7cutlass6half_tE19Flash_kernel_traitsILi96ELi64ELi64ELi4ES3_EELb1ELb0ELb1ELb0ELb0ELb1ELb0ELb1EEEvNS_16Flash_fwd_paramsE,"a",@progbits
	.sectionflags	@""
	.align	4
.nv.constant0._ZN5flash24flash_fwd_splitkv_kernelI23Flash_fwd_kernel_traitsILi96ELi64ELi64ELi4ELb0ELb0EN7cutlass6half_tE19Flash_kernel_traitsILi96ELi64ELi64ELi4ES3_EELb1ELb0ELb1ELb0ELb0ELb1ELb0ELb1EEEvNS_16Flash_fwd_paramsE:
	.zero		1360


//--------------------- .nv.constant0._ZN5flash24flash_fwd_splitkv_kernelI23Flash_fwd_kernel_traitsILi96ELi64ELi64ELi4ELb0ELb0EN7cutlass6half_tE19Flash_kernel_traitsILi96ELi64ELi64ELi4ES3_EELb1ELb0ELb0ELb0ELb1ELb0ELb1ELb0EEEvNS_16Flash_fwd_paramsE --------------------------
	.section	.nv.constant0._ZN5flash24flash_fwd_splitkv_kernelI23Flash_fwd_kernel_traitsILi96ELi64ELi64ELi4ELb0ELb0EN7cutlass6half_tE19Flash_kernel_traitsILi96ELi64ELi64ELi4ES3_EELb1ELb0ELb0ELb0ELb1ELb0ELb1ELb0EEEvNS_16Flash_fwd_paramsE,"a",@progbits
	.sectionflags	@""
	.align	4
.nv.constant0._ZN5flash24flash_fwd_splitkv_kernelI23Flash_fwd_kernel_traitsILi96ELi64ELi64ELi4ELb0ELb0EN7cutlass6half_tE19Flash_kernel_traitsILi96ELi64ELi64ELi4ES3_EELb1ELb0ELb0ELb0ELb1ELb0ELb1ELb0EEEvNS_16Flash_fwd_paramsE:
	.zero		1360


//--------------------- .nv.constant0._ZN5flash24flash_fwd_splitkv_kernelI23Flash_fwd_kernel_traitsILi96ELi64ELi64ELi4ELb0ELb0EN7cutlass6half_tE19Flash_kernel_traitsILi96ELi64ELi64ELi4ES3_EELb1ELb0ELb0ELb0ELb1ELb1ELb1ELb0EEEvNS_16Flash_fwd_paramsE --------------------------
	.section	.nv.constant0._ZN5flash24flash_fwd_splitkv_kernelI23Flash_fwd_kernel_traitsILi96ELi64ELi64ELi4ELb0ELb0EN7cutlass6half_tE19Flash_kernel_traitsILi96ELi64ELi64ELi4ES3_EELb1ELb0ELb0ELb0ELb1ELb1ELb1ELb0EEEvNS_16Flash_fwd_paramsE,"a",@progbits
	.sectionflags	@""
	.align	4
.nv.constant0._ZN5flash24flash_fwd_splitkv_kernelI23Flash_fwd_kernel_traitsILi96ELi64ELi64ELi4ELb0ELb0EN7cutlass6half_tE19Flash_kernel_traitsILi96ELi64ELi64ELi4ES3_EELb1ELb0ELb0ELb0ELb1ELb1ELb1ELb0EEEvNS_16Flash_fwd_paramsE:
	.zero		1360


//--------------------- .nv.constant0._ZN5flash24flash_fwd_splitkv_kernelI23Flash_fwd_kernel_traitsILi96ELi64ELi64ELi4ELb0ELb0EN7cutlass6half_tE19Flash_kernel_traitsILi96ELi64ELi64ELi4ES3_EELb1ELb0ELb1ELb0ELb0ELb0ELb1ELb0EEEvNS_16Flash_fwd_paramsE --------------------------
	.section	.nv.constant0._ZN5flash24flash_fwd_splitkv_kernelI23Flash_fwd_kernel_traitsILi96ELi64ELi64ELi4ELb0ELb0EN7cutlass6half_tE19Flash_kernel_traitsILi96ELi64ELi64ELi4ES3_EELb1ELb0ELb1ELb0ELb0ELb0ELb1ELb0EEEvNS_16Flash_fwd_paramsE,"a",@progbits
	.sectionflags	@""
	.align	4
.nv.constant0._ZN5flash24flash_fwd_splitkv_kernelI23Flash_fwd_kernel_traitsILi96ELi64ELi64ELi4ELb0ELb0EN7cutlass6half_tE19Flash_kernel_traitsILi96ELi64ELi64ELi4ES3_EELb1ELb0ELb1ELb0ELb0ELb0ELb1ELb0EEEvNS_16Flash_fwd_paramsE:
	.zero		1360


//--------------------- .nv.constant0._ZN5flash24flash_fwd_splitkv_kernelI23Flash_fwd_kernel_traitsILi96ELi64ELi64ELi4ELb0ELb0EN7cutlass6half_tE19Flash_kernel_traitsILi96ELi64ELi64ELi4ES3_EELb1ELb0ELb1ELb0ELb0ELb1ELb1ELb0EEEvNS_16Flash_fwd_paramsE --------------------------
	.section	.nv.constant0._ZN5flash24flash_fwd_splitkv_kernelI23Flash_fwd_kernel_traitsILi96ELi64ELi64ELi4ELb0ELb0EN7cutlass6half_tE19Flash_kernel_traitsILi96ELi64ELi64ELi4ES3_EELb1ELb0ELb1ELb0ELb0ELb1ELb1ELb0EEEvNS_16Flash_fwd_paramsE,"a",@progbits
	.sectionflags	@""
	.align	4
.nv.constant0._ZN5flash24flash_fwd_splitkv_kernelI23Flash_fwd_kernel_traitsILi96ELi64ELi64ELi4ELb0ELb0EN7cutlass6half_tE19Flash_kernel_traitsILi96ELi64ELi64ELi4ES3_EELb1ELb0ELb1ELb0ELb0ELb1ELb1ELb0EEEvNS_16Flash_fwd_paramsE:
	.zero		1360


//--------------------- .nv.constant0._ZN5flash24flash_fwd_splitkv_kernelI23Flash_fwd_kernel_traitsILi96ELi64ELi64ELi4ELb0ELb0EN7cutlass6half_tE19Flash_kernel_traitsILi96ELi64ELi64ELi4ES3_EELb1ELb0ELb0ELb0ELb1ELb0ELb1ELb1EEEvNS_16Flash_fwd_paramsE --------------------------
	.section	.nv.constant0._ZN5flash24flash_fwd_splitkv_kernelI23Flash_fwd_kernel_traitsILi96ELi64ELi64ELi4ELb0ELb0EN7cutlass6half_tE19Flash_kernel_traitsILi96ELi64ELi64ELi4ES3_EELb1ELb0ELb0ELb0ELb1ELb0ELb1ELb1EEEvNS_16Flash_fwd_paramsE,"a",@progbits
	.sectionflags	@""
	.align	4
.nv.constant0._ZN5flash24flash_fwd_splitkv_kernelI23Flash_fwd_kernel_traitsILi96ELi64ELi64ELi4ELb0ELb0EN7cutlass6half_tE19Flash_kernel_traitsILi96ELi64ELi64ELi4ES3_EELb1ELb0ELb0ELb0ELb1ELb0ELb1ELb1EEEvNS_16Flash_fwd_paramsE:
	.zero		1360


//--------------------- .nv.constant0._ZN5flash24flash_fwd_splitkv_kernelI23Flash_fwd_kernel_traitsILi96ELi64ELi64ELi4ELb0ELb0EN7cutlass6half_tE19Flash_kernel_traitsILi96ELi64ELi64ELi4ES3_EELb1ELb0ELb0ELb0ELb1ELb1ELb1ELb1EEEvNS_16Flash_fwd_paramsE --------------------------
	.section	.nv.constant0._ZN5flash24flash_fwd_splitkv_kernelI23Flash_fwd_kernel_traitsILi96ELi64ELi64ELi4ELb0ELb0EN7cutlass6half_tE19Flash_kernel_traitsILi96ELi64ELi64ELi4ES3_EELb1ELb0ELb0ELb0ELb1ELb1ELb1ELb1EEEvNS_16Flash_fwd_paramsE,"a",@progbits
	.sectionflags	@""
	.align	4
.nv.constant0._ZN5flash24flash_fwd_splitkv_kernelI23Flash_fwd_kernel_traitsILi96ELi64ELi64ELi4ELb0ELb0EN7cutlass6half_tE19Flash_kernel_traitsILi96ELi64ELi64ELi4ES3_EELb1ELb0ELb0ELb0ELb1ELb1ELb1ELb1EEEvNS_16Flash_fwd_paramsE:
	.zero		1360


//--------------------- .nv.constant0._ZN5flash24flash_fwd_splitkv_kernelI23Flash_fwd_kernel_traitsILi96ELi64ELi64ELi4ELb0ELb0EN7cutlass6half_tE19Flash_kernel_traitsILi96ELi64ELi64ELi4ES3_EELb1ELb0ELb1ELb0ELb0ELb0ELb1ELb1EEEvNS_16Flash_fwd_paramsE --------------------------
	.section	.nv.constant0._ZN5flash24flash_fwd_splitkv_kernelI23Flash_fwd_kernel_traitsILi96ELi64ELi64ELi4ELb0ELb0EN7cutlass6half_tE19Flash_kernel_traitsILi96ELi64ELi64ELi4ES3_EELb1ELb0ELb1ELb0ELb0ELb0ELb1ELb1EEEvNS_16Flash_fwd_paramsE,"a",@progbits
	.sectionflags	@""
	.align	4
.nv.constant0._ZN5flash24flash_fwd_splitkv_kernelI23Flash_fwd_kernel_traitsILi96ELi64ELi64ELi4ELb0ELb0EN7cutlass6half_tE19Flash_kernel_traitsILi96ELi64ELi64ELi4ES3_EELb1ELb0ELb1ELb0ELb0ELb0ELb1ELb1EEEvNS_16Flash_fwd_paramsE:
	.zero		1360


//--------------------- .nv.constant0._ZN5flash24flash_fwd_splitkv_kernelI23Flash_fwd_kernel_traitsILi96ELi64ELi64ELi4ELb0ELb0EN7cutlass6half_tE19Flash_kernel_traitsILi96ELi64ELi64ELi4ES3_EELb1ELb0ELb1ELb0ELb0ELb1ELb1ELb1EEEvNS_16Flash_fwd_paramsE --------------------------
	.section	.nv.constant0._ZN5flash24flash_fwd_splitkv_kernelI23Flash_fwd_kernel_traitsILi96ELi64ELi64ELi4ELb0ELb0EN7cutlass6half_tE19Flash_kernel_traitsILi96ELi64ELi64ELi4ES3_EELb1ELb0ELb1ELb0ELb0ELb1ELb1ELb1EEEvNS_16Flash_fwd_paramsE,"a",@progbits
	.sectionflags	@""
	.align	4
.nv.constant0._ZN5flash24flash_fwd_splitkv_kernelI23Flash_fwd_kernel_traitsILi96ELi64ELi64ELi4ELb0ELb0EN7cutlass6half_tE19Flash_kernel_traitsILi96ELi64ELi64ELi4ES3_EELb1ELb0ELb1ELb0ELb0ELb1ELb1ELb1EEEvNS_16Flash_fwd_paramsE:
	.zero		1360


//--------------------- SYMBOLS --------------------------

	.type		.nv.reservedSmem.offset0,@object
	.size		.nv.reservedSmem.offset0,0x4
	.type		.nv.reservedSmem.cap,@object
	.size		.nv.reservedSmem.cap,0x4
